	.target	sm_90a

	.elftype	@"ET_EXEC"


//--------------------- .note.nv.tkinfo           --------------------------
	.section	.note.nv.tkinfo,"",@"SHT_NOTE"
	.sectionflags	@"SHF_NOTE_NV_TKINFO"
	.tkinfo
        /*0018*/ 	.word	0x00000002
        /*0030*/ 	.string	""
        /*0030*/ 	.string	"ptxas"
        /*0030*/ 	.string	"Cuda compilation tools, release 13.0, V13.0.88"
        /*0030*/ 	.string	"Build cuda_13.0.r13.0/compiler.36424714_0"
        /*0030*/ 	.string	"-arch sm_90a -m 64 "



//--------------------- .note.nv.cuinfo           --------------------------
	.section	.note.nv.cuinfo,"",@"SHT_NOTE"
	.sectionflags	@"SHF_NOTE_NV_CUINFO"
        /*0018*/ 	.short	0x0002
        /*001a*/ 	.short	0x005a
        /*001c*/ 	.short	0x0082
	.zero		2


//--------------------- .nv.info                  --------------------------
	.section	.nv.info,"",@"SHT_CUDA_INFO"
	.align	4


	//----- nvinfo : EIATTR_REGCOUNT
	.align		4
        /*0000*/ 	.byte	0x04, 0x2f
        /*0002*/ 	.short	(.L_20 - .L_19)
	.align		4
.L_19:
        /*0004*/ 	.word	index@(_ZN7cutlass13device_kernelIN5flash11enable_sm90INS1_16FlashAttnFwdSm90INS1_25CollectiveMainloopFwdSm90ILi2EN4cute5tupleIJNS5_1CILi1EEES8_S8_EEENS6_IJNS7_ILi64EEESA_SA_EEELi512ENS_6half_tEfNS_4arch4Sm90ELb1ELb0ELb1ELb1ELb0ELb1ELb1ELb0ELb0ELb1ELb0ELb0EEENS1_21CollectiveEpilogueFwdINS6_IJSA_NS7_ILi512EEESA_EEES9_SC_SE_Li256ELb1ELb1ELb0ELb0EEENS1_36VarlenDynamicPersistentTileSchedulerILi64ELi64ELi256ELi128ELb0ELb1ELb1ELb1ELb1ELb1EEEEEEEEEvNT_6ParamsE)
        /*0008*/ 	.word	0x000000a8


	//----- nvinfo : EIATTR_FRAME_SIZE
	.align		4
.L_20:
        /*000c*/ 	.byte	0x04, 0x11
        /*000e*/ 	.short	(.L_22 - .L_21)
	.align		4
.L_21:
        /*0010*/ 	.word	index@(_ZN7cutlass13device_kernelIN5flash11enable_sm90INS1_16FlashAttnFwdSm90INS1_25CollectiveMainloopFwdSm90ILi2EN4cute5tupleIJNS5_1CILi1EEES8_S8_EEENS6_IJNS7_ILi64EEESA_SA_EEELi512ENS_6half_tEfNS_4arch4Sm90ELb1ELb0ELb1ELb1ELb0ELb1ELb1ELb0ELb0ELb1ELb0ELb0EEENS1_21CollectiveEpilogueFwdINS6_IJSA_NS7_ILi512EEESA_EEES9_SC_SE_Li256ELb1ELb1ELb0ELb0EEENS1_36VarlenDynamicPersistentTileSchedulerILi64ELi64ELi256ELi128ELb0ELb1ELb1ELb1ELb1ELb1EEEEEEEEEvNT_6ParamsE)
        /*0014*/ 	.word	0x00000070


	//----- nvinfo : EIATTR_REGCOUNT
	.align		4
.L_22:
        /*0018*/ 	.byte	0x04, 0x2f
        /*001a*/ 	.short	(.L_24 - .L_23)
	.align		4
.L_23:
        /*001c*/ 	.word	index@(_ZN7cutlass13device_kernelIN5flash11enable_sm90INS1_16FlashAttnFwdSm90INS1_25CollectiveMainloopFwdSm90ILi2EN4cute5tupleIJNS5_1CILi1EEES8_S8_EEENS6_IJNS7_ILi64EEESA_SA_EEELi512ENS_6half_tEfNS_4arch4Sm90ELb1ELb0ELb1ELb1ELb0ELb0ELb1ELb0ELb0ELb1ELb0ELb0EEENS1_21CollectiveEpilogueFwdINS6_IJSA_NS7_ILi512EEESA_EEES9_SC_SE_Li256ELb1ELb1ELb0ELb0EEENS1_36VarlenDynamicPersistentTileSchedulerILi64ELi64ELi256ELi128ELb0ELb1ELb1ELb1ELb1ELb1EEEEEEEEEvNT_6ParamsE)
        /*0020*/ 	.word	0x000000a8


	//----- nvinfo : EIATTR_FRAME_SIZE
	.align		4
.L_24:
        /*0024*/ 	.byte	0x04, 0x11
        /*0026*/ 	.short	(.L_26 - .L_25)
	.align		4
.L_25:
        /*0028*/ 	.word	index@(_ZN7cutlass13device_kernelIN5flash11enable_sm90INS1_16FlashAttnFwdSm90INS1_25CollectiveMainloopFwdSm90ILi2EN4cute5tupleIJNS5_1CILi1EEES8_S8_EEENS6_IJNS7_ILi64EEESA_SA_EEELi512ENS_6half_tEfNS_4arch4Sm90ELb1ELb0ELb1ELb1ELb0ELb0ELb1ELb0ELb0ELb1ELb0ELb0EEENS1_21CollectiveEpilogueFwdINS6_IJSA_NS7_ILi512EEESA_EEES9_SC_SE_Li256ELb1ELb1ELb0ELb0EEENS1_36VarlenDynamicPersistentTileSchedulerILi64ELi64ELi256ELi128ELb0ELb1ELb1ELb1ELb1ELb1EEEEEEEEEvNT_6ParamsE)
        /*002c*/ 	.word	0x00000068


	//----- nvinfo : EIATTR_REGCOUNT
	.align		4
.L_26:
        /*0030*/ 	.byte	0x04, 0x2f
        /*0032*/ 	.short	(.L_28 - .L_27)
	.align		4
.L_27:
        /*0034*/ 	.word	index@(_ZN7cutlass13device_kernelIN5flash11enable_sm90INS1_16FlashAttnFwdSm90INS1_25CollectiveMainloopFwdSm90ILi2EN4cute5tupleIJNS5_1CILi1EEES8_S8_EEENS6_IJNS7_ILi64EEESA_SA_EEELi512ENS_6half_tEfNS_4arch4Sm90ELb1ELb0ELb1ELb1ELb0ELb1ELb0ELb0ELb0ELb1ELb0ELb0EEENS1_21CollectiveEpilogueFwdINS6_IJSA_NS7_ILi512EEESA_EEES9_SC_SE_Li256ELb1ELb1ELb0ELb0EEENS1_36VarlenDynamicPersistentTileSchedulerILi64ELi64ELi256ELi128ELb0ELb1ELb1ELb1ELb1ELb1EEEEEEEEEvNT_6ParamsE)
        /*0038*/ 	.word	0x000000a8


	//----- nvinfo : EIATTR_FRAME_SIZE
	.align		4
.L_28:
        /*003c*/ 	.byte	0x04, 0x11
        /*003e*/ 	.short	(.L_30 - .L_29)
	.align		4
.L_29:
        /*0040*/ 	.word	index@(_ZN7cutlass13device_kernelIN5flash11enable_sm90INS1_16FlashAttnFwdSm90INS1_25CollectiveMainloopFwdSm90ILi2EN4cute5tupleIJNS5_1CILi1EEES8_S8_EEENS6_IJNS7_ILi64EEESA_SA_EEELi512ENS_6half_tEfNS_4arch4Sm90ELb1ELb0ELb1ELb1ELb0ELb1ELb0ELb0ELb0ELb1ELb0ELb0EEENS1_21CollectiveEpilogueFwdINS6_IJSA_NS7_ILi512EEESA_EEES9_SC_SE_Li256ELb1ELb1ELb0ELb0EEENS1_36VarlenDynamicPersistentTileSchedulerILi64ELi64ELi256ELi128ELb0ELb1ELb1ELb1ELb1ELb1EEEEEEEEEvNT_6ParamsE)
        /*0044*/ 	.word	0x00000060


	//----- nvinfo : EIATTR_REGCOUNT
	.align		4
.L_30:
        /*0048*/ 	.byte	0x04, 0x2f
        /*004a*/ 	.short	(.L_32 - .L_31)
	.align		4
.L_31:
        /*004c*/ 	.word	index@(_ZN7cutlass13device_kernelIN5flash11enable_sm90INS1_16FlashAttnFwdSm90INS1_25CollectiveMainloopFwdSm90ILi2EN4cute5tupleIJNS5_1CILi1EEES8_S8_EEENS6_IJNS7_ILi64EEESA_SA_EEELi512ENS_6half_tEfNS_4arch4Sm90ELb1ELb0ELb1ELb1ELb0ELb0ELb0ELb0ELb0ELb1ELb0ELb0EEENS1_21CollectiveEpilogueFwdINS6_IJSA_NS7_ILi512EEESA_EEES9_SC_SE_Li256ELb1ELb1ELb0ELb0EEENS1_36VarlenDynamicPersistentTileSchedulerILi64ELi64ELi256ELi128ELb0ELb1ELb1ELb1ELb1ELb1EEEEEEEEEvNT_6ParamsE)
        /*0050*/ 	.word	0x000000a8


	//----- nvinfo : EIATTR_FRAME_SIZE
	.align		4
.L_32:
        /*0054*/ 	.byte	0x04, 0x11
        /*0056*/ 	.short	(.L_34 - .L_33)
	.align		4
.L_33:
        /*0058*/ 	.word	index@(_ZN7cutlass13device_kernelIN5flash11enable_sm90INS1_16FlashAttnFwdSm90INS1_25CollectiveMainloopFwdSm90ILi2EN4cute5tupleIJNS5_1CILi1EEES8_S8_EEENS6_IJNS7_ILi64EEESA_SA_EEELi512ENS_6half_tEfNS_4arch4Sm90ELb1ELb0ELb1ELb1ELb0ELb0ELb0ELb0ELb0ELb1ELb0ELb0EEENS1_21CollectiveEpilogueFwdINS6_IJSA_NS7_ILi512EEESA_EEES9_SC_SE_Li256ELb1ELb1ELb0ELb0EEENS1_36VarlenDynamicPersistentTileSchedulerILi64ELi64ELi256ELi128ELb0ELb1ELb1ELb1ELb1ELb1EEEEEEEEEvNT_6ParamsE)
        /*005c*/ 	.word	0x00000058


	//----- nvinfo : EIATTR_REGCOUNT
	.align		4
.L_34:
        /*0060*/ 	.byte	0x04, 0x2f
        /*0062*/ 	.short	(.L_36 - .L_35)
	.align		4
.L_35:
        /*0064*/ 	.word	index@(_ZN7cutlass13device_kernelIN5flash11enable_sm90INS1_16FlashAttnFwdSm90INS1_25CollectiveMainloopFwdSm90ILi2EN4cute5tupleIJNS5_1CILi1EEES8_S8_EEENS6_IJNS7_ILi64EEESA_SA_EEELi512ENS_6half_tEfNS_4arch4Sm90ELb1ELb0ELb1ELb0ELb0ELb0ELb1ELb0ELb0ELb1ELb0ELb0EEENS1_21CollectiveEpilogueFwdINS6_IJSA_NS7_ILi512EEESA_EEES9_SC_SE_Li256ELb0ELb1ELb0ELb0EEENS1_30DynamicPersistentTileSchedulerILi256ELi128ELb0ELb1ELb1EEEEEEEEEvNT_6ParamsE)
        /*0068*/ 	.word	0x000000a8


	//----- nvinfo : EIATTR_FRAME_SIZE
	.align		4
.L_36:
        /*006c*/ 	.byte	0x04, 0x11
        /*006e*/ 	.short	(.L_38 - .L_37)
	.align		4
.L_37:
        /*0070*/ 	.word	index@(_ZN7cutlass13device_kernelIN5flash11enable_sm90INS1_16FlashAttnFwdSm90INS1_25CollectiveMainloopFwdSm90ILi2EN4cute5tupleIJNS5_1CILi1EEES8_S8_EEENS6_IJNS7_ILi64EEESA_SA_EEELi512ENS_6half_tEfNS_4arch4Sm90ELb1ELb0ELb1ELb0ELb0ELb0ELb1ELb0ELb0ELb1ELb0ELb0EEENS1_21CollectiveEpilogueFwdINS6_IJSA_NS7_ILi512EEESA_EEES9_SC_SE_Li256ELb0ELb1ELb0ELb0EEENS1_30DynamicPersistentTileSchedulerILi256ELi128ELb0ELb1ELb1EEEEEEEEEvNT_6ParamsE)
        /*0074*/ 	.word	0x00000048


	//----- nvinfo : EIATTR_REGCOUNT
	.align		4
.L_38:
        /*0078*/ 	.byte	0x04, 0x2f
        /*007a*/ 	.short	(.L_40 - .L_39)
	.align		4
.L_39:
        /*007c*/ 	.word	index@(_ZN7cutlass13device_kernelIN5flash11enable_sm90INS1_16FlashAttnFwdSm90INS1_25CollectiveMainloopFwdSm90ILi2EN4cute5tupleIJNS5_1CILi1EEES8_S8_EEENS6_IJNS7_ILi64EEESA_SA_EEELi512ENS_6half_tEfNS_4arch4Sm90ELb1ELb0ELb1ELb0ELb0ELb0ELb0ELb0ELb0ELb1ELb0ELb0EEENS1_21CollectiveEpilogueFwdINS6_IJSA_NS7_ILi512EEESA_EEES9_SC_SE_Li256ELb0ELb1ELb0ELb0EEENS1_30DynamicPersistentTileSchedulerILi256ELi128ELb0ELb1ELb1EEEEEEEEEvNT_6ParamsE)
        /*0080*/ 	.word	0x000000a8


	//----- nvinfo : EIATTR_FRAME_SIZE
	.align		4
.L_40:
        /*0084*/ 	.byte	0x04, 0x11
        /*0086*/ 	.short	(.L_42 - .L_41)
	.align		4
.L_41:
        /*0088*/ 	.word	index@(_ZN7cutlass13device_kernelIN5flash11enable_sm90INS1_16FlashAttnFwdSm90INS1_25CollectiveMainloopFwdSm90ILi2EN4cute5tupleIJNS5_1CILi1EEES8_S8_EEENS6_IJNS7_ILi64EEESA_SA_EEELi512ENS_6half_tEfNS_4arch4Sm90ELb1ELb0ELb1ELb0ELb0ELb0ELb0ELb0ELb0ELb1ELb0ELb0EEENS1_21CollectiveEpilogueFwdINS6_IJSA_NS7_ILi512EEESA_EEES9_SC_SE_Li256ELb0ELb1ELb0ELb0EEENS1_30DynamicPersistentTileSchedulerILi256ELi128ELb0ELb1ELb1EEEEEEEEEvNT_6ParamsE)
        /*008c*/ 	.word	0x00000028


	//----- nvinfo : EIATTR_REGCOUNT
	.align		4
.L_42:
        /*0090*/ 	.byte	0x04, 0x2f
        /*0092*/ 	.short	(.L_44 - .L_43)
	.align		4
.L_43:
        /*0094*/ 	.word	index@(_ZN7cutlass13device_kernelIN5flash11enable_sm90INS1_16FlashAttnFwdSm90INS1_25CollectiveMainloopFwdSm90ILi2EN4cute5tupleIJNS5_1CILi1EEES8_S8_EEENS6_IJNS7_ILi64EEESA_SA_EEELi512ENS_6half_tEfNS_4arch4Sm90ELb0ELb1ELb1ELb1ELb0ELb1ELb1ELb0ELb0ELb1ELb0ELb0EEENS1_21CollectiveEpilogueFwdINS6_IJSA_NS7_ILi512EEESA_EEES9_SC_SE_Li256ELb1ELb1ELb0ELb0EEENS1_36VarlenDynamicPersistentTileSchedulerILi64ELi64ELi256ELi128ELb0ELb1ELb1ELb1ELb0ELb1EEEEEEEEEvNT_6ParamsE)
        /*0098*/ 	.word	0x000000a8


	//----- nvinfo : EIATTR_FRAME_SIZE
	.align		4
.L_44:
        /*009c*/ 	.byte	0x04, 0x11
        /*009e*/ 	.short	(.L_46 - .L_45)
	.align		4
.L_45:
        /*00a0*/ 	.word	index@($_ZN7cutlass13device_kernelIN5flash11enable_sm90INS1_16FlashAttnFwdSm90INS1_25CollectiveMainloopFwdSm90ILi2EN4cute5tupleIJNS5_1CILi1EEES8_S8_EEENS6_IJNS7_ILi64EEESA_SA_EEELi512ENS_6half_tEfNS_4arch4Sm90ELb0ELb1ELb1ELb1ELb0ELb1ELb1ELb0ELb0ELb1ELb0ELb0EEENS1_21CollectiveEpilogueFwdINS6_IJSA_NS7_ILi512EEESA_EEES9_SC_SE_Li256ELb1ELb1ELb0ELb0EEENS1_36VarlenDynamicPersistentTileSchedulerILi64ELi64ELi256ELi128ELb0ELb1ELb1ELb1ELb0ELb1EEEEEEEEEvNT_6ParamsE$_ZZN5flash25CollectiveMainloopFwdSm90ILi2EN4cute5tupleIJNS1_1CILi1EEES4_S4_EEENS2_IJNS3_ILi64EEES6_S6_EEELi512EN7cutlass6half_tEfNS8_4arch4Sm90ELb0ELb1ELb1ELb1ELb0ELb1ELb1ELb0ELb0ELb1ELb0ELb0EE3mmaINS_16FlashAttnFwdSm90ISC_NS_21CollectiveEpilogueFwdINS2_IJS6_NS3_ILi512EEES6_EEES5_S9_SB_Li256ELb1ELb1ELb0ELb0EEENS_36VarlenDynamicPersistentTileSchedulerILi64ELi64ELi256ELi128ELb0ELb1ELb1ELb1ELb0ELb1EEEE13SharedStorageENS1_6TensorINS1_11ArrayEngineIfLm128EEENS1_6LayoutINS2_IJNS2_IJNS3_ILi2EEESR_NS3_ILi32EEEEEES4_S4_EEENS2_IJNS2_IJS4_SR_NS3_ILi4EEEEEENS3_ILi0EEESX_EEEEEEENS_7SoftmaxILi2ELi0EEEEEbRKNSC_6ParamsENS8_25PipelineTmaAsyncNoClusterILi2ENS8_16PipelineTmaAsyncILi2EEEEES19_RNS8_13PipelineStateILj2EEERT0_RT1_iRiRKNS_16SeqlenInfoQKNewKILb1ELb1EEENS2_IJiiiiEEERT_ENKUliT_T0_T1_E_clIZSD_ISM_S10_S12_EbS15_S19_S19_S1C_S1E_S1G_iS1H_S1L_S1M_S1O_EUlRS1P_iE0_NS3_ILb1EEES1W_EEDaiS1P_S1Q_S1R_)
        /*00a4*/ 	.word	0x000004b0


	//----- nvinfo : EIATTR_FRAME_SIZE
	.align		4
.L_46:
        /*00a8*/ 	.byte	0x04, 0x11
        /*00aa*/ 	.short	(.L_48 - .L_47)
	.align		4
.L_47:
        /*00ac*/ 	.word	index@(_ZN7cutlass13device_kernelIN5flash11enable_sm90INS1_16FlashAttnFwdSm90INS1_25CollectiveMainloopFwdSm90ILi2EN4cute5tupleIJNS5_1CILi1EEES8_S8_EEENS6_IJNS7_ILi64EEESA_SA_EEELi512ENS_6half_tEfNS_4arch4Sm90ELb0ELb1ELb1ELb1ELb0ELb1ELb1ELb0ELb0ELb1ELb0ELb0EEENS1_21CollectiveEpilogueFwdINS6_IJSA_NS7_ILi512EEESA_EEES9_SC_SE_Li256ELb1ELb1ELb0ELb0EEENS1_36VarlenDynamicPersistentTileSchedulerILi64ELi64ELi256ELi128ELb0ELb1ELb1ELb1ELb0ELb1EEEEEEEEEvNT_6ParamsE)
        /*00b0*/ 	.word	0x000004b0


	//----- nvinfo : EIATTR_REGCOUNT
	.align		4
.L_48:
        /*00b4*/ 	.byte	0x04, 0x2f
        /*00b6*/ 	.short	(.L_50 - .L_49)
	.align		4
.L_49:
        /*00b8*/ 	.word	index@(_ZN7cutlass13device_kernelIN5flash11enable_sm90INS1_16FlashAttnFwdSm90INS1_25CollectiveMainloopFwdSm90ILi2EN4cute5tupleIJNS5_1CILi1EEES8_S8_EEENS6_IJNS7_ILi64EEESA_SA_EEELi512ENS_6half_tEfNS_4arch4Sm90ELb0ELb1ELb1ELb1ELb0ELb0ELb1ELb0ELb0ELb1ELb0ELb0EEENS1_21CollectiveEpilogueFwdINS6_IJSA_NS7_ILi512EEESA_EEES9_SC_SE_Li256ELb1ELb1ELb0ELb0EEENS1_36VarlenDynamicPersistentTileSchedulerILi64ELi64ELi256ELi128ELb0ELb1ELb1ELb1ELb0ELb1EEEEEEEEEvNT_6ParamsE)
        /*00bc*/ 	.word	0x000000a8


	//----- nvinfo : EIATTR_FRAME_SIZE
	.align		4
.L_50:
        /*00c0*/ 	.byte	0x04, 0x11
        /*00c2*/ 	.short	(.L_52 - .L_51)
	.align		4
.L_51:
        /*00c4*/ 	.word	index@($_ZN7cutlass13device_kernelIN5flash11enable_sm90INS1_16FlashAttnFwdSm90INS1_25CollectiveMainloopFwdSm90ILi2EN4cute5tupleIJNS5_1CILi1EEES8_S8_EEENS6_IJNS7_ILi64EEESA_SA_EEELi512ENS_6half_tEfNS_4arch4Sm90ELb0ELb1ELb1ELb1ELb0ELb0ELb1ELb0ELb0ELb1ELb0ELb0EEENS1_21CollectiveEpilogueFwdINS6_IJSA_NS7_ILi512EEESA_EEES9_SC_SE_Li256ELb1ELb1ELb0ELb0EEENS1_36VarlenDynamicPersistentTileSchedulerILi64ELi64ELi256ELi128ELb0ELb1ELb1ELb1ELb0ELb1EEEEEEEEEvNT_6ParamsE$_ZZN5flash25CollectiveMainloopFwdSm90ILi2EN4cute5tupleIJNS1_1CILi1EEES4_S4_EEENS2_IJNS3_ILi64EEES6_S6_EEELi512EN7cutlass6half_tEfNS8_4arch4Sm90ELb0ELb1ELb1ELb1ELb0ELb0ELb1ELb0ELb0ELb1ELb0ELb0EE3mmaINS_16FlashAttnFwdSm90ISC_NS_21CollectiveEpilogueFwdINS2_IJS6_NS3_ILi512EEES6_EEES5_S9_SB_Li256ELb1ELb1ELb0ELb0EEENS_36VarlenDynamicPersistentTileSchedulerILi64ELi64ELi256ELi128ELb0ELb1ELb1ELb1ELb0ELb1EEEE13SharedStorageENS1_6TensorINS1_11ArrayEngineIfLm128EEENS1_6LayoutINS2_IJNS2_IJNS3_ILi2EEESR_NS3_ILi32EEEEEES4_S4_EEENS2_IJNS2_IJS4_SR_NS3_ILi4EEEEEENS3_ILi0EEESX_EEEEEEENS_7SoftmaxILi2ELi0EEEEEbRKNSC_6ParamsENS8_25PipelineTmaAsyncNoClusterILi2ENS8_16PipelineTmaAsyncILi2EEEEES19_RNS8_13PipelineStateILj2EEERT0_RT1_iRiRKNS_16SeqlenInfoQKNewKILb1ELb0EEENS2_IJiiiiEEERT_ENKUliT_T0_T1_E_clIZSD_ISM_S10_S12_EbS15_S19_S19_S1C_S1E_S1G_iS1H_S1L_S1M_S1O_EUlRS1P_iE0_NS3_ILb1EEES1W_EEDaiS1P_S1Q_S1R_)
        /*00c8*/ 	.word	0x000004b0


	//----- nvinfo : EIATTR_FRAME_SIZE
	.align		4
.L_52:
        /*00cc*/ 	.byte	0x04, 0x11
        /*00ce*/ 	.short	(.L_54 - .L_53)
	.align		4
.L_53:
        /*00d0*/ 	.word	index@(_ZN7cutlass13device_kernelIN5flash11enable_sm90INS1_16FlashAttnFwdSm90INS1_25CollectiveMainloopFwdSm90ILi2EN4cute5tupleIJNS5_1CILi1EEES8_S8_EEENS6_IJNS7_ILi64EEESA_SA_EEELi512ENS_6half_tEfNS_4arch4Sm90ELb0ELb1ELb1ELb1ELb0ELb0ELb1ELb0ELb0ELb1ELb0ELb0EEENS1_21CollectiveEpilogueFwdINS6_IJSA_NS7_ILi512EEESA_EEES9_SC_SE_Li256ELb1ELb1ELb0ELb0EEENS1_36VarlenDynamicPersistentTileSchedulerILi64ELi64ELi256ELi128ELb0ELb1ELb1ELb1ELb0ELb1EEEEEEEEEvNT_6ParamsE)
        /*00d4*/ 	.word	0x000004b0


	//----- nvinfo : EIATTR_REGCOUNT
	.align		4
.L_54:
        /*00d8*/ 	.byte	0x04, 0x2f
        /*00da*/ 	.short	(.L_56 - .L_55)
	.align		4
.L_55:
        /*00dc*/ 	.word	index@(_ZN7cutlass13device_kernelIN5flash11enable_sm90INS1_16FlashAttnFwdSm90INS1_25CollectiveMainloopFwdSm90ILi2EN4cute5tupleIJNS5_1CILi1EEES8_S8_EEENS6_IJNS7_ILi64EEESA_SA_EEELi512ENS_6half_tEfNS_4arch4Sm90ELb0ELb1ELb1ELb1ELb0ELb1ELb0ELb0ELb0ELb1ELb0ELb0EEENS1_21CollectiveEpilogueFwdINS6_IJSA_NS7_ILi512EEESA_EEES9_SC_SE_Li256ELb1ELb1ELb0ELb0EEENS1_36VarlenDynamicPersistentTileSchedulerILi64ELi64ELi256ELi128ELb0ELb1ELb1ELb1ELb0ELb1EEEEEEEEEvNT_6ParamsE)
        /*00e0*/ 	.word	0x000000a8


	//----- nvinfo : EIATTR_FRAME_SIZE
	.align		4
.L_56:
        /*00e4*/ 	.byte	0x04, 0x11
        /*00e6*/ 	.short	(.L_58 - .L_57)
	.align		4
.L_57:
        /*00e8*/ 	.word	index@(_ZN7cutlass13device_kernelIN5flash11enable_sm90INS1_16FlashAttnFwdSm90INS1_25CollectiveMainloopFwdSm90ILi2EN4cute5tupleIJNS5_1CILi1EEES8_S8_EEENS6_IJNS7_ILi64EEESA_SA_EEELi512ENS_6half_tEfNS_4arch4Sm90ELb0ELb1ELb1ELb1ELb0ELb1ELb0ELb0ELb0ELb1ELb0ELb0EEENS1_21CollectiveEpilogueFwdINS6_IJSA_NS7_ILi512EEESA_EEES9_SC_SE_Li256ELb1ELb1ELb0ELb0EEENS1_36VarlenDynamicPersistentTileSchedulerILi64ELi64ELi256ELi128ELb0ELb1ELb1ELb1ELb0ELb1EEEEEEEEEvNT_6ParamsE)
        /*00ec*/ 	.word	0x00000050


	//----- nvinfo : EIATTR_REGCOUNT
	.align		4
.L_58:
        /*00f0*/ 	.byte	0x04, 0x2f
        /*00f2*/ 	.short	(.L_60 - .L_59)
	.align		4
.L_59:
        /*00f4*/ 	.word	index@(_ZN7cutlass13device_kernelIN5flash11enable_sm90INS1_16FlashAttnFwdSm90INS1_25CollectiveMainloopFwdSm90ILi2EN4cute5tupleIJNS5_1CILi1EEES8_S8_EEENS6_IJNS7_ILi64EEESA_SA_EEELi512ENS_6half_tEfNS_4arch4Sm90ELb0ELb1ELb1ELb1ELb0ELb0ELb0ELb0ELb0ELb1ELb0ELb0EEENS1_21CollectiveEpilogueFwdINS6_IJSA_NS7_ILi512EEESA_EEES9_SC_SE_Li256ELb1ELb1ELb0ELb0EEENS1_36VarlenDynamicPersistentTileSchedulerILi64ELi64ELi256ELi128ELb0ELb1ELb1ELb1ELb0ELb1EEEEEEEEEvNT_6ParamsE)
        /*00f8*/ 	.word	0x000000a8


	//----- nvinfo : EIATTR_FRAME_SIZE
	.align		4
.L_60:
        /*00fc*/ 	.byte	0x04, 0x11
        /*00fe*/ 	.short	(.L_62 - .L_61)
	.align		4
.L_61:
        /*0100*/ 	.word	index@(_ZN7cutlass13device_kernelIN5flash11enable_sm90INS1_16FlashAttnFwdSm90INS1_25CollectiveMainloopFwdSm90ILi2EN4cute5tupleIJNS5_1CILi1EEES8_S8_EEENS6_IJNS7_ILi64EEESA_SA_EEELi512ENS_6half_tEfNS_4arch4Sm90ELb0ELb1ELb1ELb1ELb0ELb0ELb0ELb0ELb0ELb1ELb0ELb0EEENS1_21CollectiveEpilogueFwdINS6_IJSA_NS7_ILi512EEESA_EEES9_SC_SE_Li256ELb1ELb1ELb0ELb0EEENS1_36VarlenDynamicPersistentTileSchedulerILi64ELi64ELi256ELi128ELb0ELb1ELb1ELb1ELb0ELb1EEEEEEEEEvNT_6ParamsE)
        /*0104*/ 	.word	0x00000048


	//----- nvinfo : EIATTR_REGCOUNT
	.align		4
.L_62:
        /*0108*/ 	.byte	0x04, 0x2f
        /*010a*/ 	.short	(.L_64 - .L_63)
	.align		4
.L_63:
        /*010c*/ 	.word	index@(_ZN7cutlass13device_kernelIN5flash11enable_sm90INS1_16FlashAttnFwdSm90INS1_25CollectiveMainloopFwdSm90ILi2EN4cute5tupleIJNS5_1CILi1EEES8_S8_EEENS6_IJNS7_ILi64EEESA_SA_EEELi512ENS_6half_tEfNS_4arch4Sm90ELb0ELb1ELb1ELb0ELb0ELb0ELb1ELb0ELb0ELb1ELb0ELb0EEENS1_21CollectiveEpilogueFwdINS6_IJSA_NS7_ILi512EEESA_EEES9_SC_SE_Li256ELb0ELb1ELb0ELb0EEENS1_30DynamicPersistentTileSchedulerILi256ELi128ELb0ELb1ELb1EEEEEEEEEvNT_6ParamsE)
        /*0110*/ 	.word	0x000000a8


	//----- nvinfo : EIATTR_FRAME_SIZE
	.align		4
.L_64:
        /*0114*/ 	.byte	0x04, 0x11
        /*0116*/ 	.short	(.L_66 - .L_65)
	.align		4
.L_65:
        /*0118*/ 	.word	index@($_ZN7cutlass13device_kernelIN5flash11enable_sm90INS1_16FlashAttnFwdSm90INS1_25CollectiveMainloopFwdSm90ILi2EN4cute5tupleIJNS5_1CILi1EEES8_S8_EEENS6_IJNS7_ILi64EEESA_SA_EEELi512ENS_6half_tEfNS_4arch4Sm90ELb0ELb1ELb1ELb0ELb0ELb0ELb1ELb0ELb0ELb1ELb0ELb0EEENS1_21CollectiveEpilogueFwdINS6_IJSA_NS7_ILi512EEESA_EEES9_SC_SE_Li256ELb0ELb1ELb0ELb0EEENS1_30DynamicPersistentTileSchedulerILi256ELi128ELb0ELb1ELb1EEEEEEEEEvNT_6ParamsE$_ZZN5flash25CollectiveMainloopFwdSm90ILi2EN4cute5tupleIJNS1_1CILi1EEES4_S4_EEENS2_IJNS3_ILi64EEES6_S6_EEELi512EN7cutlass6half_tEfNS8_4arch4Sm90ELb0ELb1ELb1ELb0ELb0ELb0ELb1ELb0ELb0ELb1ELb0ELb0EE3mmaINS_16FlashAttnFwdSm90ISC_NS_21CollectiveEpilogueFwdINS2_IJS6_NS3_ILi512EEES6_EEES5_S9_SB_Li256ELb0ELb1ELb0ELb0EEENS_30DynamicPersistentTileSchedulerILi256ELi128ELb0ELb1ELb1EEEE13SharedStorageENS1_6TensorINS1_11ArrayEngineIfLm128EEENS1_6LayoutINS2_IJNS2_IJNS3_ILi2EEESR_NS3_ILi32EEEEEES4_S4_EEENS2_IJNS2_IJS4_SR_NS3_ILi4EEEEEENS3_ILi0EEESX_EEEEEEENS_7SoftmaxILi2ELi0EEEEEbRKNSC_6ParamsENS8_25PipelineTmaAsyncNoClusterILi2ENS8_16PipelineTmaAsyncILi2EEEEES19_RNS8_13PipelineStateILj2EEERT0_RT1_iRiRKNS_16SeqlenInfoQKNewKILb0ELb0EEENS2_IJiiiiEEERT_ENKUliT_T0_T1_E_clIZSD_ISM_S10_S12_EbS15_S19_S19_S1C_S1E_S1G_iS1H_S1L_S1M_S1O_EUlRS1P_iE0_NS3_ILb1EEES1W_EEDaiS1P_S1Q_S1R_)
        /*011c*/ 	.word	0x00000490


	//----- nvinfo : EIATTR_FRAME_SIZE
	.align		4
.L_66:
        /*0120*/ 	.byte	0x04, 0x11
        /*0122*/ 	.short	(.L_68 - .L_67)
	.align		4
.L_67:
        /*0124*/ 	.word	index@(_ZN7cutlass13device_kernelIN5flash11enable_sm90INS1_16FlashAttnFwdSm90INS1_25CollectiveMainloopFwdSm90ILi2EN4cute5tupleIJNS5_1CILi1EEES8_S8_EEENS6_IJNS7_ILi64EEESA_SA_EEELi512ENS_6half_tEfNS_4arch4Sm90ELb0ELb1ELb1ELb0ELb0ELb0ELb1ELb0ELb0ELb1ELb0ELb0EEENS1_21CollectiveEpilogueFwdINS6_IJSA_NS7_ILi512EEESA_EEES9_SC_SE_Li256ELb0ELb1ELb0ELb0EEENS1_30DynamicPersistentTileSchedulerILi256ELi128ELb0ELb1ELb1EEEEEEEEEvNT_6ParamsE)
        /*0128*/ 	.word	0x00000490


	//----- nvinfo : EIATTR_REGCOUNT
	.align		4
.L_68:
        /*012c*/ 	.byte	0x04, 0x2f
        /*012e*/ 	.short	(.L_70 - .L_69)
	.align		4
.L_69:
        /*0130*/ 	.word	index@(_ZN7cutlass13device_kernelIN5flash11enable_sm90INS1_16FlashAttnFwdSm90INS1_25CollectiveMainloopFwdSm90ILi2EN4cute5tupleIJNS5_1CILi1EEES8_S8_EEENS6_IJNS7_ILi64EEESA_SA_EEELi512ENS_6half_tEfNS_4arch4Sm90ELb0ELb1ELb1ELb0ELb0ELb0ELb0ELb0ELb0ELb1ELb0ELb0EEENS1_21CollectiveEpilogueFwdINS6_IJSA_NS7_ILi512EEESA_EEES9_SC_SE_Li256ELb0ELb1ELb0ELb0EEENS1_30DynamicPersistentTileSchedulerILi256ELi128ELb0ELb1ELb1EEEEEEEEEvNT_6ParamsE)
        /*0134*/ 	.word	0x000000a8


	//----- nvinfo : EIATTR_FRAME_SIZE
	.align		4
.L_70:
        /*0138*/ 	.byte	0x04, 0x11
        /*013a*/ 	.short	(.L_72 - .L_71)
	.align		4
.L_71:
        /*013c*/ 	.word	index@(_ZN7cutlass13device_kernelIN5flash11enable_sm90INS1_16FlashAttnFwdSm90INS1_25CollectiveMainloopFwdSm90ILi2EN4cute5tupleIJNS5_1CILi1EEES8_S8_EEENS6_IJNS7_ILi64EEESA_SA_EEELi512ENS_6half_tEfNS_4arch4Sm90ELb0ELb1ELb1ELb0ELb0ELb0ELb0ELb0ELb0ELb1ELb0ELb0EEENS1_21CollectiveEpilogueFwdINS6_IJSA_NS7_ILi512EEESA_EEES9_SC_SE_Li256ELb0ELb1ELb0ELb0EEENS1_30DynamicPersistentTileSchedulerILi256ELi128ELb0ELb1ELb1EEEEEEEEEvNT_6ParamsE)
        /*0140*/ 	.word	0x00000028


	//----- nvinfo : EIATTR_REGCOUNT
	.align		4
.L_72:
        /*0144*/ 	.byte	0x04, 0x2f
        /*0146*/ 	.short	(.L_74 - .L_73)
	.align		4
.L_73:
        /*0148*/ 	.word	index@(_ZN7cutlass13device_kernelIN5flash11enable_sm90INS1_16FlashAttnFwdSm90INS1_25CollectiveMainloopFwdSm90ILi2EN4cute5tupleIJNS5_1CILi1EEES8_S8_EEENS6_IJNS7_ILi64EEESA_SA_EEELi512ENS_6half_tEfNS_4arch4Sm90ELb0ELb0ELb1ELb1ELb0ELb1ELb1ELb0ELb0ELb1ELb0ELb0EEENS1_21CollectiveEpilogueFwdINS6_IJSA_NS7_ILi512EEESA_EEES9_SC_SE_Li256ELb1ELb1ELb0ELb0EEENS1_36VarlenDynamicPersistentTileSchedulerILi64ELi64ELi256ELi128ELb0ELb1ELb1ELb0ELb1ELb1EEEEEEEEEvNT_6ParamsE)
        /*014c*/ 	.word	0x000000a8


	//----- nvinfo : EIATTR_FRAME_SIZE
	.align		4
.L_74:
        /*0150*/ 	.byte	0x04, 0x11
        /*0152*/ 	.short	(.L_76 - .L_75)
	.align		4
.L_75:
        /*0154*/ 	.word	index@(_ZN7cutlass13device_kernelIN5flash11enable_sm90INS1_16FlashAttnFwdSm90INS1_25CollectiveMainloopFwdSm90ILi2EN4cute5tupleIJNS5_1CILi1EEES8_S8_EEENS6_IJNS7_ILi64EEESA_SA_EEELi512ENS_6half_tEfNS_4arch4Sm90ELb0ELb0ELb1ELb1ELb0ELb1ELb1ELb0ELb0ELb1ELb0ELb0EEENS1_21CollectiveEpilogueFwdINS6_IJSA_NS7_ILi512EEESA_EEES9_SC_SE_Li256ELb1ELb1ELb0ELb0EEENS1_36VarlenDynamicPersistentTileSchedulerILi64ELi64ELi256ELi128ELb0ELb1ELb1ELb0ELb1ELb1EEEEEEEEEvNT_6ParamsE)
        /*0158*/ 	.word	0x00000078


	//----- nvinfo : EIATTR_REGCOUNT
	.align		4
.L_76:
        /*015c*/ 	.byte	0x04, 0x2f
        /*015e*/ 	.short	(.L_78 - .L_77)
	.align		4
.L_77:
        /*0160*/ 	.word	index@(_ZN7cutlass13device_kernelIN5flash11enable_sm90INS1_16FlashAttnFwdSm90INS1_25CollectiveMainloopFwdSm90ILi2EN4cute5tupleIJNS5_1CILi1EEES8_S8_EEENS6_IJNS7_ILi64EEESA_SA_EEELi512ENS_6half_tEfNS_4arch4Sm90ELb0ELb0ELb1ELb1ELb0ELb0ELb1ELb0ELb0ELb1ELb0ELb0EEENS1_21CollectiveEpilogueFwdINS6_IJSA_NS7_ILi512EEESA_EEES9_SC_SE_Li256ELb1ELb1ELb0ELb0EEENS1_36VarlenDynamicPersistentTileSchedulerILi64ELi64ELi256ELi128ELb0ELb1ELb1ELb0ELb1ELb1EEEEEEEEEvNT_6ParamsE)
        /*0164*/ 	.word	0x000000a8


	//----- nvinfo : EIATTR_FRAME_SIZE
	.align		4
.L_78:
        /*0168*/ 	.byte	0x04, 0x11
        /*016a*/ 	.short	(.L_80 - .L_79)
	.align		4
.L_79:
        /*016c*/ 	.word	index@(_ZN7cutlass13device_kernelIN5flash11enable_sm90INS1_16FlashAttnFwdSm90INS1_25CollectiveMainloopFwdSm90ILi2EN4cute5tupleIJNS5_1CILi1EEES8_S8_EEENS6_IJNS7_ILi64EEESA_SA_EEELi512ENS_6half_tEfNS_4arch4Sm90ELb0ELb0ELb1ELb1ELb0ELb0ELb1ELb0ELb0ELb1ELb0ELb0EEENS1_21CollectiveEpilogueFwdINS6_IJSA_NS7_ILi512EEESA_EEES9_SC_SE_Li256ELb1ELb1ELb0ELb0EEENS1_36VarlenDynamicPersistentTileSchedulerILi64ELi64ELi256ELi128ELb0ELb1ELb1ELb0ELb1ELb1EEEEEEEEEvNT_6ParamsE)
        /*0170*/ 	.word	0x00000070


	//----- nvinfo : EIATTR_REGCOUNT
	.align		4
.L_80:
        /*0174*/ 	.byte	0x04, 0x2f
        /*0176*/ 	.short	(.L_82 - .L_81)
	.align		4
.L_81:
        /*0178*/ 	.word	index@(_ZN7cutlass13device_kernelIN5flash11enable_sm90INS1_16FlashAttnFwdSm90INS1_25CollectiveMainloopFwdSm90ILi2EN4cute5tupleIJNS5_1CILi1EEES8_S8_EEENS6_IJNS7_ILi64EEESA_SA_EEELi512ENS_6half_tEfNS_4arch4Sm90ELb0ELb0ELb1ELb1ELb0ELb1ELb0ELb0ELb0ELb1ELb0ELb0EEENS1_21CollectiveEpilogueFwdINS6_IJSA_NS7_ILi512EEESA_EEES9_SC_SE_Li256ELb1ELb1ELb0ELb0EEENS1_36VarlenDynamicPersistentTileSchedulerILi64ELi64ELi256ELi128ELb0ELb1ELb1ELb0ELb1ELb1EEEEEEEEEvNT_6ParamsE)
        /*017c*/ 	.word	0x000000a8


	//----- nvinfo : EIATTR_FRAME_SIZE
	.align		4
.L_82:
        /*0180*/ 	.byte	0x04, 0x11
        /*0182*/ 	.short	(.L_84 - .L_83)
	.align		4
.L_83:
        /*0184*/ 	.word	index@(_ZN7cutlass13device_kernelIN5flash11enable_sm90INS1_16FlashAttnFwdSm90INS1_25CollectiveMainloopFwdSm90ILi2EN4cute5tupleIJNS5_1CILi1EEES8_S8_EEENS6_IJNS7_ILi64EEESA_SA_EEELi512ENS_6half_tEfNS_4arch4Sm90ELb0ELb0ELb1ELb1ELb0ELb1ELb0ELb0ELb0ELb1ELb0ELb0EEENS1_21CollectiveEpilogueFwdINS6_IJSA_NS7_ILi512EEESA_EEES9_SC_SE_Li256ELb1ELb1ELb0ELb0EEENS1_36VarlenDynamicPersistentTileSchedulerILi64ELi64ELi256ELi128ELb0ELb1ELb1ELb0ELb1ELb1EEEEEEEEEvNT_6ParamsE)
        /*0188*/ 	.word	0x00000068


	//----- nvinfo : EIATTR_REGCOUNT
	.align		4
.L_84:
        /*018c*/ 	.byte	0x04, 0x2f
        /*018e*/ 	.short	(.L_86 - .L_85)
	.align		4
.L_85:
        /*0190*/ 	.word	index@(_ZN7cutlass13device_kernelIN5flash11enable_sm90INS1_16FlashAttnFwdSm90INS1_25CollectiveMainloopFwdSm90ILi2EN4cute5tupleIJNS5_1CILi1EEES8_S8_EEENS6_IJNS7_ILi64EEESA_SA_EEELi512ENS_6half_tEfNS_4arch4Sm90ELb0ELb0ELb1ELb1ELb0ELb0ELb0ELb0ELb0ELb1ELb0ELb0EEENS1_21CollectiveEpilogueFwdINS6_IJSA_NS7_ILi512EEESA_EEES9_SC_SE_Li256ELb1ELb1ELb0ELb0EEENS1_36VarlenDynamicPersistentTileSchedulerILi64ELi64ELi256ELi128ELb0ELb1ELb1ELb0ELb1ELb1EEEEEEEEEvNT_6ParamsE)
        /*0194*/ 	.word	0x000000a8


	//----- nvinfo : EIATTR_FRAME_SIZE
	.align		4
.L_86:
        /*0198*/ 	.byte	0x04, 0x11
        /*019a*/ 	.short	(.L_88 - .L_87)
	.align		4
.L_87:
        /*019c*/ 	.word	index@(_ZN7cutlass13device_kernelIN5flash11enable_sm90INS1_16FlashAttnFwdSm90INS1_25CollectiveMainloopFwdSm90ILi2EN4cute5tupleIJNS5_1CILi1EEES8_S8_EEENS6_IJNS7_ILi64EEESA_SA_EEELi512ENS_6half_tEfNS_4arch4Sm90ELb0ELb0ELb1ELb1ELb0ELb0ELb0ELb0ELb0ELb1ELb0ELb0EEENS1_21CollectiveEpilogueFwdINS6_IJSA_NS7_ILi512EEESA_EEES9_SC_SE_Li256ELb1ELb1ELb0ELb0EEENS1_36VarlenDynamicPersistentTileSchedulerILi64ELi64ELi256ELi128ELb0ELb1ELb1ELb0ELb1ELb1EEEEEEEEEvNT_6ParamsE)
        /*01a0*/ 	.word	0x00000060


	//----- nvinfo : EIATTR_REGCOUNT
	.align		4
.L_88:
        /*01a4*/ 	.byte	0x04, 0x2f
        /*01a6*/ 	.short	(.L_90 - .L_89)
	.align		4
.L_89:
        /*01a8*/ 	.word	index@(_ZN7cutlass13device_kernelIN5flash11enable_sm90INS1_16FlashAttnFwdSm90INS1_25CollectiveMainloopFwdSm90ILi2EN4cute5tupleIJNS5_1CILi1EEES8_S8_EEENS6_IJNS7_ILi64EEESA_SA_EEELi512ENS_6half_tEfNS_4arch4Sm90ELb0ELb0ELb1ELb0ELb0ELb0ELb1ELb0ELb0ELb1ELb0ELb0EEENS1_21CollectiveEpilogueFwdINS6_IJSA_NS7_ILi512EEESA_EEES9_SC_SE_Li256ELb0ELb1ELb0ELb0EEENS1_29StaticPersistentTileSchedulerILb0EEEEEEEEEvNT_6ParamsE)
        /*01ac*/ 	.word	0x000000a8


	//----- nvinfo : EIATTR_FRAME_SIZE
	.align		4
.L_90:
        /*01b0*/ 	.byte	0x04, 0x11
        /*01b2*/ 	.short	(.L_92 - .L_91)
	.align		4
.L_91:
        /*01b4*/ 	.word	index@(_ZN7cutlass13device_kernelIN5flash11enable_sm90INS1_16FlashAttnFwdSm90INS1_25CollectiveMainloopFwdSm90ILi2EN4cute5tupleIJNS5_1CILi1EEES8_S8_EEENS6_IJNS7_ILi64EEESA_SA_EEELi512ENS_6half_tEfNS_4arch4Sm90ELb0ELb0ELb1ELb0ELb0ELb0ELb1ELb0ELb0ELb1ELb0ELb0EEENS1_21CollectiveEpilogueFwdINS6_IJSA_NS7_ILi512EEESA_EEES9_SC_SE_Li256ELb0ELb1ELb0ELb0EEENS1_29StaticPersistentTileSchedulerILb0EEEEEEEEEvNT_6ParamsE)
        /*01b8*/ 	.word	0x00000058


	//----- nvinfo : EIATTR_REGCOUNT
	.align		4
.L_92:
        /*01bc*/ 	.byte	0x04, 0x2f
        /*01be*/ 	.short	(.L_94 - .L_93)
	.align		4
.L_93:
        /*01c0*/ 	.word	index@(_ZN7cutlass13device_kernelIN5flash11enable_sm90INS1_16FlashAttnFwdSm90INS1_25CollectiveMainloopFwdSm90ILi2EN4cute5tupleIJNS5_1CILi1EEES8_S8_EEENS6_IJNS7_ILi64EEESA_SA_EEELi512ENS_6half_tEfNS_4arch4Sm90ELb0ELb0ELb1ELb0ELb0ELb0ELb0ELb0ELb0ELb1ELb0ELb0EEENS1_21CollectiveEpilogueFwdINS6_IJSA_NS7_ILi512EEESA_EEES9_SC_SE_Li256ELb0ELb1ELb0ELb0EEENS1_29StaticPersistentTileSchedulerILb0EEEEEEEEEvNT_6ParamsE)
        /*01c4*/ 	.word	0x000000a8


	//----- nvinfo : EIATTR_FRAME_SIZE
	.align		4
.L_94:
        /*01c8*/ 	.byte	0x04, 0x11
        /*01ca*/ 	.short	(.L_96 - .L_95)
	.align		4
.L_95:
        /*01cc*/ 	.word	index@(_ZN7cutlass13device_kernelIN5flash11enable_sm90INS1_16FlashAttnFwdSm90INS1_25CollectiveMainloopFwdSm90ILi2EN4cute5tupleIJNS5_1CILi1EEES8_S8_EEENS6_IJNS7_ILi64EEESA_SA_EEELi512ENS_6half_tEfNS_4arch4Sm90ELb0ELb0ELb1ELb0ELb0ELb0ELb0ELb0ELb0ELb1ELb0ELb0EEENS1_21CollectiveEpilogueFwdINS6_IJSA_NS7_ILi512EEESA_EEES9_SC_SE_Li256ELb0ELb1ELb0ELb0EEENS1_29StaticPersistentTileSchedulerILb0EEEEEEEEEvNT_6ParamsE)
        /*01d0*/ 	.word	0x00000038


	//----- nvinfo : EIATTR_MIN_STACK_SIZE
	.align		4
.L_96:
        /*01d4*/ 	.byte	0x04, 0x12
        /*01d6*/ 	.short	(.L_98 - .L_97)
	.align		4
.L_97:
        /*01d8*/ 	.word	index@(_ZN7cutlass13device_kernelIN5flash11enable_sm90INS1_16FlashAttnFwdSm90INS1_25CollectiveMainloopFwdSm90ILi2EN4cute5tupleIJNS5_1CILi1EEES8_S8_EEENS6_IJNS7_ILi64EEESA_SA_EEELi512ENS_6half_tEfNS_4arch4Sm90ELb0ELb0ELb1ELb0ELb0ELb0ELb0ELb0ELb0ELb1ELb0ELb0EEENS1_21CollectiveEpilogueFwdINS6_IJSA_NS7_ILi512EEESA_EEES9_SC_SE_Li256ELb0ELb1ELb0ELb0EEENS1_29StaticPersistentTileSchedulerILb0EEEEEEEEEvNT_6ParamsE)
        /*01dc*/ 	.word	0x00000038


	//----- nvinfo : EIATTR_MIN_STACK_SIZE
	.align		4
.L_98:
        /*01e0*/ 	.byte	0x04, 0x12
        /*01e2*/ 	.short	(.L_100 - .L_99)
	.align		4
.L_99:
        /*01e4*/ 	.word	index@(_ZN7cutlass13device_kernelIN5flash11enable_sm90INS1_16FlashAttnFwdSm90INS1_25CollectiveMainloopFwdSm90ILi2EN4cute5tupleIJNS5_1CILi1EEES8_S8_EEENS6_IJNS7_ILi64EEESA_SA_EEELi512ENS_6half_tEfNS_4arch4Sm90ELb0ELb0ELb1ELb0ELb0ELb0ELb1ELb0ELb0ELb1ELb0ELb0EEENS1_21CollectiveEpilogueFwdINS6_IJSA_NS7_ILi512EEESA_EEES9_SC_SE_Li256ELb0ELb1ELb0ELb0EEENS1_29StaticPersistentTileSchedulerILb0EEEEEEEEEvNT_6ParamsE)
        /*01e8*/ 	.word	0x00000058


	//----- nvinfo : EIATTR_MIN_STACK_SIZE
	.align		4
.L_100:
        /*01ec*/ 	.byte	0x04, 0x12
        /*01ee*/ 	.short	(.L_102 - .L_101)
	.align		4
.L_101:
        /*01f0*/ 	.word	index@(_ZN7cutlass13device_kernelIN5flash11enable_sm90INS1_16FlashAttnFwdSm90INS1_25CollectiveMainloopFwdSm90ILi2EN4cute5tupleIJNS5_1CILi1EEES8_S8_EEENS6_IJNS7_ILi64EEESA_SA_EEELi512ENS_6half_tEfNS_4arch4Sm90ELb0ELb0ELb1ELb1ELb0ELb0ELb0ELb0ELb0ELb1ELb0ELb0EEENS1_21CollectiveEpilogueFwdINS6_IJSA_NS7_ILi512EEESA_EEES9_SC_SE_Li256ELb1ELb1ELb0ELb0EEENS1_36VarlenDynamicPersistentTileSchedulerILi64ELi64ELi256ELi128ELb0ELb1ELb1ELb0ELb1ELb1EEEEEEEEEvNT_6ParamsE)
        /*01f4*/ 	.word	0x00000060


	//----- nvinfo : EIATTR_MIN_STACK_SIZE
	.align		4
.L_102:
        /*01f8*/ 	.byte	0x04, 0x12
        /*01fa*/ 	.short	(.L_104 - .L_103)
	.align		4
.L_103:
        /*01fc*/ 	.word	index@(_ZN7cutlass13device_kernelIN5flash11enable_sm90INS1_16FlashAttnFwdSm90INS1_25CollectiveMainloopFwdSm90ILi2EN4cute5tupleIJNS5_1CILi1EEES8_S8_EEENS6_IJNS7_ILi64EEESA_SA_EEELi512ENS_6half_tEfNS_4arch4Sm90ELb0ELb0ELb1ELb1ELb0ELb1ELb0ELb0ELb0ELb1ELb0ELb0EEENS1_21CollectiveEpilogueFwdINS6_IJSA_NS7_ILi512EEESA_EEES9_SC_SE_Li256ELb1ELb1ELb0ELb0EEENS1_36VarlenDynamicPersistentTileSchedulerILi64ELi64ELi256ELi128ELb0ELb1ELb1ELb0ELb1ELb1EEEEEEEEEvNT_6ParamsE)
        /*0200*/ 	.word	0x00000068


	//----- nvinfo : EIATTR_MIN_STACK_SIZE
	.align		4
.L_104:
        /*0204*/ 	.byte	0x04, 0x12
        /*0206*/ 	.short	(.L_106 - .L_105)
	.align		4
.L_105:
        /*0208*/ 	.word	index@(_ZN7cutlass13device_kernelIN5flash11enable_sm90INS1_16FlashAttnFwdSm90INS1_25CollectiveMainloopFwdSm90ILi2EN4cute5tupleIJNS5_1CILi1EEES8_S8_EEENS6_IJNS7_ILi64EEESA_SA_EEELi512ENS_6half_tEfNS_4arch4Sm90ELb0ELb0ELb1ELb1ELb0ELb0ELb1ELb0ELb0ELb1ELb0ELb0EEENS1_21CollectiveEpilogueFwdINS6_IJSA_NS7_ILi512EEESA_EEES9_SC_SE_Li256ELb1ELb1ELb0ELb0EEENS1_36VarlenDynamicPersistentTileSchedulerILi64ELi64ELi256ELi128ELb0ELb1ELb1ELb0ELb1ELb1EEEEEEEEEvNT_6ParamsE)
        /*020c*/ 	.word	0x00000070


	//----- nvinfo : EIATTR_MIN_STACK_SIZE
	.align		4
.L_106:
        /*0210*/ 	.byte	0x04, 0x12
        /*0212*/ 	.short	(.L_108 - .L_107)
	.align		4
.L_107:
        /*0214*/ 	.word	index@(_ZN7cutlass13device_kernelIN5flash11enable_sm90INS1_16FlashAttnFwdSm90INS1_25CollectiveMainloopFwdSm90ILi2EN4cute5tupleIJNS5_1CILi1EEES8_S8_EEENS6_IJNS7_ILi64EEESA_SA_EEELi512ENS_6half_tEfNS_4arch4Sm90ELb0ELb0ELb1ELb1ELb0ELb1ELb1ELb0ELb0ELb1ELb0ELb0EEENS1_21CollectiveEpilogueFwdINS6_IJSA_NS7_ILi512EEESA_EEES9_SC_SE_Li256ELb1ELb1ELb0ELb0EEENS1_36VarlenDynamicPersistentTileSchedulerILi64ELi64ELi256ELi128ELb0ELb1ELb1ELb0ELb1ELb1EEEEEEEEEvNT_6ParamsE)
        /*0218*/ 	.word	0x00000078


	//----- nvinfo : EIATTR_MIN_STACK_SIZE
	.align		4
.L_108:
        /*021c*/ 	.byte	0x04, 0x12
        /*021e*/ 	.short	(.L_110 - .L_109)
	.align		4
.L_109:
        /*0220*/ 	.word	index@(_ZN7cutlass13device_kernelIN5flash11enable_sm90INS1_16FlashAttnFwdSm90INS1_25CollectiveMainloopFwdSm90ILi2EN4cute5tupleIJNS5_1CILi1EEES8_S8_EEENS6_IJNS7_ILi64EEESA_SA_EEELi512ENS_6half_tEfNS_4arch4Sm90ELb0ELb1ELb1ELb0ELb0ELb0ELb0ELb0ELb0ELb1ELb0ELb0EEENS1_21CollectiveEpilogueFwdINS6_IJSA_NS7_ILi512EEESA_EEES9_SC_SE_Li256ELb0ELb1ELb0ELb0EEENS1_30DynamicPersistentTileSchedulerILi256ELi128ELb0ELb1ELb1EEEEEEEEEvNT_6ParamsE)
        /*0224*/ 	.word	0x00000028


	//----- nvinfo : EIATTR_MIN_STACK_SIZE
	.align		4
.L_110:
        /*0228*/ 	.byte	0x04, 0x12
        /*022a*/ 	.short	(.L_112 - .L_111)
	.align		4
.L_111:
        /*022c*/ 	.word	index@(_ZN7cutlass13device_kernelIN5flash11enable_sm90INS1_16FlashAttnFwdSm90INS1_25CollectiveMainloopFwdSm90ILi2EN4cute5tupleIJNS5_1CILi1EEES8_S8_EEENS6_IJNS7_ILi64EEESA_SA_EEELi512ENS_6half_tEfNS_4arch4Sm90ELb0ELb1ELb1ELb0ELb0ELb0ELb1ELb0ELb0ELb1ELb0ELb0EEENS1_21CollectiveEpilogueFwdINS6_IJSA_NS7_ILi512EEESA_EEES9_SC_SE_Li256ELb0ELb1ELb0ELb0EEENS1_30DynamicPersistentTileSchedulerILi256ELi128ELb0ELb1ELb1EEEEEEEEEvNT_6ParamsE)
        /*0230*/ 	.word	0x00000490


	//----- nvinfo : EIATTR_MIN_STACK_SIZE
	.align		4
.L_112:
        /*0234*/ 	.byte	0x04, 0x12
        /*0236*/ 	.short	(.L_114 - .L_113)
	.align		4
.L_113:
        /*0238*/ 	.word	index@(_ZN7cutlass13device_kernelIN5flash11enable_sm90INS1_16FlashAttnFwdSm90INS1_25CollectiveMainloopFwdSm90ILi2EN4cute5tupleIJNS5_1CILi1EEES8_S8_EEENS6_IJNS7_ILi64EEESA_SA_EEELi512ENS_6half_tEfNS_4arch4Sm90ELb0ELb1ELb1ELb1ELb0ELb0ELb0ELb0ELb0ELb1ELb0ELb0EEENS1_21CollectiveEpilogueFwdINS6_IJSA_NS7_ILi512EEESA_EEES9_SC_SE_Li256ELb1ELb1ELb0ELb0EEENS1_36VarlenDynamicPersistentTileSchedulerILi64ELi64ELi256ELi128ELb0ELb1ELb1ELb1ELb0ELb1EEEEEEEEEvNT_6ParamsE)
        /*023c*/ 	.word	0x00000048


	//----- nvinfo : EIATTR_MIN_STACK_SIZE
	.align		4
.L_114:
        /*0240*/ 	.byte	0x04, 0x12
        /*0242*/ 	.short	(.L_116 - .L_115)
	.align		4
.L_115:
        /*0244*/ 	.word	index@(_ZN7cutlass13device_kernelIN5flash11enable_sm90INS1_16FlashAttnFwdSm90INS1_25CollectiveMainloopFwdSm90ILi2EN4cute5tupleIJNS5_1CILi1EEES8_S8_EEENS6_IJNS7_ILi64EEESA_SA_EEELi512ENS_6half_tEfNS_4arch4Sm90ELb0ELb1ELb1ELb1ELb0ELb1ELb0ELb0ELb0ELb1ELb0ELb0EEENS1_21CollectiveEpilogueFwdINS6_IJSA_NS7_ILi512EEESA_EEES9_SC_SE_Li256ELb1ELb1ELb0ELb0EEENS1_36VarlenDynamicPersistentTileSchedulerILi64ELi64ELi256ELi128ELb0ELb1ELb1ELb1ELb0ELb1EEEEEEEEEvNT_6ParamsE)
        /*0248*/ 	.word	0x00000050


	//----- nvinfo : EIATTR_MIN_STACK_SIZE
	.align		4
.L_116:
        /*024c*/ 	.byte	0x04, 0x12
        /*024e*/ 	.short	(.L_118 - .L_117)
	.align		4
.L_117:
        /*0250*/ 	.word	index@(_ZN7cutlass13device_kernelIN5flash11enable_sm90INS1_16FlashAttnFwdSm90INS1_25CollectiveMainloopFwdSm90ILi2EN4cute5tupleIJNS5_1CILi1EEES8_S8_EEENS6_IJNS7_ILi64EEESA_SA_EEELi512ENS_6half_tEfNS_4arch4Sm90ELb0ELb1ELb1ELb1ELb0ELb0ELb1ELb0ELb0ELb1ELb0ELb0EEENS1_21CollectiveEpilogueFwdINS6_IJSA_NS7_ILi512EEESA_EEES9_SC_SE_Li256ELb1ELb1ELb0ELb0EEENS1_36VarlenDynamicPersistentTileSchedulerILi64ELi64ELi256ELi128ELb0ELb1ELb1ELb1ELb0ELb1EEEEEEEEEvNT_6ParamsE)
        /*0254*/ 	.word	0x000004b0


	//----- nvinfo : EIATTR_MIN_STACK_SIZE
	.align		4
.L_118:
        /*0258*/ 	.byte	0x04, 0x12
        /*025a*/ 	.short	(.L_120 - .L_119)
	.align		4
.L_119:
        /*025c*/ 	.word	index@(_ZN7cutlass13device_kernelIN5flash11enable_sm90INS1_16FlashAttnFwdSm90INS1_25CollectiveMainloopFwdSm90ILi2EN4cute5tupleIJNS5_1CILi1EEES8_S8_EEENS6_IJNS7_ILi64EEESA_SA_EEELi512ENS_6half_tEfNS_4arch4Sm90ELb0ELb1ELb1ELb1ELb0ELb1ELb1ELb0ELb0ELb1ELb0ELb0EEENS1_21CollectiveEpilogueFwdINS6_IJSA_NS7_ILi512EEESA_EEES9_SC_SE_Li256ELb1ELb1ELb0ELb0EEENS1_36VarlenDynamicPersistentTileSchedulerILi64ELi64ELi256ELi128ELb0ELb1ELb1ELb1ELb0ELb1EEEEEEEEEvNT_6ParamsE)
        /*0260*/ 	.word	0x000004b0


	//----- nvinfo : EIATTR_MIN_STACK_SIZE
	.align		4
.L_120:
        /*0264*/ 	.byte	0x04, 0x12
        /*0266*/ 	.short	(.L_122 - .L_121)
	.align		4
.L_121:
        /*0268*/ 	.word	index@(_ZN7cutlass13device_kernelIN5flash11enable_sm90INS1_16FlashAttnFwdSm90INS1_25CollectiveMainloopFwdSm90ILi2EN4cute5tupleIJNS5_1CILi1EEES8_S8_EEENS6_IJNS7_ILi64EEESA_SA_EEELi512ENS_6half_tEfNS_4arch4Sm90ELb1ELb0ELb1ELb0ELb0ELb0ELb0ELb0ELb0ELb1ELb0ELb0EEENS1_21CollectiveEpilogueFwdINS6_IJSA_NS7_ILi512EEESA_EEES9_SC_SE_Li256ELb0ELb1ELb0ELb0EEENS1_30DynamicPersistentTileSchedulerILi256ELi128ELb0ELb1ELb1EEEEEEEEEvNT_6ParamsE)
        /*026c*/ 	.word	0x00000028


	//----- nvinfo : EIATTR_MIN_STACK_SIZE
	.align		4
.L_122:
        /*0270*/ 	.byte	0x04, 0x12
        /*0272*/ 	.short	(.L_124 - .L_123)
	.align		4
.L_123:
        /*0274*/ 	.word	index@(_ZN7cutlass13device_kernelIN5flash11enable_sm90INS1_16FlashAttnFwdSm90INS1_25CollectiveMainloopFwdSm90ILi2EN4cute5tupleIJNS5_1CILi1EEES8_S8_EEENS6_IJNS7_ILi64EEESA_SA_EEELi512ENS_6half_tEfNS_4arch4Sm90ELb1ELb0ELb1ELb0ELb0ELb0ELb1ELb0ELb0ELb1ELb0ELb0EEENS1_21CollectiveEpilogueFwdINS6_IJSA_NS7_ILi512EEESA_EEES9_SC_SE_Li256ELb0ELb1ELb0ELb0EEENS1_30DynamicPersistentTileSchedulerILi256ELi128ELb0ELb1ELb1EEEEEEEEEvNT_6ParamsE)
        /*0278*/ 	.word	0x00000048


	//----- nvinfo : EIATTR_MIN_STACK_SIZE
	.align		4
.L_124:
        /*027c*/ 	.byte	0x04, 0x12
        /*027e*/ 	.short	(.L_126 - .L_125)
	.align		4
.L_125:
        /*0280*/ 	.word	index@(_ZN7cutlass13device_kernelIN5flash11enable_sm90INS1_16FlashAttnFwdSm90INS1_25CollectiveMainloopFwdSm90ILi2EN4cute5tupleIJNS5_1CILi1EEES8_S8_EEENS6_IJNS7_ILi64EEESA_SA_EEELi512ENS_6half_tEfNS_4arch4Sm90ELb1ELb0ELb1ELb1ELb0ELb0ELb0ELb0ELb0ELb1ELb0ELb0EEENS1_21CollectiveEpilogueFwdINS6_IJSA_NS7_ILi512EEESA_EEES9_SC_SE_Li256ELb1ELb1ELb0ELb0EEENS1_36VarlenDynamicPersistentTileSchedulerILi64ELi64ELi256ELi128ELb0ELb1ELb1ELb1ELb1ELb1EEEEEEEEEvNT_6ParamsE)
        /*0284*/ 	.word	0x00000058


	//----- nvinfo : EIATTR_MIN_STACK_SIZE
	.align		4
.L_126:
        /*0288*/ 	.byte	0x04, 0x12
        /*028a*/ 	.short	(.L_128 - .L_127)
	.align		4
.L_127:
        /*028c*/ 	.word	index@(_ZN7cutlass13device_kernelIN5flash11enable_sm90INS1_16FlashAttnFwdSm90INS1_25CollectiveMainloopFwdSm90ILi2EN4cute5tupleIJNS5_1CILi1EEES8_S8_EEENS6_IJNS7_ILi64EEESA_SA_EEELi512ENS_6half_tEfNS_4arch4Sm90ELb1ELb0ELb1ELb1ELb0ELb1ELb0ELb0ELb0ELb1ELb0ELb0EEENS1_21CollectiveEpilogueFwdINS6_IJSA_NS7_ILi512EEESA_EEES9_SC_SE_Li256ELb1ELb1ELb0ELb0EEENS1_36VarlenDynamicPersistentTileSchedulerILi64ELi64ELi256ELi128ELb0ELb1ELb1ELb1ELb1ELb1EEEEEEEEEvNT_6ParamsE)
        /*0290*/ 	.word	0x00000060


	//----- nvinfo : EIATTR_MIN_STACK_SIZE
	.align		4
.L_128:
        /*0294*/ 	.byte	0x04, 0x12
        /*0296*/ 	.short	(.L_130 - .L_129)
	.align		4
.L_129:
        /*0298*/ 	.word	index@(_ZN7cutlass13device_kernelIN5flash11enable_sm90INS1_16FlashAttnFwdSm90INS1_25CollectiveMainloopFwdSm90ILi2EN4cute5tupleIJNS5_1CILi1EEES8_S8_EEENS6_IJNS7_ILi64EEESA_SA_EEELi512ENS_6half_tEfNS_4arch4Sm90ELb1ELb0ELb1ELb1ELb0ELb0ELb1ELb0ELb0ELb1ELb0ELb0EEENS1_21CollectiveEpilogueFwdINS6_IJSA_NS7_ILi512EEESA_EEES9_SC_SE_Li256ELb1ELb1ELb0ELb0EEENS1_36VarlenDynamicPersistentTileSchedulerILi64ELi64ELi256ELi128ELb0ELb1ELb1ELb1ELb1ELb1EEEEEEEEEvNT_6ParamsE)
        /*029c*/ 	.word	0x00000068


	//----- nvinfo : EIATTR_MIN_STACK_SIZE
	.align		4
.L_130:
        /*02a0*/ 	.byte	0x04, 0x12
        /*02a2*/ 	.short	(.L_132 - .L_131)
	.align		4
.L_131:
        /*02a4*/ 	.word	index@(_ZN7cutlass13device_kernelIN5flash11enable_sm90INS1_16FlashAttnFwdSm90INS1_25CollectiveMainloopFwdSm90ILi2EN4cute5tupleIJNS5_1CILi1EEES8_S8_EEENS6_IJNS7_ILi64EEESA_SA_EEELi512ENS_6half_tEfNS_4arch4Sm90ELb1ELb0ELb1ELb1ELb0ELb1ELb1ELb0ELb0ELb1ELb0ELb0EEENS1_21CollectiveEpilogueFwdINS6_IJSA_NS7_ILi512EEESA_EEES9_SC_SE_Li256ELb1ELb1ELb0ELb0EEENS1_36VarlenDynamicPersistentTileSchedulerILi64ELi64ELi256ELi128ELb0ELb1ELb1ELb1ELb1ELb1EEEEEEEEEvNT_6ParamsE)
        /*02a8*/ 	.word	0x00000070
.L_132:


//--------------------- .nv.compat                --------------------------
	.section	.nv.compat,"",@"SHT_CUDA_COMPAT_INFO"
	.align	4
        /*0000*/ 	.byte	0x02, 0x09, 0x01, 0x00, 0x02, 0x02, 0x04, 0x00, 0x02, 0x05, 0x05, 0x00, 0x03, 0x07, 0x01, 0x01
        /*0010*/ 	.byte	0x02, 0x03, 0x01, 0x00, 0x02, 0x06, 0x01, 0x00, 0x04, 0x0b, 0x08, 0x00, 0x00, 0x00, 0x00, 0x00
        /*0020*/ 	.byte	0x00, 0x00, 0x00, 0x00


//--------------------- .nv.info._ZN7cutlass13device_kernelIN5flash11enable_sm90INS1_16FlashAttnFwdSm90INS1_25CollectiveMainloopFwdSm90ILi2EN4cute5tupleIJNS5_1CILi1EEES8_S8_EEENS6_IJNS7_ILi64EEESA_SA_EEELi512ENS_6half_tEfNS_4arch4Sm90ELb0ELb0ELb1ELb0ELb0ELb0ELb0ELb0ELb0ELb1ELb0ELb0EEENS1_21CollectiveEpilogueFwdINS6_IJSA_NS7_ILi512EEESA_EEES9_SC_SE_Li256ELb0ELb1ELb0ELb0EEENS1_29StaticPersistentTileSchedulerILb0EEEEEEEEEvNT_6ParamsE --------------------------
	.section	.nv.info._ZN7cutlass13device_kernelIN5flash11enable_sm90INS1_16FlashAttnFwdSm90INS1_25CollectiveMainloopFwdSm90ILi2EN4cute5tupleIJNS5_1CILi1EEES8_S8_EEENS6_IJNS7_ILi64EEESA_SA_EEELi512ENS_6half_tEfNS_4arch4Sm90ELb0ELb0ELb1ELb0ELb0ELb0ELb0ELb0ELb0ELb1ELb0ELb0EEENS1_21CollectiveEpilogueFwdINS6_IJSA_NS7_ILi512EEESA_EEES9_SC_SE_Li256ELb0ELb1ELb0ELb0EEENS1_29StaticPersistentTileSchedulerILb0EEEEEEEEEvNT_6ParamsE,"",@"SHT_CUDA_INFO"
	.sectionflags	@""
	.align	4


	//----- nvinfo : EIATTR_CUDA_API_VERSION
	.align		4
        /*0000*/ 	.byte	0x04, 0x37
        /*0002*/ 	.short	(.L_134 - .L_133)
.L_133:
        /*0004*/ 	.word	0x00000082


	//----- nvinfo : EIATTR_KPARAM_INFO
	.align		4
.L_134:
        /*0008*/ 	.byte	0x04, 0x17
        /*000a*/ 	.short	(.L_136 - .L_135)
.L_135:
        /*000c*/ 	.word	0x00000000
        /*0010*/ 	.short	0x0000
        /*0012*/ 	.short	0x0070
        /*0014*/ 	.byte	0x00, 0xf0, 0x01, 0x28


	//----- nvinfo : EIATTR_SPARSE_MMA_MASK
	.align		4
.L_136:
        /*0018*/ 	.byte	0x03, 0x50
        /*001a*/ 	.short	0x0000


	//----- nvinfo : EIATTR_MAXREG_COUNT
	.align		4
        /*001c*/ 	.byte	0x03, 0x1b
        /*001e*/ 	.short	0x00a8


	//----- nvinfo : EIATTR_NUM_BARRIERS
	.align		4
        /*0020*/ 	.byte	0x02, 0x4c
        /*0022*/ 	.byte	0x10
	.zero		1


	//----- nvinfo : EIATTR_EXTERNS
	.align		4
        /*0024*/ 	.byte	0x04, 0x0f
        /*0026*/ 	.short	(.L_138 - .L_137)


	//   ....[0]....
	.align		4
.L_137:
        /*0028*/ 	.word	index@(__assertfail)


	//----- nvinfo : EIATTR_ANNOTATIONS
	.align		4
.L_138:
        /*002c*/ 	.byte	0x04, 0x55
        /*002e*/ 	.short	(.L_140 - .L_139)


	//   ....[0]....
.L_139:
        /*0030*/ 	.word	0x00000001
        /*0034*/ 	.byte	0x60, 0x8c, 0x00, 0x00, 0x01, 0x00, 0x00, 0x00, 0xa0, 0x8d, 0x00, 0x00, 0x01, 0x00, 0x00, 0x00
        /* <DEDUP_REMOVED lines=25> */
        /*01d4*/ 	.byte	0x40, 0xd7, 0x00, 0x00


	//----- nvinfo : EIATTR_MERCURY_ISA_VERSION
	.align		4
.L_140:
        /*01d8*/ 	.byte	0x03, 0x5f
        /*01da*/ 	.short	0x0101


	//----- nvinfo : EIATTR_INT_WARP_WIDE_INSTR_OFFSETS
	.align		4
        /*01dc*/ 	.byte	0x04, 0x31
        /*01de*/ 	.short	(.L_142 - .L_141)


	//   ....[0]....
.L_141:
        /*01e0*/ 	.word	0x00000130


	//   ....[1]....
        /*01e4*/ 	.word	0x00000170


	//   ....[2]....
        /*01e8*/ 	.word	0x000001e0


	//----- nvinfo : EIATTR_COOP_GROUP_MASK_REGIDS
	.align		4
.L_142:
        /*01ec*/ 	.byte	0x04, 0x29
        /*01ee*/ 	.short	(.L_144 - .L_143)


	//   ....[0]....
.L_143:
        /*01f0*/ 	.word	0xffffffff


	//   ....[1]....
        /*01f4*/ 	.word	0xffffffff


	//   ....[2]....
        /*01f8*/ 	.word	0xffffffff


	//   ....[3]....
        /*01fc*/ 	.word	0xffffffff


	//   ....[4]....
        /*0200*/ 	.word	0xffffffff


	//   ....[5]....
        /*0204*/ 	.word	0xffffffff


	//   ....[6]....
        /*0208*/ 	.word	0xffffffff


	//   ....[7]....
        /*020c*/ 	.word	0xffffffff


	//   ....[8]....
        /*0210*/ 	.word	0xffffffff


	//   ....[9]....
        /*0214*/ 	.word	0xffffffff


	//   ....[10]....
        /*0218*/ 	.word	0xffffffff


	//   ....[11]....
        /*021c*/ 	.word	0xffffffff


	//   ....[12]....
        /*0220*/ 	.word	0xffffffff


	//   ....[13]....
        /*0224*/ 	.word	0xffffffff


	//   ....[14]....
        /*0228*/ 	.word	0xffffffff


	//   ....[15]....
        /*022c*/ 	.word	0xffffffff


	//   ....[16]....
        /*0230*/ 	.word	0xffffffff


	//   ....[17]....
        /*0234*/ 	.word	0xffffffff


	//   ....[18]....
        /*0238*/ 	.word	0xffffffff


	//   ....[19]....
        /*023c*/ 	.word	0xffffffff


	//   ....[20]....
        /*0240*/ 	.word	0xffffffff


	//   ....[21]....
        /*0244*/ 	.word	0xffffffff


	//   ....[22]....
        /*0248*/ 	.word	0xffffffff


	//   ....[23]....
        /*024c*/ 	.word	0xffffffff


	//   ....[24]....
        /*0250*/ 	.word	0xffffffff


	//   ....[25]....
        /*0254*/ 	.word	0xffffffff


	//   ....[26]....
        /*0258*/ 	.word	0xffffffff


	//   ....[27]....
        /*025c*/ 	.word	0xffffffff


	//   ....[28]....
        /*0260*/ 	.word	0xffffffff


	//   ....[29]....
        /*0264*/ 	.word	0xffffffff


	//   ....[30]....
        /*0268*/ 	.word	0xffffffff


	//   ....[31]....
        /*026c*/ 	.word	0xffffffff


	//   ....[32]....
        /*0270*/ 	.word	0xffffffff


	//   ....[33]....
        /*0274*/ 	.word	0xffffffff


	//   ....[34]....
        /*0278*/ 	.word	0xffffffff


	//   ....[35]....
        /*027c*/ 	.word	0xffffffff


	//   ....[36]....
        /*0280*/ 	.word	0xffffffff


	//   ....[37]....
        /*0284*/ 	.word	0xffffffff


	//   ....[38]....
        /*0288*/ 	.word	0xffffffff


	//   ....[39]....
        /*028c*/ 	.word	0xffffffff


	//   ....[40]....
        /*0290*/ 	.word	0xffffffff


	//   ....[41]....
        /*0294*/ 	.word	0xffffffff


	//   ....[42]....
        /*0298*/ 	.word	0x0500000f


	//   ....[43]....
        /*029c*/ 	.word	0x0500000f


	//   ....[44]....
        /*02a0*/ 	.word	0x0500000f


	//   ....[45]....
        /*02a4*/ 	.word	0x0500000f


	//   ....[46]....
        /*02a8*/ 	.word	0x0500000f


	//   ....[47]....
        /*02ac*/ 	.word	0x0500000f


	//   ....[48]....
        /*02b0*/ 	.word	0x0500000f


	//   ....[49]....
        /*02b4*/ 	.word	0x0500000f


	//   ....[50]....
        /*02b8*/ 	.word	0x0500000f


	//   ....[51]....
        /*02bc*/ 	.word	0x0500000f


	//----- nvinfo : EIATTR_COOP_GROUP_INSTR_OFFSETS
	.align		4
.L_144:
        /*02c0*/ 	.byte	0x04, 0x28
        /*02c2*/ 	.short	(.L_146 - .L_145)


	//   ....[0]....
.L_145:
        /*02c4*/ 	.word	0x00000060


	//   ....[1]....
        /*02c8*/ 	.word	0x00000140


	//   ....[2]....
        /*02cc*/ 	.word	0x00000190


	//   ....[3]....
        /*02d0*/ 	.word	0x00000380


	//   ....[4]....
        /*02d4*/ 	.word	0x000004e0


	//   ....[5]....
        /*02d8*/ 	.word	0x00000600


	//   ....[6]....
        /*02dc*/ 	.word	0x00000760


	//   ....[7]....
        /*02e0*/ 	.word	0x000011b0


	//   ....[8]....
        /*02e4*/ 	.word	0x00002ad0


	//   ....[9]....
        /*02e8*/ 	.word	0x00003890


	//   ....[10]....
        /*02ec*/ 	.word	0x00003910


	//   ....[11]....
        /*02f0*/ 	.word	0x00003af0


	//   ....[12]....
        /*02f4*/ 	.word	0x00003bc0


	//   ....[13]....
        /*02f8*/ 	.word	0x000044c0


	//   ....[14]....
        /*02fc*/ 	.word	0x00004c50


	//   ....[15]....
        /*0300*/ 	.word	0x00004cc0


	//   ....[16]....
        /*0304*/ 	.word	0x00004f90


	//   ....[17]....
        /*0308*/ 	.word	0x00005150


	//   ....[18]....
        /*030c*/ 	.word	0x000061e0


	//   ....[19]....
        /*0310*/ 	.word	0x00006220


	//   ....[20]....
        /*0314*/ 	.word	0x00006260


	//   ....[21]....
        /*0318*/ 	.word	0x000062c0


	//   ....[22]....
        /*031c*/ 	.word	0x000062f0


	//   ....[23]....
        /*0320*/ 	.word	0x00006cd0


	//   ....[24]....
        /*0324*/ 	.word	0x00008050


	//   ....[25]....
        /*0328*/ 	.word	0x00008080


	//   ....[26]....
        /*032c*/ 	.word	0x000080a0


	//   ....[27]....
        /*0330*/ 	.word	0x000080c0


	//   ....[28]....
        /*0334*/ 	.word	0x000086e0


	//   ....[29]....
        /*0338*/ 	.word	0x00008700


	//   ....[30]....
        /*033c*/ 	.word	0x00008950


	//   ....[31]....
        /*0340*/ 	.word	0x00008980


	//   ....[32]....
        /*0344*/ 	.word	0x000094b0


	//   ....[33]....
        /*0348*/ 	.word	0x00009e10


	//   ....[34]....
        /*034c*/ 	.word	0x00009e40


	//   ....[35]....
        /*0350*/ 	.word	0x00009f10


	//   ....[36]....
        /*0354*/ 	.word	0x00009f20


	//   ....[37]....
        /*0358*/ 	.word	0x00009fa0


	//   ....[38]....
        /*035c*/ 	.word	0x00009fb0


	//   ....[39]....
        /*0360*/ 	.word	0x00009fc0


	//   ....[40]....
        /*0364*/ 	.word	0x00009fd0


	//   ....[41]....
        /*0368*/ 	.word	0x0000d670


	//   ....[42]....
        /*036c*/ 	.word	0x0000dc00


	//   ....[43]....
        /*0370*/ 	.word	0x0000dd70


	//   ....[44]....
        /*0374*/ 	.word	0x0000ddd0


	//   ....[45]....
        /*0378*/ 	.word	0x0000de90


	//   ....[46]....
        /*037c*/ 	.word	0x0000df90


	//   ....[47]....
        /*0380*/ 	.word	0x0000dff0


	//   ....[48]....
        /*0384*/ 	.word	0x0000e0e0


	//   ....[49]....
        /*0388*/ 	.word	0x0000e140


	//   ....[50]....
        /*038c*/ 	.word	0x0000e1e0


	//   ....[51]....
        /*0390*/ 	.word	0x0000e5d0


	//----- nvinfo : EIATTR_REG_RECONFIG
	.align		4
.L_146:
        /*0394*/ 	.byte	0x01, 0x54
	.zero		2


	//----- nvinfo : EIATTR_SYSCALL_OFFSETS
	.align		4
        /*0398*/ 	.byte	0x04, 0x46
        /*039a*/ 	.short	(.L_148 - .L_147)


	//   ....[0]....
.L_147:
        /*039c*/ 	.word	0x00002c90


	//   ....[1]....
        /*03a0*/ 	.word	0x00009110


	//   ....[2]....
        /*03a4*/ 	.word	0x00009250


	//   ....[3]....
        /*03a8*/ 	.word	0x00009340


	//   ....[4]....
        /*03ac*/ 	.word	0x00009a40


	//----- nvinfo : EIATTR_MBARRIER_INSTR_OFFSETS
	.align		4
.L_148:
        /*03b0*/ 	.byte	0x04, 0x39
        /*03b2*/ 	.short	(.L_150 - .L_149)


	//   ....[0]....
.L_149:
        /*03b4*/ 	.word	0x00000270
        /*03b8*/ 	.word	0x000000ff
        /*03bc*/ 	.word	0x00028c00
        /*03c0*/ 	.short	0x0100
        /*03c2*/ 	.byte	0x08
	.zero		1


	//   ....[1]....
        /*03c4*/ 	.word	0x00000280
        /*03c8*/ 	.word	0x000000ff
        /*03cc*/ 	.word	0x00028c20
        /*03d0*/ 	.short	0x0100
        /*03d2*/ 	.byte	0x08
	.zero		1


	//   ....[2]....
        /*03d4*/ 	.word	0x00000330
        /*03d8*/ 	.word	0x000000ff
        /*03dc*/ 	.word	0x00028c30
        /*03e0*/ 	.short	0x0100
        /*03e2*/ 	.byte	0x06
	.zero		1


	//   ....[3]....
        /*03e4*/ 	.word	0x00000340
        /*03e8*/ 	.word	0x000000ff
        /*03ec*/ 	.word	0x00028c40
        /*03f0*/ 	.short	0x0100
        /*03f2*/ 	.byte	0x06
	.zero		1


	//   ....[4]....
        /*03f4*/ 	.word	0x00000350
        /*03f8*/ 	.word	0x000000ff
        /*03fc*/ 	.word	0x00028c38
        /*0400*/ 	.short	0x0100
        /*0402*/ 	.byte	0x06
	.zero		1


	//   ....[5]....
        /*0404*/ 	.word	0x00000360
        /*0408*/ 	.word	0x000000ff
        /*040c*/ 	.word	0x00028c48
        /*0410*/ 	.short	0x0100
        /*0412*/ 	.byte	0x06
	.zero		1


	//   ....[6]....
        /*0414*/ 	.word	0x00000490
        /*0418*/ 	.word	0x000000ff
        /*041c*/ 	.word	0x00028c50
        /*0420*/ 	.short	0x0100
        /*0422*/ 	.byte	0x08
	.zero		1


	//   ....[7]....
        /*0424*/ 	.word	0x000004a0
        /*0428*/ 	.word	0x000000ff
        /*042c*/ 	.word	0x00028c60
        /*0430*/ 	.short	0x0100
        /*0432*/ 	.byte	0x08
	.zero		1


	//   ....[8]....
        /*0434*/ 	.word	0x000004b0
        /*0438*/ 	.word	0x000000ff
        /*043c*/ 	.word	0x00028c58
        /*0440*/ 	.short	0x0100
        /*0442*/ 	.byte	0x08
	.zero		1


	//   ....[9]....
        /*0444*/ 	.word	0x000004c0
        /*0448*/ 	.word	0x000000ff
        /*044c*/ 	.word	0x00028c68
        /*0450*/ 	.short	0x0100
        /*0452*/ 	.byte	0x08
	.zero		1


	//   ....[10]....
        /*0454*/ 	.word	0x000005b0
        /*0458*/ 	.word	0x000000ff
        /*045c*/ 	.word	0x00028c70
        /*0460*/ 	.short	0x0100
        /*0462*/ 	.byte	0x06
	.zero		1


	//   ....[11]....
        /*0464*/ 	.word	0x000005c0
        /*0468*/ 	.word	0x000000ff
        /*046c*/ 	.word	0x00028c80
        /*0470*/ 	.short	0x0100
        /*0472*/ 	.byte	0x06
	.zero		1


	//   ....[12]....
        /*0474*/ 	.word	0x000005d0
        /*0478*/ 	.word	0x000000ff
        /*047c*/ 	.word	0x00028c78
        /*0480*/ 	.short	0x0100
        /*0482*/ 	.byte	0x06
	.zero		1


	//   ....[13]....
        /*0484*/ 	.word	0x000005e0
        /*0488*/ 	.word	0x000000ff
        /*048c*/ 	.word	0x00028c88
        /*0490*/ 	.short	0x0100
        /*0492*/ 	.byte	0x06
	.zero		1


	//   ....[14]....
        /*0494*/ 	.word	0x00000710
        /*0498*/ 	.word	0x000000ff
        /*049c*/ 	.word	0x00028c90
        /*04a0*/ 	.short	0x0100
        /*04a2*/ 	.byte	0x08
	.zero		1


	//   ....[15]....
        /*04a4*/ 	.word	0x00000720
        /*04a8*/ 	.word	0x000000ff
        /*04ac*/ 	.word	0x00028ca0
        /*04b0*/ 	.short	0x0100
        /*04b2*/ 	.byte	0x08
	.zero		1


	//   ....[16]....
        /*04b4*/ 	.word	0x00000730
        /*04b8*/ 	.word	0x000000ff
        /*04bc*/ 	.word	0x00028c98
        /*04c0*/ 	.short	0x0100
        /*04c2*/ 	.byte	0x08
	.zero		1


	//   ....[17]....
        /*04c4*/ 	.word	0x00000740
        /*04c8*/ 	.word	0x000000ff
        /*04cc*/ 	.word	0x00028ca8
        /*04d0*/ 	.short	0x0100
        /*04d2*/ 	.byte	0x08
	.zero		1


	//   ....[18]....
        /*04d4*/ 	.word	0x00000870
        /*04d8*/ 	.word	0x000000ff
        /*04dc*/ 	.word	0x00028cb0
        /*04e0*/ 	.short	0x0100
        /*04e2*/ 	.byte	0x08
	.zero		1


	//   ....[19]....
        /*04e4*/ 	.word	0x00000880
        /*04e8*/ 	.word	0x000000ff
        /*04ec*/ 	.word	0x00028cc0
        /*04f0*/ 	.short	0x0100
        /*04f2*/ 	.byte	0x08
	.zero		1


	//   ....[20]....
        /*04f4*/ 	.word	0x00000890
        /*04f8*/ 	.word	0x000000ff
        /*04fc*/ 	.word	0x00028cb8
        /*0500*/ 	.short	0x0100
        /*0502*/ 	.byte	0x08
	.zero		1


	//   ....[21]....
        /*0504*/ 	.word	0x000008a0
        /*0508*/ 	.word	0x000000ff
        /*050c*/ 	.word	0x00028cc8
        /*0510*/ 	.short	0x0100
        /*0512*/ 	.byte	0x08
	.zero		1


	//   ....[22]....
        /*0514*/ 	.word	0x000012c0
        /*0518*/ 	.word	0x000000ff
        /*051c*/ 	.word	0x00028c50
        /*0520*/ 	.short	0x010a
        /*0522*/ 	.byte	0x10
	.zero		1


	//   ....[23]....
        /*0524*/ 	.word	0x000015a0
        /*0528*/ 	.word	0x00000000
        /*052c*/ 	.word	0x00000000
        /*0530*/ 	.short	0x0101
        /*0532*/ 	.byte	0x3f
	.zero		1


	//   ....[24]....
        /*0534*/ 	.word	0x00001f30
        /*0538*/ 	.word	0x000000ff
        /*053c*/ 	.word	0x00028c50
        /*0540*/ 	.short	0x010a
        /*0542*/ 	.byte	0x06
	.zero		1


	//   ....[25]....
        /*0544*/ 	.word	0x00001f70
        /*0548*/ 	.word	0x000000ff
        /*054c*/ 	.word	0x00028c50
        /*0550*/ 	.short	0x010a
        /*0552*/ 	.byte	0x06
	.zero		1


	//   ....[26]....
        /*0554*/ 	.word	0x000021c0
        /*0558*/ 	.word	0x00000003
        /*055c*/ 	.word	0x00000000
        /*0560*/ 	.short	0x0101
        /*0562*/ 	.byte	0x3f
	.zero		1


	//   ....[27]....
        /*0564*/ 	.word	0x00002d10
        /*0568*/ 	.word	0x000000ff
        /*056c*/ 	.word	0x00028c00
        /*0570*/ 	.short	0x010a
        /*0572*/ 	.byte	0x29
	.zero		1


	//   ....[28]....
        /*0574*/ 	.word	0x00002d90
        /*0578*/ 	.word	0x00000007
        /*057c*/ 	.word	0x00028c30
        /*0580*/ 	.short	0x010a
        /*0582*/ 	.byte	0x3f
	.zero		1


	//   ....[29]....
        /*0584*/ 	.word	0x00002dd0
        /*0588*/ 	.word	0x00000007
        /*058c*/ 	.word	0x00028c30
        /*0590*/ 	.short	0x010a
        /*0592*/ 	.byte	0x3f
	.zero		1


	//   ....[30]....
        /*0594*/ 	.word	0x00003dc0
        /*0598*/ 	.word	0x00000003
        /*059c*/ 	.word	0x00000000
        /*05a0*/ 	.short	0x0101
        /*05a2*/ 	.byte	0x3f
	.zero		1


	//   ....[31]....
        /*05a4*/ 	.word	0x00004230
        /*05a8*/ 	.word	0x00000007
        /*05ac*/ 	.word	0x00028c50
        /*05b0*/ 	.short	0x010a
        /*05b2*/ 	.byte	0x3f
	.zero		1


	//   ....[32]....
        /*05b4*/ 	.word	0x00004280
        /*05b8*/ 	.word	0x00000007
        /*05bc*/ 	.word	0x00028c50
        /*05c0*/ 	.short	0x010a
        /*05c2*/ 	.byte	0x3f
	.zero		1


	//   ....[33]....
        /*05c4*/ 	.word	0x000044e0
        /*05c8*/ 	.word	0x00000007
        /*05cc*/ 	.word	0x00000000
        /*05d0*/ 	.short	0x0101
        /*05d2*/ 	.byte	0x3f
	.zero		1


	//   ....[34]....
        /*05d4*/ 	.word	0x00004630
        /*05d8*/ 	.word	0x000000ff
        /*05dc*/ 	.word	0x00028c30
        /*05e0*/ 	.short	0x010a
        /*05e2*/ 	.byte	0x17
	.zero		1


	//   ....[35]....
        /*05e4*/ 	.word	0x00004670
        /*05e8*/ 	.word	0x000000ff
        /*05ec*/ 	.word	0x00028c30
        /*05f0*/ 	.short	0x010a
        /*05f2*/ 	.byte	0x17
	.zero		1


	//   ....[36]....
        /*05f4*/ 	.word	0x000054a0
        /*05f8*/ 	.word	0x00000098
        /*05fc*/ 	.word	0x00000000
        /*0600*/ 	.short	0x0101
        /*0602*/ 	.byte	0x3f
	.zero		1


	//   ....[37]....
        /*0604*/ 	.word	0x00005f50
        /*0608*/ 	.word	0x000000ff
        /*060c*/ 	.word	0x00028c50
        /*0610*/ 	.short	0x010a
        /*0612*/ 	.byte	0x17
	.zero		1


	//   ....[38]....
        /*0614*/ 	.word	0x00005f90
        /*0618*/ 	.word	0x000000ff
        /*061c*/ 	.word	0x00028c50
        /*0620*/ 	.short	0x010a
        /*0622*/ 	.byte	0x17
	.zero		1


	//   ....[39]....
        /*0624*/ 	.word	0x00006200
        /*0628*/ 	.word	0x000000ac
        /*062c*/ 	.word	0x00000000
        /*0630*/ 	.short	0x0101
        /*0632*/ 	.byte	0x3f
	.zero		1


	//   ....[40]....
        /*0634*/ 	.word	0x00008710
        /*0638*/ 	.word	0x000000ff
        /*063c*/ 	.word	0x00000000
        /*0640*/ 	.short	0x0101
        /*0642*/ 	.byte	0x04
	.zero		1


	//   ....[41]....
        /*0644*/ 	.word	0x000096e0
        /*0648*/ 	.word	0x00000000
        /*064c*/ 	.word	0x00028c40
        /*0650*/ 	.short	0x010a
        /*0652*/ 	.byte	0x3f
	.zero		1


	//   ....[42]....
        /*0654*/ 	.word	0x0000a0d0
        /*0658*/ 	.word	0x000000ff
        /*065c*/ 	.word	0x00028c00
        /*0660*/ 	.short	0x0107
        /*0662*/ 	.byte	0x24
	.zero		1


	//   ....[43]....
        /*0664*/ 	.word	0x0000a130
        /*0668*/ 	.word	0x000000ff
        /*066c*/ 	.word	0x00028c00
        /*0670*/ 	.short	0x0101
        /*0672*/ 	.byte	0x24
	.zero		1


	//   ....[44]....
        /*0674*/ 	.word	0x0000a150
        /*0678*/ 	.word	0x000000ff
        /*067c*/ 	.word	0x00028c20
        /*0680*/ 	.short	0x010a
        /*0682*/ 	.byte	0x24
	.zero		1


	//   ....[45]....
        /*0684*/ 	.word	0x0000a230
        /*0688*/ 	.word	0x00000003
        /*068c*/ 	.word	0x00028c60
        /*0690*/ 	.short	0x010a
        /*0692*/ 	.byte	0x3f
	.zero		1


	//   ....[46]....
        /*0694*/ 	.word	0x0000ae00
        /*0698*/ 	.word	0x00000003
        /*069c*/ 	.word	0x00028c40
        /*06a0*/ 	.short	0x010a
        /*06a2*/ 	.byte	0x3f
	.zero		1


	//   ....[47]....
        /*06a4*/ 	.word	0x0000b040
        /*06a8*/ 	.word	0x00000003
        /*06ac*/ 	.word	0x00028c60
        /*06b0*/ 	.short	0x010a
        /*06b2*/ 	.byte	0x3f
	.zero		1


	//   ....[48]....
        /*06b4*/ 	.word	0x0000bc10
        /*06b8*/ 	.word	0x00000004
        /*06bc*/ 	.word	0x00028c40
        /*06c0*/ 	.short	0x010a
        /*06c2*/ 	.byte	0x3f
	.zero		1


	//   ....[49]....
        /*06c4*/ 	.word	0x0000be30
        /*06c8*/ 	.word	0x00000004
        /*06cc*/ 	.word	0x00028c60
        /*06d0*/ 	.short	0x010a
        /*06d2*/ 	.byte	0x3f
	.zero		1


	//   ....[50]....
        /*06d4*/ 	.word	0x0000c950
        /*06d8*/ 	.word	0x00000004
        /*06dc*/ 	.word	0x00028c40
        /*06e0*/ 	.short	0x010a
        /*06e2*/ 	.byte	0x3f
	.zero		1


	//   ....[51]....
        /*06e4*/ 	.word	0x0000cb90
        /*06e8*/ 	.word	0x00000004
        /*06ec*/ 	.word	0x00028c60
        /*06f0*/ 	.short	0x010a
        /*06f2*/ 	.byte	0x3f
	.zero		1


	//   ....[52]....
        /*06f4*/ 	.word	0x0000d5f0
        /*06f8*/ 	.word	0x00000000
        /*06fc*/ 	.word	0x00028c20
        /*0700*/ 	.short	0x010a
        /*0702*/ 	.byte	0x3f
	.zero		1


	//   ....[53]....
        /*0704*/ 	.word	0x0000d7c0
        /*0708*/ 	.word	0x00000006
        /*070c*/ 	.word	0x00000000
        /*0710*/ 	.short	0x010a
        /*0712*/ 	.byte	0x3f
	.zero		1


	//   ....[54]....
        /*0714*/ 	.word	0x0000d810
        /*0718*/ 	.word	0x00000003
        /*071c*/ 	.word	0x00000000
        /*0720*/ 	.short	0x010a
        /*0722*/ 	.byte	0x3f
	.zero		1


	//   ....[55]....
        /*0724*/ 	.word	0x0000d870
        /*0728*/ 	.word	0x00000012
        /*072c*/ 	.word	0x00000000
        /*0730*/ 	.short	0x010a
        /*0732*/ 	.byte	0x3f
	.zero		1


	//   ....[56]....
        /*0734*/ 	.word	0x0000d8a0
        /*0738*/ 	.word	0x00000003
        /*073c*/ 	.word	0x00000000
        /*0740*/ 	.short	0x010a
        /*0742*/ 	.byte	0x3f
	.zero		1


	//   ....[57]....
        /*0744*/ 	.word	0x0000d910
        /*0748*/ 	.word	0x00000003
        /*074c*/ 	.word	0x00028c50
        /*0750*/ 	.short	0x010a
        /*0752*/ 	.byte	0x3f
	.zero		1


	//   ....[58]....
        /*0754*/ 	.word	0x0000d970
        /*0758*/ 	.word	0x00000004
        /*075c*/ 	.word	0x00028c50
        /*0760*/ 	.short	0x010a
        /*0762*/ 	.byte	0x3f
	.zero		1


	//   ....[59]....
        /*0764*/ 	.word	0x0000d9d0
        /*0768*/ 	.word	0x00000003
        /*076c*/ 	.word	0x00028c00
        /*0770*/ 	.short	0x010a
        /*0772*/ 	.byte	0x3f
	.zero		1


	//   ....[60]....
        /*0774*/ 	.word	0x0000da20
        /*0778*/ 	.word	0x00000007
        /*077c*/ 	.word	0x00028c30
        /*0780*/ 	.short	0x010a
        /*0782*/ 	.byte	0x3f
	.zero		1


	//   ....[61]....
        /*0784*/ 	.word	0x0000da70
        /*0788*/ 	.word	0x00000007
        /*078c*/ 	.word	0x00028c50
        /*0790*/ 	.short	0x010a
        /*0792*/ 	.byte	0x3f
	.zero		1


	//   ....[62]....
        /*0794*/ 	.word	0x0000dad0
        /*0798*/ 	.word	0x00000004
        /*079c*/ 	.word	0x00028c30
        /*07a0*/ 	.short	0x010a
        /*07a2*/ 	.byte	0x3f
	.zero		1


	//   ....[63]....
        /*07a4*/ 	.word	0x0000db20
        /*07a8*/ 	.word	0x000000ac
        /*07ac*/ 	.word	0x00028c50
        /*07b0*/ 	.short	0x010a
        /*07b2*/ 	.byte	0x3f
	.zero		1


	//   ....[64]....
        /*07b4*/ 	.word	0x0000dcc0
        /*07b8*/ 	.word	0x00000000
        /*07bc*/ 	.word	0x00028c40
        /*07c0*/ 	.short	0x010a
        /*07c2*/ 	.byte	0x3f
	.zero		1


	//   ....[65]....
        /*07c4*/ 	.word	0x0000e270
        /*07c8*/ 	.word	0x00000003
        /*07cc*/ 	.word	0x00028c20
        /*07d0*/ 	.short	0x010a
        /*07d2*/ 	.byte	0x3f
	.zero		1


	//   ....[66]....
        /*07d4*/ 	.word	0x0000e2c0
        /*07d8*/ 	.word	0x00000003
        /*07dc*/ 	.word	0x00028c60
        /*07e0*/ 	.short	0x010a
        /*07e2*/ 	.byte	0x3f
	.zero		1


	//   ....[67]....
        /*07e4*/ 	.word	0x0000e310
        /*07e8*/ 	.word	0x00000003
        /*07ec*/ 	.word	0x00028c40
        /*07f0*/ 	.short	0x010a
        /*07f2*/ 	.byte	0x3f
	.zero		1


	//   ....[68]....
        /*07f4*/ 	.word	0x0000e360
        /*07f8*/ 	.word	0x00000003
        /*07fc*/ 	.word	0x00028c60
        /*0800*/ 	.short	0x010a
        /*0802*/ 	.byte	0x3f
	.zero		1


	//   ....[69]....
        /*0804*/ 	.word	0x0000e3b0
        /*0808*/ 	.word	0x00000004
        /*080c*/ 	.word	0x00028c40
        /*0810*/ 	.short	0x010a
        /*0812*/ 	.byte	0x3f
	.zero		1


	//   ....[70]....
        /*0814*/ 	.word	0x0000e400
        /*0818*/ 	.word	0x00000004
        /*081c*/ 	.word	0x00028c60
        /*0820*/ 	.short	0x010a
        /*0822*/ 	.byte	0x3f
	.zero		1


	//   ....[71]....
        /*0824*/ 	.word	0x0000e450
        /*0828*/ 	.word	0x00000004
        /*082c*/ 	.word	0x00028c40
        /*0830*/ 	.short	0x010a
        /*0832*/ 	.byte	0x3f
	.zero		1


	//   ....[72]....
        /*0834*/ 	.word	0x0000e4a0
        /*0838*/ 	.word	0x00000004
        /*083c*/ 	.word	0x00028c60
        /*0840*/ 	.short	0x010a
        /*0842*/ 	.byte	0x3f
	.zero		1


	//   ....[73]....
        /*0844*/ 	.word	0x0000e4f0
        /*0848*/ 	.word	0x00000000
        /*084c*/ 	.word	0x00028c20
        /*0850*/ 	.short	0x010a
        /*0852*/ 	.byte	0x3f
	.zero		1


	//   ....[74]....
        /*0854*/ 	.word	0x0000e690
        /*0858*/ 	.word	0x00000006
        /*085c*/ 	.word	0x00000000
        /*0860*/ 	.short	0x010a
        /*0862*/ 	.byte	0x3f
	.zero		1


	//   ....[75]....
        /*0864*/ 	.word	0x0000e6e0
        /*0868*/ 	.word	0x00000003
        /*086c*/ 	.word	0x00000000
        /*0870*/ 	.short	0x010a
        /*0872*/ 	.byte	0x3f
	.zero		1


	//   ....[76]....
        /*0874*/ 	.word	0x0000e730
        /*0878*/ 	.word	0x00000012
        /*087c*/ 	.word	0x00000000
        /*0880*/ 	.short	0x010a
        /*0882*/ 	.byte	0x3f
	.zero		1


	//----- nvinfo : EIATTR_NUM_MBARRIERS
	.align		4
.L_150:
        /*0884*/ 	.byte	0x03, 0x38
        /*0886*/ 	.short	0x0016


	//----- nvinfo : EIATTR_EXIT_INSTR_OFFSETS
	.align		4
        /*0888*/ 	.byte	0x04, 0x1c
        /*088a*/ 	.short	(.L_152 - .L_151)


	//   ....[0]....
.L_151:
        /*088c*/ 	.word	0x000009f0


	//   ....[1]....
        /*0890*/ 	.word	0x00008bd0


	//   ....[2]....
        /*0894*/ 	.word	0x0000d8f0


	//----- nvinfo : EIATTR_MAX_THREADS
	.align		4
.L_152:
        /*0898*/ 	.byte	0x04, 0x05
        /*089a*/ 	.short	(.L_154 - .L_153)
.L_153:
        /*089c*/ 	.word	0x00000180
        /*08a0*/ 	.word	0x00000001
        /*08a4*/ 	.word	0x00000001


	//----- nvinfo : EIATTR_CRS_STACK_SIZE
	.align		4
.L_154:
        /*08a8*/ 	.byte	0x04, 0x1e
        /*08aa*/ 	.short	(.L_156 - .L_155)
.L_155:
        /*08ac*/ 	.word	0x00000000


	//----- nvinfo : EIATTR_CBANK_PARAM_SIZE
	.align		4
.L_156:
        /*08b0*/ 	.byte	0x03, 0x19
        /*08b2*/ 	.short	0x0a70


	//----- nvinfo : EIATTR_PARAM_CBANK
	.align		4
        /*08b4*/ 	.byte	0x04, 0x0a
        /*08b6*/ 	.short	(.L_158 - .L_157)
	.align		4
.L_157:
        /*08b8*/ 	.word	index@(.nv.constant0._ZN7cutlass13device_kernelIN5flash11enable_sm90INS1_16FlashAttnFwdSm90INS1_25CollectiveMainloopFwdSm90ILi2EN4cute5tupleIJNS5_1CILi1EEES8_S8_EEENS6_IJNS7_ILi64EEESA_SA_EEELi512ENS_6half_tEfNS_4arch4Sm90ELb0ELb0ELb1ELb0ELb0ELb0ELb0ELb0ELb0ELb1ELb0ELb0EEENS1_21CollectiveEpilogueFwdINS6_IJSA_NS7_ILi512EEESA_EEES9_SC_SE_Li256ELb0ELb1ELb0ELb0EEENS1_29StaticPersistentTileSchedulerILb0EEEEEEEEEvNT_6ParamsE)
        /*08bc*/ 	.short	0x0210
        /*08be*/ 	.short	0x0a70


	//----- nvinfo : EIATTR_SW_WAR
	.align		4
.L_158:
        /*08c0*/ 	.byte	0x04, 0x36
        /*08c2*/ 	.short	(.L_160 - .L_159)
.L_159:
        /*08c4*/ 	.word	0x00000008
.L_160:


//--------------------- .nv.info._ZN7cutlass13device_kernelIN5flash11enable_sm90INS1_16FlashAttnFwdSm90INS1_25CollectiveMainloopFwdSm90ILi2EN4cute5tupleIJNS5_1CILi1EEES8_S8_EEENS6_IJNS7_ILi64EEESA_SA_EEELi512ENS_6half_tEfNS_4arch4Sm90ELb0ELb0ELb1ELb0ELb0ELb0ELb1ELb0ELb0ELb1ELb0ELb0EEENS1_21CollectiveEpilogueFwdINS6_IJSA_NS7_ILi512EEESA_EEES9_SC_SE_Li256ELb0ELb1ELb0ELb0EEENS1_29StaticPersistentTileSchedulerILb0EEEEEEEEEvNT_6ParamsE --------------------------
	.section	.nv.info._ZN7cutlass13device_kernelIN5flash11enable_sm90INS1_16FlashAttnFwdSm90INS1_25CollectiveMainloopFwdSm90ILi2EN4cute5tupleIJNS5_1CILi1EEES8_S8_EEENS6_IJNS7_ILi64EEESA_SA_EEELi512ENS_6half_tEfNS_4arch4Sm90ELb0ELb0ELb1ELb0ELb0ELb0ELb1ELb0ELb0ELb1ELb0ELb0EEENS1_21CollectiveEpilogueFwdINS6_IJSA_NS7_ILi512EEESA_EEES9_SC_SE_Li256ELb0ELb1ELb0ELb0EEENS1_29StaticPersistentTileSchedulerILb0EEEEEEEEEvNT_6ParamsE,"",@"SHT_CUDA_INFO"
	.sectionflags	@""
	.align	4


	//----- nvinfo : EIATTR_CUDA_API_VERSION
	.align		4
        /*0000*/ 	.byte	0x04, 0x37
        /*0002*/ 	.short	(.L_162 - .L_161)
.L_161:
        /*0004*/ 	.word	0x00000082


	//----- nvinfo : EIATTR_KPARAM_INFO
	.align		4
.L_162:
        /*0008*/ 	.byte	0x04, 0x17
        /*000a*/ 	.short	(.L_164 - .L_163)
.L_163:
        /*000c*/ 	.word	0x00000000
        /*0010*/ 	.short	0x0000
        /*0012*/ 	.short	0x0070
        /*0014*/ 	.byte	0x00, 0xf0, 0x01, 0x2c


	//----- nvinfo : EIATTR_SPARSE_MMA_MASK
	.align		4
.L_164:
        /*0018*/ 	.byte	0x03, 0x50
        /*001a*/ 	.short	0x0000


	//----- nvinfo : EIATTR_MAXREG_COUNT
	.align		4
        /*001c*/ 	.byte	0x03, 0x1b
        /*001e*/ 	.short	0x00a8


	//----- nvinfo : EIATTR_NUM_BARRIERS
	.align		4
        /*0020*/ 	.byte	0x02, 0x4c
        /*0022*/ 	.byte	0x10
	.zero		1


	//----- nvinfo : EIATTR_EXTERNS
	.align		4
        /*0024*/ 	.byte	0x04, 0x0f
        /*0026*/ 	.short	(.L_166 - .L_165)


	//   ....[0]....
	.align		4
.L_165:
        /*0028*/ 	.word	index@(__assertfail)


	//----- nvinfo : EIATTR_ANNOTATIONS
	.align		4
.L_166:
        /*002c*/ 	.byte	0x04, 0x55
        /*002e*/ 	.short	(.L_168 - .L_167)


	//   ....[0]....
.L_167:
        /* <DEDUP_REMOVED lines=42> */
        /*02c4*/ 	.byte	0x50, 0x13, 0x01, 0x00, 0x01, 0x00, 0x00, 0x00, 0x30, 0x1a, 0x01, 0x00


	//----- nvinfo : EIATTR_MERCURY_ISA_VERSION
	.align		4
.L_168:
        /*02d0*/ 	.byte	0x03, 0x5f
        /*02d2*/ 	.short	0x0101


	//----- nvinfo : EIATTR_INT_WARP_WIDE_INSTR_OFFSETS
	.align		4
        /*02d4*/ 	.byte	0x04, 0x31
        /*02d6*/ 	.short	(.L_170 - .L_169)


	//   ....[0]....
.L_169:
        /*02d8*/ 	.word	0x00000130


	//   ....[1]....
        /*02dc*/ 	.word	0x00000170


	//   ....[2]....
        /*02e0*/ 	.word	0x000001e0


	//   ....[3]....
        /*02e4*/ 	.word	0x00000250


	//----- nvinfo : EIATTR_COOP_GROUP_MASK_REGIDS
	.align		4
.L_170:
        /*02e8*/ 	.byte	0x04, 0x29
        /*02ea*/ 	.short	(.L_172 - .L_171)


	//   ....[0]....
.L_171:
        /*02ec*/ 	.word	0xffffffff


	//   ....[1]....
        /*02f0*/ 	.word	0xffffffff


	//   ....[2]....
        /*02f4*/ 	.word	0xffffffff


	//   ....[3]....
        /*02f8*/ 	.word	0xffffffff


	//   ....[4]....
        /*02fc*/ 	.word	0xffffffff


	//   ....[5]....
        /*0300*/ 	.word	0xffffffff


	//   ....[6]....
        /*0304*/ 	.word	0xffffffff


	//   ....[7]....
        /*0308*/ 	.word	0xffffffff


	//   ....[8]....
        /*030c*/ 	.word	0xffffffff


	//   ....[9]....
        /*0310*/ 	.word	0xffffffff


	//   ....[10]....
        /*0314*/ 	.word	0xffffffff


	//   ....[11]....
        /*0318*/ 	.word	0xffffffff


	//   ....[12]....
        /*031c*/ 	.word	0xffffffff


	//   ....[13]....
        /*0320*/ 	.word	0xffffffff


	//   ....[14]....
        /*0324*/ 	.word	0xffffffff


	//   ....[15]....
        /*0328*/ 	.word	0xffffffff


	//   ....[16]....
        /*032c*/ 	.word	0xffffffff


	//   ....[17]....
        /*0330*/ 	.word	0xffffffff


	//   ....[18]....
        /*0334*/ 	.word	0xffffffff


	//   ....[19]....
        /*0338*/ 	.word	0xffffffff


	//   ....[20]....
        /*033c*/ 	.word	0xffffffff


	//   ....[21]....
        /*0340*/ 	.word	0xffffffff


	//   ....[22]....
        /*0344*/ 	.word	0xffffffff


	//   ....[23]....
        /*0348*/ 	.word	0xffffffff


	//   ....[24]....
        /*034c*/ 	.word	0xffffffff


	//   ....[25]....
        /*0350*/ 	.word	0xffffffff


	//   ....[26]....
        /*0354*/ 	.word	0xffffffff


	//   ....[27]....
        /*0358*/ 	.word	0xffffffff


	//   ....[28]....
        /*035c*/ 	.word	0xffffffff


	//   ....[29]....
        /*0360*/ 	.word	0xffffffff


	//   ....[30]....
        /*0364*/ 	.word	0xffffffff


	//   ....[31]....
        /*0368*/ 	.word	0xffffffff


	//   ....[32]....
        /*036c*/ 	.word	0xffffffff


	//   ....[33]....
        /*0370*/ 	.word	0xffffffff


	//   ....[34]....
        /*0374*/ 	.word	0xffffffff


	//   ....[35]....
        /*0378*/ 	.word	0xffffffff


	//   ....[36]....
        /*037c*/ 	.word	0xffffffff


	//   ....[37]....
        /*0380*/ 	.word	0xffffffff


	//   ....[38]....
        /*0384*/ 	.word	0xffffffff


	//   ....[39]....
        /*0388*/ 	.word	0xffffffff


	//   ....[40]....
        /*038c*/ 	.word	0xffffffff


	//   ....[41]....
        /*0390*/ 	.word	0xffffffff


	//   ....[42]....
        /*0394*/ 	.word	0xffffffff


	//   ....[43]....
        /*0398*/ 	.word	0xffffffff


	//   ....[44]....
        /*039c*/ 	.word	0xffffffff


	//   ....[45]....
        /*03a0*/ 	.word	0xffffffff


	//   ....[46]....
        /*03a4*/ 	.word	0xffffffff


	//   ....[47]....
        /*03a8*/ 	.word	0xffffffff


	//   ....[48]....
        /*03ac*/ 	.word	0xffffffff


	//   ....[49]....
        /*03b0*/ 	.word	0xffffffff


	//   ....[50]....
        /*03b4*/ 	.word	0xffffffff


	//   ....[51]....
        /*03b8*/ 	.word	0xffffffff


	//   ....[52]....
        /*03bc*/ 	.word	0x0500000f


	//   ....[53]....
        /*03c0*/ 	.word	0x0500000f


	//   ....[54]....
        /*03c4*/ 	.word	0x0500000f


	//   ....[55]....
        /*03c8*/ 	.word	0x0500000f


	//   ....[56]....
        /*03cc*/ 	.word	0x0500000f


	//   ....[57]....
        /*03d0*/ 	.word	0x0500000f


	//   ....[58]....
        /*03d4*/ 	.word	0x0500000f


	//   ....[59]....
        /*03d8*/ 	.word	0x0500000f


	//   ....[60]....
        /*03dc*/ 	.word	0x0500000f


	//   ....[61]....
        /*03e0*/ 	.word	0x0500000f


	//   ....[62]....
        /*03e4*/ 	.word	0x0500000f


	//   ....[63]....
        /*03e8*/ 	.word	0x0500000f


	//   ....[64]....
        /*03ec*/ 	.word	0x0500000f


	//   ....[65]....
        /*03f0*/ 	.word	0x0500000f


	//   ....[66]....
        /*03f4*/ 	.word	0x0500000f


	//   ....[67]....
        /*03f8*/ 	.word	0x0500000f


	//   ....[68]....
        /*03fc*/ 	.word	0x0500000f


	//   ....[69]....
        /*0400*/ 	.word	0x0500000f


	//----- nvinfo : EIATTR_COOP_GROUP_INSTR_OFFSETS
	.align		4
.L_172:
        /*0404*/ 	.byte	0x04, 0x28
        /*0406*/ 	.short	(.L_174 - .L_173)


	//   ....[0]....
.L_173:
        /*0408*/ 	.word	0x00000060


	//   ....[1]....
        /*040c*/ 	.word	0x00000140


	//   ....[2]....
        /*0410*/ 	.word	0x00000180


	//   ....[3]....
        /*0414*/ 	.word	0x00000390


	//   ....[4]....
        /*0418*/ 	.word	0x000004f0


	//   ....[5]....
        /*041c*/ 	.word	0x00000610


	//   ....[6]....
        /*0420*/ 	.word	0x00000770


	//   ....[7]....
        /*0424*/ 	.word	0x00001150


	//   ....[8]....
        /*0428*/ 	.word	0x000028b0


	//   ....[9]....
        /*042c*/ 	.word	0x00003100


	//   ....[10]....
        /*0430*/ 	.word	0x00004850


	//   ....[11]....
        /*0434*/ 	.word	0x00004950


	//   ....[12]....
        /*0438*/ 	.word	0x00004b00


	//   ....[13]....
        /*043c*/ 	.word	0x00004ba0


	//   ....[14]....
        /*0440*/ 	.word	0x000053b0


	//   ....[15]....
        /*0444*/ 	.word	0x000058d0


	//   ....[16]....
        /*0448*/ 	.word	0x00006cf0


	//   ....[17]....
        /*044c*/ 	.word	0x00006da0


	//   ....[18]....
        /*0450*/ 	.word	0x00007070


	//   ....[19]....
        /*0454*/ 	.word	0x00007230


	//   ....[20]....
        /*0458*/ 	.word	0x000081b0


	//   ....[21]....
        /*045c*/ 	.word	0x000081f0


	//   ....[22]....
        /*0460*/ 	.word	0x00008220


	//   ....[23]....
        /*0464*/ 	.word	0x000082a0


	//   ....[24]....
        /*0468*/ 	.word	0x000082d0


	//   ....[25]....
        /*046c*/ 	.word	0x00008c80


	//   ....[26]....
        /*0470*/ 	.word	0x00009ff0


	//   ....[27]....
        /*0474*/ 	.word	0x0000a020


	//   ....[28]....
        /*0478*/ 	.word	0x0000a050


	//   ....[29]....
        /*047c*/ 	.word	0x0000a070


	//   ....[30]....
        /*0480*/ 	.word	0x0000a690


	//   ....[31]....
        /*0484*/ 	.word	0x0000a6b0


	//   ....[32]....
        /*0488*/ 	.word	0x0000a900


	//   ....[33]....
        /*048c*/ 	.word	0x0000a930


	//   ....[34]....
        /*0490*/ 	.word	0x0000b520


	//   ....[35]....
        /*0494*/ 	.word	0x0000bed0


	//   ....[36]....
        /*0498*/ 	.word	0x0000bf00


	//   ....[37]....
        /*049c*/ 	.word	0x0000bf80


	//   ....[38]....
        /*04a0*/ 	.word	0x0000c000


	//   ....[39]....
        /*04a4*/ 	.word	0x0000c030


	//   ....[40]....
        /*04a8*/ 	.word	0x0000c090


	//   ....[41]....
        /*04ac*/ 	.word	0x0000c0a0


	//   ....[42]....
        /*04b0*/ 	.word	0x0000c110


	//   ....[43]....
        /*04b4*/ 	.word	0x0000ca20


	//   ....[44]....
        /*04b8*/ 	.word	0x0000ca40


	//   ....[45]....
        /*04bc*/ 	.word	0x0000ca60


	//   ....[46]....
        /*04c0*/ 	.word	0x0000cb90


	//   ....[47]....
        /*04c4*/ 	.word	0x0000cd50


	//   ....[48]....
        /*04c8*/ 	.word	0x0000cd60


	//   ....[49]....
        /*04cc*/ 	.word	0x0000ceb0


	//   ....[50]....
        /*04d0*/ 	.word	0x0000cec0


	//   ....[51]....
        /*04d4*/ 	.word	0x00010640


	//   ....[52]....
        /*04d8*/ 	.word	0x00010b10


	//   ....[53]....
        /*04dc*/ 	.word	0x00010c80


	//   ....[54]....
        /*04e0*/ 	.word	0x00010ce0


	//   ....[55]....
        /*04e4*/ 	.word	0x00010da0


	//   ....[56]....
        /*04e8*/ 	.word	0x00010e30


	//   ....[57]....
        /*04ec*/ 	.word	0x00010f00


	//   ....[58]....
        /*04f0*/ 	.word	0x00010fc0


	//   ....[59]....
        /*04f4*/ 	.word	0x00011090


	//   ....[60]....
        /*04f8*/ 	.word	0x00011170


	//   ....[61]....
        /*04fc*/ 	.word	0x00011210


	//   ....[62]....
        /*0500*/ 	.word	0x000112c0


	//   ....[63]....
        /*0504*/ 	.word	0x000115a0


	//   ....[64]....
        /*0508*/ 	.word	0x000115f0


	//   ....[65]....
        /*050c*/ 	.word	0x00011750


	//   ....[66]....
        /*0510*/ 	.word	0x000118a0


	//   ....[67]....
        /*0514*/ 	.word	0x00011a70


	//   ....[68]....
        /*0518*/ 	.word	0x00011ac0


	//   ....[69]....
        /*051c*/ 	.word	0x00011e70


	//----- nvinfo : EIATTR_REG_RECONFIG
	.align		4
.L_174:
        /*0520*/ 	.byte	0x01, 0x54
	.zero		2


	//----- nvinfo : EIATTR_SYSCALL_OFFSETS
	.align		4
        /*0524*/ 	.byte	0x04, 0x46
        /*0526*/ 	.short	(.L_176 - .L_175)


	//   ....[0]....
.L_175:
        /*0528*/ 	.word	0x00002ab0


	//   ....[1]....
        /*052c*/ 	.word	0x0000b140


	//   ....[2]....
        /*0530*/ 	.word	0x0000b280


	//   ....[3]....
        /*0534*/ 	.word	0x0000b370


	//   ....[4]....
        /*0538*/ 	.word	0x0000baf0


	//   ....[5]....
        /*053c*/ 	.word	0x0000c3b0


	//----- nvinfo : EIATTR_MBARRIER_INSTR_OFFSETS
	.align		4
.L_176:
        /*0540*/ 	.byte	0x04, 0x39
        /*0542*/ 	.short	(.L_178 - .L_177)


	//   ....[0]....
.L_177:
        /*0544*/ 	.word	0x00000270
        /*0548*/ 	.word	0x000000ff
        /*054c*/ 	.word	0x00038800
        /*0550*/ 	.short	0x0100
        /*0552*/ 	.byte	0x08
	.zero		1


	//   ....[1]....
        /*0554*/ 	.word	0x00000280
        /*0558*/ 	.word	0x000000ff
        /*055c*/ 	.word	0x00038810
        /*0560*/ 	.short	0x0100
        /*0562*/ 	.byte	0x08
	.zero		1


	//   ....[2]....
        /*0564*/ 	.word	0x00000290
        /*0568*/ 	.word	0x000000ff
        /*056c*/ 	.word	0x00038820
        /*0570*/ 	.short	0x0100
        /*0572*/ 	.byte	0x08
	.zero		1


	//   ....[3]....
        /*0574*/ 	.word	0x00000340
        /*0578*/ 	.word	0x000000ff
        /*057c*/ 	.word	0x00038830
        /*0580*/ 	.short	0x0100
        /*0582*/ 	.byte	0x06
	.zero		1


	//   ....[4]....
        /*0584*/ 	.word	0x00000350
        /*0588*/ 	.word	0x000000ff
        /*058c*/ 	.word	0x00038840
        /*0590*/ 	.short	0x0100
        /*0592*/ 	.byte	0x06
	.zero		1


	//   ....[5]....
        /*0594*/ 	.word	0x00000360
        /*0598*/ 	.word	0x000000ff
        /*059c*/ 	.word	0x00038838
        /*05a0*/ 	.short	0x0100
        /*05a2*/ 	.byte	0x06
	.zero		1


	//   ....[6]....
        /*05a4*/ 	.word	0x00000370
        /*05a8*/ 	.word	0x000000ff
        /*05ac*/ 	.word	0x00038848
        /*05b0*/ 	.short	0x0100
        /*05b2*/ 	.byte	0x06
	.zero		1


	//   ....[7]....
        /*05b4*/ 	.word	0x000004a0
        /*05b8*/ 	.word	0x000000ff
        /*05bc*/ 	.word	0x00038850
        /*05c0*/ 	.short	0x0100
        /*05c2*/ 	.byte	0x08
	.zero		1


	//   ....[8]....
        /*05c4*/ 	.word	0x000004b0
        /*05c8*/ 	.word	0x000000ff
        /*05cc*/ 	.word	0x00038860
        /*05d0*/ 	.short	0x0100
        /*05d2*/ 	.byte	0x08
	.zero		1


	//   ....[9]....
        /*05d4*/ 	.word	0x000004c0
        /*05d8*/ 	.word	0x000000ff
        /*05dc*/ 	.word	0x00038858
        /*05e0*/ 	.short	0x0100
        /*05e2*/ 	.byte	0x08
	.zero		1


	//   ....[10]....
        /*05e4*/ 	.word	0x000004d0
        /*05e8*/ 	.word	0x000000ff
        /*05ec*/ 	.word	0x00038868
        /*05f0*/ 	.short	0x0100
        /*05f2*/ 	.byte	0x08
	.zero		1


	//   ....[11]....
        /*05f4*/ 	.word	0x000005c0
        /*05f8*/ 	.word	0x000000ff
        /*05fc*/ 	.word	0x00038870
        /*0600*/ 	.short	0x0100
        /*0602*/ 	.byte	0x06
	.zero		1


	//   ....[12]....
        /*0604*/ 	.word	0x000005d0
        /*0608*/ 	.word	0x000000ff
        /*060c*/ 	.word	0x00038880
        /*0610*/ 	.short	0x0100
        /*0612*/ 	.byte	0x06
	.zero		1


	//   ....[13]....
        /*0614*/ 	.word	0x000005e0
        /*0618*/ 	.word	0x000000ff
        /*061c*/ 	.word	0x00038878
        /*0620*/ 	.short	0x0100
        /*0622*/ 	.byte	0x06
	.zero		1


	//   ....[14]....
        /*0624*/ 	.word	0x000005f0
        /*0628*/ 	.word	0x000000ff
        /*062c*/ 	.word	0x00038888
        /*0630*/ 	.short	0x0100
        /*0632*/ 	.byte	0x06
	.zero		1


	//   ....[15]....
        /*0634*/ 	.word	0x00000720
        /*0638*/ 	.word	0x000000ff
        /*063c*/ 	.word	0x00038890
        /*0640*/ 	.short	0x0100
        /*0642*/ 	.byte	0x08
	.zero		1


	//   ....[16]....
        /*0644*/ 	.word	0x00000730
        /*0648*/ 	.word	0x000000ff
        /*064c*/ 	.word	0x000388a0
        /*0650*/ 	.short	0x0100
        /*0652*/ 	.byte	0x08
	.zero		1


	//   ....[17]....
        /*0654*/ 	.word	0x00000740
        /*0658*/ 	.word	0x000000ff
        /*065c*/ 	.word	0x00038898
        /*0660*/ 	.short	0x0100
        /*0662*/ 	.byte	0x08
	.zero		1


	//   ....[18]....
        /*0664*/ 	.word	0x00000750
        /*0668*/ 	.word	0x000000ff
        /*066c*/ 	.word	0x000388a8
        /*0670*/ 	.short	0x0100
        /*0672*/ 	.byte	0x08
	.zero		1


	//   ....[19]....
        /*0674*/ 	.word	0x00000880
        /*0678*/ 	.word	0x000000ff
        /*067c*/ 	.word	0x000388b0
        /*0680*/ 	.short	0x0100
        /*0682*/ 	.byte	0x08
	.zero		1


	//   ....[20]....
        /*0684*/ 	.word	0x00000890
        /*0688*/ 	.word	0x000000ff
        /*068c*/ 	.word	0x000388c0
        /*0690*/ 	.short	0x0100
        /*0692*/ 	.byte	0x08
	.zero		1


	//   ....[21]....
        /*0694*/ 	.word	0x000008a0
        /*0698*/ 	.word	0x000000ff
        /*069c*/ 	.word	0x000388b8
        /*06a0*/ 	.short	0x0100
        /*06a2*/ 	.byte	0x08
	.zero		1


	//   ....[22]....
        /*06a4*/ 	.word	0x000008b0
        /*06a8*/ 	.word	0x000000ff
        /*06ac*/ 	.word	0x000388c8
        /*06b0*/ 	.short	0x0100
        /*06b2*/ 	.byte	0x08
	.zero		1


	//   ....[23]....
        /*06b4*/ 	.word	0x000014b0
        /*06b8*/ 	.word	0x00000000
        /*06bc*/ 	.word	0x00000000
        /*06c0*/ 	.short	0x0101
        /*06c2*/ 	.byte	0x3f
	.zero		1


	//   ....[24]....
        /*06c4*/ 	.word	0x00001fa0
        /*06c8*/ 	.word	0x00000000
        /*06cc*/ 	.word	0x00000000
        /*06d0*/ 	.short	0x0101
        /*06d2*/ 	.byte	0x3f
	.zero		1


	//   ....[25]....
        /*06d4*/ 	.word	0x00002b10
        /*06d8*/ 	.word	0x000000ff
        /*06dc*/ 	.word	0x00038800
        /*06e0*/ 	.short	0x010a
        /*06e2*/ 	.byte	0x25
	.zero		1


	//   ....[26]....
        /*06e4*/ 	.word	0x00002b90
        /*06e8*/ 	.word	0x00000003
        /*06ec*/ 	.word	0x00038830
        /*06f0*/ 	.short	0x010a
        /*06f2*/ 	.byte	0x3f
	.zero		1


	//   ....[27]....
        /*06f4*/ 	.word	0x00002bd0
        /*06f8*/ 	.word	0x00000003
        /*06fc*/ 	.word	0x00038830
        /*0700*/ 	.short	0x010a
        /*0702*/ 	.byte	0x3f
	.zero		1


	//   ....[28]....
        /*0704*/ 	.word	0x00002e50
        /*0708*/ 	.word	0x000000ff
        /*070c*/ 	.word	0x00038810
        /*0710*/ 	.short	0x010a
        /*0712*/ 	.byte	0x25
	.zero		1


	//   ....[29]....
        /*0714*/ 	.word	0x00002e90
        /*0718*/ 	.word	0x00000003
        /*071c*/ 	.word	0x00038850
        /*0720*/ 	.short	0x010a
        /*0722*/ 	.byte	0x3f
	.zero		1


	//   ....[30]....
        /*0724*/ 	.word	0x00002ed0
        /*0728*/ 	.word	0x00000003
        /*072c*/ 	.word	0x00038850
        /*0730*/ 	.short	0x010a
        /*0732*/ 	.byte	0x3f
	.zero		1


	//   ....[31]....
        /*0734*/ 	.word	0x00004df0
        /*0738*/ 	.word	0x00000018
        /*073c*/ 	.word	0x00000000
        /*0740*/ 	.short	0x0101
        /*0742*/ 	.byte	0x3f
	.zero		1


	//   ....[32]....
        /*0744*/ 	.word	0x000053d0
        /*0748*/ 	.word	0x00000003
        /*074c*/ 	.word	0x00000000
        /*0750*/ 	.short	0x0101
        /*0752*/ 	.byte	0x3f
	.zero		1


	//   ....[33]....
        /*0754*/ 	.word	0x000054f0
        /*0758*/ 	.word	0x000000ff
        /*075c*/ 	.word	0x00038830
        /*0760*/ 	.short	0x010a
        /*0762*/ 	.byte	0x05
	.zero		1


	//   ....[34]....
        /*0764*/ 	.word	0x00005530
        /*0768*/ 	.word	0x000000ff
        /*076c*/ 	.word	0x00038830
        /*0770*/ 	.short	0x010a
        /*0772*/ 	.byte	0x05
	.zero		1


	//   ....[35]....
        /*0774*/ 	.word	0x00005710
        /*0778*/ 	.word	0x000000ff
        /*077c*/ 	.word	0x00038850
        /*0780*/ 	.short	0x010a
        /*0782*/ 	.byte	0x05
	.zero		1


	//   ....[36]....
        /*0784*/ 	.word	0x00005750
        /*0788*/ 	.word	0x000000ff
        /*078c*/ 	.word	0x00038850
        /*0790*/ 	.short	0x010a
        /*0792*/ 	.byte	0x05
	.zero		1


	//   ....[37]....
        /*0794*/ 	.word	0x00007590
        /*0798*/ 	.word	0x0000009b
        /*079c*/ 	.word	0x00000000
        /*07a0*/ 	.short	0x0101
        /*07a2*/ 	.byte	0x3f
	.zero		1


	//   ....[38]....
        /*07a4*/ 	.word	0x000081d0
        /*07a8*/ 	.word	0x000000c5
        /*07ac*/ 	.word	0x00000000
        /*07b0*/ 	.short	0x0101
        /*07b2*/ 	.byte	0x3f
	.zero		1


	//   ....[39]....
        /*07b4*/ 	.word	0x0000a6c0
        /*07b8*/ 	.word	0x000000ff
        /*07bc*/ 	.word	0x00000000
        /*07c0*/ 	.short	0x0101
        /*07c2*/ 	.byte	0x04
	.zero		1


	//   ....[40]....
        /*07c4*/ 	.word	0x0000b740
        /*07c8*/ 	.word	0x00000000
        /*07cc*/ 	.word	0x00038840
        /*07d0*/ 	.short	0x010a
        /*07d2*/ 	.byte	0x3f
	.zero		1


	//   ....[41]....
        /*07d4*/ 	.word	0x0000c1c0
        /*07d8*/ 	.word	0x000000ff
        /*07dc*/ 	.word	0x00038800
        /*07e0*/ 	.short	0x0107
        /*07e2*/ 	.byte	0x24
	.zero		1


	//   ....[42]....
        /*07e4*/ 	.word	0x0000c230
        /*07e8*/ 	.word	0x000000ff
        /*07ec*/ 	.word	0x00038800
        /*07f0*/ 	.short	0x0101
        /*07f2*/ 	.byte	0x24
	.zero		1


	//   ....[43]....
        /*07f4*/ 	.word	0x0000d0e0
        /*07f8*/ 	.word	0x000000ff
        /*07fc*/ 	.word	0x00038810
        /*0800*/ 	.short	0x0107
        /*0802*/ 	.byte	0x24
	.zero		1


	//   ....[44]....
        /*0804*/ 	.word	0x0000d140
        /*0808*/ 	.word	0x000000ff
        /*080c*/ 	.word	0x00038810
        /*0810*/ 	.short	0x0101
        /*0812*/ 	.byte	0x24
	.zero		1


	//   ....[45]....
        /*0814*/ 	.word	0x0000d160
        /*0818*/ 	.word	0x000000ff
        /*081c*/ 	.word	0x00038820
        /*0820*/ 	.short	0x010a
        /*0822*/ 	.byte	0x24
	.zero		1


	//   ....[46]....
        /*0824*/ 	.word	0x0000d230
        /*0828*/ 	.word	0x00000003
        /*082c*/ 	.word	0x00038860
        /*0830*/ 	.short	0x010a
        /*0832*/ 	.byte	0x3f
	.zero		1


	//   ....[47]....
        /*0834*/ 	.word	0x0000ddf0
        /*0838*/ 	.word	0x00000003
        /*083c*/ 	.word	0x00038840
        /*0840*/ 	.short	0x010a
        /*0842*/ 	.byte	0x3f
	.zero		1


	//   ....[48]....
        /*0844*/ 	.word	0x0000e030
        /*0848*/ 	.word	0x00000003
        /*084c*/ 	.word	0x00038860
        /*0850*/ 	.short	0x010a
        /*0852*/ 	.byte	0x3f
	.zero		1


	//   ....[49]....
        /*0854*/ 	.word	0x0000ebf0
        /*0858*/ 	.word	0x00000004
        /*085c*/ 	.word	0x00038840
        /*0860*/ 	.short	0x010a
        /*0862*/ 	.byte	0x3f
	.zero		1


	//   ....[50]....
        /*0864*/ 	.word	0x0000ee10
        /*0868*/ 	.word	0x00000004
        /*086c*/ 	.word	0x00038860
        /*0870*/ 	.short	0x010a
        /*0872*/ 	.byte	0x3f
	.zero		1


	//   ....[51]....
        /*0874*/ 	.word	0x0000f920
        /*0878*/ 	.word	0x00000004
        /*087c*/ 	.word	0x00038840
        /*0880*/ 	.short	0x010a
        /*0882*/ 	.byte	0x3f
	.zero		1


	//   ....[52]....
        /*0884*/ 	.word	0x0000fb60
        /*0888*/ 	.word	0x00000004
        /*088c*/ 	.word	0x00038860
        /*0890*/ 	.short	0x010a
        /*0892*/ 	.byte	0x3f
	.zero		1


	//   ....[53]....
        /*0894*/ 	.word	0x000105c0
        /*0898*/ 	.word	0x00000009
        /*089c*/ 	.word	0x00038820
        /*08a0*/ 	.short	0x010a
        /*08a2*/ 	.byte	0x3f
	.zero		1


	//   ....[54]....
        /*08a4*/ 	.word	0x00010740
        /*08a8*/ 	.word	0x00000005
        /*08ac*/ 	.word	0x00000000
        /*08b0*/ 	.short	0x010a
        /*08b2*/ 	.byte	0x3f
	.zero		1


	//   ....[55]....
        /*08b4*/ 	.word	0x00010790
        /*08b8*/ 	.word	0x00000007
        /*08bc*/ 	.word	0x00000000
        /*08c0*/ 	.short	0x010a
        /*08c2*/ 	.byte	0x3f
	.zero		1


	//   ....[56]....
        /*08c4*/ 	.word	0x000107d0
        /*08c8*/ 	.word	0x00000013
        /*08cc*/ 	.word	0x00000000
        /*08d0*/ 	.short	0x010a
        /*08d2*/ 	.byte	0x3f
	.zero		1


	//   ....[57]....
        /*08d4*/ 	.word	0x00010800
        /*08d8*/ 	.word	0x00000003
        /*08dc*/ 	.word	0x00000000
        /*08e0*/ 	.short	0x010a
        /*08e2*/ 	.byte	0x3f
	.zero		1


	//   ....[58]....
        /*08e4*/ 	.word	0x00010870
        /*08e8*/ 	.word	0x00000003
        /*08ec*/ 	.word	0x00038800
        /*08f0*/ 	.short	0x010a
        /*08f2*/ 	.byte	0x3f
	.zero		1


	//   ....[59]....
        /*08f4*/ 	.word	0x000108c0
        /*08f8*/ 	.word	0x00000003
        /*08fc*/ 	.word	0x00038830
        /*0900*/ 	.short	0x010a
        /*0902*/ 	.byte	0x3f
	.zero		1


	//   ....[60]....
        /*0904*/ 	.word	0x00010920
        /*0908*/ 	.word	0x00000005
        /*090c*/ 	.word	0x00038810
        /*0910*/ 	.short	0x010a
        /*0912*/ 	.byte	0x3f
	.zero		1


	//   ....[61]....
        /*0914*/ 	.word	0x00010970
        /*0918*/ 	.word	0x00000003
        /*091c*/ 	.word	0x00038850
        /*0920*/ 	.short	0x010a
        /*0922*/ 	.byte	0x3f
	.zero		1


	//   ....[62]....
        /*0924*/ 	.word	0x000109d0
        /*0928*/ 	.word	0x00000005
        /*092c*/ 	.word	0x00038830
        /*0930*/ 	.short	0x010a
        /*0932*/ 	.byte	0x3f
	.zero		1


	//   ....[63]....
        /*0934*/ 	.word	0x00010a30
        /*0938*/ 	.word	0x00000005
        /*093c*/ 	.word	0x00038850
        /*0940*/ 	.short	0x010a
        /*0942*/ 	.byte	0x3f
	.zero		1


	//   ....[64]....
        /*0944*/ 	.word	0x00010bd0
        /*0948*/ 	.word	0x00000000
        /*094c*/ 	.word	0x00038840
        /*0950*/ 	.short	0x010a
        /*0952*/ 	.byte	0x3f
	.zero		1


	//   ....[65]....
        /*0954*/ 	.word	0x00011b10
        /*0958*/ 	.word	0x00000003
        /*095c*/ 	.word	0x00038820
        /*0960*/ 	.short	0x010a
        /*0962*/ 	.byte	0x3f
	.zero		1


	//   ....[66]....
        /*0964*/ 	.word	0x00011b60
        /*0968*/ 	.word	0x00000003
        /*096c*/ 	.word	0x00038860
        /*0970*/ 	.short	0x010a
        /*0972*/ 	.byte	0x3f
	.zero		1


	//   ....[67]....
        /*0974*/ 	.word	0x00011bb0
        /*0978*/ 	.word	0x00000003
        /*097c*/ 	.word	0x00038840
        /*0980*/ 	.short	0x010a
        /*0982*/ 	.byte	0x3f
	.zero		1


	//   ....[68]....
        /*0984*/ 	.word	0x00011c00
        /*0988*/ 	.word	0x00000003
        /*098c*/ 	.word	0x00038860
        /*0990*/ 	.short	0x010a
        /*0992*/ 	.byte	0x3f
	.zero		1


	//   ....[69]....
        /*0994*/ 	.word	0x00011c50
        /*0998*/ 	.word	0x00000004
        /*099c*/ 	.word	0x00038840
        /*09a0*/ 	.short	0x010a
        /*09a2*/ 	.byte	0x3f
	.zero		1


	//   ....[70]....
        /*09a4*/ 	.word	0x00011ca0
        /*09a8*/ 	.word	0x00000004
        /*09ac*/ 	.word	0x00038860
        /*09b0*/ 	.short	0x010a
        /*09b2*/ 	.byte	0x3f
	.zero		1


	//   ....[71]....
        /*09b4*/ 	.word	0x00011cf0
        /*09b8*/ 	.word	0x00000004
        /*09bc*/ 	.word	0x00038840
        /*09c0*/ 	.short	0x010a
        /*09c2*/ 	.byte	0x3f
	.zero		1


	//   ....[72]....
        /*09c4*/ 	.word	0x00011d40
        /*09c8*/ 	.word	0x00000004
        /*09cc*/ 	.word	0x00038860
        /*09d0*/ 	.short	0x010a
        /*09d2*/ 	.byte	0x3f
	.zero		1


	//   ....[73]....
        /*09d4*/ 	.word	0x00011d90
        /*09d8*/ 	.word	0x00000009
        /*09dc*/ 	.word	0x00038820
        /*09e0*/ 	.short	0x010a
        /*09e2*/ 	.byte	0x3f
	.zero		1


	//   ....[74]....
        /*09e4*/ 	.word	0x00011f30
        /*09e8*/ 	.word	0x00000005
        /*09ec*/ 	.word	0x00000000
        /*09f0*/ 	.short	0x010a
        /*09f2*/ 	.byte	0x3f
	.zero		1


	//   ....[75]....
        /*09f4*/ 	.word	0x00011f80
        /*09f8*/ 	.word	0x00000007
        /*09fc*/ 	.word	0x00000000
        /*0a00*/ 	.short	0x010a
        /*0a02*/ 	.byte	0x3f
	.zero		1


	//   ....[76]....
        /*0a04*/ 	.word	0x00011fd0
        /*0a08*/ 	.word	0x00000013
        /*0a0c*/ 	.word	0x00000000
        /*0a10*/ 	.short	0x010a
        /*0a12*/ 	.byte	0x3f
	.zero		1


	//----- nvinfo : EIATTR_NUM_MBARRIERS
	.align		4
.L_178:
        /*0a14*/ 	.byte	0x03, 0x38
        /*0a16*/ 	.short	0x0017


	//----- nvinfo : EIATTR_EXIT_INSTR_OFFSETS
	.align		4
        /*0a18*/ 	.byte	0x04, 0x1c
        /*0a1a*/ 	.short	(.L_180 - .L_179)


	//   ....[0]....
.L_179:
        /*0a1c*/ 	.word	0x000009e0


	//   ....[1]....
        /*0a20*/ 	.word	0x0000ab80


	//   ....[2]....
        /*0a24*/ 	.word	0x00010850


	//----- nvinfo : EIATTR_MAX_THREADS
	.align		4
.L_180:
        /*0a28*/ 	.byte	0x04, 0x05
        /*0a2a*/ 	.short	(.L_182 - .L_181)
.L_181:
        /*0a2c*/ 	.word	0x00000180
        /*0a30*/ 	.word	0x00000001
        /*0a34*/ 	.word	0x00000001


	//----- nvinfo : EIATTR_CRS_STACK_SIZE
	.align		4
.L_182:
        /*0a38*/ 	.byte	0x04, 0x1e
        /*0a3a*/ 	.short	(.L_184 - .L_183)
.L_183:
        /*0a3c*/ 	.word	0x00000000


	//----- nvinfo : EIATTR_CBANK_PARAM_SIZE
	.align		4
.L_184:
        /*0a40*/ 	.byte	0x03, 0x19
        /*0a42*/ 	.short	0x0b70


	//----- nvinfo : EIATTR_PARAM_CBANK
	.align		4
        /*0a44*/ 	.byte	0x04, 0x0a
        /*0a46*/ 	.short	(.L_186 - .L_185)
	.align		4
.L_185:
        /*0a48*/ 	.word	index@(.nv.constant0._ZN7cutlass13device_kernelIN5flash11enable_sm90INS1_16FlashAttnFwdSm90INS1_25CollectiveMainloopFwdSm90ILi2EN4cute5tupleIJNS5_1CILi1EEES8_S8_EEENS6_IJNS7_ILi64EEESA_SA_EEELi512ENS_6half_tEfNS_4arch4Sm90ELb0ELb0ELb1ELb0ELb0ELb0ELb1ELb0ELb0ELb1ELb0ELb0EEENS1_21CollectiveEpilogueFwdINS6_IJSA_NS7_ILi512EEESA_EEES9_SC_SE_Li256ELb0ELb1ELb0ELb0EEENS1_29StaticPersistentTileSchedulerILb0EEEEEEEEEvNT_6ParamsE)
        /*0a4c*/ 	.short	0x0210
        /*0a4e*/ 	.short	0x0b70


	//----- nvinfo : EIATTR_SW_WAR
	.align		4
.L_186:
        /*0a50*/ 	.byte	0x04, 0x36
        /*0a52*/ 	.short	(.L_188 - .L_187)
.L_187:
        /*0a54*/ 	.word	0x00000008
.L_188:


//--------------------- .nv.info._ZN7cutlass13device_kernelIN5flash11enable_sm90INS1_16FlashAttnFwdSm90INS1_25CollectiveMainloopFwdSm90ILi2EN4cute5tupleIJNS5_1CILi1EEES8_S8_EEENS6_IJNS7_ILi64EEESA_SA_EEELi512ENS_6half_tEfNS_4arch4Sm90ELb0ELb0ELb1ELb1ELb0ELb0ELb0ELb0ELb0ELb1ELb0ELb0EEENS1_21CollectiveEpilogueFwdINS6_IJSA_NS7_ILi512EEESA_EEES9_SC_SE_Li256ELb1ELb1ELb0ELb0EEENS1_36VarlenDynamicPersistentTileSchedulerILi64ELi64ELi256ELi128ELb0ELb1ELb1ELb0ELb1ELb1EEEEEEEEEvNT_6ParamsE --------------------------
	.section	.nv.info._ZN7cutlass13device_kernelIN5flash11enable_sm90INS1_16FlashAttnFwdSm90INS1_25CollectiveMainloopFwdSm90ILi2EN4cute5tupleIJNS5_1CILi1EEES8_S8_EEENS6_IJNS7_ILi64EEESA_SA_EEELi512ENS_6half_tEfNS_4arch4Sm90ELb0ELb0ELb1ELb1ELb0ELb0ELb0ELb0ELb0ELb1ELb0ELb0EEENS1_21CollectiveEpilogueFwdINS6_IJSA_NS7_ILi512EEESA_EEES9_SC_SE_Li256ELb1ELb1ELb0ELb0EEENS1_36VarlenDynamicPersistentTileSchedulerILi64ELi64ELi256ELi128ELb0ELb1ELb1ELb0ELb1ELb1EEEEEEEEEvNT_6ParamsE,"",@"SHT_CUDA_INFO"
	.sectionflags	@""
	.align	4


	//----- nvinfo : EIATTR_CUDA_API_VERSION
	.align		4
        /*0000*/ 	.byte	0x04, 0x37
        /*0002*/ 	.short	(.L_190 - .L_189)
.L_189:
        /*0004*/ 	.word	0x00000082


	//----- nvinfo : EIATTR_KPARAM_INFO
	.align		4
.L_190:
        /*0008*/ 	.byte	0x04, 0x17
        /*000a*/ 	.short	(.L_192 - .L_191)
.L_191:
        /*000c*/ 	.word	0x00000000
        /*0010*/ 	.short	0x0000
        /*0012*/ 	.short	0x0070
        /*0014*/ 	.byte	0x00, 0xf0, 0x01, 0x2a


	//----- nvinfo : EIATTR_SPARSE_MMA_MASK
	.align		4
.L_192:
        /*0018*/ 	.byte	0x03, 0x50
        /*001a*/ 	.short	0x0000


	//----- nvinfo : EIATTR_MAXREG_COUNT
	.align		4
        /*001c*/ 	.byte	0x03, 0x1b
        /*001e*/ 	.short	0x00a8


	//----- nvinfo : EIATTR_NUM_BARRIERS
	.align		4
        /*0020*/ 	.byte	0x02, 0x4c
        /*0022*/ 	.byte	0x10
	.zero		1


	//----- nvinfo : EIATTR_EXTERNS
	.align		4
        /*0024*/ 	.byte	0x04, 0x0f
        /*0026*/ 	.short	(.L_194 - .L_193)


	//   ....[0]....
	.align		4
.L_193:
        /*0028*/ 	.word	index@(__assertfail)


	//----- nvinfo : EIATTR_ANNOTATIONS
	.align		4
.L_194:
        /*002c*/ 	.byte	0x04, 0x55
        /*002e*/ 	.short	(.L_196 - .L_195)


	//   ....[0]....
.L_195:
        /* <DEDUP_REMOVED lines=81> */


	//----- nvinfo : EIATTR_MERCURY_ISA_VERSION
	.align		4
.L_196:
        /*0530*/ 	.byte	0x03, 0x5f
        /*0532*/ 	.short	0x0101


	//----- nvinfo : EIATTR_UNUSED_LOAD_BYTE_OFFSET
	.align		4
        /*0534*/ 	.byte	0x04, 0x44
        /*0536*/ 	.short	(.L_198 - .L_197)


	//   ....[0]....
.L_197:
        /*0538*/ 	.word	0x00000a20
        /*053c*/ 	.word	0x0000fff0


	//   ....[1]....
        /*0540*/ 	.word	0x00007360
        /*0544*/ 	.word	0x0000fff0


	//----- nvinfo : EIATTR_INT_WARP_WIDE_INSTR_OFFSETS
	.align		4
.L_198:
        /*0548*/ 	.byte	0x04, 0x31
        /*054a*/ 	.short	(.L_200 - .L_199)


	//   ....[0]....
.L_199:
        /*054c*/ 	.word	0x00000130


	//   ....[1]....
        /*0550*/ 	.word	0x00000170


	//   ....[2]....
        /*0554*/ 	.word	0x000001e0


	//   ....[3]....
        /*0558*/ 	.word	0x0000b360


	//   ....[4]....
        /*055c*/ 	.word	0x0000b3f0


	//   ....[5]....
        /*0560*/ 	.word	0x000100e0


	//   ....[6]....
        /*0564*/ 	.word	0x00010170


	//----- nvinfo : EIATTR_COOP_GROUP_MASK_REGIDS
	.align		4
.L_200:
        /*0568*/ 	.byte	0x04, 0x29
        /*056a*/ 	.short	(.L_202 - .L_201)


	//   ....[0]....
.L_201:
        /*056c*/ 	.word	0xffffffff


	//   ....[1]....
        /*0570*/ 	.word	0xffffffff


	//   ....[2]....
        /*0574*/ 	.word	0xffffffff


	//   ....[3]....
        /*0578*/ 	.word	0xffffffff


	//   ....[4]....
        /*057c*/ 	.word	0xffffffff


	//   ....[5]....
        /*0580*/ 	.word	0xffffffff


	//   ....[6]....
        /*0584*/ 	.word	0xffffffff


	//   ....[7]....
        /*0588*/ 	.word	0xffffffff


	//   ....[8]....
        /*058c*/ 	.word	0xffffffff


	//   ....[9]....
        /*0590*/ 	.word	0xffffffff


	//   ....[10]....
        /*0594*/ 	.word	0xffffffff


	//   ....[11]....
        /*0598*/ 	.word	0xffffffff


	//   ....[12]....
        /*059c*/ 	.word	0xffffffff


	//   ....[13]....
        /*05a0*/ 	.word	0xffffffff


	//   ....[14]....
        /*05a4*/ 	.word	0xffffffff


	//   ....[15]....
        /*05a8*/ 	.word	0xffffffff


	//   ....[16]....
        /*05ac*/ 	.word	0xffffffff


	//   ....[17]....
        /*05b0*/ 	.word	0xffffffff


	//   ....[18]....
        /*05b4*/ 	.word	0xffffffff


	//   ....[19]....
        /*05b8*/ 	.word	0xffffffff


	//   ....[20]....
        /*05bc*/ 	.word	0xffffffff


	//   ....[21]....
        /*05c0*/ 	.word	0xffffffff


	//   ....[22]....
        /*05c4*/ 	.word	0xffffffff


	//   ....[23]....
        /*05c8*/ 	.word	0xffffffff


	//   ....[24]....
        /*05cc*/ 	.word	0xffffffff


	//   ....[25]....
        /*05d0*/ 	.word	0xffffffff


	//   ....[26]....
        /*05d4*/ 	.word	0xffffffff


	//   ....[27]....
        /*05d8*/ 	.word	0xffffffff


	//   ....[28]....
        /*05dc*/ 	.word	0xffffffff


	//   ....[29]....
        /*05e0*/ 	.word	0xffffffff


	//   ....[30]....
        /*05e4*/ 	.word	0xffffffff


	//   ....[31]....
        /*05e8*/ 	.word	0xffffffff


	//   ....[32]....
        /*05ec*/ 	.word	0xffffffff


	//   ....[33]....
        /*05f0*/ 	.word	0xffffffff


	//   ....[34]....
        /*05f4*/ 	.word	0xffffffff


	//   ....[35]....
        /*05f8*/ 	.word	0xffffffff


	//   ....[36]....
        /*05fc*/ 	.word	0xffffffff


	//   ....[37]....
        /*0600*/ 	.word	0xffffffff


	//   ....[38]....
        /*0604*/ 	.word	0xffffffff


	//   ....[39]....
        /*0608*/ 	.word	0xffffffff


	//   ....[40]....
        /*060c*/ 	.word	0xffffffff


	//   ....[41]....
        /*0610*/ 	.word	0xffffffff


	//   ....[42]....
        /*0614*/ 	.word	0xffffffff


	//   ....[43]....
        /*0618*/ 	.word	0xffffffff


	//   ....[44]....
        /*061c*/ 	.word	0xffffffff


	//   ....[45]....
        /*0620*/ 	.word	0xffffffff


	//   ....[46]....
        /*0624*/ 	.word	0xffffffff


	//   ....[47]....
        /*0628*/ 	.word	0xffffffff


	//   ....[48]....
        /*062c*/ 	.word	0xffffffff


	//   ....[49]....
        /*0630*/ 	.word	0xffffffff


	//   ....[50]....
        /*0634*/ 	.word	0xffffffff


	//   ....[51]....
        /*0638*/ 	.word	0xffffffff


	//   ....[52]....
        /*063c*/ 	.word	0xffffffff


	//   ....[53]....
        /*0640*/ 	.word	0xffffffff


	//   ....[54]....
        /*0644*/ 	.word	0xffffffff


	//   ....[55]....
        /*0648*/ 	.word	0xffffffff


	//   ....[56]....
        /*064c*/ 	.word	0xffffffff


	//   ....[57]....
        /*0650*/ 	.word	0xffffffff


	//   ....[58]....
        /*0654*/ 	.word	0xffffffff


	//   ....[59]....
        /*0658*/ 	.word	0xffffffff


	//   ....[60]....
        /*065c*/ 	.word	0xffffffff


	//   ....[61]....
        /*0660*/ 	.word	0xffffffff


	//   ....[62]....
        /*0664*/ 	.word	0xffffffff


	//   ....[63]....
        /*0668*/ 	.word	0xffffffff


	//   ....[64]....
        /*066c*/ 	.word	0xffffffff


	//   ....[65]....
        /*0670*/ 	.word	0xffffffff


	//   ....[66]....
        /*0674*/ 	.word	0xffffffff


	//   ....[67]....
        /*0678*/ 	.word	0xffffffff


	//   ....[68]....
        /*067c*/ 	.word	0xffffffff


	//   ....[69]....
        /*0680*/ 	.word	0xffffffff


	//   ....[70]....
        /*0684*/ 	.word	0xffffffff


	//   ....[71]....
        /*0688*/ 	.word	0xffffffff


	//   ....[72]....
        /*068c*/ 	.word	0xffffffff


	//   ....[73]....
        /*0690*/ 	.word	0xffffffff


	//   ....[74]....
        /*0694*/ 	.word	0xffffffff


	//   ....[75]....
        /*0698*/ 	.word	0xffffffff


	//   ....[76]....
        /*069c*/ 	.word	0xffffffff


	//   ....[77]....
        /*06a0*/ 	.word	0xffffffff


	//   ....[78]....
        /*06a4*/ 	.word	0xffffffff


	//   ....[79]....
        /*06a8*/ 	.word	0x0500000f


	//   ....[80]....
        /*06ac*/ 	.word	0x0500000f


	//   ....[81]....
        /*06b0*/ 	.word	0x0500000f


	//   ....[82]....
        /*06b4*/ 	.word	0x0500000f


	//   ....[83]....
        /*06b8*/ 	.word	0x0500000f


	//   ....[84]....
        /*06bc*/ 	.word	0x0500000f


	//   ....[85]....
        /*06c0*/ 	.word	0x0500000f


	//   ....[86]....
        /*06c4*/ 	.word	0x0500000f


	//   ....[87]....
        /*06c8*/ 	.word	0x0500000f


	//   ....[88]....
        /*06cc*/ 	.word	0x0500000f


	//   ....[89]....
        /*06d0*/ 	.word	0x0500000f


	//   ....[90]....
        /*06d4*/ 	.word	0x0500000f


	//   ....[91]....
        /*06d8*/ 	.word	0x0500000f


	//   ....[92]....
        /*06dc*/ 	.word	0x0500000f


	//   ....[93]....
        /*06e0*/ 	.word	0x0500000f


	//   ....[94]....
        /*06e4*/ 	.word	0x0500000f


	//   ....[95]....
        /*06e8*/ 	.word	0x0500000f


	//   ....[96]....
        /*06ec*/ 	.word	0x0500000f


	//   ....[97]....
        /*06f0*/ 	.word	0x0500000f


	//   ....[98]....
        /*06f4*/ 	.word	0x0500000f


	//   ....[99]....
        /*06f8*/ 	.word	0x0500000f


	//   ....[100]....
        /*06fc*/ 	.word	0x0500000f


	//   ....[101]....
        /*0700*/ 	.word	0x0500000f


	//   ....[102]....
        /*0704*/ 	.word	0x0500000f


	//   ....[103]....
        /*0708*/ 	.word	0x0500000f


	//   ....[104]....
        /*070c*/ 	.word	0x0500000f


	//   ....[105]....
        /*0710*/ 	.word	0x0500000f


	//----- nvinfo : EIATTR_COOP_GROUP_INSTR_OFFSETS
	.align		4
.L_202:
        /*0714*/ 	.byte	0x04, 0x28
        /*0716*/ 	.short	(.L_204 - .L_203)


	//   ....[0]....
.L_203:
        /*0718*/ 	.word	0x00000060


	//   ....[1]....
        /*071c*/ 	.word	0x00000140


	//   ....[2]....
        /*0720*/ 	.word	0x00000190


	//   ....[3]....
        /*0724*/ 	.word	0x00000380


	//   ....[4]....
        /*0728*/ 	.word	0x000004e0


	//   ....[5]....
        /*072c*/ 	.word	0x00000600


	//   ....[6]....
        /*0730*/ 	.word	0x00000760


	//   ....[7]....
        /*0734*/ 	.word	0x00001800


	//   ....[8]....
        /*0738*/ 	.word	0x00003140


	//   ....[9]....
        /*073c*/ 	.word	0x00003ef0


	//   ....[10]....
        /*0740*/ 	.word	0x00003f70


	//   ....[11]....
        /*0744*/ 	.word	0x00004150


	//   ....[12]....
        /*0748*/ 	.word	0x00004220


	//   ....[13]....
        /*074c*/ 	.word	0x00004b10


	//   ....[14]....
        /*0750*/ 	.word	0x00005280


	//   ....[15]....
        /*0754*/ 	.word	0x00005310


	//   ....[16]....
        /*0758*/ 	.word	0x00005620


	//   ....[17]....
        /*075c*/ 	.word	0x00005770


	//   ....[18]....
        /*0760*/ 	.word	0x00006820


	//   ....[19]....
        /*0764*/ 	.word	0x00006860


	//   ....[20]....
        /*0768*/ 	.word	0x000068a0


	//   ....[21]....
        /*076c*/ 	.word	0x00006960


	//   ....[22]....
        /*0770*/ 	.word	0x00006980


	//   ....[23]....
        /*0774*/ 	.word	0x00008290


	//   ....[24]....
        /*0778*/ 	.word	0x000088d0


	//   ....[25]....
        /*077c*/ 	.word	0x00008900


	//   ....[26]....
        /*0780*/ 	.word	0x00008930


	//   ....[27]....
        /*0784*/ 	.word	0x00008950


	//   ....[28]....
        /*0788*/ 	.word	0x00008ff0


	//   ....[29]....
        /*078c*/ 	.word	0x00009010


	//   ....[30]....
        /*0790*/ 	.word	0x00009240


	//   ....[31]....
        /*0794*/ 	.word	0x00009260


	//   ....[32]....
        /*0798*/ 	.word	0x00009e10


	//   ....[33]....
        /*079c*/ 	.word	0x00009e50


	//   ....[34]....
        /*07a0*/ 	.word	0x0000a090


	//   ....[35]....
        /*07a4*/ 	.word	0x0000a0b0


	//   ....[36]....
        /*07a8*/ 	.word	0x0000a340


	//   ....[37]....
        /*07ac*/ 	.word	0x0000a520


	//   ....[38]....
        /*07b0*/ 	.word	0x0000a550


	//   ....[39]....
        /*07b4*/ 	.word	0x0000a580


	//   ....[40]....
        /*07b8*/ 	.word	0x0000a5b0


	//   ....[41]....
        /*07bc*/ 	.word	0x0000a5e0


	//   ....[42]....
        /*07c0*/ 	.word	0x0000a610


	//   ....[43]....
        /*07c4*/ 	.word	0x0000a780


	//   ....[44]....
        /*07c8*/ 	.word	0x0000a7b0


	//   ....[45]....
        /*07cc*/ 	.word	0x0000a7e0


	//   ....[46]....
        /*07d0*/ 	.word	0x0000a810


	//   ....[47]....
        /*07d4*/ 	.word	0x0000a840


	//   ....[48]....
        /*07d8*/ 	.word	0x0000a870


	//   ....[49]....
        /*07dc*/ 	.word	0x0000a910


	//   ....[50]....
        /*07e0*/ 	.word	0x0000a940


	//   ....[51]....
        /*07e4*/ 	.word	0x0000a9d0


	//   ....[52]....
        /*07e8*/ 	.word	0x0000b970


	//   ....[53]....
        /*07ec*/ 	.word	0x0000c4c0


	//   ....[54]....
        /*07f0*/ 	.word	0x0000c4d0


	//   ....[55]....
        /*07f4*/ 	.word	0x0000c4f0


	//   ....[56]....
        /*07f8*/ 	.word	0x0000c590


	//   ....[57]....
        /*07fc*/ 	.word	0x0000c5c0


	//   ....[58]....
        /*0800*/ 	.word	0x0000c630


	//   ....[59]....
        /*0804*/ 	.word	0x0000c640


	//   ....[60]....
        /*0808*/ 	.word	0x0000c6b0


	//   ....[61]....
        /*080c*/ 	.word	0x00010370


	//   ....[62]....
        /*0810*/ 	.word	0x000103a0


	//   ....[63]....
        /*0814*/ 	.word	0x000103e0


	//   ....[64]....
        /*0818*/ 	.word	0x00010410


	//   ....[65]....
        /*081c*/ 	.word	0x00010440


	//   ....[66]....
        /*0820*/ 	.word	0x00010470


	//   ....[67]....
        /*0824*/ 	.word	0x000104a0


	//   ....[68]....
        /*0828*/ 	.word	0x000104d0


	//   ....[69]....
        /*082c*/ 	.word	0x00010650


	//   ....[70]....
        /*0830*/ 	.word	0x00010680


	//   ....[71]....
        /*0834*/ 	.word	0x000106b0


	//   ....[72]....
        /*0838*/ 	.word	0x000106e0


	//   ....[73]....
        /*083c*/ 	.word	0x00010710


	//   ....[74]....
        /*0840*/ 	.word	0x00010740


	//   ....[75]....
        /*0844*/ 	.word	0x00010800


	//   ....[76]....
        /*0848*/ 	.word	0x00010820


	//   ....[77]....
        /*084c*/ 	.word	0x00010890


	//   ....[78]....
        /*0850*/ 	.word	0x00010d20


	//   ....[79]....
        /*0854*/ 	.word	0x000112d0


	//   ....[80]....
        /*0858*/ 	.word	0x00011480


	//   ....[81]....
        /*085c*/ 	.word	0x000114d0


	//   ....[82]....
        /*0860*/ 	.word	0x00011530


	//   ....[83]....
        /*0864*/ 	.word	0x000115d0


	//   ....[84]....
        /*0868*/ 	.word	0x00011680


	//   ....[85]....
        /*086c*/ 	.word	0x00011720


	//   ....[86]....
        /*0870*/ 	.word	0x000117e0


	//   ....[87]....
        /*0874*/ 	.word	0x000118c0


	//   ....[88]....
        /*0878*/ 	.word	0x00011bf0


	//   ....[89]....
        /*087c*/ 	.word	0x00011c90


	//   ....[90]....
        /*0880*/ 	.word	0x00011db0


	//   ....[91]....
        /*0884*/ 	.word	0x00011e20


	//   ....[92]....
        /*0888*/ 	.word	0x00011e90


	//   ....[93]....
        /*088c*/ 	.word	0x00011f00


	//   ....[94]....
        /*0890*/ 	.word	0x00011f70


	//   ....[95]....
        /*0894*/ 	.word	0x00011ff0


	//   ....[96]....
        /*0898*/ 	.word	0x00012080


	//   ....[97]....
        /*089c*/ 	.word	0x00012120


	//   ....[98]....
        /*08a0*/ 	.word	0x00012190


	//   ....[99]....
        /*08a4*/ 	.word	0x00012200


	//   ....[100]....
        /*08a8*/ 	.word	0x00012270


	//   ....[101]....
        /*08ac*/ 	.word	0x000122f0


	//   ....[102]....
        /*08b0*/ 	.word	0x00012360


	//   ....[103]....
        /*08b4*/ 	.word	0x00012400


	//   ....[104]....
        /*08b8*/ 	.word	0x00012490


	//   ....[105]....
        /*08bc*/ 	.word	0x000125b0


	//----- nvinfo : EIATTR_REG_RECONFIG
	.align		4
.L_204:
        /*08c0*/ 	.byte	0x01, 0x54
	.zero		2


	//----- nvinfo : EIATTR_SYSCALL_OFFSETS
	.align		4
        /*08c4*/ 	.byte	0x04, 0x46
        /*08c6*/ 	.short	(.L_206 - .L_205)


	//   ....[0]....
.L_205:
        /*08c8*/ 	.word	0x00003300


	//   ....[1]....
        /*08cc*/ 	.word	0x0000b560


	//   ....[2]....
        /*08d0*/ 	.word	0x0000b6c0


	//   ....[3]....
        /*08d4*/ 	.word	0x0000b7c0


	//   ....[4]....
        /*08d8*/ 	.word	0x0000c0f0


	//----- nvinfo : EIATTR_MBARRIER_INSTR_OFFSETS
	.align		4
.L_206:
        /*08dc*/ 	.byte	0x04, 0x39
        /*08de*/ 	.short	(.L_208 - .L_207)


	//   ....[0]....
.L_207:
        /*08e0*/ 	.word	0x00000270
        /*08e4*/ 	.word	0x000000ff
        /*08e8*/ 	.word	0x00028c00
        /*08ec*/ 	.short	0x0100
        /*08ee*/ 	.byte	0x08
	.zero		1


	//   ....[1]....
        /*08f0*/ 	.word	0x00000280
        /*08f4*/ 	.word	0x000000ff
        /*08f8*/ 	.word	0x00028c20
        /*08fc*/ 	.short	0x0100
        /*08fe*/ 	.byte	0x08
	.zero		1


	//   ....[2]....
        /*0900*/ 	.word	0x00000330
        /*0904*/ 	.word	0x000000ff
        /*0908*/ 	.word	0x00028c30
        /*090c*/ 	.short	0x0100
        /*090e*/ 	.byte	0x06
	.zero		1


	//   ....[3]....
        /*0910*/ 	.word	0x00000340
        /*0914*/ 	.word	0x000000ff
        /*0918*/ 	.word	0x00028c40
        /*091c*/ 	.short	0x0100
        /*091e*/ 	.byte	0x06
	.zero		1


	//   ....[4]....
        /*0920*/ 	.word	0x00000350
        /*0924*/ 	.word	0x000000ff
        /*0928*/ 	.word	0x00028c38
        /*092c*/ 	.short	0x0100
        /*092e*/ 	.byte	0x06
	.zero		1


	//   ....[5]....
        /*0930*/ 	.word	0x00000360
        /*0934*/ 	.word	0x000000ff
        /*0938*/ 	.word	0x00028c48
        /*093c*/ 	.short	0x0100
        /*093e*/ 	.byte	0x06
	.zero		1


	//   ....[6]....
        /*0940*/ 	.word	0x00000490
        /*0944*/ 	.word	0x000000ff
        /*0948*/ 	.word	0x00028c50
        /*094c*/ 	.short	0x0100
        /*094e*/ 	.byte	0x08
	.zero		1


	//   ....[7]....
        /*0950*/ 	.word	0x000004a0
        /*0954*/ 	.word	0x000000ff
        /*0958*/ 	.word	0x00028c60
        /*095c*/ 	.short	0x0100
        /*095e*/ 	.byte	0x08
	.zero		1


	//   ....[8]....
        /*0960*/ 	.word	0x000004b0
        /*0964*/ 	.word	0x000000ff
        /*0968*/ 	.word	0x00028c58
        /*096c*/ 	.short	0x0100
        /*096e*/ 	.byte	0x08
	.zero		1


	//   ....[9]....
        /*0970*/ 	.word	0x000004c0
        /*0974*/ 	.word	0x000000ff
        /*0978*/ 	.word	0x00028c68
        /*097c*/ 	.short	0x0100
        /*097e*/ 	.byte	0x08
	.zero		1


	//   ....[10]....
        /*0980*/ 	.word	0x000005b0
        /*0984*/ 	.word	0x000000ff
        /*0988*/ 	.word	0x00028c70
        /*098c*/ 	.short	0x0100
        /*098e*/ 	.byte	0x06
	.zero		1


	//   ....[11]....
        /*0990*/ 	.word	0x000005c0
        /*0994*/ 	.word	0x000000ff
        /*0998*/ 	.word	0x00028c80
        /*099c*/ 	.short	0x0100
        /*099e*/ 	.byte	0x06
	.zero		1


	//   ....[12]....
        /*09a0*/ 	.word	0x000005d0
        /*09a4*/ 	.word	0x000000ff
        /*09a8*/ 	.word	0x00028c78
        /*09ac*/ 	.short	0x0100
        /*09ae*/ 	.byte	0x06
	.zero		1


	//   ....[13]....
        /*09b0*/ 	.word	0x000005e0
        /*09b4*/ 	.word	0x000000ff
        /*09b8*/ 	.word	0x00028c88
        /*09bc*/ 	.short	0x0100
        /*09be*/ 	.byte	0x06
	.zero		1


	//   ....[14]....
        /*09c0*/ 	.word	0x00000710
        /*09c4*/ 	.word	0x000000ff
        /*09c8*/ 	.word	0x00028c90
        /*09cc*/ 	.short	0x0100
        /*09ce*/ 	.byte	0x08
	.zero		1


	//   ....[15]....
        /*09d0*/ 	.word	0x00000720
        /*09d4*/ 	.word	0x000000ff
        /*09d8*/ 	.word	0x00028ca0
        /*09dc*/ 	.short	0x0100
        /*09de*/ 	.byte	0x08
	.zero		1


	//   ....[16]....
        /*09e0*/ 	.word	0x00000730
        /*09e4*/ 	.word	0x000000ff
        /*09e8*/ 	.word	0x00028c98
        /*09ec*/ 	.short	0x0100
        /*09ee*/ 	.byte	0x08
	.zero		1


	//   ....[17]....
        /*09f0*/ 	.word	0x00000740
        /*09f4*/ 	.word	0x000000ff
        /*09f8*/ 	.word	0x00028ca8
        /*09fc*/ 	.short	0x0100
        /*09fe*/ 	.byte	0x08
	.zero		1


	//   ....[18]....
        /*0a00*/ 	.word	0x00000870
        /*0a04*/ 	.word	0x000000ff
        /*0a08*/ 	.word	0x00028cb0
        /*0a0c*/ 	.short	0x0100
        /*0a0e*/ 	.byte	0x08
	.zero		1


	//   ....[19]....
        /*0a10*/ 	.word	0x00000880
        /*0a14*/ 	.word	0x000000ff
        /*0a18*/ 	.word	0x00028cc0
        /*0a1c*/ 	.short	0x0100
        /*0a1e*/ 	.byte	0x08
	.zero		1


	//   ....[20]....
        /*0a20*/ 	.word	0x00000890
        /*0a24*/ 	.word	0x000000ff
        /*0a28*/ 	.word	0x00028cb8
        /*0a2c*/ 	.short	0x0100
        /*0a2e*/ 	.byte	0x08
	.zero		1


	//   ....[21]....
        /*0a30*/ 	.word	0x000008a0
        /*0a34*/ 	.word	0x000000ff
        /*0a38*/ 	.word	0x00028cc8
        /*0a3c*/ 	.short	0x0100
        /*0a3e*/ 	.byte	0x08
	.zero		1


	//   ....[22]....
        /*0a40*/ 	.word	0x00001910
        /*0a44*/ 	.word	0x000000ff
        /*0a48*/ 	.word	0x00028c50
        /*0a4c*/ 	.short	0x010a
        /*0a4e*/ 	.byte	0x10
	.zero		1


	//   ....[23]....
        /*0a50*/ 	.word	0x00001be0
        /*0a54*/ 	.word	0x00000000
        /*0a58*/ 	.word	0x00000000
        /*0a5c*/ 	.short	0x0101
        /*0a5e*/ 	.byte	0x3f
	.zero		1


	//   ....[24]....
        /*0a60*/ 	.word	0x00002560
        /*0a64*/ 	.word	0x000000ff
        /*0a68*/ 	.word	0x00028c50
        /*0a6c*/ 	.short	0x010a
        /*0a6e*/ 	.byte	0x06
	.zero		1


	//   ....[25]....
        /*0a70*/ 	.word	0x000025a0
        /*0a74*/ 	.word	0x000000ff
        /*0a78*/ 	.word	0x00028c50
        /*0a7c*/ 	.short	0x010a
        /*0a7e*/ 	.byte	0x06
	.zero		1


	//   ....[26]....
        /*0a80*/ 	.word	0x000027f0
        /*0a84*/ 	.word	0x00000000
        /*0a88*/ 	.word	0x00000000
        /*0a8c*/ 	.short	0x0101
        /*0a8e*/ 	.byte	0x3f
	.zero		1


	//   ....[27]....
        /*0a90*/ 	.word	0x00003380
        /*0a94*/ 	.word	0x000000ff
        /*0a98*/ 	.word	0x00028c00
        /*0a9c*/ 	.short	0x010a
        /*0a9e*/ 	.byte	0x2a
	.zero		1


	//   ....[28]....
        /*0aa0*/ 	.word	0x00003400
        /*0aa4*/ 	.word	0x00000007
        /*0aa8*/ 	.word	0x00028c30
        /*0aac*/ 	.short	0x010a
        /*0aae*/ 	.byte	0x3f
	.zero		1


	//   ....[29]....
        /*0ab0*/ 	.word	0x00003440
        /*0ab4*/ 	.word	0x00000007
        /*0ab8*/ 	.word	0x00028c30
        /*0abc*/ 	.short	0x010a
        /*0abe*/ 	.byte	0x3f
	.zero		1


	//   ....[30]....
        /*0ac0*/ 	.word	0x00004410
        /*0ac4*/ 	.word	0x00000005
        /*0ac8*/ 	.word	0x00000000
        /*0acc*/ 	.short	0x0101
        /*0ace*/ 	.byte	0x3f
	.zero		1


	//   ....[31]....
        /*0ad0*/ 	.word	0x00004890
        /*0ad4*/ 	.word	0x00000007
        /*0ad8*/ 	.word	0x00028c50
        /*0adc*/ 	.short	0x010a
        /*0ade*/ 	.byte	0x3f
	.zero		1


	//   ....[32]....
        /*0ae0*/ 	.word	0x000048e0
        /*0ae4*/ 	.word	0x00000007
        /*0ae8*/ 	.word	0x00028c50
        /*0aec*/ 	.short	0x010a
        /*0aee*/ 	.byte	0x3f
	.zero		1


	//   ....[33]....
        /*0af0*/ 	.word	0x00004b30
        /*0af4*/ 	.word	0x00000007
        /*0af8*/ 	.word	0x00000000
        /*0afc*/ 	.short	0x0101
        /*0afe*/ 	.byte	0x3f
	.zero		1


	//   ....[34]....
        /*0b00*/ 	.word	0x00004c70
        /*0b04*/ 	.word	0x000000ff
        /*0b08*/ 	.word	0x00028c30
        /*0b0c*/ 	.short	0x010a
        /*0b0e*/ 	.byte	0x17
	.zero		1


	//   ....[35]....
        /*0b10*/ 	.word	0x00004cb0
        /*0b14*/ 	.word	0x000000ff
        /*0b18*/ 	.word	0x00028c30
        /*0b1c*/ 	.short	0x010a
        /*0b1e*/ 	.byte	0x17
	.zero		1


	//   ....[36]....
        /*0b20*/ 	.word	0x00005ab0
        /*0b24*/ 	.word	0x00000098
        /*0b28*/ 	.word	0x00000000
        /*0b2c*/ 	.short	0x0101
        /*0b2e*/ 	.byte	0x3f
	.zero		1


	//   ....[37]....
        /*0b30*/ 	.word	0x00006590
        /*0b34*/ 	.word	0x000000ff
        /*0b38*/ 	.word	0x00028c50
        /*0b3c*/ 	.short	0x010a
        /*0b3e*/ 	.byte	0x17
	.zero		1


	//   ....[38]....
        /*0b40*/ 	.word	0x000065d0
        /*0b44*/ 	.word	0x000000ff
        /*0b48*/ 	.word	0x00028c50
        /*0b4c*/ 	.short	0x010a
        /*0b4e*/ 	.byte	0x17
	.zero		1


	//   ....[39]....
        /*0b50*/ 	.word	0x00006840
        /*0b54*/ 	.word	0x000000ad
        /*0b58*/ 	.word	0x00000000
        /*0b5c*/ 	.short	0x0101
        /*0b5e*/ 	.byte	0x3f
	.zero		1


	//   ....[40]....
        /*0b60*/ 	.word	0x00009000
        /*0b64*/ 	.word	0x000000ff
        /*0b68*/ 	.word	0x00000000
        /*0b6c*/ 	.short	0x0101
        /*0b6e*/ 	.byte	0x04
	.zero		1


	//   ....[41]....
        /*0b70*/ 	.word	0x0000bbf0
        /*0b74*/ 	.word	0x00000000
        /*0b78*/ 	.word	0x00028c40
        /*0b7c*/ 	.short	0x010a
        /*0b7e*/ 	.byte	0x3f
	.zero		1


	//   ....[42]....
        /*0b80*/ 	.word	0x0000c760
        /*0b84*/ 	.word	0x00000008
        /*0b88*/ 	.word	0x00028c00
        /*0b8c*/ 	.short	0x0107
        /*0b8e*/ 	.byte	0x3f
	.zero		1


	//   ....[43]....
        /*0b90*/ 	.word	0x0000c860
        /*0b94*/ 	.word	0x00000002
        /*0b98*/ 	.word	0x00028c00
        /*0b9c*/ 	.short	0x0101
        /*0b9e*/ 	.byte	0x3f
	.zero		1


	//   ....[44]....
        /*0ba0*/ 	.word	0x0000c880
        /*0ba4*/ 	.word	0x00000002
        /*0ba8*/ 	.word	0x00028c20
        /*0bac*/ 	.short	0x010a
        /*0bae*/ 	.byte	0x3f
	.zero		1


	//   ....[45]....
        /*0bb0*/ 	.word	0x0000c990
        /*0bb4*/ 	.word	0x00000003
        /*0bb8*/ 	.word	0x00028c60
        /*0bbc*/ 	.short	0x010a
        /*0bbe*/ 	.byte	0x3f
	.zero		1


	//   ....[46]....
        /*0bc0*/ 	.word	0x0000d6a0
        /*0bc4*/ 	.word	0x00000003
        /*0bc8*/ 	.word	0x00028c40
        /*0bcc*/ 	.short	0x010a
        /*0bce*/ 	.byte	0x3f
	.zero		1


	//   ....[47]....
        /*0bd0*/ 	.word	0x0000d900
        /*0bd4*/ 	.word	0x00000003
        /*0bd8*/ 	.word	0x00028c60
        /*0bdc*/ 	.short	0x010a
        /*0bde*/ 	.byte	0x3f
	.zero		1


	//   ....[48]....
        /*0be0*/ 	.word	0x0000e5a0
        /*0be4*/ 	.word	0x00000004
        /*0be8*/ 	.word	0x00028c40
        /*0bec*/ 	.short	0x010a
        /*0bee*/ 	.byte	0x3f
	.zero		1


	//   ....[49]....
        /*0bf0*/ 	.word	0x0000e7f0
        /*0bf4*/ 	.word	0x00000004
        /*0bf8*/ 	.word	0x00028c60
        /*0bfc*/ 	.short	0x010a
        /*0bfe*/ 	.byte	0x3f
	.zero		1


	//   ....[50]....
        /*0c00*/ 	.word	0x0000f400
        /*0c04*/ 	.word	0x00000004
        /*0c08*/ 	.word	0x00028c40
        /*0c0c*/ 	.short	0x010a
        /*0c0e*/ 	.byte	0x3f
	.zero		1


	//   ....[51]....
        /*0c10*/ 	.word	0x0000f660
        /*0c14*/ 	.word	0x00000004
        /*0c18*/ 	.word	0x00028c60
        /*0c1c*/ 	.short	0x010a
        /*0c1e*/ 	.byte	0x3f
	.zero		1


	//   ....[52]....
        /*0c20*/ 	.word	0x00010ca0
        /*0c24*/ 	.word	0x00000000
        /*0c28*/ 	.word	0x00028c20
        /*0c2c*/ 	.short	0x010a
        /*0c2e*/ 	.byte	0x3f
	.zero		1


	//   ....[53]....
        /*0c30*/ 	.word	0x00010e60
        /*0c34*/ 	.word	0x00000006
        /*0c38*/ 	.word	0x00000000
        /*0c3c*/ 	.short	0x010a
        /*0c3e*/ 	.byte	0x3f
	.zero		1


	//   ....[54]....
        /*0c40*/ 	.word	0x00010ed0
        /*0c44*/ 	.word	0x00000007
        /*0c48*/ 	.word	0x00000000
        /*0c4c*/ 	.short	0x010a
        /*0c4e*/ 	.byte	0x3f
	.zero		1


	//   ....[55]....
        /*0c50*/ 	.word	0x00010f40
        /*0c54*/ 	.word	0x00000004
        /*0c58*/ 	.word	0x00000000
        /*0c5c*/ 	.short	0x010a
        /*0c5e*/ 	.byte	0x3f
	.zero		1


	//   ....[56]....
        /*0c60*/ 	.word	0x00010f70
        /*0c64*/ 	.word	0x00000003
        /*0c68*/ 	.word	0x00000000
        /*0c6c*/ 	.short	0x010a
        /*0c6e*/ 	.byte	0x3f
	.zero		1


	//   ....[57]....
        /*0c70*/ 	.word	0x00010fe0
        /*0c74*/ 	.word	0x00000003
        /*0c78*/ 	.word	0x00028c50
        /*0c7c*/ 	.short	0x010a
        /*0c7e*/ 	.byte	0x3f
	.zero		1


	//   ....[58]....
        /*0c80*/ 	.word	0x00011040
        /*0c84*/ 	.word	0x00000003
        /*0c88*/ 	.word	0x00028c50
        /*0c8c*/ 	.short	0x010a
        /*0c8e*/ 	.byte	0x3f
	.zero		1


	//   ....[59]....
        /*0c90*/ 	.word	0x000110a0
        /*0c94*/ 	.word	0x00000003
        /*0c98*/ 	.word	0x00028c00
        /*0c9c*/ 	.short	0x010a
        /*0c9e*/ 	.byte	0x3f
	.zero		1


	//   ....[60]....
        /*0ca0*/ 	.word	0x000110f0
        /*0ca4*/ 	.word	0x00000007
        /*0ca8*/ 	.word	0x00028c30
        /*0cac*/ 	.short	0x010a
        /*0cae*/ 	.byte	0x3f
	.zero		1


	//   ....[61]....
        /*0cb0*/ 	.word	0x00011140
        /*0cb4*/ 	.word	0x00000007
        /*0cb8*/ 	.word	0x00028c50
        /*0cbc*/ 	.short	0x010a
        /*0cbe*/ 	.byte	0x3f
	.zero		1


	//   ....[62]....
        /*0cc0*/ 	.word	0x000111a0
        /*0cc4*/ 	.word	0x00000003
        /*0cc8*/ 	.word	0x00028c30
        /*0ccc*/ 	.short	0x010a
        /*0cce*/ 	.byte	0x3f
	.zero		1


	//   ....[63]....
        /*0cd0*/ 	.word	0x000111f0
        /*0cd4*/ 	.word	0x000000ad
        /*0cd8*/ 	.word	0x00028c50
        /*0cdc*/ 	.short	0x010a
        /*0cde*/ 	.byte	0x3f
	.zero		1


	//   ....[64]....
        /*0ce0*/ 	.word	0x00011390
        /*0ce4*/ 	.word	0x00000000
        /*0ce8*/ 	.word	0x00028c40
        /*0cec*/ 	.short	0x010a
        /*0cee*/ 	.byte	0x3f
	.zero		1


	//   ....[65]....
        /*0cf0*/ 	.word	0x00011910
        /*0cf4*/ 	.word	0x00000002
        /*0cf8*/ 	.word	0x00028c20
        /*0cfc*/ 	.short	0x010a
        /*0cfe*/ 	.byte	0x3f
	.zero		1


	//   ....[66]....
        /*0d00*/ 	.word	0x00011960
        /*0d04*/ 	.word	0x00000003
        /*0d08*/ 	.word	0x00028c60
        /*0d0c*/ 	.short	0x010a
        /*0d0e*/ 	.byte	0x3f
	.zero		1


	//   ....[67]....
        /*0d10*/ 	.word	0x000119b0
        /*0d14*/ 	.word	0x00000003
        /*0d18*/ 	.word	0x00028c40
        /*0d1c*/ 	.short	0x010a
        /*0d1e*/ 	.byte	0x3f
	.zero		1


	//   ....[68]....
        /*0d20*/ 	.word	0x00011a00
        /*0d24*/ 	.word	0x00000003
        /*0d28*/ 	.word	0x00028c60
        /*0d2c*/ 	.short	0x010a
        /*0d2e*/ 	.byte	0x3f
	.zero		1


	//   ....[69]....
        /*0d30*/ 	.word	0x00011a50
        /*0d34*/ 	.word	0x00000004
        /*0d38*/ 	.word	0x00028c40
        /*0d3c*/ 	.short	0x010a
        /*0d3e*/ 	.byte	0x3f
	.zero		1


	//   ....[70]....
        /*0d40*/ 	.word	0x00011aa0
        /*0d44*/ 	.word	0x00000004
        /*0d48*/ 	.word	0x00028c60
        /*0d4c*/ 	.short	0x010a
        /*0d4e*/ 	.byte	0x3f
	.zero		1


	//   ....[71]....
        /*0d50*/ 	.word	0x00011af0
        /*0d54*/ 	.word	0x00000004
        /*0d58*/ 	.word	0x00028c40
        /*0d5c*/ 	.short	0x010a
        /*0d5e*/ 	.byte	0x3f
	.zero		1


	//   ....[72]....
        /*0d60*/ 	.word	0x00011b40
        /*0d64*/ 	.word	0x00000004
        /*0d68*/ 	.word	0x00028c60
        /*0d6c*/ 	.short	0x010a
        /*0d6e*/ 	.byte	0x3f
	.zero		1


	//   ....[73]....
        /*0d70*/ 	.word	0x000124d0
        /*0d74*/ 	.word	0x00000000
        /*0d78*/ 	.word	0x00028c20
        /*0d7c*/ 	.short	0x010a
        /*0d7e*/ 	.byte	0x3f
	.zero		1


	//   ....[74]....
        /*0d80*/ 	.word	0x00012670
        /*0d84*/ 	.word	0x00000006
        /*0d88*/ 	.word	0x00000000
        /*0d8c*/ 	.short	0x010a
        /*0d8e*/ 	.byte	0x3f
	.zero		1


	//   ....[75]....
        /*0d90*/ 	.word	0x000126c0
        /*0d94*/ 	.word	0x00000007
        /*0d98*/ 	.word	0x00000000
        /*0d9c*/ 	.short	0x010a
        /*0d9e*/ 	.byte	0x3f
	.zero		1


	//   ....[76]....
        /*0da0*/ 	.word	0x00012710
        /*0da4*/ 	.word	0x00000004
        /*0da8*/ 	.word	0x00000000
        /*0dac*/ 	.short	0x010a
        /*0dae*/ 	.byte	0x3f
	.zero		1


	//----- nvinfo : EIATTR_NUM_MBARRIERS
	.align		4
.L_208:
        /*0db0*/ 	.byte	0x03, 0x38
        /*0db2*/ 	.short	0x0016


	//----- nvinfo : EIATTR_EXIT_INSTR_OFFSETS
	.align		4
        /*0db4*/ 	.byte	0x04, 0x1c
        /*0db6*/ 	.short	(.L_210 - .L_209)


	//   ....[0]....
.L_209:
        /*0db8*/ 	.word	0x00000a50


	//   ....[1]....
        /*0dbc*/ 	.word	0x0000a300


	//   ....[2]....
        /*0dc0*/ 	.word	0x00010fc0


	//----- nvinfo : EIATTR_MAX_THREADS
	.align		4
.L_210:
        /*0dc4*/ 	.byte	0x04, 0x05
        /*0dc6*/ 	.short	(.L_212 - .L_211)
.L_211:
        /*0dc8*/ 	.word	0x00000180
        /*0dcc*/ 	.word	0x00000001
        /*0dd0*/ 	.word	0x00000001


	//----- nvinfo : EIATTR_CRS_STACK_SIZE
	.align		4
.L_212:
        /*0dd4*/ 	.byte	0x04, 0x1e
        /*0dd6*/ 	.short	(.L_214 - .L_213)
.L_213:
        /*0dd8*/ 	.word	0x00000000


	//----- nvinfo : EIATTR_CBANK_PARAM_SIZE
	.align		4
.L_214:
        /*0ddc*/ 	.byte	0x03, 0x19
        /*0dde*/ 	.short	0x0af0


	//----- nvinfo : EIATTR_PARAM_CBANK
	.align		4
        /*0de0*/ 	.byte	0x04, 0x0a
        /*0de2*/ 	.short	(.L_216 - .L_215)
	.align		4
.L_215:
        /*0de4*/ 	.word	index@(.nv.constant0._ZN7cutlass13device_kernelIN5flash11enable_sm90INS1_16FlashAttnFwdSm90INS1_25CollectiveMainloopFwdSm90ILi2EN4cute5tupleIJNS5_1CILi1EEES8_S8_EEENS6_IJNS7_ILi64EEESA_SA_EEELi512ENS_6half_tEfNS_4arch4Sm90ELb0ELb0ELb1ELb1ELb0ELb0ELb0ELb0ELb0ELb1ELb0ELb0EEENS1_21CollectiveEpilogueFwdINS6_IJSA_NS7_ILi512EEESA_EEES9_SC_SE_Li256ELb1ELb1ELb0ELb0EEENS1_36VarlenDynamicPersistentTileSchedulerILi64ELi64ELi256ELi128ELb0ELb1ELb1ELb0ELb1ELb1EEEEEEEEEvNT_6ParamsE)
        /*0de8*/ 	.short	0x0210
        /*0dea*/ 	.short	0x0af0


	//----- nvinfo : EIATTR_SW_WAR
	.align		4
.L_216:
        /*0dec*/ 	.byte	0x04, 0x36
        /*0dee*/ 	.short	(.L_218 - .L_217)
.L_217:
        /*0df0*/ 	.word	0x00000008
.L_218:


//--------------------- .nv.info._ZN7cutlass13device_kernelIN5flash11enable_sm90INS1_16FlashAttnFwdSm90INS1_25CollectiveMainloopFwdSm90ILi2EN4cute5tupleIJNS5_1CILi1EEES8_S8_EEENS6_IJNS7_ILi64EEESA_SA_EEELi512ENS_6half_tEfNS_4arch4Sm90ELb0ELb0ELb1ELb1ELb0ELb1ELb0ELb0ELb0ELb1ELb0ELb0EEENS1_21CollectiveEpilogueFwdINS6_IJSA_NS7_ILi512EEESA_EEES9_SC_SE_Li256ELb1ELb1ELb0ELb0EEENS1_36VarlenDynamicPersistentTileSchedulerILi64ELi64ELi256ELi128ELb0ELb1ELb1ELb0ELb1ELb1EEEEEEEEEvNT_6ParamsE --------------------------
	.section	.nv.info._ZN7cutlass13device_kernelIN5flash11enable_sm90INS1_16FlashAttnFwdSm90INS1_25CollectiveMainloopFwdSm90ILi2EN4cute5tupleIJNS5_1CILi1EEES8_S8_EEENS6_IJNS7_ILi64EEESA_SA_EEELi512ENS_6half_tEfNS_4arch4Sm90ELb0ELb0ELb1ELb1ELb0ELb1ELb0ELb0ELb0ELb1ELb0ELb0EEENS1_21CollectiveEpilogueFwdINS6_IJSA_NS7_ILi512EEESA_EEES9_SC_SE_Li256ELb1ELb1ELb0ELb0EEENS1_36VarlenDynamicPersistentTileSchedulerILi64ELi64ELi256ELi128ELb0ELb1ELb1ELb0ELb1ELb1EEEEEEEEEvNT_6ParamsE,"",@"SHT_CUDA_INFO"
	.sectionflags	@""
	.align	4


	//----- nvinfo : EIATTR_CUDA_API_VERSION
	.align		4
        /*0000*/ 	.byte	0x04, 0x37
        /*0002*/ 	.short	(.L_220 - .L_219)
.L_219:
        /*0004*/ 	.word	0x00000082


	//----- nvinfo : EIATTR_KPARAM_INFO
	.align		4
.L_220:
        /*0008*/ 	.byte	0x04, 0x17
        /*000a*/ 	.short	(.L_222 - .L_221)
.L_221:
        /*000c*/ 	.word	0x00000000
        /*0010*/ 	.short	0x0000
        /*0012*/ 	.short	0x0070
        /*0014*/ 	.byte	0x00, 0xf0, 0x01, 0x2a


	//----- nvinfo : EIATTR_SPARSE_MMA_MASK
	.align		4
.L_222:
        /*0018*/ 	.byte	0x03, 0x50
        /*001a*/ 	.short	0x0000


	//----- nvinfo : EIATTR_MAXREG_COUNT
	.align		4
        /*001c*/ 	.byte	0x03, 0x1b
        /*001e*/ 	.short	0x00a8


	//----- nvinfo : EIATTR_NUM_BARRIERS
	.align		4
        /*0020*/ 	.byte	0x02, 0x4c
        /*0022*/ 	.byte	0x10
	.zero		1


	//----- nvinfo : EIATTR_EXTERNS
	.align		4
        /*0024*/ 	.byte	0x04, 0x0f
        /*0026*/ 	.short	(.L_224 - .L_223)


	//   ....[0]....
	.align		4
.L_223:
        /*0028*/ 	.word	index@(__assertfail)


	//----- nvinfo : EIATTR_ANNOTATIONS
	.align		4
.L_224:
        /*002c*/ 	.byte	0x04, 0x55
        /*002e*/ 	.short	(.L_226 - .L_225)


	//   ....[0]....
.L_225:
        /* <DEDUP_REMOVED lines=99> */


	//----- nvinfo : EIATTR_MERCURY_ISA_VERSION
	.align		4
.L_226:
        /*0650*/ 	.byte	0x03, 0x5f
        /*0652*/ 	.short	0x0101


	//----- nvinfo : EIATTR_UNUSED_LOAD_BYTE_OFFSET
	.align		4
        /*0654*/ 	.byte	0x04, 0x44
        /*0656*/ 	.short	(.L_228 - .L_227)


	//   ....[0]....
.L_227:
        /*0658*/ 	.word	0x00000ab0
        /*065c*/ 	.word	0x0000fff0


	//   ....[1]....
        /*0660*/ 	.word	0x0000c8c0
        /*0664*/ 	.word	0x0000fff0


	//----- nvinfo : EIATTR_INT_WARP_WIDE_INSTR_OFFSETS
	.align		4
.L_228:
        /*0668*/ 	.byte	0x04, 0x31
        /*066a*/ 	.short	(.L_230 - .L_229)


	//   ....[0]....
.L_229:
        /*066c*/ 	.word	0x00000190


	//   ....[1]....
        /*0670*/ 	.word	0x000001d0


	//   ....[2]....
        /*0674*/ 	.word	0x000002a0


	//   ....[3]....
        /*0678*/ 	.word	0x000123d0


	//   ....[4]....
        /*067c*/ 	.word	0x00012460


	//   ....[5]....
        /*0680*/ 	.word	0x00017190


	//   ....[6]....
        /*0684*/ 	.word	0x00017220


	//----- nvinfo : EIATTR_COOP_GROUP_MASK_REGIDS
	.align		4
.L_230:
        /*0688*/ 	.byte	0x04, 0x29
        /*068a*/ 	.short	(.L_232 - .L_231)


	//   ....[0]....
.L_231:
        /*068c*/ 	.word	0xffffffff


	//   ....[1]....
        /*0690*/ 	.word	0xffffffff


	//   ....[2]....
        /*0694*/ 	.word	0xffffffff


	//   ....[3]....
        /*0698*/ 	.word	0xffffffff


	//   ....[4]....
        /*069c*/ 	.word	0xffffffff


	//   ....[5]....
        /*06a0*/ 	.word	0xffffffff


	//   ....[6]....
        /*06a4*/ 	.word	0xffffffff


	//   ....[7]....
        /*06a8*/ 	.word	0xffffffff


	//   ....[8]....
        /*06ac*/ 	.word	0xffffffff


	//   ....[9]....
        /*06b0*/ 	.word	0xffffffff


	//   ....[10]....
        /*06b4*/ 	.word	0xffffffff


	//   ....[11]....
        /*06b8*/ 	.word	0xffffffff


	//   ....[12]....
        /*06bc*/ 	.word	0xffffffff


	//   ....[13]....
        /*06c0*/ 	.word	0xffffffff


	//   ....[14]....
        /*06c4*/ 	.word	0xffffffff


	//   ....[15]....
        /*06c8*/ 	.word	0xffffffff


	//   ....[16]....
        /*06cc*/ 	.word	0xffffffff


	//   ....[17]....
        /*06d0*/ 	.word	0xffffffff


	//   ....[18]....
        /*06d4*/ 	.word	0xffffffff


	//   ....[19]....
        /*06d8*/ 	.word	0xffffffff


	//   ....[20]....
        /*06dc*/ 	.word	0xffffffff


	//   ....[21]....
        /*06e0*/ 	.word	0xffffffff


	//   ....[22]....
        /*06e4*/ 	.word	0xffffffff


	//   ....[23]....
        /*06e8*/ 	.word	0xffffffff


	//   ....[24]....
        /*06ec*/ 	.word	0xffffffff


	//   ....[25]....
        /*06f0*/ 	.word	0xffffffff


	//   ....[26]....
        /*06f4*/ 	.word	0xffffffff


	//   ....[27]....
        /*06f8*/ 	.word	0xffffffff


	//   ....[28]....
        /*06fc*/ 	.word	0xffffffff


	//   ....[29]....
        /*0700*/ 	.word	0xffffffff


	//   ....[30]....
        /*0704*/ 	.word	0xffffffff


	//   ....[31]....
        /*0708*/ 	.word	0xffffffff


	//   ....[32]....
        /*070c*/ 	.word	0xffffffff


	//   ....[33]....
        /*0710*/ 	.word	0xffffffff


	//   ....[34]....
        /*0714*/ 	.word	0xffffffff


	//   ....[35]....
        /*0718*/ 	.word	0xffffffff


	//   ....[36]....
        /*071c*/ 	.word	0xffffffff


	//   ....[37]....
        /*0720*/ 	.word	0xffffffff


	//   ....[38]....
        /*0724*/ 	.word	0xffffffff


	//   ....[39]....
        /*0728*/ 	.word	0xffffffff


	//   ....[40]....
        /*072c*/ 	.word	0xffffffff


	//   ....[41]....
        /*0730*/ 	.word	0xffffffff


	//   ....[42]....
        /*0734*/ 	.word	0xffffffff


	//   ....[43]....
        /*0738*/ 	.word	0xffffffff


	//   ....[44]....
        /*073c*/ 	.word	0xffffffff


	//   ....[45]....
        /*0740*/ 	.word	0xffffffff


	//   ....[46]....
        /*0744*/ 	.word	0xffffffff


	//   ....[47]....
        /*0748*/ 	.word	0xffffffff


	//   ....[48]....
        /*074c*/ 	.word	0xffffffff


	//   ....[49]....
        /*0750*/ 	.word	0xffffffff


	//   ....[50]....
        /*0754*/ 	.word	0xffffffff


	//   ....[51]....
        /*0758*/ 	.word	0xffffffff


	//   ....[52]....
        /*075c*/ 	.word	0xffffffff


	//   ....[53]....
        /*0760*/ 	.word	0xffffffff


	//   ....[54]....
        /*0764*/ 	.word	0xffffffff


	//   ....[55]....
        /*0768*/ 	.word	0xffffffff


	//   ....[56]....
        /*076c*/ 	.word	0xffffffff


	//   ....[57]....
        /*0770*/ 	.word	0xffffffff


	//   ....[58]....
        /*0774*/ 	.word	0xffffffff


	//   ....[59]....
        /*0778*/ 	.word	0xffffffff


	//   ....[60]....
        /*077c*/ 	.word	0xffffffff


	//   ....[61]....
        /*0780*/ 	.word	0xffffffff


	//   ....[62]....
        /*0784*/ 	.word	0xffffffff


	//   ....[63]....
        /*0788*/ 	.word	0xffffffff


	//   ....[64]....
        /*078c*/ 	.word	0xffffffff


	//   ....[65]....
        /*0790*/ 	.word	0xffffffff


	//   ....[66]....
        /*0794*/ 	.word	0xffffffff


	//   ....[67]....
        /*0798*/ 	.word	0xffffffff


	//   ....[68]....
        /*079c*/ 	.word	0xffffffff


	//   ....[69]....
        /*07a0*/ 	.word	0xffffffff


	//   ....[70]....
        /*07a4*/ 	.word	0xffffffff


	//   ....[71]....
        /*07a8*/ 	.word	0xffffffff


	//   ....[72]....
        /*07ac*/ 	.word	0xffffffff


	//   ....[73]....
        /*07b0*/ 	.word	0xffffffff


	//   ....[74]....
        /*07b4*/ 	.word	0xffffffff


	//   ....[75]....
        /*07b8*/ 	.word	0xffffffff


	//   ....[76]....
        /*07bc*/ 	.word	0xffffffff


	//   ....[77]....
        /*07c0*/ 	.word	0xffffffff


	//   ....[78]....
        /*07c4*/ 	.word	0xffffffff


	//   ....[79]....
        /*07c8*/ 	.word	0xffffffff


	//   ....[80]....
        /*07cc*/ 	.word	0xffffffff


	//   ....[81]....
        /*07d0*/ 	.word	0xffffffff


	//   ....[82]....
        /*07d4*/ 	.word	0xffffffff


	//   ....[83]....
        /*07d8*/ 	.word	0xffffffff


	//   ....[84]....
        /*07dc*/ 	.word	0xffffffff


	//   ....[85]....
        /*07e0*/ 	.word	0xffffffff


	//   ....[86]....
        /*07e4*/ 	.word	0xffffffff


	//   ....[87]....
        /*07e8*/ 	.word	0xffffffff


	//   ....[88]....
        /*07ec*/ 	.word	0x0500000f


	//   ....[89]....
        /*07f0*/ 	.word	0x0500000f


	//   ....[90]....
        /*07f4*/ 	.word	0x0500000f


	//   ....[91]....
        /*07f8*/ 	.word	0x0500000f


	//   ....[92]....
        /*07fc*/ 	.word	0x0500000f


	//   ....[93]....
        /*0800*/ 	.word	0x0500000f


	//   ....[94]....
        /*0804*/ 	.word	0x0500000f


	//   ....[95]....
        /*0808*/ 	.word	0x0500000f


	//   ....[96]....
        /*080c*/ 	.word	0x0500000f


	//   ....[97]....
        /*0810*/ 	.word	0x0500000f


	//   ....[98]....
        /*0814*/ 	.word	0x0500000f


	//   ....[99]....
        /*0818*/ 	.word	0x0500000f


	//   ....[100]....
        /*081c*/ 	.word	0x0500000f


	//   ....[101]....
        /*0820*/ 	.word	0x0500000f


	//   ....[102]....
        /*0824*/ 	.word	0x0500000f


	//   ....[103]....
        /*0828*/ 	.word	0x0500000f


	//   ....[104]....
        /*082c*/ 	.word	0x0500000f


	//   ....[105]....
        /*0830*/ 	.word	0x0500000f


	//   ....[106]....
        /*0834*/ 	.word	0x0500000f


	//   ....[107]....
        /*0838*/ 	.word	0x0500000f


	//   ....[108]....
        /*083c*/ 	.word	0x0500000f


	//   ....[109]....
        /*0840*/ 	.word	0x0500000f


	//   ....[110]....
        /*0844*/ 	.word	0x0500000f


	//   ....[111]....
        /*0848*/ 	.word	0x0500000f


	//   ....[112]....
        /*084c*/ 	.word	0x0500000f


	//   ....[113]....
        /*0850*/ 	.word	0x0500000f


	//   ....[114]....
        /*0854*/ 	.word	0x0500000f


	//   ....[115]....
        /*0858*/ 	.word	0x0500000f


	//   ....[116]....
        /*085c*/ 	.word	0x0500000f


	//   ....[117]....
        /*0860*/ 	.word	0x0500000f


	//   ....[118]....
        /*0864*/ 	.word	0x0500000f


	//   ....[119]....
        /*0868*/ 	.word	0x0500000f


	//   ....[120]....
        /*086c*/ 	.word	0x0500000f


	//   ....[121]....
        /*0870*/ 	.word	0x0500000f


	//   ....[122]....
        /*0874*/ 	.word	0x0500000f


	//   ....[123]....
        /*0878*/ 	.word	0x0500000f


	//----- nvinfo : EIATTR_COOP_GROUP_INSTR_OFFSETS
	.align		4
.L_232:
        /*087c*/ 	.byte	0x04, 0x28
        /*087e*/ 	.short	(.L_234 - .L_233)


	//   ....[0]....
.L_233:
        /*0880*/ 	.word	0x00000060


	//   ....[1]....
        /*0884*/ 	.word	0x000001a0


	//   ....[2]....
        /*0888*/ 	.word	0x000001e0


	//   ....[3]....
        /*088c*/ 	.word	0x000003d0


	//   ....[4]....
        /*0890*/ 	.word	0x00000530


	//   ....[5]....
        /*0894*/ 	.word	0x00000650


	//   ....[6]....
        /*0898*/ 	.word	0x000007b0


	//   ....[7]....
        /*089c*/ 	.word	0x000046b0


	//   ....[8]....
        /*08a0*/ 	.word	0x00006190


	//   ....[9]....
        /*08a4*/ 	.word	0x00006750


	//   ....[10]....
        /*08a8*/ 	.word	0x00006760


	//   ....[11]....
        /*08ac*/ 	.word	0x00006770


	//   ....[12]....
        /*08b0*/ 	.word	0x00006780


	//   ....[13]....
        /*08b4*/ 	.word	0x00007730


	//   ....[14]....
        /*08b8*/ 	.word	0x00007740


	//   ....[15]....
        /*08bc*/ 	.word	0x00007750


	//   ....[16]....
        /*08c0*/ 	.word	0x00007760


	//   ....[17]....
        /*08c4*/ 	.word	0x00009230


	//   ....[18]....
        /*08c8*/ 	.word	0x000092a0


	//   ....[19]....
        /*08cc*/ 	.word	0x00009530


	//   ....[20]....
        /*08d0*/ 	.word	0x000095b0


	//   ....[21]....
        /*08d4*/ 	.word	0x00009f40


	//   ....[22]....
        /*08d8*/ 	.word	0x0000a790


	//   ....[23]....
        /*08dc*/ 	.word	0x0000a7f0


	//   ....[24]....
        /*08e0*/ 	.word	0x0000b010


	//   ....[25]....
        /*08e4*/ 	.word	0x0000b0b0


	//   ....[26]....
        /*08e8*/ 	.word	0x0000bd90


	//   ....[27]....
        /*08ec*/ 	.word	0x0000bde0


	//   ....[28]....
        /*08f0*/ 	.word	0x0000be10


	//   ....[29]....
        /*08f4*/ 	.word	0x0000bea0


	//   ....[30]....
        /*08f8*/ 	.word	0x0000bec0


	//   ....[31]....
        /*08fc*/ 	.word	0x0000d870


	//   ....[32]....
        /*0900*/ 	.word	0x0000dd50


	//   ....[33]....
        /*0904*/ 	.word	0x0000dd90


	//   ....[34]....
        /*0908*/ 	.word	0x0000ddb0


	//   ....[35]....
        /*090c*/ 	.word	0x0000ddd0


	//   ....[36]....
        /*0910*/ 	.word	0x0000e3d0


	//   ....[37]....
        /*0914*/ 	.word	0x0000e430


	//   ....[38]....
        /*0918*/ 	.word	0x0000e670


	//   ....[39]....
        /*091c*/ 	.word	0x0000e690


	//   ....[40]....
        /*0920*/ 	.word	0x0000f190


	//   ....[41]....
        /*0924*/ 	.word	0x0000f1b0


	//   ....[42]....
        /*0928*/ 	.word	0x0000f3e0


	//   ....[43]....
        /*092c*/ 	.word	0x0000f400


	//   ....[44]....
        /*0930*/ 	.word	0x0000f6a0


	//   ....[45]....
        /*0934*/ 	.word	0x0000f890


	//   ....[46]....
        /*0938*/ 	.word	0x0000f8c0


	//   ....[47]....
        /*093c*/ 	.word	0x0000f8f0


	//   ....[48]....
        /*0940*/ 	.word	0x0000f920


	//   ....[49]....
        /*0944*/ 	.word	0x0000f950


	//   ....[50]....
        /*0948*/ 	.word	0x0000f980


	//   ....[51]....
        /*094c*/ 	.word	0x0000faf0


	//   ....[52]....
        /*0950*/ 	.word	0x0000fb20


	//   ....[53]....
        /*0954*/ 	.word	0x0000fb50


	//   ....[54]....
        /*0958*/ 	.word	0x0000fb80


	//   ....[55]....
        /*095c*/ 	.word	0x0000fbb0


	//   ....[56]....
        /*0960*/ 	.word	0x0000fbe0


	//   ....[57]....
        /*0964*/ 	.word	0x0000fc80


	//   ....[58]....
        /*0968*/ 	.word	0x0000fcb0


	//   ....[59]....
        /*096c*/ 	.word	0x0000fd40


	//   ....[60]....
        /*0970*/ 	.word	0x00010870


	//   ....[61]....
        /*0974*/ 	.word	0x000129e0


	//   ....[62]....
        /*0978*/ 	.word	0x00013570


	//   ....[63]....
        /*097c*/ 	.word	0x00013580


	//   ....[64]....
        /*0980*/ 	.word	0x000135a0


	//   ....[65]....
        /*0984*/ 	.word	0x00013640


	//   ....[66]....
        /*0988*/ 	.word	0x00013670


	//   ....[67]....
        /*098c*/ 	.word	0x000136e0


	//   ....[68]....
        /*0990*/ 	.word	0x000136f0


	//   ....[69]....
        /*0994*/ 	.word	0x00013760


	//   ....[70]....
        /*0998*/ 	.word	0x00017420


	//   ....[71]....
        /*099c*/ 	.word	0x00017480


	//   ....[72]....
        /*09a0*/ 	.word	0x000174b0


	//   ....[73]....
        /*09a4*/ 	.word	0x000174e0


	//   ....[74]....
        /*09a8*/ 	.word	0x00017510


	//   ....[75]....
        /*09ac*/ 	.word	0x00017540


	//   ....[76]....
        /*09b0*/ 	.word	0x00017570


	//   ....[77]....
        /*09b4*/ 	.word	0x00017580


	//   ....[78]....
        /*09b8*/ 	.word	0x00017700


	//   ....[79]....
        /*09bc*/ 	.word	0x00017730


	//   ....[80]....
        /*09c0*/ 	.word	0x00017760


	//   ....[81]....
        /*09c4*/ 	.word	0x00017790


	//   ....[82]....
        /*09c8*/ 	.word	0x000177c0


	//   ....[83]....
        /*09cc*/ 	.word	0x000177f0


	//   ....[84]....
        /*09d0*/ 	.word	0x000178b0


	//   ....[85]....
        /*09d4*/ 	.word	0x000178d0


	//   ....[86]....
        /*09d8*/ 	.word	0x00017940


	//   ....[87]....
        /*09dc*/ 	.word	0x00017dd0


	//   ....[88]....
        /*09e0*/ 	.word	0x000182b0


	//   ....[89]....
        /*09e4*/ 	.word	0x00018340


	//   ....[90]....
        /*09e8*/ 	.word	0x00018390


	//   ....[91]....
        /*09ec*/ 	.word	0x000183e0


	//   ....[92]....
        /*09f0*/ 	.word	0x000184c0


	//   ....[93]....
        /*09f4*/ 	.word	0x00018550


	//   ....[94]....
        /*09f8*/ 	.word	0x000185a0


	//   ....[95]....
        /*09fc*/ 	.word	0x000185f0


	//   ....[96]....
        /*0a00*/ 	.word	0x00018860


	//   ....[97]....
        /*0a04*/ 	.word	0x00018b50


	//   ....[98]....
        /*0a08*/ 	.word	0x00018d00


	//   ....[99]....
        /*0a0c*/ 	.word	0x00018d50


	//   ....[100]....
        /*0a10*/ 	.word	0x00018db0


	//   ....[101]....
        /*0a14*/ 	.word	0x00018e50


	//   ....[102]....
        /*0a18*/ 	.word	0x00018f00


	//   ....[103]....
        /*0a1c*/ 	.word	0x00018fa0


	//   ....[104]....
        /*0a20*/ 	.word	0x00019060


	//   ....[105]....
        /*0a24*/ 	.word	0x00019140


	//   ....[106]....
        /*0a28*/ 	.word	0x00019470


	//   ....[107]....
        /*0a2c*/ 	.word	0x00019510


	//   ....[108]....
        /*0a30*/ 	.word	0x00019630


	//   ....[109]....
        /*0a34*/ 	.word	0x000196b0


	//   ....[110]....
        /*0a38*/ 	.word	0x00019730


	//   ....[111]....
        /*0a3c*/ 	.word	0x000197b0


	//   ....[112]....
        /*0a40*/ 	.word	0x00019830


	//   ....[113]....
        /*0a44*/ 	.word	0x000198c0


	//   ....[114]....
        /*0a48*/ 	.word	0x00019960


	//   ....[115]....
        /*0a4c*/ 	.word	0x00019a00


	//   ....[116]....
        /*0a50*/ 	.word	0x00019a80


	//   ....[117]....
        /*0a54*/ 	.word	0x00019b00


	//   ....[118]....
        /*0a58*/ 	.word	0x00019b80


	//   ....[119]....
        /*0a5c*/ 	.word	0x00019c10


	//   ....[120]....
        /*0a60*/ 	.word	0x00019c90


	//   ....[121]....
        /*0a64*/ 	.word	0x00019d30


	//   ....[122]....
        /*0a68*/ 	.word	0x00019dc0


	//   ....[123]....
        /*0a6c*/ 	.word	0x00019ef0


	//----- nvinfo : EIATTR_REG_RECONFIG
	.align		4
.L_234:
        /*0a70*/ 	.byte	0x01, 0x54
	.zero		2


	//----- nvinfo : EIATTR_SYSCALL_OFFSETS
	.align		4
        /*0a74*/ 	.byte	0x04, 0x46
        /*0a76*/ 	.short	(.L_236 - .L_235)


	//   ....[0]....
.L_235:
        /*0a78*/ 	.word	0x00001980


	//   ....[1]....
        /*0a7c*/ 	.word	0x00001ad0


	//   ....[2]....
        /*0a80*/ 	.word	0x00006340


	//   ....[3]....
        /*0a84*/ 	.word	0x000066c0


	//   ....[4]....
        /*0a88*/ 	.word	0x000125d0


	//   ....[5]....
        /*0a8c*/ 	.word	0x00012730


	//   ....[6]....
        /*0a90*/ 	.word	0x00012830


	//   ....[7]....
        /*0a94*/ 	.word	0x000131a0


	//----- nvinfo : EIATTR_MBARRIER_INSTR_OFFSETS
	.align		4
.L_236:
        /*0a98*/ 	.byte	0x04, 0x39
        /*0a9a*/ 	.short	(.L_238 - .L_237)


	//   ....[0]....
.L_237:
        /*0a9c*/ 	.word	0x000002c0
        /*0aa0*/ 	.word	0x000000ff
        /*0aa4*/ 	.word	0x00028c00
        /*0aa8*/ 	.short	0x0100
        /*0aaa*/ 	.byte	0x08
	.zero		1


	//   ....[1]....
        /*0aac*/ 	.word	0x000002d0
        /*0ab0*/ 	.word	0x000000ff
        /*0ab4*/ 	.word	0x00028c20
        /*0ab8*/ 	.short	0x0100
        /*0aba*/ 	.byte	0x08
	.zero		1


	//   ....[2]....
        /*0abc*/ 	.word	0x00000380
        /*0ac0*/ 	.word	0x000000ff
        /*0ac4*/ 	.word	0x00028c30
        /*0ac8*/ 	.short	0x0100
        /*0aca*/ 	.byte	0x06
	.zero		1


	//   ....[3]....
        /*0acc*/ 	.word	0x00000390
        /*0ad0*/ 	.word	0x000000ff
        /*0ad4*/ 	.word	0x00028c40
        /*0ad8*/ 	.short	0x0100
        /*0ada*/ 	.byte	0x06
	.zero		1


	//   ....[4]....
        /*0adc*/ 	.word	0x000003a0
        /*0ae0*/ 	.word	0x000000ff
        /*0ae4*/ 	.word	0x00028c38
        /*0ae8*/ 	.short	0x0100
        /*0aea*/ 	.byte	0x06
	.zero		1


	//   ....[5]....
        /*0aec*/ 	.word	0x000003b0
        /*0af0*/ 	.word	0x000000ff
        /*0af4*/ 	.word	0x00028c48
        /*0af8*/ 	.short	0x0100
        /*0afa*/ 	.byte	0x06
	.zero		1


	//   ....[6]....
        /*0afc*/ 	.word	0x000004e0
        /*0b00*/ 	.word	0x000000ff
        /*0b04*/ 	.word	0x00028c50
        /*0b08*/ 	.short	0x0100
        /*0b0a*/ 	.byte	0x08
	.zero		1


	//   ....[7]....
        /*0b0c*/ 	.word	0x000004f0
        /*0b10*/ 	.word	0x000000ff
        /*0b14*/ 	.word	0x00028c60
        /*0b18*/ 	.short	0x0100
        /*0b1a*/ 	.byte	0x08
	.zero		1


	//   ....[8]....
        /*0b1c*/ 	.word	0x00000500
        /*0b20*/ 	.word	0x000000ff
        /*0b24*/ 	.word	0x00028c58
        /*0b28*/ 	.short	0x0100
        /*0b2a*/ 	.byte	0x08
	.zero		1


	//   ....[9]....
        /*0b2c*/ 	.word	0x00000510
        /*0b30*/ 	.word	0x000000ff
        /*0b34*/ 	.word	0x00028c68
        /*0b38*/ 	.short	0x0100
        /*0b3a*/ 	.byte	0x08
	.zero		1


	//   ....[10]....
        /*0b3c*/ 	.word	0x00000600
        /*0b40*/ 	.word	0x000000ff
        /*0b44*/ 	.word	0x00028c70
        /*0b48*/ 	.short	0x0100
        /*0b4a*/ 	.byte	0x06
	.zero		1


	//   ....[11]....
        /*0b4c*/ 	.word	0x00000610
        /*0b50*/ 	.word	0x000000ff
        /*0b54*/ 	.word	0x00028c80
        /*0b58*/ 	.short	0x0100
        /*0b5a*/ 	.byte	0x06
	.zero		1


	//   ....[12]....
        /*0b5c*/ 	.word	0x00000620
        /*0b60*/ 	.word	0x000000ff
        /*0b64*/ 	.word	0x00028c78
        /*0b68*/ 	.short	0x0100
        /*0b6a*/ 	.byte	0x06
	.zero		1


	//   ....[13]....
        /*0b6c*/ 	.word	0x00000630
        /*0b70*/ 	.word	0x000000ff
        /*0b74*/ 	.word	0x00028c88
        /*0b78*/ 	.short	0x0100
        /*0b7a*/ 	.byte	0x06
	.zero		1


	//   ....[14]....
        /*0b7c*/ 	.word	0x00000760
        /*0b80*/ 	.word	0x000000ff
        /*0b84*/ 	.word	0x00028c90
        /*0b88*/ 	.short	0x0100
        /*0b8a*/ 	.byte	0x08
	.zero		1


	//   ....[15]....
        /*0b8c*/ 	.word	0x00000770
        /*0b90*/ 	.word	0x000000ff
        /*0b94*/ 	.word	0x00028ca0
        /*0b98*/ 	.short	0x0100
        /*0b9a*/ 	.byte	0x08
	.zero		1


	//   ....[16]....
        /*0b9c*/ 	.word	0x00000780
        /*0ba0*/ 	.word	0x000000ff
        /*0ba4*/ 	.word	0x00028c98
        /*0ba8*/ 	.short	0x0100
        /*0baa*/ 	.byte	0x08
	.zero		1


	//   ....[17]....
        /*0bac*/ 	.word	0x00000790
        /*0bb0*/ 	.word	0x000000ff
        /*0bb4*/ 	.word	0x00028ca8
        /*0bb8*/ 	.short	0x0100
        /*0bba*/ 	.byte	0x08
	.zero		1


	//   ....[18]....
        /*0bbc*/ 	.word	0x000008c0
        /*0bc0*/ 	.word	0x000000ff
        /*0bc4*/ 	.word	0x00028cb0
        /*0bc8*/ 	.short	0x0100
        /*0bca*/ 	.byte	0x08
	.zero		1


	//   ....[19]....
        /*0bcc*/ 	.word	0x000008d0
        /*0bd0*/ 	.word	0x000000ff
        /*0bd4*/ 	.word	0x00028cc0
        /*0bd8*/ 	.short	0x0100
        /*0bda*/ 	.byte	0x08
	.zero		1


	//   ....[20]....
        /*0bdc*/ 	.word	0x000008e0
        /*0be0*/ 	.word	0x000000ff
        /*0be4*/ 	.word	0x00028cb8
        /*0be8*/ 	.short	0x0100
        /*0bea*/ 	.byte	0x08
	.zero		1


	//   ....[21]....
        /*0bec*/ 	.word	0x000008f0
        /*0bf0*/ 	.word	0x000000ff
        /*0bf4*/ 	.word	0x00028cc8
        /*0bf8*/ 	.short	0x0100
        /*0bfa*/ 	.byte	0x08
	.zero		1


	//   ....[22]....
        /*0bfc*/ 	.word	0x00002690
        /*0c00*/ 	.word	0x00000042
        /*0c04*/ 	.word	0x00028c90
        /*0c08*/ 	.short	0x010a
        /*0c0a*/ 	.byte	0x3f
	.zero		1


	//   ....[23]....
        /*0c0c*/ 	.word	0x00003010
        /*0c10*/ 	.word	0x00000042
        /*0c14*/ 	.word	0x00028c90
        /*0c18*/ 	.short	0x010a
        /*0c1a*/ 	.byte	0x3f
	.zero		1


	//   ....[24]....
        /*0c1c*/ 	.word	0x00003890
        /*0c20*/ 	.word	0x00000042
        /*0c24*/ 	.word	0x00028c90
        /*0c28*/ 	.short	0x010a
        /*0c2a*/ 	.byte	0x3f
	.zero		1


	//   ....[25]....
        /*0c2c*/ 	.word	0x00003a90
        /*0c30*/ 	.word	0x00000004
        /*0c34*/ 	.word	0x00000000
        /*0c38*/ 	.short	0x0101
        /*0c3a*/ 	.byte	0x3f
	.zero		1


	//   ....[26]....
        /*0c3c*/ 	.word	0x00003ad0
        /*0c40*/ 	.word	0x00000042
        /*0c44*/ 	.word	0x00028cb0
        /*0c48*/ 	.short	0x010a
        /*0c4a*/ 	.byte	0x3f
	.zero		1


	//   ....[27]....
        /*0c4c*/ 	.word	0x000040f0
        /*0c50*/ 	.word	0x00000042
        /*0c54*/ 	.word	0x00000000
        /*0c58*/ 	.short	0x0101
        /*0c5a*/ 	.byte	0x3f
	.zero		1


	//   ....[28]....
        /*0c5c*/ 	.word	0x000047c0
        /*0c60*/ 	.word	0x0000000d
        /*0c64*/ 	.word	0x00028c50
        /*0c68*/ 	.short	0x010a
        /*0c6a*/ 	.byte	0x3f
	.zero		1


	//   ....[29]....
        /*0c6c*/ 	.word	0x00004b60
        /*0c70*/ 	.word	0x00000000
        /*0c74*/ 	.word	0x00000000
        /*0c78*/ 	.short	0x0101
        /*0c7a*/ 	.byte	0x3f
	.zero		1


	//   ....[30]....
        /*0c7c*/ 	.word	0x000054b0
        /*0c80*/ 	.word	0x00000000
        /*0c84*/ 	.word	0x00028c50
        /*0c88*/ 	.short	0x010a
        /*0c8a*/ 	.byte	0x3f
	.zero		1


	//   ....[31]....
        /*0c8c*/ 	.word	0x00005500
        /*0c90*/ 	.word	0x00000000
        /*0c94*/ 	.word	0x00028c50
        /*0c98*/ 	.short	0x010a
        /*0c9a*/ 	.byte	0x3f
	.zero		1


	//   ....[32]....
        /*0c9c*/ 	.word	0x00005850
        /*0ca0*/ 	.word	0x00000000
        /*0ca4*/ 	.word	0x00000000
        /*0ca8*/ 	.short	0x0101
        /*0caa*/ 	.byte	0x3f
	.zero		1


	//   ....[33]....
        /*0cac*/ 	.word	0x000063d0
        /*0cb0*/ 	.word	0x00000002
        /*0cb4*/ 	.word	0x00028c00
        /*0cb8*/ 	.short	0x010a
        /*0cba*/ 	.byte	0x3f
	.zero		1


	//   ....[34]....
        /*0cbc*/ 	.word	0x00006420
        /*0cc0*/ 	.word	0x00000002
        /*0cc4*/ 	.word	0x00028c00
        /*0cc8*/ 	.short	0x010a
        /*0cca*/ 	.byte	0x3f
	.zero		1


	//   ....[35]....
        /*0ccc*/ 	.word	0x00006a40
        /*0cd0*/ 	.word	0x00000002
        /*0cd4*/ 	.word	0x00028c00
        /*0cd8*/ 	.short	0x010a
        /*0cda*/ 	.byte	0x3f
	.zero		1


	//   ....[36]....
        /*0cdc*/ 	.word	0x00007910
        /*0ce0*/ 	.word	0x00000002
        /*0ce4*/ 	.word	0x00028c00
        /*0ce8*/ 	.short	0x010a
        /*0cea*/ 	.byte	0x3f
	.zero		1


	//   ....[37]....
        /*0cec*/ 	.word	0x000086b0
        /*0cf0*/ 	.word	0x0000000f
        /*0cf4*/ 	.word	0x00028c30
        /*0cf8*/ 	.short	0x010a
        /*0cfa*/ 	.byte	0x3f
	.zero		1


	//   ....[38]....
        /*0cfc*/ 	.word	0x00008760
        /*0d00*/ 	.word	0x0000000f
        /*0d04*/ 	.word	0x00028c30
        /*0d08*/ 	.short	0x010a
        /*0d0a*/ 	.byte	0x3f
	.zero		1


	//   ....[39]....
        /*0d0c*/ 	.word	0x000098b0
        /*0d10*/ 	.word	0x00000003
        /*0d14*/ 	.word	0x00000000
        /*0d18*/ 	.short	0x0101
        /*0d1a*/ 	.byte	0x3f
	.zero		1


	//   ....[40]....
        /*0d1c*/ 	.word	0x00009c10
        /*0d20*/ 	.word	0x0000000f
        /*0d24*/ 	.word	0x00028c50
        /*0d28*/ 	.short	0x010a
        /*0d2a*/ 	.byte	0x3f
	.zero		1


	//   ....[41]....
        /*0d2c*/ 	.word	0x00009cb0
        /*0d30*/ 	.word	0x0000000f
        /*0d34*/ 	.word	0x00028c50
        /*0d38*/ 	.short	0x010a
        /*0d3a*/ 	.byte	0x3f
	.zero		1


	//   ....[42]....
        /*0d3c*/ 	.word	0x00009f60
        /*0d40*/ 	.word	0x0000000f
        /*0d44*/ 	.word	0x00000000
        /*0d48*/ 	.short	0x0101
        /*0d4a*/ 	.byte	0x3f
	.zero		1


	//   ....[43]....
        /*0d4c*/ 	.word	0x0000a070
        /*0d50*/ 	.word	0x000000d8
        /*0d54*/ 	.word	0x00028c30
        /*0d58*/ 	.short	0x010a
        /*0d5a*/ 	.byte	0x3f
	.zero		1


	//   ....[44]....
        /*0d5c*/ 	.word	0x0000a120
        /*0d60*/ 	.word	0x000000d8
        /*0d64*/ 	.word	0x00028c30
        /*0d68*/ 	.short	0x010a
        /*0d6a*/ 	.byte	0x3f
	.zero		1


	//   ....[45]....
        /*0d6c*/ 	.word	0x0000ab70
        /*0d70*/ 	.word	0x0000000e
        /*0d74*/ 	.word	0x00000000
        /*0d78*/ 	.short	0x0101
        /*0d7a*/ 	.byte	0x3f
	.zero		1


	//   ....[46]....
        /*0d7c*/ 	.word	0x0000ba80
        /*0d80*/ 	.word	0x000000d8
        /*0d84*/ 	.word	0x00028c50
        /*0d88*/ 	.short	0x010a
        /*0d8a*/ 	.byte	0x3f
	.zero		1


	//   ....[47]....
        /*0d8c*/ 	.word	0x0000bad0
        /*0d90*/ 	.word	0x000000d8
        /*0d94*/ 	.word	0x00028c50
        /*0d98*/ 	.short	0x010a
        /*0d9a*/ 	.byte	0x3f
	.zero		1


	//   ....[48]....
        /*0d9c*/ 	.word	0x0000bdb0
        /*0da0*/ 	.word	0x000000d8
        /*0da4*/ 	.word	0x00000000
        /*0da8*/ 	.short	0x0101
        /*0daa*/ 	.byte	0x3f
	.zero		1


	//   ....[49]....
        /*0dac*/ 	.word	0x0000e3b0
        /*0db0*/ 	.word	0x00000000
        /*0db4*/ 	.word	0x00000000
        /*0db8*/ 	.short	0x0101
        /*0dba*/ 	.byte	0x3f
	.zero		1


	//   ....[50]....
        /*0dbc*/ 	.word	0x00010960
        /*0dc0*/ 	.word	0x00000006
        /*0dc4*/ 	.word	0x00028c20
        /*0dc8*/ 	.short	0x010a
        /*0dca*/ 	.byte	0x3f
	.zero		1


	//   ....[51]....
        /*0dcc*/ 	.word	0x00010a50
        /*0dd0*/ 	.word	0x00000005
        /*0dd4*/ 	.word	0x00028ca0
        /*0dd8*/ 	.short	0x010a
        /*0dda*/ 	.byte	0x3f
	.zero		1


	//   ....[52]....
        /*0ddc*/ 	.word	0x00010ca0
        /*0de0*/ 	.word	0x00000005
        /*0de4*/ 	.word	0x00028cc0
        /*0de8*/ 	.short	0x010a
        /*0dea*/ 	.byte	0x3f
	.zero		1


	//   ....[53]....
        /*0dec*/ 	.word	0x00011720
        /*0df0*/ 	.word	0x00000005
        /*0df4*/ 	.word	0x00028ca0
        /*0df8*/ 	.short	0x010a
        /*0dfa*/ 	.byte	0x3f
	.zero		1


	//   ....[54]....
        /*0dfc*/ 	.word	0x00011960
        /*0e00*/ 	.word	0x00000005
        /*0e04*/ 	.word	0x00028cc0
        /*0e08*/ 	.short	0x010a
        /*0e0a*/ 	.byte	0x3f
	.zero		1


	//   ....[55]....
        /*0e0c*/ 	.word	0x00012c80
        /*0e10*/ 	.word	0x00000000
        /*0e14*/ 	.word	0x00028c40
        /*0e18*/ 	.short	0x010a
        /*0e1a*/ 	.byte	0x3f
	.zero		1


	//   ....[56]....
        /*0e1c*/ 	.word	0x00013810
        /*0e20*/ 	.word	0x00000008
        /*0e24*/ 	.word	0x00028c00
        /*0e28*/ 	.short	0x0107
        /*0e2a*/ 	.byte	0x3f
	.zero		1


	//   ....[57]....
        /*0e2c*/ 	.word	0x00013910
        /*0e30*/ 	.word	0x00000002
        /*0e34*/ 	.word	0x00028c00
        /*0e38*/ 	.short	0x0101
        /*0e3a*/ 	.byte	0x3f
	.zero		1


	//   ....[58]....
        /*0e3c*/ 	.word	0x00013930
        /*0e40*/ 	.word	0x00000002
        /*0e44*/ 	.word	0x00028c20
        /*0e48*/ 	.short	0x010a
        /*0e4a*/ 	.byte	0x3f
	.zero		1


	//   ....[59]....
        /*0e4c*/ 	.word	0x00013a40
        /*0e50*/ 	.word	0x00000003
        /*0e54*/ 	.word	0x00028c60
        /*0e58*/ 	.short	0x010a
        /*0e5a*/ 	.byte	0x3f
	.zero		1


	//   ....[60]....
        /*0e5c*/ 	.word	0x00014750
        /*0e60*/ 	.word	0x00000003
        /*0e64*/ 	.word	0x00028c40
        /*0e68*/ 	.short	0x010a
        /*0e6a*/ 	.byte	0x3f
	.zero		1


	//   ....[61]....
        /*0e6c*/ 	.word	0x000149b0
        /*0e70*/ 	.word	0x00000003
        /*0e74*/ 	.word	0x00028c60
        /*0e78*/ 	.short	0x010a
        /*0e7a*/ 	.byte	0x3f
	.zero		1


	//   ....[62]....
        /*0e7c*/ 	.word	0x00015650
        /*0e80*/ 	.word	0x00000004
        /*0e84*/ 	.word	0x00028c40
        /*0e88*/ 	.short	0x010a
        /*0e8a*/ 	.byte	0x3f
	.zero		1


	//   ....[63]....
        /*0e8c*/ 	.word	0x000158a0
        /*0e90*/ 	.word	0x00000004
        /*0e94*/ 	.word	0x00028c60
        /*0e98*/ 	.short	0x010a
        /*0e9a*/ 	.byte	0x3f
	.zero		1


	//   ....[64]....
        /*0e9c*/ 	.word	0x000164b0
        /*0ea0*/ 	.word	0x00000004
        /*0ea4*/ 	.word	0x00028c40
        /*0ea8*/ 	.short	0x010a
        /*0eaa*/ 	.byte	0x3f
	.zero		1


	//   ....[65]....
        /*0eac*/ 	.word	0x00016710
        /*0eb0*/ 	.word	0x00000004
        /*0eb4*/ 	.word	0x00028c60
        /*0eb8*/ 	.short	0x010a
        /*0eba*/ 	.byte	0x3f
	.zero		1


	//   ....[66]....
        /*0ebc*/ 	.word	0x00017d50
        /*0ec0*/ 	.word	0x00000000
        /*0ec4*/ 	.word	0x00028c20
        /*0ec8*/ 	.short	0x010a
        /*0eca*/ 	.byte	0x3f
	.zero		1


	//   ....[67]....
        /*0ecc*/ 	.word	0x00017f00
        /*0ed0*/ 	.word	0x00000006
        /*0ed4*/ 	.word	0x00000000
        /*0ed8*/ 	.short	0x010a
        /*0eda*/ 	.byte	0x3f
	.zero		1


	//   ....[68]....
        /*0edc*/ 	.word	0x00017f70
        /*0ee0*/ 	.word	0x00000007
        /*0ee4*/ 	.word	0x00000000
        /*0ee8*/ 	.short	0x010a
        /*0eea*/ 	.byte	0x3f
	.zero		1


	//   ....[69]....
        /*0eec*/ 	.word	0x00017fe0
        /*0ef0*/ 	.word	0x00000004
        /*0ef4*/ 	.word	0x00000000
        /*0ef8*/ 	.short	0x010a
        /*0efa*/ 	.byte	0x3f
	.zero		1


	//   ....[70]....
        /*0efc*/ 	.word	0x00018010
        /*0f00*/ 	.word	0x00000003
        /*0f04*/ 	.word	0x00000000
        /*0f08*/ 	.short	0x010a
        /*0f0a*/ 	.byte	0x3f
	.zero		1


	//   ....[71]....
        /*0f0c*/ 	.word	0x00018070
        /*0f10*/ 	.word	0x00000042
        /*0f14*/ 	.word	0x00028c90
        /*0f18*/ 	.short	0x010a
        /*0f1a*/ 	.byte	0x3f
	.zero		1


	//   ....[72]....
        /*0f1c*/ 	.word	0x000180c0
        /*0f20*/ 	.word	0x00000042
        /*0f24*/ 	.word	0x00028c90
        /*0f28*/ 	.short	0x010a
        /*0f2a*/ 	.byte	0x3f
	.zero		1


	//   ....[73]....
        /*0f2c*/ 	.word	0x00018110
        /*0f30*/ 	.word	0x00000042
        /*0f34*/ 	.word	0x00028c90
        /*0f38*/ 	.short	0x010a
        /*0f3a*/ 	.byte	0x3f
	.zero		1


	//   ....[74]....
        /*0f3c*/ 	.word	0x00018160
        /*0f40*/ 	.word	0x00000042
        /*0f44*/ 	.word	0x00028cb0
        /*0f48*/ 	.short	0x010a
        /*0f4a*/ 	.byte	0x3f
	.zero		1


	//   ....[75]....
        /*0f4c*/ 	.word	0x000181b0
        /*0f50*/ 	.word	0x0000000d
        /*0f54*/ 	.word	0x00028c50
        /*0f58*/ 	.short	0x010a
        /*0f5a*/ 	.byte	0x3f
	.zero		1


	//   ....[76]....
        /*0f5c*/ 	.word	0x00018200
        /*0f60*/ 	.word	0x00000000
        /*0f64*/ 	.word	0x00028c50
        /*0f68*/ 	.short	0x010a
        /*0f6a*/ 	.byte	0x3f
	.zero		1


	//   ....[77]....
        /*0f6c*/ 	.word	0x00018410
        /*0f70*/ 	.word	0x00000002
        /*0f74*/ 	.word	0x00028c00
        /*0f78*/ 	.short	0x010a
        /*0f7a*/ 	.byte	0x3f
	.zero		1


	//   ....[78]....
        /*0f7c*/ 	.word	0x00018640
        /*0f80*/ 	.word	0x00000002
        /*0f84*/ 	.word	0x00028c00
        /*0f88*/ 	.short	0x010a
        /*0f8a*/ 	.byte	0x3f
	.zero		1


	//   ....[79]....
        /*0f8c*/ 	.word	0x00018690
        /*0f90*/ 	.word	0x0000000f
        /*0f94*/ 	.word	0x00028c30
        /*0f98*/ 	.short	0x010a
        /*0f9a*/ 	.byte	0x3f
	.zero		1


	//   ....[80]....
        /*0f9c*/ 	.word	0x000186e0
        /*0fa0*/ 	.word	0x0000000f
        /*0fa4*/ 	.word	0x00028c50
        /*0fa8*/ 	.short	0x010a
        /*0faa*/ 	.byte	0x3f
	.zero		1


	//   ....[81]....
        /*0fac*/ 	.word	0x00018730
        /*0fb0*/ 	.word	0x000000d8
        /*0fb4*/ 	.word	0x00028c30
        /*0fb8*/ 	.short	0x010a
        /*0fba*/ 	.byte	0x3f
	.zero		1


	//   ....[82]....
        /*0fbc*/ 	.word	0x00018780
        /*0fc0*/ 	.word	0x000000d8
        /*0fc4*/ 	.word	0x00028c50
        /*0fc8*/ 	.short	0x010a
        /*0fca*/ 	.byte	0x3f
	.zero		1


	//   ....[83]....
        /*0fcc*/ 	.word	0x00018930
        /*0fd0*/ 	.word	0x00000005
        /*0fd4*/ 	.word	0x00028c20
        /*0fd8*/ 	.short	0x010a
        /*0fda*/ 	.byte	0x3f
	.zero		1


	//   ....[84]....
        /*0fdc*/ 	.word	0x00018980
        /*0fe0*/ 	.word	0x00000005
        /*0fe4*/ 	.word	0x00028ca0
        /*0fe8*/ 	.short	0x010a
        /*0fea*/ 	.byte	0x3f
	.zero		1


	//   ....[85]....
        /*0fec*/ 	.word	0x000189d0
        /*0ff0*/ 	.word	0x00000005
        /*0ff4*/ 	.word	0x00028cc0
        /*0ff8*/ 	.short	0x010a
        /*0ffa*/ 	.byte	0x3f
	.zero		1


	//   ....[86]....
        /*0ffc*/ 	.word	0x00018a20
        /*1000*/ 	.word	0x00000005
        /*1004*/ 	.word	0x00028ca0
        /*1008*/ 	.short	0x010a
        /*100a*/ 	.byte	0x3f
	.zero		1


	//   ....[87]....
        /*100c*/ 	.word	0x00018a70
        /*1010*/ 	.word	0x00000005
        /*1014*/ 	.word	0x00028cc0
        /*1018*/ 	.short	0x010a
        /*101a*/ 	.byte	0x3f
	.zero		1


	//   ....[88]....
        /*101c*/ 	.word	0x00018c10
        /*1020*/ 	.word	0x00000000
        /*1024*/ 	.word	0x00028c40
        /*1028*/ 	.short	0x010a
        /*102a*/ 	.byte	0x3f
	.zero		1


	//   ....[89]....
        /*102c*/ 	.word	0x00019190
        /*1030*/ 	.word	0x00000002
        /*1034*/ 	.word	0x00028c20
        /*1038*/ 	.short	0x010a
        /*103a*/ 	.byte	0x3f
	.zero		1


	//   ....[90]....
        /*103c*/ 	.word	0x000191e0
        /*1040*/ 	.word	0x00000003
        /*1044*/ 	.word	0x00028c60
        /*1048*/ 	.short	0x010a
        /*104a*/ 	.byte	0x3f
	.zero		1


	//   ....[91]....
        /*104c*/ 	.word	0x00019230
        /*1050*/ 	.word	0x00000003
        /*1054*/ 	.word	0x00028c40
        /*1058*/ 	.short	0x010a
        /*105a*/ 	.byte	0x3f
	.zero		1


	//   ....[92]....
        /*105c*/ 	.word	0x00019280
        /*1060*/ 	.word	0x00000003
        /*1064*/ 	.word	0x00028c60
        /*1068*/ 	.short	0x010a
        /*106a*/ 	.byte	0x3f
	.zero		1


	//   ....[93]....
        /*106c*/ 	.word	0x000192d0
        /*1070*/ 	.word	0x00000004
        /*1074*/ 	.word	0x00028c40
        /*1078*/ 	.short	0x010a
        /*107a*/ 	.byte	0x3f
	.zero		1


	//   ....[94]....
        /*107c*/ 	.word	0x00019320
        /*1080*/ 	.word	0x00000004
        /*1084*/ 	.word	0x00028c60
        /*1088*/ 	.short	0x010a
        /*108a*/ 	.byte	0x3f
	.zero		1


	//   ....[95]....
        /*108c*/ 	.word	0x00019370
        /*1090*/ 	.word	0x00000004
        /*1094*/ 	.word	0x00028c40
        /*1098*/ 	.short	0x010a
        /*109a*/ 	.byte	0x3f
	.zero		1


	//   ....[96]....
        /*109c*/ 	.word	0x000193c0
        /*10a0*/ 	.word	0x00000004
        /*10a4*/ 	.word	0x00028c60
        /*10a8*/ 	.short	0x010a
        /*10aa*/ 	.byte	0x3f
	.zero		1


	//   ....[97]....
        /*10ac*/ 	.word	0x00019e10
        /*10b0*/ 	.word	0x00000000
        /*10b4*/ 	.word	0x00028c20
        /*10b8*/ 	.short	0x010a
        /*10ba*/ 	.byte	0x3f
	.zero		1


	//   ....[98]....
        /*10bc*/ 	.word	0x00019fb0
        /*10c0*/ 	.word	0x00000006
        /*10c4*/ 	.word	0x00000000
        /*10c8*/ 	.short	0x010a
        /*10ca*/ 	.byte	0x3f
	.zero		1


	//   ....[99]....
        /*10cc*/ 	.word	0x0001a000
        /*10d0*/ 	.word	0x00000007
        /*10d4*/ 	.word	0x00000000
        /*10d8*/ 	.short	0x010a
        /*10da*/ 	.byte	0x3f
	.zero		1


	//   ....[100]....
        /*10dc*/ 	.word	0x0001a050
        /*10e0*/ 	.word	0x00000004
        /*10e4*/ 	.word	0x00000000
        /*10e8*/ 	.short	0x010a
        /*10ea*/ 	.byte	0x3f
	.zero		1


	//----- nvinfo : EIATTR_NUM_MBARRIERS
	.align		4
.L_238:
        /*10ec*/ 	.byte	0x03, 0x38
        /*10ee*/ 	.short	0x0016


	//----- nvinfo : EIATTR_EXIT_INSTR_OFFSETS
	.align		4
        /*10f0*/ 	.byte	0x04, 0x1c
        /*10f2*/ 	.short	(.L_240 - .L_239)


	//   ....[0]....
.L_239:
        /*10f4*/ 	.word	0x00018060


	//----- nvinfo : EIATTR_MAX_THREADS
	.align		4
.L_240:
        /*10f8*/ 	.byte	0x04, 0x05
        /*10fa*/ 	.short	(.L_242 - .L_241)
.L_241:
        /*10fc*/ 	.word	0x00000180
        /*1100*/ 	.word	0x00000001
        /*1104*/ 	.word	0x00000001


	//----- nvinfo : EIATTR_CRS_STACK_SIZE
	.align		4
.L_242:
        /*1108*/ 	.byte	0x04, 0x1e
        /*110a*/ 	.short	(.L_244 - .L_243)
.L_243:
        /*110c*/ 	.word	0x00000000


	//----- nvinfo : EIATTR_CBANK_PARAM_SIZE
	.align		4
.L_244:
        /*1110*/ 	.byte	0x03, 0x19
        /*1112*/ 	.short	0x0af0


	//----- nvinfo : EIATTR_PARAM_CBANK
	.align		4
        /*1114*/ 	.byte	0x04, 0x0a
        /*1116*/ 	.short	(.L_246 - .L_245)
	.align		4
.L_245:
        /*1118*/ 	.word	index@(.nv.constant0._ZN7cutlass13device_kernelIN5flash11enable_sm90INS1_16FlashAttnFwdSm90INS1_25CollectiveMainloopFwdSm90ILi2EN4cute5tupleIJNS5_1CILi1EEES8_S8_EEENS6_IJNS7_ILi64EEESA_SA_EEELi512ENS_6half_tEfNS_4arch4Sm90ELb0ELb0ELb1ELb1ELb0ELb1ELb0ELb0ELb0ELb1ELb0ELb0EEENS1_21CollectiveEpilogueFwdINS6_IJSA_NS7_ILi512EEESA_EEES9_SC_SE_Li256ELb1ELb1ELb0ELb0EEENS1_36VarlenDynamicPersistentTileSchedulerILi64ELi64ELi256ELi128ELb0ELb1ELb1ELb0ELb1ELb1EEEEEEEEEvNT_6ParamsE)
        /*111c*/ 	.short	0x0210
        /*111e*/ 	.short	0x0af0


	//----- nvinfo : EIATTR_SW_WAR
	.align		4
.L_246:
        /*1120*/ 	.byte	0x04, 0x36
        /*1122*/ 	.short	(.L_248 - .L_247)
.L_247:
        /*1124*/ 	.word	0x00000008
.L_248:


//--------------------- .nv.info._ZN7cutlass13device_kernelIN5flash11enable_sm90INS1_16FlashAttnFwdSm90INS1_25CollectiveMainloopFwdSm90ILi2EN4cute5tupleIJNS5_1CILi1EEES8_S8_EEENS6_IJNS7_ILi64EEESA_SA_EEELi512ENS_6half_tEfNS_4arch4Sm90ELb0ELb0ELb1ELb1ELb0ELb0ELb1ELb0ELb0ELb1ELb0ELb0EEENS1_21CollectiveEpilogueFwdINS6_IJSA_NS7_ILi512EEESA_EEES9_SC_SE_Li256ELb1ELb1ELb0ELb0EEENS1_36VarlenDynamicPersistentTileSchedulerILi64ELi64ELi256ELi128ELb0ELb1ELb1ELb0ELb1ELb1EEEEEEEEEvNT_6ParamsE --------------------------
	.section	.nv.info._ZN7cutlass13device_kernelIN5flash11enable_sm90INS1_16FlashAttnFwdSm90INS1_25CollectiveMainloopFwdSm90ILi2EN4cute5tupleIJNS5_1CILi1EEES8_S8_EEENS6_IJNS7_ILi64EEESA_SA_EEELi512ENS_6half_tEfNS_4arch4Sm90ELb0ELb0ELb1ELb1ELb0ELb0ELb1ELb0ELb0ELb1ELb0ELb0EEENS1_21CollectiveEpilogueFwdINS6_IJSA_NS7_ILi512EEESA_EEES9_SC_SE_Li256ELb1ELb1ELb0ELb0EEENS1_36VarlenDynamicPersistentTileSchedulerILi64ELi64ELi256ELi128ELb0ELb1ELb1ELb0ELb1ELb1EEEEEEEEEvNT_6ParamsE,"",@"SHT_CUDA_INFO"
	.sectionflags	@""
	.align	4


	//----- nvinfo : EIATTR_CUDA_API_VERSION
	.align		4
        /*0000*/ 	.byte	0x04, 0x37
        /*0002*/ 	.short	(.L_250 - .L_249)
.L_249:
        /*0004*/ 	.word	0x00000082


	//----- nvinfo : EIATTR_KPARAM_INFO
	.align		4
.L_250:
        /*0008*/ 	.byte	0x04, 0x17
        /*000a*/ 	.short	(.L_252 - .L_251)
.L_251:
        /*000c*/ 	.word	0x00000000
        /*0010*/ 	.short	0x0000
        /*0012*/ 	.short	0x0070
        /*0014*/ 	.byte	0x00, 0xf0, 0x01, 0x2e


	//----- nvinfo : EIATTR_SPARSE_MMA_MASK
	.align		4
.L_252:
        /*0018*/ 	.byte	0x03, 0x50
        /*001a*/ 	.short	0x0000


	//----- nvinfo : EIATTR_MAXREG_COUNT
	.align		4
        /*001c*/ 	.byte	0x03, 0x1b
        /*001e*/ 	.short	0x00a8


	//----- nvinfo : EIATTR_NUM_BARRIERS
	.align		4
        /*0020*/ 	.byte	0x02, 0x4c
        /*0022*/ 	.byte	0x10
	.zero		1


	//----- nvinfo : EIATTR_EXTERNS
	.align		4
        /*0024*/ 	.byte	0x04, 0x0f
        /*0026*/ 	.short	(.L_254 - .L_253)


	//   ....[0]....
	.align		4
.L_253:
        /*0028*/ 	.word	index@(__assertfail)


	//----- nvinfo : EIATTR_ANNOTATIONS
	.align		4
.L_254:
        /*002c*/ 	.byte	0x04, 0x55
        /*002e*/ 	.short	(.L_256 - .L_255)


	//   ....[0]....
.L_255:
        /* <DEDUP_REMOVED lines=103> */


	//----- nvinfo : EIATTR_MERCURY_ISA_VERSION
	.align		4
.L_256:
        /*0690*/ 	.byte	0x03, 0x5f
        /*0692*/ 	.short	0x0101


	//----- nvinfo : EIATTR_UNUSED_LOAD_BYTE_OFFSET
	.align		4
        /*0694*/ 	.byte	0x04, 0x44
        /*0696*/ 	.short	(.L_258 - .L_257)


	//   ....[0]....
.L_257:
        /*0698*/ 	.word	0x00000a10
        /*069c*/ 	.word	0x0000fff0


	//   ....[1]....
        /*06a0*/ 	.word	0x00009380
        /*06a4*/ 	.word	0x0000fff0


	//----- nvinfo : EIATTR_INT_WARP_WIDE_INSTR_OFFSETS
	.align		4
.L_258:
        /*06a8*/ 	.byte	0x04, 0x31
        /*06aa*/ 	.short	(.L_260 - .L_259)


	//   ....[0]....
.L_259:
        /*06ac*/ 	.word	0x00000130


	//   ....[1]....
        /*06b0*/ 	.word	0x00000170


	//   ....[2]....
        /*06b4*/ 	.word	0x000001e0


	//   ....[3]....
        /*06b8*/ 	.word	0x00000250


	//   ....[4]....
        /*06bc*/ 	.word	0x0000d420


	//   ....[5]....
        /*06c0*/ 	.word	0x0000d480


	//   ....[6]....
        /*06c4*/ 	.word	0x00013260


	//   ....[7]....
        /*06c8*/ 	.word	0x000132c0


	//----- nvinfo : EIATTR_COOP_GROUP_MASK_REGIDS
	.align		4
.L_260:
        /*06cc*/ 	.byte	0x04, 0x29
        /*06ce*/ 	.short	(.L_262 - .L_261)


	//   ....[0]....
.L_261:
        /*06d0*/ 	.word	0xffffffff


	//   ....[1]....
        /*06d4*/ 	.word	0xffffffff


	//   ....[2]....
        /*06d8*/ 	.word	0xffffffff


	//   ....[3]....
        /*06dc*/ 	.word	0xffffffff


	//   ....[4]....
        /*06e0*/ 	.word	0xffffffff


	//   ....[5]....
        /*06e4*/ 	.word	0xffffffff


	//   ....[6]....
        /*06e8*/ 	.word	0xffffffff


	//   ....[7]....
        /*06ec*/ 	.word	0xffffffff


	//   ....[8]....
        /*06f0*/ 	.word	0xffffffff


	//   ....[9]....
        /*06f4*/ 	.word	0xffffffff


	//   ....[10]....
        /*06f8*/ 	.word	0xffffffff


	//   ....[11]....
        /*06fc*/ 	.word	0xffffffff


	//   ....[12]....
        /*0700*/ 	.word	0xffffffff


	//   ....[13]....
        /*0704*/ 	.word	0xffffffff


	//   ....[14]....
        /*0708*/ 	.word	0xffffffff


	//   ....[15]....
        /*070c*/ 	.word	0xffffffff


	//   ....[16]....
        /*0710*/ 	.word	0xffffffff


	//   ....[17]....
        /*0714*/ 	.word	0xffffffff


	//   ....[18]....
        /*0718*/ 	.word	0xffffffff


	//   ....[19]....
        /*071c*/ 	.word	0xffffffff


	//   ....[20]....
        /*0720*/ 	.word	0xffffffff


	//   ....[21]....
        /*0724*/ 	.word	0xffffffff


	//   ....[22]....
        /*0728*/ 	.word	0xffffffff


	//   ....[23]....
        /*072c*/ 	.word	0xffffffff


	//   ....[24]....
        /*0730*/ 	.word	0xffffffff


	//   ....[25]....
        /*0734*/ 	.word	0xffffffff


	//   ....[26]....
        /*0738*/ 	.word	0xffffffff


	//   ....[27]....
        /*073c*/ 	.word	0xffffffff


	//   ....[28]....
        /*0740*/ 	.word	0xffffffff


	//   ....[29]....
        /*0744*/ 	.word	0xffffffff


	//   ....[30]....
        /*0748*/ 	.word	0xffffffff


	//   ....[31]....
        /*074c*/ 	.word	0xffffffff


	//   ....[32]....
        /*0750*/ 	.word	0xffffffff


	//   ....[33]....
        /*0754*/ 	.word	0xffffffff


	//   ....[34]....
        /*0758*/ 	.word	0xffffffff


	//   ....[35]....
        /*075c*/ 	.word	0xffffffff


	//   ....[36]....
        /*0760*/ 	.word	0xffffffff


	//   ....[37]....
        /*0764*/ 	.word	0xffffffff


	//   ....[38]....
        /*0768*/ 	.word	0xffffffff


	//   ....[39]....
        /*076c*/ 	.word	0xffffffff


	//   ....[40]....
        /*0770*/ 	.word	0xffffffff


	//   ....[41]....
        /*0774*/ 	.word	0xffffffff


	//   ....[42]....
        /*0778*/ 	.word	0xffffffff


	//   ....[43]....
        /*077c*/ 	.word	0xffffffff


	//   ....[44]....
        /*0780*/ 	.word	0xffffffff


	//   ....[45]....
        /*0784*/ 	.word	0xffffffff


	//   ....[46]....
        /*0788*/ 	.word	0xffffffff


	//   ....[47]....
        /*078c*/ 	.word	0xffffffff


	//   ....[48]....
        /*0790*/ 	.word	0xffffffff


	//   ....[49]....
        /*0794*/ 	.word	0xffffffff


	//   ....[50]....
        /*0798*/ 	.word	0xffffffff


	//   ....[51]....
        /*079c*/ 	.word	0xffffffff


	//   ....[52]....
        /*07a0*/ 	.word	0xffffffff


	//   ....[53]....
        /*07a4*/ 	.word	0xffffffff


	//   ....[54]....
        /*07a8*/ 	.word	0xffffffff


	//   ....[55]....
        /*07ac*/ 	.word	0xffffffff


	//   ....[56]....
        /*07b0*/ 	.word	0xffffffff


	//   ....[57]....
        /*07b4*/ 	.word	0xffffffff


	//   ....[58]....
        /*07b8*/ 	.word	0xffffffff


	//   ....[59]....
        /*07bc*/ 	.word	0xffffffff


	//   ....[60]....
        /*07c0*/ 	.word	0xffffffff


	//   ....[61]....
        /*07c4*/ 	.word	0xffffffff


	//   ....[62]....
        /*07c8*/ 	.word	0xffffffff


	//   ....[63]....
        /*07cc*/ 	.word	0xffffffff


	//   ....[64]....
        /*07d0*/ 	.word	0xffffffff


	//   ....[65]....
        /*07d4*/ 	.word	0xffffffff


	//   ....[66]....
        /*07d8*/ 	.word	0xffffffff


	//   ....[67]....
        /*07dc*/ 	.word	0xffffffff


	//   ....[68]....
        /*07e0*/ 	.word	0xffffffff


	//   ....[69]....
        /*07e4*/ 	.word	0xffffffff


	//   ....[70]....
        /*07e8*/ 	.word	0xffffffff


	//   ....[71]....
        /*07ec*/ 	.word	0xffffffff


	//   ....[72]....
        /*07f0*/ 	.word	0xffffffff


	//   ....[73]....
        /*07f4*/ 	.word	0xffffffff


	//   ....[74]....
        /*07f8*/ 	.word	0xffffffff


	//   ....[75]....
        /*07fc*/ 	.word	0xffffffff


	//   ....[76]....
        /*0800*/ 	.word	0xffffffff


	//   ....[77]....
        /*0804*/ 	.word	0xffffffff


	//   ....[78]....
        /*0808*/ 	.word	0xffffffff


	//   ....[79]....
        /*080c*/ 	.word	0xffffffff


	//   ....[80]....
        /*0810*/ 	.word	0xffffffff


	//   ....[81]....
        /*0814*/ 	.word	0xffffffff


	//   ....[82]....
        /*0818*/ 	.word	0xffffffff


	//   ....[83]....
        /*081c*/ 	.word	0xffffffff


	//   ....[84]....
        /*0820*/ 	.word	0xffffffff


	//   ....[85]....
        /*0824*/ 	.word	0xffffffff


	//   ....[86]....
        /*0828*/ 	.word	0xffffffff


	//   ....[87]....
        /*082c*/ 	.word	0xffffffff


	//   ....[88]....
        /*0830*/ 	.word	0xffffffff


	//   ....[89]....
        /*0834*/ 	.word	0x0500000f


	//   ....[90]....
        /*0838*/ 	.word	0x0500000f


	//   ....[91]....
        /*083c*/ 	.word	0x0500000f


	//   ....[92]....
        /*0840*/ 	.word	0x0500000f


	//   ....[93]....
        /*0844*/ 	.word	0x0500000f


	//   ....[94]....
        /*0848*/ 	.word	0x0500000f


	//   ....[95]....
        /*084c*/ 	.word	0x0500000f


	//   ....[96]....
        /*0850*/ 	.word	0x0500000f


	//   ....[97]....
        /*0854*/ 	.word	0x0500000f


	//   ....[98]....
        /*0858*/ 	.word	0x0500000f


	//   ....[99]....
        /*085c*/ 	.word	0x0500000f


	//   ....[100]....
        /*0860*/ 	.word	0x0500000f


	//   ....[101]....
        /*0864*/ 	.word	0x0500000f


	//   ....[102]....
        /*0868*/ 	.word	0x0500000f


	//   ....[103]....
        /*086c*/ 	.word	0x0500000f


	//   ....[104]....
        /*0870*/ 	.word	0x0500000f


	//   ....[105]....
        /*0874*/ 	.word	0x0500000f


	//   ....[106]....
        /*0878*/ 	.word	0x0500000f


	//   ....[107]....
        /*087c*/ 	.word	0x0500000f


	//   ....[108]....
        /*0880*/ 	.word	0x0500000f


	//   ....[109]....
        /*0884*/ 	.word	0x0500000f


	//   ....[110]....
        /*0888*/ 	.word	0x0500000f


	//   ....[111]....
        /*088c*/ 	.word	0x0500000f


	//   ....[112]....
        /*0890*/ 	.word	0x0500000f


	//   ....[113]....
        /*0894*/ 	.word	0x0500000f


	//   ....[114]....
        /*0898*/ 	.word	0x0500000f


	//   ....[115]....
        /*089c*/ 	.word	0x0500000f


	//   ....[116]....
        /*08a0*/ 	.word	0x0500000f


	//   ....[117]....
        /*08a4*/ 	.word	0x0500000f


	//   ....[118]....
        /*08a8*/ 	.word	0x0500000f


	//   ....[119]....
        /*08ac*/ 	.word	0x0500000f


	//   ....[120]....
        /*08b0*/ 	.word	0x0500000f


	//   ....[121]....
        /*08b4*/ 	.word	0x0500000f


	//   ....[122]....
        /*08b8*/ 	.word	0x0500000f


	//   ....[123]....
        /*08bc*/ 	.word	0x0500000f


	//----- nvinfo : EIATTR_COOP_GROUP_INSTR_OFFSETS
	.align		4
.L_262:
        /*08c0*/ 	.byte	0x04, 0x28
        /*08c2*/ 	.short	(.L_264 - .L_263)


	//   ....[0]....
.L_263:
        /*08c4*/ 	.word	0x00000060


	//   ....[1]....
        /*08c8*/ 	.word	0x00000140


	//   ....[2]....
        /*08cc*/ 	.word	0x00000180


	//   ....[3]....
        /*08d0*/ 	.word	0x00000390


	//   ....[4]....
        /*08d4*/ 	.word	0x000004f0


	//   ....[5]....
        /*08d8*/ 	.word	0x00000610


	//   ....[6]....
        /*08dc*/ 	.word	0x00000770


	//   ....[7]....
        /*08e0*/ 	.word	0x000017f0


	//   ....[8]....
        /*08e4*/ 	.word	0x00002f40


	//   ....[9]....
        /*08e8*/ 	.word	0x00003750


	//   ....[10]....
        /*08ec*/ 	.word	0x00004e70


	//   ....[11]....
        /*08f0*/ 	.word	0x00004f10


	//   ....[12]....
        /*08f4*/ 	.word	0x00005140


	//   ....[13]....
        /*08f8*/ 	.word	0x000051f0


	//   ....[14]....
        /*08fc*/ 	.word	0x00005a00


	//   ....[15]....
        /*0900*/ 	.word	0x00005f30


	//   ....[16]....
        /*0904*/ 	.word	0x00007320


	//   ....[17]....
        /*0908*/ 	.word	0x00007390


	//   ....[18]....
        /*090c*/ 	.word	0x000076a0


	//   ....[19]....
        /*0910*/ 	.word	0x000077f0


	//   ....[20]....
        /*0914*/ 	.word	0x00008840


	//   ....[21]....
        /*0918*/ 	.word	0x00008880


	//   ....[22]....
        /*091c*/ 	.word	0x000088b0


	//   ....[23]....
        /*0920*/ 	.word	0x00008940


	//   ....[24]....
        /*0924*/ 	.word	0x00008960


	//   ....[25]....
        /*0928*/ 	.word	0x0000a2b0


	//   ....[26]....
        /*092c*/ 	.word	0x0000a8e0


	//   ....[27]....
        /*0930*/ 	.word	0x0000a910


	//   ....[28]....
        /*0934*/ 	.word	0x0000a930


	//   ....[29]....
        /*0938*/ 	.word	0x0000a960


	//   ....[30]....
        /*093c*/ 	.word	0x0000b020


	//   ....[31]....
        /*0940*/ 	.word	0x0000b030


	//   ....[32]....
        /*0944*/ 	.word	0x0000b260


	//   ....[33]....
        /*0948*/ 	.word	0x0000b280


	//   ....[34]....
        /*094c*/ 	.word	0x0000be40


	//   ....[35]....
        /*0950*/ 	.word	0x0000be70


	//   ....[36]....
        /*0954*/ 	.word	0x0000c0b0


	//   ....[37]....
        /*0958*/ 	.word	0x0000c0d0


	//   ....[38]....
        /*095c*/ 	.word	0x0000c370


	//   ....[39]....
        /*0960*/ 	.word	0x0000c560


	//   ....[40]....
        /*0964*/ 	.word	0x0000c590


	//   ....[41]....
        /*0968*/ 	.word	0x0000c5c0


	//   ....[42]....
        /*096c*/ 	.word	0x0000c5f0


	//   ....[43]....
        /*0970*/ 	.word	0x0000c620


	//   ....[44]....
        /*0974*/ 	.word	0x0000c650


	//   ....[45]....
        /*0978*/ 	.word	0x0000c7c0


	//   ....[46]....
        /*097c*/ 	.word	0x0000c7f0


	//   ....[47]....
        /*0980*/ 	.word	0x0000c820


	//   ....[48]....
        /*0984*/ 	.word	0x0000c850


	//   ....[49]....
        /*0988*/ 	.word	0x0000c880


	//   ....[50]....
        /*098c*/ 	.word	0x0000c8b0


	//   ....[51]....
        /*0990*/ 	.word	0x0000c950


	//   ....[52]....
        /*0994*/ 	.word	0x0000c980


	//   ....[53]....
        /*0998*/ 	.word	0x0000ca10


	//   ....[54]....
        /*099c*/ 	.word	0x0000da30


	//   ....[55]....
        /*09a0*/ 	.word	0x0000e5b0


	//   ....[56]....
        /*09a4*/ 	.word	0x0000e5c0


	//   ....[57]....
        /*09a8*/ 	.word	0x0000e5e0


	//   ....[58]....
        /*09ac*/ 	.word	0x0000e6b0


	//   ....[59]....
        /*09b0*/ 	.word	0x0000e6e0


	//   ....[60]....
        /*09b4*/ 	.word	0x0000e740


	//   ....[61]....
        /*09b8*/ 	.word	0x0000e750


	//   ....[62]....
        /*09bc*/ 	.word	0x0000e7c0


	//   ....[63]....
        /*09c0*/ 	.word	0x0000f110


	//   ....[64]....
        /*09c4*/ 	.word	0x0000f120


	//   ....[65]....
        /*09c8*/ 	.word	0x0000f250


	//   ....[66]....
        /*09cc*/ 	.word	0x0000f280


	//   ....[67]....
        /*09d0*/ 	.word	0x0000f500


	//   ....[68]....
        /*09d4*/ 	.word	0x0000f530


	//   ....[69]....
        /*09d8*/ 	.word	0x0000f6a0


	//   ....[70]....
        /*09dc*/ 	.word	0x0000f6b0


	//   ....[71]....
        /*09e0*/ 	.word	0x000134f0


	//   ....[72]....
        /*09e4*/ 	.word	0x00013520


	//   ....[73]....
        /*09e8*/ 	.word	0x00013560


	//   ....[74]....
        /*09ec*/ 	.word	0x00013590


	//   ....[75]....
        /*09f0*/ 	.word	0x000135c0


	//   ....[76]....
        /*09f4*/ 	.word	0x000135f0


	//   ....[77]....
        /*09f8*/ 	.word	0x00013620


	//   ....[78]....
        /*09fc*/ 	.word	0x00013650


	//   ....[79]....
        /*0a00*/ 	.word	0x000137d0


	//   ....[80]....
        /*0a04*/ 	.word	0x00013800


	//   ....[81]....
        /*0a08*/ 	.word	0x00013830


	//   ....[82]....
        /*0a0c*/ 	.word	0x00013860


	//   ....[83]....
        /*0a10*/ 	.word	0x00013890


	//   ....[84]....
        /*0a14*/ 	.word	0x000138c0


	//   ....[85]....
        /*0a18*/ 	.word	0x00013980


	//   ....[86]....
        /*0a1c*/ 	.word	0x000139a0


	//   ....[87]....
        /*0a20*/ 	.word	0x00013a10


	//   ....[88]....
        /*0a24*/ 	.word	0x00013ea0


	//   ....[89]....
        /*0a28*/ 	.word	0x00014390


	//   ....[90]....
        /*0a2c*/ 	.word	0x00014510


	//   ....[91]....
        /*0a30*/ 	.word	0x00014560


	//   ....[92]....
        /*0a34*/ 	.word	0x000145c0


	//   ....[93]....
        /*0a38*/ 	.word	0x00014620


	//   ....[94]....
        /*0a3c*/ 	.word	0x00014770


	//   ....[95]....
        /*0a40*/ 	.word	0x00014810


	//   ....[96]....
        /*0a44*/ 	.word	0x000148c0


	//   ....[97]....
        /*0a48*/ 	.word	0x000149a0


	//   ....[98]....
        /*0a4c*/ 	.word	0x00014b70


	//   ....[99]....
        /*0a50*/ 	.word	0x00014c30


	//   ....[100]....
        /*0a54*/ 	.word	0x00014ee0


	//   ....[101]....
        /*0a58*/ 	.word	0x00015000


	//   ....[102]....
        /*0a5c*/ 	.word	0x000151d0


	//   ....[103]....
        /*0a60*/ 	.word	0x000152a0


	//   ....[104]....
        /*0a64*/ 	.word	0x000154a0


	//   ....[105]....
        /*0a68*/ 	.word	0x00015530


	//   ....[106]....
        /*0a6c*/ 	.word	0x00015860


	//   ....[107]....
        /*0a70*/ 	.word	0x00015900


	//   ....[108]....
        /*0a74*/ 	.word	0x00015a20


	//   ....[109]....
        /*0a78*/ 	.word	0x00015aa0


	//   ....[110]....
        /*0a7c*/ 	.word	0x00015b20


	//   ....[111]....
        /*0a80*/ 	.word	0x00015ba0


	//   ....[112]....
        /*0a84*/ 	.word	0x00015c20


	//   ....[113]....
        /*0a88*/ 	.word	0x00015cb0


	//   ....[114]....
        /*0a8c*/ 	.word	0x00015d50


	//   ....[115]....
        /*0a90*/ 	.word	0x00015e00


	//   ....[116]....
        /*0a94*/ 	.word	0x00015e80


	//   ....[117]....
        /*0a98*/ 	.word	0x00015f00


	//   ....[118]....
        /*0a9c*/ 	.word	0x00015f80


	//   ....[119]....
        /*0aa0*/ 	.word	0x00016010


	//   ....[120]....
        /*0aa4*/ 	.word	0x00016090


	//   ....[121]....
        /*0aa8*/ 	.word	0x00016130


	//   ....[122]....
        /*0aac*/ 	.word	0x000161c0


	//   ....[123]....
        /*0ab0*/ 	.word	0x000162f0


	//----- nvinfo : EIATTR_REG_RECONFIG
	.align		4
.L_264:
        /*0ab4*/ 	.byte	0x01, 0x54
	.zero		2


	//----- nvinfo : EIATTR_SYSCALL_OFFSETS
	.align		4
        /*0ab8*/ 	.byte	0x04, 0x46
        /*0aba*/ 	.short	(.L_266 - .L_265)


	//   ....[0]....
.L_265:
        /*0abc*/ 	.word	0x00003100


	//   ....[1]....
        /*0ac0*/ 	.word	0x0000d620


	//   ....[2]....
        /*0ac4*/ 	.word	0x0000d780


	//   ....[3]....
        /*0ac8*/ 	.word	0x0000d880


	//   ....[4]....
        /*0acc*/ 	.word	0x0000e190


	//   ....[5]....
        /*0ad0*/ 	.word	0x0000eae0


	//----- nvinfo : EIATTR_MBARRIER_INSTR_OFFSETS
	.align		4
.L_266:
        /*0ad4*/ 	.byte	0x04, 0x39
        /*0ad6*/ 	.short	(.L_268 - .L_267)


	//   ....[0]....
.L_267:
        /*0ad8*/ 	.word	0x00000270
        /*0adc*/ 	.word	0x000000ff
        /*0ae0*/ 	.word	0x00038800
        /*0ae4*/ 	.short	0x0100
        /*0ae6*/ 	.byte	0x08
	.zero		1


	//   ....[1]....
        /*0ae8*/ 	.word	0x00000280
        /*0aec*/ 	.word	0x000000ff
        /*0af0*/ 	.word	0x00038810
        /*0af4*/ 	.short	0x0100
        /*0af6*/ 	.byte	0x08
	.zero		1


	//   ....[2]....
        /*0af8*/ 	.word	0x00000290
        /*0afc*/ 	.word	0x000000ff
        /*0b00*/ 	.word	0x00038820
        /*0b04*/ 	.short	0x0100
        /*0b06*/ 	.byte	0x08
	.zero		1


	//   ....[3]....
        /*0b08*/ 	.word	0x00000340
        /*0b0c*/ 	.word	0x000000ff
        /*0b10*/ 	.word	0x00038830
        /*0b14*/ 	.short	0x0100
        /*0b16*/ 	.byte	0x06
	.zero		1


	//   ....[4]....
        /*0b18*/ 	.word	0x00000350
        /*0b1c*/ 	.word	0x000000ff
        /*0b20*/ 	.word	0x00038840
        /*0b24*/ 	.short	0x0100
        /*0b26*/ 	.byte	0x06
	.zero		1


	//   ....[5]....
        /*0b28*/ 	.word	0x00000360
        /*0b2c*/ 	.word	0x000000ff
        /*0b30*/ 	.word	0x00038838
        /*0b34*/ 	.short	0x0100
        /*0b36*/ 	.byte	0x06
	.zero		1


	//   ....[6]....
        /*0b38*/ 	.word	0x00000370
        /*0b3c*/ 	.word	0x000000ff
        /*0b40*/ 	.word	0x00038848
        /*0b44*/ 	.short	0x0100
        /*0b46*/ 	.byte	0x06
	.zero		1


	//   ....[7]....
        /*0b48*/ 	.word	0x000004a0
        /*0b4c*/ 	.word	0x000000ff
        /*0b50*/ 	.word	0x00038850
        /*0b54*/ 	.short	0x0100
        /*0b56*/ 	.byte	0x08
	.zero		1


	//   ....[8]....
        /*0b58*/ 	.word	0x000004b0
        /*0b5c*/ 	.word	0x000000ff
        /*0b60*/ 	.word	0x00038860
        /*0b64*/ 	.short	0x0100
        /*0b66*/ 	.byte	0x08
	.zero		1


	//   ....[9]....
        /*0b68*/ 	.word	0x000004c0
        /*0b6c*/ 	.word	0x000000ff
        /*0b70*/ 	.word	0x00038858
        /*0b74*/ 	.short	0x0100
        /*0b76*/ 	.byte	0x08
	.zero		1


	//   ....[10]....
        /*0b78*/ 	.word	0x000004d0
        /*0b7c*/ 	.word	0x000000ff
        /*0b80*/ 	.word	0x00038868
        /*0b84*/ 	.short	0x0100
        /*0b86*/ 	.byte	0x08
	.zero		1


	//   ....[11]....
        /*0b88*/ 	.word	0x000005c0
        /*0b8c*/ 	.word	0x000000ff
        /*0b90*/ 	.word	0x00038870
        /*0b94*/ 	.short	0x0100
        /*0b96*/ 	.byte	0x06
	.zero		1


	//   ....[12]....
        /*0b98*/ 	.word	0x000005d0
        /*0b9c*/ 	.word	0x000000ff
        /*0ba0*/ 	.word	0x00038880
        /*0ba4*/ 	.short	0x0100
        /*0ba6*/ 	.byte	0x06
	.zero		1


	//   ....[13]....
        /*0ba8*/ 	.word	0x000005e0
        /*0bac*/ 	.word	0x000000ff
        /*0bb0*/ 	.word	0x00038878
        /*0bb4*/ 	.short	0x0100
        /*0bb6*/ 	.byte	0x06
	.zero		1


	//   ....[14]....
        /*0bb8*/ 	.word	0x000005f0
        /*0bbc*/ 	.word	0x000000ff
        /*0bc0*/ 	.word	0x00038888
        /*0bc4*/ 	.short	0x0100
        /*0bc6*/ 	.byte	0x06
	.zero		1


	//   ....[15]....
        /*0bc8*/ 	.word	0x00000720
        /*0bcc*/ 	.word	0x000000ff
        /*0bd0*/ 	.word	0x00038890
        /*0bd4*/ 	.short	0x0100
        /*0bd6*/ 	.byte	0x08
	.zero		1


	//   ....[16]....
        /*0bd8*/ 	.word	0x00000730
        /*0bdc*/ 	.word	0x000000ff
        /*0be0*/ 	.word	0x000388a0
        /*0be4*/ 	.short	0x0100
        /*0be6*/ 	.byte	0x08
	.zero		1


	//   ....[17]....
        /*0be8*/ 	.word	0x00000740
        /*0bec*/ 	.word	0x000000ff
        /*0bf0*/ 	.word	0x00038898
        /*0bf4*/ 	.short	0x0100
        /*0bf6*/ 	.byte	0x08
	.zero		1


	//   ....[18]....
        /*0bf8*/ 	.word	0x00000750
        /*0bfc*/ 	.word	0x000000ff
        /*0c00*/ 	.word	0x000388a8
        /*0c04*/ 	.short	0x0100
        /*0c06*/ 	.byte	0x08
	.zero		1


	//   ....[19]....
        /*0c08*/ 	.word	0x00000880
        /*0c0c*/ 	.word	0x000000ff
        /*0c10*/ 	.word	0x000388b0
        /*0c14*/ 	.short	0x0100
        /*0c16*/ 	.byte	0x08
	.zero		1


	//   ....[20]....
        /*0c18*/ 	.word	0x00000890
        /*0c1c*/ 	.word	0x000000ff
        /*0c20*/ 	.word	0x000388c0
        /*0c24*/ 	.short	0x0100
        /*0c26*/ 	.byte	0x08
	.zero		1


	//   ....[21]....
        /*0c28*/ 	.word	0x000008a0
        /*0c2c*/ 	.word	0x000000ff
        /*0c30*/ 	.word	0x000388b8
        /*0c34*/ 	.short	0x0100
        /*0c36*/ 	.byte	0x08
	.zero		1


	//   ....[22]....
        /*0c38*/ 	.word	0x000008b0
        /*0c3c*/ 	.word	0x000000ff
        /*0c40*/ 	.word	0x000388c8
        /*0c44*/ 	.short	0x0100
        /*0c46*/ 	.byte	0x08
	.zero		1


	//   ....[23]....
        /*0c48*/ 	.word	0x00001b50
        /*0c4c*/ 	.word	0x00000004
        /*0c50*/ 	.word	0x00000000
        /*0c54*/ 	.short	0x0101
        /*0c56*/ 	.byte	0x3f
	.zero		1


	//   ....[24]....
        /*0c58*/ 	.word	0x00002610
        /*0c5c*/ 	.word	0x00000004
        /*0c60*/ 	.word	0x00000000
        /*0c64*/ 	.short	0x0101
        /*0c66*/ 	.byte	0x3f
	.zero		1


	//   ....[25]....
        /*0c68*/ 	.word	0x00003160
        /*0c6c*/ 	.word	0x000000ff
        /*0c70*/ 	.word	0x00038800
        /*0c74*/ 	.short	0x010a
        /*0c76*/ 	.byte	0x25
	.zero		1


	//   ....[26]....
        /*0c78*/ 	.word	0x000031e0
        /*0c7c*/ 	.word	0x00000003
        /*0c80*/ 	.word	0x00038830
        /*0c84*/ 	.short	0x010a
        /*0c86*/ 	.byte	0x3f
	.zero		1


	//   ....[27]....
        /*0c88*/ 	.word	0x00003220
        /*0c8c*/ 	.word	0x00000003
        /*0c90*/ 	.word	0x00038830
        /*0c94*/ 	.short	0x010a
        /*0c96*/ 	.byte	0x3f
	.zero		1


	//   ....[28]....
        /*0c98*/ 	.word	0x000034a0
        /*0c9c*/ 	.word	0x000000ff
        /*0ca0*/ 	.word	0x00038810
        /*0ca4*/ 	.short	0x010a
        /*0ca6*/ 	.byte	0x25
	.zero		1


	//   ....[29]....
        /*0ca8*/ 	.word	0x000034e0
        /*0cac*/ 	.word	0x00000003
        /*0cb0*/ 	.word	0x00038850
        /*0cb4*/ 	.short	0x010a
        /*0cb6*/ 	.byte	0x3f
	.zero		1


	//   ....[30]....
        /*0cb8*/ 	.word	0x00003520
        /*0cbc*/ 	.word	0x00000003
        /*0cc0*/ 	.word	0x00038850
        /*0cc4*/ 	.short	0x010a
        /*0cc6*/ 	.byte	0x3f
	.zero		1


	//   ....[31]....
        /*0cc8*/ 	.word	0x00005430
        /*0ccc*/ 	.word	0x00000018
        /*0cd0*/ 	.word	0x00000000
        /*0cd4*/ 	.short	0x0101
        /*0cd6*/ 	.byte	0x3f
	.zero		1


	//   ....[32]....
        /*0cd8*/ 	.word	0x00005a20
        /*0cdc*/ 	.word	0x00000003
        /*0ce0*/ 	.word	0x00000000
        /*0ce4*/ 	.short	0x0101
        /*0ce6*/ 	.byte	0x3f
	.zero		1


	//   ....[33]....
        /*0ce8*/ 	.word	0x00005b50
        /*0cec*/ 	.word	0x000000ff
        /*0cf0*/ 	.word	0x00038830
        /*0cf4*/ 	.short	0x010a
        /*0cf6*/ 	.byte	0x05
	.zero		1


	//   ....[34]....
        /*0cf8*/ 	.word	0x00005b90
        /*0cfc*/ 	.word	0x000000ff
        /*0d00*/ 	.word	0x00038830
        /*0d04*/ 	.short	0x010a
        /*0d06*/ 	.byte	0x05
	.zero		1


	//   ....[35]....
        /*0d08*/ 	.word	0x00005d70
        /*0d0c*/ 	.word	0x000000ff
        /*0d10*/ 	.word	0x00038850
        /*0d14*/ 	.short	0x010a
        /*0d16*/ 	.byte	0x05
	.zero		1


	//   ....[36]....
        /*0d18*/ 	.word	0x00005db0
        /*0d1c*/ 	.word	0x000000ff
        /*0d20*/ 	.word	0x00038850
        /*0d24*/ 	.short	0x010a
        /*0d26*/ 	.byte	0x05
	.zero		1


	//   ....[37]....
        /*0d28*/ 	.word	0x00007ba0
        /*0d2c*/ 	.word	0x0000009a
        /*0d30*/ 	.word	0x00000000
        /*0d34*/ 	.short	0x0101
        /*0d36*/ 	.byte	0x3f
	.zero		1


	//   ....[38]....
        /*0d38*/ 	.word	0x00008860
        /*0d3c*/ 	.word	0x000000d3
        /*0d40*/ 	.word	0x00000000
        /*0d44*/ 	.short	0x0101
        /*0d46*/ 	.byte	0x3f
	.zero		1


	//   ....[39]....
        /*0d48*/ 	.word	0x0000b000
        /*0d4c*/ 	.word	0x000000ff
        /*0d50*/ 	.word	0x00000000
        /*0d54*/ 	.short	0x0101
        /*0d56*/ 	.byte	0x04
	.zero		1


	//   ....[40]....
        /*0d58*/ 	.word	0x0000dcd0
        /*0d5c*/ 	.word	0x00000000
        /*0d60*/ 	.word	0x00038840
        /*0d64*/ 	.short	0x010a
        /*0d66*/ 	.byte	0x3f
	.zero		1


	//   ....[41]....
        /*0d68*/ 	.word	0x0000e880
        /*0d6c*/ 	.word	0x00000008
        /*0d70*/ 	.word	0x00038800
        /*0d74*/ 	.short	0x0107
        /*0d76*/ 	.byte	0x3f
	.zero		1


	//   ....[42]....
        /*0d78*/ 	.word	0x0000e930
        /*0d7c*/ 	.word	0x00000000
        /*0d80*/ 	.word	0x00038800
        /*0d84*/ 	.short	0x0101
        /*0d86*/ 	.byte	0x3f
	.zero		1


	//   ....[43]....
        /*0d88*/ 	.word	0x0000f8e0
        /*0d8c*/ 	.word	0x00000000
        /*0d90*/ 	.word	0x00038810
        /*0d94*/ 	.short	0x0107
        /*0d96*/ 	.byte	0x3f
	.zero		1


	//   ....[44]....
        /*0d98*/ 	.word	0x0000f9e0
        /*0d9c*/ 	.word	0x00000002
        /*0da0*/ 	.word	0x00038810
        /*0da4*/ 	.short	0x0101
        /*0da6*/ 	.byte	0x3f
	.zero		1


	//   ....[45]....
        /*0da8*/ 	.word	0x0000fa00
        /*0dac*/ 	.word	0x00000002
        /*0db0*/ 	.word	0x00038820
        /*0db4*/ 	.short	0x010a
        /*0db6*/ 	.byte	0x3f
	.zero		1


	//   ....[46]....
        /*0db8*/ 	.word	0x0000fb10
        /*0dbc*/ 	.word	0x00000003
        /*0dc0*/ 	.word	0x00038860
        /*0dc4*/ 	.short	0x010a
        /*0dc6*/ 	.byte	0x3f
	.zero		1


	//   ....[47]....
        /*0dc8*/ 	.word	0x00010820
        /*0dcc*/ 	.word	0x00000003
        /*0dd0*/ 	.word	0x00038840
        /*0dd4*/ 	.short	0x010a
        /*0dd6*/ 	.byte	0x3f
	.zero		1


	//   ....[48]....
        /*0dd8*/ 	.word	0x00010a80
        /*0ddc*/ 	.word	0x00000003
        /*0de0*/ 	.word	0x00038860
        /*0de4*/ 	.short	0x010a
        /*0de6*/ 	.byte	0x3f
	.zero		1


	//   ....[49]....
        /*0de8*/ 	.word	0x00011720
        /*0dec*/ 	.word	0x00000004
        /*0df0*/ 	.word	0x00038840
        /*0df4*/ 	.short	0x010a
        /*0df6*/ 	.byte	0x3f
	.zero		1


	//   ....[50]....
        /*0df8*/ 	.word	0x00011970
        /*0dfc*/ 	.word	0x00000004
        /*0e00*/ 	.word	0x00038860
        /*0e04*/ 	.short	0x010a
        /*0e06*/ 	.byte	0x3f
	.zero		1


	//   ....[51]....
        /*0e08*/ 	.word	0x00012580
        /*0e0c*/ 	.word	0x00000004
        /*0e10*/ 	.word	0x00038840
        /*0e14*/ 	.short	0x010a
        /*0e16*/ 	.byte	0x3f
	.zero		1


	//   ....[52]....
        /*0e18*/ 	.word	0x000127e0
        /*0e1c*/ 	.word	0x00000004
        /*0e20*/ 	.word	0x00038860
        /*0e24*/ 	.short	0x010a
        /*0e26*/ 	.byte	0x3f
	.zero		1


	//   ....[53]....
        /*0e28*/ 	.word	0x00013e20
        /*0e2c*/ 	.word	0x00000009
        /*0e30*/ 	.word	0x00038820
        /*0e34*/ 	.short	0x010a
        /*0e36*/ 	.byte	0x3f
	.zero		1


	//   ....[54]....
        /*0e38*/ 	.word	0x00013f90
        /*0e3c*/ 	.word	0x00000005
        /*0e40*/ 	.word	0x00000000
        /*0e44*/ 	.short	0x010a
        /*0e46*/ 	.byte	0x3f
	.zero		1


	//   ....[55]....
        /*0e48*/ 	.word	0x00014010
        /*0e4c*/ 	.word	0x00000007
        /*0e50*/ 	.word	0x00000000
        /*0e54*/ 	.short	0x010a
        /*0e56*/ 	.byte	0x3f
	.zero		1


	//   ....[56]....
        /*0e58*/ 	.word	0x00014050
        /*0e5c*/ 	.word	0x00000005
        /*0e60*/ 	.word	0x00000000
        /*0e64*/ 	.short	0x010a
        /*0e66*/ 	.byte	0x3f
	.zero		1


	//   ....[57]....
        /*0e68*/ 	.word	0x00014080
        /*0e6c*/ 	.word	0x00000003
        /*0e70*/ 	.word	0x00000000
        /*0e74*/ 	.short	0x010a
        /*0e76*/ 	.byte	0x3f
	.zero		1


	//   ....[58]....
        /*0e78*/ 	.word	0x000140f0
        /*0e7c*/ 	.word	0x00000003
        /*0e80*/ 	.word	0x00038800
        /*0e84*/ 	.short	0x010a
        /*0e86*/ 	.byte	0x3f
	.zero		1


	//   ....[59]....
        /*0e88*/ 	.word	0x00014140
        /*0e8c*/ 	.word	0x00000003
        /*0e90*/ 	.word	0x00038830
        /*0e94*/ 	.short	0x010a
        /*0e96*/ 	.byte	0x3f
	.zero		1


	//   ....[60]....
        /*0e98*/ 	.word	0x000141a0
        /*0e9c*/ 	.word	0x00000005
        /*0ea0*/ 	.word	0x00038810
        /*0ea4*/ 	.short	0x010a
        /*0ea6*/ 	.byte	0x3f
	.zero		1


	//   ....[61]....
        /*0ea8*/ 	.word	0x000141f0
        /*0eac*/ 	.word	0x00000003
        /*0eb0*/ 	.word	0x00038850
        /*0eb4*/ 	.short	0x010a
        /*0eb6*/ 	.byte	0x3f
	.zero		1


	//   ....[62]....
        /*0eb8*/ 	.word	0x00014250
        /*0ebc*/ 	.word	0x00000005
        /*0ec0*/ 	.word	0x00038830
        /*0ec4*/ 	.short	0x010a
        /*0ec6*/ 	.byte	0x3f
	.zero		1


	//   ....[63]....
        /*0ec8*/ 	.word	0x000142b0
        /*0ecc*/ 	.word	0x00000005
        /*0ed0*/ 	.word	0x00038850
        /*0ed4*/ 	.short	0x010a
        /*0ed6*/ 	.byte	0x3f
	.zero		1


	//   ....[64]....
        /*0ed8*/ 	.word	0x00014450
        /*0edc*/ 	.word	0x00000000
        /*0ee0*/ 	.word	0x00038840
        /*0ee4*/ 	.short	0x010a
        /*0ee6*/ 	.byte	0x3f
	.zero		1


	//   ....[65]....
        /*0ee8*/ 	.word	0x00015580
        /*0eec*/ 	.word	0x00000002
        /*0ef0*/ 	.word	0x00038820
        /*0ef4*/ 	.short	0x010a
        /*0ef6*/ 	.byte	0x3f
	.zero		1


	//   ....[66]....
        /*0ef8*/ 	.word	0x000155d0
        /*0efc*/ 	.word	0x00000003
        /*0f00*/ 	.word	0x00038860
        /*0f04*/ 	.short	0x010a
        /*0f06*/ 	.byte	0x3f
	.zero		1


	//   ....[67]....
        /*0f08*/ 	.word	0x00015620
        /*0f0c*/ 	.word	0x00000003
        /*0f10*/ 	.word	0x00038840
        /*0f14*/ 	.short	0x010a
        /*0f16*/ 	.byte	0x3f
	.zero		1


	//   ....[68]....
        /*0f18*/ 	.word	0x00015670
        /*0f1c*/ 	.word	0x00000003
        /*0f20*/ 	.word	0x00038860
        /*0f24*/ 	.short	0x010a
        /*0f26*/ 	.byte	0x3f
	.zero		1


	//   ....[69]....
        /*0f28*/ 	.word	0x000156c0
        /*0f2c*/ 	.word	0x00000004
        /*0f30*/ 	.word	0x00038840
        /*0f34*/ 	.short	0x010a
        /*0f36*/ 	.byte	0x3f
	.zero		1


	//   ....[70]....
        /*0f38*/ 	.word	0x00015710
        /*0f3c*/ 	.word	0x00000004
        /*0f40*/ 	.word	0x00038860
        /*0f44*/ 	.short	0x010a
        /*0f46*/ 	.byte	0x3f
	.zero		1


	//   ....[71]....
        /*0f48*/ 	.word	0x00015760
        /*0f4c*/ 	.word	0x00000004
        /*0f50*/ 	.word	0x00038840
        /*0f54*/ 	.short	0x010a
        /*0f56*/ 	.byte	0x3f
	.zero		1


	//   ....[72]....
        /*0f58*/ 	.word	0x000157b0
        /*0f5c*/ 	.word	0x00000004
        /*0f60*/ 	.word	0x00038860
        /*0f64*/ 	.short	0x010a
        /*0f66*/ 	.byte	0x3f
	.zero		1


	//   ....[73]....
        /*0f68*/ 	.word	0x00016210
        /*0f6c*/ 	.word	0x00000009
        /*0f70*/ 	.word	0x00038820
        /*0f74*/ 	.short	0x010a
        /*0f76*/ 	.byte	0x3f
	.zero		1


	//   ....[74]....
        /*0f78*/ 	.word	0x000163b0
        /*0f7c*/ 	.word	0x00000005
        /*0f80*/ 	.word	0x00000000
        /*0f84*/ 	.short	0x010a
        /*0f86*/ 	.byte	0x3f
	.zero		1


	//   ....[75]....
        /*0f88*/ 	.word	0x00016400
        /*0f8c*/ 	.word	0x00000007
        /*0f90*/ 	.word	0x00000000
        /*0f94*/ 	.short	0x010a
        /*0f96*/ 	.byte	0x3f
	.zero		1


	//   ....[76]....
        /*0f98*/ 	.word	0x00016450
        /*0f9c*/ 	.word	0x00000005
        /*0fa0*/ 	.word	0x00000000
        /*0fa4*/ 	.short	0x010a
        /*0fa6*/ 	.byte	0x3f
	.zero		1


	//----- nvinfo : EIATTR_NUM_MBARRIERS
	.align		4
.L_268:
        /*0fa8*/ 	.byte	0x03, 0x38
        /*0faa*/ 	.short	0x0017


	//----- nvinfo : EIATTR_EXIT_INSTR_OFFSETS
	.align		4
        /*0fac*/ 	.byte	0x04, 0x1c
        /*0fae*/ 	.short	(.L_270 - .L_269)


	//   ....[0]....
.L_269:
        /*0fb0*/ 	.word	0x00000a40


	//   ....[1]....
        /*0fb4*/ 	.word	0x0000c320


	//   ....[2]....
        /*0fb8*/ 	.word	0x000140d0


	//----- nvinfo : EIATTR_MAX_THREADS
	.align		4
.L_270:
        /*0fbc*/ 	.byte	0x04, 0x05
        /*0fbe*/ 	.short	(.L_272 - .L_271)
.L_271:
        /*0fc0*/ 	.word	0x00000180
        /*0fc4*/ 	.word	0x00000001
        /*0fc8*/ 	.word	0x00000001


	//----- nvinfo : EIATTR_CRS_STACK_SIZE
	.align		4
.L_272:
        /*0fcc*/ 	.byte	0x04, 0x1e
        /*0fce*/ 	.short	(.L_274 - .L_273)
.L_273:
        /*0fd0*/ 	.word	0x00000000


	//----- nvinfo : EIATTR_CBANK_PARAM_SIZE
	.align		4
.L_274:
        /*0fd4*/ 	.byte	0x03, 0x19
        /*0fd6*/ 	.short	0x0bf0


	//----- nvinfo : EIATTR_PARAM_CBANK
	.align		4
        /*0fd8*/ 	.byte	0x04, 0x0a
        /*0fda*/ 	.short	(.L_276 - .L_275)
	.align		4
.L_275:
        /*0fdc*/ 	.word	index@(.nv.constant0._ZN7cutlass13device_kernelIN5flash11enable_sm90INS1_16FlashAttnFwdSm90INS1_25CollectiveMainloopFwdSm90ILi2EN4cute5tupleIJNS5_1CILi1EEES8_S8_EEENS6_IJNS7_ILi64EEESA_SA_EEELi512ENS_6half_tEfNS_4arch4Sm90ELb0ELb0ELb1ELb1ELb0ELb0ELb1ELb0ELb0ELb1ELb0ELb0EEENS1_21CollectiveEpilogueFwdINS6_IJSA_NS7_ILi512EEESA_EEES9_SC_SE_Li256ELb1ELb1ELb0ELb0EEENS1_36VarlenDynamicPersistentTileSchedulerILi64ELi64ELi256ELi128ELb0ELb1ELb1ELb0ELb1ELb1EEEEEEEEEvNT_6ParamsE)
        /*0fe0*/ 	.short	0x0210
        /*0fe2*/ 	.short	0x0bf0


	//----- nvinfo : EIATTR_SW_WAR
	.align		4
.L_276:
        /*0fe4*/ 	.byte	0x04, 0x36
        /*0fe6*/ 	.short	(.L_278 - .L_277)
.L_277:
        /*0fe8*/ 	.word	0x00000008
.L_278:


//--------------------- .nv.info._ZN7cutlass13device_kernelIN5flash11enable_sm90INS1_16FlashAttnFwdSm90INS1_25CollectiveMainloopFwdSm90ILi2EN4cute5tupleIJNS5_1CILi1EEES8_S8_EEENS6_IJNS7_ILi64EEESA_SA_EEELi512ENS_6half_tEfNS_4arch4Sm90ELb0ELb0ELb1ELb1ELb0ELb1ELb1ELb0ELb0ELb1ELb0ELb0EEENS1_21CollectiveEpilogueFwdINS6_IJSA_NS7_ILi512EEESA_EEES9_SC_SE_Li256ELb1ELb1ELb0ELb0EEENS1_36VarlenDynamicPersistentTileSchedulerILi64ELi64ELi256ELi128ELb0ELb1ELb1ELb0ELb1ELb1EEEEEEEEEvNT_6ParamsE --------------------------
	.section	.nv.info._ZN7cutlass13device_kernelIN5flash11enable_sm90INS1_16FlashAttnFwdSm90INS1_25CollectiveMainloopFwdSm90ILi2EN4cute5tupleIJNS5_1CILi1EEES8_S8_EEENS6_IJNS7_ILi64EEESA_SA_EEELi512ENS_6half_tEfNS_4arch4Sm90ELb0ELb0ELb1ELb1ELb0ELb1ELb1ELb0ELb0ELb1ELb0ELb0EEENS1_21CollectiveEpilogueFwdINS6_IJSA_NS7_ILi512EEESA_EEES9_SC_SE_Li256ELb1ELb1ELb0ELb0EEENS1_36VarlenDynamicPersistentTileSchedulerILi64ELi64ELi256ELi128ELb0ELb1ELb1ELb0ELb1ELb1EEEEEEEEEvNT_6ParamsE,"",@"SHT_CUDA_INFO"
	.sectionflags	@""
	.align	4


	//----- nvinfo : EIATTR_CUDA_API_VERSION
	.align		4
        /*0000*/ 	.byte	0x04, 0x37
        /*0002*/ 	.short	(.L_280 - .L_279)
.L_279:
        /*0004*/ 	.word	0x00000082


	//----- nvinfo : EIATTR_KPARAM_INFO
	.align		4
.L_280:
        /*0008*/ 	.byte	0x04, 0x17
        /*000a*/ 	.short	(.L_282 - .L_281)
.L_281:
        /*000c*/ 	.word	0x00000000
        /*0010*/ 	.short	0x0000
        /*0012*/ 	.short	0x0070
        /*0014*/ 	.byte	0x00, 0xf0, 0x01, 0x2e


	//----- nvinfo : EIATTR_SPARSE_MMA_MASK
	.align		4
.L_282:
        /*0018*/ 	.byte	0x03, 0x50
        /*001a*/ 	.short	0x0000


	//----- nvinfo : EIATTR_MAXREG_COUNT
	.align		4
        /*001c*/ 	.byte	0x03, 0x1b
        /*001e*/ 	.short	0x00a8


	//----- nvinfo : EIATTR_NUM_BARRIERS
	.align		4
        /*0020*/ 	.byte	0x02, 0x4c
        /*0022*/ 	.byte	0x10
	.zero		1


	//----- nvinfo : EIATTR_EXTERNS
	.align		4
        /*0024*/ 	.byte	0x04, 0x0f
        /*0026*/ 	.short	(.L_284 - .L_283)


	//   ....[0]....
	.align		4
.L_283:
        /*0028*/ 	.word	index@(__assertfail)


	//----- nvinfo : EIATTR_ANNOTATIONS
	.align		4
.L_284:
        /*002c*/ 	.byte	0x04, 0x55
        /*002e*/ 	.short	(.L_286 - .L_285)


	//   ....[0]....
.L_285:
        /* <DEDUP_REMOVED lines=118> */


	//----- nvinfo : EIATTR_MERCURY_ISA_VERSION
	.align		4
.L_286:
        /*0780*/ 	.byte	0x03, 0x5f
        /*0782*/ 	.short	0x0101


	//----- nvinfo : EIATTR_UNUSED_LOAD_BYTE_OFFSET
	.align		4
        /*0784*/ 	.byte	0x04, 0x44
        /*0786*/ 	.short	(.L_288 - .L_287)


	//   ....[0]....
.L_287:
        /*0788*/ 	.word	0x00000ad0
        /*078c*/ 	.word	0x0000fff0


	//   ....[1]....
        /*0790*/ 	.word	0x0000f940
        /*0794*/ 	.word	0x0000fff0


	//----- nvinfo : EIATTR_INT_WARP_WIDE_INSTR_OFFSETS
	.align		4
.L_288:
        /*0798*/ 	.byte	0x04, 0x31
        /*079a*/ 	.short	(.L_290 - .L_289)


	//   ....[0]....
.L_289:
        /*079c*/ 	.word	0x00000190


	//   ....[1]....
        /*07a0*/ 	.word	0x000001d0


	//   ....[2]....
        /*07a4*/ 	.word	0x00000240


	//   ....[3]....
        /*07a8*/ 	.word	0x000002b0


	//   ....[4]....
        /*07ac*/ 	.word	0x00015570


	//   ....[5]....
        /*07b0*/ 	.word	0x000155d0


	//   ....[6]....
        /*07b4*/ 	.word	0x0001b3b0


	//   ....[7]....
        /*07b8*/ 	.word	0x0001b410


	//----- nvinfo : EIATTR_COOP_GROUP_MASK_REGIDS
	.align		4
.L_290:
        /*07bc*/ 	.byte	0x04, 0x29
        /*07be*/ 	.short	(.L_292 - .L_291)


	//   ....[0]....
.L_291:
        /*07c0*/ 	.word	0xffffffff


	//   ....[1]....
        /*07c4*/ 	.word	0xffffffff


	//   ....[2]....
        /*07c8*/ 	.word	0xffffffff


	//   ....[3]....
        /*07cc*/ 	.word	0xffffffff


	//   ....[4]....
        /*07d0*/ 	.word	0xffffffff


	//   ....[5]....
        /*07d4*/ 	.word	0xffffffff


	//   ....[6]....
        /*07d8*/ 	.word	0xffffffff


	//   ....[7]....
        /*07dc*/ 	.word	0xffffffff


	//   ....[8]....
        /*07e0*/ 	.word	0xffffffff


	//   ....[9]....
        /*07e4*/ 	.word	0xffffffff


	//   ....[10]....
        /*07e8*/ 	.word	0xffffffff


	//   ....[11]....
        /*07ec*/ 	.word	0xffffffff


	//   ....[12]....
        /*07f0*/ 	.word	0xffffffff


	//   ....[13]....
        /*07f4*/ 	.word	0xffffffff


	//   ....[14]....
        /*07f8*/ 	.word	0xffffffff


	//   ....[15]....
        /*07fc*/ 	.word	0xffffffff


	//   ....[16]....
        /*0800*/ 	.word	0xffffffff


	//   ....[17]....
        /*0804*/ 	.word	0xffffffff


	//   ....[18]....
        /*0808*/ 	.word	0xffffffff


	//   ....[19]....
        /*080c*/ 	.word	0xffffffff


	//   ....[20]....
        /*0810*/ 	.word	0xffffffff


	//   ....[21]....
        /*0814*/ 	.word	0xffffffff


	//   ....[22]....
        /*0818*/ 	.word	0xffffffff


	//   ....[23]....
        /*081c*/ 	.word	0xffffffff


	//   ....[24]....
        /*0820*/ 	.word	0xffffffff


	//   ....[25]....
        /*0824*/ 	.word	0xffffffff


	//   ....[26]....
        /*0828*/ 	.word	0xffffffff


	//   ....[27]....
        /*082c*/ 	.word	0xffffffff


	//   ....[28]....
        /*0830*/ 	.word	0xffffffff


	//   ....[29]....
        /*0834*/ 	.word	0xffffffff


	//   ....[30]....
        /*0838*/ 	.word	0xffffffff


	//   ....[31]....
        /*083c*/ 	.word	0xffffffff


	//   ....[32]....
        /*0840*/ 	.word	0xffffffff


	//   ....[33]....
        /*0844*/ 	.word	0xffffffff


	//   ....[34]....
        /*0848*/ 	.word	0xffffffff


	//   ....[35]....
        /*084c*/ 	.word	0xffffffff


	//   ....[36]....
        /*0850*/ 	.word	0xffffffff


	//   ....[37]....
        /*0854*/ 	.word	0xffffffff


	//   ....[38]....
        /*0858*/ 	.word	0xffffffff


	//   ....[39]....
        /*085c*/ 	.word	0xffffffff


	//   ....[40]....
        /*0860*/ 	.word	0xffffffff


	//   ....[41]....
        /*0864*/ 	.word	0xffffffff


	//   ....[42]....
        /*0868*/ 	.word	0xffffffff


	//   ....[43]....
        /*086c*/ 	.word	0xffffffff


	//   ....[44]....
        /*0870*/ 	.word	0xffffffff


	//   ....[45]....
        /*0874*/ 	.word	0xffffffff


	//   ....[46]....
        /*0878*/ 	.word	0xffffffff


	//   ....[47]....
        /*087c*/ 	.word	0xffffffff


	//   ....[48]....
        /*0880*/ 	.word	0xffffffff


	//   ....[49]....
        /*0884*/ 	.word	0xffffffff


	//   ....[50]....
        /*0888*/ 	.word	0xffffffff


	//   ....[51]....
        /*088c*/ 	.word	0xffffffff


	//   ....[52]....
        /*0890*/ 	.word	0xffffffff


	//   ....[53]....
        /*0894*/ 	.word	0xffffffff


	//   ....[54]....
        /*0898*/ 	.word	0xffffffff


	//   ....[55]....
        /*089c*/ 	.word	0xffffffff


	//   ....[56]....
        /*08a0*/ 	.word	0xffffffff


	//   ....[57]....
        /*08a4*/ 	.word	0xffffffff


	//   ....[58]....
        /*08a8*/ 	.word	0xffffffff


	//   ....[59]....
        /*08ac*/ 	.word	0xffffffff


	//   ....[60]....
        /*08b0*/ 	.word	0xffffffff


	//   ....[61]....
        /*08b4*/ 	.word	0xffffffff


	//   ....[62]....
        /*08b8*/ 	.word	0xffffffff


	//   ....[63]....
        /*08bc*/ 	.word	0xffffffff


	//   ....[64]....
        /*08c0*/ 	.word	0xffffffff


	//   ....[65]....
        /*08c4*/ 	.word	0xffffffff


	//   ....[66]....
        /*08c8*/ 	.word	0xffffffff


	//   ....[67]....
        /*08cc*/ 	.word	0xffffffff


	//   ....[68]....
        /*08d0*/ 	.word	0xffffffff


	//   ....[69]....
        /*08d4*/ 	.word	0xffffffff


	//   ....[70]....
        /*08d8*/ 	.word	0xffffffff


	//   ....[71]....
        /*08dc*/ 	.word	0xffffffff


	//   ....[72]....
        /*08e0*/ 	.word	0xffffffff


	//   ....[73]....
        /*08e4*/ 	.word	0xffffffff


	//   ....[74]....
        /*08e8*/ 	.word	0xffffffff


	//   ....[75]....
        /*08ec*/ 	.word	0xffffffff


	//   ....[76]....
        /*08f0*/ 	.word	0xffffffff


	//   ....[77]....
        /*08f4*/ 	.word	0xffffffff


	//   ....[78]....
        /*08f8*/ 	.word	0xffffffff


	//   ....[79]....
        /*08fc*/ 	.word	0xffffffff


	//   ....[80]....
        /*0900*/ 	.word	0xffffffff


	//   ....[81]....
        /*0904*/ 	.word	0xffffffff


	//   ....[82]....
        /*0908*/ 	.word	0xffffffff


	//   ....[83]....
        /*090c*/ 	.word	0xffffffff


	//   ....[84]....
        /*0910*/ 	.word	0xffffffff


	//   ....[85]....
        /*0914*/ 	.word	0xffffffff


	//   ....[86]....
        /*0918*/ 	.word	0xffffffff


	//   ....[87]....
        /*091c*/ 	.word	0xffffffff


	//   ....[88]....
        /*0920*/ 	.word	0xffffffff


	//   ....[89]....
        /*0924*/ 	.word	0xffffffff


	//   ....[90]....
        /*0928*/ 	.word	0xffffffff


	//   ....[91]....
        /*092c*/ 	.word	0xffffffff


	//   ....[92]....
        /*0930*/ 	.word	0xffffffff


	//   ....[93]....
        /*0934*/ 	.word	0xffffffff


	//   ....[94]....
        /*0938*/ 	.word	0xffffffff


	//   ....[95]....
        /*093c*/ 	.word	0xffffffff


	//   ....[96]....
        /*0940*/ 	.word	0xffffffff


	//   ....[97]....
        /*0944*/ 	.word	0xffffffff


	//   ....[98]....
        /*0948*/ 	.word	0x0500000f


	//   ....[99]....
        /*094c*/ 	.word	0x0500000f


	//   ....[100]....
        /*0950*/ 	.word	0x0500000f


	//   ....[101]....
        /*0954*/ 	.word	0x0500000f


	//   ....[102]....
        /*0958*/ 	.word	0x0500000f


	//   ....[103]....
        /*095c*/ 	.word	0x0500000f


	//   ....[104]....
        /*0960*/ 	.word	0x0500000f


	//   ....[105]....
        /*0964*/ 	.word	0x0500000f


	//   ....[106]....
        /*0968*/ 	.word	0x0500000f


	//   ....[107]....
        /*096c*/ 	.word	0x0500000f


	//   ....[108]....
        /*0970*/ 	.word	0x0500000f


	//   ....[109]....
        /*0974*/ 	.word	0x0500000f


	//   ....[110]....
        /*0978*/ 	.word	0x0500000f


	//   ....[111]....
        /*097c*/ 	.word	0x0500000f


	//   ....[112]....
        /*0980*/ 	.word	0x0500000f


	//   ....[113]....
        /*0984*/ 	.word	0x0500000f


	//   ....[114]....
        /*0988*/ 	.word	0x0500000f


	//   ....[115]....
        /*098c*/ 	.word	0x0500000f


	//   ....[116]....
        /*0990*/ 	.word	0x0500000f


	//   ....[117]....
        /*0994*/ 	.word	0x0500000f


	//   ....[118]....
        /*0998*/ 	.word	0x0500000f


	//   ....[119]....
        /*099c*/ 	.word	0x0500000f


	//   ....[120]....
        /*09a0*/ 	.word	0x0500000f


	//   ....[121]....
        /*09a4*/ 	.word	0x0500000f


	//   ....[122]....
        /*09a8*/ 	.word	0x0500000f


	//   ....[123]....
        /*09ac*/ 	.word	0x0500000f


	//   ....[124]....
        /*09b0*/ 	.word	0x0500000f


	//   ....[125]....
        /*09b4*/ 	.word	0x0500000f


	//   ....[126]....
        /*09b8*/ 	.word	0x0500000f


	//   ....[127]....
        /*09bc*/ 	.word	0x0500000f


	//   ....[128]....
        /*09c0*/ 	.word	0x0500000f


	//   ....[129]....
        /*09c4*/ 	.word	0x0500000f


	//   ....[130]....
        /*09c8*/ 	.word	0x0500000f


	//   ....[131]....
        /*09cc*/ 	.word	0x0500000f


	//   ....[132]....
        /*09d0*/ 	.word	0x0500000f


	//   ....[133]....
        /*09d4*/ 	.word	0x0500000f


	//   ....[134]....
        /*09d8*/ 	.word	0x0500000f


	//   ....[135]....
        /*09dc*/ 	.word	0x0500000f


	//   ....[136]....
        /*09e0*/ 	.word	0x0500000f


	//   ....[137]....
        /*09e4*/ 	.word	0x0500000f


	//   ....[138]....
        /*09e8*/ 	.word	0x0500000f


	//   ....[139]....
        /*09ec*/ 	.word	0x0500000f


	//   ....[140]....
        /*09f0*/ 	.word	0x0500000f


	//   ....[141]....
        /*09f4*/ 	.word	0x0500000f


	//----- nvinfo : EIATTR_COOP_GROUP_INSTR_OFFSETS
	.align		4
.L_292:
        /*09f8*/ 	.byte	0x04, 0x28
        /*09fa*/ 	.short	(.L_294 - .L_293)


	//   ....[0]....
.L_293:
        /*09fc*/ 	.word	0x00000060


	//   ....[1]....
        /*0a00*/ 	.word	0x000001a0


	//   ....[2]....
        /*0a04*/ 	.word	0x000001e0


	//   ....[3]....
        /*0a08*/ 	.word	0x000003f0


	//   ....[4]....
        /*0a0c*/ 	.word	0x00000550


	//   ....[5]....
        /*0a10*/ 	.word	0x00000670


	//   ....[6]....
        /*0a14*/ 	.word	0x000007d0


	//   ....[7]....
        /*0a18*/ 	.word	0x000046c0


	//   ....[8]....
        /*0a1c*/ 	.word	0x00005fc0


	//   ....[9]....
        /*0a20*/ 	.word	0x00006580


	//   ....[10]....
        /*0a24*/ 	.word	0x00006590


	//   ....[11]....
        /*0a28*/ 	.word	0x000065a0


	//   ....[12]....
        /*0a2c*/ 	.word	0x000065b0


	//   ....[13]....
        /*0a30*/ 	.word	0x00007560


	//   ....[14]....
        /*0a34*/ 	.word	0x00007570


	//   ....[15]....
        /*0a38*/ 	.word	0x00007580


	//   ....[16]....
        /*0a3c*/ 	.word	0x00007590


	//   ....[17]....
        /*0a40*/ 	.word	0x00008c10


	//   ....[18]....
        /*0a44*/ 	.word	0x0000aa80


	//   ....[19]....
        /*0a48*/ 	.word	0x0000aaf0


	//   ....[20]....
        /*0a4c*/ 	.word	0x0000ad80


	//   ....[21]....
        /*0a50*/ 	.word	0x0000adf0


	//   ....[22]....
        /*0a54*/ 	.word	0x0000b6d0


	//   ....[23]....
        /*0a58*/ 	.word	0x0000c710


	//   ....[24]....
        /*0a5c*/ 	.word	0x0000d9a0


	//   ....[25]....
        /*0a60*/ 	.word	0x0000da40


	//   ....[26]....
        /*0a64*/ 	.word	0x0000dc10


	//   ....[27]....
        /*0a68*/ 	.word	0x0000dd00


	//   ....[28]....
        /*0a6c*/ 	.word	0x0000ee10


	//   ....[29]....
        /*0a70*/ 	.word	0x0000ee60


	//   ....[30]....
        /*0a74*/ 	.word	0x0000ee90


	//   ....[31]....
        /*0a78*/ 	.word	0x0000eef0


	//   ....[32]....
        /*0a7c*/ 	.word	0x0000ef10


	//   ....[33]....
        /*0a80*/ 	.word	0x000108f0


	//   ....[34]....
        /*0a84*/ 	.word	0x00010dc0


	//   ....[35]....
        /*0a88*/ 	.word	0x00010e00


	//   ....[36]....
        /*0a8c*/ 	.word	0x00010e20


	//   ....[37]....
        /*0a90*/ 	.word	0x00010e40


	//   ....[38]....
        /*0a94*/ 	.word	0x00011450


	//   ....[39]....
        /*0a98*/ 	.word	0x000114b0


	//   ....[40]....
        /*0a9c*/ 	.word	0x00011720


	//   ....[41]....
        /*0aa0*/ 	.word	0x00011740


	//   ....[42]....
        /*0aa4*/ 	.word	0x000122a0


	//   ....[43]....
        /*0aa8*/ 	.word	0x000122c0


	//   ....[44]....
        /*0aac*/ 	.word	0x000124f0


	//   ....[45]....
        /*0ab0*/ 	.word	0x00012510


	//   ....[46]....
        /*0ab4*/ 	.word	0x000127b0


	//   ....[47]....
        /*0ab8*/ 	.word	0x000129a0


	//   ....[48]....
        /*0abc*/ 	.word	0x000129d0


	//   ....[49]....
        /*0ac0*/ 	.word	0x00012a00


	//   ....[50]....
        /*0ac4*/ 	.word	0x00012a30


	//   ....[51]....
        /*0ac8*/ 	.word	0x00012a60


	//   ....[52]....
        /*0acc*/ 	.word	0x00012a90


	//   ....[53]....
        /*0ad0*/ 	.word	0x00012c00


	//   ....[54]....
        /*0ad4*/ 	.word	0x00012c30


	//   ....[55]....
        /*0ad8*/ 	.word	0x00012c60


	//   ....[56]....
        /*0adc*/ 	.word	0x00012c90


	//   ....[57]....
        /*0ae0*/ 	.word	0x00012cc0


	//   ....[58]....
        /*0ae4*/ 	.word	0x00012cf0


	//   ....[59]....
        /*0ae8*/ 	.word	0x00012d90


	//   ....[60]....
        /*0aec*/ 	.word	0x00012dc0


	//   ....[61]....
        /*0af0*/ 	.word	0x00012e50


	//   ....[62]....
        /*0af4*/ 	.word	0x00013a10


	//   ....[63]....
        /*0af8*/ 	.word	0x00015b80


	//   ....[64]....
        /*0afc*/ 	.word	0x00016700


	//   ....[65]....
        /*0b00*/ 	.word	0x00016710


	//   ....[66]....
        /*0b04*/ 	.word	0x00016730


	//   ....[67]....
        /*0b08*/ 	.word	0x00016800


	//   ....[68]....
        /*0b0c*/ 	.word	0x00016830


	//   ....[69]....
        /*0b10*/ 	.word	0x00016890


	//   ....[70]....
        /*0b14*/ 	.word	0x000168a0


	//   ....[71]....
        /*0b18*/ 	.word	0x00016910


	//   ....[72]....
        /*0b1c*/ 	.word	0x00017260


	//   ....[73]....
        /*0b20*/ 	.word	0x00017270


	//   ....[74]....
        /*0b24*/ 	.word	0x000173b0


	//   ....[75]....
        /*0b28*/ 	.word	0x000173c0


	//   ....[76]....
        /*0b2c*/ 	.word	0x00017670


	//   ....[77]....
        /*0b30*/ 	.word	0x00017680


	//   ....[78]....
        /*0b34*/ 	.word	0x000177f0


	//   ....[79]....
        /*0b38*/ 	.word	0x00017800


	//   ....[80]....
        /*0b3c*/ 	.word	0x0001b640


	//   ....[81]....
        /*0b40*/ 	.word	0x0001b670


	//   ....[82]....
        /*0b44*/ 	.word	0x0001b6b0


	//   ....[83]....
        /*0b48*/ 	.word	0x0001b6e0


	//   ....[84]....
        /*0b4c*/ 	.word	0x0001b710


	//   ....[85]....
        /*0b50*/ 	.word	0x0001b740


	//   ....[86]....
        /*0b54*/ 	.word	0x0001b770


	//   ....[87]....
        /*0b58*/ 	.word	0x0001b7a0


	//   ....[88]....
        /*0b5c*/ 	.word	0x0001b920


	//   ....[89]....
        /*0b60*/ 	.word	0x0001b950


	//   ....[90]....
        /*0b64*/ 	.word	0x0001b980


	//   ....[91]....
        /*0b68*/ 	.word	0x0001b9b0


	//   ....[92]....
        /*0b6c*/ 	.word	0x0001b9e0


	//   ....[93]....
        /*0b70*/ 	.word	0x0001ba10


	//   ....[94]....
        /*0b74*/ 	.word	0x0001bad0


	//   ....[95]....
        /*0b78*/ 	.word	0x0001baf0


	//   ....[96]....
        /*0b7c*/ 	.word	0x0001bb60


	//   ....[97]....
        /*0b80*/ 	.word	0x0001c000


	//   ....[98]....
        /*0b84*/ 	.word	0x0001c440


	//   ....[99]....
        /*0b88*/ 	.word	0x0001c4d0


	//   ....[100]....
        /*0b8c*/ 	.word	0x0001c520


	//   ....[101]....
        /*0b90*/ 	.word	0x0001c570


	//   ....[102]....
        /*0b94*/ 	.word	0x0001c650


	//   ....[103]....
        /*0b98*/ 	.word	0x0001c6e0


	//   ....[104]....
        /*0b9c*/ 	.word	0x0001c740


	//   ....[105]....
        /*0ba0*/ 	.word	0x0001c7a0


	//   ....[106]....
        /*0ba4*/ 	.word	0x0001ca40


	//   ....[107]....
        /*0ba8*/ 	.word	0x0001cd30


	//   ....[108]....
        /*0bac*/ 	.word	0x0001ceb0


	//   ....[109]....
        /*0bb0*/ 	.word	0x0001cf00


	//   ....[110]....
        /*0bb4*/ 	.word	0x0001cf60


	//   ....[111]....
        /*0bb8*/ 	.word	0x0001cfc0


	//   ....[112]....
        /*0bbc*/ 	.word	0x0001d110


	//   ....[113]....
        /*0bc0*/ 	.word	0x0001d1b0


	//   ....[114]....
        /*0bc4*/ 	.word	0x0001d260


	//   ....[115]....
        /*0bc8*/ 	.word	0x0001d340


	//   ....[116]....
        /*0bcc*/ 	.word	0x0001d510


	//   ....[117]....
        /*0bd0*/ 	.word	0x0001d5d0


	//   ....[118]....
        /*0bd4*/ 	.word	0x0001d880


	//   ....[119]....
        /*0bd8*/ 	.word	0x0001d9a0


	//   ....[120]....
        /*0bdc*/ 	.word	0x0001db70


	//   ....[121]....
        /*0be0*/ 	.word	0x0001dc40


	//   ....[122]....
        /*0be4*/ 	.word	0x0001de40


	//   ....[123]....
        /*0be8*/ 	.word	0x0001ded0


	//   ....[124]....
        /*0bec*/ 	.word	0x0001e200


	//   ....[125]....
        /*0bf0*/ 	.word	0x0001e2a0


	//   ....[126]....
        /*0bf4*/ 	.word	0x0001e3c0


	//   ....[127]....
        /*0bf8*/ 	.word	0x0001e440


	//   ....[128]....
        /*0bfc*/ 	.word	0x0001e4c0


	//   ....[129]....
        /*0c00*/ 	.word	0x0001e540


	//   ....[130]....
        /*0c04*/ 	.word	0x0001e5c0


	//   ....[131]....
        /*0c08*/ 	.word	0x0001e650


	//   ....[132]....
        /*0c0c*/ 	.word	0x0001e6f0


	//   ....[133]....
        /*0c10*/ 	.word	0x0001e7a0


	//   ....[134]....
        /*0c14*/ 	.word	0x0001e820


	//   ....[135]....
        /*0c18*/ 	.word	0x0001e8a0


	//   ....[136]....
        /*0c1c*/ 	.word	0x0001e920


	//   ....[137]....
        /*0c20*/ 	.word	0x0001e9b0


	//   ....[138]....
        /*0c24*/ 	.word	0x0001ea30


	//   ....[139]....
        /*0c28*/ 	.word	0x0001ead0


	//   ....[140]....
        /*0c2c*/ 	.word	0x0001eb60


	//   ....[141]....
        /*0c30*/ 	.word	0x0001ec90


	//----- nvinfo : EIATTR_REG_RECONFIG
	.align		4
.L_294:
        /*0c34*/ 	.byte	0x01, 0x54
	.zero		2


	//----- nvinfo : EIATTR_SYSCALL_OFFSETS
	.align		4
        /*0c38*/ 	.byte	0x04, 0x46
        /*0c3a*/ 	.short	(.L_296 - .L_295)


	//   ....[0]....
.L_295:
        /*0c3c*/ 	.word	0x000019a0


	//   ....[1]....
        /*0c40*/ 	.word	0x00001af0


	//   ....[2]....
        /*0c44*/ 	.word	0x00006170


	//   ....[3]....
        /*0c48*/ 	.word	0x000064f0


	//   ....[4]....
        /*0c4c*/ 	.word	0x00015770


	//   ....[5]....
        /*0c50*/ 	.word	0x000158d0


	//   ....[6]....
        /*0c54*/ 	.word	0x000159d0


	//   ....[7]....
        /*0c58*/ 	.word	0x000162e0


	//   ....[8]....
        /*0c5c*/ 	.word	0x00016c30


	//----- nvinfo : EIATTR_MBARRIER_INSTR_OFFSETS
	.align		4
.L_296:
        /*0c60*/ 	.byte	0x04, 0x39
        /*0c62*/ 	.short	(.L_298 - .L_297)


	//   ....[0]....
.L_297:
        /*0c64*/ 	.word	0x000002d0
        /*0c68*/ 	.word	0x000000ff
        /*0c6c*/ 	.word	0x00038800
        /*0c70*/ 	.short	0x0100
        /*0c72*/ 	.byte	0x08
	.zero		1


	//   ....[1]....
        /*0c74*/ 	.word	0x000002e0
        /*0c78*/ 	.word	0x000000ff
        /*0c7c*/ 	.word	0x00038810
        /*0c80*/ 	.short	0x0100
        /*0c82*/ 	.byte	0x08
	.zero		1


	//   ....[2]....
        /*0c84*/ 	.word	0x000002f0
        /*0c88*/ 	.word	0x000000ff
        /*0c8c*/ 	.word	0x00038820
        /*0c90*/ 	.short	0x0100
        /*0c92*/ 	.byte	0x08
	.zero		1


	//   ....[3]....
        /*0c94*/ 	.word	0x000003a0
        /*0c98*/ 	.word	0x000000ff
        /*0c9c*/ 	.word	0x00038830
        /*0ca0*/ 	.short	0x0100
        /*0ca2*/ 	.byte	0x06
	.zero		1


	//   ....[4]....
        /*0ca4*/ 	.word	0x000003b0
        /*0ca8*/ 	.word	0x000000ff
        /*0cac*/ 	.word	0x00038840
        /*0cb0*/ 	.short	0x0100
        /*0cb2*/ 	.byte	0x06
	.zero		1


	//   ....[5]....
        /*0cb4*/ 	.word	0x000003c0
        /*0cb8*/ 	.word	0x000000ff
        /*0cbc*/ 	.word	0x00038838
        /*0cc0*/ 	.short	0x0100
        /*0cc2*/ 	.byte	0x06
	.zero		1


	//   ....[6]....
        /*0cc4*/ 	.word	0x000003d0
        /*0cc8*/ 	.word	0x000000ff
        /*0ccc*/ 	.word	0x00038848
        /*0cd0*/ 	.short	0x0100
        /*0cd2*/ 	.byte	0x06
	.zero		1


	//   ....[7]....
        /*0cd4*/ 	.word	0x00000500
        /*0cd8*/ 	.word	0x000000ff
        /*0cdc*/ 	.word	0x00038850
        /*0ce0*/ 	.short	0x0100
        /*0ce2*/ 	.byte	0x08
	.zero		1


	//   ....[8]....
        /*0ce4*/ 	.word	0x00000510
        /*0ce8*/ 	.word	0x000000ff
        /*0cec*/ 	.word	0x00038860
        /*0cf0*/ 	.short	0x0100
        /*0cf2*/ 	.byte	0x08
	.zero		1


	//   ....[9]....
        /*0cf4*/ 	.word	0x00000520
        /*0cf8*/ 	.word	0x000000ff
        /*0cfc*/ 	.word	0x00038858
        /*0d00*/ 	.short	0x0100
        /*0d02*/ 	.byte	0x08
	.zero		1


	//   ....[10]....
        /*0d04*/ 	.word	0x00000530
        /*0d08*/ 	.word	0x000000ff
        /*0d0c*/ 	.word	0x00038868
        /*0d10*/ 	.short	0x0100
        /*0d12*/ 	.byte	0x08
	.zero		1


	//   ....[11]....
        /*0d14*/ 	.word	0x00000620
        /*0d18*/ 	.word	0x000000ff
        /*0d1c*/ 	.word	0x00038870
        /*0d20*/ 	.short	0x0100
        /*0d22*/ 	.byte	0x06
	.zero		1


	//   ....[12]....
        /*0d24*/ 	.word	0x00000630
        /*0d28*/ 	.word	0x000000ff
        /*0d2c*/ 	.word	0x00038880
        /*0d30*/ 	.short	0x0100
        /*0d32*/ 	.byte	0x06
	.zero		1


	//   ....[13]....
        /*0d34*/ 	.word	0x00000640
        /*0d38*/ 	.word	0x000000ff
        /*0d3c*/ 	.word	0x00038878
        /*0d40*/ 	.short	0x0100
        /*0d42*/ 	.byte	0x06
	.zero		1


	//   ....[14]....
        /*0d44*/ 	.word	0x00000650
        /*0d48*/ 	.word	0x000000ff
        /*0d4c*/ 	.word	0x00038888
        /*0d50*/ 	.short	0x0100
        /*0d52*/ 	.byte	0x06
	.zero		1


	//   ....[15]....
        /*0d54*/ 	.word	0x00000780
        /*0d58*/ 	.word	0x000000ff
        /*0d5c*/ 	.word	0x00038890
        /*0d60*/ 	.short	0x0100
        /*0d62*/ 	.byte	0x08
	.zero		1


	//   ....[16]....
        /*0d64*/ 	.word	0x00000790
        /*0d68*/ 	.word	0x000000ff
        /*0d6c*/ 	.word	0x000388a0
        /*0d70*/ 	.short	0x0100
        /*0d72*/ 	.byte	0x08
	.zero		1


	//   ....[17]....
        /*0d74*/ 	.word	0x000007a0
        /*0d78*/ 	.word	0x000000ff
        /*0d7c*/ 	.word	0x00038898
        /*0d80*/ 	.short	0x0100
        /*0d82*/ 	.byte	0x08
	.zero		1


	//   ....[18]....
        /*0d84*/ 	.word	0x000007b0
        /*0d88*/ 	.word	0x000000ff
        /*0d8c*/ 	.word	0x000388a8
        /*0d90*/ 	.short	0x0100
        /*0d92*/ 	.byte	0x08
	.zero		1


	//   ....[19]....
        /*0d94*/ 	.word	0x000008e0
        /*0d98*/ 	.word	0x000000ff
        /*0d9c*/ 	.word	0x000388b0
        /*0da0*/ 	.short	0x0100
        /*0da2*/ 	.byte	0x08
	.zero		1


	//   ....[20]....
        /*0da4*/ 	.word	0x000008f0
        /*0da8*/ 	.word	0x000000ff
        /*0dac*/ 	.word	0x000388c0
        /*0db0*/ 	.short	0x0100
        /*0db2*/ 	.byte	0x08
	.zero		1


	//   ....[21]....
        /*0db4*/ 	.word	0x00000900
        /*0db8*/ 	.word	0x000000ff
        /*0dbc*/ 	.word	0x000388b8
        /*0dc0*/ 	.short	0x0100
        /*0dc2*/ 	.byte	0x08
	.zero		1


	//   ....[22]....
        /*0dc4*/ 	.word	0x00000910
        /*0dc8*/ 	.word	0x000000ff
        /*0dcc*/ 	.word	0x000388c8
        /*0dd0*/ 	.short	0x0100
        /*0dd2*/ 	.byte	0x08
	.zero		1


	//   ....[23]....
        /*0dd4*/ 	.word	0x000026b0
        /*0dd8*/ 	.word	0x00000042
        /*0ddc*/ 	.word	0x00038890
        /*0de0*/ 	.short	0x010a
        /*0de2*/ 	.byte	0x3f
	.zero		1


	//   ....[24]....
        /*0de4*/ 	.word	0x00003030
        /*0de8*/ 	.word	0x00000042
        /*0dec*/ 	.word	0x00038890
        /*0df0*/ 	.short	0x010a
        /*0df2*/ 	.byte	0x3f
	.zero		1


	//   ....[25]....
        /*0df4*/ 	.word	0x000038b0
        /*0df8*/ 	.word	0x00000042
        /*0dfc*/ 	.word	0x00038890
        /*0e00*/ 	.short	0x010a
        /*0e02*/ 	.byte	0x3f
	.zero		1


	//   ....[26]....
        /*0e04*/ 	.word	0x00003ab0
        /*0e08*/ 	.word	0x00000004
        /*0e0c*/ 	.word	0x00000000
        /*0e10*/ 	.short	0x0101
        /*0e12*/ 	.byte	0x3f
	.zero		1


	//   ....[27]....
        /*0e14*/ 	.word	0x00003af0
        /*0e18*/ 	.word	0x00000042
        /*0e1c*/ 	.word	0x000388b0
        /*0e20*/ 	.short	0x010a
        /*0e22*/ 	.byte	0x3f
	.zero		1


	//   ....[28]....
        /*0e24*/ 	.word	0x00004110
        /*0e28*/ 	.word	0x00000042
        /*0e2c*/ 	.word	0x00000000
        /*0e30*/ 	.short	0x0101
        /*0e32*/ 	.byte	0x3f
	.zero		1


	//   ....[29]....
        /*0e34*/ 	.word	0x00004b00
        /*0e38*/ 	.word	0x00000000
        /*0e3c*/ 	.word	0x00000000
        /*0e40*/ 	.short	0x0101
        /*0e42*/ 	.byte	0x3f
	.zero		1


	//   ....[30]....
        /*0e44*/ 	.word	0x00005670
        /*0e48*/ 	.word	0x00000000
        /*0e4c*/ 	.word	0x00000000
        /*0e50*/ 	.short	0x0101
        /*0e52*/ 	.byte	0x3f
	.zero		1


	//   ....[31]....
        /*0e54*/ 	.word	0x00006200
        /*0e58*/ 	.word	0x00000002
        /*0e5c*/ 	.word	0x00038800
        /*0e60*/ 	.short	0x010a
        /*0e62*/ 	.byte	0x3f
	.zero		1


	//   ....[32]....
        /*0e64*/ 	.word	0x00006250
        /*0e68*/ 	.word	0x00000002
        /*0e6c*/ 	.word	0x00038800
        /*0e70*/ 	.short	0x010a
        /*0e72*/ 	.byte	0x3f
	.zero		1


	//   ....[33]....
        /*0e74*/ 	.word	0x00006870
        /*0e78*/ 	.word	0x00000002
        /*0e7c*/ 	.word	0x00038800
        /*0e80*/ 	.short	0x010a
        /*0e82*/ 	.byte	0x3f
	.zero		1


	//   ....[34]....
        /*0e84*/ 	.word	0x00007740
        /*0e88*/ 	.word	0x00000002
        /*0e8c*/ 	.word	0x00038800
        /*0e90*/ 	.short	0x010a
        /*0e92*/ 	.byte	0x3f
	.zero		1


	//   ....[35]....
        /*0e94*/ 	.word	0x000084f0
        /*0e98*/ 	.word	0x00000014
        /*0e9c*/ 	.word	0x00038830
        /*0ea0*/ 	.short	0x010a
        /*0ea2*/ 	.byte	0x3f
	.zero		1


	//   ....[36]....
        /*0ea4*/ 	.word	0x000085a0
        /*0ea8*/ 	.word	0x00000014
        /*0eac*/ 	.word	0x00038830
        /*0eb0*/ 	.short	0x010a
        /*0eb2*/ 	.byte	0x3f
	.zero		1


	//   ....[37]....
        /*0eb4*/ 	.word	0x000088b0
        /*0eb8*/ 	.word	0x00000002
        /*0ebc*/ 	.word	0x00038810
        /*0ec0*/ 	.short	0x010a
        /*0ec2*/ 	.byte	0x3f
	.zero		1


	//   ....[38]....
        /*0ec4*/ 	.word	0x00008900
        /*0ec8*/ 	.word	0x00000014
        /*0ecc*/ 	.word	0x00038850
        /*0ed0*/ 	.short	0x010a
        /*0ed2*/ 	.byte	0x3f
	.zero		1


	//   ....[39]....
        /*0ed4*/ 	.word	0x000089c0
        /*0ed8*/ 	.word	0x00000014
        /*0edc*/ 	.word	0x00038850
        /*0ee0*/ 	.short	0x010a
        /*0ee2*/ 	.byte	0x3f
	.zero		1


	//   ....[40]....
        /*0ee4*/ 	.word	0x0000aff0
        /*0ee8*/ 	.word	0x0000000c
        /*0eec*/ 	.word	0x00000000
        /*0ef0*/ 	.short	0x0101
        /*0ef2*/ 	.byte	0x3f
	.zero		1


	//   ....[41]....
        /*0ef4*/ 	.word	0x0000b6f0
        /*0ef8*/ 	.word	0x00000014
        /*0efc*/ 	.word	0x00000000
        /*0f00*/ 	.short	0x0101
        /*0f02*/ 	.byte	0x3f
	.zero		1


	//   ....[42]....
        /*0f04*/ 	.word	0x0000b800
        /*0f08*/ 	.word	0x0000000c
        /*0f0c*/ 	.word	0x00038830
        /*0f10*/ 	.short	0x010a
        /*0f12*/ 	.byte	0x3f
	.zero		1


	//   ....[43]....
        /*0f14*/ 	.word	0x0000b8b0
        /*0f18*/ 	.word	0x0000000c
        /*0f1c*/ 	.word	0x00038830
        /*0f20*/ 	.short	0x010a
        /*0f22*/ 	.byte	0x3f
	.zero		1


	//   ....[44]....
        /*0f24*/ 	.word	0x0000bb20
        /*0f28*/ 	.word	0x0000000c
        /*0f2c*/ 	.word	0x00038850
        /*0f30*/ 	.short	0x010a
        /*0f32*/ 	.byte	0x3f
	.zero		1


	//   ....[45]....
        /*0f34*/ 	.word	0x0000bb70
        /*0f38*/ 	.word	0x0000000c
        /*0f3c*/ 	.word	0x00038850
        /*0f40*/ 	.short	0x010a
        /*0f42*/ 	.byte	0x3f
	.zero		1


	//   ....[46]....
        /*0f44*/ 	.word	0x0000e050
        /*0f48*/ 	.word	0x000000a2
        /*0f4c*/ 	.word	0x00000000
        /*0f50*/ 	.short	0x0101
        /*0f52*/ 	.byte	0x3f
	.zero		1


	//   ....[47]....
        /*0f54*/ 	.word	0x0000ee30
        /*0f58*/ 	.word	0x0000000c
        /*0f5c*/ 	.word	0x00000000
        /*0f60*/ 	.short	0x0101
        /*0f62*/ 	.byte	0x3f
	.zero		1


	//   ....[48]....
        /*0f64*/ 	.word	0x00011420
        /*0f68*/ 	.word	0x00000000
        /*0f6c*/ 	.word	0x00000000
        /*0f70*/ 	.short	0x0101
        /*0f72*/ 	.byte	0x3f
	.zero		1


	//   ....[49]....
        /*0f74*/ 	.word	0x00013b00
        /*0f78*/ 	.word	0x00000005
        /*0f7c*/ 	.word	0x00038820
        /*0f80*/ 	.short	0x010a
        /*0f82*/ 	.byte	0x3f
	.zero		1


	//   ....[50]....
        /*0f84*/ 	.word	0x00013bf0
        /*0f88*/ 	.word	0x00000004
        /*0f8c*/ 	.word	0x000388a0
        /*0f90*/ 	.short	0x010a
        /*0f92*/ 	.byte	0x3f
	.zero		1


	//   ....[51]....
        /*0f94*/ 	.word	0x00013e40
        /*0f98*/ 	.word	0x00000004
        /*0f9c*/ 	.word	0x000388c0
        /*0fa0*/ 	.short	0x010a
        /*0fa2*/ 	.byte	0x3f
	.zero		1


	//   ....[52]....
        /*0fa4*/ 	.word	0x000148c0
        /*0fa8*/ 	.word	0x00000004
        /*0fac*/ 	.word	0x000388a0
        /*0fb0*/ 	.short	0x010a
        /*0fb2*/ 	.byte	0x3f
	.zero		1


	//   ....[53]....
        /*0fb4*/ 	.word	0x00014b00
        /*0fb8*/ 	.word	0x00000004
        /*0fbc*/ 	.word	0x000388c0
        /*0fc0*/ 	.short	0x010a
        /*0fc2*/ 	.byte	0x3f
	.zero		1


	//   ....[54]....
        /*0fc4*/ 	.word	0x00015e20
        /*0fc8*/ 	.word	0x00000000
        /*0fcc*/ 	.word	0x00038840
        /*0fd0*/ 	.short	0x010a
        /*0fd2*/ 	.byte	0x3f
	.zero		1


	//   ....[55]....
        /*0fd4*/ 	.word	0x000169d0
        /*0fd8*/ 	.word	0x00000008
        /*0fdc*/ 	.word	0x00038800
        /*0fe0*/ 	.short	0x0107
        /*0fe2*/ 	.byte	0x3f
	.zero		1


	//   ....[56]....
        /*0fe4*/ 	.word	0x00016a80
        /*0fe8*/ 	.word	0x00000000
        /*0fec*/ 	.word	0x00038800
        /*0ff0*/ 	.short	0x0101
        /*0ff2*/ 	.byte	0x3f
	.zero		1


	//   ....[57]....
        /*0ff4*/ 	.word	0x00017a30
        /*0ff8*/ 	.word	0x00000000
        /*0ffc*/ 	.word	0x00038810
        /*1000*/ 	.short	0x0107
        /*1002*/ 	.byte	0x3f
	.zero		1


	//   ....[58]....
        /*1004*/ 	.word	0x00017b30
        /*1008*/ 	.word	0x00000002
        /*100c*/ 	.word	0x00038810
        /*1010*/ 	.short	0x0101
        /*1012*/ 	.byte	0x3f
	.zero		1


	//   ....[59]....
        /*1014*/ 	.word	0x00017b50
        /*1018*/ 	.word	0x00000002
        /*101c*/ 	.word	0x00038820
        /*1020*/ 	.short	0x010a
        /*1022*/ 	.byte	0x3f
	.zero		1


	//   ....[60]....
        /*1024*/ 	.word	0x00017c60
        /*1028*/ 	.word	0x00000003
        /*102c*/ 	.word	0x00038860
        /*1030*/ 	.short	0x010a
        /*1032*/ 	.byte	0x3f
	.zero		1


	//   ....[61]....
        /*1034*/ 	.word	0x00018970
        /*1038*/ 	.word	0x00000002
        /*103c*/ 	.word	0x00038840
        /*1040*/ 	.short	0x010a
        /*1042*/ 	.byte	0x3f
	.zero		1


	//   ....[62]....
        /*1044*/ 	.word	0x00018bd0
        /*1048*/ 	.word	0x00000002
        /*104c*/ 	.word	0x00038860
        /*1050*/ 	.short	0x010a
        /*1052*/ 	.byte	0x3f
	.zero		1


	//   ....[63]....
        /*1054*/ 	.word	0x00019870
        /*1058*/ 	.word	0x00000002
        /*105c*/ 	.word	0x00038840
        /*1060*/ 	.short	0x010a
        /*1062*/ 	.byte	0x3f
	.zero		1


	//   ....[64]....
        /*1064*/ 	.word	0x00019ac0
        /*1068*/ 	.word	0x00000002
        /*106c*/ 	.word	0x00038860
        /*1070*/ 	.short	0x010a
        /*1072*/ 	.byte	0x3f
	.zero		1


	//   ....[65]....
        /*1074*/ 	.word	0x0001a6d0
        /*1078*/ 	.word	0x00000002
        /*107c*/ 	.word	0x00038840
        /*1080*/ 	.short	0x010a
        /*1082*/ 	.byte	0x3f
	.zero		1


	//   ....[66]....
        /*1084*/ 	.word	0x0001a930
        /*1088*/ 	.word	0x00000002
        /*108c*/ 	.word	0x00038860
        /*1090*/ 	.short	0x010a
        /*1092*/ 	.byte	0x3f
	.zero		1


	//   ....[67]....
        /*1094*/ 	.word	0x0001bf80
        /*1098*/ 	.word	0x00000000
        /*109c*/ 	.word	0x00038820
        /*10a0*/ 	.short	0x010a
        /*10a2*/ 	.byte	0x3f
	.zero		1


	//   ....[68]....
        /*10a4*/ 	.word	0x0001c130
        /*10a8*/ 	.word	0x00000006
        /*10ac*/ 	.word	0x00000000
        /*10b0*/ 	.short	0x010a
        /*10b2*/ 	.byte	0x3f
	.zero		1


	//   ....[69]....
        /*10b4*/ 	.word	0x0001c1a0
        /*10b8*/ 	.word	0x00000007
        /*10bc*/ 	.word	0x00000000
        /*10c0*/ 	.short	0x010a
        /*10c2*/ 	.byte	0x3f
	.zero		1


	//   ....[70]....
        /*10c4*/ 	.word	0x0001c210
        /*10c8*/ 	.word	0x00000004
        /*10cc*/ 	.word	0x00000000
        /*10d0*/ 	.short	0x010a
        /*10d2*/ 	.byte	0x3f
	.zero		1


	//   ....[71]....
        /*10d4*/ 	.word	0x0001c240
        /*10d8*/ 	.word	0x00000003
        /*10dc*/ 	.word	0x00000000
        /*10e0*/ 	.short	0x010a
        /*10e2*/ 	.byte	0x3f
	.zero		1


	//   ....[72]....
        /*10e4*/ 	.word	0x0001c2a0
        /*10e8*/ 	.word	0x00000042
        /*10ec*/ 	.word	0x00038890
        /*10f0*/ 	.short	0x010a
        /*10f2*/ 	.byte	0x3f
	.zero		1


	//   ....[73]....
        /*10f4*/ 	.word	0x0001c2f0
        /*10f8*/ 	.word	0x00000042
        /*10fc*/ 	.word	0x00038890
        /*1100*/ 	.short	0x010a
        /*1102*/ 	.byte	0x3f
	.zero		1


	//   ....[74]....
        /*1104*/ 	.word	0x0001c340
        /*1108*/ 	.word	0x00000042
        /*110c*/ 	.word	0x00038890
        /*1110*/ 	.short	0x010a
        /*1112*/ 	.byte	0x3f
	.zero		1


	//   ....[75]....
        /*1114*/ 	.word	0x0001c390
        /*1118*/ 	.word	0x00000042
        /*111c*/ 	.word	0x000388b0
        /*1120*/ 	.short	0x010a
        /*1122*/ 	.byte	0x3f
	.zero		1


	//   ....[76]....
        /*1124*/ 	.word	0x0001c5a0
        /*1128*/ 	.word	0x00000002
        /*112c*/ 	.word	0x00038800
        /*1130*/ 	.short	0x010a
        /*1132*/ 	.byte	0x3f
	.zero		1


	//   ....[77]....
        /*1134*/ 	.word	0x0001c7d0
        /*1138*/ 	.word	0x00000002
        /*113c*/ 	.word	0x00038800
        /*1140*/ 	.short	0x010a
        /*1142*/ 	.byte	0x3f
	.zero		1


	//   ....[78]....
        /*1144*/ 	.word	0x0001c820
        /*1148*/ 	.word	0x00000014
        /*114c*/ 	.word	0x00038830
        /*1150*/ 	.short	0x010a
        /*1152*/ 	.byte	0x3f
	.zero		1


	//   ....[79]....
        /*1154*/ 	.word	0x0001c870
        /*1158*/ 	.word	0x00000002
        /*115c*/ 	.word	0x00038810
        /*1160*/ 	.short	0x010a
        /*1162*/ 	.byte	0x3f
	.zero		1


	//   ....[80]....
        /*1164*/ 	.word	0x0001c8c0
        /*1168*/ 	.word	0x00000014
        /*116c*/ 	.word	0x00038850
        /*1170*/ 	.short	0x010a
        /*1172*/ 	.byte	0x3f
	.zero		1


	//   ....[81]....
        /*1174*/ 	.word	0x0001c910
        /*1178*/ 	.word	0x0000000c
        /*117c*/ 	.word	0x00038830
        /*1180*/ 	.short	0x010a
        /*1182*/ 	.byte	0x3f
	.zero		1


	//   ....[82]....
        /*1184*/ 	.word	0x0001c960
        /*1188*/ 	.word	0x0000000c
        /*118c*/ 	.word	0x00038850
        /*1190*/ 	.short	0x010a
        /*1192*/ 	.byte	0x3f
	.zero		1


	//   ....[83]....
        /*1194*/ 	.word	0x0001cb10
        /*1198*/ 	.word	0x00000004
        /*119c*/ 	.word	0x00038820
        /*11a0*/ 	.short	0x010a
        /*11a2*/ 	.byte	0x3f
	.zero		1


	//   ....[84]....
        /*11a4*/ 	.word	0x0001cb60
        /*11a8*/ 	.word	0x00000004
        /*11ac*/ 	.word	0x000388a0
        /*11b0*/ 	.short	0x010a
        /*11b2*/ 	.byte	0x3f
	.zero		1


	//   ....[85]....
        /*11b4*/ 	.word	0x0001cbb0
        /*11b8*/ 	.word	0x00000004
        /*11bc*/ 	.word	0x000388c0
        /*11c0*/ 	.short	0x010a
        /*11c2*/ 	.byte	0x3f
	.zero		1


	//   ....[86]....
        /*11c4*/ 	.word	0x0001cc00
        /*11c8*/ 	.word	0x00000004
        /*11cc*/ 	.word	0x000388a0
        /*11d0*/ 	.short	0x010a
        /*11d2*/ 	.byte	0x3f
	.zero		1


	//   ....[87]....
        /*11d4*/ 	.word	0x0001cc50
        /*11d8*/ 	.word	0x00000004
        /*11dc*/ 	.word	0x000388c0
        /*11e0*/ 	.short	0x010a
        /*11e2*/ 	.byte	0x3f
	.zero		1


	//   ....[88]....
        /*11e4*/ 	.word	0x0001cdf0
        /*11e8*/ 	.word	0x00000000
        /*11ec*/ 	.word	0x00038840
        /*11f0*/ 	.short	0x010a
        /*11f2*/ 	.byte	0x3f
	.zero		1


	//   ....[89]....
        /*11f4*/ 	.word	0x0001df20
        /*11f8*/ 	.word	0x00000002
        /*11fc*/ 	.word	0x00038820
        /*1200*/ 	.short	0x010a
        /*1202*/ 	.byte	0x3f
	.zero		1


	//   ....[90]....
        /*1204*/ 	.word	0x0001df70
        /*1208*/ 	.word	0x00000003
        /*120c*/ 	.word	0x00038860
        /*1210*/ 	.short	0x010a
        /*1212*/ 	.byte	0x3f
	.zero		1


	//   ....[91]....
        /*1214*/ 	.word	0x0001dfc0
        /*1218*/ 	.word	0x00000002
        /*121c*/ 	.word	0x00038840
        /*1220*/ 	.short	0x010a
        /*1222*/ 	.byte	0x3f
	.zero		1


	//   ....[92]....
        /*1224*/ 	.word	0x0001e010
        /*1228*/ 	.word	0x00000002
        /*122c*/ 	.word	0x00038860
        /*1230*/ 	.short	0x010a
        /*1232*/ 	.byte	0x3f
	.zero		1


	//   ....[93]....
        /*1234*/ 	.word	0x0001e060
        /*1238*/ 	.word	0x00000002
        /*123c*/ 	.word	0x00038840
        /*1240*/ 	.short	0x010a
        /*1242*/ 	.byte	0x3f
	.zero		1


	//   ....[94]....
        /*1244*/ 	.word	0x0001e0b0
        /*1248*/ 	.word	0x00000002
        /*124c*/ 	.word	0x00038860
        /*1250*/ 	.short	0x010a
        /*1252*/ 	.byte	0x3f
	.zero		1


	//   ....[95]....
        /*1254*/ 	.word	0x0001e100
        /*1258*/ 	.word	0x00000002
        /*125c*/ 	.word	0x00038840
        /*1260*/ 	.short	0x010a
        /*1262*/ 	.byte	0x3f
	.zero		1


	//   ....[96]....
        /*1264*/ 	.word	0x0001e150
        /*1268*/ 	.word	0x00000002
        /*126c*/ 	.word	0x00038860
        /*1270*/ 	.short	0x010a
        /*1272*/ 	.byte	0x3f
	.zero		1


	//   ....[97]....
        /*1274*/ 	.word	0x0001ebb0
        /*1278*/ 	.word	0x00000000
        /*127c*/ 	.word	0x00038820
        /*1280*/ 	.short	0x010a
        /*1282*/ 	.byte	0x3f
	.zero		1


	//   ....[98]....
        /*1284*/ 	.word	0x0001ed50
        /*1288*/ 	.word	0x00000006
        /*128c*/ 	.word	0x00000000
        /*1290*/ 	.short	0x010a
        /*1292*/ 	.byte	0x3f
	.zero		1


	//   ....[99]....
        /*1294*/ 	.word	0x0001eda0
        /*1298*/ 	.word	0x00000007
        /*129c*/ 	.word	0x00000000
        /*12a0*/ 	.short	0x010a
        /*12a2*/ 	.byte	0x3f
	.zero		1


	//   ....[100]....
        /*12a4*/ 	.word	0x0001edf0
        /*12a8*/ 	.word	0x00000004
        /*12ac*/ 	.word	0x00000000
        /*12b0*/ 	.short	0x010a
        /*12b2*/ 	.byte	0x3f
	.zero		1


	//----- nvinfo : EIATTR_NUM_MBARRIERS
	.align		4
.L_298:
        /*12b4*/ 	.byte	0x03, 0x38
        /*12b6*/ 	.short	0x0017


	//----- nvinfo : EIATTR_EXIT_INSTR_OFFSETS
	.align		4
        /*12b8*/ 	.byte	0x04, 0x1c
        /*12ba*/ 	.short	(.L_300 - .L_299)


	//   ....[0]....
.L_299:
        /*12bc*/ 	.word	0x0001c290


	//----- nvinfo : EIATTR_MAX_THREADS
	.align		4
.L_300:
        /*12c0*/ 	.byte	0x04, 0x05
        /*12c2*/ 	.short	(.L_302 - .L_301)
.L_301:
        /*12c4*/ 	.word	0x00000180
        /*12c8*/ 	.word	0x00000001
        /*12cc*/ 	.word	0x00000001


	//----- nvinfo : EIATTR_CRS_STACK_SIZE
	.align		4
.L_302:
        /*12d0*/ 	.byte	0x04, 0x1e
        /*12d2*/ 	.short	(.L_304 - .L_303)
.L_303:
        /*12d4*/ 	.word	0x00000000


	//----- nvinfo : EIATTR_CBANK_PARAM_SIZE
	.align		4
.L_304:
        /*12d8*/ 	.byte	0x03, 0x19
        /*12da*/ 	.short	0x0bf0


	//----- nvinfo : EIATTR_PARAM_CBANK
	.align		4
        /*12dc*/ 	.byte	0x04, 0x0a
        /*12de*/ 	.short	(.L_306 - .L_305)
	.align		4
.L_305:
        /*12e0*/ 	.word	index@(.nv.constant0._ZN7cutlass13device_kernelIN5flash11enable_sm90INS1_16FlashAttnFwdSm90INS1_25CollectiveMainloopFwdSm90ILi2EN4cute5tupleIJNS5_1CILi1EEES8_S8_EEENS6_IJNS7_ILi64EEESA_SA_EEELi512ENS_6half_tEfNS_4arch4Sm90ELb0ELb0ELb1ELb1ELb0ELb1ELb1ELb0ELb0ELb1ELb0ELb0EEENS1_21CollectiveEpilogueFwdINS6_IJSA_NS7_ILi512EEESA_EEES9_SC_SE_Li256ELb1ELb1ELb0ELb0EEENS1_36VarlenDynamicPersistentTileSchedulerILi64ELi64ELi256ELi128ELb0ELb1ELb1ELb0ELb1ELb1EEEEEEEEEvNT_6ParamsE)
        /*12e4*/ 	.short	0x0210
        /*12e6*/ 	.short	0x0bf0


	//----- nvinfo : EIATTR_SW_WAR
	.align		4
.L_306:
        /*12e8*/ 	.byte	0x04, 0x36
        /*12ea*/ 	.short	(.L_308 - .L_307)
.L_307:
        /*12ec*/ 	.word	0x00000008
.L_308:


//--------------------- .nv.info._ZN7cutlass13device_kernelIN5flash11enable_sm90INS1_16FlashAttnFwdSm90INS1_25CollectiveMainloopFwdSm90ILi2EN4cute5tupleIJNS5_1CILi1EEES8_S8_EEENS6_IJNS7_ILi64EEESA_SA_EEELi512ENS_6half_tEfNS_4arch4Sm90ELb0ELb1ELb1ELb0ELb0ELb0ELb0ELb0ELb0ELb1ELb0ELb0EEENS1_21CollectiveEpilogueFwdINS6_IJSA_NS7_ILi512EEESA_EEES9_SC_SE_Li256ELb0ELb1ELb0ELb0EEENS1_30DynamicPersistentTileSchedulerILi256ELi128ELb0ELb1ELb1EEEEEEEEEvNT_6ParamsE --------------------------
	.section	.nv.info._ZN7cutlass13device_kernelIN5flash11enable_sm90INS1_16FlashAttnFwdSm90INS1_25CollectiveMainloopFwdSm90ILi2EN4cute5tupleIJNS5_1CILi1EEES8_S8_EEENS6_IJNS7_ILi64EEESA_SA_EEELi512ENS_6half_tEfNS_4arch4Sm90ELb0ELb1ELb1ELb0ELb0ELb0ELb0ELb0ELb0ELb1ELb0ELb0EEENS1_21CollectiveEpilogueFwdINS6_IJSA_NS7_ILi512EEESA_EEES9_SC_SE_Li256ELb0ELb1ELb0ELb0EEENS1_30DynamicPersistentTileSchedulerILi256ELi128ELb0ELb1ELb1EEEEEEEEEvNT_6ParamsE,"",@"SHT_CUDA_INFO"
	.sectionflags	@""
	.align	4


	//----- nvinfo : EIATTR_CUDA_API_VERSION
	.align		4
        /*0000*/ 	.byte	0x04, 0x37
        /*0002*/ 	.short	(.L_310 - .L_309)
.L_309:
        /*0004*/ 	.word	0x00000082


	//----- nvinfo : EIATTR_KPARAM_INFO
	.align		4
.L_310:
        /*0008*/ 	.byte	0x04, 0x17
        /*000a*/ 	.short	(.L_312 - .L_311)
.L_311:
        /*000c*/ 	.word	0x00000000
        /*0010*/ 	.short	0x0000
        /*0012*/ 	.short	0x0070
        /*0014*/ 	.byte	0x00, 0xf0, 0x01, 0x2a


	//----- nvinfo : EIATTR_SPARSE_MMA_MASK
	.align		4
.L_312:
        /*0018*/ 	.byte	0x03, 0x50
        /*001a*/ 	.short	0x0000


	//----- nvinfo : EIATTR_MAXREG_COUNT
	.align		4
        /*001c*/ 	.byte	0x03, 0x1b
        /*001e*/ 	.short	0x00a8


	//----- nvinfo : EIATTR_NUM_BARRIERS
	.align		4
        /*0020*/ 	.byte	0x02, 0x4c
        /*0022*/ 	.byte	0x10
	.zero		1


	//----- nvinfo : EIATTR_EXTERNS
	.align		4
        /*0024*/ 	.byte	0x04, 0x0f
        /*0026*/ 	.short	(.L_314 - .L_313)


	//   ....[0]....
	.align		4
.L_313:
        /*0028*/ 	.word	index@(__assertfail)


	//----- nvinfo : EIATTR_ANNOTATIONS
	.align		4
.L_314:
        /*002c*/ 	.byte	0x04, 0x55
        /*002e*/ 	.short	(.L_316 - .L_315)


	//   ....[0]....
.L_315:
        /* <DEDUP_REMOVED lines=24> */


	//----- nvinfo : EIATTR_MERCURY_ISA_VERSION
	.align		4
.L_316:
        /*01a0*/ 	.byte	0x03, 0x5f
        /*01a2*/ 	.short	0x0101


	//----- nvinfo : EIATTR_INT_WARP_WIDE_INSTR_OFFSETS
	.align		4
        /*01a4*/ 	.byte	0x04, 0x31
        /*01a6*/ 	.short	(.L_318 - .L_317)


	//   ....[0]....
.L_317:
        /*01a8*/ 	.word	0x00000130


	//   ....[1]....
        /*01ac*/ 	.word	0x00000170


	//   ....[2]....
        /*01b0*/ 	.word	0x000001e0


	//   ....[3]....
        /*01b4*/ 	.word	0x000114f0


	//   ....[4]....
        /*01b8*/ 	.word	0x00011580


	//   ....[5]....
        /*01bc*/ 	.word	0x00015ba0


	//   ....[6]....
        /*01c0*/ 	.word	0x00015c30


	//----- nvinfo : EIATTR_COOP_GROUP_MASK_REGIDS
	.align		4
.L_318:
        /*01c4*/ 	.byte	0x04, 0x29
        /*01c6*/ 	.short	(.L_320 - .L_319)


	//   ....[0]....
.L_319:
        /*01c8*/ 	.word	0xffffffff


	//   ....[1]....
        /*01cc*/ 	.word	0xffffffff


	//   ....[2]....
        /*01d0*/ 	.word	0xffffffff


	//   ....[3]....
        /*01d4*/ 	.word	0xffffffff


	//   ....[4]....
        /*01d8*/ 	.word	0xffffffff


	//   ....[5]....
        /*01dc*/ 	.word	0xffffffff


	//   ....[6]....
        /*01e0*/ 	.word	0xffffffff


	//   ....[7]....
        /*01e4*/ 	.word	0xffffffff


	//   ....[8]....
        /*01e8*/ 	.word	0xffffffff


	//   ....[9]....
        /*01ec*/ 	.word	0xffffffff


	//   ....[10]....
        /*01f0*/ 	.word	0xffffffff


	//   ....[11]....
        /*01f4*/ 	.word	0xffffffff


	//   ....[12]....
        /*01f8*/ 	.word	0xffffffff


	//   ....[13]....
        /*01fc*/ 	.word	0xffffffff


	//   ....[14]....
        /*0200*/ 	.word	0xffffffff


	//   ....[15]....
        /*0204*/ 	.word	0xffffffff


	//   ....[16]....
        /*0208*/ 	.word	0xffffffff


	//   ....[17]....
        /*020c*/ 	.word	0xffffffff


	//   ....[18]....
        /*0210*/ 	.word	0xffffffff


	//   ....[19]....
        /*0214*/ 	.word	0xffffffff


	//   ....[20]....
        /*0218*/ 	.word	0xffffffff


	//   ....[21]....
        /*021c*/ 	.word	0xffffffff


	//   ....[22]....
        /*0220*/ 	.word	0xffffffff


	//   ....[23]....
        /*0224*/ 	.word	0xffffffff


	//   ....[24]....
        /*0228*/ 	.word	0xffffffff


	//   ....[25]....
        /*022c*/ 	.word	0xffffffff


	//   ....[26]....
        /*0230*/ 	.word	0xffffffff


	//   ....[27]....
        /*0234*/ 	.word	0xffffffff


	//   ....[28]....
        /*0238*/ 	.word	0xffffffff


	//   ....[29]....
        /*023c*/ 	.word	0xffffffff


	//   ....[30]....
        /*0240*/ 	.word	0xffffffff


	//   ....[31]....
        /*0244*/ 	.word	0xffffffff


	//   ....[32]....
        /*0248*/ 	.word	0xffffffff


	//   ....[33]....
        /*024c*/ 	.word	0xffffffff


	//   ....[34]....
        /*0250*/ 	.word	0xffffffff


	//   ....[35]....
        /*0254*/ 	.word	0xffffffff


	//   ....[36]....
        /*0258*/ 	.word	0xffffffff


	//   ....[37]....
        /*025c*/ 	.word	0xffffffff


	//   ....[38]....
        /*0260*/ 	.word	0xffffffff


	//   ....[39]....
        /*0264*/ 	.word	0xffffffff


	//   ....[40]....
        /*0268*/ 	.word	0xffffffff


	//   ....[41]....
        /*026c*/ 	.word	0xffffffff


	//   ....[42]....
        /*0270*/ 	.word	0xffffffff


	//   ....[43]....
        /*0274*/ 	.word	0xffffffff


	//   ....[44]....
        /*0278*/ 	.word	0xffffffff


	//   ....[45]....
        /*027c*/ 	.word	0xffffffff


	//   ....[46]....
        /*0280*/ 	.word	0xffffffff


	//   ....[47]....
        /*0284*/ 	.word	0xffffffff


	//   ....[48]....
        /*0288*/ 	.word	0xffffffff


	//   ....[49]....
        /*028c*/ 	.word	0xffffffff


	//   ....[50]....
        /*0290*/ 	.word	0xffffffff


	//   ....[51]....
        /*0294*/ 	.word	0xffffffff


	//   ....[52]....
        /*0298*/ 	.word	0xffffffff


	//   ....[53]....
        /*029c*/ 	.word	0xffffffff


	//   ....[54]....
        /*02a0*/ 	.word	0xffffffff


	//   ....[55]....
        /*02a4*/ 	.word	0xffffffff


	//   ....[56]....
        /*02a8*/ 	.word	0xffffffff


	//   ....[57]....
        /*02ac*/ 	.word	0xffffffff


	//   ....[58]....
        /*02b0*/ 	.word	0xffffffff


	//   ....[59]....
        /*02b4*/ 	.word	0xffffffff


	//   ....[60]....
        /*02b8*/ 	.word	0xffffffff


	//   ....[61]....
        /*02bc*/ 	.word	0xffffffff


	//   ....[62]....
        /*02c0*/ 	.word	0xffffffff


	//   ....[63]....
        /*02c4*/ 	.word	0xffffffff


	//   ....[64]....
        /*02c8*/ 	.word	0x0500000f


	//   ....[65]....
        /*02cc*/ 	.word	0x0500000f


	//   ....[66]....
        /*02d0*/ 	.word	0x0500000f


	//   ....[67]....
        /*02d4*/ 	.word	0x0500000f


	//   ....[68]....
        /*02d8*/ 	.word	0x0500000f


	//   ....[69]....
        /*02dc*/ 	.word	0x0500000f


	//   ....[70]....
        /*02e0*/ 	.word	0x0500000f


	//   ....[71]....
        /*02e4*/ 	.word	0x0500000f


	//   ....[72]....
        /*02e8*/ 	.word	0x0500000f


	//   ....[73]....
        /*02ec*/ 	.word	0x0500000f


	//   ....[74]....
        /*02f0*/ 	.word	0x0500000f


	//----- nvinfo : EIATTR_COOP_GROUP_INSTR_OFFSETS
	.align		4
.L_320:
        /*02f4*/ 	.byte	0x04, 0x28
        /*02f6*/ 	.short	(.L_322 - .L_321)


	//   ....[0]....
.L_321:
        /*02f8*/ 	.word	0x00000060


	//   ....[1]....
        /*02fc*/ 	.word	0x00000140


	//   ....[2]....
        /*0300*/ 	.word	0x00000190


	//   ....[3]....
        /*0304*/ 	.word	0x00000380


	//   ....[4]....
        /*0308*/ 	.word	0x000004e0


	//   ....[5]....
        /*030c*/ 	.word	0x00000600


	//   ....[6]....
        /*0310*/ 	.word	0x00000760


	//   ....[7]....
        /*0314*/ 	.word	0x00001c10


	//   ....[8]....
        /*0318*/ 	.word	0x00003d20


	//   ....[9]....
        /*031c*/ 	.word	0x00004320


	//   ....[10]....
        /*0320*/ 	.word	0x00004a60


	//   ....[11]....
        /*0324*/ 	.word	0x000053b0


	//   ....[12]....
        /*0328*/ 	.word	0x000053d0


	//   ....[13]....
        /*032c*/ 	.word	0x00005b10


	//   ....[14]....
        /*0330*/ 	.word	0x00005b50


	//   ....[15]....
        /*0334*/ 	.word	0x00006380


	//   ....[16]....
        /*0338*/ 	.word	0x00006970


	//   ....[17]....
        /*033c*/ 	.word	0x00006f00


	//   ....[18]....
        /*0340*/ 	.word	0x000075f0


	//   ....[19]....
        /*0344*/ 	.word	0x000076b0


	//   ....[20]....
        /*0348*/ 	.word	0x00007ac0


	//   ....[21]....
        /*034c*/ 	.word	0x00007b50


	//   ....[22]....
        /*0350*/ 	.word	0x00008cc0


	//   ....[23]....
        /*0354*/ 	.word	0x00009690


	//   ....[24]....
        /*0358*/ 	.word	0x00009720


	//   ....[25]....
        /*035c*/ 	.word	0x00009a10


	//   ....[26]....
        /*0360*/ 	.word	0x00009b60


	//   ....[27]....
        /*0364*/ 	.word	0x0000ac30


	//   ....[28]....
        /*0368*/ 	.word	0x0000b0e0


	//   ....[29]....
        /*036c*/ 	.word	0x0000b640


	//   ....[30]....
        /*0370*/ 	.word	0x0000bd30


	//   ....[31]....
        /*0374*/ 	.word	0x0000be30


	//   ....[32]....
        /*0378*/ 	.word	0x0000c180


	//   ....[33]....
        /*037c*/ 	.word	0x0000c230


	//   ....[34]....
        /*0380*/ 	.word	0x0000d400


	//   ....[35]....
        /*0384*/ 	.word	0x0000d440


	//   ....[36]....
        /*0388*/ 	.word	0x0000d480


	//   ....[37]....
        /*038c*/ 	.word	0x0000d4f0


	//   ....[38]....
        /*0390*/ 	.word	0x0000d520


	//   ....[39]....
        /*0394*/ 	.word	0x0000dfa0


	//   ....[40]....
        /*0398*/ 	.word	0x0000f260


	//   ....[41]....
        /*039c*/ 	.word	0x0000f290


	//   ....[42]....
        /*03a0*/ 	.word	0x0000f2c0


	//   ....[43]....
        /*03a4*/ 	.word	0x0000f2e0


	//   ....[44]....
        /*03a8*/ 	.word	0x0000f930


	//   ....[45]....
        /*03ac*/ 	.word	0x0000f940


	//   ....[46]....
        /*03b0*/ 	.word	0x0000fb70


	//   ....[47]....
        /*03b4*/ 	.word	0x0000fb90


	//   ....[48]....
        /*03b8*/ 	.word	0x00010520


	//   ....[49]....
        /*03bc*/ 	.word	0x00010540


	//   ....[50]....
        /*03c0*/ 	.word	0x00010770


	//   ....[51]....
        /*03c4*/ 	.word	0x00010790


	//   ....[52]....
        /*03c8*/ 	.word	0x00010a50


	//   ....[53]....
        /*03cc*/ 	.word	0x00011ae0


	//   ....[54]....
        /*03d0*/ 	.word	0x00012420


	//   ....[55]....
        /*03d4*/ 	.word	0x00012430


	//   ....[56]....
        /*03d8*/ 	.word	0x000124f0


	//   ....[57]....
        /*03dc*/ 	.word	0x00012500


	//   ....[58]....
        /*03e0*/ 	.word	0x00012570


	//   ....[59]....
        /*03e4*/ 	.word	0x00012580


	//   ....[60]....
        /*03e8*/ 	.word	0x00012590


	//   ....[61]....
        /*03ec*/ 	.word	0x000125d0


	//   ....[62]....
        /*03f0*/ 	.word	0x00015d90


	//   ....[63]....
        /*03f4*/ 	.word	0x00015f80


	//   ....[64]....
        /*03f8*/ 	.word	0x00016630


	//   ....[65]....
        /*03fc*/ 	.word	0x00016790


	//   ....[66]....
        /*0400*/ 	.word	0x000167f0


	//   ....[67]....
        /*0404*/ 	.word	0x000168b0


	//   ....[68]....
        /*0408*/ 	.word	0x00016980


	//   ....[69]....
        /*040c*/ 	.word	0x000169e0


	//   ....[70]....
        /*0410*/ 	.word	0x00016ac0


	//   ....[71]....
        /*0414*/ 	.word	0x00016b20


	//   ....[72]....
        /*0418*/ 	.word	0x00016be0


	//   ....[73]....
        /*041c*/ 	.word	0x00016f00


	//   ....[74]....
        /*0420*/ 	.word	0x00017020


	//----- nvinfo : EIATTR_REG_RECONFIG
	.align		4
.L_322:
        /*0424*/ 	.byte	0x01, 0x54
	.zero		2


	//----- nvinfo : EIATTR_SYSCALL_OFFSETS
	.align		4
        /*0428*/ 	.byte	0x04, 0x46
        /*042a*/ 	.short	(.L_324 - .L_323)


	//   ....[0]....
.L_323:
        /*042c*/ 	.word	0x00003ef0


	//   ....[1]....
        /*0430*/ 	.word	0x000116f0


	//   ....[2]....
        /*0434*/ 	.word	0x00011840


	//   ....[3]....
        /*0438*/ 	.word	0x00011930


	//   ....[4]....
        /*043c*/ 	.word	0x00012060


	//----- nvinfo : EIATTR_MBARRIER_INSTR_OFFSETS
	.align		4
.L_324:
        /*0440*/ 	.byte	0x04, 0x39
        /*0442*/ 	.short	(.L_326 - .L_325)


	//   ....[0]....
.L_325:
        /*0444*/ 	.word	0x00000270
        /*0448*/ 	.word	0x000000ff
        /*044c*/ 	.word	0x00028c00
        /*0450*/ 	.short	0x0100
        /*0452*/ 	.byte	0x08
	.zero		1


	//   ....[1]....
        /*0454*/ 	.word	0x00000280
        /*0458*/ 	.word	0x000000ff
        /*045c*/ 	.word	0x00028c20
        /*0460*/ 	.short	0x0100
        /*0462*/ 	.byte	0x08
	.zero		1


	//   ....[2]....
        /*0464*/ 	.word	0x00000330
        /*0468*/ 	.word	0x000000ff
        /*046c*/ 	.word	0x00028c30
        /*0470*/ 	.short	0x0100
        /*0472*/ 	.byte	0x06
	.zero		1


	//   ....[3]....
        /*0474*/ 	.word	0x00000340
        /*0478*/ 	.word	0x000000ff
        /*047c*/ 	.word	0x00028c40
        /*0480*/ 	.short	0x0100
        /*0482*/ 	.byte	0x06
	.zero		1


	//   ....[4]....
        /*0484*/ 	.word	0x00000350
        /*0488*/ 	.word	0x000000ff
        /*048c*/ 	.word	0x00028c38
        /*0490*/ 	.short	0x0100
        /*0492*/ 	.byte	0x06
	.zero		1


	//   ....[5]....
        /*0494*/ 	.word	0x00000360
        /*0498*/ 	.word	0x000000ff
        /*049c*/ 	.word	0x00028c48
        /*04a0*/ 	.short	0x0100
        /*04a2*/ 	.byte	0x06
	.zero		1


	//   ....[6]....
        /*04a4*/ 	.word	0x00000490
        /*04a8*/ 	.word	0x000000ff
        /*04ac*/ 	.word	0x00028c50
        /*04b0*/ 	.short	0x0100
        /*04b2*/ 	.byte	0x08
	.zero		1


	//   ....[7]....
        /*04b4*/ 	.word	0x000004a0
        /*04b8*/ 	.word	0x000000ff
        /*04bc*/ 	.word	0x00028c60
        /*04c0*/ 	.short	0x0100
        /*04c2*/ 	.byte	0x08
	.zero		1


	//   ....[8]....
        /*04c4*/ 	.word	0x000004b0
        /*04c8*/ 	.word	0x000000ff
        /*04cc*/ 	.word	0x00028c58
        /*04d0*/ 	.short	0x0100
        /*04d2*/ 	.byte	0x08
	.zero		1


	//   ....[9]....
        /*04d4*/ 	.word	0x000004c0
        /*04d8*/ 	.word	0x000000ff
        /*04dc*/ 	.word	0x00028c68
        /*04e0*/ 	.short	0x0100
        /*04e2*/ 	.byte	0x08
	.zero		1


	//   ....[10]....
        /*04e4*/ 	.word	0x000005b0
        /*04e8*/ 	.word	0x000000ff
        /*04ec*/ 	.word	0x00028c70
        /*04f0*/ 	.short	0x0100
        /*04f2*/ 	.byte	0x06
	.zero		1


	//   ....[11]....
        /*04f4*/ 	.word	0x000005c0
        /*04f8*/ 	.word	0x000000ff
        /*04fc*/ 	.word	0x00028c80
        /*0500*/ 	.short	0x0100
        /*0502*/ 	.byte	0x06
	.zero		1


	//   ....[12]....
        /*0504*/ 	.word	0x000005d0
        /*0508*/ 	.word	0x000000ff
        /*050c*/ 	.word	0x00028c78
        /*0510*/ 	.short	0x0100
        /*0512*/ 	.byte	0x06
	.zero		1


	//   ....[13]....
        /*0514*/ 	.word	0x000005e0
        /*0518*/ 	.word	0x000000ff
        /*051c*/ 	.word	0x00028c88
        /*0520*/ 	.short	0x0100
        /*0522*/ 	.byte	0x06
	.zero		1


	//   ....[14]....
        /*0524*/ 	.word	0x00000710
        /*0528*/ 	.word	0x000000ff
        /*052c*/ 	.word	0x00028c90
        /*0530*/ 	.short	0x0100
        /*0532*/ 	.byte	0x08
	.zero		1


	//   ....[15]....
        /*0534*/ 	.word	0x00000720
        /*0538*/ 	.word	0x000000ff
        /*053c*/ 	.word	0x00028ca0
        /*0540*/ 	.short	0x0100
        /*0542*/ 	.byte	0x08
	.zero		1


	//   ....[16]....
        /*0544*/ 	.word	0x00000730
        /*0548*/ 	.word	0x000000ff
        /*054c*/ 	.word	0x00028c98
        /*0550*/ 	.short	0x0100
        /*0552*/ 	.byte	0x08
	.zero		1


	//   ....[17]....
        /*0554*/ 	.word	0x00000740
        /*0558*/ 	.word	0x000000ff
        /*055c*/ 	.word	0x00028ca8
        /*0560*/ 	.short	0x0100
        /*0562*/ 	.byte	0x08
	.zero		1


	//   ....[18]....
        /*0564*/ 	.word	0x00000870
        /*0568*/ 	.word	0x000000ff
        /*056c*/ 	.word	0x00028cb0
        /*0570*/ 	.short	0x0100
        /*0572*/ 	.byte	0x08
	.zero		1


	//   ....[19]....
        /*0574*/ 	.word	0x00000880
        /*0578*/ 	.word	0x000000ff
        /*057c*/ 	.word	0x00028cc0
        /*0580*/ 	.short	0x0100
        /*0582*/ 	.byte	0x08
	.zero		1


	//   ....[20]....
        /*0584*/ 	.word	0x00000890
        /*0588*/ 	.word	0x000000ff
        /*058c*/ 	.word	0x00028cb8
        /*0590*/ 	.short	0x0100
        /*0592*/ 	.byte	0x08
	.zero		1


	//   ....[21]....
        /*0594*/ 	.word	0x000008a0
        /*0598*/ 	.word	0x000000ff
        /*059c*/ 	.word	0x00028cc8
        /*05a0*/ 	.short	0x0100
        /*05a2*/ 	.byte	0x08
	.zero		1


	//   ....[22]....
        /*05a4*/ 	.word	0x00001d20
        /*05a8*/ 	.word	0x000000ff
        /*05ac*/ 	.word	0x00028c50
        /*05b0*/ 	.short	0x010a
        /*05b2*/ 	.byte	0x15
	.zero		1


	//   ....[23]....
        /*05b4*/ 	.word	0x00001ff0
        /*05b8*/ 	.word	0x00000000
        /*05bc*/ 	.word	0x00000000
        /*05c0*/ 	.short	0x0101
        /*05c2*/ 	.byte	0x3f
	.zero		1


	//   ....[24]....
        /*05c4*/ 	.word	0x00002930
        /*05c8*/ 	.word	0x000000ff
        /*05cc*/ 	.word	0x00028c50
        /*05d0*/ 	.short	0x010a
        /*05d2*/ 	.byte	0x15
	.zero		1


	//   ....[25]....
        /*05d4*/ 	.word	0x00002970
        /*05d8*/ 	.word	0x000000ff
        /*05dc*/ 	.word	0x00028c50
        /*05e0*/ 	.short	0x010a
        /*05e2*/ 	.byte	0x15
	.zero		1


	//   ....[26]....
        /*05e4*/ 	.word	0x00002b40
        /*05e8*/ 	.word	0x00000000
        /*05ec*/ 	.word	0x00000000
        /*05f0*/ 	.short	0x0101
        /*05f2*/ 	.byte	0x3f
	.zero		1


	//   ....[27]....
        /*05f4*/ 	.word	0x00003f70
        /*05f8*/ 	.word	0x000000ff
        /*05fc*/ 	.word	0x00028c00
        /*0600*/ 	.short	0x010a
        /*0602*/ 	.byte	0x2b
	.zero		1


	//   ....[28]....
        /*0604*/ 	.word	0x00003ff0
        /*0608*/ 	.word	0x00000007
        /*060c*/ 	.word	0x00028c30
        /*0610*/ 	.short	0x010a
        /*0612*/ 	.byte	0x3f
	.zero		1


	//   ....[29]....
        /*0614*/ 	.word	0x00004030
        /*0618*/ 	.word	0x00000007
        /*061c*/ 	.word	0x00028c30
        /*0620*/ 	.short	0x010a
        /*0622*/ 	.byte	0x3f
	.zero		1


	//   ....[30]....
        /*0624*/ 	.word	0x00004620
        /*0628*/ 	.word	0x00000003
        /*062c*/ 	.word	0x00000000
        /*0630*/ 	.short	0x0101
        /*0632*/ 	.byte	0x3f
	.zero		1


	//   ....[31]....
        /*0634*/ 	.word	0x000060d0
        /*0638*/ 	.word	0x00000007
        /*063c*/ 	.word	0x00028c50
        /*0640*/ 	.short	0x010a
        /*0642*/ 	.byte	0x3f
	.zero		1


	//   ....[32]....
        /*0644*/ 	.word	0x00006110
        /*0648*/ 	.word	0x00000007
        /*064c*/ 	.word	0x00028c50
        /*0650*/ 	.short	0x010a
        /*0652*/ 	.byte	0x3f
	.zero		1


	//   ....[33]....
        /*0654*/ 	.word	0x000063a0
        /*0658*/ 	.word	0x00000007
        /*065c*/ 	.word	0x00000000
        /*0660*/ 	.short	0x0101
        /*0662*/ 	.byte	0x3f
	.zero		1


	//   ....[34]....
        /*0664*/ 	.word	0x00006660
        /*0668*/ 	.word	0x000000ff
        /*066c*/ 	.word	0x00028c30
        /*0670*/ 	.short	0x010a
        /*0672*/ 	.byte	0x1c
	.zero		1


	//   ....[35]....
        /*0674*/ 	.word	0x000066a0
        /*0678*/ 	.word	0x000000ff
        /*067c*/ 	.word	0x00028c30
        /*0680*/ 	.short	0x010a
        /*0682*/ 	.byte	0x1c
	.zero		1


	//   ....[36]....
        /*0684*/ 	.word	0x00006b50
        /*0688*/ 	.word	0x0000000a
        /*068c*/ 	.word	0x00000000
        /*0690*/ 	.short	0x0101
        /*0692*/ 	.byte	0x3f
	.zero		1


	//   ....[37]....
        /*0694*/ 	.word	0x00008a10
        /*0698*/ 	.word	0x000000ff
        /*069c*/ 	.word	0x00028c50
        /*06a0*/ 	.short	0x010a
        /*06a2*/ 	.byte	0x1c
	.zero		1


	//   ....[38]....
        /*06a4*/ 	.word	0x00008a50
        /*06a8*/ 	.word	0x000000ff
        /*06ac*/ 	.word	0x00028c50
        /*06b0*/ 	.short	0x010a
        /*06b2*/ 	.byte	0x1c
	.zero		1


	//   ....[39]....
        /*06b4*/ 	.word	0x00008ce0
        /*06b8*/ 	.word	0x000000a8
        /*06bc*/ 	.word	0x00000000
        /*06c0*/ 	.short	0x0101
        /*06c2*/ 	.byte	0x3f
	.zero		1


	//   ....[40]....
        /*06c4*/ 	.word	0x000090c0
        /*06c8*/ 	.word	0x000000ff
        /*06cc*/ 	.word	0x00028c30
        /*06d0*/ 	.short	0x010a
        /*06d2*/ 	.byte	0x19
	.zero		1


	//   ....[41]....
        /*06d4*/ 	.word	0x00009100
        /*06d8*/ 	.word	0x000000ff
        /*06dc*/ 	.word	0x00028c30
        /*06e0*/ 	.short	0x010a
        /*06e2*/ 	.byte	0x19
	.zero		1


	//   ....[42]....
        /*06e4*/ 	.word	0x00009ee0
        /*06e8*/ 	.word	0x00000098
        /*06ec*/ 	.word	0x00000000
        /*06f0*/ 	.short	0x0101
        /*06f2*/ 	.byte	0x3f
	.zero		1


	//   ....[43]....
        /*06f4*/ 	.word	0x0000a9a0
        /*06f8*/ 	.word	0x000000ff
        /*06fc*/ 	.word	0x00028c50
        /*0700*/ 	.short	0x010a
        /*0702*/ 	.byte	0x19
	.zero		1


	//   ....[44]....
        /*0704*/ 	.word	0x0000a9e0
        /*0708*/ 	.word	0x000000ff
        /*070c*/ 	.word	0x00028c50
        /*0710*/ 	.short	0x010a
        /*0712*/ 	.byte	0x19
	.zero		1


	//   ....[45]....
        /*0714*/ 	.word	0x0000ac50
        /*0718*/ 	.word	0x000000ad
        /*071c*/ 	.word	0x00000000
        /*0720*/ 	.short	0x0101
        /*0722*/ 	.byte	0x3f
	.zero		1


	//   ....[46]....
        /*0724*/ 	.word	0x0000adc0
        /*0728*/ 	.word	0x000000ff
        /*072c*/ 	.word	0x00028c30
        /*0730*/ 	.short	0x010a
        /*0732*/ 	.byte	0x1b
	.zero		1


	//   ....[47]....
        /*0734*/ 	.word	0x0000ae00
        /*0738*/ 	.word	0x000000ff
        /*073c*/ 	.word	0x00028c30
        /*0740*/ 	.short	0x010a
        /*0742*/ 	.byte	0x1b
	.zero		1


	//   ....[48]....
        /*0744*/ 	.word	0x0000b280
        /*0748*/ 	.word	0x00000008
        /*074c*/ 	.word	0x00000000
        /*0750*/ 	.short	0x0101
        /*0752*/ 	.byte	0x3f
	.zero		1


	//   ....[49]....
        /*0754*/ 	.word	0x0000d150
        /*0758*/ 	.word	0x000000ff
        /*075c*/ 	.word	0x00028c50
        /*0760*/ 	.short	0x010a
        /*0762*/ 	.byte	0x1b
	.zero		1


	//   ....[50]....
        /*0764*/ 	.word	0x0000d190
        /*0768*/ 	.word	0x000000ff
        /*076c*/ 	.word	0x00028c50
        /*0770*/ 	.short	0x010a
        /*0772*/ 	.byte	0x1b
	.zero		1


	//   ....[51]....
        /*0774*/ 	.word	0x0000d420
        /*0778*/ 	.word	0x00000014
        /*077c*/ 	.word	0x00000000
        /*0780*/ 	.short	0x0101
        /*0782*/ 	.byte	0x3f
	.zero		1


	//   ....[52]....
        /*0784*/ 	.word	0x0000f8e0
        /*0788*/ 	.word	0x000000ff
        /*078c*/ 	.word	0x00000000
        /*0790*/ 	.short	0x0101
        /*0792*/ 	.byte	0x05
	.zero		1


	//   ....[53]....
        /*0794*/ 	.word	0x00011d40
        /*0798*/ 	.word	0x00000003
        /*079c*/ 	.word	0x00028c40
        /*07a0*/ 	.short	0x010a
        /*07a2*/ 	.byte	0x3f
	.zero		1


	//   ....[54]....
        /*07a4*/ 	.word	0x00012680
        /*07a8*/ 	.word	0x00000011
        /*07ac*/ 	.word	0x00028c00
        /*07b0*/ 	.short	0x0107
        /*07b2*/ 	.byte	0x3f
	.zero		1


	//   ....[55]....
        /*07b4*/ 	.word	0x00012770
        /*07b8*/ 	.word	0x00000011
        /*07bc*/ 	.word	0x00028c00
        /*07c0*/ 	.short	0x0101
        /*07c2*/ 	.byte	0x3f
	.zero		1


	//   ....[56]....
        /*07c4*/ 	.word	0x00012790
        /*07c8*/ 	.word	0x00000011
        /*07cc*/ 	.word	0x00028c20
        /*07d0*/ 	.short	0x010a
        /*07d2*/ 	.byte	0x3f
	.zero		1


	//   ....[57]....
        /*07d4*/ 	.word	0x00012870
        /*07d8*/ 	.word	0x00000000
        /*07dc*/ 	.word	0x00028c60
        /*07e0*/ 	.short	0x010a
        /*07e2*/ 	.byte	0x3f
	.zero		1


	//   ....[58]....
        /*07e4*/ 	.word	0x00013440
        /*07e8*/ 	.word	0x00000002
        /*07ec*/ 	.word	0x00028c40
        /*07f0*/ 	.short	0x010a
        /*07f2*/ 	.byte	0x3f
	.zero		1


	//   ....[59]....
        /*07f4*/ 	.word	0x00013680
        /*07f8*/ 	.word	0x00000002
        /*07fc*/ 	.word	0x00028c60
        /*0800*/ 	.short	0x010a
        /*0802*/ 	.byte	0x3f
	.zero		1


	//   ....[60]....
        /*0804*/ 	.word	0x00014220
        /*0808*/ 	.word	0x00000004
        /*080c*/ 	.word	0x00028c40
        /*0810*/ 	.short	0x010a
        /*0812*/ 	.byte	0x3f
	.zero		1


	//   ....[61]....
        /*0814*/ 	.word	0x00014460
        /*0818*/ 	.word	0x00000004
        /*081c*/ 	.word	0x00028c60
        /*0820*/ 	.short	0x010a
        /*0822*/ 	.byte	0x3f
	.zero		1


	//   ....[62]....
        /*0824*/ 	.word	0x00014f90
        /*0828*/ 	.word	0x00000004
        /*082c*/ 	.word	0x00028c40
        /*0830*/ 	.short	0x010a
        /*0832*/ 	.byte	0x3f
	.zero		1


	//   ....[63]....
        /*0834*/ 	.word	0x000151d0
        /*0838*/ 	.word	0x00000004
        /*083c*/ 	.word	0x00028c60
        /*0840*/ 	.short	0x010a
        /*0842*/ 	.byte	0x3f
	.zero		1


	//   ....[64]....
        /*0844*/ 	.word	0x00015f00
        /*0848*/ 	.word	0x00000000
        /*084c*/ 	.word	0x00028c20
        /*0850*/ 	.short	0x010a
        /*0852*/ 	.byte	0x3f
	.zero		1


	//   ....[65]....
        /*0854*/ 	.word	0x000160d0
        /*0858*/ 	.word	0x00000006
        /*085c*/ 	.word	0x00000000
        /*0860*/ 	.short	0x010a
        /*0862*/ 	.byte	0x3f
	.zero		1


	//   ....[66]....
        /*0864*/ 	.word	0x00016120
        /*0868*/ 	.word	0x00000003
        /*086c*/ 	.word	0x00000000
        /*0870*/ 	.short	0x010a
        /*0872*/ 	.byte	0x3f
	.zero		1


	//   ....[67]....
        /*0874*/ 	.word	0x00016180
        /*0878*/ 	.word	0x00000012
        /*087c*/ 	.word	0x00000000
        /*0880*/ 	.short	0x010a
        /*0882*/ 	.byte	0x3f
	.zero		1


	//   ....[68]....
        /*0884*/ 	.word	0x000161b0
        /*0888*/ 	.word	0x00000003
        /*088c*/ 	.word	0x00000000
        /*0890*/ 	.short	0x010a
        /*0892*/ 	.byte	0x3f
	.zero		1


	//   ....[69]....
        /*0894*/ 	.word	0x00016220
        /*0898*/ 	.word	0x00000003
        /*089c*/ 	.word	0x00028c50
        /*08a0*/ 	.short	0x010a
        /*08a2*/ 	.byte	0x3f
	.zero		1


	//   ....[70]....
        /*08a4*/ 	.word	0x00016280
        /*08a8*/ 	.word	0x00000003
        /*08ac*/ 	.word	0x00028c50
        /*08b0*/ 	.short	0x010a
        /*08b2*/ 	.byte	0x3f
	.zero		1


	//   ....[71]....
        /*08b4*/ 	.word	0x000162e0
        /*08b8*/ 	.word	0x00000003
        /*08bc*/ 	.word	0x00028c00
        /*08c0*/ 	.short	0x010a
        /*08c2*/ 	.byte	0x3f
	.zero		1


	//   ....[72]....
        /*08c4*/ 	.word	0x00016330
        /*08c8*/ 	.word	0x00000007
        /*08cc*/ 	.word	0x00028c30
        /*08d0*/ 	.short	0x010a
        /*08d2*/ 	.byte	0x3f
	.zero		1


	//   ....[73]....
        /*08d4*/ 	.word	0x00016380
        /*08d8*/ 	.word	0x00000007
        /*08dc*/ 	.word	0x00028c50
        /*08e0*/ 	.short	0x010a
        /*08e2*/ 	.byte	0x3f
	.zero		1


	//   ....[74]....
        /*08e4*/ 	.word	0x000163e0
        /*08e8*/ 	.word	0x0000000a
        /*08ec*/ 	.word	0x00028c30
        /*08f0*/ 	.short	0x010a
        /*08f2*/ 	.byte	0x3f
	.zero		1


	//   ....[75]....
        /*08f4*/ 	.word	0x00016430
        /*08f8*/ 	.word	0x000000a8
        /*08fc*/ 	.word	0x00028c50
        /*0900*/ 	.short	0x010a
        /*0902*/ 	.byte	0x3f
	.zero		1


	//   ....[76]....
        /*0904*/ 	.word	0x00016490
        /*0908*/ 	.word	0x00000005
        /*090c*/ 	.word	0x00028c30
        /*0910*/ 	.short	0x010a
        /*0912*/ 	.byte	0x3f
	.zero		1


	//   ....[77]....
        /*0914*/ 	.word	0x000164e0
        /*0918*/ 	.word	0x000000ad
        /*091c*/ 	.word	0x00028c50
        /*0920*/ 	.short	0x010a
        /*0922*/ 	.byte	0x3f
	.zero		1


	//   ....[78]....
        /*0924*/ 	.word	0x00016540
        /*0928*/ 	.word	0x00000006
        /*092c*/ 	.word	0x00028c30
        /*0930*/ 	.short	0x010a
        /*0932*/ 	.byte	0x3f
	.zero		1


	//   ....[79]....
        /*0934*/ 	.word	0x00016590
        /*0938*/ 	.word	0x00000014
        /*093c*/ 	.word	0x00028c50
        /*0940*/ 	.short	0x010a
        /*0942*/ 	.byte	0x3f
	.zero		1


	//   ....[80]....
        /*0944*/ 	.word	0x000166e0
        /*0948*/ 	.word	0x00000003
        /*094c*/ 	.word	0x00028c40
        /*0950*/ 	.short	0x010a
        /*0952*/ 	.byte	0x3f
	.zero		1


	//   ....[81]....
        /*0954*/ 	.word	0x00016c20
        /*0958*/ 	.word	0x00000011
        /*095c*/ 	.word	0x00028c20
        /*0960*/ 	.short	0x010a
        /*0962*/ 	.byte	0x3f
	.zero		1


	//   ....[82]....
        /*0964*/ 	.word	0x00016c70
        /*0968*/ 	.word	0x00000000
        /*096c*/ 	.word	0x00028c60
        /*0970*/ 	.short	0x010a
        /*0972*/ 	.byte	0x3f
	.zero		1


	//   ....[83]....
        /*0974*/ 	.word	0x00016cc0
        /*0978*/ 	.word	0x00000002
        /*097c*/ 	.word	0x00028c40
        /*0980*/ 	.short	0x010a
        /*0982*/ 	.byte	0x3f
	.zero		1


	//   ....[84]....
        /*0984*/ 	.word	0x00016d10
        /*0988*/ 	.word	0x00000002
        /*098c*/ 	.word	0x00028c60
        /*0990*/ 	.short	0x010a
        /*0992*/ 	.byte	0x3f
	.zero		1


	//   ....[85]....
        /*0994*/ 	.word	0x00016d60
        /*0998*/ 	.word	0x00000004
        /*099c*/ 	.word	0x00028c40
        /*09a0*/ 	.short	0x010a
        /*09a2*/ 	.byte	0x3f
	.zero		1


	//   ....[86]....
        /*09a4*/ 	.word	0x00016db0
        /*09a8*/ 	.word	0x00000004
        /*09ac*/ 	.word	0x00028c60
        /*09b0*/ 	.short	0x010a
        /*09b2*/ 	.byte	0x3f
	.zero		1


	//   ....[87]....
        /*09b4*/ 	.word	0x00016e00
        /*09b8*/ 	.word	0x00000004
        /*09bc*/ 	.word	0x00028c40
        /*09c0*/ 	.short	0x010a
        /*09c2*/ 	.byte	0x3f
	.zero		1


	//   ....[88]....
        /*09c4*/ 	.word	0x00016e50
        /*09c8*/ 	.word	0x00000004
        /*09cc*/ 	.word	0x00028c60
        /*09d0*/ 	.short	0x010a
        /*09d2*/ 	.byte	0x3f
	.zero		1


	//   ....[89]....
        /*09d4*/ 	.word	0x00016f40
        /*09d8*/ 	.word	0x00000000
        /*09dc*/ 	.word	0x00028c20
        /*09e0*/ 	.short	0x010a
        /*09e2*/ 	.byte	0x3f
	.zero		1


	//   ....[90]....
        /*09e4*/ 	.word	0x000170e0
        /*09e8*/ 	.word	0x00000006
        /*09ec*/ 	.word	0x00000000
        /*09f0*/ 	.short	0x010a
        /*09f2*/ 	.byte	0x3f
	.zero		1


	//   ....[91]....
        /*09f4*/ 	.word	0x00017130
        /*09f8*/ 	.word	0x00000003
        /*09fc*/ 	.word	0x00000000
        /*0a00*/ 	.short	0x010a
        /*0a02*/ 	.byte	0x3f
	.zero		1


	//   ....[92]....
        /*0a04*/ 	.word	0x00017180
        /*0a08*/ 	.word	0x00000012
        /*0a0c*/ 	.word	0x00000000
        /*0a10*/ 	.short	0x010a
        /*0a12*/ 	.byte	0x3f
	.zero		1


	//----- nvinfo : EIATTR_NUM_MBARRIERS
	.align		4
.L_326:
        /*0a14*/ 	.byte	0x03, 0x38
        /*0a16*/ 	.short	0x0016


	//----- nvinfo : EIATTR_EXIT_INSTR_OFFSETS
	.align		4
        /*0a18*/ 	.byte	0x04, 0x1c
        /*0a1a*/ 	.short	(.L_328 - .L_327)


	//   ....[0]....
.L_327:
        /*0a1c*/ 	.word	0x00000a00


	//   ....[1]....
        /*0a20*/ 	.word	0x000109f0


	//   ....[2]....
        /*0a24*/ 	.word	0x00016200


	//----- nvinfo : EIATTR_MAX_THREADS
	.align		4
.L_328:
        /*0a28*/ 	.byte	0x04, 0x05
        /*0a2a*/ 	.short	(.L_330 - .L_329)
.L_329:
        /*0a2c*/ 	.word	0x00000180
        /*0a30*/ 	.word	0x00000001
        /*0a34*/ 	.word	0x00000001


	//----- nvinfo : EIATTR_CRS_STACK_SIZE
	.align		4
.L_330:
        /*0a38*/ 	.byte	0x04, 0x1e
        /*0a3a*/ 	.short	(.L_332 - .L_331)
.L_331:
        /*0a3c*/ 	.word	0x00000000


	//----- nvinfo : EIATTR_CBANK_PARAM_SIZE
	.align		4
.L_332:
        /*0a40*/ 	.byte	0x03, 0x19
        /*0a42*/ 	.short	0x0af0


	//----- nvinfo : EIATTR_PARAM_CBANK
	.align		4
        /*0a44*/ 	.byte	0x04, 0x0a
        /*0a46*/ 	.short	(.L_334 - .L_333)
	.align		4
.L_333:
        /*0a48*/ 	.word	index@(.nv.constant0._ZN7cutlass13device_kernelIN5flash11enable_sm90INS1_16FlashAttnFwdSm90INS1_25CollectiveMainloopFwdSm90ILi2EN4cute5tupleIJNS5_1CILi1EEES8_S8_EEENS6_IJNS7_ILi64EEESA_SA_EEELi512ENS_6half_tEfNS_4arch4Sm90ELb0ELb1ELb1ELb0ELb0ELb0ELb0ELb0ELb0ELb1ELb0ELb0EEENS1_21CollectiveEpilogueFwdINS6_IJSA_NS7_ILi512EEESA_EEES9_SC_SE_Li256ELb0ELb1ELb0ELb0EEENS1_30DynamicPersistentTileSchedulerILi256ELi128ELb0ELb1ELb1EEEEEEEEEvNT_6ParamsE)
        /*0a4c*/ 	.short	0x0210
        /*0a4e*/ 	.short	0x0af0


	//----- nvinfo : EIATTR_SW_WAR
	.align		4
.L_334:
        /*0a50*/ 	.byte	0x04, 0x36
        /*0a52*/ 	.short	(.L_336 - .L_335)
.L_335:
        /*0a54*/ 	.word	0x00000008
.L_336:


//--------------------- .nv.info._ZN7cutlass13device_kernelIN5flash11enable_sm90INS1_16FlashAttnFwdSm90INS1_25CollectiveMainloopFwdSm90ILi2EN4cute5tupleIJNS5_1CILi1EEES8_S8_EEENS6_IJNS7_ILi64EEESA_SA_EEELi512ENS_6half_tEfNS_4arch4Sm90ELb0ELb1ELb1ELb0ELb0ELb0ELb1ELb0ELb0ELb1ELb0ELb0EEENS1_21CollectiveEpilogueFwdINS6_IJSA_NS7_ILi512EEESA_EEES9_SC_SE_Li256ELb0ELb1ELb0ELb0EEENS1_30DynamicPersistentTileSchedulerILi256ELi128ELb0ELb1ELb1EEEEEEEEEvNT_6ParamsE --------------------------
	.section	.nv.info._ZN7cutlass13device_kernelIN5flash11enable_sm90INS1_16FlashAttnFwdSm90INS1_25CollectiveMainloopFwdSm90ILi2EN4cute5tupleIJNS5_1CILi1EEES8_S8_EEENS6_IJNS7_ILi64EEESA_SA_EEELi512ENS_6half_tEfNS_4arch4Sm90ELb0ELb1ELb1ELb0ELb0ELb0ELb1ELb0ELb0ELb1ELb0ELb0EEENS1_21CollectiveEpilogueFwdINS6_IJSA_NS7_ILi512EEESA_EEES9_SC_SE_Li256ELb0ELb1ELb0ELb0EEENS1_30DynamicPersistentTileSchedulerILi256ELi128ELb0ELb1ELb1EEEEEEEEEvNT_6ParamsE,"",@"SHT_CUDA_INFO"
	.sectionflags	@""
	.align	4


	//----- nvinfo : EIATTR_CUDA_API_VERSION
	.align		4
        /*0000*/ 	.byte	0x04, 0x37
        /*0002*/ 	.short	(.L_338 - .L_337)
.L_337:
        /*0004*/ 	.word	0x00000082


	//----- nvinfo : EIATTR_KPARAM_INFO
	.align		4
.L_338:
        /*0008*/ 	.byte	0x04, 0x17
        /*000a*/ 	.short	(.L_340 - .L_339)
.L_339:
        /*000c*/ 	.word	0x00000000
        /*0010*/ 	.short	0x0000
        /*0012*/ 	.short	0x0070
        /*0014*/ 	.byte	0x00, 0xf0, 0x01, 0x2e


	//----- nvinfo : EIATTR_SPARSE_MMA_MASK
	.align		4
.L_340:
        /*0018*/ 	.byte	0x03, 0x50
        /*001a*/ 	.short	0x0000


	//----- nvinfo : EIATTR_MAXREG_COUNT
	.align		4
        /*001c*/ 	.byte	0x03, 0x1b
        /*001e*/ 	.short	0x00a8


	//----- nvinfo : EIATTR_NUM_BARRIERS
	.align		4
        /*0020*/ 	.byte	0x02, 0x4c
        /*0022*/ 	.byte	0x10
	.zero		1


	//----- nvinfo : EIATTR_EXTERNS
	.align		4
        /*0024*/ 	.byte	0x04, 0x0f
        /*0026*/ 	.short	(.L_342 - .L_341)


	//   ....[0]....
	.align		4
.L_341:
        /*0028*/ 	.word	index@(__assertfail)


	//----- nvinfo : EIATTR_ANNOTATIONS
	.align		4
.L_342:
        /*002c*/ 	.byte	0x04, 0x55
        /*002e*/ 	.short	(.L_344 - .L_343)


	//   ....[0]....
.L_343:
        /* <DEDUP_REMOVED lines=33> */


	//----- nvinfo : EIATTR_MERCURY_ISA_VERSION
	.align		4
.L_344:
        /*0230*/ 	.byte	0x03, 0x5f
        /*0232*/ 	.short	0x0101


	//----- nvinfo : EIATTR_INT_WARP_WIDE_INSTR_OFFSETS
	.align		4
        /*0234*/ 	.byte	0x04, 0x31
        /*0236*/ 	.short	(.L_346 - .L_345)


	//   ....[0]....
.L_345:
        /*0238*/ 	.word	0x00000160


	//   ....[1]....
        /*023c*/ 	.word	0x00000200


	//   ....[2]....
        /*0240*/ 	.word	0x00000210


	//   ....[3]....
        /*0244*/ 	.word	0x00000280


	//   ....[4]....
        /*0248*/ 	.word	0x0002eb80


	//   ....[5]....
        /*024c*/ 	.word	0x0002ec10


	//   ....[6]....
        /*0250*/ 	.word	0x00034280


	//   ....[7]....
        /*0254*/ 	.word	0x00034310


	//----- nvinfo : EIATTR_COOP_GROUP_MASK_REGIDS
	.align		4
.L_346:
        /*0258*/ 	.byte	0x04, 0x29
        /*025a*/ 	.short	(.L_348 - .L_347)


	//   ....[0]....
.L_347:
        /*025c*/ 	.word	0xffffffff


	//   ....[1]....
        /*0260*/ 	.word	0xffffffff


	//   ....[2]....
        /*0264*/ 	.word	0xffffffff


	//   ....[3]....
        /*0268*/ 	.word	0xffffffff


	//   ....[4]....
        /*026c*/ 	.word	0xffffffff


	//   ....[5]....
        /*0270*/ 	.word	0xffffffff


	//   ....[6]....
        /*0274*/ 	.word	0xffffffff


	//   ....[7]....
        /*0278*/ 	.word	0xffffffff


	//   ....[8]....
        /*027c*/ 	.word	0xffffffff


	//   ....[9]....
        /*0280*/ 	.word	0xffffffff


	//   ....[10]....
        /*0284*/ 	.word	0xffffffff


	//   ....[11]....
        /*0288*/ 	.word	0xffffffff


	//   ....[12]....
        /*028c*/ 	.word	0xffffffff


	//   ....[13]....
        /*0290*/ 	.word	0xffffffff


	//   ....[14]....
        /*0294*/ 	.word	0xffffffff


	//   ....[15]....
        /*0298*/ 	.word	0xffffffff


	//   ....[16]....
        /*029c*/ 	.word	0xffffffff


	//   ....[17]....
        /*02a0*/ 	.word	0xffffffff


	//   ....[18]....
        /*02a4*/ 	.word	0xffffffff


	//   ....[19]....
        /*02a8*/ 	.word	0xffffffff


	//   ....[20]....
        /*02ac*/ 	.word	0xffffffff


	//   ....[21]....
        /*02b0*/ 	.word	0xffffffff


	//   ....[22]....
        /*02b4*/ 	.word	0xffffffff


	//   ....[23]....
        /*02b8*/ 	.word	0xffffffff


	//   ....[24]....
        /*02bc*/ 	.word	0xffffffff


	//   ....[25]....
        /*02c0*/ 	.word	0xffffffff


	//   ....[26]....
        /*02c4*/ 	.word	0xffffffff


	//   ....[27]....
        /*02c8*/ 	.word	0xffffffff


	//   ....[28]....
        /*02cc*/ 	.word	0xffffffff


	//   ....[29]....
        /*02d0*/ 	.word	0xffffffff


	//   ....[30]....
        /*02d4*/ 	.word	0xffffffff


	//   ....[31]....
        /*02d8*/ 	.word	0xffffffff


	//   ....[32]....
        /*02dc*/ 	.word	0xffffffff


	//   ....[33]....
        /*02e0*/ 	.word	0xffffffff


	//   ....[34]....
        /*02e4*/ 	.word	0xffffffff


	//   ....[35]....
        /*02e8*/ 	.word	0xffffffff


	//   ....[36]....
        /*02ec*/ 	.word	0xffffffff


	//   ....[37]....
        /*02f0*/ 	.word	0xffffffff


	//   ....[38]....
        /*02f4*/ 	.word	0xffffffff


	//   ....[39]....
        /*02f8*/ 	.word	0xffffffff


	//   ....[40]....
        /*02fc*/ 	.word	0xffffffff


	//   ....[41]....
        /*0300*/ 	.word	0xffffffff


	//   ....[42]....
        /*0304*/ 	.word	0xffffffff


	//   ....[43]....
        /*0308*/ 	.word	0xffffffff


	//   ....[44]....
        /*030c*/ 	.word	0xffffffff


	//   ....[45]....
        /*0310*/ 	.word	0xffffffff


	//   ....[46]....
        /*0314*/ 	.word	0xffffffff


	//   ....[47]....
        /*0318*/ 	.word	0xffffffff


	//   ....[48]....
        /*031c*/ 	.word	0xffffffff


	//   ....[49]....
        /*0320*/ 	.word	0xffffffff


	//   ....[50]....
        /*0324*/ 	.word	0xffffffff


	//   ....[51]....
        /*0328*/ 	.word	0xffffffff


	//   ....[52]....
        /*032c*/ 	.word	0xffffffff


	//   ....[53]....
        /*0330*/ 	.word	0xffffffff


	//   ....[54]....
        /*0334*/ 	.word	0xffffffff


	//   ....[55]....
        /*0338*/ 	.word	0xffffffff


	//   ....[56]....
        /*033c*/ 	.word	0xffffffff


	//   ....[57]....
        /*0340*/ 	.word	0xffffffff


	//   ....[58]....
        /*0344*/ 	.word	0xffffffff


	//   ....[59]....
        /*0348*/ 	.word	0xffffffff


	//   ....[60]....
        /*034c*/ 	.word	0xffffffff


	//   ....[61]....
        /*0350*/ 	.word	0xffffffff


	//   ....[62]....
        /*0354*/ 	.word	0xffffffff


	//   ....[63]....
        /*0358*/ 	.word	0xffffffff


	//   ....[64]....
        /*035c*/ 	.word	0xffffffff


	//   ....[65]....
        /*0360*/ 	.word	0xffffffff


	//   ....[66]....
        /*0364*/ 	.word	0xffffffff


	//   ....[67]....
        /*0368*/ 	.word	0xffffffff


	//   ....[68]....
        /*036c*/ 	.word	0x0500000f


	//   ....[69]....
        /*0370*/ 	.word	0x0500000f


	//   ....[70]....
        /*0374*/ 	.word	0x0500000f


	//   ....[71]....
        /*0378*/ 	.word	0x0500000f


	//   ....[72]....
        /*037c*/ 	.word	0x0500000f


	//   ....[73]....
        /*0380*/ 	.word	0x0500000f


	//   ....[74]....
        /*0384*/ 	.word	0x0500000f


	//   ....[75]....
        /*0388*/ 	.word	0x0500000f


	//   ....[76]....
        /*038c*/ 	.word	0x0500000f


	//   ....[77]....
        /*0390*/ 	.word	0x0500000f


	//   ....[78]....
        /*0394*/ 	.word	0x0500000f


	//   ....[79]....
        /*0398*/ 	.word	0x0500000f


	//   ....[80]....
        /*039c*/ 	.word	0x0500000f


	//   ....[81]....
        /*03a0*/ 	.word	0x0500000f


	//   ....[82]....
        /*03a4*/ 	.word	0x0500000f


	//   ....[83]....
        /*03a8*/ 	.word	0x0500000f


	//   ....[84]....
        /*03ac*/ 	.word	0x0500000f


	//   ....[85]....
        /*03b0*/ 	.word	0x0500000f


	//   ....[86]....
        /*03b4*/ 	.word	0x0500000f


	//   ....[87]....
        /*03b8*/ 	.word	0xffffffff


	//   ....[88]....
        /*03bc*/ 	.word	0xffffffff


	//   ....[89]....
        /*03c0*/ 	.word	0xffffffff


	//   ....[90]....
        /*03c4*/ 	.word	0xffffffff


	//   ....[91]....
        /*03c8*/ 	.word	0xffffffff


	//   ....[92]....
        /*03cc*/ 	.word	0xffffffff


	//   ....[93]....
        /*03d0*/ 	.word	0xffffffff


	//   ....[94]....
        /*03d4*/ 	.word	0xffffffff


	//----- nvinfo : EIATTR_COOP_GROUP_INSTR_OFFSETS
	.align		4
.L_348:
        /*03d8*/ 	.byte	0x04, 0x28
        /*03da*/ 	.short	(.L_350 - .L_349)


	//   ....[0]....
.L_349:
        /*03dc*/ 	.word	0x00000070


	//   ....[1]....
        /*03e0*/ 	.word	0x00000170


	//   ....[2]....
        /*03e4*/ 	.word	0x00000220


	//   ....[3]....
        /*03e8*/ 	.word	0x000003c0


	//   ....[4]....
        /*03ec*/ 	.word	0x00000520


	//   ....[5]....
        /*03f0*/ 	.word	0x00000640


	//   ....[6]....
        /*03f4*/ 	.word	0x000007a0


	//   ....[7]....
        /*03f8*/ 	.word	0x00002520


	//   ....[8]....
        /*03fc*/ 	.word	0x0000a050


	//   ....[9]....
        /*0400*/ 	.word	0x0000c710


	//   ....[10]....
        /*0404*/ 	.word	0x0000da00


	//   ....[11]....
        /*0408*/ 	.word	0x0000df10


	//   ....[12]....
        /*040c*/ 	.word	0x0000ea30


	//   ....[13]....
        /*0410*/ 	.word	0x0000eac0


	//   ....[14]....
        /*0414*/ 	.word	0x0000ebb0


	//   ....[15]....
        /*0418*/ 	.word	0x0000ebd0


	//   ....[16]....
        /*041c*/ 	.word	0x00015990


	//   ....[17]....
        /*0420*/ 	.word	0x000172c0


	//   ....[18]....
        /*0424*/ 	.word	0x00018670


	//   ....[19]....
        /*0428*/ 	.word	0x000187f0


	//   ....[20]....
        /*042c*/ 	.word	0x00018920


	//   ....[21]....
        /*0430*/ 	.word	0x00018940


	//   ....[22]....
        /*0434*/ 	.word	0x0001f690


	//   ....[23]....
        /*0438*/ 	.word	0x00020cd0


	//   ....[24]....
        /*043c*/ 	.word	0x00021fb0


	//   ....[25]....
        /*0440*/ 	.word	0x000227b0


	//   ....[26]....
        /*0444*/ 	.word	0x00023020


	//   ....[27]....
        /*0448*/ 	.word	0x000230b0


	//   ....[28]....
        /*044c*/ 	.word	0x00023170


	//   ....[29]....
        /*0450*/ 	.word	0x00023190


	//   ....[30]....
        /*0454*/ 	.word	0x00029f60


	//   ....[31]....
        /*0458*/ 	.word	0x0002a0a0


	//   ....[32]....
        /*045c*/ 	.word	0x0002a0c0


	//   ....[33]....
        /*0460*/ 	.word	0x0002a100


	//   ....[34]....
        /*0464*/ 	.word	0x0002a120


	//   ....[35]....
        /*0468*/ 	.word	0x0002bba0


	//   ....[36]....
        /*046c*/ 	.word	0x0002c7d0


	//   ....[37]....
        /*0470*/ 	.word	0x0002c800


	//   ....[38]....
        /*0474*/ 	.word	0x0002c840


	//   ....[39]....
        /*0478*/ 	.word	0x0002c850


	//   ....[40]....
        /*047c*/ 	.word	0x0002ce80


	//   ....[41]....
        /*0480*/ 	.word	0x0002ceb0


	//   ....[42]....
        /*0484*/ 	.word	0x0002d100


	//   ....[43]....
        /*0488*/ 	.word	0x0002d120


	//   ....[44]....
        /*048c*/ 	.word	0x0002dac0


	//   ....[45]....
        /*0490*/ 	.word	0x0002db00


	//   ....[46]....
        /*0494*/ 	.word	0x0002dd50


	//   ....[47]....
        /*0498*/ 	.word	0x0002dd70


	//   ....[48]....
        /*049c*/ 	.word	0x0002e060


	//   ....[49]....
        /*04a0*/ 	.word	0x0002f180


	//   ....[50]....
        /*04a4*/ 	.word	0x0002fac0


	//   ....[51]....
        /*04a8*/ 	.word	0x0002faf0


	//   ....[52]....
        /*04ac*/ 	.word	0x0002fbf0


	//   ....[53]....
        /*04b0*/ 	.word	0x0002fc00


	//   ....[54]....
        /*04b4*/ 	.word	0x0002fc80


	//   ....[55]....
        /*04b8*/ 	.word	0x0002fc90


	//   ....[56]....
        /*04bc*/ 	.word	0x0002fca0


	//   ....[57]....
        /*04c0*/ 	.word	0x0002fcb0


	//   ....[58]....
        /*04c4*/ 	.word	0x000306a0


	//   ....[59]....
        /*04c8*/ 	.word	0x000306e0


	//   ....[60]....
        /*04cc*/ 	.word	0x00030700


	//   ....[61]....
        /*04d0*/ 	.word	0x00030840


	//   ....[62]....
        /*04d4*/ 	.word	0x00030a00


	//   ....[63]....
        /*04d8*/ 	.word	0x00030a10


	//   ....[64]....
        /*04dc*/ 	.word	0x00030b60


	//   ....[65]....
        /*04e0*/ 	.word	0x00030b70


	//   ....[66]....
        /*04e4*/ 	.word	0x00034460


	//   ....[67]....
        /*04e8*/ 	.word	0x00034650


	//   ....[68]....
        /*04ec*/ 	.word	0x00034b00


	//   ....[69]....
        /*04f0*/ 	.word	0x00034c60


	//   ....[70]....
        /*04f4*/ 	.word	0x00034ce0


	//   ....[71]....
        /*04f8*/ 	.word	0x00034d90


	//   ....[72]....
        /*04fc*/ 	.word	0x00034e80


	//   ....[73]....
        /*0500*/ 	.word	0x00034ee0


	//   ....[74]....
        /*0504*/ 	.word	0x00034fd0


	//   ....[75]....
        /*0508*/ 	.word	0x00035030


	//   ....[76]....
        /*050c*/ 	.word	0x000350d0


	//   ....[77]....
        /*0510*/ 	.word	0x000351b0


	//   ....[78]....
        /*0514*/ 	.word	0x00035260


	//   ....[79]....
        /*0518*/ 	.word	0x00035540


	//   ....[80]....
        /*051c*/ 	.word	0x00035590


	//   ....[81]....
        /*0520*/ 	.word	0x000356d0


	//   ....[82]....
        /*0524*/ 	.word	0x000357e0


	//   ....[83]....
        /*0528*/ 	.word	0x00035a10


	//   ....[84]....
        /*052c*/ 	.word	0x00035a60


	//   ....[85]....
        /*0530*/ 	.word	0x00035d80


	//   ....[86]....
        /*0534*/ 	.word	0x00035ea0


	//   ....[87]....
        /*0538*/ 	.word	0x00037da0


	//   ....[88]....
        /*053c*/ 	.word	0x00039570


	//   ....[89]....
        /*0540*/ 	.word	0x00039ba0


	//   ....[90]....
        /*0544*/ 	.word	0x0003a8d0


	//   ....[91]....
        /*0548*/ 	.word	0x0003a920


	//   ....[92]....
        /*054c*/ 	.word	0x0003a940


	//   ....[93]....
        /*0550*/ 	.word	0x0003a950


	//   ....[94]....
        /*0554*/ 	.word	0x000455a0


	//----- nvinfo : EIATTR_REG_RECONFIG
	.align		4
.L_350:
        /*0558*/ 	.byte	0x01, 0x54
	.zero		2


	//----- nvinfo : EIATTR_SYSCALL_OFFSETS
	.align		4
        /*055c*/ 	.byte	0x04, 0x46
        /*055e*/ 	.short	(.L_352 - .L_351)


	//   ....[0]....
.L_351:
        /*0560*/ 	.word	0x0000a5a0


	//   ....[1]....
        /*0564*/ 	.word	0x0002ed80


	//   ....[2]....
        /*0568*/ 	.word	0x0002eed0


	//   ....[3]....
        /*056c*/ 	.word	0x0002efc0


	//   ....[4]....
        /*0570*/ 	.word	0x0002f720


	//   ....[5]....
        /*0574*/ 	.word	0x00030000


	//----- nvinfo : EIATTR_MBARRIER_INSTR_OFFSETS
	.align		4
.L_352:
        /*0578*/ 	.byte	0x04, 0x39
        /*057a*/ 	.short	(.L_354 - .L_353)


	//   ....[0]....
.L_353:
        /*057c*/ 	.word	0x000002a0
        /*0580*/ 	.word	0x000000ff
        /*0584*/ 	.word	0x00038800
        /*0588*/ 	.short	0x0100
        /*058a*/ 	.byte	0x08
	.zero		1


	//   ....[1]....
        /*058c*/ 	.word	0x000002b0
        /*0590*/ 	.word	0x000000ff
        /*0594*/ 	.word	0x00038810
        /*0598*/ 	.short	0x0100
        /*059a*/ 	.byte	0x08
	.zero		1


	//   ....[2]....
        /*059c*/ 	.word	0x000002c0
        /*05a0*/ 	.word	0x000000ff
        /*05a4*/ 	.word	0x00038820
        /*05a8*/ 	.short	0x0100
        /*05aa*/ 	.byte	0x08
	.zero		1


	//   ....[3]....
        /*05ac*/ 	.word	0x00000370
        /*05b0*/ 	.word	0x000000ff
        /*05b4*/ 	.word	0x00038830
        /*05b8*/ 	.short	0x0100
        /*05ba*/ 	.byte	0x06
	.zero		1


	//   ....[4]....
        /*05bc*/ 	.word	0x00000380
        /*05c0*/ 	.word	0x000000ff
        /*05c4*/ 	.word	0x00038840
        /*05c8*/ 	.short	0x0100
        /*05ca*/ 	.byte	0x06
	.zero		1


	//   ....[5]....
        /*05cc*/ 	.word	0x00000390
        /*05d0*/ 	.word	0x000000ff
        /*05d4*/ 	.word	0x00038838
        /*05d8*/ 	.short	0x0100
        /*05da*/ 	.byte	0x06
	.zero		1


	//   ....[6]....
        /*05dc*/ 	.word	0x000003a0
        /*05e0*/ 	.word	0x000000ff
        /*05e4*/ 	.word	0x00038848
        /*05e8*/ 	.short	0x0100
        /*05ea*/ 	.byte	0x06
	.zero		1


	//   ....[7]....
        /*05ec*/ 	.word	0x000004d0
        /*05f0*/ 	.word	0x000000ff
        /*05f4*/ 	.word	0x00038850
        /*05f8*/ 	.short	0x0100
        /*05fa*/ 	.byte	0x08
	.zero		1


	//   ....[8]....
        /*05fc*/ 	.word	0x000004e0
        /*0600*/ 	.word	0x000000ff
        /*0604*/ 	.word	0x00038860
        /*0608*/ 	.short	0x0100
        /*060a*/ 	.byte	0x08
	.zero		1


	//   ....[9]....
        /*060c*/ 	.word	0x000004f0
        /*0610*/ 	.word	0x000000ff
        /*0614*/ 	.word	0x00038858
        /*0618*/ 	.short	0x0100
        /*061a*/ 	.byte	0x08
	.zero		1


	//   ....[10]....
        /*061c*/ 	.word	0x00000500
        /*0620*/ 	.word	0x000000ff
        /*0624*/ 	.word	0x00038868
        /*0628*/ 	.short	0x0100
        /*062a*/ 	.byte	0x08
	.zero		1


	//   ....[11]....
        /*062c*/ 	.word	0x000005f0
        /*0630*/ 	.word	0x000000ff
        /*0634*/ 	.word	0x00038870
        /*0638*/ 	.short	0x0100
        /*063a*/ 	.byte	0x06
	.zero		1


	//   ....[12]....
        /*063c*/ 	.word	0x00000600
        /*0640*/ 	.word	0x000000ff
        /*0644*/ 	.word	0x00038880
        /*0648*/ 	.short	0x0100
        /*064a*/ 	.byte	0x06
	.zero		1


	//   ....[13]....
        /*064c*/ 	.word	0x00000610
        /*0650*/ 	.word	0x000000ff
        /*0654*/ 	.word	0x00038878
        /*0658*/ 	.short	0x0100
        /*065a*/ 	.byte	0x06
	.zero		1


	//   ....[14]....
        /*065c*/ 	.word	0x00000620
        /*0660*/ 	.word	0x000000ff
        /*0664*/ 	.word	0x00038888
        /*0668*/ 	.short	0x0100
        /*066a*/ 	.byte	0x06
	.zero		1


	//   ....[15]....
        /*066c*/ 	.word	0x00000750
        /*0670*/ 	.word	0x000000ff
        /*0674*/ 	.word	0x00038890
        /*0678*/ 	.short	0x0100
        /*067a*/ 	.byte	0x08
	.zero		1


	//   ....[16]....
        /*067c*/ 	.word	0x00000760
        /*0680*/ 	.word	0x000000ff
        /*0684*/ 	.word	0x000388a0
        /*0688*/ 	.short	0x0100
        /*068a*/ 	.byte	0x08
	.zero		1


	//   ....[17]....
        /*068c*/ 	.word	0x00000770
        /*0690*/ 	.word	0x000000ff
        /*0694*/ 	.word	0x00038898
        /*0698*/ 	.short	0x0100
        /*069a*/ 	.byte	0x08
	.zero		1


	//   ....[18]....
        /*069c*/ 	.word	0x00000780
        /*06a0*/ 	.word	0x000000ff
        /*06a4*/ 	.word	0x000388a8
        /*06a8*/ 	.short	0x0100
        /*06aa*/ 	.byte	0x08
	.zero		1


	//   ....[19]....
        /*06ac*/ 	.word	0x000008c0
        /*06b0*/ 	.word	0x000000ff
        /*06b4*/ 	.word	0x000388b0
        /*06b8*/ 	.short	0x0100
        /*06ba*/ 	.byte	0x08
	.zero		1


	//   ....[20]....
        /*06bc*/ 	.word	0x000008d0
        /*06c0*/ 	.word	0x000000ff
        /*06c4*/ 	.word	0x000388c0
        /*06c8*/ 	.short	0x0100
        /*06ca*/ 	.byte	0x08
	.zero		1


	//   ....[21]....
        /*06cc*/ 	.word	0x000008e0
        /*06d0*/ 	.word	0x000000ff
        /*06d4*/ 	.word	0x000388b8
        /*06d8*/ 	.short	0x0100
        /*06da*/ 	.byte	0x08
	.zero		1


	//   ....[22]....
        /*06dc*/ 	.word	0x000008f0
        /*06e0*/ 	.word	0x000000ff
        /*06e4*/ 	.word	0x000388c8
        /*06e8*/ 	.short	0x0100
        /*06ea*/ 	.byte	0x08
	.zero		1


	//   ....[23]....
        /*06ec*/ 	.word	0x000048e0
        /*06f0*/ 	.word	0x00000000
        /*06f4*/ 	.word	0x00000000
        /*06f8*/ 	.short	0x0101
        /*06fa*/ 	.byte	0x3f
	.zero		1


	//   ....[24]....
        /*06fc*/ 	.word	0x000086a0
        /*0700*/ 	.word	0x00000000
        /*0704*/ 	.word	0x00000000
        /*0708*/ 	.short	0x0101
        /*070a*/ 	.byte	0x3f
	.zero		1


	//   ....[25]....
        /*070c*/ 	.word	0x0000ab10
        /*0710*/ 	.word	0x000000ff
        /*0714*/ 	.word	0x00038800
        /*0718*/ 	.short	0x010a
        /*071a*/ 	.byte	0x27
	.zero		1


	//   ....[26]....
        /*071c*/ 	.word	0x0000b330
        /*0720*/ 	.word	0x00000009
        /*0724*/ 	.word	0x00000000
        /*0728*/ 	.short	0x010a
        /*072a*/ 	.byte	0x3f
	.zero		1


	//   ....[27]....
        /*072c*/ 	.word	0x0000b430
        /*0730*/ 	.word	0x00000005
        /*0734*/ 	.word	0x00000000
        /*0738*/ 	.short	0x010a
        /*073a*/ 	.byte	0x3f
	.zero		1


	//   ....[28]....
        /*073c*/ 	.word	0x0000b870
        /*0740*/ 	.word	0x00000014
        /*0744*/ 	.word	0x00000000
        /*0748*/ 	.short	0x010a
        /*074a*/ 	.byte	0x3f
	.zero		1


	//   ....[29]....
        /*074c*/ 	.word	0x0000b970
        /*0750*/ 	.word	0x00000008
        /*0754*/ 	.word	0x00000000
        /*0758*/ 	.short	0x010a
        /*075a*/ 	.byte	0x3f
	.zero		1


	//   ....[30]....
        /*075c*/ 	.word	0x0000d6b0
        /*0760*/ 	.word	0x00000014
        /*0764*/ 	.word	0x00000000
        /*0768*/ 	.short	0x0101
        /*076a*/ 	.byte	0x3f
	.zero		1


	//   ....[31]....
        /*076c*/ 	.word	0x00015a10
        /*0770*/ 	.word	0x00000005
        /*0774*/ 	.word	0x00000000
        /*0778*/ 	.short	0x0101
        /*077a*/ 	.byte	0x3f
	.zero		1


	//   ....[32]....
        /*077c*/ 	.word	0x00015e90
        /*0780*/ 	.word	0x00000009
        /*0784*/ 	.word	0x00000000
        /*0788*/ 	.short	0x010a
        /*078a*/ 	.byte	0x3f
	.zero		1


	//   ....[33]....
        /*078c*/ 	.word	0x00015f90
        /*0790*/ 	.word	0x00000008
        /*0794*/ 	.word	0x00000000
        /*0798*/ 	.short	0x010a
        /*079a*/ 	.byte	0x3f
	.zero		1


	//   ....[34]....
        /*079c*/ 	.word	0x000163f0
        /*07a0*/ 	.word	0x00000014
        /*07a4*/ 	.word	0x00000000
        /*07a8*/ 	.short	0x010a
        /*07aa*/ 	.byte	0x3f
	.zero		1


	//   ....[35]....
        /*07ac*/ 	.word	0x000164f0
        /*07b0*/ 	.word	0x00000008
        /*07b4*/ 	.word	0x00000000
        /*07b8*/ 	.short	0x010a
        /*07ba*/ 	.byte	0x3f
	.zero		1


	//   ....[36]....
        /*07bc*/ 	.word	0x00018230
        /*07c0*/ 	.word	0x00000014
        /*07c4*/ 	.word	0x00000000
        /*07c8*/ 	.short	0x0101
        /*07ca*/ 	.byte	0x3f
	.zero		1


	//   ....[37]....
        /*07cc*/ 	.word	0x0001f710
        /*07d0*/ 	.word	0x00000005
        /*07d4*/ 	.word	0x00000000
        /*07d8*/ 	.short	0x0101
        /*07da*/ 	.byte	0x3f
	.zero		1


	//   ....[38]....
        /*07dc*/ 	.word	0x0001f8f0
        /*07e0*/ 	.word	0x00000007
        /*07e4*/ 	.word	0x00000000
        /*07e8*/ 	.short	0x010a
        /*07ea*/ 	.byte	0x3f
	.zero		1


	//   ....[39]....
        /*07ec*/ 	.word	0x0001f9f0
        /*07f0*/ 	.word	0x00000006
        /*07f4*/ 	.word	0x00000000
        /*07f8*/ 	.short	0x010a
        /*07fa*/ 	.byte	0x3f
	.zero		1


	//   ....[40]....
        /*07fc*/ 	.word	0x0001fe30
        /*0800*/ 	.word	0x0000000e
        /*0804*/ 	.word	0x00000000
        /*0808*/ 	.short	0x010a
        /*080a*/ 	.byte	0x3f
	.zero		1


	//   ....[41]....
        /*080c*/ 	.word	0x0001ff30
        /*0810*/ 	.word	0x00000006
        /*0814*/ 	.word	0x00000000
        /*0818*/ 	.short	0x010a
        /*081a*/ 	.byte	0x3f
	.zero		1


	//   ....[42]....
        /*081c*/ 	.word	0x00021c70
        /*0820*/ 	.word	0x0000000e
        /*0824*/ 	.word	0x00000000
        /*0828*/ 	.short	0x0101
        /*082a*/ 	.byte	0x3f
	.zero		1


	//   ....[43]....
        /*082c*/ 	.word	0x00029fe0
        /*0830*/ 	.word	0x00000006
        /*0834*/ 	.word	0x00000000
        /*0838*/ 	.short	0x0101
        /*083a*/ 	.byte	0x3f
	.zero		1


	//   ....[44]....
        /*083c*/ 	.word	0x0002cea0
        /*0840*/ 	.word	0x000000ff
        /*0844*/ 	.word	0x00000000
        /*0848*/ 	.short	0x0101
        /*084a*/ 	.byte	0x05
	.zero		1


	//   ....[45]....
        /*084c*/ 	.word	0x0002f3b0
        /*0850*/ 	.word	0x00000000
        /*0854*/ 	.word	0x00038840
        /*0858*/ 	.short	0x010a
        /*085a*/ 	.byte	0x3f
	.zero		1


	//   ....[46]....
        /*085c*/ 	.word	0x0002fdd0
        /*0860*/ 	.word	0x00000011
        /*0864*/ 	.word	0x00038800
        /*0868*/ 	.short	0x0107
        /*086a*/ 	.byte	0x3f
	.zero		1


	//   ....[47]....
        /*086c*/ 	.word	0x0002fe70
        /*0870*/ 	.word	0x00000011
        /*0874*/ 	.word	0x00038800
        /*0878*/ 	.short	0x0101
        /*087a*/ 	.byte	0x3f
	.zero		1


	//   ....[48]....
        /*087c*/ 	.word	0x00030d90
        /*0880*/ 	.word	0x00000011
        /*0884*/ 	.word	0x00038810
        /*0888*/ 	.short	0x0107
        /*088a*/ 	.byte	0x3f
	.zero		1


	//   ....[49]....
        /*088c*/ 	.word	0x00030e90
        /*0890*/ 	.word	0x00000011
        /*0894*/ 	.word	0x00038810
        /*0898*/ 	.short	0x0101
        /*089a*/ 	.byte	0x3f
	.zero		1


	//   ....[50]....
        /*089c*/ 	.word	0x00030eb0
        /*08a0*/ 	.word	0x00000011
        /*08a4*/ 	.word	0x00038820
        /*08a8*/ 	.short	0x010a
        /*08aa*/ 	.byte	0x3f
	.zero		1


	//   ....[51]....
        /*08ac*/ 	.word	0x00030f80
        /*08b0*/ 	.word	0x00000000
        /*08b4*/ 	.word	0x00038860
        /*08b8*/ 	.short	0x010a
        /*08ba*/ 	.byte	0x3f
	.zero		1


	//   ....[52]....
        /*08bc*/ 	.word	0x00031b60
        /*08c0*/ 	.word	0x00000003
        /*08c4*/ 	.word	0x00038840
        /*08c8*/ 	.short	0x010a
        /*08ca*/ 	.byte	0x3f
	.zero		1


	//   ....[53]....
        /*08cc*/ 	.word	0x00031d80
        /*08d0*/ 	.word	0x00000003
        /*08d4*/ 	.word	0x00038860
        /*08d8*/ 	.short	0x010a
        /*08da*/ 	.byte	0x3f
	.zero		1


	//   ....[54]....
        /*08dc*/ 	.word	0x00032930
        /*08e0*/ 	.word	0x00000004
        /*08e4*/ 	.word	0x00038840
        /*08e8*/ 	.short	0x010a
        /*08ea*/ 	.byte	0x3f
	.zero		1


	//   ....[55]....
        /*08ec*/ 	.word	0x00032b50
        /*08f0*/ 	.word	0x00000004
        /*08f4*/ 	.word	0x00038860
        /*08f8*/ 	.short	0x010a
        /*08fa*/ 	.byte	0x3f
	.zero		1


	//   ....[56]....
        /*08fc*/ 	.word	0x00033690
        /*0900*/ 	.word	0x00000004
        /*0904*/ 	.word	0x00038840
        /*0908*/ 	.short	0x010a
        /*090a*/ 	.byte	0x3f
	.zero		1


	//   ....[57]....
        /*090c*/ 	.word	0x000338b0
        /*0910*/ 	.word	0x00000004
        /*0914*/ 	.word	0x00038860
        /*0918*/ 	.short	0x010a
        /*091a*/ 	.byte	0x3f
	.zero		1


	//   ....[58]....
        /*091c*/ 	.word	0x000345d0
        /*0920*/ 	.word	0x00000009
        /*0924*/ 	.word	0x00038820
        /*0928*/ 	.short	0x010a
        /*092a*/ 	.byte	0x3f
	.zero		1


	//   ....[59]....
        /*092c*/ 	.word	0x00034750
        /*0930*/ 	.word	0x00000005
        /*0934*/ 	.word	0x00000000
        /*0938*/ 	.short	0x010a
        /*093a*/ 	.byte	0x3f
	.zero		1


	//   ....[60]....
        /*093c*/ 	.word	0x000347a0
        /*0940*/ 	.word	0x00000007
        /*0944*/ 	.word	0x00000000
        /*0948*/ 	.short	0x010a
        /*094a*/ 	.byte	0x3f
	.zero		1


	//   ....[61]....
        /*094c*/ 	.word	0x000347e0
        /*0950*/ 	.word	0x00000013
        /*0954*/ 	.word	0x00000000
        /*0958*/ 	.short	0x010a
        /*095a*/ 	.byte	0x3f
	.zero		1


	//   ....[62]....
        /*095c*/ 	.word	0x00034810
        /*0960*/ 	.word	0x00000003
        /*0964*/ 	.word	0x00000000
        /*0968*/ 	.short	0x010a
        /*096a*/ 	.byte	0x3f
	.zero		1


	//   ....[63]....
        /*096c*/ 	.word	0x00034880
        /*0970*/ 	.word	0x00000005
        /*0974*/ 	.word	0x00038800
        /*0978*/ 	.short	0x010a
        /*097a*/ 	.byte	0x3f
	.zero		1


	//   ....[64]....
        /*097c*/ 	.word	0x000348d0
        /*0980*/ 	.word	0x00000005
        /*0984*/ 	.word	0x00000000
        /*0988*/ 	.short	0x010a
        /*098a*/ 	.byte	0x3f
	.zero		1


	//   ....[65]....
        /*098c*/ 	.word	0x00034920
        /*0990*/ 	.word	0x00000008
        /*0994*/ 	.word	0x00000000
        /*0998*/ 	.short	0x010a
        /*099a*/ 	.byte	0x3f
	.zero		1


	//   ....[66]....
        /*099c*/ 	.word	0x00034970
        /*09a0*/ 	.word	0x00000008
        /*09a4*/ 	.word	0x00000000
        /*09a8*/ 	.short	0x010a
        /*09aa*/ 	.byte	0x3f
	.zero		1


	//   ....[67]....
        /*09ac*/ 	.word	0x000349c0
        /*09b0*/ 	.word	0x00000008
        /*09b4*/ 	.word	0x00000000
        /*09b8*/ 	.short	0x010a
        /*09ba*/ 	.byte	0x3f
	.zero		1


	//   ....[68]....
        /*09bc*/ 	.word	0x00034a10
        /*09c0*/ 	.word	0x00000006
        /*09c4*/ 	.word	0x00000000
        /*09c8*/ 	.short	0x010a
        /*09ca*/ 	.byte	0x3f
	.zero		1


	//   ....[69]....
        /*09cc*/ 	.word	0x00034a60
        /*09d0*/ 	.word	0x00000006
        /*09d4*/ 	.word	0x00000000
        /*09d8*/ 	.short	0x010a
        /*09da*/ 	.byte	0x3f
	.zero		1


	//   ....[70]....
        /*09dc*/ 	.word	0x00034bb0
        /*09e0*/ 	.word	0x00000000
        /*09e4*/ 	.word	0x00038840
        /*09e8*/ 	.short	0x010a
        /*09ea*/ 	.byte	0x3f
	.zero		1


	//   ....[71]....
        /*09ec*/ 	.word	0x00035aa0
        /*09f0*/ 	.word	0x00000011
        /*09f4*/ 	.word	0x00038820
        /*09f8*/ 	.short	0x010a
        /*09fa*/ 	.byte	0x3f
	.zero		1


	//   ....[72]....
        /*09fc*/ 	.word	0x00035af0
        /*0a00*/ 	.word	0x00000000
        /*0a04*/ 	.word	0x00038860
        /*0a08*/ 	.short	0x010a
        /*0a0a*/ 	.byte	0x3f
	.zero		1


	//   ....[73]....
        /*0a0c*/ 	.word	0x00035b40
        /*0a10*/ 	.word	0x00000003
        /*0a14*/ 	.word	0x00038840
        /*0a18*/ 	.short	0x010a
        /*0a1a*/ 	.byte	0x3f
	.zero		1


	//   ....[74]....
        /*0a1c*/ 	.word	0x00035b90
        /*0a20*/ 	.word	0x00000003
        /*0a24*/ 	.word	0x00038860
        /*0a28*/ 	.short	0x010a
        /*0a2a*/ 	.byte	0x3f
	.zero		1


	//   ....[75]....
        /*0a2c*/ 	.word	0x00035be0
        /*0a30*/ 	.word	0x00000004
        /*0a34*/ 	.word	0x00038840
        /*0a38*/ 	.short	0x010a
        /*0a3a*/ 	.byte	0x3f
	.zero		1


	//   ....[76]....
        /*0a3c*/ 	.word	0x00035c30
        /*0a40*/ 	.word	0x00000004
        /*0a44*/ 	.word	0x00038860
        /*0a48*/ 	.short	0x010a
        /*0a4a*/ 	.byte	0x3f
	.zero		1


	//   ....[77]....
        /*0a4c*/ 	.word	0x00035c80
        /*0a50*/ 	.word	0x00000004
        /*0a54*/ 	.word	0x00038840
        /*0a58*/ 	.short	0x010a
        /*0a5a*/ 	.byte	0x3f
	.zero		1


	//   ....[78]....
        /*0a5c*/ 	.word	0x00035cd0
        /*0a60*/ 	.word	0x00000004
        /*0a64*/ 	.word	0x00038860
        /*0a68*/ 	.short	0x010a
        /*0a6a*/ 	.byte	0x3f
	.zero		1


	//   ....[79]....
        /*0a6c*/ 	.word	0x00035dc0
        /*0a70*/ 	.word	0x00000009
        /*0a74*/ 	.word	0x00038820
        /*0a78*/ 	.short	0x010a
        /*0a7a*/ 	.byte	0x3f
	.zero		1


	//   ....[80]....
        /*0a7c*/ 	.word	0x00035f60
        /*0a80*/ 	.word	0x00000005
        /*0a84*/ 	.word	0x00000000
        /*0a88*/ 	.short	0x010a
        /*0a8a*/ 	.byte	0x3f
	.zero		1


	//   ....[81]....
        /*0a8c*/ 	.word	0x00035fb0
        /*0a90*/ 	.word	0x00000007
        /*0a94*/ 	.word	0x00000000
        /*0a98*/ 	.short	0x010a
        /*0a9a*/ 	.byte	0x3f
	.zero		1


	//   ....[82]....
        /*0a9c*/ 	.word	0x00036000
        /*0aa0*/ 	.word	0x00000013
        /*0aa4*/ 	.word	0x00000000
        /*0aa8*/ 	.short	0x010a
        /*0aaa*/ 	.byte	0x3f
	.zero		1


	//   ....[83]....
        /*0aac*/ 	.word	0x00036200
        /*0ab0*/ 	.word	0x00000009
        /*0ab4*/ 	.word	0x00000000
        /*0ab8*/ 	.short	0x010a
        /*0aba*/ 	.byte	0x3f
	.zero		1


	//   ....[84]....
        /*0abc*/ 	.word	0x00036340
        /*0ac0*/ 	.word	0x0000000d
        /*0ac4*/ 	.word	0x00000000
        /*0ac8*/ 	.short	0x010a
        /*0aca*/ 	.byte	0x3f
	.zero		1


	//   ....[85]....
        /*0acc*/ 	.word	0x000368e0
        /*0ad0*/ 	.word	0x0000000e
        /*0ad4*/ 	.word	0x00038810
        /*0ad8*/ 	.short	0x010a
        /*0ada*/ 	.byte	0x3f
	.zero		1


	//   ....[86]....
        /*0adc*/ 	.word	0x00036a60
        /*0ae0*/ 	.word	0x0000000d
        /*0ae4*/ 	.word	0x00000000
        /*0ae8*/ 	.short	0x010a
        /*0aea*/ 	.byte	0x3f
	.zero		1


	//   ....[87]....
        /*0aec*/ 	.word	0x00036ba0
        /*0af0*/ 	.word	0x00000038
        /*0af4*/ 	.word	0x00000000
        /*0af8*/ 	.short	0x010a
        /*0afa*/ 	.byte	0x3f
	.zero		1


	//   ....[88]....
        /*0afc*/ 	.word	0x00039010
        /*0b00*/ 	.word	0x0000000d
        /*0b04*/ 	.word	0x00000000
        /*0b08*/ 	.short	0x0101
        /*0b0a*/ 	.byte	0x3f
	.zero		1


	//   ....[89]....
        /*0b0c*/ 	.word	0x00045680
        /*0b10*/ 	.word	0x00000004
        /*0b14*/ 	.word	0x00000000
        /*0b18*/ 	.short	0x0101
        /*0b1a*/ 	.byte	0x3f
	.zero		1


	//   ....[90]....
        /*0b1c*/ 	.word	0x000456b0
        /*0b20*/ 	.word	0x0000000d
        /*0b24*/ 	.word	0x00000000
        /*0b28*/ 	.short	0x010a
        /*0b2a*/ 	.byte	0x3f
	.zero		1


	//   ....[91]....
        /*0b2c*/ 	.word	0x00045700
        /*0b30*/ 	.word	0x0000000e
        /*0b34*/ 	.word	0x00038810
        /*0b38*/ 	.short	0x010a
        /*0b3a*/ 	.byte	0x3f
	.zero		1


	//   ....[92]....
        /*0b3c*/ 	.word	0x00045750
        /*0b40*/ 	.word	0x00000038
        /*0b44*/ 	.word	0x00000000
        /*0b48*/ 	.short	0x010a
        /*0b4a*/ 	.byte	0x3f
	.zero		1


	//----- nvinfo : EIATTR_NUM_MBARRIERS
	.align		4
.L_354:
        /*0b4c*/ 	.byte	0x03, 0x38
        /*0b4e*/ 	.short	0x0017


	//----- nvinfo : EIATTR_EXIT_INSTR_OFFSETS
	.align		4
        /*0b50*/ 	.byte	0x04, 0x1c
        /*0b52*/ 	.short	(.L_356 - .L_355)


	//   ....[0]....
.L_355:
        /*0b54*/ 	.word	0x00000b10


	//   ....[1]....
        /*0b58*/ 	.word	0x0002dfe0


	//   ....[2]....
        /*0b5c*/ 	.word	0x00034860


	//----- nvinfo : EIATTR_MAX_THREADS
	.align		4
.L_356:
        /*0b60*/ 	.byte	0x04, 0x05
        /*0b62*/ 	.short	(.L_358 - .L_357)
.L_357:
        /*0b64*/ 	.word	0x00000180
        /*0b68*/ 	.word	0x00000001
        /*0b6c*/ 	.word	0x00000001


	//----- nvinfo : EIATTR_CRS_STACK_SIZE
	.align		4
.L_358:
        /*0b70*/ 	.byte	0x04, 0x1e
        /*0b72*/ 	.short	(.L_360 - .L_359)
.L_359:
        /*0b74*/ 	.word	0x00000000


	//----- nvinfo : EIATTR_CBANK_PARAM_SIZE
	.align		4
.L_360:
        /*0b78*/ 	.byte	0x03, 0x19
        /*0b7a*/ 	.short	0x0bf0


	//----- nvinfo : EIATTR_PARAM_CBANK
	.align		4
        /*0b7c*/ 	.byte	0x04, 0x0a
        /*0b7e*/ 	.short	(.L_362 - .L_361)
	.align		4
.L_361:
        /*0b80*/ 	.word	index@(.nv.constant0._ZN7cutlass13device_kernelIN5flash11enable_sm90INS1_16FlashAttnFwdSm90INS1_25CollectiveMainloopFwdSm90ILi2EN4cute5tupleIJNS5_1CILi1EEES8_S8_EEENS6_IJNS7_ILi64EEESA_SA_EEELi512ENS_6half_tEfNS_4arch4Sm90ELb0ELb1ELb1ELb0ELb0ELb0ELb1ELb0ELb0ELb1ELb0ELb0EEENS1_21CollectiveEpilogueFwdINS6_IJSA_NS7_ILi512EEESA_EEES9_SC_SE_Li256ELb0ELb1ELb0ELb0EEENS1_30DynamicPersistentTileSchedulerILi256ELi128ELb0ELb1ELb1EEEEEEEEEvNT_6ParamsE)
        /*0b84*/ 	.short	0x0210
        /*0b86*/ 	.short	0x0bf0


	//----- nvinfo : EIATTR_SW_WAR
	.align		4
.L_362:
        /*0b88*/ 	.byte	0x04, 0x36
        /*0b8a*/ 	.short	(.L_364 - .L_363)
.L_363:
        /*0b8c*/ 	.word	0x00000008
.L_364:


//--------------------- .nv.info._ZN7cutlass13device_kernelIN5flash11enable_sm90INS1_16FlashAttnFwdSm90INS1_25CollectiveMainloopFwdSm90ILi2EN4cute5tupleIJNS5_1CILi1EEES8_S8_EEENS6_IJNS7_ILi64EEESA_SA_EEELi512ENS_6half_tEfNS_4arch4Sm90ELb0ELb1ELb1ELb1ELb0ELb0ELb0ELb0ELb0ELb1ELb0ELb0EEENS1_21CollectiveEpilogueFwdINS6_IJSA_NS7_ILi512EEESA_EEES9_SC_SE_Li256ELb1ELb1ELb0ELb0EEENS1_36VarlenDynamicPersistentTileSchedulerILi64ELi64ELi256ELi128ELb0ELb1ELb1ELb1ELb0ELb1EEEEEEEEEvNT_6ParamsE --------------------------
	.section	.nv.info._ZN7cutlass13device_kernelIN5flash11enable_sm90INS1_16FlashAttnFwdSm90INS1_25CollectiveMainloopFwdSm90ILi2EN4cute5tupleIJNS5_1CILi1EEES8_S8_EEENS6_IJNS7_ILi64EEESA_SA_EEELi512ENS_6half_tEfNS_4arch4Sm90ELb0ELb1ELb1ELb1ELb0ELb0ELb0ELb0ELb0ELb1ELb0ELb0EEENS1_21CollectiveEpilogueFwdINS6_IJSA_NS7_ILi512EEESA_EEES9_SC_SE_Li256ELb1ELb1ELb0ELb0EEENS1_36VarlenDynamicPersistentTileSchedulerILi64ELi64ELi256ELi128ELb0ELb1ELb1ELb1ELb0ELb1EEEEEEEEEvNT_6ParamsE,"",@"SHT_CUDA_INFO"
	.sectionflags	@""
	.align	4


	//----- nvinfo : EIATTR_CUDA_API_VERSION
	.align		4
        /*0000*/ 	.byte	0x04, 0x37
        /*0002*/ 	.short	(.L_366 - .L_365)
.L_365:
        /*0004*/ 	.word	0x00000082


	//----- nvinfo : EIATTR_KPARAM_INFO
	.align		4
.L_366:
        /*0008*/ 	.byte	0x04, 0x17
        /*000a*/ 	.short	(.L_368 - .L_367)
.L_367:
        /*000c*/ 	.word	0x00000000
        /*0010*/ 	.short	0x0000
        /*0012*/ 	.short	0x0070
        /*0014*/ 	.byte	0x00, 0xf0, 0x01, 0x2a


	//----- nvinfo : EIATTR_SPARSE_MMA_MASK
	.align		4
.L_368:
        /*0018*/ 	.byte	0x03, 0x50
        /*001a*/ 	.short	0x0000


	//----- nvinfo : EIATTR_MAXREG_COUNT
	.align		4
        /*001c*/ 	.byte	0x03, 0x1b
        /*001e*/ 	.short	0x00a8


	//----- nvinfo : EIATTR_NUM_BARRIERS
	.align		4
        /*0020*/ 	.byte	0x02, 0x4c
        /*0022*/ 	.byte	0x10
	.zero		1


	//----- nvinfo : EIATTR_EXTERNS
	.align		4
        /*0024*/ 	.byte	0x04, 0x0f
        /*0026*/ 	.short	(.L_370 - .L_369)


	//   ....[0]....
	.align		4
.L_369:
        /*0028*/ 	.word	index@(__assertfail)


	//----- nvinfo : EIATTR_ANNOTATIONS
	.align		4
.L_370:
        /*002c*/ 	.byte	0x04, 0x55
        /*002e*/ 	.short	(.L_372 - .L_371)


	//   ....[0]....
.L_371:
        /* <DEDUP_REMOVED lines=55> */


	//----- nvinfo : EIATTR_MERCURY_ISA_VERSION
	.align		4
.L_372:
        /*0390*/ 	.byte	0x03, 0x5f
        /*0392*/ 	.short	0x0101


	//----- nvinfo : EIATTR_UNUSED_LOAD_BYTE_OFFSET
	.align		4
        /*0394*/ 	.byte	0x04, 0x44
        /*0396*/ 	.short	(.L_374 - .L_373)


	//   ....[0]....
.L_373:
        /*0398*/ 	.word	0x00000a10
        /*039c*/ 	.word	0x0000fff0


	//   ....[1]....
        /*03a0*/ 	.word	0x0000de80
        /*03a4*/ 	.word	0x0000fff0


	//----- nvinfo : EIATTR_INT_WARP_WIDE_INSTR_OFFSETS
	.align		4
.L_374:
        /*03a8*/ 	.byte	0x04, 0x31
        /*03aa*/ 	.short	(.L_376 - .L_375)


	//   ....[0]....
.L_375:
        /*03ac*/ 	.word	0x00000130


	//   ....[1]....
        /*03b0*/ 	.word	0x00000170


	//   ....[2]....
        /*03b4*/ 	.word	0x000001e0


	//   ....[3]....
        /*03b8*/ 	.word	0x000123e0


	//   ....[4]....
        /*03bc*/ 	.word	0x00012470


	//   ....[5]....
        /*03c0*/ 	.word	0x00016ea0


	//   ....[6]....
        /*03c4*/ 	.word	0x00016f30


	//----- nvinfo : EIATTR_COOP_GROUP_MASK_REGIDS
	.align		4
.L_376:
        /*03c8*/ 	.byte	0x04, 0x29
        /*03ca*/ 	.short	(.L_378 - .L_377)


	//   ....[0]....
.L_377:
        /*03cc*/ 	.word	0xffffffff


	//   ....[1]....
        /*03d0*/ 	.word	0xffffffff


	//   ....[2]....
        /*03d4*/ 	.word	0xffffffff


	//   ....[3]....
        /*03d8*/ 	.word	0xffffffff


	//   ....[4]....
        /*03dc*/ 	.word	0xffffffff


	//   ....[5]....
        /*03e0*/ 	.word	0xffffffff


	//   ....[6]....
        /*03e4*/ 	.word	0xffffffff


	//   ....[7]....
        /*03e8*/ 	.word	0xffffffff


	//   ....[8]....
        /*03ec*/ 	.word	0xffffffff


	//   ....[9]....
        /*03f0*/ 	.word	0xffffffff


	//   ....[10]....
        /*03f4*/ 	.word	0xffffffff


	//   ....[11]....
        /*03f8*/ 	.word	0xffffffff


	//   ....[12]....
        /*03fc*/ 	.word	0xffffffff


	//   ....[13]....
        /*0400*/ 	.word	0xffffffff


	//   ....[14]....
        /*0404*/ 	.word	0xffffffff


	//   ....[15]....
        /*0408*/ 	.word	0xffffffff


	//   ....[16]....
        /*040c*/ 	.word	0xffffffff


	//   ....[17]....
        /*0410*/ 	.word	0xffffffff


	//   ....[18]....
        /*0414*/ 	.word	0xffffffff


	//   ....[19]....
        /*0418*/ 	.word	0xffffffff


	//   ....[20]....
        /*041c*/ 	.word	0xffffffff


	//   ....[21]....
        /*0420*/ 	.word	0xffffffff


	//   ....[22]....
        /*0424*/ 	.word	0xffffffff


	//   ....[23]....
        /*0428*/ 	.word	0xffffffff


	//   ....[24]....
        /*042c*/ 	.word	0xffffffff


	//   ....[25]....
        /*0430*/ 	.word	0xffffffff


	//   ....[26]....
        /*0434*/ 	.word	0xffffffff


	//   ....[27]....
        /*0438*/ 	.word	0xffffffff


	//   ....[28]....
        /*043c*/ 	.word	0xffffffff


	//   ....[29]....
        /*0440*/ 	.word	0xffffffff


	//   ....[30]....
        /*0444*/ 	.word	0xffffffff


	//   ....[31]....
        /*0448*/ 	.word	0xffffffff


	//   ....[32]....
        /*044c*/ 	.word	0xffffffff


	//   ....[33]....
        /*0450*/ 	.word	0xffffffff


	//   ....[34]....
        /*0454*/ 	.word	0xffffffff


	//   ....[35]....
        /*0458*/ 	.word	0xffffffff


	//   ....[36]....
        /*045c*/ 	.word	0xffffffff


	//   ....[37]....
        /*0460*/ 	.word	0xffffffff


	//   ....[38]....
        /*0464*/ 	.word	0xffffffff


	//   ....[39]....
        /*0468*/ 	.word	0xffffffff


	//   ....[40]....
        /*046c*/ 	.word	0xffffffff


	//   ....[41]....
        /*0470*/ 	.word	0xffffffff


	//   ....[42]....
        /*0474*/ 	.word	0xffffffff


	//   ....[43]....
        /*0478*/ 	.word	0xffffffff


	//   ....[44]....
        /*047c*/ 	.word	0xffffffff


	//   ....[45]....
        /*0480*/ 	.word	0xffffffff


	//   ....[46]....
        /*0484*/ 	.word	0xffffffff


	//   ....[47]....
        /*0488*/ 	.word	0xffffffff


	//   ....[48]....
        /*048c*/ 	.word	0xffffffff


	//   ....[49]....
        /*0490*/ 	.word	0xffffffff


	//   ....[50]....
        /*0494*/ 	.word	0xffffffff


	//   ....[51]....
        /*0498*/ 	.word	0xffffffff


	//   ....[52]....
        /*049c*/ 	.word	0xffffffff


	//   ....[53]....
        /*04a0*/ 	.word	0xffffffff


	//   ....[54]....
        /*04a4*/ 	.word	0xffffffff


	//   ....[55]....
        /*04a8*/ 	.word	0xffffffff


	//   ....[56]....
        /*04ac*/ 	.word	0xffffffff


	//   ....[57]....
        /*04b0*/ 	.word	0xffffffff


	//   ....[58]....
        /*04b4*/ 	.word	0xffffffff


	//   ....[59]....
        /*04b8*/ 	.word	0xffffffff


	//   ....[60]....
        /*04bc*/ 	.word	0xffffffff


	//   ....[61]....
        /*04c0*/ 	.word	0xffffffff


	//   ....[62]....
        /*04c4*/ 	.word	0xffffffff


	//   ....[63]....
        /*04c8*/ 	.word	0xffffffff


	//   ....[64]....
        /*04cc*/ 	.word	0xffffffff


	//   ....[65]....
        /*04d0*/ 	.word	0xffffffff


	//   ....[66]....
        /*04d4*/ 	.word	0xffffffff


	//   ....[67]....
        /*04d8*/ 	.word	0xffffffff


	//   ....[68]....
        /*04dc*/ 	.word	0xffffffff


	//   ....[69]....
        /*04e0*/ 	.word	0xffffffff


	//   ....[70]....
        /*04e4*/ 	.word	0xffffffff


	//   ....[71]....
        /*04e8*/ 	.word	0xffffffff


	//   ....[72]....
        /*04ec*/ 	.word	0xffffffff


	//   ....[73]....
        /*04f0*/ 	.word	0xffffffff


	//   ....[74]....
        /*04f4*/ 	.word	0xffffffff


	//   ....[75]....
        /*04f8*/ 	.word	0xffffffff


	//   ....[76]....
        /*04fc*/ 	.word	0xffffffff


	//   ....[77]....
        /*0500*/ 	.word	0xffffffff


	//   ....[78]....
        /*0504*/ 	.word	0xffffffff


	//   ....[79]....
        /*0508*/ 	.word	0xffffffff


	//   ....[80]....
        /*050c*/ 	.word	0xffffffff


	//   ....[81]....
        /*0510*/ 	.word	0xffffffff


	//   ....[82]....
        /*0514*/ 	.word	0xffffffff


	//   ....[83]....
        /*0518*/ 	.word	0xffffffff


	//   ....[84]....
        /*051c*/ 	.word	0xffffffff


	//   ....[85]....
        /*0520*/ 	.word	0xffffffff


	//   ....[86]....
        /*0524*/ 	.word	0xffffffff


	//   ....[87]....
        /*0528*/ 	.word	0xffffffff


	//   ....[88]....
        /*052c*/ 	.word	0xffffffff


	//   ....[89]....
        /*0530*/ 	.word	0xffffffff


	//   ....[90]....
        /*0534*/ 	.word	0xffffffff


	//   ....[91]....
        /*0538*/ 	.word	0xffffffff


	//   ....[92]....
        /*053c*/ 	.word	0xffffffff


	//   ....[93]....
        /*0540*/ 	.word	0xffffffff


	//   ....[94]....
        /*0544*/ 	.word	0xffffffff


	//   ....[95]....
        /*0548*/ 	.word	0x0500000f


	//   ....[96]....
        /*054c*/ 	.word	0x0500000f


	//   ....[97]....
        /*0550*/ 	.word	0x0500000f


	//   ....[98]....
        /*0554*/ 	.word	0x0500000f


	//   ....[99]....
        /*0558*/ 	.word	0x0500000f


	//   ....[100]....
        /*055c*/ 	.word	0x0500000f


	//   ....[101]....
        /*0560*/ 	.word	0x0500000f


	//   ....[102]....
        /*0564*/ 	.word	0x0500000f


	//   ....[103]....
        /*0568*/ 	.word	0x0500000f


	//   ....[104]....
        /*056c*/ 	.word	0x0500000f


	//   ....[105]....
        /*0570*/ 	.word	0x0500000f


	//   ....[106]....
        /*0574*/ 	.word	0x0500000f


	//   ....[107]....
        /*0578*/ 	.word	0x0500000f


	//   ....[108]....
        /*057c*/ 	.word	0x0500000f


	//   ....[109]....
        /*0580*/ 	.word	0x0500000f


	//   ....[110]....
        /*0584*/ 	.word	0x0500000f


	//   ....[111]....
        /*0588*/ 	.word	0x0500000f


	//   ....[112]....
        /*058c*/ 	.word	0x0500000f


	//   ....[113]....
        /*0590*/ 	.word	0x0500000f


	//   ....[114]....
        /*0594*/ 	.word	0x0500000f


	//   ....[115]....
        /*0598*/ 	.word	0x0500000f


	//   ....[116]....
        /*059c*/ 	.word	0x0500000f


	//   ....[117]....
        /*05a0*/ 	.word	0x0500000f


	//   ....[118]....
        /*05a4*/ 	.word	0x0500000f


	//   ....[119]....
        /*05a8*/ 	.word	0x0500000f


	//   ....[120]....
        /*05ac*/ 	.word	0x0500000f


	//   ....[121]....
        /*05b0*/ 	.word	0x0500000f


	//----- nvinfo : EIATTR_COOP_GROUP_INSTR_OFFSETS
	.align		4
.L_378:
        /*05b4*/ 	.byte	0x04, 0x28
        /*05b6*/ 	.short	(.L_380 - .L_379)


	//   ....[0]....
.L_379:
        /*05b8*/ 	.word	0x00000060


	//   ....[1]....
        /*05bc*/ 	.word	0x00000140


	//   ....[2]....
        /*05c0*/ 	.word	0x00000190


	//   ....[3]....
        /*05c4*/ 	.word	0x00000380


	//   ....[4]....
        /*05c8*/ 	.word	0x000004e0


	//   ....[5]....
        /*05cc*/ 	.word	0x00000600


	//   ....[6]....
        /*05d0*/ 	.word	0x00000760


	//   ....[7]....
        /*05d4*/ 	.word	0x00001da0


	//   ....[8]....
        /*05d8*/ 	.word	0x00003e90


	//   ....[9]....
        /*05dc*/ 	.word	0x000044e0


	//   ....[10]....
        /*05e0*/ 	.word	0x00005060


	//   ....[11]....
        /*05e4*/ 	.word	0x00005680


	//   ....[12]....
        /*05e8*/ 	.word	0x00005700


	//   ....[13]....
        /*05ec*/ 	.word	0x00005970


	//   ....[14]....
        /*05f0*/ 	.word	0x000059e0


	//   ....[15]....
        /*05f4*/ 	.word	0x00006320


	//   ....[16]....
        /*05f8*/ 	.word	0x000068e0


	//   ....[17]....
        /*05fc*/ 	.word	0x00006e60


	//   ....[18]....
        /*0600*/ 	.word	0x00007550


	//   ....[19]....
        /*0604*/ 	.word	0x00007650


	//   ....[20]....
        /*0608*/ 	.word	0x00007a60


	//   ....[21]....
        /*060c*/ 	.word	0x00007c30


	//   ....[22]....
        /*0610*/ 	.word	0x00008c20


	//   ....[23]....
        /*0614*/ 	.word	0x00009600


	//   ....[24]....
        /*0618*/ 	.word	0x00009690


	//   ....[25]....
        /*061c*/ 	.word	0x00009980


	//   ....[26]....
        /*0620*/ 	.word	0x00009ad0


	//   ....[27]....
        /*0624*/ 	.word	0x0000aba0


	//   ....[28]....
        /*0628*/ 	.word	0x0000b040


	//   ....[29]....
        /*062c*/ 	.word	0x0000b5f0


	//   ....[30]....
        /*0630*/ 	.word	0x0000bc70


	//   ....[31]....
        /*0634*/ 	.word	0x0000bd40


	//   ....[32]....
        /*0638*/ 	.word	0x0000c0f0


	//   ....[33]....
        /*063c*/ 	.word	0x0000c1d0


	//   ....[34]....
        /*0640*/ 	.word	0x0000d340


	//   ....[35]....
        /*0644*/ 	.word	0x0000d380


	//   ....[36]....
        /*0648*/ 	.word	0x0000d3b0


	//   ....[37]....
        /*064c*/ 	.word	0x0000d420


	//   ....[38]....
        /*0650*/ 	.word	0x0000d450


	//   ....[39]....
        /*0654*/ 	.word	0x0000eda0


	//   ....[40]....
        /*0658*/ 	.word	0x0000f3e0


	//   ....[41]....
        /*065c*/ 	.word	0x0000f410


	//   ....[42]....
        /*0660*/ 	.word	0x0000f430


	//   ....[43]....
        /*0664*/ 	.word	0x0000f450


	//   ....[44]....
        /*0668*/ 	.word	0x0000fae0


	//   ....[45]....
        /*066c*/ 	.word	0x0000faf0


	//   ....[46]....
        /*0670*/ 	.word	0x0000fd20


	//   ....[47]....
        /*0674*/ 	.word	0x0000fd40


	//   ....[48]....
        /*0678*/ 	.word	0x000108e0


	//   ....[49]....
        /*067c*/ 	.word	0x00010910


	//   ....[50]....
        /*0680*/ 	.word	0x00010b50


	//   ....[51]....
        /*0684*/ 	.word	0x00010b70


	//   ....[52]....
        /*0688*/ 	.word	0x00010e30


	//   ....[53]....
        /*068c*/ 	.word	0x00011000


	//   ....[54]....
        /*0690*/ 	.word	0x00011030


	//   ....[55]....
        /*0694*/ 	.word	0x00011060


	//   ....[56]....
        /*0698*/ 	.word	0x00011090


	//   ....[57]....
        /*069c*/ 	.word	0x000110c0


	//   ....[58]....
        /*06a0*/ 	.word	0x000110f0


	//   ....[59]....
        /*06a4*/ 	.word	0x00011260


	//   ....[60]....
        /*06a8*/ 	.word	0x00011290


	//   ....[61]....
        /*06ac*/ 	.word	0x000112c0


	//   ....[62]....
        /*06b0*/ 	.word	0x000112f0


	//   ....[63]....
        /*06b4*/ 	.word	0x00011320


	//   ....[64]....
        /*06b8*/ 	.word	0x00011350


	//   ....[65]....
        /*06bc*/ 	.word	0x000113f0


	//   ....[66]....
        /*06c0*/ 	.word	0x00011450


	//   ....[67]....
        /*06c4*/ 	.word	0x000114e0


	//   ....[68]....
        /*06c8*/ 	.word	0x000129a0


	//   ....[69]....
        /*06cc*/ 	.word	0x000134d0


	//   ....[70]....
        /*06d0*/ 	.word	0x000134f0


	//   ....[71]....
        /*06d4*/ 	.word	0x000135a0


	//   ....[72]....
        /*06d8*/ 	.word	0x000135b0


	//   ....[73]....
        /*06dc*/ 	.word	0x00013630


	//   ....[74]....
        /*06e0*/ 	.word	0x00013640


	//   ....[75]....
        /*06e4*/ 	.word	0x00013650


	//   ....[76]....
        /*06e8*/ 	.word	0x00013660


	//   ....[77]....
        /*06ec*/ 	.word	0x00017130


	//   ....[78]....
        /*06f0*/ 	.word	0x00017160


	//   ....[79]....
        /*06f4*/ 	.word	0x000171a0


	//   ....[80]....
        /*06f8*/ 	.word	0x000171d0


	//   ....[81]....
        /*06fc*/ 	.word	0x00017200


	//   ....[82]....
        /*0700*/ 	.word	0x00017230


	//   ....[83]....
        /*0704*/ 	.word	0x00017260


	//   ....[84]....
        /*0708*/ 	.word	0x00017290


	//   ....[85]....
        /*070c*/ 	.word	0x00017410


	//   ....[86]....
        /*0710*/ 	.word	0x00017440


	//   ....[87]....
        /*0714*/ 	.word	0x00017470


	//   ....[88]....
        /*0718*/ 	.word	0x000174a0


	//   ....[89]....
        /*071c*/ 	.word	0x000174d0


	//   ....[90]....
        /*0720*/ 	.word	0x00017500


	//   ....[91]....
        /*0724*/ 	.word	0x000175c0


	//   ....[92]....
        /*0728*/ 	.word	0x000175e0


	//   ....[93]....
        /*072c*/ 	.word	0x00017650


	//   ....[94]....
        /*0730*/ 	.word	0x00017d10


	//   ....[95]....
        /*0734*/ 	.word	0x00018420


	//   ....[96]....
        /*0738*/ 	.word	0x000185e0


	//   ....[97]....
        /*073c*/ 	.word	0x00018630


	//   ....[98]....
        /*0740*/ 	.word	0x00018690


	//   ....[99]....
        /*0744*/ 	.word	0x00018780


	//   ....[100]....
        /*0748*/ 	.word	0x000187e0


	//   ....[101]....
        /*074c*/ 	.word	0x000188d0


	//   ....[102]....
        /*0750*/ 	.word	0x00018930


	//   ....[103]....
        /*0754*/ 	.word	0x00018a00


	//   ....[104]....
        /*0758*/ 	.word	0x00018d30


	//   ....[105]....
        /*075c*/ 	.word	0x00018dd0


	//   ....[106]....
        /*0760*/ 	.word	0x00018ef0


	//   ....[107]....
        /*0764*/ 	.word	0x00018f60


	//   ....[108]....
        /*0768*/ 	.word	0x00018fd0


	//   ....[109]....
        /*076c*/ 	.word	0x00019040


	//   ....[110]....
        /*0770*/ 	.word	0x000190b0


	//   ....[111]....
        /*0774*/ 	.word	0x00019130


	//   ....[112]....
        /*0778*/ 	.word	0x000191c0


	//   ....[113]....
        /*077c*/ 	.word	0x00019250


	//   ....[114]....
        /*0780*/ 	.word	0x000192c0


	//   ....[115]....
        /*0784*/ 	.word	0x00019330


	//   ....[116]....
        /*0788*/ 	.word	0x000193a0


	//   ....[117]....
        /*078c*/ 	.word	0x00019420


	//   ....[118]....
        /*0790*/ 	.word	0x00019490


	//   ....[119]....
        /*0794*/ 	.word	0x00019530


	//   ....[120]....
        /*0798*/ 	.word	0x000195c0


	//   ....[121]....
        /*079c*/ 	.word	0x000196f0


	//----- nvinfo : EIATTR_REG_RECONFIG
	.align		4
.L_380:
        /*07a0*/ 	.byte	0x01, 0x54
	.zero		2


	//----- nvinfo : EIATTR_SYSCALL_OFFSETS
	.align		4
        /*07a4*/ 	.byte	0x04, 0x46
        /*07a6*/ 	.short	(.L_382 - .L_381)


	//   ....[0]....
.L_381:
        /*07a8*/ 	.word	0x00004060


	//   ....[1]....
        /*07ac*/ 	.word	0x000125e0


	//   ....[2]....
        /*07b0*/ 	.word	0x00012730


	//   ....[3]....
        /*07b4*/ 	.word	0x00012820


	//   ....[4]....
        /*07b8*/ 	.word	0x00013090


	//----- nvinfo : EIATTR_MBARRIER_INSTR_OFFSETS
	.align		4
.L_382:
        /*07bc*/ 	.byte	0x04, 0x39
        /*07be*/ 	.short	(.L_384 - .L_383)


	//   ....[0]....
.L_383:
        /*07c0*/ 	.word	0x00000270
        /*07c4*/ 	.word	0x000000ff
        /*07c8*/ 	.word	0x00028c00
        /*07cc*/ 	.short	0x0100
        /*07ce*/ 	.byte	0x08
	.zero		1


	//   ....[1]....
        /*07d0*/ 	.word	0x00000280
        /*07d4*/ 	.word	0x000000ff
        /*07d8*/ 	.word	0x00028c20
        /*07dc*/ 	.short	0x0100
        /*07de*/ 	.byte	0x08
	.zero		1


	//   ....[2]....
        /*07e0*/ 	.word	0x00000330
        /*07e4*/ 	.word	0x000000ff
        /*07e8*/ 	.word	0x00028c30
        /*07ec*/ 	.short	0x0100
        /*07ee*/ 	.byte	0x06
	.zero		1


	//   ....[3]....
        /*07f0*/ 	.word	0x00000340
        /*07f4*/ 	.word	0x000000ff
        /*07f8*/ 	.word	0x00028c40
        /*07fc*/ 	.short	0x0100
        /*07fe*/ 	.byte	0x06
	.zero		1


	//   ....[4]....
        /*0800*/ 	.word	0x00000350
        /*0804*/ 	.word	0x000000ff
        /*0808*/ 	.word	0x00028c38
        /*080c*/ 	.short	0x0100
        /*080e*/ 	.byte	0x06
	.zero		1


	//   ....[5]....
        /*0810*/ 	.word	0x00000360
        /*0814*/ 	.word	0x000000ff
        /*0818*/ 	.word	0x00028c48
        /*081c*/ 	.short	0x0100
        /*081e*/ 	.byte	0x06
	.zero		1


	//   ....[6]....
        /*0820*/ 	.word	0x00000490
        /*0824*/ 	.word	0x000000ff
        /*0828*/ 	.word	0x00028c50
        /*082c*/ 	.short	0x0100
        /*082e*/ 	.byte	0x08
	.zero		1


	//   ....[7]....
        /*0830*/ 	.word	0x000004a0
        /*0834*/ 	.word	0x000000ff
        /*0838*/ 	.word	0x00028c60
        /*083c*/ 	.short	0x0100
        /*083e*/ 	.byte	0x08
	.zero		1


	//   ....[8]....
        /*0840*/ 	.word	0x000004b0
        /*0844*/ 	.word	0x000000ff
        /*0848*/ 	.word	0x00028c58
        /*084c*/ 	.short	0x0100
        /*084e*/ 	.byte	0x08
	.zero		1


	//   ....[9]....
        /*0850*/ 	.word	0x000004c0
        /*0854*/ 	.word	0x000000ff
        /*0858*/ 	.word	0x00028c68
        /*085c*/ 	.short	0x0100
        /*085e*/ 	.byte	0x08
	.zero		1


	//   ....[10]....
        /*0860*/ 	.word	0x000005b0
        /*0864*/ 	.word	0x000000ff
        /*0868*/ 	.word	0x00028c70
        /*086c*/ 	.short	0x0100
        /*086e*/ 	.byte	0x06
	.zero		1


	//   ....[11]....
        /*0870*/ 	.word	0x000005c0
        /*0874*/ 	.word	0x000000ff
        /*0878*/ 	.word	0x00028c80
        /*087c*/ 	.short	0x0100
        /*087e*/ 	.byte	0x06
	.zero		1


	//   ....[12]....
        /*0880*/ 	.word	0x000005d0
        /*0884*/ 	.word	0x000000ff
        /*0888*/ 	.word	0x00028c78
        /*088c*/ 	.short	0x0100
        /*088e*/ 	.byte	0x06
	.zero		1


	//   ....[13]....
        /*0890*/ 	.word	0x000005e0
        /*0894*/ 	.word	0x000000ff
        /*0898*/ 	.word	0x00028c88
        /*089c*/ 	.short	0x0100
        /*089e*/ 	.byte	0x06
	.zero		1


	//   ....[14]....
        /*08a0*/ 	.word	0x00000710
        /*08a4*/ 	.word	0x000000ff
        /*08a8*/ 	.word	0x00028c90
        /*08ac*/ 	.short	0x0100
        /*08ae*/ 	.byte	0x08
	.zero		1


	//   ....[15]....
        /*08b0*/ 	.word	0x00000720
        /*08b4*/ 	.word	0x000000ff
        /*08b8*/ 	.word	0x00028ca0
        /*08bc*/ 	.short	0x0100
        /*08be*/ 	.byte	0x08
	.zero		1


	//   ....[16]....
        /*08c0*/ 	.word	0x00000730
        /*08c4*/ 	.word	0x000000ff
        /*08c8*/ 	.word	0x00028c98
        /*08cc*/ 	.short	0x0100
        /*08ce*/ 	.byte	0x08
	.zero		1


	//   ....[17]....
        /*08d0*/ 	.word	0x00000740
        /*08d4*/ 	.word	0x000000ff
        /*08d8*/ 	.word	0x00028ca8
        /*08dc*/ 	.short	0x0100
        /*08de*/ 	.byte	0x08
	.zero		1


	//   ....[18]....
        /*08e0*/ 	.word	0x00000870
        /*08e4*/ 	.word	0x000000ff
        /*08e8*/ 	.word	0x00028cb0
        /*08ec*/ 	.short	0x0100
        /*08ee*/ 	.byte	0x08
	.zero		1


	//   ....[19]....
        /*08f0*/ 	.word	0x00000880
        /*08f4*/ 	.word	0x000000ff
        /*08f8*/ 	.word	0x00028cc0
        /*08fc*/ 	.short	0x0100
        /*08fe*/ 	.byte	0x08
	.zero		1


	//   ....[20]....
        /*0900*/ 	.word	0x00000890
        /*0904*/ 	.word	0x000000ff
        /*0908*/ 	.word	0x00028cb8
        /*090c*/ 	.short	0x0100
        /*090e*/ 	.byte	0x08
	.zero		1


	//   ....[21]....
        /*0910*/ 	.word	0x000008a0
        /*0914*/ 	.word	0x000000ff
        /*0918*/ 	.word	0x00028cc8
        /*091c*/ 	.short	0x0100
        /*091e*/ 	.byte	0x08
	.zero		1


	//   ....[22]....
        /*0920*/ 	.word	0x00001eb0
        /*0924*/ 	.word	0x000000ff
        /*0928*/ 	.word	0x00028c50
        /*092c*/ 	.short	0x010a
        /*092e*/ 	.byte	0x15
	.zero		1


	//   ....[23]....
        /*0930*/ 	.word	0x00002180
        /*0934*/ 	.word	0x00000000
        /*0938*/ 	.word	0x00000000
        /*093c*/ 	.short	0x0101
        /*093e*/ 	.byte	0x3f
	.zero		1


	//   ....[24]....
        /*0940*/ 	.word	0x00002ac0
        /*0944*/ 	.word	0x000000ff
        /*0948*/ 	.word	0x00028c50
        /*094c*/ 	.short	0x010a
        /*094e*/ 	.byte	0x15
	.zero		1


	//   ....[25]....
        /*0950*/ 	.word	0x00002b00
        /*0954*/ 	.word	0x000000ff
        /*0958*/ 	.word	0x00028c50
        /*095c*/ 	.short	0x010a
        /*095e*/ 	.byte	0x15
	.zero		1


	//   ....[26]....
        /*0960*/ 	.word	0x00002cd0
        /*0964*/ 	.word	0x00000000
        /*0968*/ 	.word	0x00000000
        /*096c*/ 	.short	0x0101
        /*096e*/ 	.byte	0x3f
	.zero		1


	//   ....[27]....
        /*0970*/ 	.word	0x000040e0
        /*0974*/ 	.word	0x000000ff
        /*0978*/ 	.word	0x00028c00
        /*097c*/ 	.short	0x010a
        /*097e*/ 	.byte	0x2e
	.zero		1


	//   ....[28]....
        /*0980*/ 	.word	0x00004160
        /*0984*/ 	.word	0x00000007
        /*0988*/ 	.word	0x00028c30
        /*098c*/ 	.short	0x010a
        /*098e*/ 	.byte	0x3f
	.zero		1


	//   ....[29]....
        /*0990*/ 	.word	0x000041a0
        /*0994*/ 	.word	0x00000007
        /*0998*/ 	.word	0x00028c30
        /*099c*/ 	.short	0x010a
        /*099e*/ 	.byte	0x3f
	.zero		1


	//   ....[30]....
        /*09a0*/ 	.word	0x00004590
        /*09a4*/ 	.word	0x00000003
        /*09a8*/ 	.word	0x00000000
        /*09ac*/ 	.short	0x0101
        /*09ae*/ 	.byte	0x3f
	.zero		1


	//   ....[31]....
        /*09b0*/ 	.word	0x00006040
        /*09b4*/ 	.word	0x00000007
        /*09b8*/ 	.word	0x00028c50
        /*09bc*/ 	.short	0x010a
        /*09be*/ 	.byte	0x3f
	.zero		1


	//   ....[32]....
        /*09c0*/ 	.word	0x00006080
        /*09c4*/ 	.word	0x00000007
        /*09c8*/ 	.word	0x00028c50
        /*09cc*/ 	.short	0x010a
        /*09ce*/ 	.byte	0x3f
	.zero		1


	//   ....[33]....
        /*09d0*/ 	.word	0x00006340
        /*09d4*/ 	.word	0x00000007
        /*09d8*/ 	.word	0x00000000
        /*09dc*/ 	.short	0x0101
        /*09de*/ 	.byte	0x3f
	.zero		1


	//   ....[34]....
        /*09e0*/ 	.word	0x000065d0
        /*09e4*/ 	.word	0x000000ff
        /*09e8*/ 	.word	0x00028c30
        /*09ec*/ 	.short	0x010a
        /*09ee*/ 	.byte	0x1b
	.zero		1


	//   ....[35]....
        /*09f0*/ 	.word	0x00006610
        /*09f4*/ 	.word	0x000000ff
        /*09f8*/ 	.word	0x00028c30
        /*09fc*/ 	.short	0x010a
        /*09fe*/ 	.byte	0x1b
	.zero		1


	//   ....[36]....
        /*0a00*/ 	.word	0x00006a60
        /*0a04*/ 	.word	0x0000000a
        /*0a08*/ 	.word	0x00000000
        /*0a0c*/ 	.short	0x0101
        /*0a0e*/ 	.byte	0x3f
	.zero		1


	//   ....[37]....
        /*0a10*/ 	.word	0x00008970
        /*0a14*/ 	.word	0x000000ff
        /*0a18*/ 	.word	0x00028c50
        /*0a1c*/ 	.short	0x010a
        /*0a1e*/ 	.byte	0x1b
	.zero		1


	//   ....[38]....
        /*0a20*/ 	.word	0x000089b0
        /*0a24*/ 	.word	0x000000ff
        /*0a28*/ 	.word	0x00028c50
        /*0a2c*/ 	.short	0x010a
        /*0a2e*/ 	.byte	0x1b
	.zero		1


	//   ....[39]....
        /*0a30*/ 	.word	0x00008c40
        /*0a34*/ 	.word	0x00000015
        /*0a38*/ 	.word	0x00000000
        /*0a3c*/ 	.short	0x0101
        /*0a3e*/ 	.byte	0x3f
	.zero		1


	//   ....[40]....
        /*0a40*/ 	.word	0x00009030
        /*0a44*/ 	.word	0x000000ff
        /*0a48*/ 	.word	0x00028c30
        /*0a4c*/ 	.short	0x010a
        /*0a4e*/ 	.byte	0x19
	.zero		1


	//   ....[41]....
        /*0a50*/ 	.word	0x00009070
        /*0a54*/ 	.word	0x000000ff
        /*0a58*/ 	.word	0x00028c30
        /*0a5c*/ 	.short	0x010a
        /*0a5e*/ 	.byte	0x19
	.zero		1


	//   ....[42]....
        /*0a60*/ 	.word	0x00009e20
        /*0a64*/ 	.word	0x00000098
        /*0a68*/ 	.word	0x00000000
        /*0a6c*/ 	.short	0x0101
        /*0a6e*/ 	.byte	0x3f
	.zero		1


	//   ....[43]....
        /*0a70*/ 	.word	0x0000a910
        /*0a74*/ 	.word	0x000000ff
        /*0a78*/ 	.word	0x00028c50
        /*0a7c*/ 	.short	0x010a
        /*0a7e*/ 	.byte	0x19
	.zero		1


	//   ....[44]....
        /*0a80*/ 	.word	0x0000a950
        /*0a84*/ 	.word	0x000000ff
        /*0a88*/ 	.word	0x00028c50
        /*0a8c*/ 	.short	0x010a
        /*0a8e*/ 	.byte	0x19
	.zero		1


	//   ....[45]....
        /*0a90*/ 	.word	0x0000abc0
        /*0a94*/ 	.word	0x000000aa
        /*0a98*/ 	.word	0x00000000
        /*0a9c*/ 	.short	0x0101
        /*0a9e*/ 	.byte	0x3f
	.zero		1


	//   ....[46]....
        /*0aa0*/ 	.word	0x0000ad20
        /*0aa4*/ 	.word	0x000000ff
        /*0aa8*/ 	.word	0x00028c30
        /*0aac*/ 	.short	0x010a
        /*0aae*/ 	.byte	0x1a
	.zero		1


	//   ....[47]....
        /*0ab0*/ 	.word	0x0000ad60
        /*0ab4*/ 	.word	0x000000ff
        /*0ab8*/ 	.word	0x00028c30
        /*0abc*/ 	.short	0x010a
        /*0abe*/ 	.byte	0x1a
	.zero		1


	//   ....[48]....
        /*0ac0*/ 	.word	0x0000b190
        /*0ac4*/ 	.word	0x0000000a
        /*0ac8*/ 	.word	0x00000000
        /*0acc*/ 	.short	0x0101
        /*0ace*/ 	.byte	0x3f
	.zero		1


	//   ....[49]....
        /*0ad0*/ 	.word	0x0000d090
        /*0ad4*/ 	.word	0x000000ff
        /*0ad8*/ 	.word	0x00028c50
        /*0adc*/ 	.short	0x010a
        /*0ade*/ 	.byte	0x1a
	.zero		1


	//   ....[50]....
        /*0ae0*/ 	.word	0x0000d0d0
        /*0ae4*/ 	.word	0x000000ff
        /*0ae8*/ 	.word	0x00028c50
        /*0aec*/ 	.short	0x010a
        /*0aee*/ 	.byte	0x1a
	.zero		1


	//   ....[51]....
        /*0af0*/ 	.word	0x0000d360
        /*0af4*/ 	.word	0x00000015
        /*0af8*/ 	.word	0x00000000
        /*0afc*/ 	.short	0x0101
        /*0afe*/ 	.byte	0x3f
	.zero		1


	//   ....[52]....
        /*0b00*/ 	.word	0x0000fac0
        /*0b04*/ 	.word	0x000000ff
        /*0b08*/ 	.word	0x00000000
        /*0b0c*/ 	.short	0x0101
        /*0b0e*/ 	.byte	0x04
	.zero		1


	//   ....[53]....
        /*0b10*/ 	.word	0x00012c30
        /*0b14*/ 	.word	0x00000000
        /*0b18*/ 	.word	0x00028c40
        /*0b1c*/ 	.short	0x010a
        /*0b1e*/ 	.byte	0x3f
	.zero		1


	//   ....[54]....
        /*0b20*/ 	.word	0x00013760
        /*0b24*/ 	.word	0x00000008
        /*0b28*/ 	.word	0x00028c00
        /*0b2c*/ 	.short	0x0107
        /*0b2e*/ 	.byte	0x3f
	.zero		1


	//   ....[55]....
        /*0b30*/ 	.word	0x00013860
        /*0b34*/ 	.word	0x00000002
        /*0b38*/ 	.word	0x00028c00
        /*0b3c*/ 	.short	0x0101
        /*0b3e*/ 	.byte	0x3f
	.zero		1


	//   ....[56]....
        /*0b40*/ 	.word	0x00013880
        /*0b44*/ 	.word	0x00000002
        /*0b48*/ 	.word	0x00028c20
        /*0b4c*/ 	.short	0x010a
        /*0b4e*/ 	.byte	0x3f
	.zero		1


	//   ....[57]....
        /*0b50*/ 	.word	0x00013980
        /*0b54*/ 	.word	0x00000000
        /*0b58*/ 	.word	0x00028c60
        /*0b5c*/ 	.short	0x010a
        /*0b5e*/ 	.byte	0x3f
	.zero		1


	//   ....[58]....
        /*0b60*/ 	.word	0x00014600
        /*0b64*/ 	.word	0x00000003
        /*0b68*/ 	.word	0x00028c40
        /*0b6c*/ 	.short	0x010a
        /*0b6e*/ 	.byte	0x3f
	.zero		1


	//   ....[59]....
        /*0b70*/ 	.word	0x00014850
        /*0b74*/ 	.word	0x00000003
        /*0b78*/ 	.word	0x00028c60
        /*0b7c*/ 	.short	0x010a
        /*0b7e*/ 	.byte	0x3f
	.zero		1


	//   ....[60]....
        /*0b80*/ 	.word	0x00015470
        /*0b84*/ 	.word	0x00000004
        /*0b88*/ 	.word	0x00028c40
        /*0b8c*/ 	.short	0x010a
        /*0b8e*/ 	.byte	0x3f
	.zero		1


	//   ....[61]....
        /*0b90*/ 	.word	0x000156b0
        /*0b94*/ 	.word	0x00000004
        /*0b98*/ 	.word	0x00028c60
        /*0b9c*/ 	.short	0x010a
        /*0b9e*/ 	.byte	0x3f
	.zero		1


	//   ....[62]....
        /*0ba0*/ 	.word	0x00016240
        /*0ba4*/ 	.word	0x00000004
        /*0ba8*/ 	.word	0x00028c40
        /*0bac*/ 	.short	0x010a
        /*0bae*/ 	.byte	0x3f
	.zero		1


	//   ....[63]....
        /*0bb0*/ 	.word	0x00016490
        /*0bb4*/ 	.word	0x00000004
        /*0bb8*/ 	.word	0x00028c60
        /*0bbc*/ 	.short	0x010a
        /*0bbe*/ 	.byte	0x3f
	.zero		1


	//   ....[64]....
        /*0bc0*/ 	.word	0x00017c90
        /*0bc4*/ 	.word	0x00000000
        /*0bc8*/ 	.word	0x00028c20
        /*0bcc*/ 	.short	0x010a
        /*0bce*/ 	.byte	0x3f
	.zero		1


	//   ....[65]....
        /*0bd0*/ 	.word	0x00017e50
        /*0bd4*/ 	.word	0x00000006
        /*0bd8*/ 	.word	0x00000000
        /*0bdc*/ 	.short	0x010a
        /*0bde*/ 	.byte	0x3f
	.zero		1


	//   ....[66]....
        /*0be0*/ 	.word	0x00017ec0
        /*0be4*/ 	.word	0x00000007
        /*0be8*/ 	.word	0x00000000
        /*0bec*/ 	.short	0x010a
        /*0bee*/ 	.byte	0x3f
	.zero		1


	//   ....[67]....
        /*0bf0*/ 	.word	0x00017f30
        /*0bf4*/ 	.word	0x00000004
        /*0bf8*/ 	.word	0x00000000
        /*0bfc*/ 	.short	0x010a
        /*0bfe*/ 	.byte	0x3f
	.zero		1


	//   ....[68]....
        /*0c00*/ 	.word	0x00017f60
        /*0c04*/ 	.word	0x00000003
        /*0c08*/ 	.word	0x00000000
        /*0c0c*/ 	.short	0x010a
        /*0c0e*/ 	.byte	0x3f
	.zero		1


	//   ....[69]....
        /*0c10*/ 	.word	0x00017fd0
        /*0c14*/ 	.word	0x00000003
        /*0c18*/ 	.word	0x00028c50
        /*0c1c*/ 	.short	0x010a
        /*0c1e*/ 	.byte	0x3f
	.zero		1


	//   ....[70]....
        /*0c20*/ 	.word	0x00018030
        /*0c24*/ 	.word	0x00000003
        /*0c28*/ 	.word	0x00028c50
        /*0c2c*/ 	.short	0x010a
        /*0c2e*/ 	.byte	0x3f
	.zero		1


	//   ....[71]....
        /*0c30*/ 	.word	0x00018090
        /*0c34*/ 	.word	0x00000003
        /*0c38*/ 	.word	0x00028c00
        /*0c3c*/ 	.short	0x010a
        /*0c3e*/ 	.byte	0x3f
	.zero		1


	//   ....[72]....
        /*0c40*/ 	.word	0x000180e0
        /*0c44*/ 	.word	0x00000007
        /*0c48*/ 	.word	0x00028c30
        /*0c4c*/ 	.short	0x010a
        /*0c4e*/ 	.byte	0x3f
	.zero		1


	//   ....[73]....
        /*0c50*/ 	.word	0x00018130
        /*0c54*/ 	.word	0x00000007
        /*0c58*/ 	.word	0x00028c50
        /*0c5c*/ 	.short	0x010a
        /*0c5e*/ 	.byte	0x3f
	.zero		1


	//   ....[74]....
        /*0c60*/ 	.word	0x00018190
        /*0c64*/ 	.word	0x00000009
        /*0c68*/ 	.word	0x00028c30
        /*0c6c*/ 	.short	0x010a
        /*0c6e*/ 	.byte	0x3f
	.zero		1


	//   ....[75]....
        /*0c70*/ 	.word	0x000181e0
        /*0c74*/ 	.word	0x00000015
        /*0c78*/ 	.word	0x00028c50
        /*0c7c*/ 	.short	0x010a
        /*0c7e*/ 	.byte	0x3f
	.zero		1


	//   ....[76]....
        /*0c80*/ 	.word	0x00018240
        /*0c84*/ 	.word	0x00000006
        /*0c88*/ 	.word	0x00028c30
        /*0c8c*/ 	.short	0x010a
        /*0c8e*/ 	.byte	0x3f
	.zero		1


	//   ....[77]....
        /*0c90*/ 	.word	0x00018290
        /*0c94*/ 	.word	0x000000aa
        /*0c98*/ 	.word	0x00028c50
        /*0c9c*/ 	.short	0x010a
        /*0c9e*/ 	.byte	0x3f
	.zero		1


	//   ....[78]....
        /*0ca0*/ 	.word	0x000182f0
        /*0ca4*/ 	.word	0x00000005
        /*0ca8*/ 	.word	0x00028c30
        /*0cac*/ 	.short	0x010a
        /*0cae*/ 	.byte	0x3f
	.zero		1


	//   ....[79]....
        /*0cb0*/ 	.word	0x00018340
        /*0cb4*/ 	.word	0x00000015
        /*0cb8*/ 	.word	0x00028c50
        /*0cbc*/ 	.short	0x010a
        /*0cbe*/ 	.byte	0x3f
	.zero		1


	//   ....[80]....
        /*0cc0*/ 	.word	0x000184e0
        /*0cc4*/ 	.word	0x00000000
        /*0cc8*/ 	.word	0x00028c40
        /*0ccc*/ 	.short	0x010a
        /*0cce*/ 	.byte	0x3f
	.zero		1


	//   ....[81]....
        /*0cd0*/ 	.word	0x00018a50
        /*0cd4*/ 	.word	0x00000002
        /*0cd8*/ 	.word	0x00028c20
        /*0cdc*/ 	.short	0x010a
        /*0cde*/ 	.byte	0x3f
	.zero		1


	//   ....[82]....
        /*0ce0*/ 	.word	0x00018aa0
        /*0ce4*/ 	.word	0x00000000
        /*0ce8*/ 	.word	0x00028c60
        /*0cec*/ 	.short	0x010a
        /*0cee*/ 	.byte	0x3f
	.zero		1


	//   ....[83]....
        /*0cf0*/ 	.word	0x00018af0
        /*0cf4*/ 	.word	0x00000003
        /*0cf8*/ 	.word	0x00028c40
        /*0cfc*/ 	.short	0x010a
        /*0cfe*/ 	.byte	0x3f
	.zero		1


	//   ....[84]....
        /*0d00*/ 	.word	0x00018b40
        /*0d04*/ 	.word	0x00000003
        /*0d08*/ 	.word	0x00028c60
        /*0d0c*/ 	.short	0x010a
        /*0d0e*/ 	.byte	0x3f
	.zero		1


	//   ....[85]....
        /*0d10*/ 	.word	0x00018b90
        /*0d14*/ 	.word	0x00000004
        /*0d18*/ 	.word	0x00028c40
        /*0d1c*/ 	.short	0x010a
        /*0d1e*/ 	.byte	0x3f
	.zero		1


	//   ....[86]....
        /*0d20*/ 	.word	0x00018be0
        /*0d24*/ 	.word	0x00000004
        /*0d28*/ 	.word	0x00028c60
        /*0d2c*/ 	.short	0x010a
        /*0d2e*/ 	.byte	0x3f
	.zero		1


	//   ....[87]....
        /*0d30*/ 	.word	0x00018c30
        /*0d34*/ 	.word	0x00000004
        /*0d38*/ 	.word	0x00028c40
        /*0d3c*/ 	.short	0x010a
        /*0d3e*/ 	.byte	0x3f
	.zero		1


	//   ....[88]....
        /*0d40*/ 	.word	0x00018c80
        /*0d44*/ 	.word	0x00000004
        /*0d48*/ 	.word	0x00028c60
        /*0d4c*/ 	.short	0x010a
        /*0d4e*/ 	.byte	0x3f
	.zero		1


	//   ....[89]....
        /*0d50*/ 	.word	0x00019610
        /*0d54*/ 	.word	0x00000000
        /*0d58*/ 	.word	0x00028c20
        /*0d5c*/ 	.short	0x010a
        /*0d5e*/ 	.byte	0x3f
	.zero		1


	//   ....[90]....
        /*0d60*/ 	.word	0x000197b0
        /*0d64*/ 	.word	0x00000006
        /*0d68*/ 	.word	0x00000000
        /*0d6c*/ 	.short	0x010a
        /*0d6e*/ 	.byte	0x3f
	.zero		1


	//   ....[91]....
        /*0d70*/ 	.word	0x00019800
        /*0d74*/ 	.word	0x00000007
        /*0d78*/ 	.word	0x00000000
        /*0d7c*/ 	.short	0x010a
        /*0d7e*/ 	.byte	0x3f
	.zero		1


	//   ....[92]....
        /*0d80*/ 	.word	0x00019850
        /*0d84*/ 	.word	0x00000004
        /*0d88*/ 	.word	0x00000000
        /*0d8c*/ 	.short	0x010a
        /*0d8e*/ 	.byte	0x3f
	.zero		1


	//----- nvinfo : EIATTR_NUM_MBARRIERS
	.align		4
.L_384:
        /*0d90*/ 	.byte	0x03, 0x38
        /*0d92*/ 	.short	0x0016


	//----- nvinfo : EIATTR_EXIT_INSTR_OFFSETS
	.align		4
        /*0d94*/ 	.byte	0x04, 0x1c
        /*0d96*/ 	.short	(.L_386 - .L_385)


	//   ....[0]....
.L_385:
        /*0d98*/ 	.word	0x00000a40


	//   ....[1]....
        /*0d9c*/ 	.word	0x00010dd0


	//   ....[2]....
        /*0da0*/ 	.word	0x00017fb0


	//----- nvinfo : EIATTR_MAX_THREADS
	.align		4
.L_386:
        /*0da4*/ 	.byte	0x04, 0x05
        /*0da6*/ 	.short	(.L_388 - .L_387)
.L_387:
        /*0da8*/ 	.word	0x00000180
        /*0dac*/ 	.word	0x00000001
        /*0db0*/ 	.word	0x00000001


	//----- nvinfo : EIATTR_CRS_STACK_SIZE
	.align		4
.L_388:
        /*0db4*/ 	.byte	0x04, 0x1e
        /*0db6*/ 	.short	(.L_390 - .L_389)
.L_389:
        /*0db8*/ 	.word	0x00000000


	//----- nvinfo : EIATTR_CBANK_PARAM_SIZE
	.align		4
.L_390:
        /*0dbc*/ 	.byte	0x03, 0x19
        /*0dbe*/ 	.short	0x0af0


	//----- nvinfo : EIATTR_PARAM_CBANK
	.align		4
        /*0dc0*/ 	.byte	0x04, 0x0a
        /*0dc2*/ 	.short	(.L_392 - .L_391)
	.align		4
.L_391:
        /*0dc4*/ 	.word	index@(.nv.constant0._ZN7cutlass13device_kernelIN5flash11enable_sm90INS1_16FlashAttnFwdSm90INS1_25CollectiveMainloopFwdSm90ILi2EN4cute5tupleIJNS5_1CILi1EEES8_S8_EEENS6_IJNS7_ILi64EEESA_SA_EEELi512ENS_6half_tEfNS_4arch4Sm90ELb0ELb1ELb1ELb1ELb0ELb0ELb0ELb0ELb0ELb1ELb0ELb0EEENS1_21CollectiveEpilogueFwdINS6_IJSA_NS7_ILi512EEESA_EEES9_SC_SE_Li256ELb1ELb1ELb0ELb0EEENS1_36VarlenDynamicPersistentTileSchedulerILi64ELi64ELi256ELi128ELb0ELb1ELb1ELb1ELb0ELb1EEEEEEEEEvNT_6ParamsE)
        /*0dc8*/ 	.short	0x0210
        /*0dca*/ 	.short	0x0af0


	//----- nvinfo : EIATTR_SW_WAR
	.align		4
.L_392:
        /*0dcc*/ 	.byte	0x04, 0x36
        /*0dce*/ 	.short	(.L_394 - .L_393)
.L_393:
        /*0dd0*/ 	.word	0x00000008
.L_394:


//--------------------- .nv.info._ZN7cutlass13device_kernelIN5flash11enable_sm90INS1_16FlashAttnFwdSm90INS1_25CollectiveMainloopFwdSm90ILi2EN4cute5tupleIJNS5_1CILi1EEES8_S8_EEENS6_IJNS7_ILi64EEESA_SA_EEELi512ENS_6half_tEfNS_4arch4Sm90ELb0ELb1ELb1ELb1ELb0ELb1ELb0ELb0ELb0ELb1ELb0ELb0EEENS1_21CollectiveEpilogueFwdINS6_IJSA_NS7_ILi512EEESA_EEES9_SC_SE_Li256ELb1ELb1ELb0ELb0EEENS1_36VarlenDynamicPersistentTileSchedulerILi64ELi64ELi256ELi128ELb0ELb1ELb1ELb1ELb0ELb1EEEEEEEEEvNT_6ParamsE --------------------------
	.section	.nv.info._ZN7cutlass13device_kernelIN5flash11enable_sm90INS1_16FlashAttnFwdSm90INS1_25CollectiveMainloopFwdSm90ILi2EN4cute5tupleIJNS5_1CILi1EEES8_S8_EEENS6_IJNS7_ILi64EEESA_SA_EEELi512ENS_6half_tEfNS_4arch4Sm90ELb0ELb1ELb1ELb1ELb0ELb1ELb0ELb0ELb0ELb1ELb0ELb0EEENS1_21CollectiveEpilogueFwdINS6_IJSA_NS7_ILi512EEESA_EEES9_SC_SE_Li256ELb1ELb1ELb0ELb0EEENS1_36VarlenDynamicPersistentTileSchedulerILi64ELi64ELi256ELi128ELb0ELb1ELb1ELb1ELb0ELb1EEEEEEEEEvNT_6ParamsE,"",@"SHT_CUDA_INFO"
	.sectionflags	@""
	.align	4


	//----- nvinfo : EIATTR_CUDA_API_VERSION
	.align		4
        /*0000*/ 	.byte	0x04, 0x37
        /*0002*/ 	.short	(.L_396 - .L_395)
.L_395:
        /*0004*/ 	.word	0x00000082


	//----- nvinfo : EIATTR_KPARAM_INFO
	.align		4
.L_396:
        /*0008*/ 	.byte	0x04, 0x17
        /*000a*/ 	.short	(.L_398 - .L_397)
.L_397:
        /*000c*/ 	.word	0x00000000
        /*0010*/ 	.short	0x0000
        /*0012*/ 	.short	0x0070
        /*0014*/ 	.byte	0x00, 0xf0, 0x01, 0x2a


	//----- nvinfo : EIATTR_SPARSE_MMA_MASK
	.align		4
.L_398:
        /*0018*/ 	.byte	0x03, 0x50
        /*001a*/ 	.short	0x0000


	//----- nvinfo : EIATTR_MAXREG_COUNT
	.align		4
        /*001c*/ 	.byte	0x03, 0x1b
        /*001e*/ 	.short	0x00a8


	//----- nvinfo : EIATTR_NUM_BARRIERS
	.align		4
        /*0020*/ 	.byte	0x02, 0x4c
        /*0022*/ 	.byte	0x10
	.zero		1


	//----- nvinfo : EIATTR_EXTERNS
	.align		4
        /*0024*/ 	.byte	0x04, 0x0f
        /*0026*/ 	.short	(.L_400 - .L_399)


	//   ....[0]....
	.align		4
.L_399:
        /*0028*/ 	.word	index@(__assertfail)


	//----- nvinfo : EIATTR_ANNOTATIONS
	.align		4
.L_400:
        /*002c*/ 	.byte	0x04, 0x55
        /*002e*/ 	.short	(.L_402 - .L_401)


	//   ....[0]....
.L_401:
        /* <DEDUP_REMOVED lines=69> */


	//----- nvinfo : EIATTR_MERCURY_ISA_VERSION
	.align		4
.L_402:
        /*0470*/ 	.byte	0x03, 0x5f
        /*0472*/ 	.short	0x0101


	//----- nvinfo : EIATTR_UNUSED_LOAD_BYTE_OFFSET
	.align		4
        /*0474*/ 	.byte	0x04, 0x44
        /*0476*/ 	.short	(.L_404 - .L_403)


	//   ....[0]....
.L_403:
        /*0478*/ 	.word	0x00000a80
        /*047c*/ 	.word	0x0000fff0


	//   ....[1]....
        /*0480*/ 	.word	0x00014290
        /*0484*/ 	.word	0x0000fff0


	//----- nvinfo : EIATTR_INT_WARP_WIDE_INSTR_OFFSETS
	.align		4
.L_404:
        /*0488*/ 	.byte	0x04, 0x31
        /*048a*/ 	.short	(.L_406 - .L_405)


	//   ....[0]....
.L_405:
        /*048c*/ 	.word	0x00000190


	//   ....[1]....
        /*0490*/ 	.word	0x000001d0


	//   ....[2]....
        /*0494*/ 	.word	0x00000240


	//   ....[3]....
        /*0498*/ 	.word	0x0001a820


	//   ....[4]....
        /*049c*/ 	.word	0x0001a8b0


	//   ....[5]....
        /*04a0*/ 	.word	0x0001f2e0


	//   ....[6]....
        /*04a4*/ 	.word	0x0001f370


	//----- nvinfo : EIATTR_COOP_GROUP_MASK_REGIDS
	.align		4
.L_406:
        /*04a8*/ 	.byte	0x04, 0x29
        /*04aa*/ 	.short	(.L_408 - .L_407)


	//   ....[0]....
.L_407:
        /*04ac*/ 	.word	0xffffffff


	//   ....[1]....
        /*04b0*/ 	.word	0xffffffff


	//   ....[2]....
        /*04b4*/ 	.word	0xffffffff


	//   ....[3]....
        /*04b8*/ 	.word	0xffffffff


	//   ....[4]....
        /*04bc*/ 	.word	0xffffffff


	//   ....[5]....
        /*04c0*/ 	.word	0xffffffff


	//   ....[6]....
        /*04c4*/ 	.word	0xffffffff


	//   ....[7]....
        /*04c8*/ 	.word	0xffffffff


	//   ....[8]....
        /*04cc*/ 	.word	0xffffffff


	//   ....[9]....
        /*04d0*/ 	.word	0xffffffff


	//   ....[10]....
        /*04d4*/ 	.word	0xffffffff


	//   ....[11]....
        /*04d8*/ 	.word	0xffffffff


	//   ....[12]....
        /*04dc*/ 	.word	0xffffffff


	//   ....[13]....
        /*04e0*/ 	.word	0xffffffff


	//   ....[14]....
        /*04e4*/ 	.word	0xffffffff


	//   ....[15]....
        /*04e8*/ 	.word	0xffffffff


	//   ....[16]....
        /*04ec*/ 	.word	0xffffffff


	//   ....[17]....
        /*04f0*/ 	.word	0xffffffff


	//   ....[18]....
        /*04f4*/ 	.word	0xffffffff


	//   ....[19]....
        /*04f8*/ 	.word	0xffffffff


	//   ....[20]....
        /*04fc*/ 	.word	0xffffffff


	//   ....[21]....
        /*0500*/ 	.word	0xffffffff


	//   ....[22]....
        /*0504*/ 	.word	0xffffffff


	//   ....[23]....
        /*0508*/ 	.word	0xffffffff


	//   ....[24]....
        /*050c*/ 	.word	0xffffffff


	//   ....[25]....
        /*0510*/ 	.word	0xffffffff


	//   ....[26]....
        /*0514*/ 	.word	0xffffffff


	//   ....[27]....
        /*0518*/ 	.word	0xffffffff


	//   ....[28]....
        /*051c*/ 	.word	0xffffffff


	//   ....[29]....
        /*0520*/ 	.word	0xffffffff


	//   ....[30]....
        /*0524*/ 	.word	0xffffffff


	//   ....[31]....
        /*0528*/ 	.word	0xffffffff


	//   ....[32]....
        /*052c*/ 	.word	0xffffffff


	//   ....[33]....
        /*0530*/ 	.word	0xffffffff


	//   ....[34]....
        /*0534*/ 	.word	0xffffffff


	//   ....[35]....
        /*0538*/ 	.word	0xffffffff


	//   ....[36]....
        /*053c*/ 	.word	0xffffffff


	//   ....[37]....
        /*0540*/ 	.word	0xffffffff


	//   ....[38]....
        /*0544*/ 	.word	0xffffffff


	//   ....[39]....
        /*0548*/ 	.word	0xffffffff


	//   ....[40]....
        /*054c*/ 	.word	0xffffffff


	//   ....[41]....
        /*0550*/ 	.word	0xffffffff


	//   ....[42]....
        /*0554*/ 	.word	0xffffffff


	//   ....[43]....
        /*0558*/ 	.word	0xffffffff


	//   ....[44]....
        /*055c*/ 	.word	0xffffffff


	//   ....[45]....
        /*0560*/ 	.word	0xffffffff


	//   ....[46]....
        /*0564*/ 	.word	0xffffffff


	//   ....[47]....
        /*0568*/ 	.word	0xffffffff


	//   ....[48]....
        /*056c*/ 	.word	0xffffffff


	//   ....[49]....
        /*0570*/ 	.word	0xffffffff


	//   ....[50]....
        /*0574*/ 	.word	0xffffffff


	//   ....[51]....
        /*0578*/ 	.word	0xffffffff


	//   ....[52]....
        /*057c*/ 	.word	0xffffffff


	//   ....[53]....
        /*0580*/ 	.word	0xffffffff


	//   ....[54]....
        /*0584*/ 	.word	0xffffffff


	//   ....[55]....
        /*0588*/ 	.word	0xffffffff


	//   ....[56]....
        /*058c*/ 	.word	0xffffffff


	//   ....[57]....
        /*0590*/ 	.word	0xffffffff


	//   ....[58]....
        /*0594*/ 	.word	0xffffffff


	//   ....[59]....
        /*0598*/ 	.word	0xffffffff


	//   ....[60]....
        /*059c*/ 	.word	0xffffffff


	//   ....[61]....
        /*05a0*/ 	.word	0xffffffff


	//   ....[62]....
        /*05a4*/ 	.word	0xffffffff


	//   ....[63]....
        /*05a8*/ 	.word	0xffffffff


	//   ....[64]....
        /*05ac*/ 	.word	0xffffffff


	//   ....[65]....
        /*05b0*/ 	.word	0xffffffff


	//   ....[66]....
        /*05b4*/ 	.word	0xffffffff


	//   ....[67]....
        /*05b8*/ 	.word	0xffffffff


	//   ....[68]....
        /*05bc*/ 	.word	0xffffffff


	//   ....[69]....
        /*05c0*/ 	.word	0xffffffff


	//   ....[70]....
        /*05c4*/ 	.word	0xffffffff


	//   ....[71]....
        /*05c8*/ 	.word	0xffffffff


	//   ....[72]....
        /*05cc*/ 	.word	0xffffffff


	//   ....[73]....
        /*05d0*/ 	.word	0xffffffff


	//   ....[74]....
        /*05d4*/ 	.word	0xffffffff


	//   ....[75]....
        /*05d8*/ 	.word	0xffffffff


	//   ....[76]....
        /*05dc*/ 	.word	0xffffffff


	//   ....[77]....
        /*05e0*/ 	.word	0xffffffff


	//   ....[78]....
        /*05e4*/ 	.word	0xffffffff


	//   ....[79]....
        /*05e8*/ 	.word	0xffffffff


	//   ....[80]....
        /*05ec*/ 	.word	0xffffffff


	//   ....[81]....
        /*05f0*/ 	.word	0xffffffff


	//   ....[82]....
        /*05f4*/ 	.word	0xffffffff


	//   ....[83]....
        /*05f8*/ 	.word	0xffffffff


	//   ....[84]....
        /*05fc*/ 	.word	0xffffffff


	//   ....[85]....
        /*0600*/ 	.word	0xffffffff


	//   ....[86]....
        /*0604*/ 	.word	0xffffffff


	//   ....[87]....
        /*0608*/ 	.word	0xffffffff


	//   ....[88]....
        /*060c*/ 	.word	0xffffffff


	//   ....[89]....
        /*0610*/ 	.word	0xffffffff


	//   ....[90]....
        /*0614*/ 	.word	0xffffffff


	//   ....[91]....
        /*0618*/ 	.word	0xffffffff


	//   ....[92]....
        /*061c*/ 	.word	0xffffffff


	//   ....[93]....
        /*0620*/ 	.word	0xffffffff


	//   ....[94]....
        /*0624*/ 	.word	0xffffffff


	//   ....[95]....
        /*0628*/ 	.word	0xffffffff


	//   ....[96]....
        /*062c*/ 	.word	0xffffffff


	//   ....[97]....
        /*0630*/ 	.word	0xffffffff


	//   ....[98]....
        /*0634*/ 	.word	0xffffffff


	//   ....[99]....
        /*0638*/ 	.word	0xffffffff


	//   ....[100]....
        /*063c*/ 	.word	0xffffffff


	//   ....[101]....
        /*0640*/ 	.word	0xffffffff


	//   ....[102]....
        /*0644*/ 	.word	0xffffffff


	//   ....[103]....
        /*0648*/ 	.word	0xffffffff


	//   ....[104]....
        /*064c*/ 	.word	0xffffffff


	//   ....[105]....
        /*0650*/ 	.word	0xffffffff


	//   ....[106]....
        /*0654*/ 	.word	0xffffffff


	//   ....[107]....
        /*0658*/ 	.word	0xffffffff


	//   ....[108]....
        /*065c*/ 	.word	0xffffffff


	//   ....[109]....
        /*0660*/ 	.word	0xffffffff


	//   ....[110]....
        /*0664*/ 	.word	0xffffffff


	//   ....[111]....
        /*0668*/ 	.word	0xffffffff


	//   ....[112]....
        /*066c*/ 	.word	0x0500000f


	//   ....[113]....
        /*0670*/ 	.word	0x0500000f


	//   ....[114]....
        /*0674*/ 	.word	0x0500000f


	//   ....[115]....
        /*0678*/ 	.word	0x0500000f


	//   ....[116]....
        /*067c*/ 	.word	0x0500000f


	//   ....[117]....
        /*0680*/ 	.word	0x0500000f


	//   ....[118]....
        /*0684*/ 	.word	0x0500000f


	//   ....[119]....
        /*0688*/ 	.word	0x0500000f


	//   ....[120]....
        /*068c*/ 	.word	0x0500000f


	//   ....[121]....
        /*0690*/ 	.word	0x0500000f


	//   ....[122]....
        /*0694*/ 	.word	0x0500000f


	//   ....[123]....
        /*0698*/ 	.word	0x0500000f


	//   ....[124]....
        /*069c*/ 	.word	0x0500000f


	//   ....[125]....
        /*06a0*/ 	.word	0x0500000f


	//   ....[126]....
        /*06a4*/ 	.word	0x0500000f


	//   ....[127]....
        /*06a8*/ 	.word	0x0500000f


	//   ....[128]....
        /*06ac*/ 	.word	0x0500000f


	//   ....[129]....
        /*06b0*/ 	.word	0x0500000f


	//   ....[130]....
        /*06b4*/ 	.word	0x0500000f


	//   ....[131]....
        /*06b8*/ 	.word	0x0500000f


	//   ....[132]....
        /*06bc*/ 	.word	0x0500000f


	//   ....[133]....
        /*06c0*/ 	.word	0x0500000f


	//   ....[134]....
        /*06c4*/ 	.word	0x0500000f


	//   ....[135]....
        /*06c8*/ 	.word	0x0500000f


	//   ....[136]....
        /*06cc*/ 	.word	0x0500000f


	//   ....[137]....
        /*06d0*/ 	.word	0x0500000f


	//   ....[138]....
        /*06d4*/ 	.word	0x0500000f


	//   ....[139]....
        /*06d8*/ 	.word	0x0500000f


	//   ....[140]....
        /*06dc*/ 	.word	0x0500000f


	//   ....[141]....
        /*06e0*/ 	.word	0x0500000f


	//   ....[142]....
        /*06e4*/ 	.word	0x0500000f


	//   ....[143]....
        /*06e8*/ 	.word	0x0500000f


	//   ....[144]....
        /*06ec*/ 	.word	0x0500000f


	//   ....[145]....
        /*06f0*/ 	.word	0x0500000f


	//   ....[146]....
        /*06f4*/ 	.word	0x0500000f


	//   ....[147]....
        /*06f8*/ 	.word	0x0500000f


	//   ....[148]....
        /*06fc*/ 	.word	0x0500000f


	//   ....[149]....
        /*0700*/ 	.word	0x0500000f


	//   ....[150]....
        /*0704*/ 	.word	0x0500000f


	//   ....[151]....
        /*0708*/ 	.word	0x0500000f


	//   ....[152]....
        /*070c*/ 	.word	0x0500000f


	//   ....[153]....
        /*0710*/ 	.word	0x0500000f


	//   ....[154]....
        /*0714*/ 	.word	0x0500000f


	//   ....[155]....
        /*0718*/ 	.word	0x0500000f


	//----- nvinfo : EIATTR_COOP_GROUP_INSTR_OFFSETS
	.align		4
.L_408:
        /*071c*/ 	.byte	0x04, 0x28
        /*071e*/ 	.short	(.L_410 - .L_409)


	//   ....[0]....
.L_409:
        /*0720*/ 	.word	0x00000060


	//   ....[1]....
        /*0724*/ 	.word	0x000001a0


	//   ....[2]....
        /*0728*/ 	.word	0x000001f0


	//   ....[3]....
        /*072c*/ 	.word	0x000003e0


	//   ....[4]....
        /*0730*/ 	.word	0x00000540


	//   ....[5]....
        /*0734*/ 	.word	0x00000660


	//   ....[6]....
        /*0738*/ 	.word	0x000007c0


	//   ....[7]....
        /*073c*/ 	.word	0x00004dd0


	//   ....[8]....
        /*0740*/ 	.word	0x00007090


	//   ....[9]....
        /*0744*/ 	.word	0x000077c0


	//   ....[10]....
        /*0748*/ 	.word	0x000077d0


	//   ....[11]....
        /*074c*/ 	.word	0x000077e0


	//   ....[12]....
        /*0750*/ 	.word	0x000077f0


	//   ....[13]....
        /*0754*/ 	.word	0x00007b00


	//   ....[14]....
        /*0758*/ 	.word	0x00007b10


	//   ....[15]....
        /*075c*/ 	.word	0x00007b20


	//   ....[16]....
        /*0760*/ 	.word	0x00007b30


	//   ....[17]....
        /*0764*/ 	.word	0x00008d00


	//   ....[18]....
        /*0768*/ 	.word	0x00008d10


	//   ....[19]....
        /*076c*/ 	.word	0x00008d20


	//   ....[20]....
        /*0770*/ 	.word	0x00008d30


	//   ....[21]....
        /*0774*/ 	.word	0x00008f80


	//   ....[22]....
        /*0778*/ 	.word	0x00008f90


	//   ....[23]....
        /*077c*/ 	.word	0x00008fa0


	//   ....[24]....
        /*0780*/ 	.word	0x00008fb0


	//   ....[25]....
        /*0784*/ 	.word	0x0000a410


	//   ....[26]....
        /*0788*/ 	.word	0x0000af30


	//   ....[27]....
        /*078c*/ 	.word	0x0000b500


	//   ....[28]....
        /*0790*/ 	.word	0x0000b5f0


	//   ....[29]....
        /*0794*/ 	.word	0x0000b890


	//   ....[30]....
        /*0798*/ 	.word	0x0000b920


	//   ....[31]....
        /*079c*/ 	.word	0x0000c2a0


	//   ....[32]....
        /*07a0*/ 	.word	0x0000c890


	//   ....[33]....
        /*07a4*/ 	.word	0x0000cef0


	//   ....[34]....
        /*07a8*/ 	.word	0x0000d5c0


	//   ....[35]....
        /*07ac*/ 	.word	0x0000d6a0


	//   ....[36]....
        /*07b0*/ 	.word	0x0000dcc0


	//   ....[37]....
        /*07b4*/ 	.word	0x0000de90


	//   ....[38]....
        /*07b8*/ 	.word	0x0000ed20


	//   ....[39]....
        /*07bc*/ 	.word	0x0000f820


	//   ....[40]....
        /*07c0*/ 	.word	0x0000f880


	//   ....[41]....
        /*07c4*/ 	.word	0x000100f0


	//   ....[42]....
        /*07c8*/ 	.word	0x00010140


	//   ....[43]....
        /*07cc*/ 	.word	0x00010e30


	//   ....[44]....
        /*07d0*/ 	.word	0x00011270


	//   ....[45]....
        /*07d4*/ 	.word	0x00011910


	//   ....[46]....
        /*07d8*/ 	.word	0x00011ef0


	//   ....[47]....
        /*07dc*/ 	.word	0x00011f10


	//   ....[48]....
        /*07e0*/ 	.word	0x00012770


	//   ....[49]....
        /*07e4*/ 	.word	0x00012940


	//   ....[50]....
        /*07e8*/ 	.word	0x00013750


	//   ....[51]....
        /*07ec*/ 	.word	0x000137a0


	//   ....[52]....
        /*07f0*/ 	.word	0x000137d0


	//   ....[53]....
        /*07f4*/ 	.word	0x00013830


	//   ....[54]....
        /*07f8*/ 	.word	0x00013850


	//   ....[55]....
        /*07fc*/ 	.word	0x00015220


	//   ....[56]....
        /*0800*/ 	.word	0x00015740


	//   ....[57]....
        /*0804*/ 	.word	0x00015760


	//   ....[58]....
        /*0808*/ 	.word	0x00015790


	//   ....[59]....
        /*080c*/ 	.word	0x000157a0


	//   ....[60]....
        /*0810*/ 	.word	0x00015db0


	//   ....[61]....
        /*0814*/ 	.word	0x00015e10


	//   ....[62]....
        /*0818*/ 	.word	0x00016090


	//   ....[63]....
        /*081c*/ 	.word	0x000160b0


	//   ....[64]....
        /*0820*/ 	.word	0x00016c20


	//   ....[65]....
        /*0824*/ 	.word	0x00016c40


	//   ....[66]....
        /*0828*/ 	.word	0x00016e70


	//   ....[67]....
        /*082c*/ 	.word	0x00016e90


	//   ....[68]....
        /*0830*/ 	.word	0x00017140


	//   ....[69]....
        /*0834*/ 	.word	0x00017310


	//   ....[70]....
        /*0838*/ 	.word	0x00017340


	//   ....[71]....
        /*083c*/ 	.word	0x00017370


	//   ....[72]....
        /*0840*/ 	.word	0x000173a0


	//   ....[73]....
        /*0844*/ 	.word	0x000173d0


	//   ....[74]....
        /*0848*/ 	.word	0x00017400


	//   ....[75]....
        /*084c*/ 	.word	0x00017570


	//   ....[76]....
        /*0850*/ 	.word	0x000175a0


	//   ....[77]....
        /*0854*/ 	.word	0x000175d0


	//   ....[78]....
        /*0858*/ 	.word	0x00017600


	//   ....[79]....
        /*085c*/ 	.word	0x00017630


	//   ....[80]....
        /*0860*/ 	.word	0x00017660


	//   ....[81]....
        /*0864*/ 	.word	0x00017700


	//   ....[82]....
        /*0868*/ 	.word	0x00017760


	//   ....[83]....
        /*086c*/ 	.word	0x000177f0


	//   ....[84]....
        /*0870*/ 	.word	0x000188a0


	//   ....[85]....
        /*0874*/ 	.word	0x0001ade0


	//   ....[86]....
        /*0878*/ 	.word	0x0001b910


	//   ....[87]....
        /*087c*/ 	.word	0x0001b930


	//   ....[88]....
        /*0880*/ 	.word	0x0001b9e0


	//   ....[89]....
        /*0884*/ 	.word	0x0001b9f0


	//   ....[90]....
        /*0888*/ 	.word	0x0001ba70


	//   ....[91]....
        /*088c*/ 	.word	0x0001ba80


	//   ....[92]....
        /*0890*/ 	.word	0x0001bad0


	//   ....[93]....
        /*0894*/ 	.word	0x0001baf0


	//   ....[94]....
        /*0898*/ 	.word	0x0001f570


	//   ....[95]....
        /*089c*/ 	.word	0x0001f5a0


	//   ....[96]....
        /*08a0*/ 	.word	0x0001f5e0


	//   ....[97]....
        /*08a4*/ 	.word	0x0001f610


	//   ....[98]....
        /*08a8*/ 	.word	0x0001f640


	//   ....[99]....
        /*08ac*/ 	.word	0x0001f670


	//   ....[100]....
        /*08b0*/ 	.word	0x0001f6a0


	//   ....[101]....
        /*08b4*/ 	.word	0x0001f6d0


	//   ....[102]....
        /*08b8*/ 	.word	0x0001f850


	//   ....[103]....
        /*08bc*/ 	.word	0x0001f880


	//   ....[104]....
        /*08c0*/ 	.word	0x0001f8b0


	//   ....[105]....
        /*08c4*/ 	.word	0x0001f8e0


	//   ....[106]....
        /*08c8*/ 	.word	0x0001f910


	//   ....[107]....
        /*08cc*/ 	.word	0x0001f940


	//   ....[108]....
        /*08d0*/ 	.word	0x0001fa00


	//   ....[109]....
        /*08d4*/ 	.word	0x0001fa20


	//   ....[110]....
        /*08d8*/ 	.word	0x0001fa90


	//   ....[111]....
        /*08dc*/ 	.word	0x00020150


	//   ....[112]....
        /*08e0*/ 	.word	0x00020630


	//   ....[113]....
        /*08e4*/ 	.word	0x000206c0


	//   ....[114]....
        /*08e8*/ 	.word	0x00020710


	//   ....[115]....
        /*08ec*/ 	.word	0x00020760


	//   ....[116]....
        /*08f0*/ 	.word	0x000207f0


	//   ....[117]....
        /*08f4*/ 	.word	0x00020880


	//   ....[118]....
        /*08f8*/ 	.word	0x000208d0


	//   ....[119]....
        /*08fc*/ 	.word	0x00020920


	//   ....[120]....
        /*0900*/ 	.word	0x00020a00


	//   ....[121]....
        /*0904*/ 	.word	0x00020a90


	//   ....[122]....
        /*0908*/ 	.word	0x00020ae0


	//   ....[123]....
        /*090c*/ 	.word	0x00020b40


	//   ....[124]....
        /*0910*/ 	.word	0x00020be0


	//   ....[125]....
        /*0914*/ 	.word	0x00020c70


	//   ....[126]....
        /*0918*/ 	.word	0x00020cc0


	//   ....[127]....
        /*091c*/ 	.word	0x00020d10


	//   ....[128]....
        /*0920*/ 	.word	0x000210c0


	//   ....[129]....
        /*0924*/ 	.word	0x000213b0


	//   ....[130]....
        /*0928*/ 	.word	0x00021570


	//   ....[131]....
        /*092c*/ 	.word	0x000215c0


	//   ....[132]....
        /*0930*/ 	.word	0x00021620


	//   ....[133]....
        /*0934*/ 	.word	0x00021710


	//   ....[134]....
        /*0938*/ 	.word	0x00021770


	//   ....[135]....
        /*093c*/ 	.word	0x00021860


	//   ....[136]....
        /*0940*/ 	.word	0x000218c0


	//   ....[137]....
        /*0944*/ 	.word	0x00021990


	//   ....[138]....
        /*0948*/ 	.word	0x00021cc0


	//   ....[139]....
        /*094c*/ 	.word	0x00021d60


	//   ....[140]....
        /*0950*/ 	.word	0x00021e80


	//   ....[141]....
        /*0954*/ 	.word	0x00021ef0


	//   ....[142]....
        /*0958*/ 	.word	0x00021f60


	//   ....[143]....
        /*095c*/ 	.word	0x00021fd0


	//   ....[144]....
        /*0960*/ 	.word	0x00022040


	//   ....[145]....
        /*0964*/ 	.word	0x000220c0


	//   ....[146]....
        /*0968*/ 	.word	0x00022150


	//   ....[147]....
        /*096c*/ 	.word	0x000221f0


	//   ....[148]....
        /*0970*/ 	.word	0x00022260


	//   ....[149]....
        /*0974*/ 	.word	0x000222d0


	//   ....[150]....
        /*0978*/ 	.word	0x00022340


	//   ....[151]....
        /*097c*/ 	.word	0x000223c0


	//   ....[152]....
        /*0980*/ 	.word	0x00022430


	//   ....[153]....
        /*0984*/ 	.word	0x000224d0


	//   ....[154]....
        /*0988*/ 	.word	0x00022560


	//   ....[155]....
        /*098c*/ 	.word	0x00022690


	//----- nvinfo : EIATTR_REG_RECONFIG
	.align		4
.L_410:
        /*0990*/ 	.byte	0x01, 0x54
	.zero		2


	//----- nvinfo : EIATTR_SYSCALL_OFFSETS
	.align		4
        /*0994*/ 	.byte	0x04, 0x46
        /*0996*/ 	.short	(.L_412 - .L_411)


	//   ....[0]....
.L_411:
        /*0998*/ 	.word	0x00001ce0


	//   ....[1]....
        /*099c*/ 	.word	0x00001e30


	//   ....[2]....
        /*09a0*/ 	.word	0x00007250


	//   ....[3]....
        /*09a4*/ 	.word	0x00007570


	//   ....[4]....
        /*09a8*/ 	.word	0x0001aa20


	//   ....[5]....
        /*09ac*/ 	.word	0x0001ab70


	//   ....[6]....
        /*09b0*/ 	.word	0x0001ac60


	//   ....[7]....
        /*09b4*/ 	.word	0x0001b4d0


	//----- nvinfo : EIATTR_MBARRIER_INSTR_OFFSETS
	.align		4
.L_412:
        /*09b8*/ 	.byte	0x04, 0x39
        /*09ba*/ 	.short	(.L_414 - .L_413)


	//   ....[0]....
.L_413:
        /*09bc*/ 	.word	0x000002d0
        /*09c0*/ 	.word	0x000000ff
        /*09c4*/ 	.word	0x00028c00
        /*09c8*/ 	.short	0x0100
        /*09ca*/ 	.byte	0x08
	.zero		1


	//   ....[1]....
        /*09cc*/ 	.word	0x000002e0
        /*09d0*/ 	.word	0x000000ff
        /*09d4*/ 	.word	0x00028c20
        /*09d8*/ 	.short	0x0100
        /*09da*/ 	.byte	0x08
	.zero		1


	//   ....[2]....
        /*09dc*/ 	.word	0x00000390
        /*09e0*/ 	.word	0x000000ff
        /*09e4*/ 	.word	0x00028c30
        /*09e8*/ 	.short	0x0100
        /*09ea*/ 	.byte	0x06
	.zero		1


	//   ....[3]....
        /*09ec*/ 	.word	0x000003a0
        /*09f0*/ 	.word	0x000000ff
        /*09f4*/ 	.word	0x00028c40
        /*09f8*/ 	.short	0x0100
        /*09fa*/ 	.byte	0x06
	.zero		1


	//   ....[4]....
        /*09fc*/ 	.word	0x000003b0
        /*0a00*/ 	.word	0x000000ff
        /*0a04*/ 	.word	0x00028c38
        /*0a08*/ 	.short	0x0100
        /*0a0a*/ 	.byte	0x06
	.zero		1


	//   ....[5]....
        /*0a0c*/ 	.word	0x000003c0
        /*0a10*/ 	.word	0x000000ff
        /*0a14*/ 	.word	0x00028c48
        /*0a18*/ 	.short	0x0100
        /*0a1a*/ 	.byte	0x06
	.zero		1


	//   ....[6]....
        /*0a1c*/ 	.word	0x000004f0
        /*0a20*/ 	.word	0x000000ff
        /*0a24*/ 	.word	0x00028c50
        /*0a28*/ 	.short	0x0100
        /*0a2a*/ 	.byte	0x08
	.zero		1


	//   ....[7]....
        /*0a2c*/ 	.word	0x00000500
        /*0a30*/ 	.word	0x000000ff
        /*0a34*/ 	.word	0x00028c60
        /*0a38*/ 	.short	0x0100
        /*0a3a*/ 	.byte	0x08
	.zero		1


	//   ....[8]....
        /*0a3c*/ 	.word	0x00000510
        /*0a40*/ 	.word	0x000000ff
        /*0a44*/ 	.word	0x00028c58
        /*0a48*/ 	.short	0x0100
        /*0a4a*/ 	.byte	0x08
	.zero		1


	//   ....[9]....
        /*0a4c*/ 	.word	0x00000520
        /*0a50*/ 	.word	0x000000ff
        /*0a54*/ 	.word	0x00028c68
        /*0a58*/ 	.short	0x0100
        /*0a5a*/ 	.byte	0x08
	.zero		1


	//   ....[10]....
        /*0a5c*/ 	.word	0x00000610
        /*0a60*/ 	.word	0x000000ff
        /*0a64*/ 	.word	0x00028c70
        /*0a68*/ 	.short	0x0100
        /*0a6a*/ 	.byte	0x06
	.zero		1


	//   ....[11]....
        /*0a6c*/ 	.word	0x00000620
        /*0a70*/ 	.word	0x000000ff
        /*0a74*/ 	.word	0x00028c80
        /*0a78*/ 	.short	0x0100
        /*0a7a*/ 	.byte	0x06
	.zero		1


	//   ....[12]....
        /*0a7c*/ 	.word	0x00000630
        /*0a80*/ 	.word	0x000000ff
        /*0a84*/ 	.word	0x00028c78
        /*0a88*/ 	.short	0x0100
        /*0a8a*/ 	.byte	0x06
	.zero		1


	//   ....[13]....
        /*0a8c*/ 	.word	0x00000640
        /*0a90*/ 	.word	0x000000ff
        /*0a94*/ 	.word	0x00028c88
        /*0a98*/ 	.short	0x0100
        /*0a9a*/ 	.byte	0x06
	.zero		1


	//   ....[14]....
        /*0a9c*/ 	.word	0x00000770
        /*0aa0*/ 	.word	0x000000ff
        /*0aa4*/ 	.word	0x00028c90
        /*0aa8*/ 	.short	0x0100
        /*0aaa*/ 	.byte	0x08
	.zero		1


	//   ....[15]....
        /*0aac*/ 	.word	0x00000780
        /*0ab0*/ 	.word	0x000000ff
        /*0ab4*/ 	.word	0x00028ca0
        /*0ab8*/ 	.short	0x0100
        /*0aba*/ 	.byte	0x08
	.zero		1


	//   ....[16]....
        /*0abc*/ 	.word	0x00000790
        /*0ac0*/ 	.word	0x000000ff
        /*0ac4*/ 	.word	0x00028c98
        /*0ac8*/ 	.short	0x0100
        /*0aca*/ 	.byte	0x08
	.zero		1


	//   ....[17]....
        /*0acc*/ 	.word	0x000007a0
        /*0ad0*/ 	.word	0x000000ff
        /*0ad4*/ 	.word	0x00028ca8
        /*0ad8*/ 	.short	0x0100
        /*0ada*/ 	.byte	0x08
	.zero		1


	//   ....[18]....
        /*0adc*/ 	.word	0x000008d0
        /*0ae0*/ 	.word	0x000000ff
        /*0ae4*/ 	.word	0x00028cb0
        /*0ae8*/ 	.short	0x0100
        /*0aea*/ 	.byte	0x08
	.zero		1


	//   ....[19]....
        /*0aec*/ 	.word	0x000008e0
        /*0af0*/ 	.word	0x000000ff
        /*0af4*/ 	.word	0x00028cc0
        /*0af8*/ 	.short	0x0100
        /*0afa*/ 	.byte	0x08
	.zero		1


	//   ....[20]....
        /*0afc*/ 	.word	0x000008f0
        /*0b00*/ 	.word	0x000000ff
        /*0b04*/ 	.word	0x00028cb8
        /*0b08*/ 	.short	0x0100
        /*0b0a*/ 	.byte	0x08
	.zero		1


	//   ....[21]....
        /*0b0c*/ 	.word	0x00000900
        /*0b10*/ 	.word	0x000000ff
        /*0b14*/ 	.word	0x00028cc8
        /*0b18*/ 	.short	0x0100
        /*0b1a*/ 	.byte	0x08
	.zero		1


	//   ....[22]....
        /*0b1c*/ 	.word	0x000029e0
        /*0b20*/ 	.word	0x00000040
        /*0b24*/ 	.word	0x00028c90
        /*0b28*/ 	.short	0x010a
        /*0b2a*/ 	.byte	0x3f
	.zero		1


	//   ....[23]....
        /*0b2c*/ 	.word	0x00003370
        /*0b30*/ 	.word	0x00000040
        /*0b34*/ 	.word	0x00028c90
        /*0b38*/ 	.short	0x010a
        /*0b3a*/ 	.byte	0x3f
	.zero		1


	//   ....[24]....
        /*0b3c*/ 	.word	0x00003bf0
        /*0b40*/ 	.word	0x00000040
        /*0b44*/ 	.word	0x00028c90
        /*0b48*/ 	.short	0x010a
        /*0b4a*/ 	.byte	0x3f
	.zero		1


	//   ....[25]....
        /*0b4c*/ 	.word	0x00003df0
        /*0b50*/ 	.word	0x00000004
        /*0b54*/ 	.word	0x00000000
        /*0b58*/ 	.short	0x0101
        /*0b5a*/ 	.byte	0x3f
	.zero		1


	//   ....[26]....
        /*0b5c*/ 	.word	0x00003e30
        /*0b60*/ 	.word	0x00000040
        /*0b64*/ 	.word	0x00028cb0
        /*0b68*/ 	.short	0x010a
        /*0b6a*/ 	.byte	0x3f
	.zero		1


	//   ....[27]....
        /*0b6c*/ 	.word	0x00004450
        /*0b70*/ 	.word	0x00000040
        /*0b74*/ 	.word	0x00000000
        /*0b78*/ 	.short	0x0101
        /*0b7a*/ 	.byte	0x3f
	.zero		1


	//   ....[28]....
        /*0b7c*/ 	.word	0x00004ef0
        /*0b80*/ 	.word	0x00000016
        /*0b84*/ 	.word	0x00028c50
        /*0b88*/ 	.short	0x010a
        /*0b8a*/ 	.byte	0x3f
	.zero		1


	//   ....[29]....
        /*0b8c*/ 	.word	0x000052b0
        /*0b90*/ 	.word	0x00000000
        /*0b94*/ 	.word	0x00000000
        /*0b98*/ 	.short	0x0101
        /*0b9a*/ 	.byte	0x3f
	.zero		1


	//   ....[30]....
        /*0b9c*/ 	.word	0x00005bd0
        /*0ba0*/ 	.word	0x00000000
        /*0ba4*/ 	.word	0x00028c50
        /*0ba8*/ 	.short	0x010a
        /*0baa*/ 	.byte	0x3f
	.zero		1


	//   ....[31]....
        /*0bac*/ 	.word	0x00005c20
        /*0bb0*/ 	.word	0x00000000
        /*0bb4*/ 	.word	0x00028c50
        /*0bb8*/ 	.short	0x010a
        /*0bba*/ 	.byte	0x3f
	.zero		1


	//   ....[32]....
        /*0bbc*/ 	.word	0x00005ee0
        /*0bc0*/ 	.word	0x00000000
        /*0bc4*/ 	.word	0x00000000
        /*0bc8*/ 	.short	0x0101
        /*0bca*/ 	.byte	0x3f
	.zero		1


	//   ....[33]....
        /*0bcc*/ 	.word	0x000072e0
        /*0bd0*/ 	.word	0x00000002
        /*0bd4*/ 	.word	0x00028c00
        /*0bd8*/ 	.short	0x010a
        /*0bda*/ 	.byte	0x3f
	.zero		1


	//   ....[34]....
        /*0bdc*/ 	.word	0x00007330
        /*0be0*/ 	.word	0x00000002
        /*0be4*/ 	.word	0x00028c00
        /*0be8*/ 	.short	0x010a
        /*0bea*/ 	.byte	0x3f
	.zero		1


	//   ....[35]....
        /*0bec*/ 	.word	0x00007d70
        /*0bf0*/ 	.word	0x00000002
        /*0bf4*/ 	.word	0x00028c00
        /*0bf8*/ 	.short	0x010a
        /*0bfa*/ 	.byte	0x3f
	.zero		1


	//   ....[36]....
        /*0bfc*/ 	.word	0x00009160
        /*0c00*/ 	.word	0x00000002
        /*0c04*/ 	.word	0x00028c00
        /*0c08*/ 	.short	0x010a
        /*0c0a*/ 	.byte	0x3f
	.zero		1


	//   ....[37]....
        /*0c0c*/ 	.word	0x00009f50
        /*0c10*/ 	.word	0x0000000c
        /*0c14*/ 	.word	0x00028c30
        /*0c18*/ 	.short	0x010a
        /*0c1a*/ 	.byte	0x3f
	.zero		1


	//   ....[38]....
        /*0c1c*/ 	.word	0x00009fe0
        /*0c20*/ 	.word	0x0000000c
        /*0c24*/ 	.word	0x00028c30
        /*0c28*/ 	.short	0x010a
        /*0c2a*/ 	.byte	0x3f
	.zero		1


	//   ....[39]....
        /*0c2c*/ 	.word	0x0000a470
        /*0c30*/ 	.word	0x00000000
        /*0c34*/ 	.word	0x00000000
        /*0c38*/ 	.short	0x0101
        /*0c3a*/ 	.byte	0x3f
	.zero		1


	//   ....[40]....
        /*0c3c*/ 	.word	0x0000bf20
        /*0c40*/ 	.word	0x0000000c
        /*0c44*/ 	.word	0x00028c50
        /*0c48*/ 	.short	0x010a
        /*0c4a*/ 	.byte	0x3f
	.zero		1


	//   ....[41]....
        /*0c4c*/ 	.word	0x0000bfd0
        /*0c50*/ 	.word	0x0000000c
        /*0c54*/ 	.word	0x00028c50
        /*0c58*/ 	.short	0x010a
        /*0c5a*/ 	.byte	0x3f
	.zero		1


	//   ....[42]....
        /*0c5c*/ 	.word	0x0000c2c0
        /*0c60*/ 	.word	0x0000000c
        /*0c64*/ 	.word	0x00000000
        /*0c68*/ 	.short	0x0101
        /*0c6a*/ 	.byte	0x3f
	.zero		1


	//   ....[43]....
        /*0c6c*/ 	.word	0x0000c590
        /*0c70*/ 	.word	0x000000d7
        /*0c74*/ 	.word	0x00028c30
        /*0c78*/ 	.short	0x010a
        /*0c7a*/ 	.byte	0x3f
	.zero		1


	//   ....[44]....
        /*0c7c*/ 	.word	0x0000c600
        /*0c80*/ 	.word	0x000000d7
        /*0c84*/ 	.word	0x00028c30
        /*0c88*/ 	.short	0x010a
        /*0c8a*/ 	.byte	0x3f
	.zero		1


	//   ....[45]....
        /*0c8c*/ 	.word	0x0000cb20
        /*0c90*/ 	.word	0x00000014
        /*0c94*/ 	.word	0x00000000
        /*0c98*/ 	.short	0x0101
        /*0c9a*/ 	.byte	0x3f
	.zero		1


	//   ....[46]....
        /*0c9c*/ 	.word	0x0000e9f0
        /*0ca0*/ 	.word	0x000000d7
        /*0ca4*/ 	.word	0x00028c50
        /*0ca8*/ 	.short	0x010a
        /*0caa*/ 	.byte	0x3f
	.zero		1


	//   ....[47]....
        /*0cac*/ 	.word	0x0000ea40
        /*0cb0*/ 	.word	0x000000d7
        /*0cb4*/ 	.word	0x00028c50
        /*0cb8*/ 	.short	0x010a
        /*0cba*/ 	.byte	0x3f
	.zero		1


	//   ....[48]....
        /*0cbc*/ 	.word	0x0000ed40
        /*0cc0*/ 	.word	0x000000d7
        /*0cc4*/ 	.word	0x00000000
        /*0cc8*/ 	.short	0x0101
        /*0cca*/ 	.byte	0x3f
	.zero		1


	//   ....[49]....
        /*0ccc*/ 	.word	0x0000f130
        /*0cd0*/ 	.word	0x0000000c
        /*0cd4*/ 	.word	0x00028c30
        /*0cd8*/ 	.short	0x010a
        /*0cda*/ 	.byte	0x3f
	.zero		1


	//   ....[50]....
        /*0cdc*/ 	.word	0x0000f1a0
        /*0ce0*/ 	.word	0x0000000c
        /*0ce4*/ 	.word	0x00028c30
        /*0ce8*/ 	.short	0x010a
        /*0cea*/ 	.byte	0x3f
	.zero		1


	//   ....[51]....
        /*0cec*/ 	.word	0x0000fc20
        /*0cf0*/ 	.word	0x0000000f
        /*0cf4*/ 	.word	0x00000000
        /*0cf8*/ 	.short	0x0101
        /*0cfa*/ 	.byte	0x3f
	.zero		1


	//   ....[52]....
        /*0cfc*/ 	.word	0x00010b20
        /*0d00*/ 	.word	0x0000000c
        /*0d04*/ 	.word	0x00028c50
        /*0d08*/ 	.short	0x010a
        /*0d0a*/ 	.byte	0x3f
	.zero		1


	//   ....[53]....
        /*0d0c*/ 	.word	0x00010b70
        /*0d10*/ 	.word	0x0000000c
        /*0d14*/ 	.word	0x00028c50
        /*0d18*/ 	.short	0x010a
        /*0d1a*/ 	.byte	0x3f
	.zero		1


	//   ....[54]....
        /*0d1c*/ 	.word	0x00010e50
        /*0d20*/ 	.word	0x0000000c
        /*0d24*/ 	.word	0x00000000
        /*0d28*/ 	.short	0x0101
        /*0d2a*/ 	.byte	0x3f
	.zero		1


	//   ....[55]....
        /*0d2c*/ 	.word	0x00010f90
        /*0d30*/ 	.word	0x000000ce
        /*0d34*/ 	.word	0x00028c30
        /*0d38*/ 	.short	0x010a
        /*0d3a*/ 	.byte	0x3f
	.zero		1


	//   ....[56]....
        /*0d3c*/ 	.word	0x00011000
        /*0d40*/ 	.word	0x000000ce
        /*0d44*/ 	.word	0x00028c30
        /*0d48*/ 	.short	0x010a
        /*0d4a*/ 	.byte	0x3f
	.zero		1


	//   ....[57]....
        /*0d4c*/ 	.word	0x00011520
        /*0d50*/ 	.word	0x0000000e
        /*0d54*/ 	.word	0x00000000
        /*0d58*/ 	.short	0x0101
        /*0d5a*/ 	.byte	0x3f
	.zero		1


	//   ....[58]....
        /*0d5c*/ 	.word	0x00013420
        /*0d60*/ 	.word	0x000000ce
        /*0d64*/ 	.word	0x00028c50
        /*0d68*/ 	.short	0x010a
        /*0d6a*/ 	.byte	0x3f
	.zero		1


	//   ....[59]....
        /*0d6c*/ 	.word	0x00013470
        /*0d70*/ 	.word	0x000000ce
        /*0d74*/ 	.word	0x00028c50
        /*0d78*/ 	.short	0x010a
        /*0d7a*/ 	.byte	0x3f
	.zero		1


	//   ....[60]....
        /*0d7c*/ 	.word	0x00013770
        /*0d80*/ 	.word	0x000000ce
        /*0d84*/ 	.word	0x00000000
        /*0d88*/ 	.short	0x0101
        /*0d8a*/ 	.byte	0x3f
	.zero		1


	//   ....[61]....
        /*0d8c*/ 	.word	0x00015d80
        /*0d90*/ 	.word	0x00000000
        /*0d94*/ 	.word	0x00000000
        /*0d98*/ 	.short	0x0101
        /*0d9a*/ 	.byte	0x3f
	.zero		1


	//   ....[62]....
        /*0d9c*/ 	.word	0x00018990
        /*0da0*/ 	.word	0x00000007
        /*0da4*/ 	.word	0x00028c20
        /*0da8*/ 	.short	0x010a
        /*0daa*/ 	.byte	0x3f
	.zero		1


	//   ....[63]....
        /*0dac*/ 	.word	0x00018a70
        /*0db0*/ 	.word	0x00000006
        /*0db4*/ 	.word	0x00028ca0
        /*0db8*/ 	.short	0x010a
        /*0dba*/ 	.byte	0x3f
	.zero		1


	//   ....[64]....
        /*0dbc*/ 	.word	0x00018cc0
        /*0dc0*/ 	.word	0x00000006
        /*0dc4*/ 	.word	0x00028cc0
        /*0dc8*/ 	.short	0x010a
        /*0dca*/ 	.byte	0x3f
	.zero		1


	//   ....[65]....
        /*0dcc*/ 	.word	0x00019740
        /*0dd0*/ 	.word	0x00000005
        /*0dd4*/ 	.word	0x00028ca0
        /*0dd8*/ 	.short	0x010a
        /*0dda*/ 	.byte	0x3f
	.zero		1


	//   ....[66]....
        /*0ddc*/ 	.word	0x00019980
        /*0de0*/ 	.word	0x00000005
        /*0de4*/ 	.word	0x00028cc0
        /*0de8*/ 	.short	0x010a
        /*0dea*/ 	.byte	0x3f
	.zero		1


	//   ....[67]....
        /*0dec*/ 	.word	0x0001b070
        /*0df0*/ 	.word	0x00000000
        /*0df4*/ 	.word	0x00028c40
        /*0df8*/ 	.short	0x010a
        /*0dfa*/ 	.byte	0x3f
	.zero		1


	//   ....[68]....
        /*0dfc*/ 	.word	0x0001bba0
        /*0e00*/ 	.word	0x00000008
        /*0e04*/ 	.word	0x00028c00
        /*0e08*/ 	.short	0x0107
        /*0e0a*/ 	.byte	0x3f
	.zero		1


	//   ....[69]....
        /*0e0c*/ 	.word	0x0001bca0
        /*0e10*/ 	.word	0x00000002
        /*0e14*/ 	.word	0x00028c00
        /*0e18*/ 	.short	0x0101
        /*0e1a*/ 	.byte	0x3f
	.zero		1


	//   ....[70]....
        /*0e1c*/ 	.word	0x0001bcc0
        /*0e20*/ 	.word	0x00000002
        /*0e24*/ 	.word	0x00028c20
        /*0e28*/ 	.short	0x010a
        /*0e2a*/ 	.byte	0x3f
	.zero		1


	//   ....[71]....
        /*0e2c*/ 	.word	0x0001bdc0
        /*0e30*/ 	.word	0x00000000
        /*0e34*/ 	.word	0x00028c60
        /*0e38*/ 	.short	0x010a
        /*0e3a*/ 	.byte	0x3f
	.zero		1


	//   ....[72]....
        /*0e3c*/ 	.word	0x0001ca40
        /*0e40*/ 	.word	0x00000003
        /*0e44*/ 	.word	0x00028c40
        /*0e48*/ 	.short	0x010a
        /*0e4a*/ 	.byte	0x3f
	.zero		1


	//   ....[73]....
        /*0e4c*/ 	.word	0x0001cc90
        /*0e50*/ 	.word	0x00000003
        /*0e54*/ 	.word	0x00028c60
        /*0e58*/ 	.short	0x010a
        /*0e5a*/ 	.byte	0x3f
	.zero		1


	//   ....[74]....
        /*0e5c*/ 	.word	0x0001d8b0
        /*0e60*/ 	.word	0x00000002
        /*0e64*/ 	.word	0x00028c40
        /*0e68*/ 	.short	0x010a
        /*0e6a*/ 	.byte	0x3f
	.zero		1


	//   ....[75]....
        /*0e6c*/ 	.word	0x0001daf0
        /*0e70*/ 	.word	0x00000002
        /*0e74*/ 	.word	0x00028c60
        /*0e78*/ 	.short	0x010a
        /*0e7a*/ 	.byte	0x3f
	.zero		1


	//   ....[76]....
        /*0e7c*/ 	.word	0x0001e680
        /*0e80*/ 	.word	0x00000003
        /*0e84*/ 	.word	0x00028c40
        /*0e88*/ 	.short	0x010a
        /*0e8a*/ 	.byte	0x3f
	.zero		1


	//   ....[77]....
        /*0e8c*/ 	.word	0x0001e8d0
        /*0e90*/ 	.word	0x00000003
        /*0e94*/ 	.word	0x00028c60
        /*0e98*/ 	.short	0x010a
        /*0e9a*/ 	.byte	0x3f
	.zero		1


	//   ....[78]....
        /*0e9c*/ 	.word	0x000200d0
        /*0ea0*/ 	.word	0x00000000
        /*0ea4*/ 	.word	0x00028c20
        /*0ea8*/ 	.short	0x010a
        /*0eaa*/ 	.byte	0x3f
	.zero		1


	//   ....[79]....
        /*0eac*/ 	.word	0x00020280
        /*0eb0*/ 	.word	0x00000006
        /*0eb4*/ 	.word	0x00000000
        /*0eb8*/ 	.short	0x010a
        /*0eba*/ 	.byte	0x3f
	.zero		1


	//   ....[80]....
        /*0ebc*/ 	.word	0x000202f0
        /*0ec0*/ 	.word	0x00000007
        /*0ec4*/ 	.word	0x00000000
        /*0ec8*/ 	.short	0x010a
        /*0eca*/ 	.byte	0x3f
	.zero		1


	//   ....[81]....
        /*0ecc*/ 	.word	0x00020360
        /*0ed0*/ 	.word	0x00000004
        /*0ed4*/ 	.word	0x00000000
        /*0ed8*/ 	.short	0x010a
        /*0eda*/ 	.byte	0x3f
	.zero		1


	//   ....[82]....
        /*0edc*/ 	.word	0x00020390
        /*0ee0*/ 	.word	0x00000003
        /*0ee4*/ 	.word	0x00000000
        /*0ee8*/ 	.short	0x010a
        /*0eea*/ 	.byte	0x3f
	.zero		1


	//   ....[83]....
        /*0eec*/ 	.word	0x000203f0
        /*0ef0*/ 	.word	0x00000040
        /*0ef4*/ 	.word	0x00028c90
        /*0ef8*/ 	.short	0x010a
        /*0efa*/ 	.byte	0x3f
	.zero		1


	//   ....[84]....
        /*0efc*/ 	.word	0x00020440
        /*0f00*/ 	.word	0x00000040
        /*0f04*/ 	.word	0x00028c90
        /*0f08*/ 	.short	0x010a
        /*0f0a*/ 	.byte	0x3f
	.zero		1


	//   ....[85]....
        /*0f0c*/ 	.word	0x00020490
        /*0f10*/ 	.word	0x00000040
        /*0f14*/ 	.word	0x00028c90
        /*0f18*/ 	.short	0x010a
        /*0f1a*/ 	.byte	0x3f
	.zero		1


	//   ....[86]....
        /*0f1c*/ 	.word	0x000204e0
        /*0f20*/ 	.word	0x00000040
        /*0f24*/ 	.word	0x00028cb0
        /*0f28*/ 	.short	0x010a
        /*0f2a*/ 	.byte	0x3f
	.zero		1


	//   ....[87]....
        /*0f2c*/ 	.word	0x00020530
        /*0f30*/ 	.word	0x00000016
        /*0f34*/ 	.word	0x00028c50
        /*0f38*/ 	.short	0x010a
        /*0f3a*/ 	.byte	0x3f
	.zero		1


	//   ....[88]....
        /*0f3c*/ 	.word	0x00020580
        /*0f40*/ 	.word	0x00000000
        /*0f44*/ 	.word	0x00028c50
        /*0f48*/ 	.short	0x010a
        /*0f4a*/ 	.byte	0x3f
	.zero		1


	//   ....[89]....
        /*0f4c*/ 	.word	0x00020950
        /*0f50*/ 	.word	0x00000002
        /*0f54*/ 	.word	0x00028c00
        /*0f58*/ 	.short	0x010a
        /*0f5a*/ 	.byte	0x3f
	.zero		1


	//   ....[90]....
        /*0f5c*/ 	.word	0x00020d60
        /*0f60*/ 	.word	0x00000002
        /*0f64*/ 	.word	0x00028c00
        /*0f68*/ 	.short	0x010a
        /*0f6a*/ 	.byte	0x3f
	.zero		1


	//   ....[91]....
        /*0f6c*/ 	.word	0x00020db0
        /*0f70*/ 	.word	0x0000000c
        /*0f74*/ 	.word	0x00028c30
        /*0f78*/ 	.short	0x010a
        /*0f7a*/ 	.byte	0x3f
	.zero		1


	//   ....[92]....
        /*0f7c*/ 	.word	0x00020e00
        /*0f80*/ 	.word	0x0000000c
        /*0f84*/ 	.word	0x00028c50
        /*0f88*/ 	.short	0x010a
        /*0f8a*/ 	.byte	0x3f
	.zero		1


	//   ....[93]....
        /*0f8c*/ 	.word	0x00020e50
        /*0f90*/ 	.word	0x000000d7
        /*0f94*/ 	.word	0x00028c30
        /*0f98*/ 	.short	0x010a
        /*0f9a*/ 	.byte	0x3f
	.zero		1


	//   ....[94]....
        /*0f9c*/ 	.word	0x00020ea0
        /*0fa0*/ 	.word	0x000000d7
        /*0fa4*/ 	.word	0x00028c50
        /*0fa8*/ 	.short	0x010a
        /*0faa*/ 	.byte	0x3f
	.zero		1


	//   ....[95]....
        /*0fac*/ 	.word	0x00020ef0
        /*0fb0*/ 	.word	0x0000000c
        /*0fb4*/ 	.word	0x00028c30
        /*0fb8*/ 	.short	0x010a
        /*0fba*/ 	.byte	0x3f
	.zero		1


	//   ....[96]....
        /*0fbc*/ 	.word	0x00020f40
        /*0fc0*/ 	.word	0x0000000c
        /*0fc4*/ 	.word	0x00028c50
        /*0fc8*/ 	.short	0x010a
        /*0fca*/ 	.byte	0x3f
	.zero		1


	//   ....[97]....
        /*0fcc*/ 	.word	0x00020f90
        /*0fd0*/ 	.word	0x000000ce
        /*0fd4*/ 	.word	0x00028c30
        /*0fd8*/ 	.short	0x010a
        /*0fda*/ 	.byte	0x3f
	.zero		1


	//   ....[98]....
        /*0fdc*/ 	.word	0x00020fe0
        /*0fe0*/ 	.word	0x000000ce
        /*0fe4*/ 	.word	0x00028c50
        /*0fe8*/ 	.short	0x010a
        /*0fea*/ 	.byte	0x3f
	.zero		1


	//   ....[99]....
        /*0fec*/ 	.word	0x00021190
        /*0ff0*/ 	.word	0x00000006
        /*0ff4*/ 	.word	0x00028c20
        /*0ff8*/ 	.short	0x010a
        /*0ffa*/ 	.byte	0x3f
	.zero		1


	//   ....[100]....
        /*0ffc*/ 	.word	0x000211e0
        /*1000*/ 	.word	0x00000006
        /*1004*/ 	.word	0x00028ca0
        /*1008*/ 	.short	0x010a
        /*100a*/ 	.byte	0x3f
	.zero		1


	//   ....[101]....
        /*100c*/ 	.word	0x00021230
        /*1010*/ 	.word	0x00000006
        /*1014*/ 	.word	0x00028cc0
        /*1018*/ 	.short	0x010a
        /*101a*/ 	.byte	0x3f
	.zero		1


	//   ....[102]....
        /*101c*/ 	.word	0x00021280
        /*1020*/ 	.word	0x00000005
        /*1024*/ 	.word	0x00028ca0
        /*1028*/ 	.short	0x010a
        /*102a*/ 	.byte	0x3f
	.zero		1


	//   ....[103]....
        /*102c*/ 	.word	0x000212d0
        /*1030*/ 	.word	0x00000005
        /*1034*/ 	.word	0x00028cc0
        /*1038*/ 	.short	0x010a
        /*103a*/ 	.byte	0x3f
	.zero		1


	//   ....[104]....
        /*103c*/ 	.word	0x00021470
        /*1040*/ 	.word	0x00000000
        /*1044*/ 	.word	0x00028c40
        /*1048*/ 	.short	0x010a
        /*104a*/ 	.byte	0x3f
	.zero		1


	//   ....[105]....
        /*104c*/ 	.word	0x000219e0
        /*1050*/ 	.word	0x00000002
        /*1054*/ 	.word	0x00028c20
        /*1058*/ 	.short	0x010a
        /*105a*/ 	.byte	0x3f
	.zero		1


	//   ....[106]....
        /*105c*/ 	.word	0x00021a30
        /*1060*/ 	.word	0x00000000
        /*1064*/ 	.word	0x00028c60
        /*1068*/ 	.short	0x010a
        /*106a*/ 	.byte	0x3f
	.zero		1


	//   ....[107]....
        /*106c*/ 	.word	0x00021a80
        /*1070*/ 	.word	0x00000003
        /*1074*/ 	.word	0x00028c40
        /*1078*/ 	.short	0x010a
        /*107a*/ 	.byte	0x3f
	.zero		1


	//   ....[108]....
        /*107c*/ 	.word	0x00021ad0
        /*1080*/ 	.word	0x00000003
        /*1084*/ 	.word	0x00028c60
        /*1088*/ 	.short	0x010a
        /*108a*/ 	.byte	0x3f
	.zero		1


	//   ....[109]....
        /*108c*/ 	.word	0x00021b20
        /*1090*/ 	.word	0x00000002
        /*1094*/ 	.word	0x00028c40
        /*1098*/ 	.short	0x010a
        /*109a*/ 	.byte	0x3f
	.zero		1


	//   ....[110]....
        /*109c*/ 	.word	0x00021b70
        /*10a0*/ 	.word	0x00000002
        /*10a4*/ 	.word	0x00028c60
        /*10a8*/ 	.short	0x010a
        /*10aa*/ 	.byte	0x3f
	.zero		1


	//   ....[111]....
        /*10ac*/ 	.word	0x00021bc0
        /*10b0*/ 	.word	0x00000003
        /*10b4*/ 	.word	0x00028c40
        /*10b8*/ 	.short	0x010a
        /*10ba*/ 	.byte	0x3f
	.zero		1


	//   ....[112]....
        /*10bc*/ 	.word	0x00021c10
        /*10c0*/ 	.word	0x00000003
        /*10c4*/ 	.word	0x00028c60
        /*10c8*/ 	.short	0x010a
        /*10ca*/ 	.byte	0x3f
	.zero		1


	//   ....[113]....
        /*10cc*/ 	.word	0x000225b0
        /*10d0*/ 	.word	0x00000000
        /*10d4*/ 	.word	0x00028c20
        /*10d8*/ 	.short	0x010a
        /*10da*/ 	.byte	0x3f
	.zero		1


	//   ....[114]....
        /*10dc*/ 	.word	0x00022750
        /*10e0*/ 	.word	0x00000006
        /*10e4*/ 	.word	0x00000000
        /*10e8*/ 	.short	0x010a
        /*10ea*/ 	.byte	0x3f
	.zero		1


	//   ....[115]....
        /*10ec*/ 	.word	0x000227a0
        /*10f0*/ 	.word	0x00000007
        /*10f4*/ 	.word	0x00000000
        /*10f8*/ 	.short	0x010a
        /*10fa*/ 	.byte	0x3f
	.zero		1


	//   ....[116]....
        /*10fc*/ 	.word	0x000227f0
        /*1100*/ 	.word	0x00000004
        /*1104*/ 	.word	0x00000000
        /*1108*/ 	.short	0x010a
        /*110a*/ 	.byte	0x3f
	.zero		1


	//----- nvinfo : EIATTR_NUM_MBARRIERS
	.align		4
.L_414:
        /*110c*/ 	.byte	0x03, 0x38
        /*110e*/ 	.short	0x0016


	//----- nvinfo : EIATTR_EXIT_INSTR_OFFSETS
	.align		4
        /*1110*/ 	.byte	0x04, 0x1c
        /*1112*/ 	.short	(.L_416 - .L_415)


	//   ....[0]....
.L_415:
        /*1114*/ 	.word	0x000203e0


	//----- nvinfo : EIATTR_MAX_THREADS
	.align		4
.L_416:
        /*1118*/ 	.byte	0x04, 0x05
        /*111a*/ 	.short	(.L_418 - .L_417)
.L_417:
        /*111c*/ 	.word	0x00000180
        /*1120*/ 	.word	0x00000001
        /*1124*/ 	.word	0x00000001


	//----- nvinfo : EIATTR_CRS_STACK_SIZE
	.align		4
.L_418:
        /*1128*/ 	.byte	0x04, 0x1e
        /*112a*/ 	.short	(.L_420 - .L_419)
.L_419:
        /*112c*/ 	.word	0x00000000


	//----- nvinfo : EIATTR_CBANK_PARAM_SIZE
	.align		4
.L_420:
        /*1130*/ 	.byte	0x03, 0x19
        /*1132*/ 	.short	0x0af0


	//----- nvinfo : EIATTR_PARAM_CBANK
	.align		4
        /*1134*/ 	.byte	0x04, 0x0a
        /*1136*/ 	.short	(.L_422 - .L_421)
	.align		4
.L_421:
        /*1138*/ 	.word	index@(.nv.constant0._ZN7cutlass13device_kernelIN5flash11enable_sm90INS1_16FlashAttnFwdSm90INS1_25CollectiveMainloopFwdSm90ILi2EN4cute5tupleIJNS5_1CILi1EEES8_S8_EEENS6_IJNS7_ILi64EEESA_SA_EEELi512ENS_6half_tEfNS_4arch4Sm90ELb0ELb1ELb1ELb1ELb0ELb1ELb0ELb0ELb0ELb1ELb0ELb0EEENS1_21CollectiveEpilogueFwdINS6_IJSA_NS7_ILi512EEESA_EEES9_SC_SE_Li256ELb1ELb1ELb0ELb0EEENS1_36VarlenDynamicPersistentTileSchedulerILi64ELi64ELi256ELi128ELb0ELb1ELb1ELb1ELb0ELb1EEEEEEEEEvNT_6ParamsE)
        /*113c*/ 	.short	0x0210
        /*113e*/ 	.short	0x0af0


	//----- nvinfo : EIATTR_SW_WAR
	.align		4
.L_422:
        /*1140*/ 	.byte	0x04, 0x36
        /*1142*/ 	.short	(.L_424 - .L_423)
.L_423:
        /*1144*/ 	.word	0x00000008
.L_424:


//--------------------- .nv.info._ZN7cutlass13device_kernelIN5flash11enable_sm90INS1_16FlashAttnFwdSm90INS1_25CollectiveMainloopFwdSm90ILi2EN4cute5tupleIJNS5_1CILi1EEES8_S8_EEENS6_IJNS7_ILi64EEESA_SA_EEELi512ENS_6half_tEfNS_4arch4Sm90ELb0ELb1ELb1ELb1ELb0ELb0ELb1ELb0ELb0ELb1ELb0ELb0EEENS1_21CollectiveEpilogueFwdINS6_IJSA_NS7_ILi512EEESA_EEES9_SC_SE_Li256ELb1ELb1ELb0ELb0EEENS1_36VarlenDynamicPersistentTileSchedulerILi64ELi64ELi256ELi128ELb0ELb1ELb1ELb1ELb0ELb1EEEEEEEEEvNT_6ParamsE --------------------------
	.section	.nv.info._ZN7cutlass13device_kernelIN5flash11enable_sm90INS1_16FlashAttnFwdSm90INS1_25CollectiveMainloopFwdSm90ILi2EN4cute5tupleIJNS5_1CILi1EEES8_S8_EEENS6_IJNS7_ILi64EEESA_SA_EEELi512ENS_6half_tEfNS_4arch4Sm90ELb0ELb1ELb1ELb1ELb0ELb0ELb1ELb0ELb0ELb1ELb0ELb0EEENS1_21CollectiveEpilogueFwdINS6_IJSA_NS7_ILi512EEESA_EEES9_SC_SE_Li256ELb1ELb1ELb0ELb0EEENS1_36VarlenDynamicPersistentTileSchedulerILi64ELi64ELi256ELi128ELb0ELb1ELb1ELb1ELb0ELb1EEEEEEEEEvNT_6ParamsE,"",@"SHT_CUDA_INFO"
	.sectionflags	@""
	.align	4


	//----- nvinfo : EIATTR_CUDA_API_VERSION
	.align		4
        /*0000*/ 	.byte	0x04, 0x37
        /*0002*/ 	.short	(.L_426 - .L_425)
.L_425:
        /*0004*/ 	.word	0x00000082


	//----- nvinfo : EIATTR_KPARAM_INFO
	.align		4
.L_426:
        /*0008*/ 	.byte	0x04, 0x17
        /*000a*/ 	.short	(.L_428 - .L_427)
.L_427:
        /*000c*/ 	.word	0x00000000
        /*0010*/ 	.short	0x0000
        /*0012*/ 	.short	0x0070
        /*0014*/ 	.byte	0x00, 0xf0, 0x01, 0x2e


	//----- nvinfo : EIATTR_SPARSE_MMA_MASK
	.align		4
.L_428:
        /*0018*/ 	.byte	0x03, 0x50
        /*001a*/ 	.short	0x0000


	//----- nvinfo : EIATTR_MAXREG_COUNT
	.align		4
        /*001c*/ 	.byte	0x03, 0x1b
        /*001e*/ 	.short	0x00a8


	//----- nvinfo : EIATTR_NUM_BARRIERS
	.align		4
        /*0020*/ 	.byte	0x02, 0x4c
        /*0022*/ 	.byte	0x10
	.zero		1


	//----- nvinfo : EIATTR_EXTERNS
	.align		4
        /*0024*/ 	.byte	0x04, 0x0f
        /*0026*/ 	.short	(.L_430 - .L_429)


	//   ....[0]....
	.align		4
.L_429:
        /*0028*/ 	.word	index@(__assertfail)


	//----- nvinfo : EIATTR_ANNOTATIONS
	.align		4
.L_430:
        /*002c*/ 	.byte	0x04, 0x55
        /*002e*/ 	.short	(.L_432 - .L_431)


	//   ....[0]....
.L_431:
        /* <DEDUP_REMOVED lines=83> */


	//----- nvinfo : EIATTR_MERCURY_ISA_VERSION
	.align		4
.L_432:
        /*0548*/ 	.byte	0x03, 0x5f
        /*054a*/ 	.short	0x0101


	//----- nvinfo : EIATTR_UNUSED_LOAD_BYTE_OFFSET
	.align		4
        /*054c*/ 	.byte	0x04, 0x44
        /*054e*/ 	.short	(.L_434 - .L_433)


	//   ....[0]....
.L_433:
        /*0550*/ 	.word	0x00000b60
        /*0554*/ 	.word	0x0000fff0


	//   ....[1]....
        /*0558*/ 	.word	0x0002b830
        /*055c*/ 	.word	0x0000fff0


	//----- nvinfo : EIATTR_INT_WARP_WIDE_INSTR_OFFSETS
	.align		4
.L_434:
        /*0560*/ 	.byte	0x04, 0x31
        /*0562*/ 	.short	(.L_436 - .L_435)


	//   ....[0]....
.L_435:
        /*0564*/ 	.word	0x00000160


	//   ....[1]....
        /*0568*/ 	.word	0x00000200


	//   ....[2]....
        /*056c*/ 	.word	0x00000210


	//   ....[3]....
        /*0570*/ 	.word	0x00000280


	//   ....[4]....
        /*0574*/ 	.word	0x0002fd50


	//   ....[5]....
        /*0578*/ 	.word	0x0002fdb0


	//   ....[6]....
        /*057c*/ 	.word	0x00035920


	//   ....[7]....
        /*0580*/ 	.word	0x000359b0


	//----- nvinfo : EIATTR_COOP_GROUP_MASK_REGIDS
	.align		4
.L_436:
        /*0584*/ 	.byte	0x04, 0x29
        /*0586*/ 	.short	(.L_438 - .L_437)


	//   ....[0]....
.L_437:
        /*0588*/ 	.word	0xffffffff


	//   ....[1]....
        /*058c*/ 	.word	0xffffffff


	//   ....[2]....
        /*0590*/ 	.word	0xffffffff


	//   ....[3]....
        /*0594*/ 	.word	0xffffffff


	//   ....[4]....
        /*0598*/ 	.word	0xffffffff


	//   ....[5]....
        /*059c*/ 	.word	0xffffffff


	//   ....[6]....
        /*05a0*/ 	.word	0xffffffff


	//   ....[7]....
        /*05a4*/ 	.word	0xffffffff


	//   ....[8]....
        /*05a8*/ 	.word	0xffffffff


	//   ....[9]....
        /*05ac*/ 	.word	0xffffffff


	//   ....[10]....
        /*05b0*/ 	.word	0xffffffff


	//   ....[11]....
        /*05b4*/ 	.word	0xffffffff


	//   ....[12]....
        /*05b8*/ 	.word	0xffffffff


	//   ....[13]....
        /*05bc*/ 	.word	0xffffffff


	//   ....[14]....
        /*05c0*/ 	.word	0xffffffff


	//   ....[15]....
        /*05c4*/ 	.word	0xffffffff


	//   ....[16]....
        /*05c8*/ 	.word	0xffffffff


	//   ....[17]....
        /*05cc*/ 	.word	0xffffffff


	//   ....[18]....
        /*05d0*/ 	.word	0xffffffff


	//   ....[19]....
        /*05d4*/ 	.word	0xffffffff


	//   ....[20]....
        /*05d8*/ 	.word	0xffffffff


	//   ....[21]....
        /*05dc*/ 	.word	0xffffffff


	//   ....[22]....
        /*05e0*/ 	.word	0xffffffff


	//   ....[23]....
        /*05e4*/ 	.word	0xffffffff


	//   ....[24]....
        /*05e8*/ 	.word	0xffffffff


	//   ....[25]....
        /*05ec*/ 	.word	0xffffffff


	//   ....[26]....
        /*05f0*/ 	.word	0xffffffff


	//   ....[27]....
        /*05f4*/ 	.word	0xffffffff


	//   ....[28]....
        /*05f8*/ 	.word	0xffffffff


	//   ....[29]....
        /*05fc*/ 	.word	0xffffffff


	//   ....[30]....
        /*0600*/ 	.word	0xffffffff


	//   ....[31]....
        /*0604*/ 	.word	0xffffffff


	//   ....[32]....
        /*0608*/ 	.word	0xffffffff


	//   ....[33]....
        /*060c*/ 	.word	0xffffffff


	//   ....[34]....
        /*0610*/ 	.word	0xffffffff


	//   ....[35]....
        /*0614*/ 	.word	0xffffffff


	//   ....[36]....
        /*0618*/ 	.word	0xffffffff


	//   ....[37]....
        /*061c*/ 	.word	0xffffffff


	//   ....[38]....
        /*0620*/ 	.word	0xffffffff


	//   ....[39]....
        /*0624*/ 	.word	0xffffffff


	//   ....[40]....
        /*0628*/ 	.word	0xffffffff


	//   ....[41]....
        /*062c*/ 	.word	0xffffffff


	//   ....[42]....
        /*0630*/ 	.word	0xffffffff


	//   ....[43]....
        /*0634*/ 	.word	0xffffffff


	//   ....[44]....
        /*0638*/ 	.word	0xffffffff


	//   ....[45]....
        /*063c*/ 	.word	0xffffffff


	//   ....[46]....
        /*0640*/ 	.word	0xffffffff


	//   ....[47]....
        /*0644*/ 	.word	0xffffffff


	//   ....[48]....
        /*0648*/ 	.word	0xffffffff


	//   ....[49]....
        /*064c*/ 	.word	0xffffffff


	//   ....[50]....
        /*0650*/ 	.word	0xffffffff


	//   ....[51]....
        /*0654*/ 	.word	0xffffffff


	//   ....[52]....
        /*0658*/ 	.word	0xffffffff


	//   ....[53]....
        /*065c*/ 	.word	0xffffffff


	//   ....[54]....
        /*0660*/ 	.word	0xffffffff


	//   ....[55]....
        /*0664*/ 	.word	0xffffffff


	//   ....[56]....
        /*0668*/ 	.word	0xffffffff


	//   ....[57]....
        /*066c*/ 	.word	0xffffffff


	//   ....[58]....
        /*0670*/ 	.word	0xffffffff


	//   ....[59]....
        /*0674*/ 	.word	0xffffffff


	//   ....[60]....
        /*0678*/ 	.word	0xffffffff


	//   ....[61]....
        /*067c*/ 	.word	0xffffffff


	//   ....[62]....
        /*0680*/ 	.word	0xffffffff


	//   ....[63]....
        /*0684*/ 	.word	0xffffffff


	//   ....[64]....
        /*0688*/ 	.word	0xffffffff


	//   ....[65]....
        /*068c*/ 	.word	0xffffffff


	//   ....[66]....
        /*0690*/ 	.word	0xffffffff


	//   ....[67]....
        /*0694*/ 	.word	0xffffffff


	//   ....[68]....
        /*0698*/ 	.word	0xffffffff


	//   ....[69]....
        /*069c*/ 	.word	0xffffffff


	//   ....[70]....
        /*06a0*/ 	.word	0xffffffff


	//   ....[71]....
        /*06a4*/ 	.word	0xffffffff


	//   ....[72]....
        /*06a8*/ 	.word	0xffffffff


	//   ....[73]....
        /*06ac*/ 	.word	0xffffffff


	//   ....[74]....
        /*06b0*/ 	.word	0xffffffff


	//   ....[75]....
        /*06b4*/ 	.word	0xffffffff


	//   ....[76]....
        /*06b8*/ 	.word	0xffffffff


	//   ....[77]....
        /*06bc*/ 	.word	0xffffffff


	//   ....[78]....
        /*06c0*/ 	.word	0xffffffff


	//   ....[79]....
        /*06c4*/ 	.word	0xffffffff


	//   ....[80]....
        /*06c8*/ 	.word	0xffffffff


	//   ....[81]....
        /*06cc*/ 	.word	0xffffffff


	//   ....[82]....
        /*06d0*/ 	.word	0xffffffff


	//   ....[83]....
        /*06d4*/ 	.word	0xffffffff


	//   ....[84]....
        /*06d8*/ 	.word	0xffffffff


	//   ....[85]....
        /*06dc*/ 	.word	0xffffffff


	//   ....[86]....
        /*06e0*/ 	.word	0xffffffff


	//   ....[87]....
        /*06e4*/ 	.word	0xffffffff


	//   ....[88]....
        /*06e8*/ 	.word	0xffffffff


	//   ....[89]....
        /*06ec*/ 	.word	0xffffffff


	//   ....[90]....
        /*06f0*/ 	.word	0xffffffff


	//   ....[91]....
        /*06f4*/ 	.word	0xffffffff


	//   ....[92]....
        /*06f8*/ 	.word	0xffffffff


	//   ....[93]....
        /*06fc*/ 	.word	0xffffffff


	//   ....[94]....
        /*0700*/ 	.word	0xffffffff


	//   ....[95]....
        /*0704*/ 	.word	0xffffffff


	//   ....[96]....
        /*0708*/ 	.word	0xffffffff


	//   ....[97]....
        /*070c*/ 	.word	0xffffffff


	//   ....[98]....
        /*0710*/ 	.word	0xffffffff


	//   ....[99]....
        /*0714*/ 	.word	0x0500000f


	//   ....[100]....
        /*0718*/ 	.word	0x0500000f


	//   ....[101]....
        /*071c*/ 	.word	0x0500000f


	//   ....[102]....
        /*0720*/ 	.word	0x0500000f


	//   ....[103]....
        /*0724*/ 	.word	0x0500000f


	//   ....[104]....
        /*0728*/ 	.word	0x0500000f


	//   ....[105]....
        /*072c*/ 	.word	0x0500000f


	//   ....[106]....
        /*0730*/ 	.word	0x0500000f


	//   ....[107]....
        /*0734*/ 	.word	0x0500000f


	//   ....[108]....
        /*0738*/ 	.word	0x0500000f


	//   ....[109]....
        /*073c*/ 	.word	0x0500000f


	//   ....[110]....
        /*0740*/ 	.word	0x0500000f


	//   ....[111]....
        /*0744*/ 	.word	0x0500000f


	//   ....[112]....
        /*0748*/ 	.word	0x0500000f


	//   ....[113]....
        /*074c*/ 	.word	0x0500000f


	//   ....[114]....
        /*0750*/ 	.word	0x0500000f


	//   ....[115]....
        /*0754*/ 	.word	0x0500000f


	//   ....[116]....
        /*0758*/ 	.word	0x0500000f


	//   ....[117]....
        /*075c*/ 	.word	0x0500000f


	//   ....[118]....
        /*0760*/ 	.word	0x0500000f


	//   ....[119]....
        /*0764*/ 	.word	0x0500000f


	//   ....[120]....
        /*0768*/ 	.word	0x0500000f


	//   ....[121]....
        /*076c*/ 	.word	0x0500000f


	//   ....[122]....
        /*0770*/ 	.word	0x0500000f


	//   ....[123]....
        /*0774*/ 	.word	0x0500000f


	//   ....[124]....
        /*0778*/ 	.word	0x0500000f


	//   ....[125]....
        /*077c*/ 	.word	0x0500000f


	//   ....[126]....
        /*0780*/ 	.word	0x0500000f


	//   ....[127]....
        /*0784*/ 	.word	0x0500000f


	//   ....[128]....
        /*0788*/ 	.word	0x0500000f


	//   ....[129]....
        /*078c*/ 	.word	0x0500000f


	//   ....[130]....
        /*0790*/ 	.word	0x0500000f


	//   ....[131]....
        /*0794*/ 	.word	0x0500000f


	//   ....[132]....
        /*0798*/ 	.word	0x0500000f


	//   ....[133]....
        /*079c*/ 	.word	0x0500000f


	//   ....[134]....
        /*07a0*/ 	.word	0xffffffff


	//   ....[135]....
        /*07a4*/ 	.word	0xffffffff


	//   ....[136]....
        /*07a8*/ 	.word	0xffffffff


	//   ....[137]....
        /*07ac*/ 	.word	0xffffffff


	//   ....[138]....
        /*07b0*/ 	.word	0xffffffff


	//   ....[139]....
        /*07b4*/ 	.word	0xffffffff


	//   ....[140]....
        /*07b8*/ 	.word	0xffffffff


	//   ....[141]....
        /*07bc*/ 	.word	0xffffffff


	//----- nvinfo : EIATTR_COOP_GROUP_INSTR_OFFSETS
	.align		4
.L_438:
        /*07c0*/ 	.byte	0x04, 0x28
        /*07c2*/ 	.short	(.L_440 - .L_439)


	//   ....[0]....
.L_439:
        /*07c4*/ 	.word	0x00000070


	//   ....[1]....
        /*07c8*/ 	.word	0x00000170


	//   ....[2]....
        /*07cc*/ 	.word	0x00000220


	//   ....[3]....
        /*07d0*/ 	.word	0x000003c0


	//   ....[4]....
        /*07d4*/ 	.word	0x00000520


	//   ....[5]....
        /*07d8*/ 	.word	0x00000640


	//   ....[6]....
        /*07dc*/ 	.word	0x000007a0


	//   ....[7]....
        /*07e0*/ 	.word	0x00002790


	//   ....[8]....
        /*07e4*/ 	.word	0x0000a2e0


	//   ....[9]....
        /*07e8*/ 	.word	0x0000c9c0


	//   ....[10]....
        /*07ec*/ 	.word	0x0000dc90


	//   ....[11]....
        /*07f0*/ 	.word	0x0000e630


	//   ....[12]....
        /*07f4*/ 	.word	0x0000ecd0


	//   ....[13]....
        /*07f8*/ 	.word	0x0000ed60


	//   ....[14]....
        /*07fc*/ 	.word	0x0000ee60


	//   ....[15]....
        /*0800*/ 	.word	0x0000ee80


	//   ....[16]....
        /*0804*/ 	.word	0x00015c40


	//   ....[17]....
        /*0808*/ 	.word	0x00017570


	//   ....[18]....
        /*080c*/ 	.word	0x00018920


	//   ....[19]....
        /*0810*/ 	.word	0x00018aa0


	//   ....[20]....
        /*0814*/ 	.word	0x00018bd0


	//   ....[21]....
        /*0818*/ 	.word	0x00018bf0


	//   ....[22]....
        /*081c*/ 	.word	0x0001f940


	//   ....[23]....
        /*0820*/ 	.word	0x00020fa0


	//   ....[24]....
        /*0824*/ 	.word	0x000222d0


	//   ....[25]....
        /*0828*/ 	.word	0x00022b90


	//   ....[26]....
        /*082c*/ 	.word	0x000232e0


	//   ....[27]....
        /*0830*/ 	.word	0x00023370


	//   ....[28]....
        /*0834*/ 	.word	0x00023440


	//   ....[29]....
        /*0838*/ 	.word	0x00023460


	//   ....[30]....
        /*083c*/ 	.word	0x0002a230


	//   ....[31]....
        /*0840*/ 	.word	0x0002a380


	//   ....[32]....
        /*0844*/ 	.word	0x0002a3a0


	//   ....[33]....
        /*0848*/ 	.word	0x0002a3e0


	//   ....[34]....
        /*084c*/ 	.word	0x0002a400


	//   ....[35]....
        /*0850*/ 	.word	0x0002c770


	//   ....[36]....
        /*0854*/ 	.word	0x0002cc50


	//   ....[37]....
        /*0858*/ 	.word	0x0002cc70


	//   ....[38]....
        /*085c*/ 	.word	0x0002cca0


	//   ....[39]....
        /*0860*/ 	.word	0x0002ccb0


	//   ....[40]....
        /*0864*/ 	.word	0x0002d350


	//   ....[41]....
        /*0868*/ 	.word	0x0002d360


	//   ....[42]....
        /*086c*/ 	.word	0x0002d5a0


	//   ....[43]....
        /*0870*/ 	.word	0x0002d5c0


	//   ....[44]....
        /*0874*/ 	.word	0x0002e1b0


	//   ....[45]....
        /*0878*/ 	.word	0x0002e1d0


	//   ....[46]....
        /*087c*/ 	.word	0x0002e420


	//   ....[47]....
        /*0880*/ 	.word	0x0002e440


	//   ....[48]....
        /*0884*/ 	.word	0x0002e710


	//   ....[49]....
        /*0888*/ 	.word	0x0002e8f0


	//   ....[50]....
        /*088c*/ 	.word	0x0002e920


	//   ....[51]....
        /*0890*/ 	.word	0x0002e950


	//   ....[52]....
        /*0894*/ 	.word	0x0002e980


	//   ....[53]....
        /*0898*/ 	.word	0x0002e9b0


	//   ....[54]....
        /*089c*/ 	.word	0x0002e9e0


	//   ....[55]....
        /*08a0*/ 	.word	0x0002eb50


	//   ....[56]....
        /*08a4*/ 	.word	0x0002eb80


	//   ....[57]....
        /*08a8*/ 	.word	0x0002ebb0


	//   ....[58]....
        /*08ac*/ 	.word	0x0002ebe0


	//   ....[59]....
        /*08b0*/ 	.word	0x0002ec10


	//   ....[60]....
        /*08b4*/ 	.word	0x0002ec40


	//   ....[61]....
        /*08b8*/ 	.word	0x0002ece0


	//   ....[62]....
        /*08bc*/ 	.word	0x0002ed40


	//   ....[63]....
        /*08c0*/ 	.word	0x0002edd0


	//   ....[64]....
        /*08c4*/ 	.word	0x00030310


	//   ....[65]....
        /*08c8*/ 	.word	0x00030e70


	//   ....[66]....
        /*08cc*/ 	.word	0x00030e80


	//   ....[67]....
        /*08d0*/ 	.word	0x00030eb0


	//   ....[68]....
        /*08d4*/ 	.word	0x00030f90


	//   ....[69]....
        /*08d8*/ 	.word	0x00030fc0


	//   ....[70]....
        /*08dc*/ 	.word	0x00031020


	//   ....[71]....
        /*08e0*/ 	.word	0x00031030


	//   ....[72]....
        /*08e4*/ 	.word	0x000310a0


	//   ....[73]....
        /*08e8*/ 	.word	0x00031a10


	//   ....[74]....
        /*08ec*/ 	.word	0x00031a20


	//   ....[75]....
        /*08f0*/ 	.word	0x00031b30


	//   ....[76]....
        /*08f4*/ 	.word	0x00031b70


	//   ....[77]....
        /*08f8*/ 	.word	0x00031e10


	//   ....[78]....
        /*08fc*/ 	.word	0x00031e20


	//   ....[79]....
        /*0900*/ 	.word	0x00031f90


	//   ....[80]....
        /*0904*/ 	.word	0x00031fa0


	//   ....[81]....
        /*0908*/ 	.word	0x00035bb0


	//   ....[82]....
        /*090c*/ 	.word	0x00035be0


	//   ....[83]....
        /*0910*/ 	.word	0x00035c20


	//   ....[84]....
        /*0914*/ 	.word	0x00035c50


	//   ....[85]....
        /*0918*/ 	.word	0x00035c80


	//   ....[86]....
        /*091c*/ 	.word	0x00035cb0


	//   ....[87]....
        /*0920*/ 	.word	0x00035ce0


	//   ....[88]....
        /*0924*/ 	.word	0x00035d10


	//   ....[89]....
        /*0928*/ 	.word	0x00035e90


	//   ....[90]....
        /*092c*/ 	.word	0x00035ec0


	//   ....[91]....
        /*0930*/ 	.word	0x00035ef0


	//   ....[92]....
        /*0934*/ 	.word	0x00035f20


	//   ....[93]....
        /*0938*/ 	.word	0x00035f50


	//   ....[94]....
        /*093c*/ 	.word	0x00035f80


	//   ....[95]....
        /*0940*/ 	.word	0x00036040


	//   ....[96]....
        /*0944*/ 	.word	0x00036060


	//   ....[97]....
        /*0948*/ 	.word	0x000360d0


	//   ....[98]....
        /*094c*/ 	.word	0x000367a0


	//   ....[99]....
        /*0950*/ 	.word	0x00036cb0


	//   ....[100]....
        /*0954*/ 	.word	0x00036e40


	//   ....[101]....
        /*0958*/ 	.word	0x00036ea0


	//   ....[102]....
        /*095c*/ 	.word	0x00036f00


	//   ....[103]....
        /*0960*/ 	.word	0x00036f50


	//   ....[104]....
        /*0964*/ 	.word	0x000370b0


	//   ....[105]....
        /*0968*/ 	.word	0x00037150


	//   ....[106]....
        /*096c*/ 	.word	0x00037200


	//   ....[107]....
        /*0970*/ 	.word	0x000372e0


	//   ....[108]....
        /*0974*/ 	.word	0x000374c0


	//   ....[109]....
        /*0978*/ 	.word	0x00037590


	//   ....[110]....
        /*097c*/ 	.word	0x00037840


	//   ....[111]....
        /*0980*/ 	.word	0x00037960


	//   ....[112]....
        /*0984*/ 	.word	0x00037b30


	//   ....[113]....
        /*0988*/ 	.word	0x00037c00


	//   ....[114]....
        /*098c*/ 	.word	0x00037e20


	//   ....[115]....
        /*0990*/ 	.word	0x00037e70


	//   ....[116]....
        /*0994*/ 	.word	0x000381a0


	//   ....[117]....
        /*0998*/ 	.word	0x00038240


	//   ....[118]....
        /*099c*/ 	.word	0x00038360


	//   ....[119]....
        /*09a0*/ 	.word	0x000383e0


	//   ....[120]....
        /*09a4*/ 	.word	0x00038460


	//   ....[121]....
        /*09a8*/ 	.word	0x000384e0


	//   ....[122]....
        /*09ac*/ 	.word	0x00038560


	//   ....[123]....
        /*09b0*/ 	.word	0x000385f0


	//   ....[124]....
        /*09b4*/ 	.word	0x00038690


	//   ....[125]....
        /*09b8*/ 	.word	0x00038740


	//   ....[126]....
        /*09bc*/ 	.word	0x000387c0


	//   ....[127]....
        /*09c0*/ 	.word	0x00038840


	//   ....[128]....
        /*09c4*/ 	.word	0x000388c0


	//   ....[129]....
        /*09c8*/ 	.word	0x00038950


	//   ....[130]....
        /*09cc*/ 	.word	0x000389d0


	//   ....[131]....
        /*09d0*/ 	.word	0x00038a70


	//   ....[132]....
        /*09d4*/ 	.word	0x00038b00


	//   ....[133]....
        /*09d8*/ 	.word	0x00038c30


	//   ....[134]....
        /*09dc*/ 	.word	0x0003aab0


	//   ....[135]....
        /*09e0*/ 	.word	0x0003c350


	//   ....[136]....
        /*09e4*/ 	.word	0x0003ce00


	//   ....[137]....
        /*09e8*/ 	.word	0x0003d690


	//   ....[138]....
        /*09ec*/ 	.word	0x0003d6e0


	//   ....[139]....
        /*09f0*/ 	.word	0x0003d700


	//   ....[140]....
        /*09f4*/ 	.word	0x0003d710


	//   ....[141]....
        /*09f8*/ 	.word	0x00048360


	//----- nvinfo : EIATTR_REG_RECONFIG
	.align		4
.L_440:
        /*09fc*/ 	.byte	0x01, 0x54
	.zero		2


	//----- nvinfo : EIATTR_SYSCALL_OFFSETS
	.align		4
        /*0a00*/ 	.byte	0x04, 0x46
        /*0a02*/ 	.short	(.L_442 - .L_441)


	//   ....[0]....
.L_441:
        /*0a04*/ 	.word	0x0000a890


	//   ....[1]....
        /*0a08*/ 	.word	0x0002ff50


	//   ....[2]....
        /*0a0c*/ 	.word	0x000300a0


	//   ....[3]....
        /*0a10*/ 	.word	0x00030190


	//   ....[4]....
        /*0a14*/ 	.word	0x00030a40


	//   ....[5]....
        /*0a18*/ 	.word	0x000313d0


	//----- nvinfo : EIATTR_MBARRIER_INSTR_OFFSETS
	.align		4
.L_442:
        /*0a1c*/ 	.byte	0x04, 0x39
        /*0a1e*/ 	.short	(.L_444 - .L_443)


	//   ....[0]....
.L_443:
        /*0a20*/ 	.word	0x000002a0
        /*0a24*/ 	.word	0x000000ff
        /*0a28*/ 	.word	0x00038800
        /*0a2c*/ 	.short	0x0100
        /*0a2e*/ 	.byte	0x08
	.zero		1


	//   ....[1]....
        /*0a30*/ 	.word	0x000002b0
        /*0a34*/ 	.word	0x000000ff
        /*0a38*/ 	.word	0x00038810
        /*0a3c*/ 	.short	0x0100
        /*0a3e*/ 	.byte	0x08
	.zero		1


	//   ....[2]....
        /*0a40*/ 	.word	0x000002c0
        /*0a44*/ 	.word	0x000000ff
        /*0a48*/ 	.word	0x00038820
        /*0a4c*/ 	.short	0x0100
        /*0a4e*/ 	.byte	0x08
	.zero		1


	//   ....[3]....
        /*0a50*/ 	.word	0x00000370
        /*0a54*/ 	.word	0x000000ff
        /*0a58*/ 	.word	0x00038830
        /*0a5c*/ 	.short	0x0100
        /*0a5e*/ 	.byte	0x06
	.zero		1


	//   ....[4]....
        /*0a60*/ 	.word	0x00000380
        /*0a64*/ 	.word	0x000000ff
        /*0a68*/ 	.word	0x00038840
        /*0a6c*/ 	.short	0x0100
        /*0a6e*/ 	.byte	0x06
	.zero		1


	//   ....[5]....
        /*0a70*/ 	.word	0x00000390
        /*0a74*/ 	.word	0x000000ff
        /*0a78*/ 	.word	0x00038838
        /*0a7c*/ 	.short	0x0100
        /*0a7e*/ 	.byte	0x06
	.zero		1


	//   ....[6]....
        /*0a80*/ 	.word	0x000003a0
        /*0a84*/ 	.word	0x000000ff
        /*0a88*/ 	.word	0x00038848
        /*0a8c*/ 	.short	0x0100
        /*0a8e*/ 	.byte	0x06
	.zero		1


	//   ....[7]....
        /*0a90*/ 	.word	0x000004d0
        /*0a94*/ 	.word	0x000000ff
        /*0a98*/ 	.word	0x00038850
        /*0a9c*/ 	.short	0x0100
        /*0a9e*/ 	.byte	0x08
	.zero		1


	//   ....[8]....
        /*0aa0*/ 	.word	0x000004e0
        /*0aa4*/ 	.word	0x000000ff
        /*0aa8*/ 	.word	0x00038860
        /*0aac*/ 	.short	0x0100
        /*0aae*/ 	.byte	0x08
	.zero		1


	//   ....[9]....
        /*0ab0*/ 	.word	0x000004f0
        /*0ab4*/ 	.word	0x000000ff
        /*0ab8*/ 	.word	0x00038858
        /*0abc*/ 	.short	0x0100
        /*0abe*/ 	.byte	0x08
	.zero		1


	//   ....[10]....
        /*0ac0*/ 	.word	0x00000500
        /*0ac4*/ 	.word	0x000000ff
        /*0ac8*/ 	.word	0x00038868
        /*0acc*/ 	.short	0x0100
        /*0ace*/ 	.byte	0x08
	.zero		1


	//   ....[11]....
        /*0ad0*/ 	.word	0x000005f0
        /*0ad4*/ 	.word	0x000000ff
        /*0ad8*/ 	.word	0x00038870
        /*0adc*/ 	.short	0x0100
        /*0ade*/ 	.byte	0x06
	.zero		1


	//   ....[12]....
        /*0ae0*/ 	.word	0x00000600
        /*0ae4*/ 	.word	0x000000ff
        /*0ae8*/ 	.word	0x00038880
        /*0aec*/ 	.short	0x0100
        /*0aee*/ 	.byte	0x06
	.zero		1


	//   ....[13]....
        /*0af0*/ 	.word	0x00000610
        /*0af4*/ 	.word	0x000000ff
        /*0af8*/ 	.word	0x00038878
        /*0afc*/ 	.short	0x0100
        /*0afe*/ 	.byte	0x06
	.zero		1


	//   ....[14]....
        /*0b00*/ 	.word	0x00000620
        /*0b04*/ 	.word	0x000000ff
        /*0b08*/ 	.word	0x00038888
        /*0b0c*/ 	.short	0x0100
        /*0b0e*/ 	.byte	0x06
	.zero		1


	//   ....[15]....
        /*0b10*/ 	.word	0x00000750
        /*0b14*/ 	.word	0x000000ff
        /*0b18*/ 	.word	0x00038890
        /*0b1c*/ 	.short	0x0100
        /*0b1e*/ 	.byte	0x08
	.zero		1


	//   ....[16]....
        /*0b20*/ 	.word	0x00000760
        /*0b24*/ 	.word	0x000000ff
        /*0b28*/ 	.word	0x000388a0
        /*0b2c*/ 	.short	0x0100
        /*0b2e*/ 	.byte	0x08
	.zero		1


	//   ....[17]....
        /*0b30*/ 	.word	0x00000770
        /*0b34*/ 	.word	0x000000ff
        /*0b38*/ 	.word	0x00038898
        /*0b3c*/ 	.short	0x0100
        /*0b3e*/ 	.byte	0x08
	.zero		1


	//   ....[18]....
        /*0b40*/ 	.word	0x00000780
        /*0b44*/ 	.word	0x000000ff
        /*0b48*/ 	.word	0x000388a8
        /*0b4c*/ 	.short	0x0100
        /*0b4e*/ 	.byte	0x08
	.zero		1


	//   ....[19]....
        /*0b50*/ 	.word	0x000008c0
        /*0b54*/ 	.word	0x000000ff
        /*0b58*/ 	.word	0x000388b0
        /*0b5c*/ 	.short	0x0100
        /*0b5e*/ 	.byte	0x08
	.zero		1


	//   ....[20]....
        /*0b60*/ 	.word	0x000008d0
        /*0b64*/ 	.word	0x000000ff
        /*0b68*/ 	.word	0x000388c0
        /*0b6c*/ 	.short	0x0100
        /*0b6e*/ 	.byte	0x08
	.zero		1


	//   ....[21]....
        /*0b70*/ 	.word	0x000008e0
        /*0b74*/ 	.word	0x000000ff
        /*0b78*/ 	.word	0x000388b8
        /*0b7c*/ 	.short	0x0100
        /*0b7e*/ 	.byte	0x08
	.zero		1


	//   ....[22]....
        /*0b80*/ 	.word	0x000008f0
        /*0b84*/ 	.word	0x000000ff
        /*0b88*/ 	.word	0x000388c8
        /*0b8c*/ 	.short	0x0100
        /*0b8e*/ 	.byte	0x08
	.zero		1


	//   ....[23]....
        /*0b90*/ 	.word	0x00004b50
        /*0b94*/ 	.word	0x00000000
        /*0b98*/ 	.word	0x00000000
        /*0b9c*/ 	.short	0x0101
        /*0b9e*/ 	.byte	0x3f
	.zero		1


	//   ....[24]....
        /*0ba0*/ 	.word	0x00008910
        /*0ba4*/ 	.word	0x00000000
        /*0ba8*/ 	.word	0x00000000
        /*0bac*/ 	.short	0x0101
        /*0bae*/ 	.byte	0x3f
	.zero		1


	//   ....[25]....
        /*0bb0*/ 	.word	0x0000ae10
        /*0bb4*/ 	.word	0x000000ff
        /*0bb8*/ 	.word	0x00038800
        /*0bbc*/ 	.short	0x010a
        /*0bbe*/ 	.byte	0x27
	.zero		1


	//   ....[26]....
        /*0bc0*/ 	.word	0x0000b5e0
        /*0bc4*/ 	.word	0x00000009
        /*0bc8*/ 	.word	0x00000000
        /*0bcc*/ 	.short	0x010a
        /*0bce*/ 	.byte	0x3f
	.zero		1


	//   ....[27]....
        /*0bd0*/ 	.word	0x0000b6e0
        /*0bd4*/ 	.word	0x00000005
        /*0bd8*/ 	.word	0x00000000
        /*0bdc*/ 	.short	0x010a
        /*0bde*/ 	.byte	0x3f
	.zero		1


	//   ....[28]....
        /*0be0*/ 	.word	0x0000bb20
        /*0be4*/ 	.word	0x00000014
        /*0be8*/ 	.word	0x00000000
        /*0bec*/ 	.short	0x010a
        /*0bee*/ 	.byte	0x3f
	.zero		1


	//   ....[29]....
        /*0bf0*/ 	.word	0x0000bc20
        /*0bf4*/ 	.word	0x00000008
        /*0bf8*/ 	.word	0x00000000
        /*0bfc*/ 	.short	0x010a
        /*0bfe*/ 	.byte	0x3f
	.zero		1


	//   ....[30]....
        /*0c00*/ 	.word	0x0000d960
        /*0c04*/ 	.word	0x00000014
        /*0c08*/ 	.word	0x00000000
        /*0c0c*/ 	.short	0x0101
        /*0c0e*/ 	.byte	0x3f
	.zero		1


	//   ....[31]....
        /*0c10*/ 	.word	0x00015cc0
        /*0c14*/ 	.word	0x00000005
        /*0c18*/ 	.word	0x00000000
        /*0c1c*/ 	.short	0x0101
        /*0c1e*/ 	.byte	0x3f
	.zero		1


	//   ....[32]....
        /*0c20*/ 	.word	0x00016140
        /*0c24*/ 	.word	0x00000009
        /*0c28*/ 	.word	0x00000000
        /*0c2c*/ 	.short	0x010a
        /*0c2e*/ 	.byte	0x3f
	.zero		1


	//   ....[33]....
        /*0c30*/ 	.word	0x00016240
        /*0c34*/ 	.word	0x00000008
        /*0c38*/ 	.word	0x00000000
        /*0c3c*/ 	.short	0x010a
        /*0c3e*/ 	.byte	0x3f
	.zero		1


	//   ....[34]....
        /*0c40*/ 	.word	0x000166a0
        /*0c44*/ 	.word	0x00000014
        /*0c48*/ 	.word	0x00000000
        /*0c4c*/ 	.short	0x010a
        /*0c4e*/ 	.byte	0x3f
	.zero		1


	//   ....[35]....
        /*0c50*/ 	.word	0x000167a0
        /*0c54*/ 	.word	0x00000008
        /*0c58*/ 	.word	0x00000000
        /*0c5c*/ 	.short	0x010a
        /*0c5e*/ 	.byte	0x3f
	.zero		1


	//   ....[36]....
        /*0c60*/ 	.word	0x000184e0
        /*0c64*/ 	.word	0x00000014
        /*0c68*/ 	.word	0x00000000
        /*0c6c*/ 	.short	0x0101
        /*0c6e*/ 	.byte	0x3f
	.zero		1


	//   ....[37]....
        /*0c70*/ 	.word	0x0001f9c0
        /*0c74*/ 	.word	0x00000005
        /*0c78*/ 	.word	0x00000000
        /*0c7c*/ 	.short	0x0101
        /*0c7e*/ 	.byte	0x3f
	.zero		1


	//   ....[38]....
        /*0c80*/ 	.word	0x0001fbc0
        /*0c84*/ 	.word	0x00000007
        /*0c88*/ 	.word	0x00000000
        /*0c8c*/ 	.short	0x010a
        /*0c8e*/ 	.byte	0x3f
	.zero		1


	//   ....[39]....
        /*0c90*/ 	.word	0x0001fcc0
        /*0c94*/ 	.word	0x00000006
        /*0c98*/ 	.word	0x00000000
        /*0c9c*/ 	.short	0x010a
        /*0c9e*/ 	.byte	0x3f
	.zero		1


	//   ....[40]....
        /*0ca0*/ 	.word	0x00020100
        /*0ca4*/ 	.word	0x0000000e
        /*0ca8*/ 	.word	0x00000000
        /*0cac*/ 	.short	0x010a
        /*0cae*/ 	.byte	0x3f
	.zero		1


	//   ....[41]....
        /*0cb0*/ 	.word	0x00020200
        /*0cb4*/ 	.word	0x00000006
        /*0cb8*/ 	.word	0x00000000
        /*0cbc*/ 	.short	0x010a
        /*0cbe*/ 	.byte	0x3f
	.zero		1


	//   ....[42]....
        /*0cc0*/ 	.word	0x00021f40
        /*0cc4*/ 	.word	0x0000000e
        /*0cc8*/ 	.word	0x00000000
        /*0ccc*/ 	.short	0x0101
        /*0cce*/ 	.byte	0x3f
	.zero		1


	//   ....[43]....
        /*0cd0*/ 	.word	0x0002a2b0
        /*0cd4*/ 	.word	0x00000006
        /*0cd8*/ 	.word	0x00000000
        /*0cdc*/ 	.short	0x0101
        /*0cde*/ 	.byte	0x3f
	.zero		1


	//   ....[44]....
        /*0ce0*/ 	.word	0x0002d340
        /*0ce4*/ 	.word	0x000000ff
        /*0ce8*/ 	.word	0x00000000
        /*0cec*/ 	.short	0x0101
        /*0cee*/ 	.byte	0x04
	.zero		1


	//   ....[45]....
        /*0cf0*/ 	.word	0x000305a0
        /*0cf4*/ 	.word	0x00000000
        /*0cf8*/ 	.word	0x00038840
        /*0cfc*/ 	.short	0x010a
        /*0cfe*/ 	.byte	0x3f
	.zero		1


	//   ....[46]....
        /*0d00*/ 	.word	0x00031170
        /*0d04*/ 	.word	0x00000008
        /*0d08*/ 	.word	0x00038800
        /*0d0c*/ 	.short	0x0107
        /*0d0e*/ 	.byte	0x3f
	.zero		1


	//   ....[47]....
        /*0d10*/ 	.word	0x00031220
        /*0d14*/ 	.word	0x00000000
        /*0d18*/ 	.word	0x00038800
        /*0d1c*/ 	.short	0x0101
        /*0d1e*/ 	.byte	0x3f
	.zero		1


	//   ....[48]....
        /*0d20*/ 	.word	0x000321d0
        /*0d24*/ 	.word	0x00000000
        /*0d28*/ 	.word	0x00038810
        /*0d2c*/ 	.short	0x0107
        /*0d2e*/ 	.byte	0x3f
	.zero		1


	//   ....[49]....
        /*0d30*/ 	.word	0x000322d0
        /*0d34*/ 	.word	0x00000002
        /*0d38*/ 	.word	0x00038810
        /*0d3c*/ 	.short	0x0101
        /*0d3e*/ 	.byte	0x3f
	.zero		1


	//   ....[50]....
        /*0d40*/ 	.word	0x000322f0
        /*0d44*/ 	.word	0x00000002
        /*0d48*/ 	.word	0x00038820
        /*0d4c*/ 	.short	0x010a
        /*0d4e*/ 	.byte	0x3f
	.zero		1


	//   ....[51]....
        /*0d50*/ 	.word	0x00032400
        /*0d54*/ 	.word	0x00000000
        /*0d58*/ 	.word	0x00038860
        /*0d5c*/ 	.short	0x010a
        /*0d5e*/ 	.byte	0x3f
	.zero		1


	//   ....[52]....
        /*0d60*/ 	.word	0x00033080
        /*0d64*/ 	.word	0x00000003
        /*0d68*/ 	.word	0x00038840
        /*0d6c*/ 	.short	0x010a
        /*0d6e*/ 	.byte	0x3f
	.zero		1


	//   ....[53]....
        /*0d70*/ 	.word	0x000332d0
        /*0d74*/ 	.word	0x00000003
        /*0d78*/ 	.word	0x00038860
        /*0d7c*/ 	.short	0x010a
        /*0d7e*/ 	.byte	0x3f
	.zero		1


	//   ....[54]....
        /*0d80*/ 	.word	0x00033ef0
        /*0d84*/ 	.word	0x00000004
        /*0d88*/ 	.word	0x00038840
        /*0d8c*/ 	.short	0x010a
        /*0d8e*/ 	.byte	0x3f
	.zero		1


	//   ....[55]....
        /*0d90*/ 	.word	0x00034130
        /*0d94*/ 	.word	0x00000004
        /*0d98*/ 	.word	0x00038860
        /*0d9c*/ 	.short	0x010a
        /*0d9e*/ 	.byte	0x3f
	.zero		1


	//   ....[56]....
        /*0da0*/ 	.word	0x00034cc0
        /*0da4*/ 	.word	0x00000002
        /*0da8*/ 	.word	0x00038840
        /*0dac*/ 	.short	0x010a
        /*0dae*/ 	.byte	0x3f
	.zero		1


	//   ....[57]....
        /*0db0*/ 	.word	0x00034f10
        /*0db4*/ 	.word	0x00000002
        /*0db8*/ 	.word	0x00038860
        /*0dbc*/ 	.short	0x010a
        /*0dbe*/ 	.byte	0x3f
	.zero		1


	//   ....[58]....
        /*0dc0*/ 	.word	0x00036720
        /*0dc4*/ 	.word	0x00000009
        /*0dc8*/ 	.word	0x00038820
        /*0dcc*/ 	.short	0x010a
        /*0dce*/ 	.byte	0x3f
	.zero		1


	//   ....[59]....
        /*0dd0*/ 	.word	0x00036890
        /*0dd4*/ 	.word	0x00000005
        /*0dd8*/ 	.word	0x00000000
        /*0ddc*/ 	.short	0x010a
        /*0dde*/ 	.byte	0x3f
	.zero		1


	//   ....[60]....
        /*0de0*/ 	.word	0x00036910
        /*0de4*/ 	.word	0x00000007
        /*0de8*/ 	.word	0x00000000
        /*0dec*/ 	.short	0x010a
        /*0dee*/ 	.byte	0x3f
	.zero		1


	//   ....[61]....
        /*0df0*/ 	.word	0x00036950
        /*0df4*/ 	.word	0x00000005
        /*0df8*/ 	.word	0x00000000
        /*0dfc*/ 	.short	0x010a
        /*0dfe*/ 	.byte	0x3f
	.zero		1


	//   ....[62]....
        /*0e00*/ 	.word	0x00036980
        /*0e04*/ 	.word	0x00000003
        /*0e08*/ 	.word	0x00000000
        /*0e0c*/ 	.short	0x010a
        /*0e0e*/ 	.byte	0x3f
	.zero		1


	//   ....[63]....
        /*0e10*/ 	.word	0x000369f0
        /*0e14*/ 	.word	0x00000005
        /*0e18*/ 	.word	0x00038800
        /*0e1c*/ 	.short	0x010a
        /*0e1e*/ 	.byte	0x3f
	.zero		1


	//   ....[64]....
        /*0e20*/ 	.word	0x00036a40
        /*0e24*/ 	.word	0x00000005
        /*0e28*/ 	.word	0x00000000
        /*0e2c*/ 	.short	0x010a
        /*0e2e*/ 	.byte	0x3f
	.zero		1


	//   ....[65]....
        /*0e30*/ 	.word	0x00036a90
        /*0e34*/ 	.word	0x00000008
        /*0e38*/ 	.word	0x00000000
        /*0e3c*/ 	.short	0x010a
        /*0e3e*/ 	.byte	0x3f
	.zero		1


	//   ....[66]....
        /*0e40*/ 	.word	0x00036ae0
        /*0e44*/ 	.word	0x00000008
        /*0e48*/ 	.word	0x00000000
        /*0e4c*/ 	.short	0x010a
        /*0e4e*/ 	.byte	0x3f
	.zero		1


	//   ....[67]....
        /*0e50*/ 	.word	0x00036b30
        /*0e54*/ 	.word	0x00000008
        /*0e58*/ 	.word	0x00000000
        /*0e5c*/ 	.short	0x010a
        /*0e5e*/ 	.byte	0x3f
	.zero		1


	//   ....[68]....
        /*0e60*/ 	.word	0x00036b80
        /*0e64*/ 	.word	0x00000006
        /*0e68*/ 	.word	0x00000000
        /*0e6c*/ 	.short	0x010a
        /*0e6e*/ 	.byte	0x3f
	.zero		1


	//   ....[69]....
        /*0e70*/ 	.word	0x00036bd0
        /*0e74*/ 	.word	0x00000006
        /*0e78*/ 	.word	0x00000000
        /*0e7c*/ 	.short	0x010a
        /*0e7e*/ 	.byte	0x3f
	.zero		1


	//   ....[70]....
        /*0e80*/ 	.word	0x00036d70
        /*0e84*/ 	.word	0x00000000
        /*0e88*/ 	.word	0x00038840
        /*0e8c*/ 	.short	0x010a
        /*0e8e*/ 	.byte	0x3f
	.zero		1


	//   ....[71]....
        /*0e90*/ 	.word	0x00037ec0
        /*0e94*/ 	.word	0x00000002
        /*0e98*/ 	.word	0x00038820
        /*0e9c*/ 	.short	0x010a
        /*0e9e*/ 	.byte	0x3f
	.zero		1


	//   ....[72]....
        /*0ea0*/ 	.word	0x00037f10
        /*0ea4*/ 	.word	0x00000000
        /*0ea8*/ 	.word	0x00038860
        /*0eac*/ 	.short	0x010a
        /*0eae*/ 	.byte	0x3f
	.zero		1


	//   ....[73]....
        /*0eb0*/ 	.word	0x00037f60
        /*0eb4*/ 	.word	0x00000003
        /*0eb8*/ 	.word	0x00038840
        /*0ebc*/ 	.short	0x010a
        /*0ebe*/ 	.byte	0x3f
	.zero		1


	//   ....[74]....
        /*0ec0*/ 	.word	0x00037fb0
        /*0ec4*/ 	.word	0x00000003
        /*0ec8*/ 	.word	0x00038860
        /*0ecc*/ 	.short	0x010a
        /*0ece*/ 	.byte	0x3f
	.zero		1


	//   ....[75]....
        /*0ed0*/ 	.word	0x00038000
        /*0ed4*/ 	.word	0x00000004
        /*0ed8*/ 	.word	0x00038840
        /*0edc*/ 	.short	0x010a
        /*0ede*/ 	.byte	0x3f
	.zero		1


	//   ....[76]....
        /*0ee0*/ 	.word	0x00038050
        /*0ee4*/ 	.word	0x00000004
        /*0ee8*/ 	.word	0x00038860
        /*0eec*/ 	.short	0x010a
        /*0eee*/ 	.byte	0x3f
	.zero		1


	//   ....[77]....
        /*0ef0*/ 	.word	0x000380a0
        /*0ef4*/ 	.word	0x00000002
        /*0ef8*/ 	.word	0x00038840
        /*0efc*/ 	.short	0x010a
        /*0efe*/ 	.byte	0x3f
	.zero		1


	//   ....[78]....
        /*0f00*/ 	.word	0x000380f0
        /*0f04*/ 	.word	0x00000002
        /*0f08*/ 	.word	0x00038860
        /*0f0c*/ 	.short	0x010a
        /*0f0e*/ 	.byte	0x3f
	.zero		1


	//   ....[79]....
        /*0f10*/ 	.word	0x00038b50
        /*0f14*/ 	.word	0x00000009
        /*0f18*/ 	.word	0x00038820
        /*0f1c*/ 	.short	0x010a
        /*0f1e*/ 	.byte	0x3f
	.zero		1


	//   ....[80]....
        /*0f20*/ 	.word	0x00038cf0
        /*0f24*/ 	.word	0x00000005
        /*0f28*/ 	.word	0x00000000
        /*0f2c*/ 	.short	0x010a
        /*0f2e*/ 	.byte	0x3f
	.zero		1


	//   ....[81]....
        /*0f30*/ 	.word	0x00038d40
        /*0f34*/ 	.word	0x00000007
        /*0f38*/ 	.word	0x00000000
        /*0f3c*/ 	.short	0x010a
        /*0f3e*/ 	.byte	0x3f
	.zero		1


	//   ....[82]....
        /*0f40*/ 	.word	0x00038d90
        /*0f44*/ 	.word	0x00000005
        /*0f48*/ 	.word	0x00000000
        /*0f4c*/ 	.short	0x010a
        /*0f4e*/ 	.byte	0x3f
	.zero		1


	//   ....[83]....
        /*0f50*/ 	.word	0x00038f90
        /*0f54*/ 	.word	0x00000007
        /*0f58*/ 	.word	0x00000000
        /*0f5c*/ 	.short	0x010a
        /*0f5e*/ 	.byte	0x3f
	.zero		1


	//   ....[84]....
        /*0f60*/ 	.word	0x000390d0
        /*0f64*/ 	.word	0x0000000d
        /*0f68*/ 	.word	0x00000000
        /*0f6c*/ 	.short	0x010a
        /*0f6e*/ 	.byte	0x3f
	.zero		1


	//   ....[85]....
        /*0f70*/ 	.word	0x00039670
        /*0f74*/ 	.word	0x0000000a
        /*0f78*/ 	.word	0x00038810
        /*0f7c*/ 	.short	0x010a
        /*0f7e*/ 	.byte	0x3f
	.zero		1


	//   ....[86]....
        /*0f80*/ 	.word	0x000397f0
        /*0f84*/ 	.word	0x0000000d
        /*0f88*/ 	.word	0x00000000
        /*0f8c*/ 	.short	0x010a
        /*0f8e*/ 	.byte	0x3f
	.zero		1


	//   ....[87]....
        /*0f90*/ 	.word	0x00039930
        /*0f94*/ 	.word	0x00000014
        /*0f98*/ 	.word	0x00000000
        /*0f9c*/ 	.short	0x010a
        /*0f9e*/ 	.byte	0x3f
	.zero		1


	//   ....[88]....
        /*0fa0*/ 	.word	0x0003bdc0
        /*0fa4*/ 	.word	0x0000000d
        /*0fa8*/ 	.word	0x00000000
        /*0fac*/ 	.short	0x0101
        /*0fae*/ 	.byte	0x3f
	.zero		1


	//   ....[89]....
        /*0fb0*/ 	.word	0x00048440
        /*0fb4*/ 	.word	0x00000004
        /*0fb8*/ 	.word	0x00000000
        /*0fbc*/ 	.short	0x0101
        /*0fbe*/ 	.byte	0x3f
	.zero		1


	//   ....[90]....
        /*0fc0*/ 	.word	0x00048470
        /*0fc4*/ 	.word	0x0000000d
        /*0fc8*/ 	.word	0x00000000
        /*0fcc*/ 	.short	0x010a
        /*0fce*/ 	.byte	0x3f
	.zero		1


	//   ....[91]....
        /*0fd0*/ 	.word	0x000484c0
        /*0fd4*/ 	.word	0x0000000a
        /*0fd8*/ 	.word	0x00038810
        /*0fdc*/ 	.short	0x010a
        /*0fde*/ 	.byte	0x3f
	.zero		1


	//   ....[92]....
        /*0fe0*/ 	.word	0x00048510
        /*0fe4*/ 	.word	0x00000014
        /*0fe8*/ 	.word	0x00000000
        /*0fec*/ 	.short	0x010a
        /*0fee*/ 	.byte	0x3f
	.zero		1


	//----- nvinfo : EIATTR_NUM_MBARRIERS
	.align		4
.L_444:
        /*0ff0*/ 	.byte	0x03, 0x38
        /*0ff2*/ 	.short	0x0017


	//----- nvinfo : EIATTR_EXIT_INSTR_OFFSETS
	.align		4
        /*0ff4*/ 	.byte	0x04, 0x1c
        /*0ff6*/ 	.short	(.L_446 - .L_445)


	//   ....[0]....
.L_445:
        /*0ff8*/ 	.word	0x00000b90


	//   ....[1]....
        /*0ffc*/ 	.word	0x0002e6b0


	//   ....[2]....
        /*1000*/ 	.word	0x000369d0


	//----- nvinfo : EIATTR_MAX_THREADS
	.align		4
.L_446:
        /*1004*/ 	.byte	0x04, 0x05
        /*1006*/ 	.short	(.L_448 - .L_447)
.L_447:
        /*1008*/ 	.word	0x00000180
        /*100c*/ 	.word	0x00000001
        /*1010*/ 	.word	0x00000001


	//----- nvinfo : EIATTR_CRS_STACK_SIZE
	.align		4
.L_448:
        /*1014*/ 	.byte	0x04, 0x1e
        /*1016*/ 	.short	(.L_450 - .L_449)
.L_449:
        /*1018*/ 	.word	0x00000000


	//----- nvinfo : EIATTR_CBANK_PARAM_SIZE
	.align		4
.L_450:
        /*101c*/ 	.byte	0x03, 0x19
        /*101e*/ 	.short	0x0bf0


	//----- nvinfo : EIATTR_PARAM_CBANK
	.align		4
        /*1020*/ 	.byte	0x04, 0x0a
        /*1022*/ 	.short	(.L_452 - .L_451)
	.align		4
.L_451:
        /*1024*/ 	.word	index@(.nv.constant0._ZN7cutlass13device_kernelIN5flash11enable_sm90INS1_16FlashAttnFwdSm90INS1_25CollectiveMainloopFwdSm90ILi2EN4cute5tupleIJNS5_1CILi1EEES8_S8_EEENS6_IJNS7_ILi64EEESA_SA_EEELi512ENS_6half_tEfNS_4arch4Sm90ELb0ELb1ELb1ELb1ELb0ELb0ELb1ELb0ELb0ELb1ELb0ELb0EEENS1_21CollectiveEpilogueFwdINS6_IJSA_NS7_ILi512EEESA_EEES9_SC_SE_Li256ELb1ELb1ELb0ELb0EEENS1_36VarlenDynamicPersistentTileSchedulerILi64ELi64ELi256ELi128ELb0ELb1ELb1ELb1ELb0ELb1EEEEEEEEEvNT_6ParamsE)
        /*1028*/ 	.short	0x0210
        /*102a*/ 	.short	0x0bf0


	//----- nvinfo : EIATTR_SW_WAR
	.align		4
.L_452:
        /*102c*/ 	.byte	0x04, 0x36
        /*102e*/ 	.short	(.L_454 - .L_453)
.L_453:
        /*1030*/ 	.word	0x00000008
.L_454:


//--------------------- .nv.info._ZN7cutlass13device_kernelIN5flash11enable_sm90INS1_16FlashAttnFwdSm90INS1_25CollectiveMainloopFwdSm90ILi2EN4cute5tupleIJNS5_1CILi1EEES8_S8_EEENS6_IJNS7_ILi64EEESA_SA_EEELi512ENS_6half_tEfNS_4arch4Sm90ELb0ELb1ELb1ELb1ELb0ELb1ELb1ELb0ELb0ELb1ELb0ELb0EEENS1_21CollectiveEpilogueFwdINS6_IJSA_NS7_ILi512EEESA_EEES9_SC_SE_Li256ELb1ELb1ELb0ELb0EEENS1_36VarlenDynamicPersistentTileSchedulerILi64ELi64ELi256ELi128ELb0ELb1ELb1ELb1ELb0ELb1EEEEEEEEEvNT_6ParamsE --------------------------
	.section	.nv.info._ZN7cutlass13device_kernelIN5flash11enable_sm90INS1_16FlashAttnFwdSm90INS1_25CollectiveMainloopFwdSm90ILi2EN4cute5tupleIJNS5_1CILi1EEES8_S8_EEENS6_IJNS7_ILi64EEESA_SA_EEELi512ENS_6half_tEfNS_4arch4Sm90ELb0ELb1ELb1ELb1ELb0ELb1ELb1ELb0ELb0ELb1ELb0ELb0EEENS1_21CollectiveEpilogueFwdINS6_IJSA_NS7_ILi512EEESA_EEES9_SC_SE_Li256ELb1ELb1ELb0ELb0EEENS1_36VarlenDynamicPersistentTileSchedulerILi64ELi64ELi256ELi128ELb0ELb1ELb1ELb1ELb0ELb1EEEEEEEEEvNT_6ParamsE,"",@"SHT_CUDA_INFO"
	.sectionflags	@""
	.align	4


	//----- nvinfo : EIATTR_CUDA_API_VERSION
	.align		4
        /*0000*/ 	.byte	0x04, 0x37
        /*0002*/ 	.short	(.L_456 - .L_455)
.L_455:
        /*0004*/ 	.word	0x00000082


	//----- nvinfo : EIATTR_KPARAM_INFO
	.align		4
.L_456:
        /*0008*/ 	.byte	0x04, 0x17
        /*000a*/ 	.short	(.L_458 - .L_457)
.L_457:
        /*000c*/ 	.word	0x00000000
        /*0010*/ 	.short	0x0000
        /*0012*/ 	.short	0x0070
        /*0014*/ 	.byte	0x00, 0xf0, 0x01, 0x2e


	//----- nvinfo : EIATTR_SPARSE_MMA_MASK
	.align		4
.L_458:
        /*0018*/ 	.byte	0x03, 0x50
        /*001a*/ 	.short	0x0000


	//----- nvinfo : EIATTR_MAXREG_COUNT
	.align		4
        /*001c*/ 	.byte	0x03, 0x1b
        /*001e*/ 	.short	0x00a8


	//----- nvinfo : EIATTR_NUM_BARRIERS
	.align		4
        /*0020*/ 	.byte	0x02, 0x4c
        /*0022*/ 	.byte	0x10
	.zero		1


	//----- nvinfo : EIATTR_EXTERNS
	.align		4
        /*0024*/ 	.byte	0x04, 0x0f
        /*0026*/ 	.short	(.L_460 - .L_459)


	//   ....[0]....
	.align		4
.L_459:
        /*0028*/ 	.word	index@(__assertfail)


	//----- nvinfo : EIATTR_ANNOTATIONS
	.align		4
.L_460:
        /*002c*/ 	.byte	0x04, 0x55
        /*002e*/ 	.short	(.L_462 - .L_461)


	//   ....[0]....
.L_461:
        /* <DEDUP_REMOVED lines=97> */


	//----- nvinfo : EIATTR_MERCURY_ISA_VERSION
	.align		4
.L_462:
        /*0628*/ 	.byte	0x03, 0x5f
        /*062a*/ 	.short	0x0101


	//----- nvinfo : EIATTR_UNUSED_LOAD_BYTE_OFFSET
	.align		4
        /*062c*/ 	.byte	0x04, 0x44
        /*062e*/ 	.short	(.L_464 - .L_463)


	//   ....[0]....
.L_463:
        /*0630*/ 	.word	0x00000b60
        /*0634*/ 	.word	0x0000fff0


	//   ....[1]....
        /*0638*/ 	.word	0x00031540
        /*063c*/ 	.word	0x0000fff0


	//----- nvinfo : EIATTR_INT_WARP_WIDE_INSTR_OFFSETS
	.align		4
.L_464:
        /*0640*/ 	.byte	0x04, 0x31
        /*0642*/ 	.short	(.L_466 - .L_465)


	//   ....[0]....
.L_465:
        /*0644*/ 	.word	0x000001e0


	//   ....[1]....
        /*0648*/ 	.word	0x00000220


	//   ....[2]....
        /*064c*/ 	.word	0x00000290


	//   ....[3]....
        /*0650*/ 	.word	0x000002a0


	//   ....[4]....
        /*0654*/ 	.word	0x00037c70


	//   ....[5]....
        /*0658*/ 	.word	0x00037cd0


	//   ....[6]....
        /*065c*/ 	.word	0x0003d840


	//   ....[7]....
        /*0660*/ 	.word	0x0003d8a0


	//----- nvinfo : EIATTR_COOP_GROUP_MASK_REGIDS
	.align		4
.L_466:
        /*0664*/ 	.byte	0x04, 0x29
        /*0666*/ 	.short	(.L_468 - .L_467)


	//   ....[0]....
.L_467:
        /*0668*/ 	.word	0xffffffff


	//   ....[1]....
        /*066c*/ 	.word	0xffffffff


	//   ....[2]....
        /*0670*/ 	.word	0xffffffff


	//   ....[3]....
        /*0674*/ 	.word	0xffffffff


	//   ....[4]....
        /*0678*/ 	.word	0xffffffff


	//   ....[5]....
        /*067c*/ 	.word	0xffffffff


	//   ....[6]....
        /*0680*/ 	.word	0xffffffff


	//   ....[7]....
        /*0684*/ 	.word	0xffffffff


	//   ....[8]....
        /*0688*/ 	.word	0xffffffff


	//   ....[9]....
        /*068c*/ 	.word	0xffffffff


	//   ....[10]....
        /*0690*/ 	.word	0xffffffff


	//   ....[11]....
        /*0694*/ 	.word	0xffffffff


	//   ....[12]....
        /*0698*/ 	.word	0xffffffff


	//   ....[13]....
        /*069c*/ 	.word	0xffffffff


	//   ....[14]....
        /*06a0*/ 	.word	0xffffffff


	//   ....[15]....
        /*06a4*/ 	.word	0xffffffff


	//   ....[16]....
        /*06a8*/ 	.word	0xffffffff


	//   ....[17]....
        /*06ac*/ 	.word	0xffffffff


	//   ....[18]....
        /*06b0*/ 	.word	0xffffffff


	//   ....[19]....
        /*06b4*/ 	.word	0xffffffff


	//   ....[20]....
        /*06b8*/ 	.word	0xffffffff


	//   ....[21]....
        /*06bc*/ 	.word	0xffffffff


	//   ....[22]....
        /*06c0*/ 	.word	0xffffffff


	//   ....[23]....
        /*06c4*/ 	.word	0xffffffff


	//   ....[24]....
        /*06c8*/ 	.word	0xffffffff


	//   ....[25]....
        /*06cc*/ 	.word	0xffffffff


	//   ....[26]....
        /*06d0*/ 	.word	0xffffffff


	//   ....[27]....
        /*06d4*/ 	.word	0xffffffff


	//   ....[28]....
        /*06d8*/ 	.word	0xffffffff


	//   ....[29]....
        /*06dc*/ 	.word	0xffffffff


	//   ....[30]....
        /*06e0*/ 	.word	0xffffffff


	//   ....[31]....
        /*06e4*/ 	.word	0xffffffff


	//   ....[32]....
        /*06e8*/ 	.word	0xffffffff


	//   ....[33]....
        /*06ec*/ 	.word	0xffffffff


	//   ....[34]....
        /*06f0*/ 	.word	0xffffffff


	//   ....[35]....
        /*06f4*/ 	.word	0xffffffff


	//   ....[36]....
        /*06f8*/ 	.word	0xffffffff


	//   ....[37]....
        /*06fc*/ 	.word	0xffffffff


	//   ....[38]....
        /*0700*/ 	.word	0xffffffff


	//   ....[39]....
        /*0704*/ 	.word	0xffffffff


	//   ....[40]....
        /*0708*/ 	.word	0xffffffff


	//   ....[41]....
        /*070c*/ 	.word	0xffffffff


	//   ....[42]....
        /*0710*/ 	.word	0xffffffff


	//   ....[43]....
        /*0714*/ 	.word	0xffffffff


	//   ....[44]....
        /*0718*/ 	.word	0xffffffff


	//   ....[45]....
        /*071c*/ 	.word	0xffffffff


	//   ....[46]....
        /*0720*/ 	.word	0xffffffff


	//   ....[47]....
        /*0724*/ 	.word	0xffffffff


	//   ....[48]....
        /*0728*/ 	.word	0xffffffff


	//   ....[49]....
        /*072c*/ 	.word	0xffffffff


	//   ....[50]....
        /*0730*/ 	.word	0xffffffff


	//   ....[51]....
        /*0734*/ 	.word	0xffffffff


	//   ....[52]....
        /*0738*/ 	.word	0xffffffff


	//   ....[53]....
        /*073c*/ 	.word	0xffffffff


	//   ....[54]....
        /*0740*/ 	.word	0xffffffff


	//   ....[55]....
        /*0744*/ 	.word	0xffffffff


	//   ....[56]....
        /*0748*/ 	.word	0xffffffff


	//   ....[57]....
        /*074c*/ 	.word	0xffffffff


	//   ....[58]....
        /*0750*/ 	.word	0xffffffff


	//   ....[59]....
        /*0754*/ 	.word	0xffffffff


	//   ....[60]....
        /*0758*/ 	.word	0xffffffff


	//   ....[61]....
        /*075c*/ 	.word	0xffffffff


	//   ....[62]....
        /*0760*/ 	.word	0xffffffff


	//   ....[63]....
        /*0764*/ 	.word	0xffffffff


	//   ....[64]....
        /*0768*/ 	.word	0xffffffff


	//   ....[65]....
        /*076c*/ 	.word	0xffffffff


	//   ....[66]....
        /*0770*/ 	.word	0xffffffff


	//   ....[67]....
        /*0774*/ 	.word	0xffffffff


	//   ....[68]....
        /*0778*/ 	.word	0xffffffff


	//   ....[69]....
        /*077c*/ 	.word	0xffffffff


	//   ....[70]....
        /*0780*/ 	.word	0xffffffff


	//   ....[71]....
        /*0784*/ 	.word	0xffffffff


	//   ....[72]....
        /*0788*/ 	.word	0xffffffff


	//   ....[73]....
        /*078c*/ 	.word	0xffffffff


	//   ....[74]....
        /*0790*/ 	.word	0xffffffff


	//   ....[75]....
        /*0794*/ 	.word	0xffffffff


	//   ....[76]....
        /*0798*/ 	.word	0xffffffff


	//   ....[77]....
        /*079c*/ 	.word	0xffffffff


	//   ....[78]....
        /*07a0*/ 	.word	0xffffffff


	//   ....[79]....
        /*07a4*/ 	.word	0xffffffff


	//   ....[80]....
        /*07a8*/ 	.word	0xffffffff


	//   ....[81]....
        /*07ac*/ 	.word	0xffffffff


	//   ....[82]....
        /*07b0*/ 	.word	0xffffffff


	//   ....[83]....
        /*07b4*/ 	.word	0xffffffff


	//   ....[84]....
        /*07b8*/ 	.word	0xffffffff


	//   ....[85]....
        /*07bc*/ 	.word	0xffffffff


	//   ....[86]....
        /*07c0*/ 	.word	0xffffffff


	//   ....[87]....
        /*07c4*/ 	.word	0xffffffff


	//   ....[88]....
        /*07c8*/ 	.word	0xffffffff


	//   ....[89]....
        /*07cc*/ 	.word	0xffffffff


	//   ....[90]....
        /*07d0*/ 	.word	0xffffffff


	//   ....[91]....
        /*07d4*/ 	.word	0xffffffff


	//   ....[92]....
        /*07d8*/ 	.word	0xffffffff


	//   ....[93]....
        /*07dc*/ 	.word	0xffffffff


	//   ....[94]....
        /*07e0*/ 	.word	0xffffffff


	//   ....[95]....
        /*07e4*/ 	.word	0xffffffff


	//   ....[96]....
        /*07e8*/ 	.word	0xffffffff


	//   ....[97]....
        /*07ec*/ 	.word	0xffffffff


	//   ....[98]....
        /*07f0*/ 	.word	0xffffffff


	//   ....[99]....
        /*07f4*/ 	.word	0xffffffff


	//   ....[100]....
        /*07f8*/ 	.word	0xffffffff


	//   ....[101]....
        /*07fc*/ 	.word	0xffffffff


	//   ....[102]....
        /*0800*/ 	.word	0xffffffff


	//   ....[103]....
        /*0804*/ 	.word	0xffffffff


	//   ....[104]....
        /*0808*/ 	.word	0xffffffff


	//   ....[105]....
        /*080c*/ 	.word	0xffffffff


	//   ....[106]....
        /*0810*/ 	.word	0xffffffff


	//   ....[107]....
        /*0814*/ 	.word	0xffffffff


	//   ....[108]....
        /*0818*/ 	.word	0xffffffff


	//   ....[109]....
        /*081c*/ 	.word	0xffffffff


	//   ....[110]....
        /*0820*/ 	.word	0xffffffff


	//   ....[111]....
        /*0824*/ 	.word	0xffffffff


	//   ....[112]....
        /*0828*/ 	.word	0xffffffff


	//   ....[113]....
        /*082c*/ 	.word	0xffffffff


	//   ....[114]....
        /*0830*/ 	.word	0xffffffff


	//   ....[115]....
        /*0834*/ 	.word	0xffffffff


	//   ....[116]....
        /*0838*/ 	.word	0x0500000f


	//   ....[117]....
        /*083c*/ 	.word	0x0500000f


	//   ....[118]....
        /*0840*/ 	.word	0x0500000f


	//   ....[119]....
        /*0844*/ 	.word	0x0500000f


	//   ....[120]....
        /*0848*/ 	.word	0x0500000f


	//   ....[121]....
        /*084c*/ 	.word	0x0500000f


	//   ....[122]....
        /*0850*/ 	.word	0x0500000f


	//   ....[123]....
        /*0854*/ 	.word	0x0500000f


	//   ....[124]....
        /*0858*/ 	.word	0x0500000f


	//   ....[125]....
        /*085c*/ 	.word	0x0500000f


	//   ....[126]....
        /*0860*/ 	.word	0x0500000f


	//   ....[127]....
        /*0864*/ 	.word	0x0500000f


	//   ....[128]....
        /*0868*/ 	.word	0x0500000f


	//   ....[129]....
        /*086c*/ 	.word	0x0500000f


	//   ....[130]....
        /*0870*/ 	.word	0x0500000f


	//   ....[131]....
        /*0874*/ 	.word	0x0500000f


	//   ....[132]....
        /*0878*/ 	.word	0x0500000f


	//   ....[133]....
        /*087c*/ 	.word	0x0500000f


	//   ....[134]....
        /*0880*/ 	.word	0x0500000f


	//   ....[135]....
        /*0884*/ 	.word	0x0500000f


	//   ....[136]....
        /*0888*/ 	.word	0x0500000f


	//   ....[137]....
        /*088c*/ 	.word	0x0500000f


	//   ....[138]....
        /*0890*/ 	.word	0x0500000f


	//   ....[139]....
        /*0894*/ 	.word	0x0500000f


	//   ....[140]....
        /*0898*/ 	.word	0x0500000f


	//   ....[141]....
        /*089c*/ 	.word	0x0500000f


	//   ....[142]....
        /*08a0*/ 	.word	0x0500000f


	//   ....[143]....
        /*08a4*/ 	.word	0x0500000f


	//   ....[144]....
        /*08a8*/ 	.word	0x0500000f


	//   ....[145]....
        /*08ac*/ 	.word	0x0500000f


	//   ....[146]....
        /*08b0*/ 	.word	0x0500000f


	//   ....[147]....
        /*08b4*/ 	.word	0x0500000f


	//   ....[148]....
        /*08b8*/ 	.word	0x0500000f


	//   ....[149]....
        /*08bc*/ 	.word	0x0500000f


	//   ....[150]....
        /*08c0*/ 	.word	0x0500000f


	//   ....[151]....
        /*08c4*/ 	.word	0x0500000f


	//   ....[152]....
        /*08c8*/ 	.word	0x0500000f


	//   ....[153]....
        /*08cc*/ 	.word	0x0500000f


	//   ....[154]....
        /*08d0*/ 	.word	0x0500000f


	//   ....[155]....
        /*08d4*/ 	.word	0x0500000f


	//   ....[156]....
        /*08d8*/ 	.word	0x0500000f


	//   ....[157]....
        /*08dc*/ 	.word	0x0500000f


	//   ....[158]....
        /*08e0*/ 	.word	0x0500000f


	//   ....[159]....
        /*08e4*/ 	.word	0x0500000f


	//   ....[160]....
        /*08e8*/ 	.word	0x0500000f


	//   ....[161]....
        /*08ec*/ 	.word	0x0500000f


	//   ....[162]....
        /*08f0*/ 	.word	0x0500000f


	//   ....[163]....
        /*08f4*/ 	.word	0x0500000f


	//   ....[164]....
        /*08f8*/ 	.word	0x0500000f


	//   ....[165]....
        /*08fc*/ 	.word	0x0500000f


	//   ....[166]....
        /*0900*/ 	.word	0x0500000f


	//   ....[167]....
        /*0904*/ 	.word	0x0500000f


	//   ....[168]....
        /*0908*/ 	.word	0xffffffff


	//   ....[169]....
        /*090c*/ 	.word	0xffffffff


	//   ....[170]....
        /*0910*/ 	.word	0xffffffff


	//   ....[171]....
        /*0914*/ 	.word	0xffffffff


	//   ....[172]....
        /*0918*/ 	.word	0xffffffff


	//   ....[173]....
        /*091c*/ 	.word	0xffffffff


	//   ....[174]....
        /*0920*/ 	.word	0xffffffff


	//   ....[175]....
        /*0924*/ 	.word	0xffffffff


	//----- nvinfo : EIATTR_COOP_GROUP_INSTR_OFFSETS
	.align		4
.L_468:
        /*0928*/ 	.byte	0x04, 0x28
        /*092a*/ 	.short	(.L_470 - .L_469)


	//   ....[0]....
.L_469:
        /*092c*/ 	.word	0x000000c0


	//   ....[1]....
        /*0930*/ 	.word	0x000001f0


	//   ....[2]....
        /*0934*/ 	.word	0x00000240


	//   ....[3]....
        /*0938*/ 	.word	0x00000450


	//   ....[4]....
        /*093c*/ 	.word	0x000005b0


	//   ....[5]....
        /*0940*/ 	.word	0x000006d0


	//   ....[6]....
        /*0944*/ 	.word	0x00000830


	//   ....[7]....
        /*0948*/ 	.word	0x00005490


	//   ....[8]....
        /*094c*/ 	.word	0x0000cff0


	//   ....[9]....
        /*0950*/ 	.word	0x0000e190


	//   ....[10]....
        /*0954*/ 	.word	0x0000e1a0


	//   ....[11]....
        /*0958*/ 	.word	0x0000e1b0


	//   ....[12]....
        /*095c*/ 	.word	0x0000e1c0


	//   ....[13]....
        /*0960*/ 	.word	0x0000e4e0


	//   ....[14]....
        /*0964*/ 	.word	0x0000e4f0


	//   ....[15]....
        /*0968*/ 	.word	0x0000e500


	//   ....[16]....
        /*096c*/ 	.word	0x0000e510


	//   ....[17]....
        /*0970*/ 	.word	0x0000f6d0


	//   ....[18]....
        /*0974*/ 	.word	0x0000f6f0


	//   ....[19]....
        /*0978*/ 	.word	0x0000f700


	//   ....[20]....
        /*097c*/ 	.word	0x0000f710


	//   ....[21]....
        /*0980*/ 	.word	0x0000f820


	//   ....[22]....
        /*0984*/ 	.word	0x0000f840


	//   ....[23]....
        /*0988*/ 	.word	0x0000f850


	//   ....[24]....
        /*098c*/ 	.word	0x0000f8d0


	//   ....[25]....
        /*0990*/ 	.word	0x00012480


	//   ....[26]....
        /*0994*/ 	.word	0x00013730


	//   ....[27]....
        /*0998*/ 	.word	0x00013c80


	//   ....[28]....
        /*099c*/ 	.word	0x000147d0


	//   ....[29]....
        /*09a0*/ 	.word	0x00014860


	//   ....[30]....
        /*09a4*/ 	.word	0x00014940


	//   ....[31]....
        /*09a8*/ 	.word	0x00014960


	//   ....[32]....
        /*09ac*/ 	.word	0x0001b780


	//   ....[33]....
        /*09b0*/ 	.word	0x0001d090


	//   ....[34]....
        /*09b4*/ 	.word	0x0001e470


	//   ....[35]....
        /*09b8*/ 	.word	0x0001e5f0


	//   ....[36]....
        /*09bc*/ 	.word	0x0001e710


	//   ....[37]....
        /*09c0*/ 	.word	0x0001e730


	//   ....[38]....
        /*09c4*/ 	.word	0x000254d0


	//   ....[39]....
        /*09c8*/ 	.word	0x00026b10


	//   ....[40]....
        /*09cc*/ 	.word	0x00027dc0


	//   ....[41]....
        /*09d0*/ 	.word	0x00028310


	//   ....[42]....
        /*09d4*/ 	.word	0x00028e60


	//   ....[43]....
        /*09d8*/ 	.word	0x00028ef0


	//   ....[44]....
        /*09dc*/ 	.word	0x00028fd0


	//   ....[45]....
        /*09e0*/ 	.word	0x00028ff0


	//   ....[46]....
        /*09e4*/ 	.word	0x0002ff40


	//   ....[47]....
        /*09e8*/ 	.word	0x00030070


	//   ....[48]....
        /*09ec*/ 	.word	0x00030090


	//   ....[49]....
        /*09f0*/ 	.word	0x000300d0


	//   ....[50]....
        /*09f4*/ 	.word	0x000300f0


	//   ....[51]....
        /*09f8*/ 	.word	0x000326c0


	//   ....[52]....
        /*09fc*/ 	.word	0x00032bc0


	//   ....[53]....
        /*0a00*/ 	.word	0x00032be0


	//   ....[54]....
        /*0a04*/ 	.word	0x00032c10


	//   ....[55]....
        /*0a08*/ 	.word	0x00032c20


	//   ....[56]....
        /*0a0c*/ 	.word	0x00033260


	//   ....[57]....
        /*0a10*/ 	.word	0x00033280


	//   ....[58]....
        /*0a14*/ 	.word	0x000334b0


	//   ....[59]....
        /*0a18*/ 	.word	0x000334d0


	//   ....[60]....
        /*0a1c*/ 	.word	0x00033fd0


	//   ....[61]....
        /*0a20*/ 	.word	0x00033ff0


	//   ....[62]....
        /*0a24*/ 	.word	0x00034220


	//   ....[63]....
        /*0a28*/ 	.word	0x00034240


	//   ....[64]....
        /*0a2c*/ 	.word	0x000344f0


	//   ....[65]....
        /*0a30*/ 	.word	0x000346d0


	//   ....[66]....
        /*0a34*/ 	.word	0x00034700


	//   ....[67]....
        /*0a38*/ 	.word	0x00034730


	//   ....[68]....
        /*0a3c*/ 	.word	0x00034760


	//   ....[69]....
        /*0a40*/ 	.word	0x00034790


	//   ....[70]....
        /*0a44*/ 	.word	0x000347c0


	//   ....[71]....
        /*0a48*/ 	.word	0x00034930


	//   ....[72]....
        /*0a4c*/ 	.word	0x00034960


	//   ....[73]....
        /*0a50*/ 	.word	0x00034990


	//   ....[74]....
        /*0a54*/ 	.word	0x000349c0


	//   ....[75]....
        /*0a58*/ 	.word	0x000349f0


	//   ....[76]....
        /*0a5c*/ 	.word	0x00034a20


	//   ....[77]....
        /*0a60*/ 	.word	0x00034ac0


	//   ....[78]....
        /*0a64*/ 	.word	0x00034b20


	//   ....[79]....
        /*0a68*/ 	.word	0x00034bb0


	//   ....[80]....
        /*0a6c*/ 	.word	0x00035ce0


	//   ....[81]....
        /*0a70*/ 	.word	0x00038230


	//   ....[82]....
        /*0a74*/ 	.word	0x00038d90


	//   ....[83]....
        /*0a78*/ 	.word	0x00038da0


	//   ....[84]....
        /*0a7c*/ 	.word	0x00038dd0


	//   ....[85]....
        /*0a80*/ 	.word	0x00038eb0


	//   ....[86]....
        /*0a84*/ 	.word	0x00038ee0


	//   ....[87]....
        /*0a88*/ 	.word	0x00038f40


	//   ....[88]....
        /*0a8c*/ 	.word	0x00038f50


	//   ....[89]....
        /*0a90*/ 	.word	0x00038fc0


	//   ....[90]....
        /*0a94*/ 	.word	0x00039930


	//   ....[91]....
        /*0a98*/ 	.word	0x00039940


	//   ....[92]....
        /*0a9c*/ 	.word	0x00039a50


	//   ....[93]....
        /*0aa0*/ 	.word	0x00039a90


	//   ....[94]....
        /*0aa4*/ 	.word	0x00039d30


	//   ....[95]....
        /*0aa8*/ 	.word	0x00039d40


	//   ....[96]....
        /*0aac*/ 	.word	0x00039eb0


	//   ....[97]....
        /*0ab0*/ 	.word	0x00039ec0


	//   ....[98]....
        /*0ab4*/ 	.word	0x0003dad0


	//   ....[99]....
        /*0ab8*/ 	.word	0x0003db00


	//   ....[100]....
        /*0abc*/ 	.word	0x0003db40


	//   ....[101]....
        /*0ac0*/ 	.word	0x0003db70


	//   ....[102]....
        /*0ac4*/ 	.word	0x0003dba0


	//   ....[103]....
        /*0ac8*/ 	.word	0x0003dbd0


	//   ....[104]....
        /*0acc*/ 	.word	0x0003dc00


	//   ....[105]....
        /*0ad0*/ 	.word	0x0003dc30


	//   ....[106]....
        /*0ad4*/ 	.word	0x0003ddb0


	//   ....[107]....
        /*0ad8*/ 	.word	0x0003dde0


	//   ....[108]....
        /*0adc*/ 	.word	0x0003de10


	//   ....[109]....
        /*0ae0*/ 	.word	0x0003de40


	//   ....[110]....
        /*0ae4*/ 	.word	0x0003de70


	//   ....[111]....
        /*0ae8*/ 	.word	0x0003dea0


	//   ....[112]....
        /*0aec*/ 	.word	0x0003df60


	//   ....[113]....
        /*0af0*/ 	.word	0x0003df80


	//   ....[114]....
        /*0af4*/ 	.word	0x0003dff0


	//   ....[115]....
        /*0af8*/ 	.word	0x0003e6c0


	//   ....[116]....
        /*0afc*/ 	.word	0x0003eb00


	//   ....[117]....
        /*0b00*/ 	.word	0x0003eb90


	//   ....[118]....
        /*0b04*/ 	.word	0x0003ebe0


	//   ....[119]....
        /*0b08*/ 	.word	0x0003ec30


	//   ....[120]....
        /*0b0c*/ 	.word	0x0003ecc0


	//   ....[121]....
        /*0b10*/ 	.word	0x0003ed50


	//   ....[122]....
        /*0b14*/ 	.word	0x0003eda0


	//   ....[123]....
        /*0b18*/ 	.word	0x0003edf0


	//   ....[124]....
        /*0b1c*/ 	.word	0x0003eee0


	//   ....[125]....
        /*0b20*/ 	.word	0x0003ef90


	//   ....[126]....
        /*0b24*/ 	.word	0x0003f010


	//   ....[127]....
        /*0b28*/ 	.word	0x0003f0a0


	//   ....[128]....
        /*0b2c*/ 	.word	0x0003f200


	//   ....[129]....
        /*0b30*/ 	.word	0x0003f320


	//   ....[130]....
        /*0b34*/ 	.word	0x0003f390


	//   ....[131]....
        /*0b38*/ 	.word	0x0003f3f0


	//   ....[132]....
        /*0b3c*/ 	.word	0x0003f6e0


	//   ....[133]....
        /*0b40*/ 	.word	0x0003f9d0


	//   ....[134]....
        /*0b44*/ 	.word	0x0003fb60


	//   ....[135]....
        /*0b48*/ 	.word	0x0003fbc0


	//   ....[136]....
        /*0b4c*/ 	.word	0x0003fc20


	//   ....[137]....
        /*0b50*/ 	.word	0x0003fc70


	//   ....[138]....
        /*0b54*/ 	.word	0x0003fdd0


	//   ....[139]....
        /*0b58*/ 	.word	0x0003fe70


	//   ....[140]....
        /*0b5c*/ 	.word	0x0003ff20


	//   ....[141]....
        /*0b60*/ 	.word	0x00040000


	//   ....[142]....
        /*0b64*/ 	.word	0x000401e0


	//   ....[143]....
        /*0b68*/ 	.word	0x000402b0


	//   ....[144]....
        /*0b6c*/ 	.word	0x00040560


	//   ....[145]....
        /*0b70*/ 	.word	0x00040680


	//   ....[146]....
        /*0b74*/ 	.word	0x00040850


	//   ....[147]....
        /*0b78*/ 	.word	0x00040920


	//   ....[148]....
        /*0b7c*/ 	.word	0x00040b40


	//   ....[149]....
        /*0b80*/ 	.word	0x00040b90


	//   ....[150]....
        /*0b84*/ 	.word	0x00040ec0


	//   ....[151]....
        /*0b88*/ 	.word	0x00040f60


	//   ....[152]....
        /*0b8c*/ 	.word	0x00041080


	//   ....[153]....
        /*0b90*/ 	.word	0x00041100


	//   ....[154]....
        /*0b94*/ 	.word	0x00041180


	//   ....[155]....
        /*0b98*/ 	.word	0x00041200


	//   ....[156]....
        /*0b9c*/ 	.word	0x00041280


	//   ....[157]....
        /*0ba0*/ 	.word	0x00041310


	//   ....[158]....
        /*0ba4*/ 	.word	0x000413b0


	//   ....[159]....
        /*0ba8*/ 	.word	0x00041460


	//   ....[160]....
        /*0bac*/ 	.word	0x000414e0


	//   ....[161]....
        /*0bb0*/ 	.word	0x00041560


	//   ....[162]....
        /*0bb4*/ 	.word	0x000415e0


	//   ....[163]....
        /*0bb8*/ 	.word	0x00041670


	//   ....[164]....
        /*0bbc*/ 	.word	0x000416f0


	//   ....[165]....
        /*0bc0*/ 	.word	0x00041790


	//   ....[166]....
        /*0bc4*/ 	.word	0x00041820


	//   ....[167]....
        /*0bc8*/ 	.word	0x00041950


	//   ....[168]....
        /*0bcc*/ 	.word	0x00043870


	//   ....[169]....
        /*0bd0*/ 	.word	0x00045000


	//   ....[170]....
        /*0bd4*/ 	.word	0x00045af0


	//   ....[171]....
        /*0bd8*/ 	.word	0x00046390


	//   ....[172]....
        /*0bdc*/ 	.word	0x000463e0


	//   ....[173]....
        /*0be0*/ 	.word	0x00046400


	//   ....[174]....
        /*0be4*/ 	.word	0x00046410


	//   ....[175]....
        /*0be8*/ 	.word	0x00051060


	//----- nvinfo : EIATTR_REG_RECONFIG
	.align		4
.L_470:
        /*0bec*/ 	.byte	0x01, 0x54
	.zero		2


	//----- nvinfo : EIATTR_SYSCALL_OFFSETS
	.align		4
        /*0bf0*/ 	.byte	0x04, 0x46
        /*0bf2*/ 	.short	(.L_472 - .L_471)


	//   ....[0]....
.L_471:
        /*0bf4*/ 	.word	0x00001e30


	//   ....[1]....
        /*0bf8*/ 	.word	0x00001f80


	//   ....[2]....
        /*0bfc*/ 	.word	0x0000d5e0


	//   ....[3]....
        /*0c00*/ 	.word	0x0000df30


	//   ....[4]....
        /*0c04*/ 	.word	0x00037e70


	//   ....[5]....
        /*0c08*/ 	.word	0x00037fc0


	//   ....[6]....
        /*0c0c*/ 	.word	0x000380b0


	//   ....[7]....
        /*0c10*/ 	.word	0x00038960


	//   ....[8]....
        /*0c14*/ 	.word	0x000392f0


	//----- nvinfo : EIATTR_MBARRIER_INSTR_OFFSETS
	.align		4
.L_472:
        /*0c18*/ 	.byte	0x04, 0x39
        /*0c1a*/ 	.short	(.L_474 - .L_473)


	//   ....[0]....
.L_473:
        /*0c1c*/ 	.word	0x00000330
        /*0c20*/ 	.word	0x000000ff
        /*0c24*/ 	.word	0x00038800
        /*0c28*/ 	.short	0x0100
        /*0c2a*/ 	.byte	0x08
	.zero		1


	//   ....[1]....
        /*0c2c*/ 	.word	0x00000340
        /*0c30*/ 	.word	0x000000ff
        /*0c34*/ 	.word	0x00038810
        /*0c38*/ 	.short	0x0100
        /*0c3a*/ 	.byte	0x08
	.zero		1


	//   ....[2]....
        /*0c3c*/ 	.word	0x00000350
        /*0c40*/ 	.word	0x000000ff
        /*0c44*/ 	.word	0x00038820
        /*0c48*/ 	.short	0x0100
        /*0c4a*/ 	.byte	0x08
	.zero		1


	//   ....[3]....
        /*0c4c*/ 	.word	0x00000400
        /*0c50*/ 	.word	0x000000ff
        /*0c54*/ 	.word	0x00038830
        /*0c58*/ 	.short	0x0100
        /*0c5a*/ 	.byte	0x06
	.zero		1


	//   ....[4]....
        /*0c5c*/ 	.word	0x00000410
        /*0c60*/ 	.word	0x000000ff
        /*0c64*/ 	.word	0x00038840
        /*0c68*/ 	.short	0x0100
        /*0c6a*/ 	.byte	0x06
	.zero		1


	//   ....[5]....
        /*0c6c*/ 	.word	0x00000420
        /*0c70*/ 	.word	0x000000ff
        /*0c74*/ 	.word	0x00038838
        /*0c78*/ 	.short	0x0100
        /*0c7a*/ 	.byte	0x06
	.zero		1


	//   ....[6]....
        /*0c7c*/ 	.word	0x00000430
        /*0c80*/ 	.word	0x000000ff
        /*0c84*/ 	.word	0x00038848
        /*0c88*/ 	.short	0x0100
        /*0c8a*/ 	.byte	0x06
	.zero		1


	//   ....[7]....
        /*0c8c*/ 	.word	0x00000560
        /*0c90*/ 	.word	0x000000ff
        /*0c94*/ 	.word	0x00038850
        /*0c98*/ 	.short	0x0100
        /*0c9a*/ 	.byte	0x08
	.zero		1


	//   ....[8]....
        /*0c9c*/ 	.word	0x00000570
        /*0ca0*/ 	.word	0x000000ff
        /*0ca4*/ 	.word	0x00038860
        /*0ca8*/ 	.short	0x0100
        /*0caa*/ 	.byte	0x08
	.zero		1


	//   ....[9]....
        /*0cac*/ 	.word	0x00000580
        /*0cb0*/ 	.word	0x000000ff
        /*0cb4*/ 	.word	0x00038858
        /*0cb8*/ 	.short	0x0100
        /*0cba*/ 	.byte	0x08
	.zero		1


	//   ....[10]....
        /*0cbc*/ 	.word	0x00000590
        /*0cc0*/ 	.word	0x000000ff
        /*0cc4*/ 	.word	0x00038868
        /*0cc8*/ 	.short	0x0100
        /*0cca*/ 	.byte	0x08
	.zero		1


	//   ....[11]....
        /*0ccc*/ 	.word	0x00000680
        /*0cd0*/ 	.word	0x000000ff
        /*0cd4*/ 	.word	0x00038870
        /*0cd8*/ 	.short	0x0100
        /*0cda*/ 	.byte	0x06
	.zero		1


	//   ....[12]....
        /*0cdc*/ 	.word	0x00000690
        /*0ce0*/ 	.word	0x000000ff
        /*0ce4*/ 	.word	0x00038880
        /*0ce8*/ 	.short	0x0100
        /*0cea*/ 	.byte	0x06
	.zero		1


	//   ....[13]....
        /*0cec*/ 	.word	0x000006a0
        /*0cf0*/ 	.word	0x000000ff
        /*0cf4*/ 	.word	0x00038878
        /*0cf8*/ 	.short	0x0100
        /*0cfa*/ 	.byte	0x06
	.zero		1


	//   ....[14]....
        /*0cfc*/ 	.word	0x000006b0
        /*0d00*/ 	.word	0x000000ff
        /*0d04*/ 	.word	0x00038888
        /*0d08*/ 	.short	0x0100
        /*0d0a*/ 	.byte	0x06
	.zero		1


	//   ....[15]....
        /*0d0c*/ 	.word	0x000007e0
        /*0d10*/ 	.word	0x000000ff
        /*0d14*/ 	.word	0x00038890
        /*0d18*/ 	.short	0x0100
        /*0d1a*/ 	.byte	0x08
	.zero		1


	//   ....[16]....
        /*0d1c*/ 	.word	0x000007f0
        /*0d20*/ 	.word	0x000000ff
        /*0d24*/ 	.word	0x000388a0
        /*0d28*/ 	.short	0x0100
        /*0d2a*/ 	.byte	0x08
	.zero		1


	//   ....[17]....
        /*0d2c*/ 	.word	0x00000800
        /*0d30*/ 	.word	0x000000ff
        /*0d34*/ 	.word	0x00038898
        /*0d38*/ 	.short	0x0100
        /*0d3a*/ 	.byte	0x08
	.zero		1


	//   ....[18]....
        /*0d3c*/ 	.word	0x00000810
        /*0d40*/ 	.word	0x000000ff
        /*0d44*/ 	.word	0x000388a8
        /*0d48*/ 	.short	0x0100
        /*0d4a*/ 	.byte	0x08
	.zero		1


	//   ....[19]....
        /*0d4c*/ 	.word	0x00000940
        /*0d50*/ 	.word	0x000000ff
        /*0d54*/ 	.word	0x000388b0
        /*0d58*/ 	.short	0x0100
        /*0d5a*/ 	.byte	0x08
	.zero		1


	//   ....[20]....
        /*0d5c*/ 	.word	0x00000950
        /*0d60*/ 	.word	0x000000ff
        /*0d64*/ 	.word	0x000388c0
        /*0d68*/ 	.short	0x0100
        /*0d6a*/ 	.byte	0x08
	.zero		1


	//   ....[21]....
        /*0d6c*/ 	.word	0x00000960
        /*0d70*/ 	.word	0x000000ff
        /*0d74*/ 	.word	0x000388b8
        /*0d78*/ 	.short	0x0100
        /*0d7a*/ 	.byte	0x08
	.zero		1


	//   ....[22]....
        /*0d7c*/ 	.word	0x00000970
        /*0d80*/ 	.word	0x000000ff
        /*0d84*/ 	.word	0x000388c8
        /*0d88*/ 	.short	0x0100
        /*0d8a*/ 	.byte	0x08
	.zero		1


	//   ....[23]....
        /*0d8c*/ 	.word	0x00002aa0
        /*0d90*/ 	.word	0x0000003c
        /*0d94*/ 	.word	0x00038890
        /*0d98*/ 	.short	0x010a
        /*0d9a*/ 	.byte	0x3f
	.zero		1


	//   ....[24]....
        /*0d9c*/ 	.word	0x00003440
        /*0da0*/ 	.word	0x0000003c
        /*0da4*/ 	.word	0x00038890
        /*0da8*/ 	.short	0x010a
        /*0daa*/ 	.byte	0x3f
	.zero		1


	//   ....[25]....
        /*0dac*/ 	.word	0x00003cb0
        /*0db0*/ 	.word	0x0000003c
        /*0db4*/ 	.word	0x00038890
        /*0db8*/ 	.short	0x010a
        /*0dba*/ 	.byte	0x3f
	.zero		1


	//   ....[26]....
        /*0dbc*/ 	.word	0x00003e60
        /*0dc0*/ 	.word	0x00000004
        /*0dc4*/ 	.word	0x00000000
        /*0dc8*/ 	.short	0x0101
        /*0dca*/ 	.byte	0x3f
	.zero		1


	//   ....[27]....
        /*0dcc*/ 	.word	0x00003ea0
        /*0dd0*/ 	.word	0x0000003c
        /*0dd4*/ 	.word	0x000388b0
        /*0dd8*/ 	.short	0x010a
        /*0dda*/ 	.byte	0x3f
	.zero		1


	//   ....[28]....
        /*0ddc*/ 	.word	0x000044b0
        /*0de0*/ 	.word	0x0000003c
        /*0de4*/ 	.word	0x00000000
        /*0de8*/ 	.short	0x0101
        /*0dea*/ 	.byte	0x3f
	.zero		1


	//   ....[29]....
        /*0dec*/ 	.word	0x000078e0
        /*0df0*/ 	.word	0x0000000c
        /*0df4*/ 	.word	0x00000000
        /*0df8*/ 	.short	0x0101
        /*0dfa*/ 	.byte	0x3f
	.zero		1


	//   ....[30]....
        /*0dfc*/ 	.word	0x0000b6e0
        /*0e00*/ 	.word	0x0000000c
        /*0e04*/ 	.word	0x00000000
        /*0e08*/ 	.short	0x0101
        /*0e0a*/ 	.byte	0x3f
	.zero		1


	//   ....[31]....
        /*0e0c*/ 	.word	0x0000dcb0
        /*0e10*/ 	.word	0x00000002
        /*0e14*/ 	.word	0x00038800
        /*0e18*/ 	.short	0x010a
        /*0e1a*/ 	.byte	0x3f
	.zero		1


	//   ....[32]....
        /*0e1c*/ 	.word	0x0000dd00
        /*0e20*/ 	.word	0x00000002
        /*0e24*/ 	.word	0x00038800
        /*0e28*/ 	.short	0x010a
        /*0e2a*/ 	.byte	0x3f
	.zero		1


	//   ....[33]....
        /*0e2c*/ 	.word	0x0000e760
        /*0e30*/ 	.word	0x00000002
        /*0e34*/ 	.word	0x00038800
        /*0e38*/ 	.short	0x010a
        /*0e3a*/ 	.byte	0x3f
	.zero		1


	//   ....[34]....
        /*0e3c*/ 	.word	0x0000fb70
        /*0e40*/ 	.word	0x00000002
        /*0e44*/ 	.word	0x00038800
        /*0e48*/ 	.short	0x010a
        /*0e4a*/ 	.byte	0x3f
	.zero		1


	//   ....[35]....
        /*0e4c*/ 	.word	0x000110a0
        /*0e50*/ 	.word	0x00000005
        /*0e54*/ 	.word	0x00000000
        /*0e58*/ 	.short	0x010a
        /*0e5a*/ 	.byte	0x3f
	.zero		1


	//   ....[36]....
        /*0e5c*/ 	.word	0x000111a0
        /*0e60*/ 	.word	0x00000004
        /*0e64*/ 	.word	0x00000000
        /*0e68*/ 	.short	0x010a
        /*0e6a*/ 	.byte	0x3f
	.zero		1


	//   ....[37]....
        /*0e6c*/ 	.word	0x000115e0
        /*0e70*/ 	.word	0x0000000e
        /*0e74*/ 	.word	0x00000000
        /*0e78*/ 	.short	0x010a
        /*0e7a*/ 	.byte	0x3f
	.zero		1


	//   ....[38]....
        /*0e7c*/ 	.word	0x000116e0
        /*0e80*/ 	.word	0x00000004
        /*0e84*/ 	.word	0x00000000
        /*0e88*/ 	.short	0x010a
        /*0e8a*/ 	.byte	0x3f
	.zero		1


	//   ....[39]....
        /*0e8c*/ 	.word	0x00013420
        /*0e90*/ 	.word	0x0000000e
        /*0e94*/ 	.word	0x00000000
        /*0e98*/ 	.short	0x0101
        /*0e9a*/ 	.byte	0x3f
	.zero		1


	//   ....[40]....
        /*0e9c*/ 	.word	0x0001b800
        /*0ea0*/ 	.word	0x00000004
        /*0ea4*/ 	.word	0x00000000
        /*0ea8*/ 	.short	0x0101
        /*0eaa*/ 	.byte	0x3f
	.zero		1


	//   ....[41]....
        /*0eac*/ 	.word	0x0001bc80
        /*0eb0*/ 	.word	0x00000005
        /*0eb4*/ 	.word	0x00000000
        /*0eb8*/ 	.short	0x010a
        /*0eba*/ 	.byte	0x3f
	.zero		1


	//   ....[42]....
        /*0ebc*/ 	.word	0x0001bd80
        /*0ec0*/ 	.word	0x00000006
        /*0ec4*/ 	.word	0x00000000
        /*0ec8*/ 	.short	0x010a
        /*0eca*/ 	.byte	0x3f
	.zero		1


	//   ....[43]....
        /*0ecc*/ 	.word	0x0001c1c0
        /*0ed0*/ 	.word	0x0000000b
        /*0ed4*/ 	.word	0x00000000
        /*0ed8*/ 	.short	0x010a
        /*0eda*/ 	.byte	0x3f
	.zero		1


	//   ....[44]....
        /*0edc*/ 	.word	0x0001c2c0
        /*0ee0*/ 	.word	0x00000006
        /*0ee4*/ 	.word	0x00000000
        /*0ee8*/ 	.short	0x010a
        /*0eea*/ 	.byte	0x3f
	.zero		1


	//   ....[45]....
        /*0eec*/ 	.word	0x0001e000
        /*0ef0*/ 	.word	0x00000012
        /*0ef4*/ 	.word	0x00000000
        /*0ef8*/ 	.short	0x0101
        /*0efa*/ 	.byte	0x3f
	.zero		1


	//   ....[46]....
        /*0efc*/ 	.word	0x00025550
        /*0f00*/ 	.word	0x00000004
        /*0f04*/ 	.word	0x00000000
        /*0f08*/ 	.short	0x0101
        /*0f0a*/ 	.byte	0x3f
	.zero		1


	//   ....[47]....
        /*0f0c*/ 	.word	0x00025730
        /*0f10*/ 	.word	0x00000005
        /*0f14*/ 	.word	0x00000000
        /*0f18*/ 	.short	0x010a
        /*0f1a*/ 	.byte	0x3f
	.zero		1


	//   ....[48]....
        /*0f1c*/ 	.word	0x00025830
        /*0f20*/ 	.word	0x00000004
        /*0f24*/ 	.word	0x00000000
        /*0f28*/ 	.short	0x010a
        /*0f2a*/ 	.byte	0x3f
	.zero		1


	//   ....[49]....
        /*0f2c*/ 	.word	0x00025c70
        /*0f30*/ 	.word	0x0000000c
        /*0f34*/ 	.word	0x00000000
        /*0f38*/ 	.short	0x010a
        /*0f3a*/ 	.byte	0x3f
	.zero		1


	//   ....[50]....
        /*0f3c*/ 	.word	0x00025d70
        /*0f40*/ 	.word	0x00000004
        /*0f44*/ 	.word	0x00000000
        /*0f48*/ 	.short	0x010a
        /*0f4a*/ 	.byte	0x3f
	.zero		1


	//   ....[51]....
        /*0f4c*/ 	.word	0x00027ab0
        /*0f50*/ 	.word	0x0000000c
        /*0f54*/ 	.word	0x00000000
        /*0f58*/ 	.short	0x0101
        /*0f5a*/ 	.byte	0x3f
	.zero		1


	//   ....[52]....
        /*0f5c*/ 	.word	0x0002ffc0
        /*0f60*/ 	.word	0x00000004
        /*0f64*/ 	.word	0x00000000
        /*0f68*/ 	.short	0x0101
        /*0f6a*/ 	.byte	0x3f
	.zero		1


	//   ....[53]....
        /*0f6c*/ 	.word	0x00033250
        /*0f70*/ 	.word	0x00000000
        /*0f74*/ 	.word	0x00000000
        /*0f78*/ 	.short	0x0101
        /*0f7a*/ 	.byte	0x3f
	.zero		1


	//   ....[54]....
        /*0f7c*/ 	.word	0x00035dd0
        /*0f80*/ 	.word	0x00000006
        /*0f84*/ 	.word	0x00038820
        /*0f88*/ 	.short	0x010a
        /*0f8a*/ 	.byte	0x3f
	.zero		1


	//   ....[55]....
        /*0f8c*/ 	.word	0x00035ec0
        /*0f90*/ 	.word	0x00000005
        /*0f94*/ 	.word	0x000388a0
        /*0f98*/ 	.short	0x010a
        /*0f9a*/ 	.byte	0x3f
	.zero		1


	//   ....[56]....
        /*0f9c*/ 	.word	0x00036110
        /*0fa0*/ 	.word	0x00000005
        /*0fa4*/ 	.word	0x000388c0
        /*0fa8*/ 	.short	0x010a
        /*0faa*/ 	.byte	0x3f
	.zero		1


	//   ....[57]....
        /*0fac*/ 	.word	0x00036b90
        /*0fb0*/ 	.word	0x00000005
        /*0fb4*/ 	.word	0x000388a0
        /*0fb8*/ 	.short	0x010a
        /*0fba*/ 	.byte	0x3f
	.zero		1


	//   ....[58]....
        /*0fbc*/ 	.word	0x00036dd0
        /*0fc0*/ 	.word	0x00000005
        /*0fc4*/ 	.word	0x000388c0
        /*0fc8*/ 	.short	0x010a
        /*0fca*/ 	.byte	0x3f
	.zero		1


	//   ....[59]....
        /*0fcc*/ 	.word	0x000384c0
        /*0fd0*/ 	.word	0x00000000
        /*0fd4*/ 	.word	0x00038840
        /*0fd8*/ 	.short	0x010a
        /*0fda*/ 	.byte	0x3f
	.zero		1


	//   ....[60]....
        /*0fdc*/ 	.word	0x00039090
        /*0fe0*/ 	.word	0x00000008
        /*0fe4*/ 	.word	0x00038800
        /*0fe8*/ 	.short	0x0107
        /*0fea*/ 	.byte	0x3f
	.zero		1


	//   ....[61]....
        /*0fec*/ 	.word	0x00039140
        /*0ff0*/ 	.word	0x00000000
        /*0ff4*/ 	.word	0x00038800
        /*0ff8*/ 	.short	0x0101
        /*0ffa*/ 	.byte	0x3f
	.zero		1


	//   ....[62]....
        /*0ffc*/ 	.word	0x0003a0f0
        /*1000*/ 	.word	0x00000000
        /*1004*/ 	.word	0x00038810
        /*1008*/ 	.short	0x0107
        /*100a*/ 	.byte	0x3f
	.zero		1


	//   ....[63]....
        /*100c*/ 	.word	0x0003a1f0
        /*1010*/ 	.word	0x00000002
        /*1014*/ 	.word	0x00038810
        /*1018*/ 	.short	0x0101
        /*101a*/ 	.byte	0x3f
	.zero		1


	//   ....[64]....
        /*101c*/ 	.word	0x0003a210
        /*1020*/ 	.word	0x00000002
        /*1024*/ 	.word	0x00038820
        /*1028*/ 	.short	0x010a
        /*102a*/ 	.byte	0x3f
	.zero		1


	//   ....[65]....
        /*102c*/ 	.word	0x0003a320
        /*1030*/ 	.word	0x00000000
        /*1034*/ 	.word	0x00038860
        /*1038*/ 	.short	0x010a
        /*103a*/ 	.byte	0x3f
	.zero		1


	//   ....[66]....
        /*103c*/ 	.word	0x0003afa0
        /*1040*/ 	.word	0x00000002
        /*1044*/ 	.word	0x00038840
        /*1048*/ 	.short	0x010a
        /*104a*/ 	.byte	0x3f
	.zero		1


	//   ....[67]....
        /*104c*/ 	.word	0x0003b1f0
        /*1050*/ 	.word	0x00000002
        /*1054*/ 	.word	0x00038860
        /*1058*/ 	.short	0x010a
        /*105a*/ 	.byte	0x3f
	.zero		1


	//   ....[68]....
        /*105c*/ 	.word	0x0003be10
        /*1060*/ 	.word	0x00000003
        /*1064*/ 	.word	0x00038840
        /*1068*/ 	.short	0x010a
        /*106a*/ 	.byte	0x3f
	.zero		1


	//   ....[69]....
        /*106c*/ 	.word	0x0003c050
        /*1070*/ 	.word	0x00000003
        /*1074*/ 	.word	0x00038860
        /*1078*/ 	.short	0x010a
        /*107a*/ 	.byte	0x3f
	.zero		1


	//   ....[70]....
        /*107c*/ 	.word	0x0003cbe0
        /*1080*/ 	.word	0x00000003
        /*1084*/ 	.word	0x00038840
        /*1088*/ 	.short	0x010a
        /*108a*/ 	.byte	0x3f
	.zero		1


	//   ....[71]....
        /*108c*/ 	.word	0x0003ce30
        /*1090*/ 	.word	0x00000003
        /*1094*/ 	.word	0x00038860
        /*1098*/ 	.short	0x010a
        /*109a*/ 	.byte	0x3f
	.zero		1


	//   ....[72]....
        /*109c*/ 	.word	0x0003e640
        /*10a0*/ 	.word	0x00000000
        /*10a4*/ 	.word	0x00038820
        /*10a8*/ 	.short	0x010a
        /*10aa*/ 	.byte	0x3f
	.zero		1


	//   ....[73]....
        /*10ac*/ 	.word	0x0003e7f0
        /*10b0*/ 	.word	0x00000006
        /*10b4*/ 	.word	0x00000000
        /*10b8*/ 	.short	0x010a
        /*10ba*/ 	.byte	0x3f
	.zero		1


	//   ....[74]....
        /*10bc*/ 	.word	0x0003e860
        /*10c0*/ 	.word	0x00000007
        /*10c4*/ 	.word	0x00000000
        /*10c8*/ 	.short	0x010a
        /*10ca*/ 	.byte	0x3f
	.zero		1


	//   ....[75]....
        /*10cc*/ 	.word	0x0003e8d0
        /*10d0*/ 	.word	0x00000004
        /*10d4*/ 	.word	0x00000000
        /*10d8*/ 	.short	0x010a
        /*10da*/ 	.byte	0x3f
	.zero		1


	//   ....[76]....
        /*10dc*/ 	.word	0x0003e900
        /*10e0*/ 	.word	0x00000003
        /*10e4*/ 	.word	0x00000000
        /*10e8*/ 	.short	0x010a
        /*10ea*/ 	.byte	0x3f
	.zero		1


	//   ....[77]....
        /*10ec*/ 	.word	0x0003e960
        /*10f0*/ 	.word	0x0000003c
        /*10f4*/ 	.word	0x00038890
        /*10f8*/ 	.short	0x010a
        /*10fa*/ 	.byte	0x3f
	.zero		1


	//   ....[78]....
        /*10fc*/ 	.word	0x0003e9b0
        /*1100*/ 	.word	0x0000003c
        /*1104*/ 	.word	0x00038890
        /*1108*/ 	.short	0x010a
        /*110a*/ 	.byte	0x3f
	.zero		1


	//   ....[79]....
        /*110c*/ 	.word	0x0003ea00
        /*1110*/ 	.word	0x0000003c
        /*1114*/ 	.word	0x00038890
        /*1118*/ 	.short	0x010a
        /*111a*/ 	.byte	0x3f
	.zero		1


	//   ....[80]....
        /*111c*/ 	.word	0x0003ea50
        /*1120*/ 	.word	0x0000003c
        /*1124*/ 	.word	0x000388b0
        /*1128*/ 	.short	0x010a
        /*112a*/ 	.byte	0x3f
	.zero		1


	//   ....[81]....
        /*112c*/ 	.word	0x0003ee20
        /*1130*/ 	.word	0x00000002
        /*1134*/ 	.word	0x00038800
        /*1138*/ 	.short	0x010a
        /*113a*/ 	.byte	0x3f
	.zero		1


	//   ....[82]....
        /*113c*/ 	.word	0x0003f420
        /*1140*/ 	.word	0x00000002
        /*1144*/ 	.word	0x00038800
        /*1148*/ 	.short	0x010a
        /*114a*/ 	.byte	0x3f
	.zero		1


	//   ....[83]....
        /*114c*/ 	.word	0x0003f470
        /*1150*/ 	.word	0x00000004
        /*1154*/ 	.word	0x00000000
        /*1158*/ 	.short	0x010a
        /*115a*/ 	.byte	0x3f
	.zero		1


	//   ....[84]....
        /*115c*/ 	.word	0x0003f4c0
        /*1160*/ 	.word	0x00000004
        /*1164*/ 	.word	0x00000000
        /*1168*/ 	.short	0x010a
        /*116a*/ 	.byte	0x3f
	.zero		1


	//   ....[85]....
        /*116c*/ 	.word	0x0003f510
        /*1170*/ 	.word	0x00000006
        /*1174*/ 	.word	0x00000000
        /*1178*/ 	.short	0x010a
        /*117a*/ 	.byte	0x3f
	.zero		1


	//   ....[86]....
        /*117c*/ 	.word	0x0003f560
        /*1180*/ 	.word	0x00000006
        /*1184*/ 	.word	0x00000000
        /*1188*/ 	.short	0x010a
        /*118a*/ 	.byte	0x3f
	.zero		1


	//   ....[87]....
        /*118c*/ 	.word	0x0003f5b0
        /*1190*/ 	.word	0x00000004
        /*1194*/ 	.word	0x00000000
        /*1198*/ 	.short	0x010a
        /*119a*/ 	.byte	0x3f
	.zero		1


	//   ....[88]....
        /*119c*/ 	.word	0x0003f600
        /*11a0*/ 	.word	0x00000004
        /*11a4*/ 	.word	0x00000000
        /*11a8*/ 	.short	0x010a
        /*11aa*/ 	.byte	0x3f
	.zero		1


	//   ....[89]....
        /*11ac*/ 	.word	0x0003f7b0
        /*11b0*/ 	.word	0x00000005
        /*11b4*/ 	.word	0x00038820
        /*11b8*/ 	.short	0x010a
        /*11ba*/ 	.byte	0x3f
	.zero		1


	//   ....[90]....
        /*11bc*/ 	.word	0x0003f800
        /*11c0*/ 	.word	0x00000005
        /*11c4*/ 	.word	0x000388a0
        /*11c8*/ 	.short	0x010a
        /*11ca*/ 	.byte	0x3f
	.zero		1


	//   ....[91]....
        /*11cc*/ 	.word	0x0003f850
        /*11d0*/ 	.word	0x00000005
        /*11d4*/ 	.word	0x000388c0
        /*11d8*/ 	.short	0x010a
        /*11da*/ 	.byte	0x3f
	.zero		1


	//   ....[92]....
        /*11dc*/ 	.word	0x0003f8a0
        /*11e0*/ 	.word	0x00000005
        /*11e4*/ 	.word	0x000388a0
        /*11e8*/ 	.short	0x010a
        /*11ea*/ 	.byte	0x3f
	.zero		1


	//   ....[93]....
        /*11ec*/ 	.word	0x0003f8f0
        /*11f0*/ 	.word	0x00000005
        /*11f4*/ 	.word	0x000388c0
        /*11f8*/ 	.short	0x010a
        /*11fa*/ 	.byte	0x3f
	.zero		1


	//   ....[94]....
        /*11fc*/ 	.word	0x0003fa90
        /*1200*/ 	.word	0x00000000
        /*1204*/ 	.word	0x00038840
        /*1208*/ 	.short	0x010a
        /*120a*/ 	.byte	0x3f
	.zero		1


	//   ....[95]....
        /*120c*/ 	.word	0x00040be0
        /*1210*/ 	.word	0x00000002
        /*1214*/ 	.word	0x00038820
        /*1218*/ 	.short	0x010a
        /*121a*/ 	.byte	0x3f
	.zero		1


	//   ....[96]....
        /*121c*/ 	.word	0x00040c30
        /*1220*/ 	.word	0x00000000
        /*1224*/ 	.word	0x00038860
        /*1228*/ 	.short	0x010a
        /*122a*/ 	.byte	0x3f
	.zero		1


	//   ....[97]....
        /*122c*/ 	.word	0x00040c80
        /*1230*/ 	.word	0x00000002
        /*1234*/ 	.word	0x00038840
        /*1238*/ 	.short	0x010a
        /*123a*/ 	.byte	0x3f
	.zero		1


	//   ....[98]....
        /*123c*/ 	.word	0x00040cd0
        /*1240*/ 	.word	0x00000002
        /*1244*/ 	.word	0x00038860
        /*1248*/ 	.short	0x010a
        /*124a*/ 	.byte	0x3f
	.zero		1


	//   ....[99]....
        /*124c*/ 	.word	0x00040d20
        /*1250*/ 	.word	0x00000003
        /*1254*/ 	.word	0x00038840
        /*1258*/ 	.short	0x010a
        /*125a*/ 	.byte	0x3f
	.zero		1


	//   ....[100]....
        /*125c*/ 	.word	0x00040d70
        /*1260*/ 	.word	0x00000003
        /*1264*/ 	.word	0x00038860
        /*1268*/ 	.short	0x010a
        /*126a*/ 	.byte	0x3f
	.zero		1


	//   ....[101]....
        /*126c*/ 	.word	0x00040dc0
        /*1270*/ 	.word	0x00000003
        /*1274*/ 	.word	0x00038840
        /*1278*/ 	.short	0x010a
        /*127a*/ 	.byte	0x3f
	.zero		1


	//   ....[102]....
        /*127c*/ 	.word	0x00040e10
        /*1280*/ 	.word	0x00000003
        /*1284*/ 	.word	0x00038860
        /*1288*/ 	.short	0x010a
        /*128a*/ 	.byte	0x3f
	.zero		1


	//   ....[103]....
        /*128c*/ 	.word	0x00041870
        /*1290*/ 	.word	0x00000000
        /*1294*/ 	.word	0x00038820
        /*1298*/ 	.short	0x010a
        /*129a*/ 	.byte	0x3f
	.zero		1


	//   ....[104]....
        /*129c*/ 	.word	0x00041a10
        /*12a0*/ 	.word	0x00000006
        /*12a4*/ 	.word	0x00000000
        /*12a8*/ 	.short	0x010a
        /*12aa*/ 	.byte	0x3f
	.zero		1


	//   ....[105]....
        /*12ac*/ 	.word	0x00041a60
        /*12b0*/ 	.word	0x00000007
        /*12b4*/ 	.word	0x00000000
        /*12b8*/ 	.short	0x010a
        /*12ba*/ 	.byte	0x3f
	.zero		1


	//   ....[106]....
        /*12bc*/ 	.word	0x00041ab0
        /*12c0*/ 	.word	0x00000004
        /*12c4*/ 	.word	0x00000000
        /*12c8*/ 	.short	0x010a
        /*12ca*/ 	.byte	0x3f
	.zero		1


	//   ....[107]....
        /*12cc*/ 	.word	0x00041cd0
        /*12d0*/ 	.word	0x00000009
        /*12d4*/ 	.word	0x00000000
        /*12d8*/ 	.short	0x010a
        /*12da*/ 	.byte	0x3f
	.zero		1


	//   ....[108]....
        /*12dc*/ 	.word	0x00041e10
        /*12e0*/ 	.word	0x0000000b
        /*12e4*/ 	.word	0x00000000
        /*12e8*/ 	.short	0x010a
        /*12ea*/ 	.byte	0x3f
	.zero		1


	//   ....[109]....
        /*12ec*/ 	.word	0x000423b0
        /*12f0*/ 	.word	0x00000006
        /*12f4*/ 	.word	0x00038810
        /*12f8*/ 	.short	0x010a
        /*12fa*/ 	.byte	0x3f
	.zero		1


	//   ....[110]....
        /*12fc*/ 	.word	0x00042530
        /*1300*/ 	.word	0x0000000b
        /*1304*/ 	.word	0x00000000
        /*1308*/ 	.short	0x010a
        /*130a*/ 	.byte	0x3f
	.zero		1


	//   ....[111]....
        /*130c*/ 	.word	0x00042670
        /*1310*/ 	.word	0x0000000e
        /*1314*/ 	.word	0x00000000
        /*1318*/ 	.short	0x010a
        /*131a*/ 	.byte	0x3f
	.zero		1


	//   ....[112]....
        /*131c*/ 	.word	0x00044ae0
        /*1320*/ 	.word	0x0000000b
        /*1324*/ 	.word	0x00000000
        /*1328*/ 	.short	0x0101
        /*132a*/ 	.byte	0x3f
	.zero		1


	//   ....[113]....
        /*132c*/ 	.word	0x00051140
        /*1330*/ 	.word	0x00000002
        /*1334*/ 	.word	0x00000000
        /*1338*/ 	.short	0x0101
        /*133a*/ 	.byte	0x3f
	.zero		1


	//   ....[114]....
        /*133c*/ 	.word	0x00051170
        /*1340*/ 	.word	0x0000000b
        /*1344*/ 	.word	0x00000000
        /*1348*/ 	.short	0x010a
        /*134a*/ 	.byte	0x3f
	.zero		1


	//   ....[115]....
        /*134c*/ 	.word	0x000511c0
        /*1350*/ 	.word	0x00000006
        /*1354*/ 	.word	0x00038810
        /*1358*/ 	.short	0x010a
        /*135a*/ 	.byte	0x3f
	.zero		1


	//   ....[116]....
        /*135c*/ 	.word	0x00051210
        /*1360*/ 	.word	0x0000000e
        /*1364*/ 	.word	0x00000000
        /*1368*/ 	.short	0x010a
        /*136a*/ 	.byte	0x3f
	.zero		1


	//----- nvinfo : EIATTR_NUM_MBARRIERS
	.align		4
.L_474:
        /*136c*/ 	.byte	0x03, 0x38
        /*136e*/ 	.short	0x0017


	//----- nvinfo : EIATTR_EXIT_INSTR_OFFSETS
	.align		4
        /*1370*/ 	.byte	0x04, 0x1c
        /*1372*/ 	.short	(.L_476 - .L_475)


	//   ....[0]....
.L_475:
        /*1374*/ 	.word	0x0003e950


	//----- nvinfo : EIATTR_MAX_THREADS
	.align		4
.L_476:
        /*1378*/ 	.byte	0x04, 0x05
        /*137a*/ 	.short	(.L_478 - .L_477)
.L_477:
        /*137c*/ 	.word	0x00000180
        /*1380*/ 	.word	0x00000001
        /*1384*/ 	.word	0x00000001


	//----- nvinfo : EIATTR_CRS_STACK_SIZE
	.align		4
.L_478:
        /*1388*/ 	.byte	0x04, 0x1e
        /*138a*/ 	.short	(.L_480 - .L_479)
.L_479:
        /*138c*/ 	.word	0x00000000


	//----- nvinfo : EIATTR_CBANK_PARAM_SIZE
	.align		4
.L_480:
        /*1390*/ 	.byte	0x03, 0x19
        /*1392*/ 	.short	0x0bf0


	//----- nvinfo : EIATTR_PARAM_CBANK
	.align		4
        /*1394*/ 	.byte	0x04, 0x0a
        /*1396*/ 	.short	(.L_482 - .L_481)
	.align		4
.L_481:
        /*1398*/ 	.word	index@(.nv.constant0._ZN7cutlass13device_kernelIN5flash11enable_sm90INS1_16FlashAttnFwdSm90INS1_25CollectiveMainloopFwdSm90ILi2EN4cute5tupleIJNS5_1CILi1EEES8_S8_EEENS6_IJNS7_ILi64EEESA_SA_EEELi512ENS_6half_tEfNS_4arch4Sm90ELb0ELb1ELb1ELb1ELb0ELb1ELb1ELb0ELb0ELb1ELb0ELb0EEENS1_21CollectiveEpilogueFwdINS6_IJSA_NS7_ILi512EEESA_EEES9_SC_SE_Li256ELb1ELb1ELb0ELb0EEENS1_36VarlenDynamicPersistentTileSchedulerILi64ELi64ELi256ELi128ELb0ELb1ELb1ELb1ELb0ELb1EEEEEEEEEvNT_6ParamsE)
        /*139c*/ 	.short	0x0210
        /*139e*/ 	.short	0x0bf0


	//----- nvinfo : EIATTR_SW_WAR
	.align		4
.L_482:
        /*13a0*/ 	.byte	0x04, 0x36
        /*13a2*/ 	.short	(.L_484 - .L_483)
.L_483:
        /*13a4*/ 	.word	0x00000008
.L_484:


//--------------------- .nv.info._ZN7cutlass13device_kernelIN5flash11enable_sm90INS1_16FlashAttnFwdSm90INS1_25CollectiveMainloopFwdSm90ILi2EN4cute5tupleIJNS5_1CILi1EEES8_S8_EEENS6_IJNS7_ILi64EEESA_SA_EEELi512ENS_6half_tEfNS_4arch4Sm90ELb1ELb0ELb1ELb0ELb0ELb0ELb0ELb0ELb0ELb1ELb0ELb0EEENS1_21CollectiveEpilogueFwdINS6_IJSA_NS7_ILi512EEESA_EEES9_SC_SE_Li256ELb0ELb1ELb0ELb0EEENS1_30DynamicPersistentTileSchedulerILi256ELi128ELb0ELb1ELb1EEEEEEEEEvNT_6ParamsE --------------------------
	.section	.nv.info._ZN7cutlass13device_kernelIN5flash11enable_sm90INS1_16FlashAttnFwdSm90INS1_25CollectiveMainloopFwdSm90ILi2EN4cute5tupleIJNS5_1CILi1EEES8_S8_EEENS6_IJNS7_ILi64EEESA_SA_EEELi512ENS_6half_tEfNS_4arch4Sm90ELb1ELb0ELb1ELb0ELb0ELb0ELb0ELb0ELb0ELb1ELb0ELb0EEENS1_21CollectiveEpilogueFwdINS6_IJSA_NS7_ILi512EEESA_EEES9_SC_SE_Li256ELb0ELb1ELb0ELb0EEENS1_30DynamicPersistentTileSchedulerILi256ELi128ELb0ELb1ELb1EEEEEEEEEvNT_6ParamsE,"",@"SHT_CUDA_INFO"
	.sectionflags	@""
	.align	4


	//----- nvinfo : EIATTR_CUDA_API_VERSION
	.align		4
        /*0000*/ 	.byte	0x04, 0x37
        /*0002*/ 	.short	(.L_486 - .L_485)
.L_485:
        /*0004*/ 	.word	0x00000082


	//----- nvinfo : EIATTR_KPARAM_INFO
	.align		4
.L_486:
        /*0008*/ 	.byte	0x04, 0x17
        /*000a*/ 	.short	(.L_488 - .L_487)
.L_487:
        /*000c*/ 	.word	0x00000000
        /*0010*/ 	.short	0x0000
        /*0012*/ 	.short	0x0070
        /*0014*/ 	.byte	0x00, 0xf0, 0x01, 0x2a


	//----- nvinfo : EIATTR_SPARSE_MMA_MASK
	.align		4
.L_488:
        /*0018*/ 	.byte	0x03, 0x50
        /*001a*/ 	.short	0x0000


	//----- nvinfo : EIATTR_MAXREG_COUNT
	.align		4
        /*001c*/ 	.byte	0x03, 0x1b
        /*001e*/ 	.short	0x00a8


	//----- nvinfo : EIATTR_NUM_BARRIERS
	.align		4
        /*0020*/ 	.byte	0x02, 0x4c
        /*0022*/ 	.byte	0x10
	.zero		1


	//----- nvinfo : EIATTR_EXTERNS
	.align		4
        /*0024*/ 	.byte	0x04, 0x0f
        /*0026*/ 	.short	(.L_490 - .L_489)


	//   ....[0]....
	.align		4
.L_489:
        /*0028*/ 	.word	index@(__assertfail)


	//----- nvinfo : EIATTR_ANNOTATIONS
	.align		4
.L_490:
        /*002c*/ 	.byte	0x04, 0x55
        /*002e*/ 	.short	(.L_492 - .L_491)


	//   ....[0]....
.L_491:
        /* <DEDUP_REMOVED lines=24> */


	//----- nvinfo : EIATTR_MERCURY_ISA_VERSION
	.align		4
.L_492:
        /*01a0*/ 	.byte	0x03, 0x5f
        /*01a2*/ 	.short	0x0101


	//----- nvinfo : EIATTR_INT_WARP_WIDE_INSTR_OFFSETS
	.align		4
        /*01a4*/ 	.byte	0x04, 0x31
        /*01a6*/ 	.short	(.L_494 - .L_493)


	//   ....[0]....
.L_493:
        /*01a8*/ 	.word	0x00000130


	//   ....[1]....
        /*01ac*/ 	.word	0x00000170


	//   ....[2]....
        /*01b0*/ 	.word	0x000001e0


	//   ....[3]....
        /*01b4*/ 	.word	0x0000d010


	//   ....[4]....
        /*01b8*/ 	.word	0x0000d0a0


	//   ....[5]....
        /*01bc*/ 	.word	0x00011690


	//   ....[6]....
        /*01c0*/ 	.word	0x00011720


	//----- nvinfo : EIATTR_COOP_GROUP_MASK_REGIDS
	.align		4
.L_494:
        /*01c4*/ 	.byte	0x04, 0x29
        /*01c6*/ 	.short	(.L_496 - .L_495)


	//   ....[0]....
.L_495:
        /*01c8*/ 	.word	0xffffffff


	//   ....[1]....
        /*01cc*/ 	.word	0xffffffff


	//   ....[2]....
        /*01d0*/ 	.word	0xffffffff


	//   ....[3]....
        /*01d4*/ 	.word	0xffffffff


	//   ....[4]....
        /*01d8*/ 	.word	0xffffffff


	//   ....[5]....
        /*01dc*/ 	.word	0xffffffff


	//   ....[6]....
        /*01e0*/ 	.word	0xffffffff


	//   ....[7]....
        /*01e4*/ 	.word	0xffffffff


	//   ....[8]....
        /*01e8*/ 	.word	0xffffffff


	//   ....[9]....
        /*01ec*/ 	.word	0xffffffff


	//   ....[10]....
        /*01f0*/ 	.word	0xffffffff


	//   ....[11]....
        /*01f4*/ 	.word	0xffffffff


	//   ....[12]....
        /*01f8*/ 	.word	0xffffffff


	//   ....[13]....
        /*01fc*/ 	.word	0xffffffff


	//   ....[14]....
        /*0200*/ 	.word	0xffffffff


	//   ....[15]....
        /*0204*/ 	.word	0xffffffff


	//   ....[16]....
        /*0208*/ 	.word	0xffffffff


	//   ....[17]....
        /*020c*/ 	.word	0xffffffff


	//   ....[18]....
        /*0210*/ 	.word	0xffffffff


	//   ....[19]....
        /*0214*/ 	.word	0xffffffff


	//   ....[20]....
        /*0218*/ 	.word	0xffffffff


	//   ....[21]....
        /*021c*/ 	.word	0xffffffff


	//   ....[22]....
        /*0220*/ 	.word	0xffffffff


	//   ....[23]....
        /*0224*/ 	.word	0xffffffff


	//   ....[24]....
        /*0228*/ 	.word	0xffffffff


	//   ....[25]....
        /*022c*/ 	.word	0xffffffff


	//   ....[26]....
        /*0230*/ 	.word	0xffffffff


	//   ....[27]....
        /*0234*/ 	.word	0xffffffff


	//   ....[28]....
        /*0238*/ 	.word	0xffffffff


	//   ....[29]....
        /*023c*/ 	.word	0xffffffff


	//   ....[30]....
        /*0240*/ 	.word	0xffffffff


	//   ....[31]....
        /*0244*/ 	.word	0xffffffff


	//   ....[32]....
        /*0248*/ 	.word	0xffffffff


	//   ....[33]....
        /*024c*/ 	.word	0xffffffff


	//   ....[34]....
        /*0250*/ 	.word	0xffffffff


	//   ....[35]....
        /*0254*/ 	.word	0xffffffff


	//   ....[36]....
        /*0258*/ 	.word	0xffffffff


	//   ....[37]....
        /*025c*/ 	.word	0xffffffff


	//   ....[38]....
        /*0260*/ 	.word	0xffffffff


	//   ....[39]....
        /*0264*/ 	.word	0xffffffff


	//   ....[40]....
        /*0268*/ 	.word	0xffffffff


	//   ....[41]....
        /*026c*/ 	.word	0xffffffff


	//   ....[42]....
        /*0270*/ 	.word	0xffffffff


	//   ....[43]....
        /*0274*/ 	.word	0xffffffff


	//   ....[44]....
        /*0278*/ 	.word	0xffffffff


	//   ....[45]....
        /*027c*/ 	.word	0xffffffff


	//   ....[46]....
        /*0280*/ 	.word	0xffffffff


	//   ....[47]....
        /*0284*/ 	.word	0xffffffff


	//   ....[48]....
        /*0288*/ 	.word	0xffffffff


	//   ....[49]....
        /*028c*/ 	.word	0xffffffff


	//   ....[50]....
        /*0290*/ 	.word	0xffffffff


	//   ....[51]....
        /*0294*/ 	.word	0xffffffff


	//   ....[52]....
        /*0298*/ 	.word	0xffffffff


	//   ....[53]....
        /*029c*/ 	.word	0xffffffff


	//   ....[54]....
        /*02a0*/ 	.word	0xffffffff


	//   ....[55]....
        /*02a4*/ 	.word	0xffffffff


	//   ....[56]....
        /*02a8*/ 	.word	0xffffffff


	//   ....[57]....
        /*02ac*/ 	.word	0x0500000f


	//   ....[58]....
        /*02b0*/ 	.word	0x0500000f


	//   ....[59]....
        /*02b4*/ 	.word	0x0500000f


	//   ....[60]....
        /*02b8*/ 	.word	0x0500000f


	//   ....[61]....
        /*02bc*/ 	.word	0x0500000f


	//   ....[62]....
        /*02c0*/ 	.word	0x0500000f


	//   ....[63]....
        /*02c4*/ 	.word	0x0500000f


	//   ....[64]....
        /*02c8*/ 	.word	0x0500000f


	//   ....[65]....
        /*02cc*/ 	.word	0x0500000f


	//   ....[66]....
        /*02d0*/ 	.word	0x0500000f


	//   ....[67]....
        /*02d4*/ 	.word	0x0500000f


	//----- nvinfo : EIATTR_COOP_GROUP_INSTR_OFFSETS
	.align		4
.L_496:
        /*02d8*/ 	.byte	0x04, 0x28
        /*02da*/ 	.short	(.L_498 - .L_497)


	//   ....[0]....
.L_497:
        /*02dc*/ 	.word	0x00000060


	//   ....[1]....
        /*02e0*/ 	.word	0x00000140


	//   ....[2]....
        /*02e4*/ 	.word	0x00000190


	//   ....[3]....
        /*02e8*/ 	.word	0x00000380


	//   ....[4]....
        /*02ec*/ 	.word	0x000004e0


	//   ....[5]....
        /*02f0*/ 	.word	0x00000600


	//   ....[6]....
        /*02f4*/ 	.word	0x00000760


	//   ....[7]....
        /*02f8*/ 	.word	0x00001900


	//   ....[8]....
        /*02fc*/ 	.word	0x000036c0


	//   ....[9]....
        /*0300*/ 	.word	0x00003cb0


	//   ....[10]....
        /*0304*/ 	.word	0x00003cd0


	//   ....[11]....
        /*0308*/ 	.word	0x00004470


	//   ....[12]....
        /*030c*/ 	.word	0x00004510


	//   ....[13]....
        /*0310*/ 	.word	0x00004980


	//   ....[14]....
        /*0314*/ 	.word	0x000049f0


	//   ....[15]....
        /*0318*/ 	.word	0x00005390


	//   ....[16]....
        /*031c*/ 	.word	0x00005690


	//   ....[17]....
        /*0320*/ 	.word	0x000056a0


	//   ....[18]....
        /*0324*/ 	.word	0x00005dd0


	//   ....[19]....
        /*0328*/ 	.word	0x00005e50


	//   ....[20]....
        /*032c*/ 	.word	0x000062b0


	//   ....[21]....
        /*0330*/ 	.word	0x00006350


	//   ....[22]....
        /*0334*/ 	.word	0x000075b0


	//   ....[23]....
        /*0338*/ 	.word	0x00007cd0


	//   ....[24]....
        /*033c*/ 	.word	0x00007d40


	//   ....[25]....
        /*0340*/ 	.word	0x00008030


	//   ....[26]....
        /*0344*/ 	.word	0x000081f0


	//   ....[27]....
        /*0348*/ 	.word	0x00009290


	//   ....[28]....
        /*034c*/ 	.word	0x000092d0


	//   ....[29]....
        /*0350*/ 	.word	0x00009310


	//   ....[30]....
        /*0354*/ 	.word	0x00009390


	//   ....[31]....
        /*0358*/ 	.word	0x000093c0


	//   ....[32]....
        /*035c*/ 	.word	0x00009e30


	//   ....[33]....
        /*0360*/ 	.word	0x0000b0f0


	//   ....[34]....
        /*0364*/ 	.word	0x0000b120


	//   ....[35]....
        /*0368*/ 	.word	0x0000b150


	//   ....[36]....
        /*036c*/ 	.word	0x0000b170


	//   ....[37]....
        /*0370*/ 	.word	0x0000b7c0


	//   ....[38]....
        /*0374*/ 	.word	0x0000b7d0


	//   ....[39]....
        /*0378*/ 	.word	0x0000ba00


	//   ....[40]....
        /*037c*/ 	.word	0x0000ba20


	//   ....[41]....
        /*0380*/ 	.word	0x0000c3b0


	//   ....[42]....
        /*0384*/ 	.word	0x0000c3d0


	//   ....[43]....
        /*0388*/ 	.word	0x0000c600


	//   ....[44]....
        /*038c*/ 	.word	0x0000c620


	//   ....[45]....
        /*0390*/ 	.word	0x0000c8e0


	//   ....[46]....
        /*0394*/ 	.word	0x0000d600


	//   ....[47]....
        /*0398*/ 	.word	0x0000df40


	//   ....[48]....
        /*039c*/ 	.word	0x0000df70


	//   ....[49]....
        /*03a0*/ 	.word	0x0000e020


	//   ....[50]....
        /*03a4*/ 	.word	0x0000e030


	//   ....[51]....
        /*03a8*/ 	.word	0x0000e0a0


	//   ....[52]....
        /*03ac*/ 	.word	0x0000e0b0


	//   ....[53]....
        /*03b0*/ 	.word	0x0000e0c0


	//   ....[54]....
        /*03b4*/ 	.word	0x0000e100


	//   ....[55]....
        /*03b8*/ 	.word	0x00011880


	//   ....[56]....
        /*03bc*/ 	.word	0x00011a70


	//   ....[57]....
        /*03c0*/ 	.word	0x00012070


	//   ....[58]....
        /*03c4*/ 	.word	0x000121d0


	//   ....[59]....
        /*03c8*/ 	.word	0x00012230


	//   ....[60]....
        /*03cc*/ 	.word	0x000122c0


	//   ....[61]....
        /*03d0*/ 	.word	0x000123a0


	//   ....[62]....
        /*03d4*/ 	.word	0x00012400


	//   ....[63]....
        /*03d8*/ 	.word	0x000124e0


	//   ....[64]....
        /*03dc*/ 	.word	0x00012540


	//   ....[65]....
        /*03e0*/ 	.word	0x00012600


	//   ....[66]....
        /*03e4*/ 	.word	0x00012920


	//   ....[67]....
        /*03e8*/ 	.word	0x00012a40


	//----- nvinfo : EIATTR_REG_RECONFIG
	.align		4
.L_498:
        /*03ec*/ 	.byte	0x01, 0x54
	.zero		2


	//----- nvinfo : EIATTR_SYSCALL_OFFSETS
	.align		4
        /*03f0*/ 	.byte	0x04, 0x46
        /*03f2*/ 	.short	(.L_500 - .L_499)


	//   ....[0]....
.L_499:
        /*03f4*/ 	.word	0x00003890


	//   ....[1]....
        /*03f8*/ 	.word	0x0000d210


	//   ....[2]....
        /*03fc*/ 	.word	0x0000d360


	//   ....[3]....
        /*0400*/ 	.word	0x0000d450


	//   ....[4]....
        /*0404*/ 	.word	0x0000db80


	//----- nvinfo : EIATTR_MBARRIER_INSTR_OFFSETS
	.align		4
.L_500:
        /*0408*/ 	.byte	0x04, 0x39
        /*040a*/ 	.short	(.L_502 - .L_501)


	//   ....[0]....
.L_501:
        /*040c*/ 	.word	0x00000270
        /*0410*/ 	.word	0x000000ff
        /*0414*/ 	.word	0x00028c00
        /*0418*/ 	.short	0x0100
        /*041a*/ 	.byte	0x08
	.zero		1


	//   ....[1]....
        /*041c*/ 	.word	0x00000280
        /*0420*/ 	.word	0x000000ff
        /*0424*/ 	.word	0x00028c20
        /*0428*/ 	.short	0x0100
        /*042a*/ 	.byte	0x08
	.zero		1


	//   ....[2]....
        /*042c*/ 	.word	0x00000330
        /*0430*/ 	.word	0x000000ff
        /*0434*/ 	.word	0x00028c30
        /*0438*/ 	.short	0x0100
        /*043a*/ 	.byte	0x06
	.zero		1


	//   ....[3]....
        /*043c*/ 	.word	0x00000340
        /*0440*/ 	.word	0x000000ff
        /*0444*/ 	.word	0x00028c40
        /*0448*/ 	.short	0x0100
        /*044a*/ 	.byte	0x06
	.zero		1


	//   ....[4]....
        /*044c*/ 	.word	0x00000350
        /*0450*/ 	.word	0x000000ff
        /*0454*/ 	.word	0x00028c38
        /*0458*/ 	.short	0x0100
        /*045a*/ 	.byte	0x06
	.zero		1


	//   ....[5]....
        /*045c*/ 	.word	0x00000360
        /*0460*/ 	.word	0x000000ff
        /*0464*/ 	.word	0x00028c48
        /*0468*/ 	.short	0x0100
        /*046a*/ 	.byte	0x06
	.zero		1


	//   ....[6]....
        /*046c*/ 	.word	0x00000490
        /*0470*/ 	.word	0x000000ff
        /*0474*/ 	.word	0x00028c50
        /*0478*/ 	.short	0x0100
        /*047a*/ 	.byte	0x08
	.zero		1


	//   ....[7]....
        /*047c*/ 	.word	0x000004a0
        /*0480*/ 	.word	0x000000ff
        /*0484*/ 	.word	0x00028c60
        /*0488*/ 	.short	0x0100
        /*048a*/ 	.byte	0x08
	.zero		1


	//   ....[8]....
        /*048c*/ 	.word	0x000004b0
        /*0490*/ 	.word	0x000000ff
        /*0494*/ 	.word	0x00028c58
        /*0498*/ 	.short	0x0100
        /*049a*/ 	.byte	0x08
	.zero		1


	//   ....[9]....
        /*049c*/ 	.word	0x000004c0
        /*04a0*/ 	.word	0x000000ff
        /*04a4*/ 	.word	0x00028c68
        /*04a8*/ 	.short	0x0100
        /*04aa*/ 	.byte	0x08
	.zero		1


	//   ....[10]....
        /*04ac*/ 	.word	0x000005b0
        /*04b0*/ 	.word	0x000000ff
        /*04b4*/ 	.word	0x00028c70
        /*04b8*/ 	.short	0x0100
        /*04ba*/ 	.byte	0x06
	.zero		1


	//   ....[11]....
        /*04bc*/ 	.word	0x000005c0
        /*04c0*/ 	.word	0x000000ff
        /*04c4*/ 	.word	0x00028c80
        /*04c8*/ 	.short	0x0100
        /*04ca*/ 	.byte	0x06
	.zero		1


	//   ....[12]....
        /*04cc*/ 	.word	0x000005d0
        /*04d0*/ 	.word	0x000000ff
        /*04d4*/ 	.word	0x00028c78
        /*04d8*/ 	.short	0x0100
        /*04da*/ 	.byte	0x06
	.zero		1


	//   ....[13]....
        /*04dc*/ 	.word	0x000005e0
        /*04e0*/ 	.word	0x000000ff
        /*04e4*/ 	.word	0x00028c88
        /*04e8*/ 	.short	0x0100
        /*04ea*/ 	.byte	0x06
	.zero		1


	//   ....[14]....
        /*04ec*/ 	.word	0x00000710
        /*04f0*/ 	.word	0x000000ff
        /*04f4*/ 	.word	0x00028c90
        /*04f8*/ 	.short	0x0100
        /*04fa*/ 	.byte	0x08
	.zero		1


	//   ....[15]....
        /*04fc*/ 	.word	0x00000720
        /*0500*/ 	.word	0x000000ff
        /*0504*/ 	.word	0x00028ca0
        /*0508*/ 	.short	0x0100
        /*050a*/ 	.byte	0x08
	.zero		1


	//   ....[16]....
        /*050c*/ 	.word	0x00000730
        /*0510*/ 	.word	0x000000ff
        /*0514*/ 	.word	0x00028c98
        /*0518*/ 	.short	0x0100
        /*051a*/ 	.byte	0x08
	.zero		1


	//   ....[17]....
        /*051c*/ 	.word	0x00000740
        /*0520*/ 	.word	0x000000ff
        /*0524*/ 	.word	0x00028ca8
        /*0528*/ 	.short	0x0100
        /*052a*/ 	.byte	0x08
	.zero		1


	//   ....[18]....
        /*052c*/ 	.word	0x00000870
        /*0530*/ 	.word	0x000000ff
        /*0534*/ 	.word	0x00028cb0
        /*0538*/ 	.short	0x0100
        /*053a*/ 	.byte	0x08
	.zero		1


	//   ....[19]....
        /*053c*/ 	.word	0x00000880
        /*0540*/ 	.word	0x000000ff
        /*0544*/ 	.word	0x00028cc0
        /*0548*/ 	.short	0x0100
        /*054a*/ 	.byte	0x08
	.zero		1


	//   ....[20]....
        /*054c*/ 	.word	0x00000890
        /*0550*/ 	.word	0x000000ff
        /*0554*/ 	.word	0x00028cb8
        /*0558*/ 	.short	0x0100
        /*055a*/ 	.byte	0x08
	.zero		1


	//   ....[21]....
        /*055c*/ 	.word	0x000008a0
        /*0560*/ 	.word	0x000000ff
        /*0564*/ 	.word	0x00028cc8
        /*0568*/ 	.short	0x0100
        /*056a*/ 	.byte	0x08
	.zero		1


	//   ....[22]....
        /*056c*/ 	.word	0x00001a10
        /*0570*/ 	.word	0x000000ff
        /*0574*/ 	.word	0x00028c50
        /*0578*/ 	.short	0x010a
        /*057a*/ 	.byte	0x15
	.zero		1


	//   ....[23]....
        /*057c*/ 	.word	0x00001cd0
        /*0580*/ 	.word	0x00000000
        /*0584*/ 	.word	0x00000000
        /*0588*/ 	.short	0x0101
        /*058a*/ 	.byte	0x3f
	.zero		1


	//   ....[24]....
        /*058c*/ 	.word	0x00002620
        /*0590*/ 	.word	0x000000ff
        /*0594*/ 	.word	0x00028c50
        /*0598*/ 	.short	0x010a
        /*059a*/ 	.byte	0x15
	.zero		1


	//   ....[25]....
        /*059c*/ 	.word	0x00002660
        /*05a0*/ 	.word	0x000000ff
        /*05a4*/ 	.word	0x00028c50
        /*05a8*/ 	.short	0x010a
        /*05aa*/ 	.byte	0x15
	.zero		1


	//   ....[26]....
        /*05ac*/ 	.word	0x00002830
        /*05b0*/ 	.word	0x00000000
        /*05b4*/ 	.word	0x00000000
        /*05b8*/ 	.short	0x0101
        /*05ba*/ 	.byte	0x3f
	.zero		1


	//   ....[27]....
        /*05bc*/ 	.word	0x00003910
        /*05c0*/ 	.word	0x000000ff
        /*05c4*/ 	.word	0x00028c00
        /*05c8*/ 	.short	0x010a
        /*05ca*/ 	.byte	0x2b
	.zero		1


	//   ....[28]....
        /*05cc*/ 	.word	0x00003990
        /*05d0*/ 	.word	0x00000007
        /*05d4*/ 	.word	0x00028c30
        /*05d8*/ 	.short	0x010a
        /*05da*/ 	.byte	0x3f
	.zero		1


	//   ....[29]....
        /*05dc*/ 	.word	0x000039d0
        /*05e0*/ 	.word	0x00000007
        /*05e4*/ 	.word	0x00028c30
        /*05e8*/ 	.short	0x010a
        /*05ea*/ 	.byte	0x3f
	.zero		1


	//   ....[30]....
        /*05ec*/ 	.word	0x00004c00
        /*05f0*/ 	.word	0x00000003
        /*05f4*/ 	.word	0x00000000
        /*05f8*/ 	.short	0x0101
        /*05fa*/ 	.byte	0x3f
	.zero		1


	//   ....[31]....
        /*05fc*/ 	.word	0x00005040
        /*0600*/ 	.word	0x00000007
        /*0604*/ 	.word	0x00028c50
        /*0608*/ 	.short	0x010a
        /*060a*/ 	.byte	0x3f
	.zero		1


	//   ....[32]....
        /*060c*/ 	.word	0x00005080
        /*0610*/ 	.word	0x00000007
        /*0614*/ 	.word	0x00028c50
        /*0618*/ 	.short	0x010a
        /*061a*/ 	.byte	0x3f
	.zero		1


	//   ....[33]....
        /*061c*/ 	.word	0x000053b0
        /*0620*/ 	.word	0x00000007
        /*0624*/ 	.word	0x00000000
        /*0628*/ 	.short	0x0101
        /*062a*/ 	.byte	0x3f
	.zero		1


	//   ....[34]....
        /*062c*/ 	.word	0x000054d0
        /*0630*/ 	.word	0x000000ff
        /*0634*/ 	.word	0x00028c30
        /*0638*/ 	.short	0x010a
        /*063a*/ 	.byte	0x1a
	.zero		1


	//   ....[35]....
        /*063c*/ 	.word	0x00005510
        /*0640*/ 	.word	0x000000ff
        /*0644*/ 	.word	0x00028c30
        /*0648*/ 	.short	0x010a
        /*064a*/ 	.byte	0x1a
	.zero		1


	//   ....[36]....
        /*064c*/ 	.word	0x00006610
        /*0650*/ 	.word	0x0000009f
        /*0654*/ 	.word	0x00000000
        /*0658*/ 	.short	0x0101
        /*065a*/ 	.byte	0x3f
	.zero		1


	//   ....[37]....
        /*065c*/ 	.word	0x000072f0
        /*0660*/ 	.word	0x000000ff
        /*0664*/ 	.word	0x00028c50
        /*0668*/ 	.short	0x010a
        /*066a*/ 	.byte	0x1a
	.zero		1


	//   ....[38]....
        /*066c*/ 	.word	0x00007330
        /*0670*/ 	.word	0x000000ff
        /*0674*/ 	.word	0x00028c50
        /*0678*/ 	.short	0x010a
        /*067a*/ 	.byte	0x1a
	.zero		1


	//   ....[39]....
        /*067c*/ 	.word	0x000075d0
        /*0680*/ 	.word	0x000000b2
        /*0684*/ 	.word	0x00000000
        /*0688*/ 	.short	0x0101
        /*068a*/ 	.byte	0x3f
	.zero		1


	//   ....[40]....
        /*068c*/ 	.word	0x00007700
        /*0690*/ 	.word	0x000000ff
        /*0694*/ 	.word	0x00028c30
        /*0698*/ 	.short	0x010a
        /*069a*/ 	.byte	0x18
	.zero		1


	//   ....[41]....
        /*069c*/ 	.word	0x00007740
        /*06a0*/ 	.word	0x000000ff
        /*06a4*/ 	.word	0x00028c30
        /*06a8*/ 	.short	0x010a
        /*06aa*/ 	.byte	0x18
	.zero		1


	//   ....[42]....
        /*06ac*/ 	.word	0x00008590
        /*06b0*/ 	.word	0x00000098
        /*06b4*/ 	.word	0x00000000
        /*06b8*/ 	.short	0x0101
        /*06ba*/ 	.byte	0x3f
	.zero		1


	//   ....[43]....
        /*06bc*/ 	.word	0x00008fe0
        /*06c0*/ 	.word	0x000000ff
        /*06c4*/ 	.word	0x00028c50
        /*06c8*/ 	.short	0x010a
        /*06ca*/ 	.byte	0x18
	.zero		1


	//   ....[44]....
        /*06cc*/ 	.word	0x00009020
        /*06d0*/ 	.word	0x000000ff
        /*06d4*/ 	.word	0x00028c50
        /*06d8*/ 	.short	0x010a
        /*06da*/ 	.byte	0x18
	.zero		1


	//   ....[45]....
        /*06dc*/ 	.word	0x000092b0
        /*06e0*/ 	.word	0x000000aa
        /*06e4*/ 	.word	0x00000000
        /*06e8*/ 	.short	0x0101
        /*06ea*/ 	.byte	0x3f
	.zero		1


	//   ....[46]....
        /*06ec*/ 	.word	0x0000b770
        /*06f0*/ 	.word	0x000000ff
        /*06f4*/ 	.word	0x00000000
        /*06f8*/ 	.short	0x0101
        /*06fa*/ 	.byte	0x05
	.zero		1


	//   ....[47]....
        /*06fc*/ 	.word	0x0000d860
        /*0700*/ 	.word	0x00000003
        /*0704*/ 	.word	0x00028c40
        /*0708*/ 	.short	0x010a
        /*070a*/ 	.byte	0x3f
	.zero		1


	//   ....[48]....
        /*070c*/ 	.word	0x0000e1b0
        /*0710*/ 	.word	0x00000011
        /*0714*/ 	.word	0x00028c00
        /*0718*/ 	.short	0x0107
        /*071a*/ 	.byte	0x3f
	.zero		1


	//   ....[49]....
        /*071c*/ 	.word	0x0000e2a0
        /*0720*/ 	.word	0x00000011
        /*0724*/ 	.word	0x00028c00
        /*0728*/ 	.short	0x0101
        /*072a*/ 	.byte	0x3f
	.zero		1


	//   ....[50]....
        /*072c*/ 	.word	0x0000e2c0
        /*0730*/ 	.word	0x00000011
        /*0734*/ 	.word	0x00028c20
        /*0738*/ 	.short	0x010a
        /*073a*/ 	.byte	0x3f
	.zero		1


	//   ....[51]....
        /*073c*/ 	.word	0x0000e3a0
        /*0740*/ 	.word	0x00000000
        /*0744*/ 	.word	0x00028c60
        /*0748*/ 	.short	0x010a
        /*074a*/ 	.byte	0x3f
	.zero		1


	//   ....[52]....
        /*074c*/ 	.word	0x0000ef80
        /*0750*/ 	.word	0x00000002
        /*0754*/ 	.word	0x00028c40
        /*0758*/ 	.short	0x010a
        /*075a*/ 	.byte	0x3f
	.zero		1


	//   ....[53]....
        /*075c*/ 	.word	0x0000f1a0
        /*0760*/ 	.word	0x00000002
        /*0764*/ 	.word	0x00028c60
        /*0768*/ 	.short	0x010a
        /*076a*/ 	.byte	0x3f
	.zero		1


	//   ....[54]....
        /*076c*/ 	.word	0x0000fd40
        /*0770*/ 	.word	0x00000004
        /*0774*/ 	.word	0x00028c40
        /*0778*/ 	.short	0x010a
        /*077a*/ 	.byte	0x3f
	.zero		1


	//   ....[55]....
        /*077c*/ 	.word	0x0000ff60
        /*0780*/ 	.word	0x00000004
        /*0784*/ 	.word	0x00028c60
        /*0788*/ 	.short	0x010a
        /*078a*/ 	.byte	0x3f
	.zero		1


	//   ....[56]....
        /*078c*/ 	.word	0x00010aa0
        /*0790*/ 	.word	0x00000004
        /*0794*/ 	.word	0x00028c40
        /*0798*/ 	.short	0x010a
        /*079a*/ 	.byte	0x3f
	.zero		1


	//   ....[57]....
        /*079c*/ 	.word	0x00010cc0
        /*07a0*/ 	.word	0x00000004
        /*07a4*/ 	.word	0x00028c60
        /*07a8*/ 	.short	0x010a
        /*07aa*/ 	.byte	0x3f
	.zero		1


	//   ....[58]....
        /*07ac*/ 	.word	0x000119f0
        /*07b0*/ 	.word	0x00000000
        /*07b4*/ 	.word	0x00028c20
        /*07b8*/ 	.short	0x010a
        /*07ba*/ 	.byte	0x3f
	.zero		1


	//   ....[59]....
        /*07bc*/ 	.word	0x00011bc0
        /*07c0*/ 	.word	0x00000006
        /*07c4*/ 	.word	0x00000000
        /*07c8*/ 	.short	0x010a
        /*07ca*/ 	.byte	0x3f
	.zero		1


	//   ....[60]....
        /*07cc*/ 	.word	0x00011c10
        /*07d0*/ 	.word	0x00000003
        /*07d4*/ 	.word	0x00000000
        /*07d8*/ 	.short	0x010a
        /*07da*/ 	.byte	0x3f
	.zero		1


	//   ....[61]....
        /*07dc*/ 	.word	0x00011c70
        /*07e0*/ 	.word	0x00000012
        /*07e4*/ 	.word	0x00000000
        /*07e8*/ 	.short	0x010a
        /*07ea*/ 	.byte	0x3f
	.zero		1


	//   ....[62]....
        /*07ec*/ 	.word	0x00011ca0
        /*07f0*/ 	.word	0x00000003
        /*07f4*/ 	.word	0x00000000
        /*07f8*/ 	.short	0x010a
        /*07fa*/ 	.byte	0x3f
	.zero		1


	//   ....[63]....
        /*07fc*/ 	.word	0x00011d10
        /*0800*/ 	.word	0x00000003
        /*0804*/ 	.word	0x00028c50
        /*0808*/ 	.short	0x010a
        /*080a*/ 	.byte	0x3f
	.zero		1


	//   ....[64]....
        /*080c*/ 	.word	0x00011d70
        /*0810*/ 	.word	0x00000003
        /*0814*/ 	.word	0x00028c50
        /*0818*/ 	.short	0x010a
        /*081a*/ 	.byte	0x3f
	.zero		1


	//   ....[65]....
        /*081c*/ 	.word	0x00011dd0
        /*0820*/ 	.word	0x00000003
        /*0824*/ 	.word	0x00028c00
        /*0828*/ 	.short	0x010a
        /*082a*/ 	.byte	0x3f
	.zero		1


	//   ....[66]....
        /*082c*/ 	.word	0x00011e20
        /*0830*/ 	.word	0x00000007
        /*0834*/ 	.word	0x00028c30
        /*0838*/ 	.short	0x010a
        /*083a*/ 	.byte	0x3f
	.zero		1


	//   ....[67]....
        /*083c*/ 	.word	0x00011e70
        /*0840*/ 	.word	0x00000007
        /*0844*/ 	.word	0x00028c50
        /*0848*/ 	.short	0x010a
        /*084a*/ 	.byte	0x3f
	.zero		1


	//   ....[68]....
        /*084c*/ 	.word	0x00011ed0
        /*0850*/ 	.word	0x00000006
        /*0854*/ 	.word	0x00028c30
        /*0858*/ 	.short	0x010a
        /*085a*/ 	.byte	0x3f
	.zero		1


	//   ....[69]....
        /*085c*/ 	.word	0x00011f20
        /*0860*/ 	.word	0x000000b2
        /*0864*/ 	.word	0x00028c50
        /*0868*/ 	.short	0x010a
        /*086a*/ 	.byte	0x3f
	.zero		1


	//   ....[70]....
        /*086c*/ 	.word	0x00011f80
        /*0870*/ 	.word	0x00000006
        /*0874*/ 	.word	0x00028c30
        /*0878*/ 	.short	0x010a
        /*087a*/ 	.byte	0x3f
	.zero		1


	//   ....[71]....
        /*087c*/ 	.word	0x00011fd0
        /*0880*/ 	.word	0x000000aa
        /*0884*/ 	.word	0x00028c50
        /*0888*/ 	.short	0x010a
        /*088a*/ 	.byte	0x3f
	.zero		1


	//   ....[72]....
        /*088c*/ 	.word	0x00012120
        /*0890*/ 	.word	0x00000003
        /*0894*/ 	.word	0x00028c40
        /*0898*/ 	.short	0x010a
        /*089a*/ 	.byte	0x3f
	.zero		1


	//   ....[73]....
        /*089c*/ 	.word	0x00012640
        /*08a0*/ 	.word	0x00000011
        /*08a4*/ 	.word	0x00028c20
        /*08a8*/ 	.short	0x010a
        /*08aa*/ 	.byte	0x3f
	.zero		1


	//   ....[74]....
        /*08ac*/ 	.word	0x00012690
        /*08b0*/ 	.word	0x00000000
        /*08b4*/ 	.word	0x00028c60
        /*08b8*/ 	.short	0x010a
        /*08ba*/ 	.byte	0x3f
	.zero		1


	//   ....[75]....
        /*08bc*/ 	.word	0x000126e0
        /*08c0*/ 	.word	0x00000002
        /*08c4*/ 	.word	0x00028c40
        /*08c8*/ 	.short	0x010a
        /*08ca*/ 	.byte	0x3f
	.zero		1


	//   ....[76]....
        /*08cc*/ 	.word	0x00012730
        /*08d0*/ 	.word	0x00000002
        /*08d4*/ 	.word	0x00028c60
        /*08d8*/ 	.short	0x010a
        /*08da*/ 	.byte	0x3f
	.zero		1


	//   ....[77]....
        /*08dc*/ 	.word	0x00012780
        /*08e0*/ 	.word	0x00000004
        /*08e4*/ 	.word	0x00028c40
        /*08e8*/ 	.short	0x010a
        /*08ea*/ 	.byte	0x3f
	.zero		1


	//   ....[78]....
        /*08ec*/ 	.word	0x000127d0
        /*08f0*/ 	.word	0x00000004
        /*08f4*/ 	.word	0x00028c60
        /*08f8*/ 	.short	0x010a
        /*08fa*/ 	.byte	0x3f
	.zero		1


	//   ....[79]....
        /*08fc*/ 	.word	0x00012820
        /*0900*/ 	.word	0x00000004
        /*0904*/ 	.word	0x00028c40
        /*0908*/ 	.short	0x010a
        /*090a*/ 	.byte	0x3f
	.zero		1


	//   ....[80]....
        /*090c*/ 	.word	0x00012870
        /*0910*/ 	.word	0x00000004
        /*0914*/ 	.word	0x00028c60
        /*0918*/ 	.short	0x010a
        /*091a*/ 	.byte	0x3f
	.zero		1


	//   ....[81]....
        /*091c*/ 	.word	0x00012960
        /*0920*/ 	.word	0x00000000
        /*0924*/ 	.word	0x00028c20
        /*0928*/ 	.short	0x010a
        /*092a*/ 	.byte	0x3f
	.zero		1


	//   ....[82]....
        /*092c*/ 	.word	0x00012b00
        /*0930*/ 	.word	0x00000006
        /*0934*/ 	.word	0x00000000
        /*0938*/ 	.short	0x010a
        /*093a*/ 	.byte	0x3f
	.zero		1


	//   ....[83]....
        /*093c*/ 	.word	0x00012b50
        /*0940*/ 	.word	0x00000003
        /*0944*/ 	.word	0x00000000
        /*0948*/ 	.short	0x010a
        /*094a*/ 	.byte	0x3f
	.zero		1


	//   ....[84]....
        /*094c*/ 	.word	0x00012ba0
        /*0950*/ 	.word	0x00000012
        /*0954*/ 	.word	0x00000000
        /*0958*/ 	.short	0x010a
        /*095a*/ 	.byte	0x3f
	.zero		1


	//----- nvinfo : EIATTR_NUM_MBARRIERS
	.align		4
.L_502:
        /*095c*/ 	.byte	0x03, 0x38
        /*095e*/ 	.short	0x0016


	//----- nvinfo : EIATTR_EXIT_INSTR_OFFSETS
	.align		4
        /*0960*/ 	.byte	0x04, 0x1c
        /*0962*/ 	.short	(.L_504 - .L_503)


	//   ....[0]....
.L_503:
        /*0964*/ 	.word	0x00000a10


	//   ....[1]....
        /*0968*/ 	.word	0x0000c880


	//   ....[2]....
        /*096c*/ 	.word	0x00011cf0


	//----- nvinfo : EIATTR_MAX_THREADS
	.align		4
.L_504:
        /*0970*/ 	.byte	0x04, 0x05
        /*0972*/ 	.short	(.L_506 - .L_505)
.L_505:
        /*0974*/ 	.word	0x00000180
        /*0978*/ 	.word	0x00000001
        /*097c*/ 	.word	0x00000001


	//----- nvinfo : EIATTR_CRS_STACK_SIZE
	.align		4
.L_506:
        /*0980*/ 	.byte	0x04, 0x1e
        /*0982*/ 	.short	(.L_508 - .L_507)
.L_507:
        /*0984*/ 	.word	0x00000000


	//----- nvinfo : EIATTR_CBANK_PARAM_SIZE
	.align		4
.L_508:
        /*0988*/ 	.byte	0x03, 0x19
        /*098a*/ 	.short	0x0af0


	//----- nvinfo : EIATTR_PARAM_CBANK
	.align		4
        /*098c*/ 	.byte	0x04, 0x0a
        /*098e*/ 	.short	(.L_510 - .L_509)
	.align		4
.L_509:
        /*0990*/ 	.word	index@(.nv.constant0._ZN7cutlass13device_kernelIN5flash11enable_sm90INS1_16FlashAttnFwdSm90INS1_25CollectiveMainloopFwdSm90ILi2EN4cute5tupleIJNS5_1CILi1EEES8_S8_EEENS6_IJNS7_ILi64EEESA_SA_EEELi512ENS_6half_tEfNS_4arch4Sm90ELb1ELb0ELb1ELb0ELb0ELb0ELb0ELb0ELb0ELb1ELb0ELb0EEENS1_21CollectiveEpilogueFwdINS6_IJSA_NS7_ILi512EEESA_EEES9_SC_SE_Li256ELb0ELb1ELb0ELb0EEENS1_30DynamicPersistentTileSchedulerILi256ELi128ELb0ELb1ELb1EEEEEEEEEvNT_6ParamsE)
        /*0994*/ 	.short	0x0210
        /*0996*/ 	.short	0x0af0


	//----- nvinfo : EIATTR_SW_WAR
	.align		4
.L_510:
        /*0998*/ 	.byte	0x04, 0x36
        /*099a*/ 	.short	(.L_512 - .L_511)
.L_511:
        /*099c*/ 	.word	0x00000008
.L_512:


//--------------------- .nv.info._ZN7cutlass13device_kernelIN5flash11enable_sm90INS1_16FlashAttnFwdSm90INS1_25CollectiveMainloopFwdSm90ILi2EN4cute5tupleIJNS5_1CILi1EEES8_S8_EEENS6_IJNS7_ILi64EEESA_SA_EEELi512ENS_6half_tEfNS_4arch4Sm90ELb1ELb0ELb1ELb0ELb0ELb0ELb1ELb0ELb0ELb1ELb0ELb0EEENS1_21CollectiveEpilogueFwdINS6_IJSA_NS7_ILi512EEESA_EEES9_SC_SE_Li256ELb0ELb1ELb0ELb0EEENS1_30DynamicPersistentTileSchedulerILi256ELi128ELb0ELb1ELb1EEEEEEEEEvNT_6ParamsE --------------------------
	.section	.nv.info._ZN7cutlass13device_kernelIN5flash11enable_sm90INS1_16FlashAttnFwdSm90INS1_25CollectiveMainloopFwdSm90ILi2EN4cute5tupleIJNS5_1CILi1EEES8_S8_EEENS6_IJNS7_ILi64EEESA_SA_EEELi512ENS_6half_tEfNS_4arch4Sm90ELb1ELb0ELb1ELb0ELb0ELb0ELb1ELb0ELb0ELb1ELb0ELb0EEENS1_21CollectiveEpilogueFwdINS6_IJSA_NS7_ILi512EEESA_EEES9_SC_SE_Li256ELb0ELb1ELb0ELb0EEENS1_30DynamicPersistentTileSchedulerILi256ELi128ELb0ELb1ELb1EEEEEEEEEvNT_6ParamsE,"",@"SHT_CUDA_INFO"
	.sectionflags	@""
	.align	4


	//----- nvinfo : EIATTR_CUDA_API_VERSION
	.align		4
        /*0000*/ 	.byte	0x04, 0x37
        /*0002*/ 	.short	(.L_514 - .L_513)
.L_513:
        /*0004*/ 	.word	0x00000082


	//----- nvinfo : EIATTR_KPARAM_INFO
	.align		4
.L_514:
        /*0008*/ 	.byte	0x04, 0x17
        /*000a*/ 	.short	(.L_516 - .L_515)
.L_515:
        /*000c*/ 	.word	0x00000000
        /*0010*/ 	.short	0x0000
        /*0012*/ 	.short	0x0070
        /*0014*/ 	.byte	0x00, 0xf0, 0x01, 0x2e


	//----- nvinfo : EIATTR_SPARSE_MMA_MASK
	.align		4
.L_516:
        /*0018*/ 	.byte	0x03, 0x50
        /*001a*/ 	.short	0x0000


	//----- nvinfo : EIATTR_MAXREG_COUNT
	.align		4
        /*001c*/ 	.byte	0x03, 0x1b
        /*001e*/ 	.short	0x00a8


	//----- nvinfo : EIATTR_NUM_BARRIERS
	.align		4
        /*0020*/ 	.byte	0x02, 0x4c
        /*0022*/ 	.byte	0x10
	.zero		1


	//----- nvinfo : EIATTR_EXTERNS
	.align		4
        /*0024*/ 	.byte	0x04, 0x0f
        /*0026*/ 	.short	(.L_518 - .L_517)


	//   ....[0]....
	.align		4
.L_517:
        /*0028*/ 	.word	index@(__assertfail)


	//----- nvinfo : EIATTR_ANNOTATIONS
	.align		4
.L_518:
        /*002c*/ 	.byte	0x04, 0x55
        /*002e*/ 	.short	(.L_520 - .L_519)


	//   ....[0]....
.L_519:
        /* <DEDUP_REMOVED lines=33> */


	//----- nvinfo : EIATTR_MERCURY_ISA_VERSION
	.align		4
.L_520:
        /*0230*/ 	.byte	0x03, 0x5f
        /*0232*/ 	.short	0x0101


	//----- nvinfo : EIATTR_INT_WARP_WIDE_INSTR_OFFSETS
	.align		4
        /*0234*/ 	.byte	0x04, 0x31
        /*0236*/ 	.short	(.L_522 - .L_521)


	//   ....[0]....
.L_521:
        /*0238*/ 	.word	0x00000130


	//   ....[1]....
        /*023c*/ 	.word	0x00000170


	//   ....[2]....
        /*0240*/ 	.word	0x000001e0


	//   ....[3]....
        /*0244*/ 	.word	0x000001f0


	//   ....[4]....
        /*0248*/ 	.word	0x00010dc0


	//   ....[5]....
        /*024c*/ 	.word	0x00010e50


	//   ....[6]....
        /*0250*/ 	.word	0x000164a0


	//   ....[7]....
        /*0254*/ 	.word	0x00016530


	//----- nvinfo : EIATTR_COOP_GROUP_MASK_REGIDS
	.align		4
.L_522:
        /*0258*/ 	.byte	0x04, 0x29
        /*025a*/ 	.short	(.L_524 - .L_523)


	//   ....[0]....
.L_523:
        /*025c*/ 	.word	0xffffffff


	//   ....[1]....
        /*0260*/ 	.word	0xffffffff


	//   ....[2]....
        /*0264*/ 	.word	0xffffffff


	//   ....[3]....
        /*0268*/ 	.word	0xffffffff


	//   ....[4]....
        /*026c*/ 	.word	0xffffffff


	//   ....[5]....
        /*0270*/ 	.word	0xffffffff


	//   ....[6]....
        /*0274*/ 	.word	0xffffffff


	//   ....[7]....
        /*0278*/ 	.word	0xffffffff


	//   ....[8]....
        /*027c*/ 	.word	0xffffffff


	//   ....[9]....
        /*0280*/ 	.word	0xffffffff


	//   ....[10]....
        /*0284*/ 	.word	0xffffffff


	//   ....[11]....
        /*0288*/ 	.word	0xffffffff


	//   ....[12]....
        /*028c*/ 	.word	0xffffffff


	//   ....[13]....
        /*0290*/ 	.word	0xffffffff


	//   ....[14]....
        /*0294*/ 	.word	0xffffffff


	//   ....[15]....
        /*0298*/ 	.word	0xffffffff


	//   ....[16]....
        /*029c*/ 	.word	0xffffffff


	//   ....[17]....
        /*02a0*/ 	.word	0xffffffff


	//   ....[18]....
        /*02a4*/ 	.word	0xffffffff


	//   ....[19]....
        /*02a8*/ 	.word	0xffffffff


	//   ....[20]....
        /*02ac*/ 	.word	0xffffffff


	//   ....[21]....
        /*02b0*/ 	.word	0xffffffff


	//   ....[22]....
        /*02b4*/ 	.word	0xffffffff


	//   ....[23]....
        /*02b8*/ 	.word	0xffffffff


	//   ....[24]....
        /*02bc*/ 	.word	0xffffffff


	//   ....[25]....
        /*02c0*/ 	.word	0xffffffff


	//   ....[26]....
        /*02c4*/ 	.word	0xffffffff


	//   ....[27]....
        /*02c8*/ 	.word	0xffffffff


	//   ....[28]....
        /*02cc*/ 	.word	0xffffffff


	//   ....[29]....
        /*02d0*/ 	.word	0xffffffff


	//   ....[30]....
        /*02d4*/ 	.word	0xffffffff


	//   ....[31]....
        /*02d8*/ 	.word	0xffffffff


	//   ....[32]....
        /*02dc*/ 	.word	0xffffffff


	//   ....[33]....
        /*02e0*/ 	.word	0xffffffff


	//   ....[34]....
        /*02e4*/ 	.word	0xffffffff


	//   ....[35]....
        /*02e8*/ 	.word	0xffffffff


	//   ....[36]....
        /*02ec*/ 	.word	0xffffffff


	//   ....[37]....
        /*02f0*/ 	.word	0xffffffff


	//   ....[38]....
        /*02f4*/ 	.word	0xffffffff


	//   ....[39]....
        /*02f8*/ 	.word	0xffffffff


	//   ....[40]....
        /*02fc*/ 	.word	0xffffffff


	//   ....[41]....
        /*0300*/ 	.word	0xffffffff


	//   ....[42]....
        /*0304*/ 	.word	0xffffffff


	//   ....[43]....
        /*0308*/ 	.word	0xffffffff


	//   ....[44]....
        /*030c*/ 	.word	0xffffffff


	//   ....[45]....
        /*0310*/ 	.word	0xffffffff


	//   ....[46]....
        /*0314*/ 	.word	0xffffffff


	//   ....[47]....
        /*0318*/ 	.word	0xffffffff


	//   ....[48]....
        /*031c*/ 	.word	0xffffffff


	//   ....[49]....
        /*0320*/ 	.word	0xffffffff


	//   ....[50]....
        /*0324*/ 	.word	0xffffffff


	//   ....[51]....
        /*0328*/ 	.word	0xffffffff


	//   ....[52]....
        /*032c*/ 	.word	0xffffffff


	//   ....[53]....
        /*0330*/ 	.word	0xffffffff


	//   ....[54]....
        /*0334*/ 	.word	0xffffffff


	//   ....[55]....
        /*0338*/ 	.word	0xffffffff


	//   ....[56]....
        /*033c*/ 	.word	0xffffffff


	//   ....[57]....
        /*0340*/ 	.word	0xffffffff


	//   ....[58]....
        /*0344*/ 	.word	0xffffffff


	//   ....[59]....
        /*0348*/ 	.word	0xffffffff


	//   ....[60]....
        /*034c*/ 	.word	0xffffffff


	//   ....[61]....
        /*0350*/ 	.word	0xffffffff


	//   ....[62]....
        /*0354*/ 	.word	0xffffffff


	//   ....[63]....
        /*0358*/ 	.word	0xffffffff


	//   ....[64]....
        /*035c*/ 	.word	0xffffffff


	//   ....[65]....
        /*0360*/ 	.word	0xffffffff


	//   ....[66]....
        /*0364*/ 	.word	0xffffffff


	//   ....[67]....
        /*0368*/ 	.word	0xffffffff


	//   ....[68]....
        /*036c*/ 	.word	0x0500000f


	//   ....[69]....
        /*0370*/ 	.word	0x0500000f


	//   ....[70]....
        /*0374*/ 	.word	0x0500000f


	//   ....[71]....
        /*0378*/ 	.word	0x0500000f


	//   ....[72]....
        /*037c*/ 	.word	0x0500000f


	//   ....[73]....
        /*0380*/ 	.word	0x0500000f


	//   ....[74]....
        /*0384*/ 	.word	0x0500000f


	//   ....[75]....
        /*0388*/ 	.word	0x0500000f


	//   ....[76]....
        /*038c*/ 	.word	0x0500000f


	//   ....[77]....
        /*0390*/ 	.word	0x0500000f


	//   ....[78]....
        /*0394*/ 	.word	0x0500000f


	//   ....[79]....
        /*0398*/ 	.word	0x0500000f


	//   ....[80]....
        /*039c*/ 	.word	0x0500000f


	//   ....[81]....
        /*03a0*/ 	.word	0x0500000f


	//   ....[82]....
        /*03a4*/ 	.word	0x0500000f


	//   ....[83]....
        /*03a8*/ 	.word	0x0500000f


	//   ....[84]....
        /*03ac*/ 	.word	0x0500000f


	//   ....[85]....
        /*03b0*/ 	.word	0x0500000f


	//   ....[86]....
        /*03b4*/ 	.word	0x0500000f


	//----- nvinfo : EIATTR_COOP_GROUP_INSTR_OFFSETS
	.align		4
.L_524:
        /*03b8*/ 	.byte	0x04, 0x28
        /*03ba*/ 	.short	(.L_526 - .L_525)


	//   ....[0]....
.L_525:
        /*03bc*/ 	.word	0x00000070


	//   ....[1]....
        /*03c0*/ 	.word	0x00000140


	//   ....[2]....
        /*03c4*/ 	.word	0x00000190


	//   ....[3]....
        /*03c8*/ 	.word	0x000003a0


	//   ....[4]....
        /*03cc*/ 	.word	0x00000500


	//   ....[5]....
        /*03d0*/ 	.word	0x00000620


	//   ....[6]....
        /*03d4*/ 	.word	0x00000780


	//   ....[7]....
        /*03d8*/ 	.word	0x00001940


	//   ....[8]....
        /*03dc*/ 	.word	0x00003640


	//   ....[9]....
        /*03e0*/ 	.word	0x00004680


	//   ....[10]....
        /*03e4*/ 	.word	0x00005280


	//   ....[11]....
        /*03e8*/ 	.word	0x000052a0


	//   ....[12]....
        /*03ec*/ 	.word	0x000059f0


	//   ....[13]....
        /*03f0*/ 	.word	0x00005ac0


	//   ....[14]....
        /*03f4*/ 	.word	0x00005ef0


	//   ....[15]....
        /*03f8*/ 	.word	0x00005f90


	//   ....[16]....
        /*03fc*/ 	.word	0x00006840


	//   ....[17]....
        /*0400*/ 	.word	0x00007500


	//   ....[18]....
        /*0404*/ 	.word	0x000081f0


	//   ....[19]....
        /*0408*/ 	.word	0x000085d0


	//   ....[20]....
        /*040c*/ 	.word	0x000087c0


	//   ....[21]....
        /*0410*/ 	.word	0x00008900


	//   ....[22]....
        /*0414*/ 	.word	0x00008cb0


	//   ....[23]....
        /*0418*/ 	.word	0x00008d40


	//   ....[24]....
        /*041c*/ 	.word	0x00009ec0


	//   ....[25]....
        /*0420*/ 	.word	0x0000ab20


	//   ....[26]....
        /*0424*/ 	.word	0x0000bab0


	//   ....[27]....
        /*0428*/ 	.word	0x0000bb30


	//   ....[28]....
        /*042c*/ 	.word	0x0000be40


	//   ....[29]....
        /*0430*/ 	.word	0x0000c000


	//   ....[30]....
        /*0434*/ 	.word	0x0000cff0


	//   ....[31]....
        /*0438*/ 	.word	0x0000d030


	//   ....[32]....
        /*043c*/ 	.word	0x0000d060


	//   ....[33]....
        /*0440*/ 	.word	0x0000d0c0


	//   ....[34]....
        /*0444*/ 	.word	0x0000d0e0


	//   ....[35]....
        /*0448*/ 	.word	0x0000dc00


	//   ....[36]....
        /*044c*/ 	.word	0x0000ee20


	//   ....[37]....
        /*0450*/ 	.word	0x0000ee50


	//   ....[38]....
        /*0454*/ 	.word	0x0000ee80


	//   ....[39]....
        /*0458*/ 	.word	0x0000eea0


	//   ....[40]....
        /*045c*/ 	.word	0x0000f4e0


	//   ....[41]....
        /*0460*/ 	.word	0x0000f500


	//   ....[42]....
        /*0464*/ 	.word	0x0000f730


	//   ....[43]....
        /*0468*/ 	.word	0x0000f750


	//   ....[44]....
        /*046c*/ 	.word	0x000100d0


	//   ....[45]....
        /*0470*/ 	.word	0x000100f0


	//   ....[46]....
        /*0474*/ 	.word	0x00010330


	//   ....[47]....
        /*0478*/ 	.word	0x00010350


	//   ....[48]....
        /*047c*/ 	.word	0x00010630


	//   ....[49]....
        /*0480*/ 	.word	0x000113c0


	//   ....[50]....
        /*0484*/ 	.word	0x00011d10


	//   ....[51]....
        /*0488*/ 	.word	0x00011d40


	//   ....[52]....
        /*048c*/ 	.word	0x00011e50


	//   ....[53]....
        /*0490*/ 	.word	0x00011e60


	//   ....[54]....
        /*0494*/ 	.word	0x00011ee0


	//   ....[55]....
        /*0498*/ 	.word	0x00011ef0


	//   ....[56]....
        /*049c*/ 	.word	0x00011f00


	//   ....[57]....
        /*04a0*/ 	.word	0x00011f10


	//   ....[58]....
        /*04a4*/ 	.word	0x00012900


	//   ....[59]....
        /*04a8*/ 	.word	0x00012940


	//   ....[60]....
        /*04ac*/ 	.word	0x000129c0


	//   ....[61]....
        /*04b0*/ 	.word	0x00012a90


	//   ....[62]....
        /*04b4*/ 	.word	0x00012c60


	//   ....[63]....
        /*04b8*/ 	.word	0x00012c70


	//   ....[64]....
        /*04bc*/ 	.word	0x00012dc0


	//   ....[65]....
        /*04c0*/ 	.word	0x00012dd0


	//   ....[66]....
        /*04c4*/ 	.word	0x00016680


	//   ....[67]....
        /*04c8*/ 	.word	0x00016870


	//   ....[68]....
        /*04cc*/ 	.word	0x00016dd0


	//   ....[69]....
        /*04d0*/ 	.word	0x00016f30


	//   ....[70]....
        /*04d4*/ 	.word	0x00016fb0


	//   ....[71]....
        /*04d8*/ 	.word	0x00017070


	//   ....[72]....
        /*04dc*/ 	.word	0x00017160


	//   ....[73]....
        /*04e0*/ 	.word	0x000171c0


	//   ....[74]....
        /*04e4*/ 	.word	0x000172b0


	//   ....[75]....
        /*04e8*/ 	.word	0x00017310


	//   ....[76]....
        /*04ec*/ 	.word	0x000173b0


	//   ....[77]....
        /*04f0*/ 	.word	0x00017490


	//   ....[78]....
        /*04f4*/ 	.word	0x00017540


	//   ....[79]....
        /*04f8*/ 	.word	0x00017820


	//   ....[80]....
        /*04fc*/ 	.word	0x00017870


	//   ....[81]....
        /*0500*/ 	.word	0x000179d0


	//   ....[82]....
        /*0504*/ 	.word	0x00017b20


	//   ....[83]....
        /*0508*/ 	.word	0x00017cf0


	//   ....[84]....
        /*050c*/ 	.word	0x00017d40


	//   ....[85]....
        /*0510*/ 	.word	0x00018060


	//   ....[86]....
        /*0514*/ 	.word	0x00018180


	//----- nvinfo : EIATTR_REG_RECONFIG
	.align		4
.L_526:
        /*0518*/ 	.byte	0x01, 0x54
	.zero		2


	//----- nvinfo : EIATTR_SYSCALL_OFFSETS
	.align		4
        /*051c*/ 	.byte	0x04, 0x46
        /*051e*/ 	.short	(.L_528 - .L_527)


	//   ....[0]....
.L_527:
        /*0520*/ 	.word	0x000037f0


	//   ....[1]....
        /*0524*/ 	.word	0x00010fc0


	//   ....[2]....
        /*0528*/ 	.word	0x00011110


	//   ....[3]....
        /*052c*/ 	.word	0x00011200


	//   ....[4]....
        /*0530*/ 	.word	0x00011960


	//   ....[5]....
        /*0534*/ 	.word	0x00012260


	//----- nvinfo : EIATTR_MBARRIER_INSTR_OFFSETS
	.align		4
.L_528:
        /*0538*/ 	.byte	0x04, 0x39
        /*053a*/ 	.short	(.L_530 - .L_529)


	//   ....[0]....
.L_529:
        /*053c*/ 	.word	0x00000280
        /*0540*/ 	.word	0x000000ff
        /*0544*/ 	.word	0x00038800
        /*0548*/ 	.short	0x0100
        /*054a*/ 	.byte	0x08
	.zero		1


	//   ....[1]....
        /*054c*/ 	.word	0x00000290
        /*0550*/ 	.word	0x000000ff
        /*0554*/ 	.word	0x00038810
        /*0558*/ 	.short	0x0100
        /*055a*/ 	.byte	0x08
	.zero		1


	//   ....[2]....
        /*055c*/ 	.word	0x000002a0
        /*0560*/ 	.word	0x000000ff
        /*0564*/ 	.word	0x00038820
        /*0568*/ 	.short	0x0100
        /*056a*/ 	.byte	0x08
	.zero		1


	//   ....[3]....
        /*056c*/ 	.word	0x00000350
        /*0570*/ 	.word	0x000000ff
        /*0574*/ 	.word	0x00038830
        /*0578*/ 	.short	0x0100
        /*057a*/ 	.byte	0x06
	.zero		1


	//   ....[4]....
        /*057c*/ 	.word	0x00000360
        /*0580*/ 	.word	0x000000ff
        /*0584*/ 	.word	0x00038840
        /*0588*/ 	.short	0x0100
        /*058a*/ 	.byte	0x06
	.zero		1


	//   ....[5]....
        /*058c*/ 	.word	0x00000370
        /*0590*/ 	.word	0x000000ff
        /*0594*/ 	.word	0x00038838
        /*0598*/ 	.short	0x0100
        /*059a*/ 	.byte	0x06
	.zero		1


	//   ....[6]....
        /*059c*/ 	.word	0x00000380
        /*05a0*/ 	.word	0x000000ff
        /*05a4*/ 	.word	0x00038848
        /*05a8*/ 	.short	0x0100
        /*05aa*/ 	.byte	0x06
	.zero		1


	//   ....[7]....
        /*05ac*/ 	.word	0x000004b0
        /*05b0*/ 	.word	0x000000ff
        /*05b4*/ 	.word	0x00038850
        /*05b8*/ 	.short	0x0100
        /*05ba*/ 	.byte	0x08
	.zero		1


	//   ....[8]....
        /*05bc*/ 	.word	0x000004c0
        /*05c0*/ 	.word	0x000000ff
        /*05c4*/ 	.word	0x00038860
        /*05c8*/ 	.short	0x0100
        /*05ca*/ 	.byte	0x08
	.zero		1


	//   ....[9]....
        /*05cc*/ 	.word	0x000004d0
        /*05d0*/ 	.word	0x000000ff
        /*05d4*/ 	.word	0x00038858
        /*05d8*/ 	.short	0x0100
        /*05da*/ 	.byte	0x08
	.zero		1


	//   ....[10]....
        /*05dc*/ 	.word	0x000004e0
        /*05e0*/ 	.word	0x000000ff
        /*05e4*/ 	.word	0x00038868
        /*05e8*/ 	.short	0x0100
        /*05ea*/ 	.byte	0x08
	.zero		1


	//   ....[11]....
        /*05ec*/ 	.word	0x000005d0
        /*05f0*/ 	.word	0x000000ff
        /*05f4*/ 	.word	0x00038870
        /*05f8*/ 	.short	0x0100
        /*05fa*/ 	.byte	0x06
	.zero		1


	//   ....[12]....
        /*05fc*/ 	.word	0x000005e0
        /*0600*/ 	.word	0x000000ff
        /*0604*/ 	.word	0x00038880
        /*0608*/ 	.short	0x0100
        /*060a*/ 	.byte	0x06
	.zero		1


	//   ....[13]....
        /*060c*/ 	.word	0x000005f0
        /*0610*/ 	.word	0x000000ff
        /*0614*/ 	.word	0x00038878
        /*0618*/ 	.short	0x0100
        /*061a*/ 	.byte	0x06
	.zero		1


	//   ....[14]....
        /*061c*/ 	.word	0x00000600
        /*0620*/ 	.word	0x000000ff
        /*0624*/ 	.word	0x00038888
        /*0628*/ 	.short	0x0100
        /*062a*/ 	.byte	0x06
	.zero		1


	//   ....[15]....
        /*062c*/ 	.word	0x00000730
        /*0630*/ 	.word	0x000000ff
        /*0634*/ 	.word	0x00038890
        /*0638*/ 	.short	0x0100
        /*063a*/ 	.byte	0x08
	.zero		1


	//   ....[16]....
        /*063c*/ 	.word	0x00000740
        /*0640*/ 	.word	0x000000ff
        /*0644*/ 	.word	0x000388a0
        /*0648*/ 	.short	0x0100
        /*064a*/ 	.byte	0x08
	.zero		1


	//   ....[17]....
        /*064c*/ 	.word	0x00000750
        /*0650*/ 	.word	0x000000ff
        /*0654*/ 	.word	0x00038898
        /*0658*/ 	.short	0x0100
        /*065a*/ 	.byte	0x08
	.zero		1


	//   ....[18]....
        /*065c*/ 	.word	0x00000760
        /*0660*/ 	.word	0x000000ff
        /*0664*/ 	.word	0x000388a8
        /*0668*/ 	.short	0x0100
        /*066a*/ 	.byte	0x08
	.zero		1


	//   ....[19]....
        /*066c*/ 	.word	0x00000890
        /*0670*/ 	.word	0x000000ff
        /*0674*/ 	.word	0x000388b0
        /*0678*/ 	.short	0x0100
        /*067a*/ 	.byte	0x08
	.zero		1


	//   ....[20]....
        /*067c*/ 	.word	0x000008a0
        /*0680*/ 	.word	0x000000ff
        /*0684*/ 	.word	0x000388c0
        /*0688*/ 	.short	0x0100
        /*068a*/ 	.byte	0x08
	.zero		1


	//   ....[21]....
        /*068c*/ 	.word	0x000008b0
        /*0690*/ 	.word	0x000000ff
        /*0694*/ 	.word	0x000388b8
        /*0698*/ 	.short	0x0100
        /*069a*/ 	.byte	0x08
	.zero		1


	//   ....[22]....
        /*069c*/ 	.word	0x000008c0
        /*06a0*/ 	.word	0x000000ff
        /*06a4*/ 	.word	0x000388c8
        /*06a8*/ 	.short	0x0100
        /*06aa*/ 	.byte	0x08
	.zero		1


	//   ....[23]....
        /*06ac*/ 	.word	0x00001cf0
        /*06b0*/ 	.word	0x00000000
        /*06b4*/ 	.word	0x00000000
        /*06b8*/ 	.short	0x0101
        /*06ba*/ 	.byte	0x3f
	.zero		1


	//   ....[24]....
        /*06bc*/ 	.word	0x000027c0
        /*06c0*/ 	.word	0x00000000
        /*06c4*/ 	.word	0x00000000
        /*06c8*/ 	.short	0x0101
        /*06ca*/ 	.byte	0x3f
	.zero		1


	//   ....[25]....
        /*06cc*/ 	.word	0x00003870
        /*06d0*/ 	.word	0x00000011
        /*06d4*/ 	.word	0x00038800
        /*06d8*/ 	.short	0x010a
        /*06da*/ 	.byte	0x3f
	.zero		1


	//   ....[26]....
        /*06dc*/ 	.word	0x000038d0
        /*06e0*/ 	.word	0x00000005
        /*06e4*/ 	.word	0x00038830
        /*06e8*/ 	.short	0x010a
        /*06ea*/ 	.byte	0x3f
	.zero		1


	//   ....[27]....
        /*06ec*/ 	.word	0x00003940
        /*06f0*/ 	.word	0x00000005
        /*06f4*/ 	.word	0x00038830
        /*06f8*/ 	.short	0x010a
        /*06fa*/ 	.byte	0x3f
	.zero		1


	//   ....[28]....
        /*06fc*/ 	.word	0x00003bc0
        /*0700*/ 	.word	0x00000011
        /*0704*/ 	.word	0x00038810
        /*0708*/ 	.short	0x010a
        /*070a*/ 	.byte	0x3f
	.zero		1


	//   ....[29]....
        /*070c*/ 	.word	0x00003c00
        /*0710*/ 	.word	0x00000005
        /*0714*/ 	.word	0x00038850
        /*0718*/ 	.short	0x010a
        /*071a*/ 	.byte	0x3f
	.zero		1


	//   ....[30]....
        /*071c*/ 	.word	0x00003cd0
        /*0720*/ 	.word	0x00000005
        /*0724*/ 	.word	0x00038850
        /*0728*/ 	.short	0x010a
        /*072a*/ 	.byte	0x3f
	.zero		1


	//   ....[31]....
        /*072c*/ 	.word	0x000061e0
        /*0730*/ 	.word	0x00000018
        /*0734*/ 	.word	0x00000000
        /*0738*/ 	.short	0x0101
        /*073a*/ 	.byte	0x3f
	.zero		1


	//   ....[32]....
        /*073c*/ 	.word	0x00006860
        /*0740*/ 	.word	0x00000005
        /*0744*/ 	.word	0x00000000
        /*0748*/ 	.short	0x0101
        /*074a*/ 	.byte	0x3f
	.zero		1


	//   ....[33]....
        /*074c*/ 	.word	0x00006990
        /*0750*/ 	.word	0x00000009
        /*0754*/ 	.word	0x00038830
        /*0758*/ 	.short	0x010a
        /*075a*/ 	.byte	0x3f
	.zero		1


	//   ....[34]....
        /*075c*/ 	.word	0x000069e0
        /*0760*/ 	.word	0x00000009
        /*0764*/ 	.word	0x00038830
        /*0768*/ 	.short	0x010a
        /*076a*/ 	.byte	0x3f
	.zero		1


	//   ....[35]....
        /*076c*/ 	.word	0x00006b80
        /*0770*/ 	.word	0x00000009
        /*0774*/ 	.word	0x00038850
        /*0778*/ 	.short	0x010a
        /*077a*/ 	.byte	0x3f
	.zero		1


	//   ....[36]....
        /*077c*/ 	.word	0x00006bc0
        /*0780*/ 	.word	0x00000009
        /*0784*/ 	.word	0x00038850
        /*0788*/ 	.short	0x010a
        /*078a*/ 	.byte	0x3f
	.zero		1


	//   ....[37]....
        /*078c*/ 	.word	0x00008e00
        /*0790*/ 	.word	0x00000098
        /*0794*/ 	.word	0x00000000
        /*0798*/ 	.short	0x0101
        /*079a*/ 	.byte	0x3f
	.zero		1


	//   ....[38]....
        /*079c*/ 	.word	0x00009ee0
        /*07a0*/ 	.word	0x00000009
        /*07a4*/ 	.word	0x00000000
        /*07a8*/ 	.short	0x0101
        /*07aa*/ 	.byte	0x3f
	.zero		1


	//   ....[39]....
        /*07ac*/ 	.word	0x0000a000
        /*07b0*/ 	.word	0x00000009
        /*07b4*/ 	.word	0x00038830
        /*07b8*/ 	.short	0x010a
        /*07ba*/ 	.byte	0x3f
	.zero		1


	//   ....[40]....
        /*07bc*/ 	.word	0x0000a050
        /*07c0*/ 	.word	0x00000009
        /*07c4*/ 	.word	0x00038830
        /*07c8*/ 	.short	0x010a
        /*07ca*/ 	.byte	0x3f
	.zero		1


	//   ....[41]....
        /*07cc*/ 	.word	0x0000a1d0
        /*07d0*/ 	.word	0x00000009
        /*07d4*/ 	.word	0x00038850
        /*07d8*/ 	.short	0x010a
        /*07da*/ 	.byte	0x3f
	.zero		1


	//   ....[42]....
        /*07dc*/ 	.word	0x0000a210
        /*07e0*/ 	.word	0x00000009
        /*07e4*/ 	.word	0x00038850
        /*07e8*/ 	.short	0x010a
        /*07ea*/ 	.byte	0x3f
	.zero		1


	//   ....[43]....
        /*07ec*/ 	.word	0x0000c330
        /*07f0*/ 	.word	0x00000098
        /*07f4*/ 	.word	0x00000000
        /*07f8*/ 	.short	0x0101
        /*07fa*/ 	.byte	0x3f
	.zero		1


	//   ....[44]....
        /*07fc*/ 	.word	0x0000d010
        /*0800*/ 	.word	0x00000009
        /*0804*/ 	.word	0x00000000
        /*0808*/ 	.short	0x0101
        /*080a*/ 	.byte	0x3f
	.zero		1


	//   ....[45]....
        /*080c*/ 	.word	0x0000f4d0
        /*0810*/ 	.word	0x00000000
        /*0814*/ 	.word	0x00000000
        /*0818*/ 	.short	0x0101
        /*081a*/ 	.byte	0x3f
	.zero		1


	//   ....[46]....
        /*081c*/ 	.word	0x000115f0
        /*0820*/ 	.word	0x00000000
        /*0824*/ 	.word	0x00038840
        /*0828*/ 	.short	0x010a
        /*082a*/ 	.byte	0x3f
	.zero		1


	//   ....[47]....
        /*082c*/ 	.word	0x00012030
        /*0830*/ 	.word	0x00000011
        /*0834*/ 	.word	0x00038800
        /*0838*/ 	.short	0x0107
        /*083a*/ 	.byte	0x3f
	.zero		1


	//   ....[48]....
        /*083c*/ 	.word	0x000120d0
        /*0840*/ 	.word	0x00000011
        /*0844*/ 	.word	0x00038800
        /*0848*/ 	.short	0x0101
        /*084a*/ 	.byte	0x3f
	.zero		1


	//   ....[49]....
        /*084c*/ 	.word	0x00012ff0
        /*0850*/ 	.word	0x00000011
        /*0854*/ 	.word	0x00038810
        /*0858*/ 	.short	0x0107
        /*085a*/ 	.byte	0x3f
	.zero		1


	//   ....[50]....
        /*085c*/ 	.word	0x000130f0
        /*0860*/ 	.word	0x00000011
        /*0864*/ 	.word	0x00038810
        /*0868*/ 	.short	0x0101
        /*086a*/ 	.byte	0x3f
	.zero		1


	//   ....[51]....
        /*086c*/ 	.word	0x00013110
        /*0870*/ 	.word	0x00000011
        /*0874*/ 	.word	0x00038820
        /*0878*/ 	.short	0x010a
        /*087a*/ 	.byte	0x3f
	.zero		1


	//   ....[52]....
        /*087c*/ 	.word	0x000131e0
        /*0880*/ 	.word	0x00000000
        /*0884*/ 	.word	0x00038860
        /*0888*/ 	.short	0x010a
        /*088a*/ 	.byte	0x3f
	.zero		1


	//   ....[53]....
        /*088c*/ 	.word	0x00013db0
        /*0890*/ 	.word	0x00000003
        /*0894*/ 	.word	0x00038840
        /*0898*/ 	.short	0x010a
        /*089a*/ 	.byte	0x3f
	.zero		1


	//   ....[54]....
        /*089c*/ 	.word	0x00013fd0
        /*08a0*/ 	.word	0x00000003
        /*08a4*/ 	.word	0x00038860
        /*08a8*/ 	.short	0x010a
        /*08aa*/ 	.byte	0x3f
	.zero		1


	//   ....[55]....
        /*08ac*/ 	.word	0x00014b60
        /*08b0*/ 	.word	0x00000004
        /*08b4*/ 	.word	0x00038840
        /*08b8*/ 	.short	0x010a
        /*08ba*/ 	.byte	0x3f
	.zero		1


	//   ....[56]....
        /*08bc*/ 	.word	0x00014d80
        /*08c0*/ 	.word	0x00000004
        /*08c4*/ 	.word	0x00038860
        /*08c8*/ 	.short	0x010a
        /*08ca*/ 	.byte	0x3f
	.zero		1


	//   ....[57]....
        /*08cc*/ 	.word	0x000158b0
        /*08d0*/ 	.word	0x00000004
        /*08d4*/ 	.word	0x00038840
        /*08d8*/ 	.short	0x010a
        /*08da*/ 	.byte	0x3f
	.zero		1


	//   ....[58]....
        /*08dc*/ 	.word	0x00015ad0
        /*08e0*/ 	.word	0x00000004
        /*08e4*/ 	.word	0x00038860
        /*08e8*/ 	.short	0x010a
        /*08ea*/ 	.byte	0x3f
	.zero		1


	//   ....[59]....
        /*08ec*/ 	.word	0x000167f0
        /*08f0*/ 	.word	0x00000000
        /*08f4*/ 	.word	0x00038820
        /*08f8*/ 	.short	0x010a
        /*08fa*/ 	.byte	0x3f
	.zero		1


	//   ....[60]....
        /*08fc*/ 	.word	0x000169e0
        /*0900*/ 	.word	0x00000006
        /*0904*/ 	.word	0x00000000
        /*0908*/ 	.short	0x010a
        /*090a*/ 	.byte	0x3f
	.zero		1


	//   ....[61]....
        /*090c*/ 	.word	0x00016a10
        /*0910*/ 	.word	0x00000007
        /*0914*/ 	.word	0x00000000
        /*0918*/ 	.short	0x010a
        /*091a*/ 	.byte	0x3f
	.zero		1


	//   ....[62]....
        /*091c*/ 	.word	0x00016a70
        /*0920*/ 	.word	0x00000004
        /*0924*/ 	.word	0x00000000
        /*0928*/ 	.short	0x010a
        /*092a*/ 	.byte	0x3f
	.zero		1


	//   ....[63]....
        /*092c*/ 	.word	0x00016aa0
        /*0930*/ 	.word	0x00000003
        /*0934*/ 	.word	0x00000000
        /*0938*/ 	.short	0x010a
        /*093a*/ 	.byte	0x3f
	.zero		1


	//   ....[64]....
        /*093c*/ 	.word	0x00016b00
        /*0940*/ 	.word	0x00000011
        /*0944*/ 	.word	0x00038800
        /*0948*/ 	.short	0x010a
        /*094a*/ 	.byte	0x3f
	.zero		1


	//   ....[65]....
        /*094c*/ 	.word	0x00016b50
        /*0950*/ 	.word	0x00000005
        /*0954*/ 	.word	0x00038830
        /*0958*/ 	.short	0x010a
        /*095a*/ 	.byte	0x3f
	.zero		1


	//   ....[66]....
        /*095c*/ 	.word	0x00016ba0
        /*0960*/ 	.word	0x00000011
        /*0964*/ 	.word	0x00038810
        /*0968*/ 	.short	0x010a
        /*096a*/ 	.byte	0x3f
	.zero		1


	//   ....[67]....
        /*096c*/ 	.word	0x00016bf0
        /*0970*/ 	.word	0x00000005
        /*0974*/ 	.word	0x00038850
        /*0978*/ 	.short	0x010a
        /*097a*/ 	.byte	0x3f
	.zero		1


	//   ....[68]....
        /*097c*/ 	.word	0x00016c40
        /*0980*/ 	.word	0x00000009
        /*0984*/ 	.word	0x00038830
        /*0988*/ 	.short	0x010a
        /*098a*/ 	.byte	0x3f
	.zero		1


	//   ....[69]....
        /*098c*/ 	.word	0x00016c90
        /*0990*/ 	.word	0x00000009
        /*0994*/ 	.word	0x00038850
        /*0998*/ 	.short	0x010a
        /*099a*/ 	.byte	0x3f
	.zero		1


	//   ....[70]....
        /*099c*/ 	.word	0x00016ce0
        /*09a0*/ 	.word	0x00000009
        /*09a4*/ 	.word	0x00038830
        /*09a8*/ 	.short	0x010a
        /*09aa*/ 	.byte	0x3f
	.zero		1


	//   ....[71]....
        /*09ac*/ 	.word	0x00016d30
        /*09b0*/ 	.word	0x00000009
        /*09b4*/ 	.word	0x00038850
        /*09b8*/ 	.short	0x010a
        /*09ba*/ 	.byte	0x3f
	.zero		1


	//   ....[72]....
        /*09bc*/ 	.word	0x00016e80
        /*09c0*/ 	.word	0x00000000
        /*09c4*/ 	.word	0x00038840
        /*09c8*/ 	.short	0x010a
        /*09ca*/ 	.byte	0x3f
	.zero		1


	//   ....[73]....
        /*09cc*/ 	.word	0x00017d80
        /*09d0*/ 	.word	0x00000011
        /*09d4*/ 	.word	0x00038820
        /*09d8*/ 	.short	0x010a
        /*09da*/ 	.byte	0x3f
	.zero		1


	//   ....[74]....
        /*09dc*/ 	.word	0x00017dd0
        /*09e0*/ 	.word	0x00000000
        /*09e4*/ 	.word	0x00038860
        /*09e8*/ 	.short	0x010a
        /*09ea*/ 	.byte	0x3f
	.zero		1


	//   ....[75]....
        /*09ec*/ 	.word	0x00017e20
        /*09f0*/ 	.word	0x00000003
        /*09f4*/ 	.word	0x00038840
        /*09f8*/ 	.short	0x010a
        /*09fa*/ 	.byte	0x3f
	.zero		1


	//   ....[76]....
        /*09fc*/ 	.word	0x00017e70
        /*0a00*/ 	.word	0x00000003
        /*0a04*/ 	.word	0x00038860
        /*0a08*/ 	.short	0x010a
        /*0a0a*/ 	.byte	0x3f
	.zero		1


	//   ....[77]....
        /*0a0c*/ 	.word	0x00017ec0
        /*0a10*/ 	.word	0x00000004
        /*0a14*/ 	.word	0x00038840
        /*0a18*/ 	.short	0x010a
        /*0a1a*/ 	.byte	0x3f
	.zero		1


	//   ....[78]....
        /*0a1c*/ 	.word	0x00017f10
        /*0a20*/ 	.word	0x00000004
        /*0a24*/ 	.word	0x00038860
        /*0a28*/ 	.short	0x010a
        /*0a2a*/ 	.byte	0x3f
	.zero		1


	//   ....[79]....
        /*0a2c*/ 	.word	0x00017f60
        /*0a30*/ 	.word	0x00000004
        /*0a34*/ 	.word	0x00038840
        /*0a38*/ 	.short	0x010a
        /*0a3a*/ 	.byte	0x3f
	.zero		1


	//   ....[80]....
        /*0a3c*/ 	.word	0x00017fb0
        /*0a40*/ 	.word	0x00000004
        /*0a44*/ 	.word	0x00038860
        /*0a48*/ 	.short	0x010a
        /*0a4a*/ 	.byte	0x3f
	.zero		1


	//   ....[81]....
        /*0a4c*/ 	.word	0x000180a0
        /*0a50*/ 	.word	0x00000000
        /*0a54*/ 	.word	0x00038820
        /*0a58*/ 	.short	0x010a
        /*0a5a*/ 	.byte	0x3f
	.zero		1


	//   ....[82]....
        /*0a5c*/ 	.word	0x00018240
        /*0a60*/ 	.word	0x00000006
        /*0a64*/ 	.word	0x00000000
        /*0a68*/ 	.short	0x010a
        /*0a6a*/ 	.byte	0x3f
	.zero		1


	//   ....[83]....
        /*0a6c*/ 	.word	0x00018290
        /*0a70*/ 	.word	0x00000007
        /*0a74*/ 	.word	0x00000000
        /*0a78*/ 	.short	0x010a
        /*0a7a*/ 	.byte	0x3f
	.zero		1


	//   ....[84]....
        /*0a7c*/ 	.word	0x000182e0
        /*0a80*/ 	.word	0x00000004
        /*0a84*/ 	.word	0x00000000
        /*0a88*/ 	.short	0x010a
        /*0a8a*/ 	.byte	0x3f
	.zero		1


	//----- nvinfo : EIATTR_NUM_MBARRIERS
	.align		4
.L_530:
        /*0a8c*/ 	.byte	0x03, 0x38
        /*0a8e*/ 	.short	0x0017


	//----- nvinfo : EIATTR_EXIT_INSTR_OFFSETS
	.align		4
        /*0a90*/ 	.byte	0x04, 0x1c
        /*0a92*/ 	.short	(.L_532 - .L_531)


	//   ....[0]....
.L_531:
        /*0a94*/ 	.word	0x00000a30


	//   ....[1]....
        /*0a98*/ 	.word	0x000105b0


	//   ....[2]....
        /*0a9c*/ 	.word	0x00016af0


	//----- nvinfo : EIATTR_MAX_THREADS
	.align		4
.L_532:
        /*0aa0*/ 	.byte	0x04, 0x05
        /*0aa2*/ 	.short	(.L_534 - .L_533)
.L_533:
        /*0aa4*/ 	.word	0x00000180
        /*0aa8*/ 	.word	0x00000001
        /*0aac*/ 	.word	0x00000001


	//----- nvinfo : EIATTR_CRS_STACK_SIZE
	.align		4
.L_534:
        /*0ab0*/ 	.byte	0x04, 0x1e
        /*0ab2*/ 	.short	(.L_536 - .L_535)
.L_535:
        /*0ab4*/ 	.word	0x00000000


	//----- nvinfo : EIATTR_CBANK_PARAM_SIZE
	.align		4
.L_536:
        /*0ab8*/ 	.byte	0x03, 0x19
        /*0aba*/ 	.short	0x0bf0


	//----- nvinfo : EIATTR_PARAM_CBANK
	.align		4
        /*0abc*/ 	.byte	0x04, 0x0a
        /*0abe*/ 	.short	(.L_538 - .L_537)
	.align		4
.L_537:
        /*0ac0*/ 	.word	index@(.nv.constant0._ZN7cutlass13device_kernelIN5flash11enable_sm90INS1_16FlashAttnFwdSm90INS1_25CollectiveMainloopFwdSm90ILi2EN4cute5tupleIJNS5_1CILi1EEES8_S8_EEENS6_IJNS7_ILi64EEESA_SA_EEELi512ENS_6half_tEfNS_4arch4Sm90ELb1ELb0ELb1ELb0ELb0ELb0ELb1ELb0ELb0ELb1ELb0ELb0EEENS1_21CollectiveEpilogueFwdINS6_IJSA_NS7_ILi512EEESA_EEES9_SC_SE_Li256ELb0ELb1ELb0ELb0EEENS1_30DynamicPersistentTileSchedulerILi256ELi128ELb0ELb1ELb1EEEEEEEEEvNT_6ParamsE)
        /*0ac4*/ 	.short	0x0210
        /*0ac6*/ 	.short	0x0bf0


	//----- nvinfo : EIATTR_SW_WAR
	.align		4
.L_538:
        /*0ac8*/ 	.byte	0x04, 0x36
        /*0aca*/ 	.short	(.L_540 - .L_539)
.L_539:
        /*0acc*/ 	.word	0x00000008
.L_540:


//--------------------- .nv.info._ZN7cutlass13device_kernelIN5flash11enable_sm90INS1_16FlashAttnFwdSm90INS1_25CollectiveMainloopFwdSm90ILi2EN4cute5tupleIJNS5_1CILi1EEES8_S8_EEENS6_IJNS7_ILi64EEESA_SA_EEELi512ENS_6half_tEfNS_4arch4Sm90ELb1ELb0ELb1ELb1ELb0ELb0ELb0ELb0ELb0ELb1ELb0ELb0EEENS1_21CollectiveEpilogueFwdINS6_IJSA_NS7_ILi512EEESA_EEES9_SC_SE_Li256ELb1ELb1ELb0ELb0EEENS1_36VarlenDynamicPersistentTileSchedulerILi64ELi64ELi256ELi128ELb0ELb1ELb1ELb1ELb1ELb1EEEEEEEEEvNT_6ParamsE --------------------------
	.section	.nv.info._ZN7cutlass13device_kernelIN5flash11enable_sm90INS1_16FlashAttnFwdSm90INS1_25CollectiveMainloopFwdSm90ILi2EN4cute5tupleIJNS5_1CILi1EEES8_S8_EEENS6_IJNS7_ILi64EEESA_SA_EEELi512ENS_6half_tEfNS_4arch4Sm90ELb1ELb0ELb1ELb1ELb0ELb0ELb0ELb0ELb0ELb1ELb0ELb0EEENS1_21CollectiveEpilogueFwdINS6_IJSA_NS7_ILi512EEESA_EEES9_SC_SE_Li256ELb1ELb1ELb0ELb0EEENS1_36VarlenDynamicPersistentTileSchedulerILi64ELi64ELi256ELi128ELb0ELb1ELb1ELb1ELb1ELb1EEEEEEEEEvNT_6ParamsE,"",@"SHT_CUDA_INFO"
	.sectionflags	@""
	.align	4


	//----- nvinfo : EIATTR_CUDA_API_VERSION
	.align		4
        /*0000*/ 	.byte	0x04, 0x37
        /*0002*/ 	.short	(.L_542 - .L_541)
.L_541:
        /*0004*/ 	.word	0x00000082


	//----- nvinfo : EIATTR_KPARAM_INFO
	.align		4
.L_542:
        /*0008*/ 	.byte	0x04, 0x17
        /*000a*/ 	.short	(.L_544 - .L_543)
.L_543:
        /*000c*/ 	.word	0x00000000
        /*0010*/ 	.short	0x0000
        /*0012*/ 	.short	0x0070
        /*0014*/ 	.byte	0x00, 0xf0, 0x01, 0x2a


	//----- nvinfo : EIATTR_SPARSE_MMA_MASK
	.align		4
.L_544:
        /*0018*/ 	.byte	0x03, 0x50
        /*001a*/ 	.short	0x0000


	//----- nvinfo : EIATTR_MAXREG_COUNT
	.align		4
        /*001c*/ 	.byte	0x03, 0x1b
        /*001e*/ 	.short	0x00a8


	//----- nvinfo : EIATTR_NUM_BARRIERS
	.align		4
        /*0020*/ 	.byte	0x02, 0x4c
        /*0022*/ 	.byte	0x10
	.zero		1


	//----- nvinfo : EIATTR_EXTERNS
	.align		4
        /*0024*/ 	.byte	0x04, 0x0f
        /*0026*/ 	.short	(.L_546 - .L_545)


	//   ....[0]....
	.align		4
.L_545:
        /*0028*/ 	.word	index@(__assertfail)


	//----- nvinfo : EIATTR_ANNOTATIONS
	.align		4
.L_546:
        /*002c*/ 	.byte	0x04, 0x55
        /*002e*/ 	.short	(.L_548 - .L_547)


	//   ....[0]....
.L_547:
        /* <DEDUP_REMOVED lines=79> */


	//----- nvinfo : EIATTR_MERCURY_ISA_VERSION
	.align		4
.L_548:
        /*0508*/ 	.byte	0x03, 0x5f
        /*050a*/ 	.short	0x0101


	//----- nvinfo : EIATTR_UNUSED_LOAD_BYTE_OFFSET
	.align		4
        /*050c*/ 	.byte	0x04, 0x44
        /*050e*/ 	.short	(.L_550 - .L_549)


	//   ....[0]....
.L_549:
        /*0510*/ 	.word	0x00000a20
        /*0514*/ 	.word	0x0000fff0


	//   ....[1]....
        /*0518*/ 	.word	0x00009f30
        /*051c*/ 	.word	0x0000fff0


	//----- nvinfo : EIATTR_INT_WARP_WIDE_INSTR_OFFSETS
	.align		4
.L_550:
        /*0520*/ 	.byte	0x04, 0x31
        /*0522*/ 	.short	(.L_552 - .L_551)


	//   ....[0]....
.L_551:
        /*0524*/ 	.word	0x00000130


	//   ....[1]....
        /*0528*/ 	.word	0x00000170


	//   ....[2]....
        /*052c*/ 	.word	0x000001e0


	//   ....[3]....
        /*0530*/ 	.word	0x0000e1d0


	//   ....[4]....
        /*0534*/ 	.word	0x0000e260


	//   ....[5]....
        /*0538*/ 	.word	0x00012f10


	//   ....[6]....
        /*053c*/ 	.word	0x00012fa0


	//----- nvinfo : EIATTR_COOP_GROUP_MASK_REGIDS
	.align		4
.L_552:
        /*0540*/ 	.byte	0x04, 0x29
        /*0542*/ 	.short	(.L_554 - .L_553)


	//   ....[0]....
.L_553:
        /*0544*/ 	.word	0xffffffff


	//   ....[1]....
        /*0548*/ 	.word	0xffffffff


	//   ....[2]....
        /*054c*/ 	.word	0xffffffff


	//   ....[3]....
        /*0550*/ 	.word	0xffffffff


	//   ....[4]....
        /*0554*/ 	.word	0xffffffff


	//   ....[5]....
        /*0558*/ 	.word	0xffffffff


	//   ....[6]....
        /*055c*/ 	.word	0xffffffff


	//   ....[7]....
        /*0560*/ 	.word	0xffffffff


	//   ....[8]....
        /*0564*/ 	.word	0xffffffff


	//   ....[9]....
        /*0568*/ 	.word	0xffffffff


	//   ....[10]....
        /*056c*/ 	.word	0xffffffff


	//   ....[11]....
        /*0570*/ 	.word	0xffffffff


	//   ....[12]....
        /*0574*/ 	.word	0xffffffff


	//   ....[13]....
        /*0578*/ 	.word	0xffffffff


	//   ....[14]....
        /*057c*/ 	.word	0xffffffff


	//   ....[15]....
        /*0580*/ 	.word	0xffffffff


	//   ....[16]....
        /*0584*/ 	.word	0xffffffff


	//   ....[17]....
        /*0588*/ 	.word	0xffffffff


	//   ....[18]....
        /*058c*/ 	.word	0xffffffff


	//   ....[19]....
        /*0590*/ 	.word	0xffffffff


	//   ....[20]....
        /*0594*/ 	.word	0xffffffff


	//   ....[21]....
        /*0598*/ 	.word	0xffffffff


	//   ....[22]....
        /*059c*/ 	.word	0xffffffff


	//   ....[23]....
        /*05a0*/ 	.word	0xffffffff


	//   ....[24]....
        /*05a4*/ 	.word	0xffffffff


	//   ....[25]....
        /*05a8*/ 	.word	0xffffffff


	//   ....[26]....
        /*05ac*/ 	.word	0xffffffff


	//   ....[27]....
        /*05b0*/ 	.word	0xffffffff


	//   ....[28]....
        /*05b4*/ 	.word	0xffffffff


	//   ....[29]....
        /*05b8*/ 	.word	0xffffffff


	//   ....[30]....
        /*05bc*/ 	.word	0xffffffff


	//   ....[31]....
        /*05c0*/ 	.word	0xffffffff


	//   ....[32]....
        /*05c4*/ 	.word	0xffffffff


	//   ....[33]....
        /*05c8*/ 	.word	0xffffffff


	//   ....[34]....
        /*05cc*/ 	.word	0xffffffff


	//   ....[35]....
        /*05d0*/ 	.word	0xffffffff


	//   ....[36]....
        /*05d4*/ 	.word	0xffffffff


	//   ....[37]....
        /*05d8*/ 	.word	0xffffffff


	//   ....[38]....
        /*05dc*/ 	.word	0xffffffff


	//   ....[39]....
        /*05e0*/ 	.word	0xffffffff


	//   ....[40]....
        /*05e4*/ 	.word	0xffffffff


	//   ....[41]....
        /*05e8*/ 	.word	0xffffffff


	//   ....[42]....
        /*05ec*/ 	.word	0xffffffff


	//   ....[43]....
        /*05f0*/ 	.word	0xffffffff


	//   ....[44]....
        /*05f4*/ 	.word	0xffffffff


	//   ....[45]....
        /*05f8*/ 	.word	0xffffffff


	//   ....[46]....
        /*05fc*/ 	.word	0xffffffff


	//   ....[47]....
        /*0600*/ 	.word	0xffffffff


	//   ....[48]....
        /*0604*/ 	.word	0xffffffff


	//   ....[49]....
        /*0608*/ 	.word	0xffffffff


	//   ....[50]....
        /*060c*/ 	.word	0xffffffff


	//   ....[51]....
        /*0610*/ 	.word	0xffffffff


	//   ....[52]....
        /*0614*/ 	.word	0xffffffff


	//   ....[53]....
        /*0618*/ 	.word	0xffffffff


	//   ....[54]....
        /*061c*/ 	.word	0xffffffff


	//   ....[55]....
        /*0620*/ 	.word	0xffffffff


	//   ....[56]....
        /*0624*/ 	.word	0xffffffff


	//   ....[57]....
        /*0628*/ 	.word	0xffffffff


	//   ....[58]....
        /*062c*/ 	.word	0xffffffff


	//   ....[59]....
        /*0630*/ 	.word	0xffffffff


	//   ....[60]....
        /*0634*/ 	.word	0xffffffff


	//   ....[61]....
        /*0638*/ 	.word	0xffffffff


	//   ....[62]....
        /*063c*/ 	.word	0xffffffff


	//   ....[63]....
        /*0640*/ 	.word	0xffffffff


	//   ....[64]....
        /*0644*/ 	.word	0xffffffff


	//   ....[65]....
        /*0648*/ 	.word	0xffffffff


	//   ....[66]....
        /*064c*/ 	.word	0xffffffff


	//   ....[67]....
        /*0650*/ 	.word	0xffffffff


	//   ....[68]....
        /*0654*/ 	.word	0xffffffff


	//   ....[69]....
        /*0658*/ 	.word	0xffffffff


	//   ....[70]....
        /*065c*/ 	.word	0xffffffff


	//   ....[71]....
        /*0660*/ 	.word	0xffffffff


	//   ....[72]....
        /*0664*/ 	.word	0xffffffff


	//   ....[73]....
        /*0668*/ 	.word	0xffffffff


	//   ....[74]....
        /*066c*/ 	.word	0xffffffff


	//   ....[75]....
        /*0670*/ 	.word	0xffffffff


	//   ....[76]....
        /*0674*/ 	.word	0xffffffff


	//   ....[77]....
        /*0678*/ 	.word	0xffffffff


	//   ....[78]....
        /*067c*/ 	.word	0xffffffff


	//   ....[79]....
        /*0680*/ 	.word	0xffffffff


	//   ....[80]....
        /*0684*/ 	.word	0xffffffff


	//   ....[81]....
        /*0688*/ 	.word	0xffffffff


	//   ....[82]....
        /*068c*/ 	.word	0xffffffff


	//   ....[83]....
        /*0690*/ 	.word	0xffffffff


	//   ....[84]....
        /*0694*/ 	.word	0xffffffff


	//   ....[85]....
        /*0698*/ 	.word	0xffffffff


	//   ....[86]....
        /*069c*/ 	.word	0xffffffff


	//   ....[87]....
        /*06a0*/ 	.word	0xffffffff


	//   ....[88]....
        /*06a4*/ 	.word	0x0500000f


	//   ....[89]....
        /*06a8*/ 	.word	0x0500000f


	//   ....[90]....
        /*06ac*/ 	.word	0x0500000f


	//   ....[91]....
        /*06b0*/ 	.word	0x0500000f


	//   ....[92]....
        /*06b4*/ 	.word	0x0500000f


	//   ....[93]....
        /*06b8*/ 	.word	0x0500000f


	//   ....[94]....
        /*06bc*/ 	.word	0x0500000f


	//   ....[95]....
        /*06c0*/ 	.word	0x0500000f


	//   ....[96]....
        /*06c4*/ 	.word	0x0500000f


	//   ....[97]....
        /*06c8*/ 	.word	0x0500000f


	//   ....[98]....
        /*06cc*/ 	.word	0x0500000f


	//   ....[99]....
        /*06d0*/ 	.word	0x0500000f


	//   ....[100]....
        /*06d4*/ 	.word	0x0500000f


	//   ....[101]....
        /*06d8*/ 	.word	0x0500000f


	//   ....[102]....
        /*06dc*/ 	.word	0x0500000f


	//   ....[103]....
        /*06e0*/ 	.word	0x0500000f


	//   ....[104]....
        /*06e4*/ 	.word	0x0500000f


	//   ....[105]....
        /*06e8*/ 	.word	0x0500000f


	//   ....[106]....
        /*06ec*/ 	.word	0x0500000f


	//   ....[107]....
        /*06f0*/ 	.word	0x0500000f


	//   ....[108]....
        /*06f4*/ 	.word	0x0500000f


	//   ....[109]....
        /*06f8*/ 	.word	0x0500000f


	//   ....[110]....
        /*06fc*/ 	.word	0x0500000f


	//   ....[111]....
        /*0700*/ 	.word	0x0500000f


	//   ....[112]....
        /*0704*/ 	.word	0x0500000f


	//   ....[113]....
        /*0708*/ 	.word	0x0500000f


	//   ....[114]....
        /*070c*/ 	.word	0x0500000f


	//----- nvinfo : EIATTR_COOP_GROUP_INSTR_OFFSETS
	.align		4
.L_554:
        /*0710*/ 	.byte	0x04, 0x28
        /*0712*/ 	.short	(.L_556 - .L_555)


	//   ....[0]....
.L_555:
        /*0714*/ 	.word	0x00000060


	//   ....[1]....
        /*0718*/ 	.word	0x00000140


	//   ....[2]....
        /*071c*/ 	.word	0x00000190


	//   ....[3]....
        /*0720*/ 	.word	0x00000380


	//   ....[4]....
        /*0724*/ 	.word	0x000004e0


	//   ....[5]....
        /*0728*/ 	.word	0x00000600


	//   ....[6]....
        /*072c*/ 	.word	0x00000760


	//   ....[7]....
        /*0730*/ 	.word	0x00001ad0


	//   ....[8]....
        /*0734*/ 	.word	0x00003870


	//   ....[9]....
        /*0738*/ 	.word	0x00003e60


	//   ....[10]....
        /*073c*/ 	.word	0x00003e90


	//   ....[11]....
        /*0740*/ 	.word	0x000045f0


	//   ....[12]....
        /*0744*/ 	.word	0x00004690


	//   ....[13]....
        /*0748*/ 	.word	0x00004b00


	//   ....[14]....
        /*074c*/ 	.word	0x00004b70


	//   ....[15]....
        /*0750*/ 	.word	0x00005500


	//   ....[16]....
        /*0754*/ 	.word	0x000057e0


	//   ....[17]....
        /*0758*/ 	.word	0x000057f0


	//   ....[18]....
        /*075c*/ 	.word	0x00005f40


	//   ....[19]....
        /*0760*/ 	.word	0x00005fb0


	//   ....[20]....
        /*0764*/ 	.word	0x00006410


	//   ....[21]....
        /*0768*/ 	.word	0x000064b0


	//   ....[22]....
        /*076c*/ 	.word	0x00007710


	//   ....[23]....
        /*0770*/ 	.word	0x00007e30


	//   ....[24]....
        /*0774*/ 	.word	0x00007ea0


	//   ....[25]....
        /*0778*/ 	.word	0x00008190


	//   ....[26]....
        /*077c*/ 	.word	0x00008350


	//   ....[27]....
        /*0780*/ 	.word	0x000093f0


	//   ....[28]....
        /*0784*/ 	.word	0x00009430


	//   ....[29]....
        /*0788*/ 	.word	0x00009470


	//   ....[30]....
        /*078c*/ 	.word	0x000094e0


	//   ....[31]....
        /*0790*/ 	.word	0x00009510


	//   ....[32]....
        /*0794*/ 	.word	0x0000ae70


	//   ....[33]....
        /*0798*/ 	.word	0x0000b4a0


	//   ....[34]....
        /*079c*/ 	.word	0x0000b4d0


	//   ....[35]....
        /*07a0*/ 	.word	0x0000b4f0


	//   ....[36]....
        /*07a4*/ 	.word	0x0000b510


	//   ....[37]....
        /*07a8*/ 	.word	0x0000bb90


	//   ....[38]....
        /*07ac*/ 	.word	0x0000bbb0


	//   ....[39]....
        /*07b0*/ 	.word	0x0000bde0


	//   ....[40]....
        /*07b4*/ 	.word	0x0000be00


	//   ....[41]....
        /*07b8*/ 	.word	0x0000c990


	//   ....[42]....
        /*07bc*/ 	.word	0x0000c9c0


	//   ....[43]....
        /*07c0*/ 	.word	0x0000cc00


	//   ....[44]....
        /*07c4*/ 	.word	0x0000cc20


	//   ....[45]....
        /*07c8*/ 	.word	0x0000ced0


	//   ....[46]....
        /*07cc*/ 	.word	0x0000d0a0


	//   ....[47]....
        /*07d0*/ 	.word	0x0000d0d0


	//   ....[48]....
        /*07d4*/ 	.word	0x0000d100


	//   ....[49]....
        /*07d8*/ 	.word	0x0000d130


	//   ....[50]....
        /*07dc*/ 	.word	0x0000d160


	//   ....[51]....
        /*07e0*/ 	.word	0x0000d190


	//   ....[52]....
        /*07e4*/ 	.word	0x0000d300


	//   ....[53]....
        /*07e8*/ 	.word	0x0000d330


	//   ....[54]....
        /*07ec*/ 	.word	0x0000d360


	//   ....[55]....
        /*07f0*/ 	.word	0x0000d390


	//   ....[56]....
        /*07f4*/ 	.word	0x0000d3c0


	//   ....[57]....
        /*07f8*/ 	.word	0x0000d3f0


	//   ....[58]....
        /*07fc*/ 	.word	0x0000d490


	//   ....[59]....
        /*0800*/ 	.word	0x0000d4f0


	//   ....[60]....
        /*0804*/ 	.word	0x0000d580


	//   ....[61]....
        /*0808*/ 	.word	0x0000e7d0


	//   ....[62]....
        /*080c*/ 	.word	0x0000f320


	//   ....[63]....
        /*0810*/ 	.word	0x0000f350


	//   ....[64]....
        /*0814*/ 	.word	0x0000f3f0


	//   ....[65]....
        /*0818*/ 	.word	0x0000f410


	//   ....[66]....
        /*081c*/ 	.word	0x0000f490


	//   ....[67]....
        /*0820*/ 	.word	0x0000f4b0


	//   ....[68]....
        /*0824*/ 	.word	0x0000f4c0


	//   ....[69]....
        /*0828*/ 	.word	0x0000f530


	//   ....[70]....
        /*082c*/ 	.word	0x000131a0


	//   ....[71]....
        /*0830*/ 	.word	0x000131d0


	//   ....[72]....
        /*0834*/ 	.word	0x00013210


	//   ....[73]....
        /*0838*/ 	.word	0x00013240


	//   ....[74]....
        /*083c*/ 	.word	0x00013270


	//   ....[75]....
        /*0840*/ 	.word	0x000132a0


	//   ....[76]....
        /*0844*/ 	.word	0x000132d0


	//   ....[77]....
        /*0848*/ 	.word	0x00013300


	//   ....[78]....
        /*084c*/ 	.word	0x00013480


	//   ....[79]....
        /*0850*/ 	.word	0x000134b0


	//   ....[80]....
        /*0854*/ 	.word	0x000134e0


	//   ....[81]....
        /*0858*/ 	.word	0x00013510


	//   ....[82]....
        /*085c*/ 	.word	0x00013540


	//   ....[83]....
        /*0860*/ 	.word	0x00013570


	//   ....[84]....
        /*0864*/ 	.word	0x00013630


	//   ....[85]....
        /*0868*/ 	.word	0x00013650


	//   ....[86]....
        /*086c*/ 	.word	0x000136c0


	//   ....[87]....
        /*0870*/ 	.word	0x00013d80


	//   ....[88]....
        /*0874*/ 	.word	0x000143e0


	//   ....[89]....
        /*0878*/ 	.word	0x00014560


	//   ....[90]....
        /*087c*/ 	.word	0x000145d0


	//   ....[91]....
        /*0880*/ 	.word	0x00014630


	//   ....[92]....
        /*0884*/ 	.word	0x00014720


	//   ....[93]....
        /*0888*/ 	.word	0x00014780


	//   ....[94]....
        /*088c*/ 	.word	0x00014880


	//   ....[95]....
        /*0890*/ 	.word	0x000148e0


	//   ....[96]....
        /*0894*/ 	.word	0x000149c0


	//   ....[97]....
        /*0898*/ 	.word	0x00014cf0


	//   ....[98]....
        /*089c*/ 	.word	0x00014d90


	//   ....[99]....
        /*08a0*/ 	.word	0x00014eb0


	//   ....[100]....
        /*08a4*/ 	.word	0x00014f20


	//   ....[101]....
        /*08a8*/ 	.word	0x00014f90


	//   ....[102]....
        /*08ac*/ 	.word	0x00015000


	//   ....[103]....
        /*08b0*/ 	.word	0x00015070


	//   ....[104]....
        /*08b4*/ 	.word	0x000150f0


	//   ....[105]....
        /*08b8*/ 	.word	0x00015180


	//   ....[106]....
        /*08bc*/ 	.word	0x00015210


	//   ....[107]....
        /*08c0*/ 	.word	0x00015280


	//   ....[108]....
        /*08c4*/ 	.word	0x000152f0


	//   ....[109]....
        /*08c8*/ 	.word	0x00015360


	//   ....[110]....
        /*08cc*/ 	.word	0x000153e0


	//   ....[111]....
        /*08d0*/ 	.word	0x00015450


	//   ....[112]....
        /*08d4*/ 	.word	0x000154f0


	//   ....[113]....
        /*08d8*/ 	.word	0x00015580


	//   ....[114]....
        /*08dc*/ 	.word	0x000156b0


	//----- nvinfo : EIATTR_REG_RECONFIG
	.align		4
.L_556:
        /*08e0*/ 	.byte	0x01, 0x54
	.zero		2


	//----- nvinfo : EIATTR_SYSCALL_OFFSETS
	.align		4
        /*08e4*/ 	.byte	0x04, 0x46
        /*08e6*/ 	.short	(.L_558 - .L_557)


	//   ....[0]....
.L_557:
        /*08e8*/ 	.word	0x00003a40


	//   ....[1]....
        /*08ec*/ 	.word	0x0000e3d0


	//   ....[2]....
        /*08f0*/ 	.word	0x0000e530


	//   ....[3]....
        /*08f4*/ 	.word	0x0000e630


	//   ....[4]....
        /*08f8*/ 	.word	0x0000ef60


	//----- nvinfo : EIATTR_MBARRIER_INSTR_OFFSETS
	.align		4
.L_558:
        /*08fc*/ 	.byte	0x04, 0x39
        /*08fe*/ 	.short	(.L_560 - .L_559)


	//   ....[0]....
.L_559:
        /*0900*/ 	.word	0x00000270
        /*0904*/ 	.word	0x000000ff
        /*0908*/ 	.word	0x00028c00
        /*090c*/ 	.short	0x0100
        /*090e*/ 	.byte	0x08
	.zero		1


	//   ....[1]....
        /*0910*/ 	.word	0x00000280
        /*0914*/ 	.word	0x000000ff
        /*0918*/ 	.word	0x00028c20
        /*091c*/ 	.short	0x0100
        /*091e*/ 	.byte	0x08
	.zero		1


	//   ....[2]....
        /*0920*/ 	.word	0x00000330
        /*0924*/ 	.word	0x000000ff
        /*0928*/ 	.word	0x00028c30
        /*092c*/ 	.short	0x0100
        /*092e*/ 	.byte	0x06
	.zero		1


	//   ....[3]....
        /*0930*/ 	.word	0x00000340
        /*0934*/ 	.word	0x000000ff
        /*0938*/ 	.word	0x00028c40
        /*093c*/ 	.short	0x0100
        /*093e*/ 	.byte	0x06
	.zero		1


	//   ....[4]....
        /*0940*/ 	.word	0x00000350
        /*0944*/ 	.word	0x000000ff
        /*0948*/ 	.word	0x00028c38
        /*094c*/ 	.short	0x0100
        /*094e*/ 	.byte	0x06
	.zero		1


	//   ....[5]....
        /*0950*/ 	.word	0x00000360
        /*0954*/ 	.word	0x000000ff
        /*0958*/ 	.word	0x00028c48
        /*095c*/ 	.short	0x0100
        /*095e*/ 	.byte	0x06
	.zero		1


	//   ....[6]....
        /*0960*/ 	.word	0x00000490
        /*0964*/ 	.word	0x000000ff
        /*0968*/ 	.word	0x00028c50
        /*096c*/ 	.short	0x0100
        /*096e*/ 	.byte	0x08
	.zero		1


	//   ....[7]....
        /*0970*/ 	.word	0x000004a0
        /*0974*/ 	.word	0x000000ff
        /*0978*/ 	.word	0x00028c60
        /*097c*/ 	.short	0x0100
        /*097e*/ 	.byte	0x08
	.zero		1


	//   ....[8]....
        /*0980*/ 	.word	0x000004b0
        /*0984*/ 	.word	0x000000ff
        /*0988*/ 	.word	0x00028c58
        /*098c*/ 	.short	0x0100
        /*098e*/ 	.byte	0x08
	.zero		1


	//   ....[9]....
        /*0990*/ 	.word	0x000004c0
        /*0994*/ 	.word	0x000000ff
        /*0998*/ 	.word	0x00028c68
        /*099c*/ 	.short	0x0100
        /*099e*/ 	.byte	0x08
	.zero		1


	//   ....[10]....
        /*09a0*/ 	.word	0x000005b0
        /*09a4*/ 	.word	0x000000ff
        /*09a8*/ 	.word	0x00028c70
        /*09ac*/ 	.short	0x0100
        /*09ae*/ 	.byte	0x06
	.zero		1


	//   ....[11]....
        /*09b0*/ 	.word	0x000005c0
        /*09b4*/ 	.word	0x000000ff
        /*09b8*/ 	.word	0x00028c80
        /*09bc*/ 	.short	0x0100
        /*09be*/ 	.byte	0x06
	.zero		1


	//   ....[12]....
        /*09c0*/ 	.word	0x000005d0
        /*09c4*/ 	.word	0x000000ff
        /*09c8*/ 	.word	0x00028c78
        /*09cc*/ 	.short	0x0100
        /*09ce*/ 	.byte	0x06
	.zero		1


	//   ....[13]....
        /*09d0*/ 	.word	0x000005e0
        /*09d4*/ 	.word	0x000000ff
        /*09d8*/ 	.word	0x00028c88
        /*09dc*/ 	.short	0x0100
        /*09de*/ 	.byte	0x06
	.zero		1


	//   ....[14]....
        /*09e0*/ 	.word	0x00000710
        /*09e4*/ 	.word	0x000000ff
        /*09e8*/ 	.word	0x00028c90
        /*09ec*/ 	.short	0x0100
        /*09ee*/ 	.byte	0x08
	.zero		1


	//   ....[15]....
        /*09f0*/ 	.word	0x00000720
        /*09f4*/ 	.word	0x000000ff
        /*09f8*/ 	.word	0x00028ca0
        /*09fc*/ 	.short	0x0100
        /*09fe*/ 	.byte	0x08
	.zero		1


	//   ....[16]....
        /*0a00*/ 	.word	0x00000730
        /*0a04*/ 	.word	0x000000ff
        /*0a08*/ 	.word	0x00028c98
        /*0a0c*/ 	.short	0x0100
        /*0a0e*/ 	.byte	0x08
	.zero		1


	//   ....[17]....
        /*0a10*/ 	.word	0x00000740
        /*0a14*/ 	.word	0x000000ff
        /*0a18*/ 	.word	0x00028ca8
        /*0a1c*/ 	.short	0x0100
        /*0a1e*/ 	.byte	0x08
	.zero		1


	//   ....[18]....
        /*0a20*/ 	.word	0x00000870
        /*0a24*/ 	.word	0x000000ff
        /*0a28*/ 	.word	0x00028cb0
        /*0a2c*/ 	.short	0x0100
        /*0a2e*/ 	.byte	0x08
	.zero		1


	//   ....[19]....
        /*0a30*/ 	.word	0x00000880
        /*0a34*/ 	.word	0x000000ff
        /*0a38*/ 	.word	0x00028cc0
        /*0a3c*/ 	.short	0x0100
        /*0a3e*/ 	.byte	0x08
	.zero		1


	//   ....[20]....
        /*0a40*/ 	.word	0x00000890
        /*0a44*/ 	.word	0x000000ff
        /*0a48*/ 	.word	0x00028cb8
        /*0a4c*/ 	.short	0x0100
        /*0a4e*/ 	.byte	0x08
	.zero		1


	//   ....[21]....
        /*0a50*/ 	.word	0x000008a0
        /*0a54*/ 	.word	0x000000ff
        /*0a58*/ 	.word	0x00028cc8
        /*0a5c*/ 	.short	0x0100
        /*0a5e*/ 	.byte	0x08
	.zero		1


	//   ....[22]....
        /*0a60*/ 	.word	0x00001be0
        /*0a64*/ 	.word	0x000000ff
        /*0a68*/ 	.word	0x00028c50
        /*0a6c*/ 	.short	0x010a
        /*0a6e*/ 	.byte	0x15
	.zero		1


	//   ....[23]....
        /*0a70*/ 	.word	0x00001ea0
        /*0a74*/ 	.word	0x00000000
        /*0a78*/ 	.word	0x00000000
        /*0a7c*/ 	.short	0x0101
        /*0a7e*/ 	.byte	0x3f
	.zero		1


	//   ....[24]....
        /*0a80*/ 	.word	0x000027f0
        /*0a84*/ 	.word	0x000000ff
        /*0a88*/ 	.word	0x00028c50
        /*0a8c*/ 	.short	0x010a
        /*0a8e*/ 	.byte	0x15
	.zero		1


	//   ....[25]....
        /*0a90*/ 	.word	0x00002830
        /*0a94*/ 	.word	0x000000ff
        /*0a98*/ 	.word	0x00028c50
        /*0a9c*/ 	.short	0x010a
        /*0a9e*/ 	.byte	0x15
	.zero		1


	//   ....[26]....
        /*0aa0*/ 	.word	0x00002a00
        /*0aa4*/ 	.word	0x00000000
        /*0aa8*/ 	.word	0x00000000
        /*0aac*/ 	.short	0x0101
        /*0aae*/ 	.byte	0x3f
	.zero		1


	//   ....[27]....
        /*0ab0*/ 	.word	0x00003ac0
        /*0ab4*/ 	.word	0x000000ff
        /*0ab8*/ 	.word	0x00028c00
        /*0abc*/ 	.short	0x010a
        /*0abe*/ 	.byte	0x2e
	.zero		1


	//   ....[28]....
        /*0ac0*/ 	.word	0x00003b40
        /*0ac4*/ 	.word	0x00000007
        /*0ac8*/ 	.word	0x00028c30
        /*0acc*/ 	.short	0x010a
        /*0ace*/ 	.byte	0x3f
	.zero		1


	//   ....[29]....
        /*0ad0*/ 	.word	0x00003b80
        /*0ad4*/ 	.word	0x00000007
        /*0ad8*/ 	.word	0x00028c30
        /*0adc*/ 	.short	0x010a
        /*0ade*/ 	.byte	0x3f
	.zero		1


	//   ....[30]....
        /*0ae0*/ 	.word	0x00004d80
        /*0ae4*/ 	.word	0x00000003
        /*0ae8*/ 	.word	0x00000000
        /*0aec*/ 	.short	0x0101
        /*0aee*/ 	.byte	0x3f
	.zero		1


	//   ....[31]....
        /*0af0*/ 	.word	0x000051c0
        /*0af4*/ 	.word	0x00000007
        /*0af8*/ 	.word	0x00028c50
        /*0afc*/ 	.short	0x010a
        /*0afe*/ 	.byte	0x3f
	.zero		1


	//   ....[32]....
        /*0b00*/ 	.word	0x00005200
        /*0b04*/ 	.word	0x00000007
        /*0b08*/ 	.word	0x00028c50
        /*0b0c*/ 	.short	0x010a
        /*0b0e*/ 	.byte	0x3f
	.zero		1


	//   ....[33]....
        /*0b10*/ 	.word	0x00005520
        /*0b14*/ 	.word	0x00000007
        /*0b18*/ 	.word	0x00000000
        /*0b1c*/ 	.short	0x0101
        /*0b1e*/ 	.byte	0x3f
	.zero		1


	//   ....[34]....
        /*0b20*/ 	.word	0x00005630
        /*0b24*/ 	.word	0x000000ff
        /*0b28*/ 	.word	0x00028c30
        /*0b2c*/ 	.short	0x010a
        /*0b2e*/ 	.byte	0x19
	.zero		1


	//   ....[35]....
        /*0b30*/ 	.word	0x00005670
        /*0b34*/ 	.word	0x000000ff
        /*0b38*/ 	.word	0x00028c30
        /*0b3c*/ 	.short	0x010a
        /*0b3e*/ 	.byte	0x19
	.zero		1


	//   ....[36]....
        /*0b40*/ 	.word	0x00006770
        /*0b44*/ 	.word	0x0000009f
        /*0b48*/ 	.word	0x00000000
        /*0b4c*/ 	.short	0x0101
        /*0b4e*/ 	.byte	0x3f
	.zero		1


	//   ....[37]....
        /*0b50*/ 	.word	0x00007450
        /*0b54*/ 	.word	0x000000ff
        /*0b58*/ 	.word	0x00028c50
        /*0b5c*/ 	.short	0x010a
        /*0b5e*/ 	.byte	0x19
	.zero		1


	//   ....[38]....
        /*0b60*/ 	.word	0x00007490
        /*0b64*/ 	.word	0x000000ff
        /*0b68*/ 	.word	0x00028c50
        /*0b6c*/ 	.short	0x010a
        /*0b6e*/ 	.byte	0x19
	.zero		1


	//   ....[39]....
        /*0b70*/ 	.word	0x00007730
        /*0b74*/ 	.word	0x000000b2
        /*0b78*/ 	.word	0x00000000
        /*0b7c*/ 	.short	0x0101
        /*0b7e*/ 	.byte	0x3f
	.zero		1


	//   ....[40]....
        /*0b80*/ 	.word	0x00007860
        /*0b84*/ 	.word	0x000000ff
        /*0b88*/ 	.word	0x00028c30
        /*0b8c*/ 	.short	0x010a
        /*0b8e*/ 	.byte	0x18
	.zero		1


	//   ....[41]....
        /*0b90*/ 	.word	0x000078a0
        /*0b94*/ 	.word	0x000000ff
        /*0b98*/ 	.word	0x00028c30
        /*0b9c*/ 	.short	0x010a
        /*0b9e*/ 	.byte	0x18
	.zero		1


	//   ....[42]....
        /*0ba0*/ 	.word	0x000086f0
        /*0ba4*/ 	.word	0x00000098
        /*0ba8*/ 	.word	0x00000000
        /*0bac*/ 	.short	0x0101
        /*0bae*/ 	.byte	0x3f
	.zero		1


	//   ....[43]....
        /*0bb0*/ 	.word	0x00009140
        /*0bb4*/ 	.word	0x000000ff
        /*0bb8*/ 	.word	0x00028c50
        /*0bbc*/ 	.short	0x010a
        /*0bbe*/ 	.byte	0x18
	.zero		1


	//   ....[44]....
        /*0bc0*/ 	.word	0x00009180
        /*0bc4*/ 	.word	0x000000ff
        /*0bc8*/ 	.word	0x00028c50
        /*0bcc*/ 	.short	0x010a
        /*0bce*/ 	.byte	0x18
	.zero		1


	//   ....[45]....
        /*0bd0*/ 	.word	0x00009410
        /*0bd4*/ 	.word	0x000000aa
        /*0bd8*/ 	.word	0x00000000
        /*0bdc*/ 	.short	0x0101
        /*0bde*/ 	.byte	0x3f
	.zero		1


	//   ....[46]....
        /*0be0*/ 	.word	0x0000bba0
        /*0be4*/ 	.word	0x000000ff
        /*0be8*/ 	.word	0x00000000
        /*0bec*/ 	.short	0x0101
        /*0bee*/ 	.byte	0x04
	.zero		1


	//   ....[47]....
        /*0bf0*/ 	.word	0x0000ea60
        /*0bf4*/ 	.word	0x00000000
        /*0bf8*/ 	.word	0x00028c40
        /*0bfc*/ 	.short	0x010a
        /*0bfe*/ 	.byte	0x3f
	.zero		1


	//   ....[48]....
        /*0c00*/ 	.word	0x0000f5e0
        /*0c04*/ 	.word	0x00000008
        /*0c08*/ 	.word	0x00028c00
        /*0c0c*/ 	.short	0x0107
        /*0c0e*/ 	.byte	0x3f
	.zero		1


	//   ....[49]....
        /*0c10*/ 	.word	0x0000f6e0
        /*0c14*/ 	.word	0x00000002
        /*0c18*/ 	.word	0x00028c00
        /*0c1c*/ 	.short	0x0101
        /*0c1e*/ 	.byte	0x3f
	.zero		1


	//   ....[50]....
        /*0c20*/ 	.word	0x0000f700
        /*0c24*/ 	.word	0x00000002
        /*0c28*/ 	.word	0x00028c20
        /*0c2c*/ 	.short	0x010a
        /*0c2e*/ 	.byte	0x3f
	.zero		1


	//   ....[51]....
        /*0c30*/ 	.word	0x0000f810
        /*0c34*/ 	.word	0x00000000
        /*0c38*/ 	.word	0x00028c60
        /*0c3c*/ 	.short	0x010a
        /*0c3e*/ 	.byte	0x3f
	.zero		1


	//   ....[52]....
        /*0c40*/ 	.word	0x000104f0
        /*0c44*/ 	.word	0x00000003
        /*0c48*/ 	.word	0x00028c40
        /*0c4c*/ 	.short	0x010a
        /*0c4e*/ 	.byte	0x3f
	.zero		1


	//   ....[53]....
        /*0c50*/ 	.word	0x00010750
        /*0c54*/ 	.word	0x00000003
        /*0c58*/ 	.word	0x00028c60
        /*0c5c*/ 	.short	0x010a
        /*0c5e*/ 	.byte	0x3f
	.zero		1


	//   ....[54]....
        /*0c60*/ 	.word	0x000113d0
        /*0c64*/ 	.word	0x00000004
        /*0c68*/ 	.word	0x00028c40
        /*0c6c*/ 	.short	0x010a
        /*0c6e*/ 	.byte	0x3f
	.zero		1


	//   ....[55]....
        /*0c70*/ 	.word	0x00011620
        /*0c74*/ 	.word	0x00000004
        /*0c78*/ 	.word	0x00028c60
        /*0c7c*/ 	.short	0x010a
        /*0c7e*/ 	.byte	0x3f
	.zero		1


	//   ....[56]....
        /*0c80*/ 	.word	0x00012230
        /*0c84*/ 	.word	0x00000004
        /*0c88*/ 	.word	0x00028c40
        /*0c8c*/ 	.short	0x010a
        /*0c8e*/ 	.byte	0x3f
	.zero		1


	//   ....[57]....
        /*0c90*/ 	.word	0x00012490
        /*0c94*/ 	.word	0x00000004
        /*0c98*/ 	.word	0x00028c60
        /*0c9c*/ 	.short	0x010a
        /*0c9e*/ 	.byte	0x3f
	.zero		1


	//   ....[58]....
        /*0ca0*/ 	.word	0x00013d00
        /*0ca4*/ 	.word	0x00000000
        /*0ca8*/ 	.word	0x00028c20
        /*0cac*/ 	.short	0x010a
        /*0cae*/ 	.byte	0x3f
	.zero		1


	//   ....[59]....
        /*0cb0*/ 	.word	0x00013ec0
        /*0cb4*/ 	.word	0x00000006
        /*0cb8*/ 	.word	0x00000000
        /*0cbc*/ 	.short	0x010a
        /*0cbe*/ 	.byte	0x3f
	.zero		1


	//   ....[60]....
        /*0cc0*/ 	.word	0x00013f30
        /*0cc4*/ 	.word	0x00000007
        /*0cc8*/ 	.word	0x00000000
        /*0ccc*/ 	.short	0x010a
        /*0cce*/ 	.byte	0x3f
	.zero		1


	//   ....[61]....
        /*0cd0*/ 	.word	0x00013fa0
        /*0cd4*/ 	.word	0x00000004
        /*0cd8*/ 	.word	0x00000000
        /*0cdc*/ 	.short	0x010a
        /*0cde*/ 	.byte	0x3f
	.zero		1


	//   ....[62]....
        /*0ce0*/ 	.word	0x00013fd0
        /*0ce4*/ 	.word	0x00000003
        /*0ce8*/ 	.word	0x00000000
        /*0cec*/ 	.short	0x010a
        /*0cee*/ 	.byte	0x3f
	.zero		1


	//   ....[63]....
        /*0cf0*/ 	.word	0x00014040
        /*0cf4*/ 	.word	0x00000003
        /*0cf8*/ 	.word	0x00028c50
        /*0cfc*/ 	.short	0x010a
        /*0cfe*/ 	.byte	0x3f
	.zero		1


	//   ....[64]....
        /*0d00*/ 	.word	0x000140a0
        /*0d04*/ 	.word	0x00000003
        /*0d08*/ 	.word	0x00028c50
        /*0d0c*/ 	.short	0x010a
        /*0d0e*/ 	.byte	0x3f
	.zero		1


	//   ....[65]....
        /*0d10*/ 	.word	0x00014100
        /*0d14*/ 	.word	0x00000003
        /*0d18*/ 	.word	0x00028c00
        /*0d1c*/ 	.short	0x010a
        /*0d1e*/ 	.byte	0x3f
	.zero		1


	//   ....[66]....
        /*0d20*/ 	.word	0x00014150
        /*0d24*/ 	.word	0x00000007
        /*0d28*/ 	.word	0x00028c30
        /*0d2c*/ 	.short	0x010a
        /*0d2e*/ 	.byte	0x3f
	.zero		1


	//   ....[67]....
        /*0d30*/ 	.word	0x000141a0
        /*0d34*/ 	.word	0x00000007
        /*0d38*/ 	.word	0x00028c50
        /*0d3c*/ 	.short	0x010a
        /*0d3e*/ 	.byte	0x3f
	.zero		1


	//   ....[68]....
        /*0d40*/ 	.word	0x00014200
        /*0d44*/ 	.word	0x00000006
        /*0d48*/ 	.word	0x00028c30
        /*0d4c*/ 	.short	0x010a
        /*0d4e*/ 	.byte	0x3f
	.zero		1


	//   ....[69]....
        /*0d50*/ 	.word	0x00014250
        /*0d54*/ 	.word	0x000000b2
        /*0d58*/ 	.word	0x00028c50
        /*0d5c*/ 	.short	0x010a
        /*0d5e*/ 	.byte	0x3f
	.zero		1


	//   ....[70]....
        /*0d60*/ 	.word	0x000142b0
        /*0d64*/ 	.word	0x00000006
        /*0d68*/ 	.word	0x00028c30
        /*0d6c*/ 	.short	0x010a
        /*0d6e*/ 	.byte	0x3f
	.zero		1


	//   ....[71]....
        /*0d70*/ 	.word	0x00014300
        /*0d74*/ 	.word	0x000000aa
        /*0d78*/ 	.word	0x00028c50
        /*0d7c*/ 	.short	0x010a
        /*0d7e*/ 	.byte	0x3f
	.zero		1


	//   ....[72]....
        /*0d80*/ 	.word	0x000144a0
        /*0d84*/ 	.word	0x00000000
        /*0d88*/ 	.word	0x00028c40
        /*0d8c*/ 	.short	0x010a
        /*0d8e*/ 	.byte	0x3f
	.zero		1


	//   ....[73]....
        /*0d90*/ 	.word	0x00014a10
        /*0d94*/ 	.word	0x00000002
        /*0d98*/ 	.word	0x00028c20
        /*0d9c*/ 	.short	0x010a
        /*0d9e*/ 	.byte	0x3f
	.zero		1


	//   ....[74]....
        /*0da0*/ 	.word	0x00014a60
        /*0da4*/ 	.word	0x00000000
        /*0da8*/ 	.word	0x00028c60
        /*0dac*/ 	.short	0x010a
        /*0dae*/ 	.byte	0x3f
	.zero		1


	//   ....[75]....
        /*0db0*/ 	.word	0x00014ab0
        /*0db4*/ 	.word	0x00000003
        /*0db8*/ 	.word	0x00028c40
        /*0dbc*/ 	.short	0x010a
        /*0dbe*/ 	.byte	0x3f
	.zero		1


	//   ....[76]....
        /*0dc0*/ 	.word	0x00014b00
        /*0dc4*/ 	.word	0x00000003
        /*0dc8*/ 	.word	0x00028c60
        /*0dcc*/ 	.short	0x010a
        /*0dce*/ 	.byte	0x3f
	.zero		1


	//   ....[77]....
        /*0dd0*/ 	.word	0x00014b50
        /*0dd4*/ 	.word	0x00000004
        /*0dd8*/ 	.word	0x00028c40
        /*0ddc*/ 	.short	0x010a
        /*0dde*/ 	.byte	0x3f
	.zero		1


	//   ....[78]....
        /*0de0*/ 	.word	0x00014ba0
        /*0de4*/ 	.word	0x00000004
        /*0de8*/ 	.word	0x00028c60
        /*0dec*/ 	.short	0x010a
        /*0dee*/ 	.byte	0x3f
	.zero		1


	//   ....[79]....
        /*0df0*/ 	.word	0x00014bf0
        /*0df4*/ 	.word	0x00000004
        /*0df8*/ 	.word	0x00028c40
        /*0dfc*/ 	.short	0x010a
        /*0dfe*/ 	.byte	0x3f
	.zero		1


	//   ....[80]....
        /*0e00*/ 	.word	0x00014c40
        /*0e04*/ 	.word	0x00000004
        /*0e08*/ 	.word	0x00028c60
        /*0e0c*/ 	.short	0x010a
        /*0e0e*/ 	.byte	0x3f
	.zero		1


	//   ....[81]....
        /*0e10*/ 	.word	0x000155d0
        /*0e14*/ 	.word	0x00000000
        /*0e18*/ 	.word	0x00028c20
        /*0e1c*/ 	.short	0x010a
        /*0e1e*/ 	.byte	0x3f
	.zero		1


	//   ....[82]....
        /*0e20*/ 	.word	0x00015770
        /*0e24*/ 	.word	0x00000006
        /*0e28*/ 	.word	0x00000000
        /*0e2c*/ 	.short	0x010a
        /*0e2e*/ 	.byte	0x3f
	.zero		1


	//   ....[83]....
        /*0e30*/ 	.word	0x000157c0
        /*0e34*/ 	.word	0x00000007
        /*0e38*/ 	.word	0x00000000
        /*0e3c*/ 	.short	0x010a
        /*0e3e*/ 	.byte	0x3f
	.zero		1


	//   ....[84]....
        /*0e40*/ 	.word	0x00015810
        /*0e44*/ 	.word	0x00000004
        /*0e48*/ 	.word	0x00000000
        /*0e4c*/ 	.short	0x010a
        /*0e4e*/ 	.byte	0x3f
	.zero		1


	//----- nvinfo : EIATTR_NUM_MBARRIERS
	.align		4
.L_560:
        /*0e50*/ 	.byte	0x03, 0x38
        /*0e52*/ 	.short	0x0016


	//----- nvinfo : EIATTR_EXIT_INSTR_OFFSETS
	.align		4
        /*0e54*/ 	.byte	0x04, 0x1c
        /*0e56*/ 	.short	(.L_562 - .L_561)


	//   ....[0]....
.L_561:
        /*0e58*/ 	.word	0x00000a50


	//   ....[1]....
        /*0e5c*/ 	.word	0x0000ce80


	//   ....[2]....
        /*0e60*/ 	.word	0x00014020


	//----- nvinfo : EIATTR_MAX_THREADS
	.align		4
.L_562:
        /*0e64*/ 	.byte	0x04, 0x05
        /*0e66*/ 	.short	(.L_564 - .L_563)
.L_563:
        /*0e68*/ 	.word	0x00000180
        /*0e6c*/ 	.word	0x00000001
        /*0e70*/ 	.word	0x00000001


	//----- nvinfo : EIATTR_CRS_STACK_SIZE
	.align		4
.L_564:
        /*0e74*/ 	.byte	0x04, 0x1e
        /*0e76*/ 	.short	(.L_566 - .L_565)
.L_565:
        /*0e78*/ 	.word	0x00000000


	//----- nvinfo : EIATTR_CBANK_PARAM_SIZE
	.align		4
.L_566:
        /*0e7c*/ 	.byte	0x03, 0x19
        /*0e7e*/ 	.short	0x0af0


	//----- nvinfo : EIATTR_PARAM_CBANK
	.align		4
        /*0e80*/ 	.byte	0x04, 0x0a
        /*0e82*/ 	.short	(.L_568 - .L_567)
	.align		4
.L_567:
        /*0e84*/ 	.word	index@(.nv.constant0._ZN7cutlass13device_kernelIN5flash11enable_sm90INS1_16FlashAttnFwdSm90INS1_25CollectiveMainloopFwdSm90ILi2EN4cute5tupleIJNS5_1CILi1EEES8_S8_EEENS6_IJNS7_ILi64EEESA_SA_EEELi512ENS_6half_tEfNS_4arch4Sm90ELb1ELb0ELb1ELb1ELb0ELb0ELb0ELb0ELb0ELb1ELb0ELb0EEENS1_21CollectiveEpilogueFwdINS6_IJSA_NS7_ILi512EEESA_EEES9_SC_SE_Li256ELb1ELb1ELb0ELb0EEENS1_36VarlenDynamicPersistentTileSchedulerILi64ELi64ELi256ELi128ELb0ELb1ELb1ELb1ELb1ELb1EEEEEEEEEvNT_6ParamsE)
        /*0e88*/ 	.short	0x0210
        /*0e8a*/ 	.short	0x0af0


	//----- nvinfo : EIATTR_SW_WAR
	.align		4
.L_568:
        /*0e8c*/ 	.byte	0x04, 0x36
        /*0e8e*/ 	.short	(.L_570 - .L_569)
.L_569:
        /*0e90*/ 	.word	0x00000008
.L_570:


//--------------------- .nv.info._ZN7cutlass13device_kernelIN5flash11enable_sm90INS1_16FlashAttnFwdSm90INS1_25CollectiveMainloopFwdSm90ILi2EN4cute5tupleIJNS5_1CILi1EEES8_S8_EEENS6_IJNS7_ILi64EEESA_SA_EEELi512ENS_6half_tEfNS_4arch4Sm90ELb1ELb0ELb1ELb1ELb0ELb1ELb0ELb0ELb0ELb1ELb0ELb0EEENS1_21CollectiveEpilogueFwdINS6_IJSA_NS7_ILi512EEESA_EEES9_SC_SE_Li256ELb1ELb1ELb0ELb0EEENS1_36VarlenDynamicPersistentTileSchedulerILi64ELi64ELi256ELi128ELb0ELb1ELb1ELb1ELb1ELb1EEEEEEEEEvNT_6ParamsE --------------------------
	.section	.nv.info._ZN7cutlass13device_kernelIN5flash11enable_sm90INS1_16FlashAttnFwdSm90INS1_25CollectiveMainloopFwdSm90ILi2EN4cute5tupleIJNS5_1CILi1EEES8_S8_EEENS6_IJNS7_ILi64EEESA_SA_EEELi512ENS_6half_tEfNS_4arch4Sm90ELb1ELb0ELb1ELb1ELb0ELb1ELb0ELb0ELb0ELb1ELb0ELb0EEENS1_21CollectiveEpilogueFwdINS6_IJSA_NS7_ILi512EEESA_EEES9_SC_SE_Li256ELb1ELb1ELb0ELb0EEENS1_36VarlenDynamicPersistentTileSchedulerILi64ELi64ELi256ELi128ELb0ELb1ELb1ELb1ELb1ELb1EEEEEEEEEvNT_6ParamsE,"",@"SHT_CUDA_INFO"
	.sectionflags	@""
	.align	4


	//----- nvinfo : EIATTR_CUDA_API_VERSION
	.align		4
        /*0000*/ 	.byte	0x04, 0x37
        /*0002*/ 	.short	(.L_572 - .L_571)
.L_571:
        /*0004*/ 	.word	0x00000082


	//----- nvinfo : EIATTR_KPARAM_INFO
	.align		4
.L_572:
        /*0008*/ 	.byte	0x04, 0x17
        /*000a*/ 	.short	(.L_574 - .L_573)
.L_573:
        /*000c*/ 	.word	0x00000000
        /*0010*/ 	.short	0x0000
        /*0012*/ 	.short	0x0070
        /*0014*/ 	.byte	0x00, 0xf0, 0x01, 0x2a


	//----- nvinfo : EIATTR_SPARSE_MMA_MASK
	.align		4
.L_574:
        /*0018*/ 	.byte	0x03, 0x50
        /*001a*/ 	.short	0x0000


	//----- nvinfo : EIATTR_MAXREG_COUNT
	.align		4
        /*001c*/ 	.byte	0x03, 0x1b
        /*001e*/ 	.short	0x00a8


	//----- nvinfo : EIATTR_NUM_BARRIERS
	.align		4
        /*0020*/ 	.byte	0x02, 0x4c
        /*0022*/ 	.byte	0x10
	.zero		1


	//----- nvinfo : EIATTR_EXTERNS
	.align		4
        /*0024*/ 	.byte	0x04, 0x0f
        /*0026*/ 	.short	(.L_576 - .L_575)


	//   ....[0]....
	.align		4
.L_575:
        /*0028*/ 	.word	index@(__assertfail)


	//----- nvinfo : EIATTR_ANNOTATIONS
	.align		4
.L_576:
        /*002c*/ 	.byte	0x04, 0x55
        /*002e*/ 	.short	(.L_578 - .L_577)


	//   ....[0]....
.L_577:
        /* <DEDUP_REMOVED lines=100> */


	//----- nvinfo : EIATTR_MERCURY_ISA_VERSION
	.align		4
.L_578:
        /*0658*/ 	.byte	0x03, 0x5f
        /*065a*/ 	.short	0x0101


	//----- nvinfo : EIATTR_UNUSED_LOAD_BYTE_OFFSET
	.align		4
        /*065c*/ 	.byte	0x04, 0x44
        /*065e*/ 	.short	(.L_580 - .L_579)


	//   ....[0]....
.L_579:
        /*0660*/ 	.word	0x00000a90
        /*0664*/ 	.word	0x0000fff0


	//   ....[1]....
        /*0668*/ 	.word	0x0000ff30
        /*066c*/ 	.word	0x0000fff0


	//----- nvinfo : EIATTR_INT_WARP_WIDE_INSTR_OFFSETS
	.align		4
.L_580:
        /*0670*/ 	.byte	0x04, 0x31
        /*0672*/ 	.short	(.L_582 - .L_581)


	//   ....[0]....
.L_581:
        /*0674*/ 	.word	0x00000190


	//   ....[1]....
        /*0678*/ 	.word	0x000001d0


	//   ....[2]....
        /*067c*/ 	.word	0x000002a0


	//   ....[3]....
        /*0680*/ 	.word	0x00015e70


	//   ....[4]....
        /*0684*/ 	.word	0x00015f00


	//   ....[5]....
        /*0688*/ 	.word	0x0001abe0


	//   ....[6]....
        /*068c*/ 	.word	0x0001ac70


	//----- nvinfo : EIATTR_COOP_GROUP_MASK_REGIDS
	.align		4
.L_582:
        /*0690*/ 	.byte	0x04, 0x29
        /*0692*/ 	.short	(.L_584 - .L_583)


	//   ....[0]....
.L_583:
        /*0694*/ 	.word	0xffffffff


	//   ....[1]....
        /*0698*/ 	.word	0xffffffff


	//   ....[2]....
        /*069c*/ 	.word	0xffffffff


	//   ....[3]....
        /*06a0*/ 	.word	0xffffffff


	//   ....[4]....
        /*06a4*/ 	.word	0xffffffff


	//   ....[5]....
        /*06a8*/ 	.word	0xffffffff


	//   ....[6]....
        /*06ac*/ 	.word	0xffffffff


	//   ....[7]....
        /*06b0*/ 	.word	0xffffffff


	//   ....[8]....
        /*06b4*/ 	.word	0xffffffff


	//   ....[9]....
        /*06b8*/ 	.word	0xffffffff


	//   ....[10]....
        /*06bc*/ 	.word	0xffffffff


	//   ....[11]....
        /*06c0*/ 	.word	0xffffffff


	//   ....[12]....
        /*06c4*/ 	.word	0xffffffff


	//   ....[13]....
        /*06c8*/ 	.word	0xffffffff


	//   ....[14]....
        /*06cc*/ 	.word	0xffffffff


	//   ....[15]....
        /*06d0*/ 	.word	0xffffffff


	//   ....[16]....
        /*06d4*/ 	.word	0xffffffff


	//   ....[17]....
        /*06d8*/ 	.word	0xffffffff


	//   ....[18]....
        /*06dc*/ 	.word	0xffffffff


	//   ....[19]....
        /*06e0*/ 	.word	0xffffffff


	//   ....[20]....
        /*06e4*/ 	.word	0xffffffff


	//   ....[21]....
        /*06e8*/ 	.word	0xffffffff


	//   ....[22]....
        /*06ec*/ 	.word	0xffffffff


	//   ....[23]....
        /*06f0*/ 	.word	0xffffffff


	//   ....[24]....
        /*06f4*/ 	.word	0xffffffff


	//   ....[25]....
        /*06f8*/ 	.word	0xffffffff


	//   ....[26]....
        /*06fc*/ 	.word	0xffffffff


	//   ....[27]....
        /*0700*/ 	.word	0xffffffff


	//   ....[28]....
        /*0704*/ 	.word	0xffffffff


	//   ....[29]....
        /*0708*/ 	.word	0xffffffff


	//   ....[30]....
        /*070c*/ 	.word	0xffffffff


	//   ....[31]....
        /*0710*/ 	.word	0xffffffff


	//   ....[32]....
        /*0714*/ 	.word	0xffffffff


	//   ....[33]....
        /*0718*/ 	.word	0xffffffff


	//   ....[34]....
        /*071c*/ 	.word	0xffffffff


	//   ....[35]....
        /*0720*/ 	.word	0xffffffff


	//   ....[36]....
        /*0724*/ 	.word	0xffffffff


	//   ....[37]....
        /*0728*/ 	.word	0xffffffff


	//   ....[38]....
        /*072c*/ 	.word	0xffffffff


	//   ....[39]....
        /*0730*/ 	.word	0xffffffff


	//   ....[40]....
        /*0734*/ 	.word	0xffffffff


	//   ....[41]....
        /*0738*/ 	.word	0xffffffff


	//   ....[42]....
        /*073c*/ 	.word	0xffffffff


	//   ....[43]....
        /*0740*/ 	.word	0xffffffff


	//   ....[44]....
        /*0744*/ 	.word	0xffffffff


	//   ....[45]....
        /*0748*/ 	.word	0xffffffff


	//   ....[46]....
        /*074c*/ 	.word	0xffffffff


	//   ....[47]....
        /*0750*/ 	.word	0xffffffff


	//   ....[48]....
        /*0754*/ 	.word	0xffffffff


	//   ....[49]....
        /*0758*/ 	.word	0xffffffff


	//   ....[50]....
        /*075c*/ 	.word	0xffffffff


	//   ....[51]....
        /*0760*/ 	.word	0xffffffff


	//   ....[52]....
        /*0764*/ 	.word	0xffffffff


	//   ....[53]....
        /*0768*/ 	.word	0xffffffff


	//   ....[54]....
        /*076c*/ 	.word	0xffffffff


	//   ....[55]....
        /*0770*/ 	.word	0xffffffff


	//   ....[56]....
        /*0774*/ 	.word	0xffffffff


	//   ....[57]....
        /*0778*/ 	.word	0xffffffff


	//   ....[58]....
        /*077c*/ 	.word	0xffffffff


	//   ....[59]....
        /*0780*/ 	.word	0xffffffff


	//   ....[60]....
        /*0784*/ 	.word	0xffffffff


	//   ....[61]....
        /*0788*/ 	.word	0xffffffff


	//   ....[62]....
        /*078c*/ 	.word	0xffffffff


	//   ....[63]....
        /*0790*/ 	.word	0xffffffff


	//   ....[64]....
        /*0794*/ 	.word	0xffffffff


	//   ....[65]....
        /*0798*/ 	.word	0xffffffff


	//   ....[66]....
        /*079c*/ 	.word	0xffffffff


	//   ....[67]....
        /*07a0*/ 	.word	0xffffffff


	//   ....[68]....
        /*07a4*/ 	.word	0xffffffff


	//   ....[69]....
        /*07a8*/ 	.word	0xffffffff


	//   ....[70]....
        /*07ac*/ 	.word	0xffffffff


	//   ....[71]....
        /*07b0*/ 	.word	0xffffffff


	//   ....[72]....
        /*07b4*/ 	.word	0xffffffff


	//   ....[73]....
        /*07b8*/ 	.word	0xffffffff


	//   ....[74]....
        /*07bc*/ 	.word	0xffffffff


	//   ....[75]....
        /*07c0*/ 	.word	0xffffffff


	//   ....[76]....
        /*07c4*/ 	.word	0xffffffff


	//   ....[77]....
        /*07c8*/ 	.word	0xffffffff


	//   ....[78]....
        /*07cc*/ 	.word	0xffffffff


	//   ....[79]....
        /*07d0*/ 	.word	0xffffffff


	//   ....[80]....
        /*07d4*/ 	.word	0xffffffff


	//   ....[81]....
        /*07d8*/ 	.word	0xffffffff


	//   ....[82]....
        /*07dc*/ 	.word	0xffffffff


	//   ....[83]....
        /*07e0*/ 	.word	0xffffffff


	//   ....[84]....
        /*07e4*/ 	.word	0xffffffff


	//   ....[85]....
        /*07e8*/ 	.word	0xffffffff


	//   ....[86]....
        /*07ec*/ 	.word	0xffffffff


	//   ....[87]....
        /*07f0*/ 	.word	0xffffffff


	//   ....[88]....
        /*07f4*/ 	.word	0xffffffff


	//   ....[89]....
        /*07f8*/ 	.word	0xffffffff


	//   ....[90]....
        /*07fc*/ 	.word	0xffffffff


	//   ....[91]....
        /*0800*/ 	.word	0xffffffff


	//   ....[92]....
        /*0804*/ 	.word	0xffffffff


	//   ....[93]....
        /*0808*/ 	.word	0xffffffff


	//   ....[94]....
        /*080c*/ 	.word	0xffffffff


	//   ....[95]....
        /*0810*/ 	.word	0xffffffff


	//   ....[96]....
        /*0814*/ 	.word	0xffffffff


	//   ....[97]....
        /*0818*/ 	.word	0xffffffff


	//   ....[98]....
        /*081c*/ 	.word	0xffffffff


	//   ....[99]....
        /*0820*/ 	.word	0xffffffff


	//   ....[100]....
        /*0824*/ 	.word	0xffffffff


	//   ....[101]....
        /*0828*/ 	.word	0xffffffff


	//   ....[102]....
        /*082c*/ 	.word	0xffffffff


	//   ....[103]....
        /*0830*/ 	.word	0xffffffff


	//   ....[104]....
        /*0834*/ 	.word	0xffffffff


	//   ....[105]....
        /*0838*/ 	.word	0x0500000f


	//   ....[106]....
        /*083c*/ 	.word	0x0500000f


	//   ....[107]....
        /*0840*/ 	.word	0x0500000f


	//   ....[108]....
        /*0844*/ 	.word	0x0500000f


	//   ....[109]....
        /*0848*/ 	.word	0x0500000f


	//   ....[110]....
        /*084c*/ 	.word	0x0500000f


	//   ....[111]....
        /*0850*/ 	.word	0x0500000f


	//   ....[112]....
        /*0854*/ 	.word	0x0500000f


	//   ....[113]....
        /*0858*/ 	.word	0x0500000f


	//   ....[114]....
        /*085c*/ 	.word	0x0500000f


	//   ....[115]....
        /*0860*/ 	.word	0x0500000f


	//   ....[116]....
        /*0864*/ 	.word	0x0500000f


	//   ....[117]....
        /*0868*/ 	.word	0x0500000f


	//   ....[118]....
        /*086c*/ 	.word	0x0500000f


	//   ....[119]....
        /*0870*/ 	.word	0x0500000f


	//   ....[120]....
        /*0874*/ 	.word	0x0500000f


	//   ....[121]....
        /*0878*/ 	.word	0x0500000f


	//   ....[122]....
        /*087c*/ 	.word	0x0500000f


	//   ....[123]....
        /*0880*/ 	.word	0x0500000f


	//   ....[124]....
        /*0884*/ 	.word	0x0500000f


	//   ....[125]....
        /*0888*/ 	.word	0x0500000f


	//   ....[126]....
        /*088c*/ 	.word	0x0500000f


	//   ....[127]....
        /*0890*/ 	.word	0x0500000f


	//   ....[128]....
        /*0894*/ 	.word	0x0500000f


	//   ....[129]....
        /*0898*/ 	.word	0x0500000f


	//   ....[130]....
        /*089c*/ 	.word	0x0500000f


	//   ....[131]....
        /*08a0*/ 	.word	0x0500000f


	//   ....[132]....
        /*08a4*/ 	.word	0x0500000f


	//   ....[133]....
        /*08a8*/ 	.word	0x0500000f


	//   ....[134]....
        /*08ac*/ 	.word	0x0500000f


	//   ....[135]....
        /*08b0*/ 	.word	0x0500000f


	//   ....[136]....
        /*08b4*/ 	.word	0x0500000f


	//   ....[137]....
        /*08b8*/ 	.word	0x0500000f


	//   ....[138]....
        /*08bc*/ 	.word	0x0500000f


	//   ....[139]....
        /*08c0*/ 	.word	0x0500000f


	//   ....[140]....
        /*08c4*/ 	.word	0x0500000f


	//   ....[141]....
        /*08c8*/ 	.word	0x0500000f


	//   ....[142]....
        /*08cc*/ 	.word	0x0500000f


	//   ....[143]....
        /*08d0*/ 	.word	0x0500000f


	//   ....[144]....
        /*08d4*/ 	.word	0x0500000f


	//   ....[145]....
        /*08d8*/ 	.word	0x0500000f


	//   ....[146]....
        /*08dc*/ 	.word	0x0500000f


	//   ....[147]....
        /*08e0*/ 	.word	0x0500000f


	//   ....[148]....
        /*08e4*/ 	.word	0x0500000f


	//----- nvinfo : EIATTR_COOP_GROUP_INSTR_OFFSETS
	.align		4
.L_584:
        /*08e8*/ 	.byte	0x04, 0x28
        /*08ea*/ 	.short	(.L_586 - .L_585)


	//   ....[0]....
.L_585:
        /*08ec*/ 	.word	0x00000060


	//   ....[1]....
        /*08f0*/ 	.word	0x000001a0


	//   ....[2]....
        /*08f4*/ 	.word	0x000001e0


	//   ....[3]....
        /*08f8*/ 	.word	0x000003d0


	//   ....[4]....
        /*08fc*/ 	.word	0x00000530


	//   ....[5]....
        /*0900*/ 	.word	0x00000650


	//   ....[6]....
        /*0904*/ 	.word	0x000007b0


	//   ....[7]....
        /*0908*/ 	.word	0x000047b0


	//   ....[8]....
        /*090c*/ 	.word	0x00006710


	//   ....[9]....
        /*0910*/ 	.word	0x00006e30


	//   ....[10]....
        /*0914*/ 	.word	0x00006e40


	//   ....[11]....
        /*0918*/ 	.word	0x00006e50


	//   ....[12]....
        /*091c*/ 	.word	0x00006e60


	//   ....[13]....
        /*0920*/ 	.word	0x00007170


	//   ....[14]....
        /*0924*/ 	.word	0x00007180


	//   ....[15]....
        /*0928*/ 	.word	0x00007190


	//   ....[16]....
        /*092c*/ 	.word	0x000071a0


	//   ....[17]....
        /*0930*/ 	.word	0x00008370


	//   ....[18]....
        /*0934*/ 	.word	0x00008380


	//   ....[19]....
        /*0938*/ 	.word	0x00008390


	//   ....[20]....
        /*093c*/ 	.word	0x000083a0


	//   ....[21]....
        /*0940*/ 	.word	0x00008610


	//   ....[22]....
        /*0944*/ 	.word	0x00008620


	//   ....[23]....
        /*0948*/ 	.word	0x00008630


	//   ....[24]....
        /*094c*/ 	.word	0x00008640


	//   ....[25]....
        /*0950*/ 	.word	0x00009a60


	//   ....[26]....
        /*0954*/ 	.word	0x00009c20


	//   ....[27]....
        /*0958*/ 	.word	0x0000a170


	//   ....[28]....
        /*095c*/ 	.word	0x0000a220


	//   ....[29]....
        /*0960*/ 	.word	0x0000a610


	//   ....[30]....
        /*0964*/ 	.word	0x0000a6d0


	//   ....[31]....
        /*0968*/ 	.word	0x0000b140


	//   ....[32]....
        /*096c*/ 	.word	0x0000b360


	//   ....[33]....
        /*0970*/ 	.word	0x0000b440


	//   ....[34]....
        /*0974*/ 	.word	0x0000bf60


	//   ....[35]....
        /*0978*/ 	.word	0x0000bfd0


	//   ....[36]....
        /*097c*/ 	.word	0x0000c760


	//   ....[37]....
        /*0980*/ 	.word	0x0000c880


	//   ....[38]....
        /*0984*/ 	.word	0x0000d5a0


	//   ....[39]....
        /*0988*/ 	.word	0x0000ddc0


	//   ....[40]....
        /*098c*/ 	.word	0x0000de20


	//   ....[41]....
        /*0990*/ 	.word	0x0000e6b0


	//   ....[42]....
        /*0994*/ 	.word	0x0000e710


	//   ....[43]....
        /*0998*/ 	.word	0x0000f3f0


	//   ....[44]....
        /*099c*/ 	.word	0x0000f440


	//   ....[45]....
        /*09a0*/ 	.word	0x0000f480


	//   ....[46]....
        /*09a4*/ 	.word	0x0000f4e0


	//   ....[47]....
        /*09a8*/ 	.word	0x0000f500


	//   ....[48]....
        /*09ac*/ 	.word	0x00010ee0


	//   ....[49]....
        /*09b0*/ 	.word	0x000113d0


	//   ....[50]....
        /*09b4*/ 	.word	0x00011400


	//   ....[51]....
        /*09b8*/ 	.word	0x00011430


	//   ....[52]....
        /*09bc*/ 	.word	0x00011440


	//   ....[53]....
        /*09c0*/ 	.word	0x00011a30


	//   ....[54]....
        /*09c4*/ 	.word	0x00011aa0


	//   ....[55]....
        /*09c8*/ 	.word	0x00011d20


	//   ....[56]....
        /*09cc*/ 	.word	0x00011d40


	//   ....[57]....
        /*09d0*/ 	.word	0x00012890


	//   ....[58]....
        /*09d4*/ 	.word	0x000128b0


	//   ....[59]....
        /*09d8*/ 	.word	0x00012ae0


	//   ....[60]....
        /*09dc*/ 	.word	0x00012b00


	//   ....[61]....
        /*09e0*/ 	.word	0x00012db0


	//   ....[62]....
        /*09e4*/ 	.word	0x00012f80


	//   ....[63]....
        /*09e8*/ 	.word	0x00012fb0


	//   ....[64]....
        /*09ec*/ 	.word	0x00012fe0


	//   ....[65]....
        /*09f0*/ 	.word	0x00013010


	//   ....[66]....
        /*09f4*/ 	.word	0x00013040


	//   ....[67]....
        /*09f8*/ 	.word	0x00013070


	//   ....[68]....
        /*09fc*/ 	.word	0x000131e0


	//   ....[69]....
        /*0a00*/ 	.word	0x00013210


	//   ....[70]....
        /*0a04*/ 	.word	0x00013240


	//   ....[71]....
        /*0a08*/ 	.word	0x00013270


	//   ....[72]....
        /*0a0c*/ 	.word	0x000132a0


	//   ....[73]....
        /*0a10*/ 	.word	0x000132d0


	//   ....[74]....
        /*0a14*/ 	.word	0x00013370


	//   ....[75]....
        /*0a18*/ 	.word	0x000133d0


	//   ....[76]....
        /*0a1c*/ 	.word	0x00013460


	//   ....[77]....
        /*0a20*/ 	.word	0x00014260


	//   ....[78]....
        /*0a24*/ 	.word	0x00016470


	//   ....[79]....
        /*0a28*/ 	.word	0x00017020


	//   ....[80]....
        /*0a2c*/ 	.word	0x00017030


	//   ....[81]....
        /*0a30*/ 	.word	0x00017050


	//   ....[82]....
        /*0a34*/ 	.word	0x000170f0


	//   ....[83]....
        /*0a38*/ 	.word	0x00017120


	//   ....[84]....
        /*0a3c*/ 	.word	0x00017190


	//   ....[85]....
        /*0a40*/ 	.word	0x000171a0


	//   ....[86]....
        /*0a44*/ 	.word	0x00017210


	//   ....[87]....
        /*0a48*/ 	.word	0x0001ae70


	//   ....[88]....
        /*0a4c*/ 	.word	0x0001aed0


	//   ....[89]....
        /*0a50*/ 	.word	0x0001af00


	//   ....[90]....
        /*0a54*/ 	.word	0x0001af30


	//   ....[91]....
        /*0a58*/ 	.word	0x0001af60


	//   ....[92]....
        /*0a5c*/ 	.word	0x0001af90


	//   ....[93]....
        /*0a60*/ 	.word	0x0001afc0


	//   ....[94]....
        /*0a64*/ 	.word	0x0001afd0


	//   ....[95]....
        /*0a68*/ 	.word	0x0001b150


	//   ....[96]....
        /*0a6c*/ 	.word	0x0001b180


	//   ....[97]....
        /*0a70*/ 	.word	0x0001b1b0


	//   ....[98]....
        /*0a74*/ 	.word	0x0001b1e0


	//   ....[99]....
        /*0a78*/ 	.word	0x0001b210


	//   ....[100]....
        /*0a7c*/ 	.word	0x0001b240


	//   ....[101]....
        /*0a80*/ 	.word	0x0001b300


	//   ....[102]....
        /*0a84*/ 	.word	0x0001b320


	//   ....[103]....
        /*0a88*/ 	.word	0x0001b390


	//   ....[104]....
        /*0a8c*/ 	.word	0x0001ba60


	//   ....[105]....
        /*0a90*/ 	.word	0x0001bf40


	//   ....[106]....
        /*0a94*/ 	.word	0x0001bfd0


	//   ....[107]....
        /*0a98*/ 	.word	0x0001c020


	//   ....[108]....
        /*0a9c*/ 	.word	0x0001c070


	//   ....[109]....
        /*0aa0*/ 	.word	0x0001c100


	//   ....[110]....
        /*0aa4*/ 	.word	0x0001c190


	//   ....[111]....
        /*0aa8*/ 	.word	0x0001c1e0


	//   ....[112]....
        /*0aac*/ 	.word	0x0001c230


	//   ....[113]....
        /*0ab0*/ 	.word	0x0001c310


	//   ....[114]....
        /*0ab4*/ 	.word	0x0001c3a0


	//   ....[115]....
        /*0ab8*/ 	.word	0x0001c3f0


	//   ....[116]....
        /*0abc*/ 	.word	0x0001c450


	//   ....[117]....
        /*0ac0*/ 	.word	0x0001c4f0


	//   ....[118]....
        /*0ac4*/ 	.word	0x0001c580


	//   ....[119]....
        /*0ac8*/ 	.word	0x0001c5d0


	//   ....[120]....
        /*0acc*/ 	.word	0x0001c620


	//   ....[121]....
        /*0ad0*/ 	.word	0x0001c930


	//   ....[122]....
        /*0ad4*/ 	.word	0x0001cc20


	//   ....[123]....
        /*0ad8*/ 	.word	0x0001cdd0


	//   ....[124]....
        /*0adc*/ 	.word	0x0001ce20


	//   ....[125]....
        /*0ae0*/ 	.word	0x0001ce80


	//   ....[126]....
        /*0ae4*/ 	.word	0x0001cf20


	//   ....[127]....
        /*0ae8*/ 	.word	0x0001cfd0


	//   ....[128]....
        /*0aec*/ 	.word	0x0001d070


	//   ....[129]....
        /*0af0*/ 	.word	0x0001d130


	//   ....[130]....
        /*0af4*/ 	.word	0x0001d210


	//   ....[131]....
        /*0af8*/ 	.word	0x0001d540


	//   ....[132]....
        /*0afc*/ 	.word	0x0001d5e0


	//   ....[133]....
        /*0b00*/ 	.word	0x0001d700


	//   ....[134]....
        /*0b04*/ 	.word	0x0001d770


	//   ....[135]....
        /*0b08*/ 	.word	0x0001d7f0


	//   ....[136]....
        /*0b0c*/ 	.word	0x0001d870


	//   ....[137]....
        /*0b10*/ 	.word	0x0001d8f0


	//   ....[138]....
        /*0b14*/ 	.word	0x0001d980


	//   ....[139]....
        /*0b18*/ 	.word	0x0001da20


	//   ....[140]....
        /*0b1c*/ 	.word	0x0001dac0


	//   ....[141]....
        /*0b20*/ 	.word	0x0001db30


	//   ....[142]....
        /*0b24*/ 	.word	0x0001dba0


	//   ....[143]....
        /*0b28*/ 	.word	0x0001dc10


	//   ....[144]....
        /*0b2c*/ 	.word	0x0001dc90


	//   ....[145]....
        /*0b30*/ 	.word	0x0001dd10


	//   ....[146]....
        /*0b34*/ 	.word	0x0001ddb0


	//   ....[147]....
        /*0b38*/ 	.word	0x0001de40


	//   ....[148]....
        /*0b3c*/ 	.word	0x0001df70


	//----- nvinfo : EIATTR_REG_RECONFIG
	.align		4
.L_586:
        /*0b40*/ 	.byte	0x01, 0x54
	.zero		2


	//----- nvinfo : EIATTR_SYSCALL_OFFSETS
	.align		4
        /*0b44*/ 	.byte	0x04, 0x46
        /*0b46*/ 	.short	(.L_588 - .L_587)


	//   ....[0]....
.L_587:
        /*0b48*/ 	.word	0x00001a10


	//   ....[1]....
        /*0b4c*/ 	.word	0x00001b60


	//   ....[2]....
        /*0b50*/ 	.word	0x000068c0


	//   ....[3]....
        /*0b54*/ 	.word	0x00006be0


	//   ....[4]....
        /*0b58*/ 	.word	0x00016070


	//   ....[5]....
        /*0b5c*/ 	.word	0x000161d0


	//   ....[6]....
        /*0b60*/ 	.word	0x000162d0


	//   ....[7]....
        /*0b64*/ 	.word	0x00016c40


	//----- nvinfo : EIATTR_MBARRIER_INSTR_OFFSETS
	.align		4
.L_588:
        /*0b68*/ 	.byte	0x04, 0x39
        /*0b6a*/ 	.short	(.L_590 - .L_589)


	//   ....[0]....
.L_589:
        /*0b6c*/ 	.word	0x000002c0
        /*0b70*/ 	.word	0x000000ff
        /*0b74*/ 	.word	0x00028c00
        /*0b78*/ 	.short	0x0100
        /*0b7a*/ 	.byte	0x08
	.zero		1


	//   ....[1]....
        /*0b7c*/ 	.word	0x000002d0
        /*0b80*/ 	.word	0x000000ff
        /*0b84*/ 	.word	0x00028c20
        /*0b88*/ 	.short	0x0100
        /*0b8a*/ 	.byte	0x08
	.zero		1


	//   ....[2]....
        /*0b8c*/ 	.word	0x00000380
        /*0b90*/ 	.word	0x000000ff
        /*0b94*/ 	.word	0x00028c30
        /*0b98*/ 	.short	0x0100
        /*0b9a*/ 	.byte	0x06
	.zero		1


	//   ....[3]....
        /*0b9c*/ 	.word	0x00000390
        /*0ba0*/ 	.word	0x000000ff
        /*0ba4*/ 	.word	0x00028c40
        /*0ba8*/ 	.short	0x0100
        /*0baa*/ 	.byte	0x06
	.zero		1


	//   ....[4]....
        /*0bac*/ 	.word	0x000003a0
        /*0bb0*/ 	.word	0x000000ff
        /*0bb4*/ 	.word	0x00028c38
        /*0bb8*/ 	.short	0x0100
        /*0bba*/ 	.byte	0x06
	.zero		1


	//   ....[5]....
        /*0bbc*/ 	.word	0x000003b0
        /*0bc0*/ 	.word	0x000000ff
        /*0bc4*/ 	.word	0x00028c48
        /*0bc8*/ 	.short	0x0100
        /*0bca*/ 	.byte	0x06
	.zero		1


	//   ....[6]....
        /*0bcc*/ 	.word	0x000004e0
        /*0bd0*/ 	.word	0x000000ff
        /*0bd4*/ 	.word	0x00028c50
        /*0bd8*/ 	.short	0x0100
        /*0bda*/ 	.byte	0x08
	.zero		1


	//   ....[7]....
        /*0bdc*/ 	.word	0x000004f0
        /*0be0*/ 	.word	0x000000ff
        /*0be4*/ 	.word	0x00028c60
        /*0be8*/ 	.short	0x0100
        /*0bea*/ 	.byte	0x08
	.zero		1


	//   ....[8]....
        /*0bec*/ 	.word	0x00000500
        /*0bf0*/ 	.word	0x000000ff
        /*0bf4*/ 	.word	0x00028c58
        /*0bf8*/ 	.short	0x0100
        /*0bfa*/ 	.byte	0x08
	.zero		1


	//   ....[9]....
        /*0bfc*/ 	.word	0x00000510
        /*0c00*/ 	.word	0x000000ff
        /*0c04*/ 	.word	0x00028c68
        /*0c08*/ 	.short	0x0100
        /*0c0a*/ 	.byte	0x08
	.zero		1


	//   ....[10]....
        /*0c0c*/ 	.word	0x00000600
        /*0c10*/ 	.word	0x000000ff
        /*0c14*/ 	.word	0x00028c70
        /*0c18*/ 	.short	0x0100
        /*0c1a*/ 	.byte	0x06
	.zero		1


	//   ....[11]....
        /*0c1c*/ 	.word	0x00000610
        /*0c20*/ 	.word	0x000000ff
        /*0c24*/ 	.word	0x00028c80
        /*0c28*/ 	.short	0x0100
        /*0c2a*/ 	.byte	0x06
	.zero		1


	//   ....[12]....
        /*0c2c*/ 	.word	0x00000620
        /*0c30*/ 	.word	0x000000ff
        /*0c34*/ 	.word	0x00028c78
        /*0c38*/ 	.short	0x0100
        /*0c3a*/ 	.byte	0x06
	.zero		1


	//   ....[13]....
        /*0c3c*/ 	.word	0x00000630
        /*0c40*/ 	.word	0x000000ff
        /*0c44*/ 	.word	0x00028c88
        /*0c48*/ 	.short	0x0100
        /*0c4a*/ 	.byte	0x06
	.zero		1


	//   ....[14]....
        /*0c4c*/ 	.word	0x00000760
        /*0c50*/ 	.word	0x000000ff
        /*0c54*/ 	.word	0x00028c90
        /*0c58*/ 	.short	0x0100
        /*0c5a*/ 	.byte	0x08
	.zero		1


	//   ....[15]....
        /*0c5c*/ 	.word	0x00000770
        /*0c60*/ 	.word	0x000000ff
        /*0c64*/ 	.word	0x00028ca0
        /*0c68*/ 	.short	0x0100
        /*0c6a*/ 	.byte	0x08
	.zero		1


	//   ....[16]....
        /*0c6c*/ 	.word	0x00000780
        /*0c70*/ 	.word	0x000000ff
        /*0c74*/ 	.word	0x00028c98
        /*0c78*/ 	.short	0x0100
        /*0c7a*/ 	.byte	0x08
	.zero		1


	//   ....[17]....
        /*0c7c*/ 	.word	0x00000790
        /*0c80*/ 	.word	0x000000ff
        /*0c84*/ 	.word	0x00028ca8
        /*0c88*/ 	.short	0x0100
        /*0c8a*/ 	.byte	0x08
	.zero		1


	//   ....[18]....
        /*0c8c*/ 	.word	0x000008c0
        /*0c90*/ 	.word	0x000000ff
        /*0c94*/ 	.word	0x00028cb0
        /*0c98*/ 	.short	0x0100
        /*0c9a*/ 	.byte	0x08
	.zero		1


	//   ....[19]....
        /*0c9c*/ 	.word	0x000008d0
        /*0ca0*/ 	.word	0x000000ff
        /*0ca4*/ 	.word	0x00028cc0
        /*0ca8*/ 	.short	0x0100
        /*0caa*/ 	.byte	0x08
	.zero		1


	//   ....[20]....
        /*0cac*/ 	.word	0x000008e0
        /*0cb0*/ 	.word	0x000000ff
        /*0cb4*/ 	.word	0x00028cb8
        /*0cb8*/ 	.short	0x0100
        /*0cba*/ 	.byte	0x08
	.zero		1


	//   ....[21]....
        /*0cbc*/ 	.word	0x000008f0
        /*0cc0*/ 	.word	0x000000ff
        /*0cc4*/ 	.word	0x00028cc8
        /*0cc8*/ 	.short	0x0100
        /*0cca*/ 	.byte	0x08
	.zero		1


	//   ....[22]....
        /*0ccc*/ 	.word	0x00002720
        /*0cd0*/ 	.word	0x00000044
        /*0cd4*/ 	.word	0x00028c90
        /*0cd8*/ 	.short	0x010a
        /*0cda*/ 	.byte	0x3f
	.zero		1


	//   ....[23]....
        /*0cdc*/ 	.word	0x000030a0
        /*0ce0*/ 	.word	0x00000044
        /*0ce4*/ 	.word	0x00028c90
        /*0ce8*/ 	.short	0x010a
        /*0cea*/ 	.byte	0x3f
	.zero		1


	//   ....[24]....
        /*0cec*/ 	.word	0x00003910
        /*0cf0*/ 	.word	0x00000044
        /*0cf4*/ 	.word	0x00028c90
        /*0cf8*/ 	.short	0x010a
        /*0cfa*/ 	.byte	0x3f
	.zero		1


	//   ....[25]....
        /*0cfc*/ 	.word	0x00003b10
        /*0d00*/ 	.word	0x00000004
        /*0d04*/ 	.word	0x00000000
        /*0d08*/ 	.short	0x0101
        /*0d0a*/ 	.byte	0x3f
	.zero		1


	//   ....[26]....
        /*0d0c*/ 	.word	0x00003b50
        /*0d10*/ 	.word	0x00000044
        /*0d14*/ 	.word	0x00028cb0
        /*0d18*/ 	.short	0x010a
        /*0d1a*/ 	.byte	0x3f
	.zero		1


	//   ....[27]....
        /*0d1c*/ 	.word	0x00004180
        /*0d20*/ 	.word	0x00000044
        /*0d24*/ 	.word	0x00000000
        /*0d28*/ 	.short	0x0101
        /*0d2a*/ 	.byte	0x3f
	.zero		1


	//   ....[28]....
        /*0d2c*/ 	.word	0x000048c0
        /*0d30*/ 	.word	0x00000014
        /*0d34*/ 	.word	0x00028c50
        /*0d38*/ 	.short	0x010a
        /*0d3a*/ 	.byte	0x3f
	.zero		1


	//   ....[29]....
        /*0d3c*/ 	.word	0x00004c70
        /*0d40*/ 	.word	0x00000000
        /*0d44*/ 	.word	0x00000000
        /*0d48*/ 	.short	0x0101
        /*0d4a*/ 	.byte	0x3f
	.zero		1


	//   ....[30]....
        /*0d4c*/ 	.word	0x000055a0
        /*0d50*/ 	.word	0x00000003
        /*0d54*/ 	.word	0x00028c50
        /*0d58*/ 	.short	0x010a
        /*0d5a*/ 	.byte	0x3f
	.zero		1


	//   ....[31]....
        /*0d5c*/ 	.word	0x000055f0
        /*0d60*/ 	.word	0x00000003
        /*0d64*/ 	.word	0x00028c50
        /*0d68*/ 	.short	0x010a
        /*0d6a*/ 	.byte	0x3f
	.zero		1


	//   ....[32]....
        /*0d6c*/ 	.word	0x000058b0
        /*0d70*/ 	.word	0x00000003
        /*0d74*/ 	.word	0x00000000
        /*0d78*/ 	.short	0x0101
        /*0d7a*/ 	.byte	0x3f
	.zero		1


	//   ....[33]....
        /*0d7c*/ 	.word	0x00006950
        /*0d80*/ 	.word	0x00000002
        /*0d84*/ 	.word	0x00028c00
        /*0d88*/ 	.short	0x010a
        /*0d8a*/ 	.byte	0x3f
	.zero		1


	//   ....[34]....
        /*0d8c*/ 	.word	0x000069a0
        /*0d90*/ 	.word	0x00000002
        /*0d94*/ 	.word	0x00028c00
        /*0d98*/ 	.short	0x010a
        /*0d9a*/ 	.byte	0x3f
	.zero		1


	//   ....[35]....
        /*0d9c*/ 	.word	0x000073e0
        /*0da0*/ 	.word	0x00000002
        /*0da4*/ 	.word	0x00028c00
        /*0da8*/ 	.short	0x010a
        /*0daa*/ 	.byte	0x3f
	.zero		1


	//   ....[36]....
        /*0dac*/ 	.word	0x000087f0
        /*0db0*/ 	.word	0x00000002
        /*0db4*/ 	.word	0x00028c00
        /*0db8*/ 	.short	0x010a
        /*0dba*/ 	.byte	0x3f
	.zero		1


	//   ....[37]....
        /*0dbc*/ 	.word	0x000095d0
        /*0dc0*/ 	.word	0x00000015
        /*0dc4*/ 	.word	0x00028c30
        /*0dc8*/ 	.short	0x010a
        /*0dca*/ 	.byte	0x3f
	.zero		1


	//   ....[38]....
        /*0dcc*/ 	.word	0x00009670
        /*0dd0*/ 	.word	0x00000015
        /*0dd4*/ 	.word	0x00028c30
        /*0dd8*/ 	.short	0x010a
        /*0dda*/ 	.byte	0x3f
	.zero		1


	//   ....[39]....
        /*0ddc*/ 	.word	0x0000a9b0
        /*0de0*/ 	.word	0x00000000
        /*0de4*/ 	.word	0x00000000
        /*0de8*/ 	.short	0x0101
        /*0dea*/ 	.byte	0x3f
	.zero		1


	//   ....[40]....
        /*0dec*/ 	.word	0x0000ad50
        /*0df0*/ 	.word	0x00000015
        /*0df4*/ 	.word	0x00028c50
        /*0df8*/ 	.short	0x010a
        /*0dfa*/ 	.byte	0x3f
	.zero		1


	//   ....[41]....
        /*0dfc*/ 	.word	0x0000ae10
        /*0e00*/ 	.word	0x00000015
        /*0e04*/ 	.word	0x00028c50
        /*0e08*/ 	.short	0x010a
        /*0e0a*/ 	.byte	0x3f
	.zero		1


	//   ....[42]....
        /*0e0c*/ 	.word	0x0000b160
        /*0e10*/ 	.word	0x00000015
        /*0e14*/ 	.word	0x00000000
        /*0e18*/ 	.short	0x0101
        /*0e1a*/ 	.byte	0x3f
	.zero		1


	//   ....[43]....
        /*0e1c*/ 	.word	0x0000b280
        /*0e20*/ 	.word	0x000000d6
        /*0e24*/ 	.word	0x00028c30
        /*0e28*/ 	.short	0x010a
        /*0e2a*/ 	.byte	0x3f
	.zero		1


	//   ....[44]....
        /*0e2c*/ 	.word	0x0000b330
        /*0e30*/ 	.word	0x000000d6
        /*0e34*/ 	.word	0x00028c30
        /*0e38*/ 	.short	0x010a
        /*0e3a*/ 	.byte	0x3f
	.zero		1


	//   ....[45]....
        /*0e3c*/ 	.word	0x0000c2d0
        /*0e40*/ 	.word	0x0000000f
        /*0e44*/ 	.word	0x00000000
        /*0e48*/ 	.short	0x0101
        /*0e4a*/ 	.byte	0x3f
	.zero		1


	//   ....[46]....
        /*0e4c*/ 	.word	0x0000d270
        /*0e50*/ 	.word	0x000000d6
        /*0e54*/ 	.word	0x00028c50
        /*0e58*/ 	.short	0x010a
        /*0e5a*/ 	.byte	0x3f
	.zero		1


	//   ....[47]....
        /*0e5c*/ 	.word	0x0000d2c0
        /*0e60*/ 	.word	0x000000d6
        /*0e64*/ 	.word	0x00028c50
        /*0e68*/ 	.short	0x010a
        /*0e6a*/ 	.byte	0x3f
	.zero		1


	//   ....[48]....
        /*0e6c*/ 	.word	0x0000d5c0
        /*0e70*/ 	.word	0x000000d6
        /*0e74*/ 	.word	0x00000000
        /*0e78*/ 	.short	0x0101
        /*0e7a*/ 	.byte	0x3f
	.zero		1


	//   ....[49]....
        /*0e7c*/ 	.word	0x0000d6f0
        /*0e80*/ 	.word	0x00000015
        /*0e84*/ 	.word	0x00028c30
        /*0e88*/ 	.short	0x010a
        /*0e8a*/ 	.byte	0x3f
	.zero		1


	//   ....[50]....
        /*0e8c*/ 	.word	0x0000d760
        /*0e90*/ 	.word	0x00000015
        /*0e94*/ 	.word	0x00028c30
        /*0e98*/ 	.short	0x010a
        /*0e9a*/ 	.byte	0x3f
	.zero		1


	//   ....[51]....
        /*0e9c*/ 	.word	0x0000e1b0
        /*0ea0*/ 	.word	0x00000014
        /*0ea4*/ 	.word	0x00000000
        /*0ea8*/ 	.short	0x0101
        /*0eaa*/ 	.byte	0x3f
	.zero		1


	//   ....[52]....
        /*0eac*/ 	.word	0x0000f0c0
        /*0eb0*/ 	.word	0x00000015
        /*0eb4*/ 	.word	0x00028c50
        /*0eb8*/ 	.short	0x010a
        /*0eba*/ 	.byte	0x3f
	.zero		1


	//   ....[53]....
        /*0ebc*/ 	.word	0x0000f110
        /*0ec0*/ 	.word	0x00000015
        /*0ec4*/ 	.word	0x00028c50
        /*0ec8*/ 	.short	0x010a
        /*0eca*/ 	.byte	0x3f
	.zero		1


	//   ....[54]....
        /*0ecc*/ 	.word	0x0000f410
        /*0ed0*/ 	.word	0x00000015
        /*0ed4*/ 	.word	0x00000000
        /*0ed8*/ 	.short	0x0101
        /*0eda*/ 	.byte	0x3f
	.zero		1


	//   ....[55]....
        /*0edc*/ 	.word	0x00011a50
        /*0ee0*/ 	.word	0x00000000
        /*0ee4*/ 	.word	0x00000000
        /*0ee8*/ 	.short	0x0101
        /*0eea*/ 	.byte	0x3f
	.zero		1


	//   ....[56]....
        /*0eec*/ 	.word	0x00014350
        /*0ef0*/ 	.word	0x00000006
        /*0ef4*/ 	.word	0x00028c20
        /*0ef8*/ 	.short	0x010a
        /*0efa*/ 	.byte	0x3f
	.zero		1


	//   ....[57]....
        /*0efc*/ 	.word	0x00014430
        /*0f00*/ 	.word	0x00000005
        /*0f04*/ 	.word	0x00028ca0
        /*0f08*/ 	.short	0x010a
        /*0f0a*/ 	.byte	0x3f
	.zero		1


	//   ....[58]....
        /*0f0c*/ 	.word	0x00014680
        /*0f10*/ 	.word	0x00000005
        /*0f14*/ 	.word	0x00028cc0
        /*0f18*/ 	.short	0x010a
        /*0f1a*/ 	.byte	0x3f
	.zero		1


	//   ....[59]....
        /*0f1c*/ 	.word	0x00015100
        /*0f20*/ 	.word	0x00000005
        /*0f24*/ 	.word	0x00028ca0
        /*0f28*/ 	.short	0x010a
        /*0f2a*/ 	.byte	0x3f
	.zero		1


	//   ....[60]....
        /*0f2c*/ 	.word	0x00015340
        /*0f30*/ 	.word	0x00000005
        /*0f34*/ 	.word	0x00028cc0
        /*0f38*/ 	.short	0x010a
        /*0f3a*/ 	.byte	0x3f
	.zero		1


	//   ....[61]....
        /*0f3c*/ 	.word	0x00016720
        /*0f40*/ 	.word	0x00000000
        /*0f44*/ 	.word	0x00028c40
        /*0f48*/ 	.short	0x010a
        /*0f4a*/ 	.byte	0x3f
	.zero		1


	//   ....[62]....
        /*0f4c*/ 	.word	0x000172c0
        /*0f50*/ 	.word	0x00000008
        /*0f54*/ 	.word	0x00028c00
        /*0f58*/ 	.short	0x0107
        /*0f5a*/ 	.byte	0x3f
	.zero		1


	//   ....[63]....
        /*0f5c*/ 	.word	0x000173c0
        /*0f60*/ 	.word	0x00000002
        /*0f64*/ 	.word	0x00028c00
        /*0f68*/ 	.short	0x0101
        /*0f6a*/ 	.byte	0x3f
	.zero		1


	//   ....[64]....
        /*0f6c*/ 	.word	0x000173e0
        /*0f70*/ 	.word	0x00000002
        /*0f74*/ 	.word	0x00028c20
        /*0f78*/ 	.short	0x010a
        /*0f7a*/ 	.byte	0x3f
	.zero		1


	//   ....[65]....
        /*0f7c*/ 	.word	0x000174e0
        /*0f80*/ 	.word	0x00000000
        /*0f84*/ 	.word	0x00028c60
        /*0f88*/ 	.short	0x010a
        /*0f8a*/ 	.byte	0x3f
	.zero		1


	//   ....[66]....
        /*0f8c*/ 	.word	0x000181c0
        /*0f90*/ 	.word	0x00000003
        /*0f94*/ 	.word	0x00028c40
        /*0f98*/ 	.short	0x010a
        /*0f9a*/ 	.byte	0x3f
	.zero		1


	//   ....[67]....
        /*0f9c*/ 	.word	0x00018420
        /*0fa0*/ 	.word	0x00000003
        /*0fa4*/ 	.word	0x00028c60
        /*0fa8*/ 	.short	0x010a
        /*0faa*/ 	.byte	0x3f
	.zero		1


	//   ....[68]....
        /*0fac*/ 	.word	0x000190a0
        /*0fb0*/ 	.word	0x00000004
        /*0fb4*/ 	.word	0x00028c40
        /*0fb8*/ 	.short	0x010a
        /*0fba*/ 	.byte	0x3f
	.zero		1


	//   ....[69]....
        /*0fbc*/ 	.word	0x000192f0
        /*0fc0*/ 	.word	0x00000004
        /*0fc4*/ 	.word	0x00028c60
        /*0fc8*/ 	.short	0x010a
        /*0fca*/ 	.byte	0x3f
	.zero		1


	//   ....[70]....
        /*0fcc*/ 	.word	0x00019f00
        /*0fd0*/ 	.word	0x00000004
        /*0fd4*/ 	.word	0x00028c40
        /*0fd8*/ 	.short	0x010a
        /*0fda*/ 	.byte	0x3f
	.zero		1


	//   ....[71]....
        /*0fdc*/ 	.word	0x0001a160
        /*0fe0*/ 	.word	0x00000004
        /*0fe4*/ 	.word	0x00028c60
        /*0fe8*/ 	.short	0x010a
        /*0fea*/ 	.byte	0x3f
	.zero		1


	//   ....[72]....
        /*0fec*/ 	.word	0x0001b9e0
        /*0ff0*/ 	.word	0x00000000
        /*0ff4*/ 	.word	0x00028c20
        /*0ff8*/ 	.short	0x010a
        /*0ffa*/ 	.byte	0x3f
	.zero		1


	//   ....[73]....
        /*0ffc*/ 	.word	0x0001bb90
        /*1000*/ 	.word	0x00000006
        /*1004*/ 	.word	0x00000000
        /*1008*/ 	.short	0x010a
        /*100a*/ 	.byte	0x3f
	.zero		1


	//   ....[74]....
        /*100c*/ 	.word	0x0001bc00
        /*1010*/ 	.word	0x00000007
        /*1014*/ 	.word	0x00000000
        /*1018*/ 	.short	0x010a
        /*101a*/ 	.byte	0x3f
	.zero		1


	//   ....[75]....
        /*101c*/ 	.word	0x0001bc70
        /*1020*/ 	.word	0x00000004
        /*1024*/ 	.word	0x00000000
        /*1028*/ 	.short	0x010a
        /*102a*/ 	.byte	0x3f
	.zero		1


	//   ....[76]....
        /*102c*/ 	.word	0x0001bca0
        /*1030*/ 	.word	0x00000003
        /*1034*/ 	.word	0x00000000
        /*1038*/ 	.short	0x010a
        /*103a*/ 	.byte	0x3f
	.zero		1


	//   ....[77]....
        /*103c*/ 	.word	0x0001bd00
        /*1040*/ 	.word	0x00000044
        /*1044*/ 	.word	0x00028c90
        /*1048*/ 	.short	0x010a
        /*104a*/ 	.byte	0x3f
	.zero		1


	//   ....[78]....
        /*104c*/ 	.word	0x0001bd50
        /*1050*/ 	.word	0x00000044
        /*1054*/ 	.word	0x00028c90
        /*1058*/ 	.short	0x010a
        /*105a*/ 	.byte	0x3f
	.zero		1


	//   ....[79]....
        /*105c*/ 	.word	0x0001bda0
        /*1060*/ 	.word	0x00000044
        /*1064*/ 	.word	0x00028c90
        /*1068*/ 	.short	0x010a
        /*106a*/ 	.byte	0x3f
	.zero		1


	//   ....[80]....
        /*106c*/ 	.word	0x0001bdf0
        /*1070*/ 	.word	0x00000044
        /*1074*/ 	.word	0x00028cb0
        /*1078*/ 	.short	0x010a
        /*107a*/ 	.byte	0x3f
	.zero		1


	//   ....[81]....
        /*107c*/ 	.word	0x0001be40
        /*1080*/ 	.word	0x00000014
        /*1084*/ 	.word	0x00028c50
        /*1088*/ 	.short	0x010a
        /*108a*/ 	.byte	0x3f
	.zero		1


	//   ....[82]....
        /*108c*/ 	.word	0x0001be90
        /*1090*/ 	.word	0x00000003
        /*1094*/ 	.word	0x00028c50
        /*1098*/ 	.short	0x010a
        /*109a*/ 	.byte	0x3f
	.zero		1


	//   ....[83]....
        /*109c*/ 	.word	0x0001c260
        /*10a0*/ 	.word	0x00000002
        /*10a4*/ 	.word	0x00028c00
        /*10a8*/ 	.short	0x010a
        /*10aa*/ 	.byte	0x3f
	.zero		1


	//   ....[84]....
        /*10ac*/ 	.word	0x0001c670
        /*10b0*/ 	.word	0x00000002
        /*10b4*/ 	.word	0x00028c00
        /*10b8*/ 	.short	0x010a
        /*10ba*/ 	.byte	0x3f
	.zero		1


	//   ....[85]....
        /*10bc*/ 	.word	0x0001c6c0
        /*10c0*/ 	.word	0x00000015
        /*10c4*/ 	.word	0x00028c30
        /*10c8*/ 	.short	0x010a
        /*10ca*/ 	.byte	0x3f
	.zero		1


	//   ....[86]....
        /*10cc*/ 	.word	0x0001c710
        /*10d0*/ 	.word	0x00000015
        /*10d4*/ 	.word	0x00028c50
        /*10d8*/ 	.short	0x010a
        /*10da*/ 	.byte	0x3f
	.zero		1


	//   ....[87]....
        /*10dc*/ 	.word	0x0001c760
        /*10e0*/ 	.word	0x000000d6
        /*10e4*/ 	.word	0x00028c30
        /*10e8*/ 	.short	0x010a
        /*10ea*/ 	.byte	0x3f
	.zero		1


	//   ....[88]....
        /*10ec*/ 	.word	0x0001c7b0
        /*10f0*/ 	.word	0x000000d6
        /*10f4*/ 	.word	0x00028c50
        /*10f8*/ 	.short	0x010a
        /*10fa*/ 	.byte	0x3f
	.zero		1


	//   ....[89]....
        /*10fc*/ 	.word	0x0001c800
        /*1100*/ 	.word	0x00000015
        /*1104*/ 	.word	0x00028c30
        /*1108*/ 	.short	0x010a
        /*110a*/ 	.byte	0x3f
	.zero		1


	//   ....[90]....
        /*110c*/ 	.word	0x0001c850
        /*1110*/ 	.word	0x00000015
        /*1114*/ 	.word	0x00028c50
        /*1118*/ 	.short	0x010a
        /*111a*/ 	.byte	0x3f
	.zero		1


	//   ....[91]....
        /*111c*/ 	.word	0x0001ca00
        /*1120*/ 	.word	0x00000005
        /*1124*/ 	.word	0x00028c20
        /*1128*/ 	.short	0x010a
        /*112a*/ 	.byte	0x3f
	.zero		1


	//   ....[92]....
        /*112c*/ 	.word	0x0001ca50
        /*1130*/ 	.word	0x00000005
        /*1134*/ 	.word	0x00028ca0
        /*1138*/ 	.short	0x010a
        /*113a*/ 	.byte	0x3f
	.zero		1


	//   ....[93]....
        /*113c*/ 	.word	0x0001caa0
        /*1140*/ 	.word	0x00000005
        /*1144*/ 	.word	0x00028cc0
        /*1148*/ 	.short	0x010a
        /*114a*/ 	.byte	0x3f
	.zero		1


	//   ....[94]....
        /*114c*/ 	.word	0x0001caf0
        /*1150*/ 	.word	0x00000005
        /*1154*/ 	.word	0x00028ca0
        /*1158*/ 	.short	0x010a
        /*115a*/ 	.byte	0x3f
	.zero		1


	//   ....[95]....
        /*115c*/ 	.word	0x0001cb40
        /*1160*/ 	.word	0x00000005
        /*1164*/ 	.word	0x00028cc0
        /*1168*/ 	.short	0x010a
        /*116a*/ 	.byte	0x3f
	.zero		1


	//   ....[96]....
        /*116c*/ 	.word	0x0001cce0
        /*1170*/ 	.word	0x00000000
        /*1174*/ 	.word	0x00028c40
        /*1178*/ 	.short	0x010a
        /*117a*/ 	.byte	0x3f
	.zero		1


	//   ....[97]....
        /*117c*/ 	.word	0x0001d260
        /*1180*/ 	.word	0x00000002
        /*1184*/ 	.word	0x00028c20
        /*1188*/ 	.short	0x010a
        /*118a*/ 	.byte	0x3f
	.zero		1


	//   ....[98]....
        /*118c*/ 	.word	0x0001d2b0
        /*1190*/ 	.word	0x00000000
        /*1194*/ 	.word	0x00028c60
        /*1198*/ 	.short	0x010a
        /*119a*/ 	.byte	0x3f
	.zero		1


	//   ....[99]....
        /*119c*/ 	.word	0x0001d300
        /*11a0*/ 	.word	0x00000003
        /*11a4*/ 	.word	0x00028c40
        /*11a8*/ 	.short	0x010a
        /*11aa*/ 	.byte	0x3f
	.zero		1


	//   ....[100]....
        /*11ac*/ 	.word	0x0001d350
        /*11b0*/ 	.word	0x00000003
        /*11b4*/ 	.word	0x00028c60
        /*11b8*/ 	.short	0x010a
        /*11ba*/ 	.byte	0x3f
	.zero		1


	//   ....[101]....
        /*11bc*/ 	.word	0x0001d3a0
        /*11c0*/ 	.word	0x00000004
        /*11c4*/ 	.word	0x00028c40
        /*11c8*/ 	.short	0x010a
        /*11ca*/ 	.byte	0x3f
	.zero		1


	//   ....[102]....
        /*11cc*/ 	.word	0x0001d3f0
        /*11d0*/ 	.word	0x00000004
        /*11d4*/ 	.word	0x00028c60
        /*11d8*/ 	.short	0x010a
        /*11da*/ 	.byte	0x3f
	.zero		1


	//   ....[103]....
        /*11dc*/ 	.word	0x0001d440
        /*11e0*/ 	.word	0x00000004
        /*11e4*/ 	.word	0x00028c40
        /*11e8*/ 	.short	0x010a
        /*11ea*/ 	.byte	0x3f
	.zero		1


	//   ....[104]....
        /*11ec*/ 	.word	0x0001d490
        /*11f0*/ 	.word	0x00000004
        /*11f4*/ 	.word	0x00028c60
        /*11f8*/ 	.short	0x010a
        /*11fa*/ 	.byte	0x3f
	.zero		1


	//   ....[105]....
        /*11fc*/ 	.word	0x0001de90
        /*1200*/ 	.word	0x00000000
        /*1204*/ 	.word	0x00028c20
        /*1208*/ 	.short	0x010a
        /*120a*/ 	.byte	0x3f
	.zero		1


	//   ....[106]....
        /*120c*/ 	.word	0x0001e030
        /*1210*/ 	.word	0x00000006
        /*1214*/ 	.word	0x00000000
        /*1218*/ 	.short	0x010a
        /*121a*/ 	.byte	0x3f
	.zero		1


	//   ....[107]....
        /*121c*/ 	.word	0x0001e080
        /*1220*/ 	.word	0x00000007
        /*1224*/ 	.word	0x00000000
        /*1228*/ 	.short	0x010a
        /*122a*/ 	.byte	0x3f
	.zero		1


	//   ....[108]....
        /*122c*/ 	.word	0x0001e0d0
        /*1230*/ 	.word	0x00000004
        /*1234*/ 	.word	0x00000000
        /*1238*/ 	.short	0x010a
        /*123a*/ 	.byte	0x3f
	.zero		1


	//----- nvinfo : EIATTR_NUM_MBARRIERS
	.align		4
.L_590:
        /*123c*/ 	.byte	0x03, 0x38
        /*123e*/ 	.short	0x0016


	//----- nvinfo : EIATTR_EXIT_INSTR_OFFSETS
	.align		4
        /*1240*/ 	.byte	0x04, 0x1c
        /*1242*/ 	.short	(.L_592 - .L_591)


	//   ....[0]....
.L_591:
        /*1244*/ 	.word	0x0001bcf0


	//----- nvinfo : EIATTR_MAX_THREADS
	.align		4
.L_592:
        /*1248*/ 	.byte	0x04, 0x05
        /*124a*/ 	.short	(.L_594 - .L_593)
.L_593:
        /*124c*/ 	.word	0x00000180
        /*1250*/ 	.word	0x00000001
        /*1254*/ 	.word	0x00000001


	//----- nvinfo : EIATTR_CRS_STACK_SIZE
	.align		4
.L_594:
        /*1258*/ 	.byte	0x04, 0x1e
        /*125a*/ 	.short	(.L_596 - .L_595)
.L_595:
        /*125c*/ 	.word	0x00000000


	//----- nvinfo : EIATTR_CBANK_PARAM_SIZE
	.align		4
.L_596:
        /*1260*/ 	.byte	0x03, 0x19
        /*1262*/ 	.short	0x0af0


	//----- nvinfo : EIATTR_PARAM_CBANK
	.align		4
        /*1264*/ 	.byte	0x04, 0x0a
        /*1266*/ 	.short	(.L_598 - .L_597)
	.align		4
.L_597:
        /*1268*/ 	.word	index@(.nv.constant0._ZN7cutlass13device_kernelIN5flash11enable_sm90INS1_16FlashAttnFwdSm90INS1_25CollectiveMainloopFwdSm90ILi2EN4cute5tupleIJNS5_1CILi1EEES8_S8_EEENS6_IJNS7_ILi64EEESA_SA_EEELi512ENS_6half_tEfNS_4arch4Sm90ELb1ELb0ELb1ELb1ELb0ELb1ELb0ELb0ELb0ELb1ELb0ELb0EEENS1_21CollectiveEpilogueFwdINS6_IJSA_NS7_ILi512EEESA_EEES9_SC_SE_Li256ELb1ELb1ELb0ELb0EEENS1_36VarlenDynamicPersistentTileSchedulerILi64ELi64ELi256ELi128ELb0ELb1ELb1ELb1ELb1ELb1EEEEEEEEEvNT_6ParamsE)
        /*126c*/ 	.short	0x0210
        /*126e*/ 	.short	0x0af0


	//----- nvinfo : EIATTR_SW_WAR
	.align		4
.L_598:
        /*1270*/ 	.byte	0x04, 0x36
        /*1272*/ 	.short	(.L_600 - .L_599)
.L_599:
        /*1274*/ 	.word	0x00000008
.L_600:


//--------------------- .nv.info._ZN7cutlass13device_kernelIN5flash11enable_sm90INS1_16FlashAttnFwdSm90INS1_25CollectiveMainloopFwdSm90ILi2EN4cute5tupleIJNS5_1CILi1EEES8_S8_EEENS6_IJNS7_ILi64EEESA_SA_EEELi512ENS_6half_tEfNS_4arch4Sm90ELb1ELb0ELb1ELb1ELb0ELb0ELb1ELb0ELb0ELb1ELb0ELb0EEENS1_21CollectiveEpilogueFwdINS6_IJSA_NS7_ILi512EEESA_EEES9_SC_SE_Li256ELb1ELb1ELb0ELb0EEENS1_36VarlenDynamicPersistentTileSchedulerILi64ELi64ELi256ELi128ELb0ELb1ELb1ELb1ELb1ELb1EEEEEEEEEvNT_6ParamsE --------------------------
	.section	.nv.info._ZN7cutlass13device_kernelIN5flash11enable_sm90INS1_16FlashAttnFwdSm90INS1_25CollectiveMainloopFwdSm90ILi2EN4cute5tupleIJNS5_1CILi1EEES8_S8_EEENS6_IJNS7_ILi64EEESA_SA_EEELi512ENS_6half_tEfNS_4arch4Sm90ELb1ELb0ELb1ELb1ELb0ELb0ELb1ELb0ELb0ELb1ELb0ELb0EEENS1_21CollectiveEpilogueFwdINS6_IJSA_NS7_ILi512EEESA_EEES9_SC_SE_Li256ELb1ELb1ELb0ELb0EEENS1_36VarlenDynamicPersistentTileSchedulerILi64ELi64ELi256ELi128ELb0ELb1ELb1ELb1ELb1ELb1EEEEEEEEEvNT_6ParamsE,"",@"SHT_CUDA_INFO"
	.sectionflags	@""
	.align	4


	//----- nvinfo : EIATTR_CUDA_API_VERSION
	.align		4
        /*0000*/ 	.byte	0x04, 0x37
        /*0002*/ 	.short	(.L_602 - .L_601)
.L_601:
        /*0004*/ 	.word	0x00000082


	//----- nvinfo : EIATTR_KPARAM_INFO
	.align		4
.L_602:
        /*0008*/ 	.byte	0x04, 0x17
        /*000a*/ 	.short	(.L_604 - .L_603)
.L_603:
        /*000c*/ 	.word	0x00000000
        /*0010*/ 	.short	0x0000
        /*0012*/ 	.short	0x0070
        /*0014*/ 	.byte	0x00, 0xf0, 0x01, 0x2e


	//----- nvinfo : EIATTR_SPARSE_MMA_MASK
	.align		4
.L_604:
        /*0018*/ 	.byte	0x03, 0x50
        /*001a*/ 	.short	0x0000


	//----- nvinfo : EIATTR_MAXREG_COUNT
	.align		4
        /*001c*/ 	.byte	0x03, 0x1b
        /*001e*/ 	.short	0x00a8


	//----- nvinfo : EIATTR_NUM_BARRIERS
	.align		4
        /*0020*/ 	.byte	0x02, 0x4c
        /*0022*/ 	.byte	0x10
	.zero		1


	//----- nvinfo : EIATTR_EXTERNS
	.align		4
        /*0024*/ 	.byte	0x04, 0x0f
        /*0026*/ 	.short	(.L_606 - .L_605)


	//   ....[0]....
	.align		4
.L_605:
        /*0028*/ 	.word	index@(__assertfail)


	//----- nvinfo : EIATTR_ANNOTATIONS
	.align		4
.L_606:
        /*002c*/ 	.byte	0x04, 0x55
        /*002e*/ 	.short	(.L_608 - .L_607)


	//   ....[0]....
.L_607:
        /* <DEDUP_REMOVED lines=100> */


	//----- nvinfo : EIATTR_MERCURY_ISA_VERSION
	.align		4
.L_608:
        /*0658*/ 	.byte	0x03, 0x5f
        /*065a*/ 	.short	0x0101


	//----- nvinfo : EIATTR_UNUSED_LOAD_BYTE_OFFSET
	.align		4
        /*065c*/ 	.byte	0x04, 0x44
        /*065e*/ 	.short	(.L_610 - .L_609)


	//   ....[0]....
.L_609:
        /*0660*/ 	.word	0x00000a50
        /*0664*/ 	.word	0x0000fff0


	//   ....[1]....
        /*0668*/ 	.word	0x0000db90
        /*066c*/ 	.word	0x0000fff0


	//----- nvinfo : EIATTR_INT_WARP_WIDE_INSTR_OFFSETS
	.align		4
.L_610:
        /*0670*/ 	.byte	0x04, 0x31
        /*0672*/ 	.short	(.L_612 - .L_611)


	//   ....[0]....
.L_611:
        /*0674*/ 	.word	0x00000130


	//   ....[1]....
        /*0678*/ 	.word	0x00000170


	//   ....[2]....
        /*067c*/ 	.word	0x000001e0


	//   ....[3]....
        /*0680*/ 	.word	0x000001f0


	//   ....[4]....
        /*0684*/ 	.word	0x00011ea0


	//   ....[5]....
        /*0688*/ 	.word	0x00011f00


	//   ....[6]....
        /*068c*/ 	.word	0x00017c90


	//   ....[7]....
        /*0690*/ 	.word	0x00017d20


	//----- nvinfo : EIATTR_COOP_GROUP_MASK_REGIDS
	.align		4
.L_612:
        /*0694*/ 	.byte	0x04, 0x29
        /*0696*/ 	.short	(.L_614 - .L_613)


	//   ....[0]....
.L_613:
        /*0698*/ 	.word	0xffffffff


	//   ....[1]....
        /*069c*/ 	.word	0xffffffff


	//   ....[2]....
        /*06a0*/ 	.word	0xffffffff


	//   ....[3]....
        /*06a4*/ 	.word	0xffffffff


	//   ....[4]....
        /*06a8*/ 	.word	0xffffffff


	//   ....[5]....
        /*06ac*/ 	.word	0xffffffff


	//   ....[6]....
        /*06b0*/ 	.word	0xffffffff


	//   ....[7]....
        /*06b4*/ 	.word	0xffffffff


	//   ....[8]....
        /*06b8*/ 	.word	0xffffffff


	//   ....[9]....
        /*06bc*/ 	.word	0xffffffff


	//   ....[10]....
        /*06c0*/ 	.word	0xffffffff


	//   ....[11]....
        /*06c4*/ 	.word	0xffffffff


	//   ....[12]....
        /*06c8*/ 	.word	0xffffffff


	//   ....[13]....
        /*06cc*/ 	.word	0xffffffff


	//   ....[14]....
        /*06d0*/ 	.word	0xffffffff


	//   ....[15]....
        /*06d4*/ 	.word	0xffffffff


	//   ....[16]....
        /*06d8*/ 	.word	0xffffffff


	//   ....[17]....
        /*06dc*/ 	.word	0xffffffff


	//   ....[18]....
        /*06e0*/ 	.word	0xffffffff


	//   ....[19]....
        /*06e4*/ 	.word	0xffffffff


	//   ....[20]....
        /*06e8*/ 	.word	0xffffffff


	//   ....[21]....
        /*06ec*/ 	.word	0xffffffff


	//   ....[22]....
        /*06f0*/ 	.word	0xffffffff


	//   ....[23]....
        /*06f4*/ 	.word	0xffffffff


	//   ....[24]....
        /*06f8*/ 	.word	0xffffffff


	//   ....[25]....
        /*06fc*/ 	.word	0xffffffff


	//   ....[26]....
        /*0700*/ 	.word	0xffffffff


	//   ....[27]....
        /*0704*/ 	.word	0xffffffff


	//   ....[28]....
        /*0708*/ 	.word	0xffffffff


	//   ....[29]....
        /*070c*/ 	.word	0xffffffff


	//   ....[30]....
        /*0710*/ 	.word	0xffffffff


	//   ....[31]....
        /*0714*/ 	.word	0xffffffff


	//   ....[32]....
        /*0718*/ 	.word	0xffffffff


	//   ....[33]....
        /*071c*/ 	.word	0xffffffff


	//   ....[34]....
        /*0720*/ 	.word	0xffffffff


	//   ....[35]....
        /*0724*/ 	.word	0xffffffff


	//   ....[36]....
        /*0728*/ 	.word	0xffffffff


	//   ....[37]....
        /*072c*/ 	.word	0xffffffff


	//   ....[38]....
        /*0730*/ 	.word	0xffffffff


	//   ....[39]....
        /*0734*/ 	.word	0xffffffff


	//   ....[40]....
        /*0738*/ 	.word	0xffffffff


	//   ....[41]....
        /*073c*/ 	.word	0xffffffff


	//   ....[42]....
        /*0740*/ 	.word	0xffffffff


	//   ....[43]....
        /*0744*/ 	.word	0xffffffff


	//   ....[44]....
        /*0748*/ 	.word	0xffffffff


	//   ....[45]....
        /*074c*/ 	.word	0xffffffff


	//   ....[46]....
        /*0750*/ 	.word	0xffffffff


	//   ....[47]....
        /*0754*/ 	.word	0xffffffff


	//   ....[48]....
        /*0758*/ 	.word	0xffffffff


	//   ....[49]....
        /*075c*/ 	.word	0xffffffff


	//   ....[50]....
        /*0760*/ 	.word	0xffffffff


	//   ....[51]....
        /*0764*/ 	.word	0xffffffff


	//   ....[52]....
        /*0768*/ 	.word	0xffffffff


	//   ....[53]....
        /*076c*/ 	.word	0xffffffff


	//   ....[54]....
        /*0770*/ 	.word	0xffffffff


	//   ....[55]....
        /*0774*/ 	.word	0xffffffff


	//   ....[56]....
        /*0778*/ 	.word	0xffffffff


	//   ....[57]....
        /*077c*/ 	.word	0xffffffff


	//   ....[58]....
        /*0780*/ 	.word	0xffffffff


	//   ....[59]....
        /*0784*/ 	.word	0xffffffff


	//   ....[60]....
        /*0788*/ 	.word	0xffffffff


	//   ....[61]....
        /*078c*/ 	.word	0xffffffff


	//   ....[62]....
        /*0790*/ 	.word	0xffffffff


	//   ....[63]....
        /*0794*/ 	.word	0xffffffff


	//   ....[64]....
        /*0798*/ 	.word	0xffffffff


	//   ....[65]....
        /*079c*/ 	.word	0xffffffff


	//   ....[66]....
        /*07a0*/ 	.word	0xffffffff


	//   ....[67]....
        /*07a4*/ 	.word	0xffffffff


	//   ....[68]....
        /*07a8*/ 	.word	0xffffffff


	//   ....[69]....
        /*07ac*/ 	.word	0xffffffff


	//   ....[70]....
        /*07b0*/ 	.word	0xffffffff


	//   ....[71]....
        /*07b4*/ 	.word	0xffffffff


	//   ....[72]....
        /*07b8*/ 	.word	0xffffffff


	//   ....[73]....
        /*07bc*/ 	.word	0xffffffff


	//   ....[74]....
        /*07c0*/ 	.word	0xffffffff


	//   ....[75]....
        /*07c4*/ 	.word	0xffffffff


	//   ....[76]....
        /*07c8*/ 	.word	0xffffffff


	//   ....[77]....
        /*07cc*/ 	.word	0xffffffff


	//   ....[78]....
        /*07d0*/ 	.word	0xffffffff


	//   ....[79]....
        /*07d4*/ 	.word	0xffffffff


	//   ....[80]....
        /*07d8*/ 	.word	0xffffffff


	//   ....[81]....
        /*07dc*/ 	.word	0xffffffff


	//   ....[82]....
        /*07e0*/ 	.word	0xffffffff


	//   ....[83]....
        /*07e4*/ 	.word	0xffffffff


	//   ....[84]....
        /*07e8*/ 	.word	0xffffffff


	//   ....[85]....
        /*07ec*/ 	.word	0xffffffff


	//   ....[86]....
        /*07f0*/ 	.word	0xffffffff


	//   ....[87]....
        /*07f4*/ 	.word	0xffffffff


	//   ....[88]....
        /*07f8*/ 	.word	0xffffffff


	//   ....[89]....
        /*07fc*/ 	.word	0xffffffff


	//   ....[90]....
        /*0800*/ 	.word	0xffffffff


	//   ....[91]....
        /*0804*/ 	.word	0xffffffff


	//   ....[92]....
        /*0808*/ 	.word	0xffffffff


	//   ....[93]....
        /*080c*/ 	.word	0xffffffff


	//   ....[94]....
        /*0810*/ 	.word	0xffffffff


	//   ....[95]....
        /*0814*/ 	.word	0xffffffff


	//   ....[96]....
        /*0818*/ 	.word	0xffffffff


	//   ....[97]....
        /*081c*/ 	.word	0xffffffff


	//   ....[98]....
        /*0820*/ 	.word	0xffffffff


	//   ....[99]....
        /*0824*/ 	.word	0x0500000f


	//   ....[100]....
        /*0828*/ 	.word	0x0500000f


	//   ....[101]....
        /*082c*/ 	.word	0x0500000f


	//   ....[102]....
        /*0830*/ 	.word	0x0500000f


	//   ....[103]....
        /*0834*/ 	.word	0x0500000f


	//   ....[104]....
        /*0838*/ 	.word	0x0500000f


	//   ....[105]....
        /*083c*/ 	.word	0x0500000f


	//   ....[106]....
        /*0840*/ 	.word	0x0500000f


	//   ....[107]....
        /*0844*/ 	.word	0x0500000f


	//   ....[108]....
        /*0848*/ 	.word	0x0500000f


	//   ....[109]....
        /*084c*/ 	.word	0x0500000f


	//   ....[110]....
        /*0850*/ 	.word	0x0500000f


	//   ....[111]....
        /*0854*/ 	.word	0x0500000f


	//   ....[112]....
        /*0858*/ 	.word	0x0500000f


	//   ....[113]....
        /*085c*/ 	.word	0x0500000f


	//   ....[114]....
        /*0860*/ 	.word	0x0500000f


	//   ....[115]....
        /*0864*/ 	.word	0x0500000f


	//   ....[116]....
        /*0868*/ 	.word	0x0500000f


	//   ....[117]....
        /*086c*/ 	.word	0x0500000f


	//   ....[118]....
        /*0870*/ 	.word	0x0500000f


	//   ....[119]....
        /*0874*/ 	.word	0x0500000f


	//   ....[120]....
        /*0878*/ 	.word	0x0500000f


	//   ....[121]....
        /*087c*/ 	.word	0x0500000f


	//   ....[122]....
        /*0880*/ 	.word	0x0500000f


	//   ....[123]....
        /*0884*/ 	.word	0x0500000f


	//   ....[124]....
        /*0888*/ 	.word	0x0500000f


	//   ....[125]....
        /*088c*/ 	.word	0x0500000f


	//   ....[126]....
        /*0890*/ 	.word	0x0500000f


	//   ....[127]....
        /*0894*/ 	.word	0x0500000f


	//   ....[128]....
        /*0898*/ 	.word	0x0500000f


	//   ....[129]....
        /*089c*/ 	.word	0x0500000f


	//   ....[130]....
        /*08a0*/ 	.word	0x0500000f


	//   ....[131]....
        /*08a4*/ 	.word	0x0500000f


	//   ....[132]....
        /*08a8*/ 	.word	0x0500000f


	//   ....[133]....
        /*08ac*/ 	.word	0x0500000f


	//----- nvinfo : EIATTR_COOP_GROUP_INSTR_OFFSETS
	.align		4
.L_614:
        /*08b0*/ 	.byte	0x04, 0x28
        /*08b2*/ 	.short	(.L_616 - .L_615)


	//   ....[0]....
.L_615:
        /*08b4*/ 	.word	0x00000070


	//   ....[1]....
        /*08b8*/ 	.word	0x00000140


	//   ....[2]....
        /*08bc*/ 	.word	0x00000190


	//   ....[3]....
        /*08c0*/ 	.word	0x000003a0


	//   ....[4]....
        /*08c4*/ 	.word	0x00000500


	//   ....[5]....
        /*08c8*/ 	.word	0x00000620


	//   ....[6]....
        /*08cc*/ 	.word	0x00000780


	//   ....[7]....
        /*08d0*/ 	.word	0x00001a90


	//   ....[8]....
        /*08d4*/ 	.word	0x00003780


	//   ....[9]....
        /*08d8*/ 	.word	0x00004780


	//   ....[10]....
        /*08dc*/ 	.word	0x00005360


	//   ....[11]....
        /*08e0*/ 	.word	0x000053a0


	//   ....[12]....
        /*08e4*/ 	.word	0x00005a80


	//   ....[13]....
        /*08e8*/ 	.word	0x00005b30


	//   ....[14]....
        /*08ec*/ 	.word	0x00005f90


	//   ....[15]....
        /*08f0*/ 	.word	0x00006010


	//   ....[16]....
        /*08f4*/ 	.word	0x000068f0


	//   ....[17]....
        /*08f8*/ 	.word	0x000075a0


	//   ....[18]....
        /*08fc*/ 	.word	0x00008270


	//   ....[19]....
        /*0900*/ 	.word	0x00008750


	//   ....[20]....
        /*0904*/ 	.word	0x000087f0


	//   ....[21]....
        /*0908*/ 	.word	0x00008940


	//   ....[22]....
        /*090c*/ 	.word	0x00008d40


	//   ....[23]....
        /*0910*/ 	.word	0x00008de0


	//   ....[24]....
        /*0914*/ 	.word	0x00009f40


	//   ....[25]....
        /*0918*/ 	.word	0x0000ab90


	//   ....[26]....
        /*091c*/ 	.word	0x0000bb20


	//   ....[27]....
        /*0920*/ 	.word	0x0000bba0


	//   ....[28]....
        /*0924*/ 	.word	0x0000bed0


	//   ....[29]....
        /*0928*/ 	.word	0x0000c090


	//   ....[30]....
        /*092c*/ 	.word	0x0000d060


	//   ....[31]....
        /*0930*/ 	.word	0x0000d0a0


	//   ....[32]....
        /*0934*/ 	.word	0x0000d0d0


	//   ....[33]....
        /*0938*/ 	.word	0x0000d140


	//   ....[34]....
        /*093c*/ 	.word	0x0000d180


	//   ....[35]....
        /*0940*/ 	.word	0x0000eaa0


	//   ....[36]....
        /*0944*/ 	.word	0x0000f0c0


	//   ....[37]....
        /*0948*/ 	.word	0x0000f0f0


	//   ....[38]....
        /*094c*/ 	.word	0x0000f110


	//   ....[39]....
        /*0950*/ 	.word	0x0000f140


	//   ....[40]....
        /*0954*/ 	.word	0x0000f7c0


	//   ....[41]....
        /*0958*/ 	.word	0x0000f7e0


	//   ....[42]....
        /*095c*/ 	.word	0x0000fa20


	//   ....[43]....
        /*0960*/ 	.word	0x0000fa40


	//   ....[44]....
        /*0964*/ 	.word	0x000105d0


	//   ....[45]....
        /*0968*/ 	.word	0x00010600


	//   ....[46]....
        /*096c*/ 	.word	0x00010840


	//   ....[47]....
        /*0970*/ 	.word	0x00010860


	//   ....[48]....
        /*0974*/ 	.word	0x00010b10


	//   ....[49]....
        /*0978*/ 	.word	0x00010cf0


	//   ....[50]....
        /*097c*/ 	.word	0x00010d20


	//   ....[51]....
        /*0980*/ 	.word	0x00010d50


	//   ....[52]....
        /*0984*/ 	.word	0x00010d80


	//   ....[53]....
        /*0988*/ 	.word	0x00010db0


	//   ....[54]....
        /*098c*/ 	.word	0x00010de0


	//   ....[55]....
        /*0990*/ 	.word	0x00010f50


	//   ....[56]....
        /*0994*/ 	.word	0x00010f80


	//   ....[57]....
        /*0998*/ 	.word	0x00010fb0


	//   ....[58]....
        /*099c*/ 	.word	0x00010fe0


	//   ....[59]....
        /*09a0*/ 	.word	0x00011010


	//   ....[60]....
        /*09a4*/ 	.word	0x00011040


	//   ....[61]....
        /*09a8*/ 	.word	0x000110e0


	//   ....[62]....
        /*09ac*/ 	.word	0x00011140


	//   ....[63]....
        /*09b0*/ 	.word	0x000111d0


	//   ....[64]....
        /*09b4*/ 	.word	0x000124a0


	//   ....[65]....
        /*09b8*/ 	.word	0x00013030


	//   ....[66]....
        /*09bc*/ 	.word	0x00013040


	//   ....[67]....
        /*09c0*/ 	.word	0x00013060


	//   ....[68]....
        /*09c4*/ 	.word	0x00013130


	//   ....[69]....
        /*09c8*/ 	.word	0x00013160


	//   ....[70]....
        /*09cc*/ 	.word	0x000131c0


	//   ....[71]....
        /*09d0*/ 	.word	0x000131d0


	//   ....[72]....
        /*09d4*/ 	.word	0x00013240


	//   ....[73]....
        /*09d8*/ 	.word	0x00013b90


	//   ....[74]....
        /*09dc*/ 	.word	0x00013ba0


	//   ....[75]....
        /*09e0*/ 	.word	0x00013cd0


	//   ....[76]....
        /*09e4*/ 	.word	0x00013d00


	//   ....[77]....
        /*09e8*/ 	.word	0x00013f80


	//   ....[78]....
        /*09ec*/ 	.word	0x00013fb0


	//   ....[79]....
        /*09f0*/ 	.word	0x00014120


	//   ....[80]....
        /*09f4*/ 	.word	0x00014130


	//   ....[81]....
        /*09f8*/ 	.word	0x00017f20


	//   ....[82]....
        /*09fc*/ 	.word	0x00017f50


	//   ....[83]....
        /*0a00*/ 	.word	0x00017f90


	//   ....[84]....
        /*0a04*/ 	.word	0x00017fc0


	//   ....[85]....
        /*0a08*/ 	.word	0x00017ff0


	//   ....[86]....
        /*0a0c*/ 	.word	0x00018020


	//   ....[87]....
        /*0a10*/ 	.word	0x00018050


	//   ....[88]....
        /*0a14*/ 	.word	0x00018080


	//   ....[89]....
        /*0a18*/ 	.word	0x00018200


	//   ....[90]....
        /*0a1c*/ 	.word	0x00018230


	//   ....[91]....
        /*0a20*/ 	.word	0x00018260


	//   ....[92]....
        /*0a24*/ 	.word	0x00018290


	//   ....[93]....
        /*0a28*/ 	.word	0x000182c0


	//   ....[94]....
        /*0a2c*/ 	.word	0x000182f0


	//   ....[95]....
        /*0a30*/ 	.word	0x000183b0


	//   ....[96]....
        /*0a34*/ 	.word	0x000183d0


	//   ....[97]....
        /*0a38*/ 	.word	0x00018440


	//   ....[98]....
        /*0a3c*/ 	.word	0x00018b10


	//   ....[99]....
        /*0a40*/ 	.word	0x000190d0


	//   ....[100]....
        /*0a44*/ 	.word	0x00019250


	//   ....[101]....
        /*0a48*/ 	.word	0x000192a0


	//   ....[102]....
        /*0a4c*/ 	.word	0x00019300


	//   ....[103]....
        /*0a50*/ 	.word	0x00019360


	//   ....[104]....
        /*0a54*/ 	.word	0x000194b0


	//   ....[105]....
        /*0a58*/ 	.word	0x00019550


	//   ....[106]....
        /*0a5c*/ 	.word	0x00019600


	//   ....[107]....
        /*0a60*/ 	.word	0x000196e0


	//   ....[108]....
        /*0a64*/ 	.word	0x000198b0


	//   ....[109]....
        /*0a68*/ 	.word	0x00019970


	//   ....[110]....
        /*0a6c*/ 	.word	0x00019c20


	//   ....[111]....
        /*0a70*/ 	.word	0x00019d40


	//   ....[112]....
        /*0a74*/ 	.word	0x00019f10


	//   ....[113]....
        /*0a78*/ 	.word	0x00019fe0


	//   ....[114]....
        /*0a7c*/ 	.word	0x0001a1e0


	//   ....[115]....
        /*0a80*/ 	.word	0x0001a270


	//   ....[116]....
        /*0a84*/ 	.word	0x0001a5a0


	//   ....[117]....
        /*0a88*/ 	.word	0x0001a640


	//   ....[118]....
        /*0a8c*/ 	.word	0x0001a760


	//   ....[119]....
        /*0a90*/ 	.word	0x0001a7e0


	//   ....[120]....
        /*0a94*/ 	.word	0x0001a860


	//   ....[121]....
        /*0a98*/ 	.word	0x0001a8e0


	//   ....[122]....
        /*0a9c*/ 	.word	0x0001a960


	//   ....[123]....
        /*0aa0*/ 	.word	0x0001a9f0


	//   ....[124]....
        /*0aa4*/ 	.word	0x0001aa90


	//   ....[125]....
        /*0aa8*/ 	.word	0x0001ab40


	//   ....[126]....
        /*0aac*/ 	.word	0x0001abc0


	//   ....[127]....
        /*0ab0*/ 	.word	0x0001ac40


	//   ....[128]....
        /*0ab4*/ 	.word	0x0001acc0


	//   ....[129]....
        /*0ab8*/ 	.word	0x0001ad50


	//   ....[130]....
        /*0abc*/ 	.word	0x0001add0


	//   ....[131]....
        /*0ac0*/ 	.word	0x0001ae70


	//   ....[132]....
        /*0ac4*/ 	.word	0x0001af00


	//   ....[133]....
        /*0ac8*/ 	.word	0x0001b030


	//----- nvinfo : EIATTR_REG_RECONFIG
	.align		4
.L_616:
        /*0acc*/ 	.byte	0x01, 0x54
	.zero		2


	//----- nvinfo : EIATTR_SYSCALL_OFFSETS
	.align		4
        /*0ad0*/ 	.byte	0x04, 0x46
        /*0ad2*/ 	.short	(.L_618 - .L_617)


	//   ....[0]....
.L_617:
        /*0ad4*/ 	.word	0x00003930


	//   ....[1]....
        /*0ad8*/ 	.word	0x000120a0


	//   ....[2]....
        /*0adc*/ 	.word	0x00012200


	//   ....[3]....
        /*0ae0*/ 	.word	0x00012300


	//   ....[4]....
        /*0ae4*/ 	.word	0x00012c10


	//   ....[5]....
        /*0ae8*/ 	.word	0x00013560


	//----- nvinfo : EIATTR_MBARRIER_INSTR_OFFSETS
	.align		4
.L_618:
        /*0aec*/ 	.byte	0x04, 0x39
        /*0aee*/ 	.short	(.L_620 - .L_619)


	//   ....[0]....
.L_619:
        /*0af0*/ 	.word	0x00000280
        /*0af4*/ 	.word	0x000000ff
        /*0af8*/ 	.word	0x00038800
        /*0afc*/ 	.short	0x0100
        /*0afe*/ 	.byte	0x08
	.zero		1


	//   ....[1]....
        /*0b00*/ 	.word	0x00000290
        /*0b04*/ 	.word	0x000000ff
        /*0b08*/ 	.word	0x00038810
        /*0b0c*/ 	.short	0x0100
        /*0b0e*/ 	.byte	0x08
	.zero		1


	//   ....[2]....
        /*0b10*/ 	.word	0x000002a0
        /*0b14*/ 	.word	0x000000ff
        /*0b18*/ 	.word	0x00038820
        /*0b1c*/ 	.short	0x0100
        /*0b1e*/ 	.byte	0x08
	.zero		1


	//   ....[3]....
        /*0b20*/ 	.word	0x00000350
        /*0b24*/ 	.word	0x000000ff
        /*0b28*/ 	.word	0x00038830
        /*0b2c*/ 	.short	0x0100
        /*0b2e*/ 	.byte	0x06
	.zero		1


	//   ....[4]....
        /*0b30*/ 	.word	0x00000360
        /*0b34*/ 	.word	0x000000ff
        /*0b38*/ 	.word	0x00038840
        /*0b3c*/ 	.short	0x0100
        /*0b3e*/ 	.byte	0x06
	.zero		1


	//   ....[5]....
        /*0b40*/ 	.word	0x00000370
        /*0b44*/ 	.word	0x000000ff
        /*0b48*/ 	.word	0x00038838
        /*0b4c*/ 	.short	0x0100
        /*0b4e*/ 	.byte	0x06
	.zero		1


	//   ....[6]....
        /*0b50*/ 	.word	0x00000380
        /*0b54*/ 	.word	0x000000ff
        /*0b58*/ 	.word	0x00038848
        /*0b5c*/ 	.short	0x0100
        /*0b5e*/ 	.byte	0x06
	.zero		1


	//   ....[7]....
        /*0b60*/ 	.word	0x000004b0
        /*0b64*/ 	.word	0x000000ff
        /*0b68*/ 	.word	0x00038850
        /*0b6c*/ 	.short	0x0100
        /*0b6e*/ 	.byte	0x08
	.zero		1


	//   ....[8]....
        /*0b70*/ 	.word	0x000004c0
        /*0b74*/ 	.word	0x000000ff
        /*0b78*/ 	.word	0x00038860
        /*0b7c*/ 	.short	0x0100
        /*0b7e*/ 	.byte	0x08
	.zero		1


	//   ....[9]....
        /*0b80*/ 	.word	0x000004d0
        /*0b84*/ 	.word	0x000000ff
        /*0b88*/ 	.word	0x00038858
        /*0b8c*/ 	.short	0x0100
        /*0b8e*/ 	.byte	0x08
	.zero		1


	//   ....[10]....
        /*0b90*/ 	.word	0x000004e0
        /*0b94*/ 	.word	0x000000ff
        /*0b98*/ 	.word	0x00038868
        /*0b9c*/ 	.short	0x0100
        /*0b9e*/ 	.byte	0x08
	.zero		1


	//   ....[11]....
        /*0ba0*/ 	.word	0x000005d0
        /*0ba4*/ 	.word	0x000000ff
        /*0ba8*/ 	.word	0x00038870
        /*0bac*/ 	.short	0x0100
        /*0bae*/ 	.byte	0x06
	.zero		1


	//   ....[12]....
        /*0bb0*/ 	.word	0x000005e0
        /*0bb4*/ 	.word	0x000000ff
        /*0bb8*/ 	.word	0x00038880
        /*0bbc*/ 	.short	0x0100
        /*0bbe*/ 	.byte	0x06
	.zero		1


	//   ....[13]....
        /*0bc0*/ 	.word	0x000005f0
        /*0bc4*/ 	.word	0x000000ff
        /*0bc8*/ 	.word	0x00038878
        /*0bcc*/ 	.short	0x0100
        /*0bce*/ 	.byte	0x06
	.zero		1


	//   ....[14]....
        /*0bd0*/ 	.word	0x00000600
        /*0bd4*/ 	.word	0x000000ff
        /*0bd8*/ 	.word	0x00038888
        /*0bdc*/ 	.short	0x0100
        /*0bde*/ 	.byte	0x06
	.zero		1


	//   ....[15]....
        /*0be0*/ 	.word	0x00000730
        /*0be4*/ 	.word	0x000000ff
        /*0be8*/ 	.word	0x00038890
        /*0bec*/ 	.short	0x0100
        /*0bee*/ 	.byte	0x08
	.zero		1


	//   ....[16]....
        /*0bf0*/ 	.word	0x00000740
        /*0bf4*/ 	.word	0x000000ff
        /*0bf8*/ 	.word	0x000388a0
        /*0bfc*/ 	.short	0x0100
        /*0bfe*/ 	.byte	0x08
	.zero		1


	//   ....[17]....
        /*0c00*/ 	.word	0x00000750
        /*0c04*/ 	.word	0x000000ff
        /*0c08*/ 	.word	0x00038898
        /*0c0c*/ 	.short	0x0100
        /*0c0e*/ 	.byte	0x08
	.zero		1


	//   ....[18]....
        /*0c10*/ 	.word	0x00000760
        /*0c14*/ 	.word	0x000000ff
        /*0c18*/ 	.word	0x000388a8
        /*0c1c*/ 	.short	0x0100
        /*0c1e*/ 	.byte	0x08
	.zero		1


	//   ....[19]....
        /*0c20*/ 	.word	0x00000890
        /*0c24*/ 	.word	0x000000ff
        /*0c28*/ 	.word	0x000388b0
        /*0c2c*/ 	.short	0x0100
        /*0c2e*/ 	.byte	0x08
	.zero		1


	//   ....[20]....
        /*0c30*/ 	.word	0x000008a0
        /*0c34*/ 	.word	0x000000ff
        /*0c38*/ 	.word	0x000388c0
        /*0c3c*/ 	.short	0x0100
        /*0c3e*/ 	.byte	0x08
	.zero		1


	//   ....[21]....
        /*0c40*/ 	.word	0x000008b0
        /*0c44*/ 	.word	0x000000ff
        /*0c48*/ 	.word	0x000388b8
        /*0c4c*/ 	.short	0x0100
        /*0c4e*/ 	.byte	0x08
	.zero		1


	//   ....[22]....
        /*0c50*/ 	.word	0x000008c0
        /*0c54*/ 	.word	0x000000ff
        /*0c58*/ 	.word	0x000388c8
        /*0c5c*/ 	.short	0x0100
        /*0c5e*/ 	.byte	0x08
	.zero		1


	//   ....[23]....
        /*0c60*/ 	.word	0x00001e40
        /*0c64*/ 	.word	0x00000000
        /*0c68*/ 	.word	0x00000000
        /*0c6c*/ 	.short	0x0101
        /*0c6e*/ 	.byte	0x3f
	.zero		1


	//   ....[24]....
        /*0c70*/ 	.word	0x00002910
        /*0c74*/ 	.word	0x00000000
        /*0c78*/ 	.word	0x00000000
        /*0c7c*/ 	.short	0x0101
        /*0c7e*/ 	.byte	0x3f
	.zero		1


	//   ....[25]....
        /*0c80*/ 	.word	0x000039b0
        /*0c84*/ 	.word	0x00000011
        /*0c88*/ 	.word	0x00038800
        /*0c8c*/ 	.short	0x010a
        /*0c8e*/ 	.byte	0x3f
	.zero		1


	//   ....[26]....
        /*0c90*/ 	.word	0x00003a10
        /*0c94*/ 	.word	0x00000005
        /*0c98*/ 	.word	0x00038830
        /*0c9c*/ 	.short	0x010a
        /*0c9e*/ 	.byte	0x3f
	.zero		1


	//   ....[27]....
        /*0ca0*/ 	.word	0x00003a80
        /*0ca4*/ 	.word	0x00000005
        /*0ca8*/ 	.word	0x00038830
        /*0cac*/ 	.short	0x010a
        /*0cae*/ 	.byte	0x3f
	.zero		1


	//   ....[28]....
        /*0cb0*/ 	.word	0x00003d00
        /*0cb4*/ 	.word	0x00000011
        /*0cb8*/ 	.word	0x00038810
        /*0cbc*/ 	.short	0x010a
        /*0cbe*/ 	.byte	0x3f
	.zero		1


	//   ....[29]....
        /*0cc0*/ 	.word	0x00003d40
        /*0cc4*/ 	.word	0x00000005
        /*0cc8*/ 	.word	0x00038850
        /*0ccc*/ 	.short	0x010a
        /*0cce*/ 	.byte	0x3f
	.zero		1


	//   ....[30]....
        /*0cd0*/ 	.word	0x00003e10
        /*0cd4*/ 	.word	0x00000005
        /*0cd8*/ 	.word	0x00038850
        /*0cdc*/ 	.short	0x010a
        /*0cde*/ 	.byte	0x3f
	.zero		1


	//   ....[31]....
        /*0ce0*/ 	.word	0x00006260
        /*0ce4*/ 	.word	0x00000018
        /*0ce8*/ 	.word	0x00000000
        /*0cec*/ 	.short	0x0101
        /*0cee*/ 	.byte	0x3f
	.zero		1


	//   ....[32]....
        /*0cf0*/ 	.word	0x00006910
        /*0cf4*/ 	.word	0x00000005
        /*0cf8*/ 	.word	0x00000000
        /*0cfc*/ 	.short	0x0101
        /*0cfe*/ 	.byte	0x3f
	.zero		1


	//   ....[33]....
        /*0d00*/ 	.word	0x00006a30
        /*0d04*/ 	.word	0x00000009
        /*0d08*/ 	.word	0x00038830
        /*0d0c*/ 	.short	0x010a
        /*0d0e*/ 	.byte	0x3f
	.zero		1


	//   ....[34]....
        /*0d10*/ 	.word	0x00006a80
        /*0d14*/ 	.word	0x00000009
        /*0d18*/ 	.word	0x00038830
        /*0d1c*/ 	.short	0x010a
        /*0d1e*/ 	.byte	0x3f
	.zero		1


	//   ....[35]....
        /*0d20*/ 	.word	0x00006c00
        /*0d24*/ 	.word	0x00000009
        /*0d28*/ 	.word	0x00038850
        /*0d2c*/ 	.short	0x010a
        /*0d2e*/ 	.byte	0x3f
	.zero		1


	//   ....[36]....
        /*0d30*/ 	.word	0x00006c40
        /*0d34*/ 	.word	0x00000009
        /*0d38*/ 	.word	0x00038850
        /*0d3c*/ 	.short	0x010a
        /*0d3e*/ 	.byte	0x3f
	.zero		1


	//   ....[37]....
        /*0d40*/ 	.word	0x00009140
        /*0d44*/ 	.word	0x00000099
        /*0d48*/ 	.word	0x00000000
        /*0d4c*/ 	.short	0x0101
        /*0d4e*/ 	.byte	0x3f
	.zero		1


	//   ....[38]....
        /*0d50*/ 	.word	0x00009f60
        /*0d54*/ 	.word	0x00000009
        /*0d58*/ 	.word	0x00000000
        /*0d5c*/ 	.short	0x0101
        /*0d5e*/ 	.byte	0x3f
	.zero		1


	//   ....[39]....
        /*0d60*/ 	.word	0x0000a080
        /*0d64*/ 	.word	0x00000009
        /*0d68*/ 	.word	0x00038830
        /*0d6c*/ 	.short	0x010a
        /*0d6e*/ 	.byte	0x3f
	.zero		1


	//   ....[40]....
        /*0d70*/ 	.word	0x0000a0d0
        /*0d74*/ 	.word	0x00000009
        /*0d78*/ 	.word	0x00038830
        /*0d7c*/ 	.short	0x010a
        /*0d7e*/ 	.byte	0x3f
	.zero		1


	//   ....[41]....
        /*0d80*/ 	.word	0x0000a250
        /*0d84*/ 	.word	0x00000009
        /*0d88*/ 	.word	0x00038850
        /*0d8c*/ 	.short	0x010a
        /*0d8e*/ 	.byte	0x3f
	.zero		1


	//   ....[42]....
        /*0d90*/ 	.word	0x0000a290
        /*0d94*/ 	.word	0x00000009
        /*0d98*/ 	.word	0x00038850
        /*0d9c*/ 	.short	0x010a
        /*0d9e*/ 	.byte	0x3f
	.zero		1


	//   ....[43]....
        /*0da0*/ 	.word	0x0000c3c0
        /*0da4*/ 	.word	0x00000098
        /*0da8*/ 	.word	0x00000000
        /*0dac*/ 	.short	0x0101
        /*0dae*/ 	.byte	0x3f
	.zero		1


	//   ....[44]....
        /*0db0*/ 	.word	0x0000d080
        /*0db4*/ 	.word	0x00000009
        /*0db8*/ 	.word	0x00000000
        /*0dbc*/ 	.short	0x0101
        /*0dbe*/ 	.byte	0x3f
	.zero		1


	//   ....[45]....
        /*0dc0*/ 	.word	0x0000f7f0
        /*0dc4*/ 	.word	0x00000000
        /*0dc8*/ 	.word	0x00000000
        /*0dcc*/ 	.short	0x0101
        /*0dce*/ 	.byte	0x3f
	.zero		1


	//   ....[46]....
        /*0dd0*/ 	.word	0x00012750
        /*0dd4*/ 	.word	0x00000000
        /*0dd8*/ 	.word	0x00038840
        /*0ddc*/ 	.short	0x010a
        /*0dde*/ 	.byte	0x3f
	.zero		1


	//   ....[47]....
        /*0de0*/ 	.word	0x00013300
        /*0de4*/ 	.word	0x00000008
        /*0de8*/ 	.word	0x00038800
        /*0dec*/ 	.short	0x0107
        /*0dee*/ 	.byte	0x3f
	.zero		1


	//   ....[48]....
        /*0df0*/ 	.word	0x000133b0
        /*0df4*/ 	.word	0x00000000
        /*0df8*/ 	.word	0x00038800
        /*0dfc*/ 	.short	0x0101
        /*0dfe*/ 	.byte	0x3f
	.zero		1


	//   ....[49]....
        /*0e00*/ 	.word	0x00014360
        /*0e04*/ 	.word	0x00000000
        /*0e08*/ 	.word	0x00038810
        /*0e0c*/ 	.short	0x0107
        /*0e0e*/ 	.byte	0x3f
	.zero		1


	//   ....[50]....
        /*0e10*/ 	.word	0x00014460
        /*0e14*/ 	.word	0x00000002
        /*0e18*/ 	.word	0x00038810
        /*0e1c*/ 	.short	0x0101
        /*0e1e*/ 	.byte	0x3f
	.zero		1


	//   ....[51]....
        /*0e20*/ 	.word	0x00014480
        /*0e24*/ 	.word	0x00000002
        /*0e28*/ 	.word	0x00038820
        /*0e2c*/ 	.short	0x010a
        /*0e2e*/ 	.byte	0x3f
	.zero		1


	//   ....[52]....
        /*0e30*/ 	.word	0x00014590
        /*0e34*/ 	.word	0x00000000
        /*0e38*/ 	.word	0x00038860
        /*0e3c*/ 	.short	0x010a
        /*0e3e*/ 	.byte	0x3f
	.zero		1


	//   ....[53]....
        /*0e40*/ 	.word	0x00015270
        /*0e44*/ 	.word	0x00000003
        /*0e48*/ 	.word	0x00038840
        /*0e4c*/ 	.short	0x010a
        /*0e4e*/ 	.byte	0x3f
	.zero		1


	//   ....[54]....
        /*0e50*/ 	.word	0x000154d0
        /*0e54*/ 	.word	0x00000003
        /*0e58*/ 	.word	0x00038860
        /*0e5c*/ 	.short	0x010a
        /*0e5e*/ 	.byte	0x3f
	.zero		1


	//   ....[55]....
        /*0e60*/ 	.word	0x00016150
        /*0e64*/ 	.word	0x00000004
        /*0e68*/ 	.word	0x00038840
        /*0e6c*/ 	.short	0x010a
        /*0e6e*/ 	.byte	0x3f
	.zero		1


	//   ....[56]....
        /*0e70*/ 	.word	0x000163a0
        /*0e74*/ 	.word	0x00000004
        /*0e78*/ 	.word	0x00038860
        /*0e7c*/ 	.short	0x010a
        /*0e7e*/ 	.byte	0x3f
	.zero		1


	//   ....[57]....
        /*0e80*/ 	.word	0x00016fb0
        /*0e84*/ 	.word	0x00000004
        /*0e88*/ 	.word	0x00038840
        /*0e8c*/ 	.short	0x010a
        /*0e8e*/ 	.byte	0x3f
	.zero		1


	//   ....[58]....
        /*0e90*/ 	.word	0x00017210
        /*0e94*/ 	.word	0x00000004
        /*0e98*/ 	.word	0x00038860
        /*0e9c*/ 	.short	0x010a
        /*0e9e*/ 	.byte	0x3f
	.zero		1


	//   ....[59]....
        /*0ea0*/ 	.word	0x00018a90
        /*0ea4*/ 	.word	0x00000000
        /*0ea8*/ 	.word	0x00038820
        /*0eac*/ 	.short	0x010a
        /*0eae*/ 	.byte	0x3f
	.zero		1


	//   ....[60]....
        /*0eb0*/ 	.word	0x00018c50
        /*0eb4*/ 	.word	0x00000006
        /*0eb8*/ 	.word	0x00000000
        /*0ebc*/ 	.short	0x010a
        /*0ebe*/ 	.byte	0x3f
	.zero		1


	//   ....[61]....
        /*0ec0*/ 	.word	0x00018cc0
        /*0ec4*/ 	.word	0x00000007
        /*0ec8*/ 	.word	0x00000000
        /*0ecc*/ 	.short	0x010a
        /*0ece*/ 	.byte	0x3f
	.zero		1


	//   ....[62]....
        /*0ed0*/ 	.word	0x00018d30
        /*0ed4*/ 	.word	0x00000004
        /*0ed8*/ 	.word	0x00000000
        /*0edc*/ 	.short	0x010a
        /*0ede*/ 	.byte	0x3f
	.zero		1


	//   ....[63]....
        /*0ee0*/ 	.word	0x00018d60
        /*0ee4*/ 	.word	0x00000003
        /*0ee8*/ 	.word	0x00000000
        /*0eec*/ 	.short	0x010a
        /*0eee*/ 	.byte	0x3f
	.zero		1


	//   ....[64]....
        /*0ef0*/ 	.word	0x00018dc0
        /*0ef4*/ 	.word	0x00000011
        /*0ef8*/ 	.word	0x00038800
        /*0efc*/ 	.short	0x010a
        /*0efe*/ 	.byte	0x3f
	.zero		1


	//   ....[65]....
        /*0f00*/ 	.word	0x00018e10
        /*0f04*/ 	.word	0x00000005
        /*0f08*/ 	.word	0x00038830
        /*0f0c*/ 	.short	0x010a
        /*0f0e*/ 	.byte	0x3f
	.zero		1


	//   ....[66]....
        /*0f10*/ 	.word	0x00018e60
        /*0f14*/ 	.word	0x00000011
        /*0f18*/ 	.word	0x00038810
        /*0f1c*/ 	.short	0x010a
        /*0f1e*/ 	.byte	0x3f
	.zero		1


	//   ....[67]....
        /*0f20*/ 	.word	0x00018eb0
        /*0f24*/ 	.word	0x00000005
        /*0f28*/ 	.word	0x00038850
        /*0f2c*/ 	.short	0x010a
        /*0f2e*/ 	.byte	0x3f
	.zero		1


	//   ....[68]....
        /*0f30*/ 	.word	0x00018f00
        /*0f34*/ 	.word	0x00000009
        /*0f38*/ 	.word	0x00038830
        /*0f3c*/ 	.short	0x010a
        /*0f3e*/ 	.byte	0x3f
	.zero		1


	//   ....[69]....
        /*0f40*/ 	.word	0x00018f50
        /*0f44*/ 	.word	0x00000009
        /*0f48*/ 	.word	0x00038850
        /*0f4c*/ 	.short	0x010a
        /*0f4e*/ 	.byte	0x3f
	.zero		1


	//   ....[70]....
        /*0f50*/ 	.word	0x00018fa0
        /*0f54*/ 	.word	0x00000009
        /*0f58*/ 	.word	0x00038830
        /*0f5c*/ 	.short	0x010a
        /*0f5e*/ 	.byte	0x3f
	.zero		1


	//   ....[71]....
        /*0f60*/ 	.word	0x00018ff0
        /*0f64*/ 	.word	0x00000009
        /*0f68*/ 	.word	0x00038850
        /*0f6c*/ 	.short	0x010a
        /*0f6e*/ 	.byte	0x3f
	.zero		1


	//   ....[72]....
        /*0f70*/ 	.word	0x00019190
        /*0f74*/ 	.word	0x00000000
        /*0f78*/ 	.word	0x00038840
        /*0f7c*/ 	.short	0x010a
        /*0f7e*/ 	.byte	0x3f
	.zero		1


	//   ....[73]....
        /*0f80*/ 	.word	0x0001a2c0
        /*0f84*/ 	.word	0x00000002
        /*0f88*/ 	.word	0x00038820
        /*0f8c*/ 	.short	0x010a
        /*0f8e*/ 	.byte	0x3f
	.zero		1


	//   ....[74]....
        /*0f90*/ 	.word	0x0001a310
        /*0f94*/ 	.word	0x00000000
        /*0f98*/ 	.word	0x00038860
        /*0f9c*/ 	.short	0x010a
        /*0f9e*/ 	.byte	0x3f
	.zero		1


	//   ....[75]....
        /*0fa0*/ 	.word	0x0001a360
        /*0fa4*/ 	.word	0x00000003
        /*0fa8*/ 	.word	0x00038840
        /*0fac*/ 	.short	0x010a
        /*0fae*/ 	.byte	0x3f
	.zero		1


	//   ....[76]....
        /*0fb0*/ 	.word	0x0001a3b0
        /*0fb4*/ 	.word	0x00000003
        /*0fb8*/ 	.word	0x00038860
        /*0fbc*/ 	.short	0x010a
        /*0fbe*/ 	.byte	0x3f
	.zero		1


	//   ....[77]....
        /*0fc0*/ 	.word	0x0001a400
        /*0fc4*/ 	.word	0x00000004
        /*0fc8*/ 	.word	0x00038840
        /*0fcc*/ 	.short	0x010a
        /*0fce*/ 	.byte	0x3f
	.zero		1


	//   ....[78]....
        /*0fd0*/ 	.word	0x0001a450
        /*0fd4*/ 	.word	0x00000004
        /*0fd8*/ 	.word	0x00038860
        /*0fdc*/ 	.short	0x010a
        /*0fde*/ 	.byte	0x3f
	.zero		1


	//   ....[79]....
        /*0fe0*/ 	.word	0x0001a4a0
        /*0fe4*/ 	.word	0x00000004
        /*0fe8*/ 	.word	0x00038840
        /*0fec*/ 	.short	0x010a
        /*0fee*/ 	.byte	0x3f
	.zero		1


	//   ....[80]....
        /*0ff0*/ 	.word	0x0001a4f0
        /*0ff4*/ 	.word	0x00000004
        /*0ff8*/ 	.word	0x00038860
        /*0ffc*/ 	.short	0x010a
        /*0ffe*/ 	.byte	0x3f
	.zero		1


	//   ....[81]....
        /*1000*/ 	.word	0x0001af50
        /*1004*/ 	.word	0x00000000
        /*1008*/ 	.word	0x00038820
        /*100c*/ 	.short	0x010a
        /*100e*/ 	.byte	0x3f
	.zero		1


	//   ....[82]....
        /*1010*/ 	.word	0x0001b0f0
        /*1014*/ 	.word	0x00000006
        /*1018*/ 	.word	0x00000000
        /*101c*/ 	.short	0x010a
        /*101e*/ 	.byte	0x3f
	.zero		1


	//   ....[83]....
        /*1020*/ 	.word	0x0001b140
        /*1024*/ 	.word	0x00000007
        /*1028*/ 	.word	0x00000000
        /*102c*/ 	.short	0x010a
        /*102e*/ 	.byte	0x3f
	.zero		1


	//   ....[84]....
        /*1030*/ 	.word	0x0001b190
        /*1034*/ 	.word	0x00000004
        /*1038*/ 	.word	0x00000000
        /*103c*/ 	.short	0x010a
        /*103e*/ 	.byte	0x3f
	.zero		1


	//----- nvinfo : EIATTR_NUM_MBARRIERS
	.align		4
.L_620:
        /*1040*/ 	.byte	0x03, 0x38
        /*1042*/ 	.short	0x0017


	//----- nvinfo : EIATTR_EXIT_INSTR_OFFSETS
	.align		4
        /*1044*/ 	.byte	0x04, 0x1c
        /*1046*/ 	.short	(.L_622 - .L_621)


	//   ....[0]....
.L_621:
        /*1048*/ 	.word	0x00000a80


	//   ....[1]....
        /*104c*/ 	.word	0x00010ab0


	//   ....[2]....
        /*1050*/ 	.word	0x00018db0


	//----- nvinfo : EIATTR_MAX_THREADS
	.align		4
.L_622:
        /*1054*/ 	.byte	0x04, 0x05
        /*1056*/ 	.short	(.L_624 - .L_623)
.L_623:
        /*1058*/ 	.word	0x00000180
        /*105c*/ 	.word	0x00000001
        /*1060*/ 	.word	0x00000001


	//----- nvinfo : EIATTR_CRS_STACK_SIZE
	.align		4
.L_624:
        /*1064*/ 	.byte	0x04, 0x1e
        /*1066*/ 	.short	(.L_626 - .L_625)
.L_625:
        /*1068*/ 	.word	0x00000000


	//----- nvinfo : EIATTR_CBANK_PARAM_SIZE
	.align		4
.L_626:
        /*106c*/ 	.byte	0x03, 0x19
        /*106e*/ 	.short	0x0bf0


	//----- nvinfo : EIATTR_PARAM_CBANK
	.align		4
        /*1070*/ 	.byte	0x04, 0x0a
        /*1072*/ 	.short	(.L_628 - .L_627)
	.align		4
.L_627:
        /*1074*/ 	.word	index@(.nv.constant0._ZN7cutlass13device_kernelIN5flash11enable_sm90INS1_16FlashAttnFwdSm90INS1_25CollectiveMainloopFwdSm90ILi2EN4cute5tupleIJNS5_1CILi1EEES8_S8_EEENS6_IJNS7_ILi64EEESA_SA_EEELi512ENS_6half_tEfNS_4arch4Sm90ELb1ELb0ELb1ELb1ELb0ELb0ELb1ELb0ELb0ELb1ELb0ELb0EEENS1_21CollectiveEpilogueFwdINS6_IJSA_NS7_ILi512EEESA_EEES9_SC_SE_Li256ELb1ELb1ELb0ELb0EEENS1_36VarlenDynamicPersistentTileSchedulerILi64ELi64ELi256ELi128ELb0ELb1ELb1ELb1ELb1ELb1EEEEEEEEEvNT_6ParamsE)
        /*1078*/ 	.short	0x0210
        /*107a*/ 	.short	0x0bf0


	//----- nvinfo : EIATTR_SW_WAR
	.align		4
.L_628:
        /*107c*/ 	.byte	0x04, 0x36
        /*107e*/ 	.short	(.L_630 - .L_629)
.L_629:
        /*1080*/ 	.word	0x00000008
.L_630:


//--------------------- .nv.info._ZN7cutlass13device_kernelIN5flash11enable_sm90INS1_16FlashAttnFwdSm90INS1_25CollectiveMainloopFwdSm90ILi2EN4cute5tupleIJNS5_1CILi1EEES8_S8_EEENS6_IJNS7_ILi64EEESA_SA_EEELi512ENS_6half_tEfNS_4arch4Sm90ELb1ELb0ELb1ELb1ELb0ELb1ELb1ELb0ELb0ELb1ELb0ELb0EEENS1_21CollectiveEpilogueFwdINS6_IJSA_NS7_ILi512EEESA_EEES9_SC_SE_Li256ELb1ELb1ELb0ELb0EEENS1_36VarlenDynamicPersistentTileSchedulerILi64ELi64ELi256ELi128ELb0ELb1ELb1ELb1ELb1ELb1EEEEEEEEEvNT_6ParamsE --------------------------
	.section	.nv.info._ZN7cutlass13device_kernelIN5flash11enable_sm90INS1_16FlashAttnFwdSm90INS1_25CollectiveMainloopFwdSm90ILi2EN4cute5tupleIJNS5_1CILi1EEES8_S8_EEENS6_IJNS7_ILi64EEESA_SA_EEELi512ENS_6half_tEfNS_4arch4Sm90ELb1ELb0ELb1ELb1ELb0ELb1ELb1ELb0ELb0ELb1ELb0ELb0EEENS1_21CollectiveEpilogueFwdINS6_IJSA_NS7_ILi512EEESA_EEES9_SC_SE_Li256ELb1ELb1ELb0ELb0EEENS1_36VarlenDynamicPersistentTileSchedulerILi64ELi64ELi256ELi128ELb0ELb1ELb1ELb1ELb1ELb1EEEEEEEEEvNT_6ParamsE,"",@"SHT_CUDA_INFO"
	.sectionflags	@""
	.align	4


	//----- nvinfo : EIATTR_CUDA_API_VERSION
	.align		4
        /*0000*/ 	.byte	0x04, 0x37
        /*0002*/ 	.short	(.L_632 - .L_631)
.L_631:
        /*0004*/ 	.word	0x00000082


	//----- nvinfo : EIATTR_KPARAM_INFO
	.align		4
.L_632:
        /*0008*/ 	.byte	0x04, 0x17
        /*000a*/ 	.short	(.L_634 - .L_633)
.L_633:
        /*000c*/ 	.word	0x00000000
        /*0010*/ 	.short	0x0000
        /*0012*/ 	.short	0x0070
        /*0014*/ 	.byte	0x00, 0xf0, 0x01, 0x2e


	//----- nvinfo : EIATTR_SPARSE_MMA_MASK
	.align		4
.L_634:
        /*0018*/ 	.byte	0x03, 0x50
        /*001a*/ 	.short	0x0000


	//----- nvinfo : EIATTR_MAXREG_COUNT
	.align		4
        /*001c*/ 	.byte	0x03, 0x1b
        /*001e*/ 	.short	0x00a8


	//----- nvinfo : EIATTR_NUM_BARRIERS
	.align		4
        /*0020*/ 	.byte	0x02, 0x4c
        /*0022*/ 	.byte	0x10
	.zero		1


	//----- nvinfo : EIATTR_EXTERNS
	.align		4
        /*0024*/ 	.byte	0x04, 0x0f
        /*0026*/ 	.short	(.L_636 - .L_635)


	//   ....[0]....
	.align		4
.L_635:
        /*0028*/ 	.word	index@(__assertfail)


	//----- nvinfo : EIATTR_ANNOTATIONS
	.align		4
.L_636:
        /*002c*/ 	.byte	0x04, 0x55
        /*002e*/ 	.short	(.L_638 - .L_637)


	//   ....[0]....
.L_637:
        /* <DEDUP_REMOVED lines=119> */


	//----- nvinfo : EIATTR_MERCURY_ISA_VERSION
	.align		4
.L_638:
        /*0788*/ 	.byte	0x03, 0x5f
        /*078a*/ 	.short	0x0101


	//----- nvinfo : EIATTR_UNUSED_LOAD_BYTE_OFFSET
	.align		4
        /*078c*/ 	.byte	0x04, 0x44
        /*078e*/ 	.short	(.L_640 - .L_639)


	//   ....[0]....
.L_639:
        /*0790*/ 	.word	0x00000ad0
        /*0794*/ 	.word	0x0000fff0


	//   ....[1]....
        /*0798*/ 	.word	0x000146f0
        /*079c*/ 	.word	0x0000fff0


	//----- nvinfo : EIATTR_INT_WARP_WIDE_INSTR_OFFSETS
	.align		4
.L_640:
        /*07a0*/ 	.byte	0x04, 0x31
        /*07a2*/ 	.short	(.L_642 - .L_641)


	//   ....[0]....
.L_641:
        /*07a4*/ 	.word	0x00000190


	//   ....[1]....
        /*07a8*/ 	.word	0x000001d0


	//   ....[2]....
        /*07ac*/ 	.word	0x00000240


	//   ....[3]....
        /*07b0*/ 	.word	0x000002b0


	//   ....[4]....
        /*07b4*/ 	.word	0x0001a770


	//   ....[5]....
        /*07b8*/ 	.word	0x0001a7d0


	//   ....[6]....
        /*07bc*/ 	.word	0x00020570


	//   ....[7]....
        /*07c0*/ 	.word	0x000205d0


	//----- nvinfo : EIATTR_COOP_GROUP_MASK_REGIDS
	.align		4
.L_642:
        /*07c4*/ 	.byte	0x04, 0x29
        /*07c6*/ 	.short	(.L_644 - .L_643)


	//   ....[0]....
.L_643:
        /*07c8*/ 	.word	0xffffffff


	//   ....[1]....
        /*07cc*/ 	.word	0xffffffff


	//   ....[2]....
        /*07d0*/ 	.word	0xffffffff


	//   ....[3]....
        /*07d4*/ 	.word	0xffffffff


	//   ....[4]....
        /*07d8*/ 	.word	0xffffffff


	//   ....[5]....
        /*07dc*/ 	.word	0xffffffff


	//   ....[6]....
        /*07e0*/ 	.word	0xffffffff


	//   ....[7]....
        /*07e4*/ 	.word	0xffffffff


	//   ....[8]....
        /*07e8*/ 	.word	0xffffffff


	//   ....[9]....
        /*07ec*/ 	.word	0xffffffff


	//   ....[10]....
        /*07f0*/ 	.word	0xffffffff


	//   ....[11]....
        /*07f4*/ 	.word	0xffffffff


	//   ....[12]....
        /*07f8*/ 	.word	0xffffffff


	//   ....[13]....
        /*07fc*/ 	.word	0xffffffff


	//   ....[14]....
        /*0800*/ 	.word	0xffffffff


	//   ....[15]....
        /*0804*/ 	.word	0xffffffff


	//   ....[16]....
        /*0808*/ 	.word	0xffffffff


	//   ....[17]....
        /*080c*/ 	.word	0xffffffff


	//   ....[18]....
        /*0810*/ 	.word	0xffffffff


	//   ....[19]....
        /*0814*/ 	.word	0xffffffff


	//   ....[20]....
        /*0818*/ 	.word	0xffffffff


	//   ....[21]....
        /*081c*/ 	.word	0xffffffff


	//   ....[22]....
        /*0820*/ 	.word	0xffffffff


	//   ....[23]....
        /*0824*/ 	.word	0xffffffff


	//   ....[24]....
        /*0828*/ 	.word	0xffffffff


	//   ....[25]....
        /*082c*/ 	.word	0xffffffff


	//   ....[26]....
        /*0830*/ 	.word	0xffffffff


	//   ....[27]....
        /*0834*/ 	.word	0xffffffff


	//   ....[28]....
        /*0838*/ 	.word	0xffffffff


	//   ....[29]....
        /*083c*/ 	.word	0xffffffff


	//   ....[30]....
        /*0840*/ 	.word	0xffffffff


	//   ....[31]....
        /*0844*/ 	.word	0xffffffff


	//   ....[32]....
        /*0848*/ 	.word	0xffffffff


	//   ....[33]....
        /*084c*/ 	.word	0xffffffff


	//   ....[34]....
        /*0850*/ 	.word	0xffffffff


	//   ....[35]....
        /*0854*/ 	.word	0xffffffff


	//   ....[36]....
        /*0858*/ 	.word	0xffffffff


	//   ....[37]....
        /*085c*/ 	.word	0xffffffff


	//   ....[38]....
        /*0860*/ 	.word	0xffffffff


	//   ....[39]....
        /*0864*/ 	.word	0xffffffff


	//   ....[40]....
        /*0868*/ 	.word	0xffffffff


	//   ....[41]....
        /*086c*/ 	.word	0xffffffff


	//   ....[42]....
        /*0870*/ 	.word	0xffffffff


	//   ....[43]....
        /*0874*/ 	.word	0xffffffff


	//   ....[44]....
        /*0878*/ 	.word	0xffffffff


	//   ....[45]....
        /*087c*/ 	.word	0xffffffff


	//   ....[46]....
        /*0880*/ 	.word	0xffffffff


	//   ....[47]....
        /*0884*/ 	.word	0xffffffff


	//   ....[48]....
        /*0888*/ 	.word	0xffffffff


	//   ....[49]....
        /*088c*/ 	.word	0xffffffff


	//   ....[50]....
        /*0890*/ 	.word	0xffffffff


	//   ....[51]....
        /*0894*/ 	.word	0xffffffff


	//   ....[52]....
        /*0898*/ 	.word	0xffffffff


	//   ....[53]....
        /*089c*/ 	.word	0xffffffff


	//   ....[54]....
        /*08a0*/ 	.word	0xffffffff


	//   ....[55]....
        /*08a4*/ 	.word	0xffffffff


	//   ....[56]....
        /*08a8*/ 	.word	0xffffffff


	//   ....[57]....
        /*08ac*/ 	.word	0xffffffff


	//   ....[58]....
        /*08b0*/ 	.word	0xffffffff


	//   ....[59]....
        /*08b4*/ 	.word	0xffffffff


	//   ....[60]....
        /*08b8*/ 	.word	0xffffffff


	//   ....[61]....
        /*08bc*/ 	.word	0xffffffff


	//   ....[62]....
        /*08c0*/ 	.word	0xffffffff


	//   ....[63]....
        /*08c4*/ 	.word	0xffffffff


	//   ....[64]....
        /*08c8*/ 	.word	0xffffffff


	//   ....[65]....
        /*08cc*/ 	.word	0xffffffff


	//   ....[66]....
        /*08d0*/ 	.word	0xffffffff


	//   ....[67]....
        /*08d4*/ 	.word	0xffffffff


	//   ....[68]....
        /*08d8*/ 	.word	0xffffffff


	//   ....[69]....
        /*08dc*/ 	.word	0xffffffff


	//   ....[70]....
        /*08e0*/ 	.word	0xffffffff


	//   ....[71]....
        /*08e4*/ 	.word	0xffffffff


	//   ....[72]....
        /*08e8*/ 	.word	0xffffffff


	//   ....[73]....
        /*08ec*/ 	.word	0xffffffff


	//   ....[74]....
        /*08f0*/ 	.word	0xffffffff


	//   ....[75]....
        /*08f4*/ 	.word	0xffffffff


	//   ....[76]....
        /*08f8*/ 	.word	0xffffffff


	//   ....[77]....
        /*08fc*/ 	.word	0xffffffff


	//   ....[78]....
        /*0900*/ 	.word	0xffffffff


	//   ....[79]....
        /*0904*/ 	.word	0xffffffff


	//   ....[80]....
        /*0908*/ 	.word	0xffffffff


	//   ....[81]....
        /*090c*/ 	.word	0xffffffff


	//   ....[82]....
        /*0910*/ 	.word	0xffffffff


	//   ....[83]....
        /*0914*/ 	.word	0xffffffff


	//   ....[84]....
        /*0918*/ 	.word	0xffffffff


	//   ....[85]....
        /*091c*/ 	.word	0xffffffff


	//   ....[86]....
        /*0920*/ 	.word	0xffffffff


	//   ....[87]....
        /*0924*/ 	.word	0xffffffff


	//   ....[88]....
        /*0928*/ 	.word	0xffffffff


	//   ....[89]....
        /*092c*/ 	.word	0xffffffff


	//   ....[90]....
        /*0930*/ 	.word	0xffffffff


	//   ....[91]....
        /*0934*/ 	.word	0xffffffff


	//   ....[92]....
        /*0938*/ 	.word	0xffffffff


	//   ....[93]....
        /*093c*/ 	.word	0xffffffff


	//   ....[94]....
        /*0940*/ 	.word	0xffffffff


	//   ....[95]....
        /*0944*/ 	.word	0xffffffff


	//   ....[96]....
        /*0948*/ 	.word	0xffffffff


	//   ....[97]....
        /*094c*/ 	.word	0xffffffff


	//   ....[98]....
        /*0950*/ 	.word	0xffffffff


	//   ....[99]....
        /*0954*/ 	.word	0xffffffff


	//   ....[100]....
        /*0958*/ 	.word	0xffffffff


	//   ....[101]....
        /*095c*/ 	.word	0xffffffff


	//   ....[102]....
        /*0960*/ 	.word	0xffffffff


	//   ....[103]....
        /*0964*/ 	.word	0xffffffff


	//   ....[104]....
        /*0968*/ 	.word	0xffffffff


	//   ....[105]....
        /*096c*/ 	.word	0xffffffff


	//   ....[106]....
        /*0970*/ 	.word	0xffffffff


	//   ....[107]....
        /*0974*/ 	.word	0xffffffff


	//   ....[108]....
        /*0978*/ 	.word	0xffffffff


	//   ....[109]....
        /*097c*/ 	.word	0xffffffff


	//   ....[110]....
        /*0980*/ 	.word	0xffffffff


	//   ....[111]....
        /*0984*/ 	.word	0xffffffff


	//   ....[112]....
        /*0988*/ 	.word	0xffffffff


	//   ....[113]....
        /*098c*/ 	.word	0xffffffff


	//   ....[114]....
        /*0990*/ 	.word	0xffffffff


	//   ....[115]....
        /*0994*/ 	.word	0xffffffff


	//   ....[116]....
        /*0998*/ 	.word	0x0500000f


	//   ....[117]....
        /*099c*/ 	.word	0x0500000f


	//   ....[118]....
        /*09a0*/ 	.word	0x0500000f


	//   ....[119]....
        /*09a4*/ 	.word	0x0500000f


	//   ....[120]....
        /*09a8*/ 	.word	0x0500000f


	//   ....[121]....
        /*09ac*/ 	.word	0x0500000f


	//   ....[122]....
        /*09b0*/ 	.word	0x0500000f


	//   ....[123]....
        /*09b4*/ 	.word	0x0500000f


	//   ....[124]....
        /*09b8*/ 	.word	0x0500000f


	//   ....[125]....
        /*09bc*/ 	.word	0x0500000f


	//   ....[126]....
        /*09c0*/ 	.word	0x0500000f


	//   ....[127]....
        /*09c4*/ 	.word	0x0500000f


	//   ....[128]....
        /*09c8*/ 	.word	0x0500000f


	//   ....[129]....
        /*09cc*/ 	.word	0x0500000f


	//   ....[130]....
        /*09d0*/ 	.word	0x0500000f


	//   ....[131]....
        /*09d4*/ 	.word	0x0500000f


	//   ....[132]....
        /*09d8*/ 	.word	0x0500000f


	//   ....[133]....
        /*09dc*/ 	.word	0x0500000f


	//   ....[134]....
        /*09e0*/ 	.word	0x0500000f


	//   ....[135]....
        /*09e4*/ 	.word	0x0500000f


	//   ....[136]....
        /*09e8*/ 	.word	0x0500000f


	//   ....[137]....
        /*09ec*/ 	.word	0x0500000f


	//   ....[138]....
        /*09f0*/ 	.word	0x0500000f


	//   ....[139]....
        /*09f4*/ 	.word	0x0500000f


	//   ....[140]....
        /*09f8*/ 	.word	0x0500000f


	//   ....[141]....
        /*09fc*/ 	.word	0x0500000f


	//   ....[142]....
        /*0a00*/ 	.word	0x0500000f


	//   ....[143]....
        /*0a04*/ 	.word	0x0500000f


	//   ....[144]....
        /*0a08*/ 	.word	0x0500000f


	//   ....[145]....
        /*0a0c*/ 	.word	0x0500000f


	//   ....[146]....
        /*0a10*/ 	.word	0x0500000f


	//   ....[147]....
        /*0a14*/ 	.word	0x0500000f


	//   ....[148]....
        /*0a18*/ 	.word	0x0500000f


	//   ....[149]....
        /*0a1c*/ 	.word	0x0500000f


	//   ....[150]....
        /*0a20*/ 	.word	0x0500000f


	//   ....[151]....
        /*0a24*/ 	.word	0x0500000f


	//   ....[152]....
        /*0a28*/ 	.word	0x0500000f


	//   ....[153]....
        /*0a2c*/ 	.word	0x0500000f


	//   ....[154]....
        /*0a30*/ 	.word	0x0500000f


	//   ....[155]....
        /*0a34*/ 	.word	0x0500000f


	//   ....[156]....
        /*0a38*/ 	.word	0x0500000f


	//   ....[157]....
        /*0a3c*/ 	.word	0x0500000f


	//   ....[158]....
        /*0a40*/ 	.word	0x0500000f


	//   ....[159]....
        /*0a44*/ 	.word	0x0500000f


	//   ....[160]....
        /*0a48*/ 	.word	0x0500000f


	//   ....[161]....
        /*0a4c*/ 	.word	0x0500000f


	//   ....[162]....
        /*0a50*/ 	.word	0x0500000f


	//   ....[163]....
        /*0a54*/ 	.word	0x0500000f


	//   ....[164]....
        /*0a58*/ 	.word	0x0500000f


	//   ....[165]....
        /*0a5c*/ 	.word	0x0500000f


	//   ....[166]....
        /*0a60*/ 	.word	0x0500000f


	//   ....[167]....
        /*0a64*/ 	.word	0x0500000f


	//----- nvinfo : EIATTR_COOP_GROUP_INSTR_OFFSETS
	.align		4
.L_644:
        /*0a68*/ 	.byte	0x04, 0x28
        /*0a6a*/ 	.short	(.L_646 - .L_645)


	//   ....[0]....
.L_645:
        /*0a6c*/ 	.word	0x00000060


	//   ....[1]....
        /*0a70*/ 	.word	0x000001a0


	//   ....[2]....
        /*0a74*/ 	.word	0x000001e0


	//   ....[3]....
        /*0a78*/ 	.word	0x000003f0


	//   ....[4]....
        /*0a7c*/ 	.word	0x00000550


	//   ....[5]....
        /*0a80*/ 	.word	0x00000670


	//   ....[6]....
        /*0a84*/ 	.word	0x000007d0


	//   ....[7]....
        /*0a88*/ 	.word	0x00004800


	//   ....[8]....
        /*0a8c*/ 	.word	0x00006600


	//   ....[9]....
        /*0a90*/ 	.word	0x00006d20


	//   ....[10]....
        /*0a94*/ 	.word	0x00006d30


	//   ....[11]....
        /*0a98*/ 	.word	0x00006d40


	//   ....[12]....
        /*0a9c*/ 	.word	0x00006d50


	//   ....[13]....
        /*0aa0*/ 	.word	0x00007040


	//   ....[14]....
        /*0aa4*/ 	.word	0x00007050


	//   ....[15]....
        /*0aa8*/ 	.word	0x00007060


	//   ....[16]....
        /*0aac*/ 	.word	0x00007070


	//   ....[17]....
        /*0ab0*/ 	.word	0x00008250


	//   ....[18]....
        /*0ab4*/ 	.word	0x00008260


	//   ....[19]....
        /*0ab8*/ 	.word	0x00008270


	//   ....[20]....
        /*0abc*/ 	.word	0x00008280


	//   ....[21]....
        /*0ac0*/ 	.word	0x000084d0


	//   ....[22]....
        /*0ac4*/ 	.word	0x000084e0


	//   ....[23]....
        /*0ac8*/ 	.word	0x000084f0


	//   ....[24]....
        /*0acc*/ 	.word	0x00008500


	//   ....[25]....
        /*0ad0*/ 	.word	0x00009c00


	//   ....[26]....
        /*0ad4*/ 	.word	0x0000b440


	//   ....[27]....
        /*0ad8*/ 	.word	0x0000b4a0


	//   ....[28]....
        /*0adc*/ 	.word	0x0000ba70


	//   ....[29]....
        /*0ae0*/ 	.word	0x0000bb60


	//   ....[30]....
        /*0ae4*/ 	.word	0x0000bf50


	//   ....[31]....
        /*0ae8*/ 	.word	0x0000bfe0


	//   ....[32]....
        /*0aec*/ 	.word	0x0000c920


	//   ....[33]....
        /*0af0*/ 	.word	0x0000d8a0


	//   ....[34]....
        /*0af4*/ 	.word	0x0000e6d0


	//   ....[35]....
        /*0af8*/ 	.word	0x0000e840


	//   ....[36]....
        /*0afc*/ 	.word	0x0000ee00


	//   ....[37]....
        /*0b00*/ 	.word	0x0000eea0


	//   ....[38]....
        /*0b04*/ 	.word	0x0000f2f0


	//   ....[39]....
        /*0b08*/ 	.word	0x0000f450


	//   ....[40]....
        /*0b0c*/ 	.word	0x000104d0


	//   ....[41]....
        /*0b10*/ 	.word	0x000114d0


	//   ....[42]....
        /*0b14*/ 	.word	0x00012730


	//   ....[43]....
        /*0b18*/ 	.word	0x000127d0


	//   ....[44]....
        /*0b1c*/ 	.word	0x000129a0


	//   ....[45]....
        /*0b20*/ 	.word	0x00012b30


	//   ....[46]....
        /*0b24*/ 	.word	0x00013b90


	//   ....[47]....
        /*0b28*/ 	.word	0x00013c00


	//   ....[48]....
        /*0b2c*/ 	.word	0x00013c30


	//   ....[49]....
        /*0b30*/ 	.word	0x00013ce0


	//   ....[50]....
        /*0b34*/ 	.word	0x00013d00


	//   ....[51]....
        /*0b38*/ 	.word	0x000156b0


	//   ....[52]....
        /*0b3c*/ 	.word	0x00015b90


	//   ....[53]....
        /*0b40*/ 	.word	0x00015bd0


	//   ....[54]....
        /*0b44*/ 	.word	0x00015bf0


	//   ....[55]....
        /*0b48*/ 	.word	0x00015c10


	//   ....[56]....
        /*0b4c*/ 	.word	0x00016220


	//   ....[57]....
        /*0b50*/ 	.word	0x00016280


	//   ....[58]....
        /*0b54*/ 	.word	0x00016520


	//   ....[59]....
        /*0b58*/ 	.word	0x00016540


	//   ....[60]....
        /*0b5c*/ 	.word	0x000170c0


	//   ....[61]....
        /*0b60*/ 	.word	0x000170e0


	//   ....[62]....
        /*0b64*/ 	.word	0x00017310


	//   ....[63]....
        /*0b68*/ 	.word	0x00017330


	//   ....[64]....
        /*0b6c*/ 	.word	0x000175e0


	//   ....[65]....
        /*0b70*/ 	.word	0x000177c0


	//   ....[66]....
        /*0b74*/ 	.word	0x000177f0


	//   ....[67]....
        /*0b78*/ 	.word	0x00017820


	//   ....[68]....
        /*0b7c*/ 	.word	0x00017850


	//   ....[69]....
        /*0b80*/ 	.word	0x00017880


	//   ....[70]....
        /*0b84*/ 	.word	0x000178b0


	//   ....[71]....
        /*0b88*/ 	.word	0x00017a20


	//   ....[72]....
        /*0b8c*/ 	.word	0x00017a50


	//   ....[73]....
        /*0b90*/ 	.word	0x00017a80


	//   ....[74]....
        /*0b94*/ 	.word	0x00017ab0


	//   ....[75]....
        /*0b98*/ 	.word	0x00017ae0


	//   ....[76]....
        /*0b9c*/ 	.word	0x00017b10


	//   ....[77]....
        /*0ba0*/ 	.word	0x00017bb0


	//   ....[78]....
        /*0ba4*/ 	.word	0x00017c10


	//   ....[79]....
        /*0ba8*/ 	.word	0x00017ca0


	//   ....[80]....
        /*0bac*/ 	.word	0x00018b50


	//   ....[81]....
        /*0bb0*/ 	.word	0x0001ad70


	//   ....[82]....
        /*0bb4*/ 	.word	0x0001b900


	//   ....[83]....
        /*0bb8*/ 	.word	0x0001b910


	//   ....[84]....
        /*0bbc*/ 	.word	0x0001b930


	//   ....[85]....
        /*0bc0*/ 	.word	0x0001ba00


	//   ....[86]....
        /*0bc4*/ 	.word	0x0001ba30


	//   ....[87]....
        /*0bc8*/ 	.word	0x0001ba90


	//   ....[88]....
        /*0bcc*/ 	.word	0x0001baa0


	//   ....[89]....
        /*0bd0*/ 	.word	0x0001bb10


	//   ....[90]....
        /*0bd4*/ 	.word	0x0001c460


	//   ....[91]....
        /*0bd8*/ 	.word	0x0001c470


	//   ....[92]....
        /*0bdc*/ 	.word	0x0001c5b0


	//   ....[93]....
        /*0be0*/ 	.word	0x0001c5c0


	//   ....[94]....
        /*0be4*/ 	.word	0x0001c870


	//   ....[95]....
        /*0be8*/ 	.word	0x0001c880


	//   ....[96]....
        /*0bec*/ 	.word	0x0001c9f0


	//   ....[97]....
        /*0bf0*/ 	.word	0x0001ca00


	//   ....[98]....
        /*0bf4*/ 	.word	0x00020800


	//   ....[99]....
        /*0bf8*/ 	.word	0x00020830


	//   ....[100]....
        /*0bfc*/ 	.word	0x00020870


	//   ....[101]....
        /*0c00*/ 	.word	0x000208a0


	//   ....[102]....
        /*0c04*/ 	.word	0x000208d0


	//   ....[103]....
        /*0c08*/ 	.word	0x00020900


	//   ....[104]....
        /*0c0c*/ 	.word	0x00020930


	//   ....[105]....
        /*0c10*/ 	.word	0x00020960


	//   ....[106]....
        /*0c14*/ 	.word	0x00020ae0


	//   ....[107]....
        /*0c18*/ 	.word	0x00020b10


	//   ....[108]....
        /*0c1c*/ 	.word	0x00020b40


	//   ....[109]....
        /*0c20*/ 	.word	0x00020b70


	//   ....[110]....
        /*0c24*/ 	.word	0x00020ba0


	//   ....[111]....
        /*0c28*/ 	.word	0x00020bd0


	//   ....[112]....
        /*0c2c*/ 	.word	0x00020c90


	//   ....[113]....
        /*0c30*/ 	.word	0x00020cb0


	//   ....[114]....
        /*0c34*/ 	.word	0x00020d20


	//   ....[115]....
        /*0c38*/ 	.word	0x000213f0


	//   ....[116]....
        /*0c3c*/ 	.word	0x00021830


	//   ....[117]....
        /*0c40*/ 	.word	0x000218c0


	//   ....[118]....
        /*0c44*/ 	.word	0x00021910


	//   ....[119]....
        /*0c48*/ 	.word	0x00021960


	//   ....[120]....
        /*0c4c*/ 	.word	0x000219f0


	//   ....[121]....
        /*0c50*/ 	.word	0x00021a80


	//   ....[122]....
        /*0c54*/ 	.word	0x00021ad0


	//   ....[123]....
        /*0c58*/ 	.word	0x00021b20


	//   ....[124]....
        /*0c5c*/ 	.word	0x00021c00


	//   ....[125]....
        /*0c60*/ 	.word	0x00021c90


	//   ....[126]....
        /*0c64*/ 	.word	0x00021ce0


	//   ....[127]....
        /*0c68*/ 	.word	0x00021d40


	//   ....[128]....
        /*0c6c*/ 	.word	0x00021de0


	//   ....[129]....
        /*0c70*/ 	.word	0x00021e70


	//   ....[130]....
        /*0c74*/ 	.word	0x00021ec0


	//   ....[131]....
        /*0c78*/ 	.word	0x00021f10


	//   ....[132]....
        /*0c7c*/ 	.word	0x00022270


	//   ....[133]....
        /*0c80*/ 	.word	0x00022560


	//   ....[134]....
        /*0c84*/ 	.word	0x000226e0


	//   ....[135]....
        /*0c88*/ 	.word	0x00022730


	//   ....[136]....
        /*0c8c*/ 	.word	0x00022790


	//   ....[137]....
        /*0c90*/ 	.word	0x000227f0


	//   ....[138]....
        /*0c94*/ 	.word	0x00022940


	//   ....[139]....
        /*0c98*/ 	.word	0x000229e0


	//   ....[140]....
        /*0c9c*/ 	.word	0x00022a90


	//   ....[141]....
        /*0ca0*/ 	.word	0x00022b70


	//   ....[142]....
        /*0ca4*/ 	.word	0x00022d40


	//   ....[143]....
        /*0ca8*/ 	.word	0x00022e00


	//   ....[144]....
        /*0cac*/ 	.word	0x000230b0


	//   ....[145]....
        /*0cb0*/ 	.word	0x000231d0


	//   ....[146]....
        /*0cb4*/ 	.word	0x000233a0


	//   ....[147]....
        /*0cb8*/ 	.word	0x00023470


	//   ....[148]....
        /*0cbc*/ 	.word	0x00023670


	//   ....[149]....
        /*0cc0*/ 	.word	0x00023700


	//   ....[150]....
        /*0cc4*/ 	.word	0x00023a30


	//   ....[151]....
        /*0cc8*/ 	.word	0x00023ad0


	//   ....[152]....
        /*0ccc*/ 	.word	0x00023bf0


	//   ....[153]....
        /*0cd0*/ 	.word	0x00023c70


	//   ....[154]....
        /*0cd4*/ 	.word	0x00023cf0


	//   ....[155]....
        /*0cd8*/ 	.word	0x00023d70


	//   ....[156]....
        /*0cdc*/ 	.word	0x00023df0


	//   ....[157]....
        /*0ce0*/ 	.word	0x00023e80


	//   ....[158]....
        /*0ce4*/ 	.word	0x00023f20


	//   ....[159]....
        /*0ce8*/ 	.word	0x00023fd0


	//   ....[160]....
        /*0cec*/ 	.word	0x00024050


	//   ....[161]....
        /*0cf0*/ 	.word	0x000240d0


	//   ....[162]....
        /*0cf4*/ 	.word	0x00024150


	//   ....[163]....
        /*0cf8*/ 	.word	0x000241e0


	//   ....[164]....
        /*0cfc*/ 	.word	0x00024260


	//   ....[165]....
        /*0d00*/ 	.word	0x00024300


	//   ....[166]....
        /*0d04*/ 	.word	0x00024390


	//   ....[167]....
        /*0d08*/ 	.word	0x000244c0


	//----- nvinfo : EIATTR_REG_RECONFIG
	.align		4
.L_646:
        /*0d0c*/ 	.byte	0x01, 0x54
	.zero		2


	//----- nvinfo : EIATTR_SYSCALL_OFFSETS
	.align		4
        /*0d10*/ 	.byte	0x04, 0x46
        /*0d12*/ 	.short	(.L_648 - .L_647)


	//   ....[0]....
.L_647:
        /*0d14*/ 	.word	0x00001a70


	//   ....[1]....
        /*0d18*/ 	.word	0x00001bc0


	//   ....[2]....
        /*0d1c*/ 	.word	0x000067b0


	//   ....[3]....
        /*0d20*/ 	.word	0x00006ad0


	//   ....[4]....
        /*0d24*/ 	.word	0x0001a970


	//   ....[5]....
        /*0d28*/ 	.word	0x0001aad0


	//   ....[6]....
        /*0d2c*/ 	.word	0x0001abd0


	//   ....[7]....
        /*0d30*/ 	.word	0x0001b4e0


	//   ....[8]....
        /*0d34*/ 	.word	0x0001be30


	//----- nvinfo : EIATTR_MBARRIER_INSTR_OFFSETS
	.align		4
.L_648:
        /*0d38*/ 	.byte	0x04, 0x39
        /*0d3a*/ 	.short	(.L_650 - .L_649)


	//   ....[0]....
.L_649:
        /*0d3c*/ 	.word	0x000002d0
        /*0d40*/ 	.word	0x000000ff
        /*0d44*/ 	.word	0x00038800
        /*0d48*/ 	.short	0x0100
        /*0d4a*/ 	.byte	0x08
	.zero		1


	//   ....[1]....
        /*0d4c*/ 	.word	0x000002e0
        /*0d50*/ 	.word	0x000000ff
        /*0d54*/ 	.word	0x00038810
        /*0d58*/ 	.short	0x0100
        /*0d5a*/ 	.byte	0x08
	.zero		1


	//   ....[2]....
        /*0d5c*/ 	.word	0x000002f0
        /*0d60*/ 	.word	0x000000ff
        /*0d64*/ 	.word	0x00038820
        /*0d68*/ 	.short	0x0100
        /*0d6a*/ 	.byte	0x08
	.zero		1


	//   ....[3]....
        /*0d6c*/ 	.word	0x000003a0
        /*0d70*/ 	.word	0x000000ff
        /*0d74*/ 	.word	0x00038830
        /*0d78*/ 	.short	0x0100
        /*0d7a*/ 	.byte	0x06
	.zero		1


	//   ....[4]....
        /*0d7c*/ 	.word	0x000003b0
        /*0d80*/ 	.word	0x000000ff
        /*0d84*/ 	.word	0x00038840
        /*0d88*/ 	.short	0x0100
        /*0d8a*/ 	.byte	0x06
	.zero		1


	//   ....[5]....
        /*0d8c*/ 	.word	0x000003c0
        /*0d90*/ 	.word	0x000000ff
        /*0d94*/ 	.word	0x00038838
        /*0d98*/ 	.short	0x0100
        /*0d9a*/ 	.byte	0x06
	.zero		1


	//   ....[6]....
        /*0d9c*/ 	.word	0x000003d0
        /*0da0*/ 	.word	0x000000ff
        /*0da4*/ 	.word	0x00038848
        /*0da8*/ 	.short	0x0100
        /*0daa*/ 	.byte	0x06
	.zero		1


	//   ....[7]....
        /*0dac*/ 	.word	0x00000500
        /*0db0*/ 	.word	0x000000ff
        /*0db4*/ 	.word	0x00038850
        /*0db8*/ 	.short	0x0100
        /*0dba*/ 	.byte	0x08
	.zero		1


	//   ....[8]....
        /*0dbc*/ 	.word	0x00000510
        /*0dc0*/ 	.word	0x000000ff
        /*0dc4*/ 	.word	0x00038860
        /*0dc8*/ 	.short	0x0100
        /*0dca*/ 	.byte	0x08
	.zero		1


	//   ....[9]....
        /*0dcc*/ 	.word	0x00000520
        /*0dd0*/ 	.word	0x000000ff
        /*0dd4*/ 	.word	0x00038858
        /*0dd8*/ 	.short	0x0100
        /*0dda*/ 	.byte	0x08
	.zero		1


	//   ....[10]....
        /*0ddc*/ 	.word	0x00000530
        /*0de0*/ 	.word	0x000000ff
        /*0de4*/ 	.word	0x00038868
        /*0de8*/ 	.short	0x0100
        /*0dea*/ 	.byte	0x08
	.zero		1


	//   ....[11]....
        /*0dec*/ 	.word	0x00000620
        /*0df0*/ 	.word	0x000000ff
        /*0df4*/ 	.word	0x00038870
        /*0df8*/ 	.short	0x0100
        /*0dfa*/ 	.byte	0x06
	.zero		1


	//   ....[12]....
        /*0dfc*/ 	.word	0x00000630
        /*0e00*/ 	.word	0x000000ff
        /*0e04*/ 	.word	0x00038880
        /*0e08*/ 	.short	0x0100
        /*0e0a*/ 	.byte	0x06
	.zero		1


	//   ....[13]....
        /*0e0c*/ 	.word	0x00000640
        /*0e10*/ 	.word	0x000000ff
        /*0e14*/ 	.word	0x00038878
        /*0e18*/ 	.short	0x0100
        /*0e1a*/ 	.byte	0x06
	.zero		1


	//   ....[14]....
        /*0e1c*/ 	.word	0x00000650
        /*0e20*/ 	.word	0x000000ff
        /*0e24*/ 	.word	0x00038888
        /*0e28*/ 	.short	0x0100
        /*0e2a*/ 	.byte	0x06
	.zero		1


	//   ....[15]....
        /*0e2c*/ 	.word	0x00000780
        /*0e30*/ 	.word	0x000000ff
        /*0e34*/ 	.word	0x00038890
        /*0e38*/ 	.short	0x0100
        /*0e3a*/ 	.byte	0x08
	.zero		1


	//   ....[16]....
        /*0e3c*/ 	.word	0x00000790
        /*0e40*/ 	.word	0x000000ff
        /*0e44*/ 	.word	0x000388a0
        /*0e48*/ 	.short	0x0100
        /*0e4a*/ 	.byte	0x08
	.zero		1


	//   ....[17]....
        /*0e4c*/ 	.word	0x000007a0
        /*0e50*/ 	.word	0x000000ff
        /*0e54*/ 	.word	0x00038898
        /*0e58*/ 	.short	0x0100
        /*0e5a*/ 	.byte	0x08
	.zero		1


	//   ....[18]....
        /*0e5c*/ 	.word	0x000007b0
        /*0e60*/ 	.word	0x000000ff
        /*0e64*/ 	.word	0x000388a8
        /*0e68*/ 	.short	0x0100
        /*0e6a*/ 	.byte	0x08
	.zero		1


	//   ....[19]....
        /*0e6c*/ 	.word	0x000008e0
        /*0e70*/ 	.word	0x000000ff
        /*0e74*/ 	.word	0x000388b0
        /*0e78*/ 	.short	0x0100
        /*0e7a*/ 	.byte	0x08
	.zero		1


	//   ....[20]....
        /*0e7c*/ 	.word	0x000008f0
        /*0e80*/ 	.word	0x000000ff
        /*0e84*/ 	.word	0x000388c0
        /*0e88*/ 	.short	0x0100
        /*0e8a*/ 	.byte	0x08
	.zero		1


	//   ....[21]....
        /*0e8c*/ 	.word	0x00000900
        /*0e90*/ 	.word	0x000000ff
        /*0e94*/ 	.word	0x000388b8
        /*0e98*/ 	.short	0x0100
        /*0e9a*/ 	.byte	0x08
	.zero		1


	//   ....[22]....
        /*0e9c*/ 	.word	0x00000910
        /*0ea0*/ 	.word	0x000000ff
        /*0ea4*/ 	.word	0x000388c8
        /*0ea8*/ 	.short	0x0100
        /*0eaa*/ 	.byte	0x08
	.zero		1


	//   ....[23]....
        /*0eac*/ 	.word	0x00002780
        /*0eb0*/ 	.word	0x00000044
        /*0eb4*/ 	.word	0x00038890
        /*0eb8*/ 	.short	0x010a
        /*0eba*/ 	.byte	0x3f
	.zero		1


	//   ....[24]....
        /*0ebc*/ 	.word	0x00003100
        /*0ec0*/ 	.word	0x00000044
        /*0ec4*/ 	.word	0x00038890
        /*0ec8*/ 	.short	0x010a
        /*0eca*/ 	.byte	0x3f
	.zero		1


	//   ....[25]....
        /*0ecc*/ 	.word	0x00003970
        /*0ed0*/ 	.word	0x00000044
        /*0ed4*/ 	.word	0x00038890
        /*0ed8*/ 	.short	0x010a
        /*0eda*/ 	.byte	0x3f
	.zero		1


	//   ....[26]....
        /*0edc*/ 	.word	0x00003b70
        /*0ee0*/ 	.word	0x00000004
        /*0ee4*/ 	.word	0x00000000
        /*0ee8*/ 	.short	0x0101
        /*0eea*/ 	.byte	0x3f
	.zero		1


	//   ....[27]....
        /*0eec*/ 	.word	0x00003bb0
        /*0ef0*/ 	.word	0x00000044
        /*0ef4*/ 	.word	0x000388b0
        /*0ef8*/ 	.short	0x010a
        /*0efa*/ 	.byte	0x3f
	.zero		1


	//   ....[28]....
        /*0efc*/ 	.word	0x000041e0
        /*0f00*/ 	.word	0x00000044
        /*0f04*/ 	.word	0x00000000
        /*0f08*/ 	.short	0x0101
        /*0f0a*/ 	.byte	0x3f
	.zero		1


	//   ....[29]....
        /*0f0c*/ 	.word	0x00004c40
        /*0f10*/ 	.word	0x00000000
        /*0f14*/ 	.word	0x00000000
        /*0f18*/ 	.short	0x0101
        /*0f1a*/ 	.byte	0x3f
	.zero		1


	//   ....[30]....
        /*0f1c*/ 	.word	0x000057c0
        /*0f20*/ 	.word	0x00000003
        /*0f24*/ 	.word	0x00000000
        /*0f28*/ 	.short	0x0101
        /*0f2a*/ 	.byte	0x3f
	.zero		1


	//   ....[31]....
        /*0f2c*/ 	.word	0x00006840
        /*0f30*/ 	.word	0x00000002
        /*0f34*/ 	.word	0x00038800
        /*0f38*/ 	.short	0x010a
        /*0f3a*/ 	.byte	0x3f
	.zero		1


	//   ....[32]....
        /*0f3c*/ 	.word	0x00006890
        /*0f40*/ 	.word	0x00000002
        /*0f44*/ 	.word	0x00038800
        /*0f48*/ 	.short	0x010a
        /*0f4a*/ 	.byte	0x3f
	.zero		1


	//   ....[33]....
        /*0f4c*/ 	.word	0x000072b0
        /*0f50*/ 	.word	0x00000002
        /*0f54*/ 	.word	0x00038800
        /*0f58*/ 	.short	0x010a
        /*0f5a*/ 	.byte	0x3f
	.zero		1


	//   ....[34]....
        /*0f5c*/ 	.word	0x000086b0
        /*0f60*/ 	.word	0x00000002
        /*0f64*/ 	.word	0x00038800
        /*0f68*/ 	.short	0x010a
        /*0f6a*/ 	.byte	0x3f
	.zero		1


	//   ....[35]....
        /*0f6c*/ 	.word	0x000094b0
        /*0f70*/ 	.word	0x0000000f
        /*0f74*/ 	.word	0x00038830
        /*0f78*/ 	.short	0x010a
        /*0f7a*/ 	.byte	0x3f
	.zero		1


	//   ....[36]....
        /*0f7c*/ 	.word	0x00009560
        /*0f80*/ 	.word	0x0000000f
        /*0f84*/ 	.word	0x00038830
        /*0f88*/ 	.short	0x010a
        /*0f8a*/ 	.byte	0x3f
	.zero		1


	//   ....[37]....
        /*0f8c*/ 	.word	0x00009870
        /*0f90*/ 	.word	0x00000002
        /*0f94*/ 	.word	0x00038810
        /*0f98*/ 	.short	0x010a
        /*0f9a*/ 	.byte	0x3f
	.zero		1


	//   ....[38]....
        /*0f9c*/ 	.word	0x000098c0
        /*0fa0*/ 	.word	0x0000000f
        /*0fa4*/ 	.word	0x00038850
        /*0fa8*/ 	.short	0x010a
        /*0faa*/ 	.byte	0x3f
	.zero		1


	//   ....[39]....
        /*0fac*/ 	.word	0x00009970
        /*0fb0*/ 	.word	0x0000000f
        /*0fb4*/ 	.word	0x00038850
        /*0fb8*/ 	.short	0x010a
        /*0fba*/ 	.byte	0x3f
	.zero		1


	//   ....[40]....
        /*0fbc*/ 	.word	0x0000c240
        /*0fc0*/ 	.word	0x00000014
        /*0fc4*/ 	.word	0x00000000
        /*0fc8*/ 	.short	0x0101
        /*0fca*/ 	.byte	0x3f
	.zero		1


	//   ....[41]....
        /*0fcc*/ 	.word	0x0000c940
        /*0fd0*/ 	.word	0x0000000f
        /*0fd4*/ 	.word	0x00000000
        /*0fd8*/ 	.short	0x0101
        /*0fda*/ 	.byte	0x3f
	.zero		1


	//   ....[42]....
        /*0fdc*/ 	.word	0x0000ca40
        /*0fe0*/ 	.word	0x00000015
        /*0fe4*/ 	.word	0x00038830
        /*0fe8*/ 	.short	0x010a
        /*0fea*/ 	.byte	0x3f
	.zero		1


	//   ....[43]....
        /*0fec*/ 	.word	0x0000cab0
        /*0ff0*/ 	.word	0x00000015
        /*0ff4*/ 	.word	0x00038830
        /*0ff8*/ 	.short	0x010a
        /*0ffa*/ 	.byte	0x3f
	.zero		1


	//   ....[44]....
        /*0ffc*/ 	.word	0x0000cd20
        /*1000*/ 	.word	0x00000015
        /*1004*/ 	.word	0x00038850
        /*1008*/ 	.short	0x010a
        /*100a*/ 	.byte	0x3f
	.zero		1


	//   ....[45]....
        /*100c*/ 	.word	0x0000cd70
        /*1010*/ 	.word	0x00000015
        /*1014*/ 	.word	0x00038850
        /*1018*/ 	.short	0x010a
        /*101a*/ 	.byte	0x3f
	.zero		1


	//   ....[46]....
        /*101c*/ 	.word	0x0000f8d0
        /*1020*/ 	.word	0x000000a7
        /*1024*/ 	.word	0x00000000
        /*1028*/ 	.short	0x0101
        /*102a*/ 	.byte	0x3f
	.zero		1


	//   ....[47]....
        /*102c*/ 	.word	0x000104f0
        /*1030*/ 	.word	0x00000015
        /*1034*/ 	.word	0x00000000
        /*1038*/ 	.short	0x0101
        /*103a*/ 	.byte	0x3f
	.zero		1


	//   ....[48]....
        /*103c*/ 	.word	0x00010650
        /*1040*/ 	.word	0x00000015
        /*1044*/ 	.word	0x00038830
        /*1048*/ 	.short	0x010a
        /*104a*/ 	.byte	0x3f
	.zero		1


	//   ....[49]....
        /*104c*/ 	.word	0x000106c0
        /*1050*/ 	.word	0x00000015
        /*1054*/ 	.word	0x00038830
        /*1058*/ 	.short	0x010a
        /*105a*/ 	.byte	0x3f
	.zero		1


	//   ....[50]....
        /*105c*/ 	.word	0x00010930
        /*1060*/ 	.word	0x00000015
        /*1064*/ 	.word	0x00038850
        /*1068*/ 	.short	0x010a
        /*106a*/ 	.byte	0x3f
	.zero		1


	//   ....[51]....
        /*106c*/ 	.word	0x00010980
        /*1070*/ 	.word	0x00000015
        /*1074*/ 	.word	0x00038850
        /*1078*/ 	.short	0x010a
        /*107a*/ 	.byte	0x3f
	.zero		1


	//   ....[52]....
        /*107c*/ 	.word	0x00012e70
        /*1080*/ 	.word	0x000000a2
        /*1084*/ 	.word	0x00000000
        /*1088*/ 	.short	0x0101
        /*108a*/ 	.byte	0x3f
	.zero		1


	//   ....[53]....
        /*108c*/ 	.word	0x00013bb0
        /*1090*/ 	.word	0x00000015
        /*1094*/ 	.word	0x00000000
        /*1098*/ 	.short	0x0101
        /*109a*/ 	.byte	0x3f
	.zero		1


	//   ....[54]....
        /*109c*/ 	.word	0x000162a0
        /*10a0*/ 	.word	0x00000000
        /*10a4*/ 	.word	0x00000000
        /*10a8*/ 	.short	0x0101
        /*10aa*/ 	.byte	0x3f
	.zero		1


	//   ....[55]....
        /*10ac*/ 	.word	0x00018c40
        /*10b0*/ 	.word	0x00000005
        /*10b4*/ 	.word	0x00038820
        /*10b8*/ 	.short	0x010a
        /*10ba*/ 	.byte	0x3f
	.zero		1


	//   ....[56]....
        /*10bc*/ 	.word	0x00018d30
        /*10c0*/ 	.word	0x00000004
        /*10c4*/ 	.word	0x000388a0
        /*10c8*/ 	.short	0x010a
        /*10ca*/ 	.byte	0x3f
	.zero		1


	//   ....[57]....
        /*10cc*/ 	.word	0x00018f80
        /*10d0*/ 	.word	0x00000004
        /*10d4*/ 	.word	0x000388c0
        /*10d8*/ 	.short	0x010a
        /*10da*/ 	.byte	0x3f
	.zero		1


	//   ....[58]....
        /*10dc*/ 	.word	0x00019a00
        /*10e0*/ 	.word	0x00000004
        /*10e4*/ 	.word	0x000388a0
        /*10e8*/ 	.short	0x010a
        /*10ea*/ 	.byte	0x3f
	.zero		1


	//   ....[59]....
        /*10ec*/ 	.word	0x00019c40
        /*10f0*/ 	.word	0x00000004
        /*10f4*/ 	.word	0x000388c0
        /*10f8*/ 	.short	0x010a
        /*10fa*/ 	.byte	0x3f
	.zero		1


	//   ....[60]....
        /*10fc*/ 	.word	0x0001b020
        /*1100*/ 	.word	0x00000000
        /*1104*/ 	.word	0x00038840
        /*1108*/ 	.short	0x010a
        /*110a*/ 	.byte	0x3f
	.zero		1


	//   ....[61]....
        /*110c*/ 	.word	0x0001bbd0
        /*1110*/ 	.word	0x00000008
        /*1114*/ 	.word	0x00038800
        /*1118*/ 	.short	0x0107
        /*111a*/ 	.byte	0x3f
	.zero		1


	//   ....[62]....
        /*111c*/ 	.word	0x0001bc80
        /*1120*/ 	.word	0x00000000
        /*1124*/ 	.word	0x00038800
        /*1128*/ 	.short	0x0101
        /*112a*/ 	.byte	0x3f
	.zero		1


	//   ....[63]....
        /*112c*/ 	.word	0x0001cc30
        /*1130*/ 	.word	0x00000000
        /*1134*/ 	.word	0x00038810
        /*1138*/ 	.short	0x0107
        /*113a*/ 	.byte	0x3f
	.zero		1


	//   ....[64]....
        /*113c*/ 	.word	0x0001cd30
        /*1140*/ 	.word	0x00000002
        /*1144*/ 	.word	0x00038810
        /*1148*/ 	.short	0x0101
        /*114a*/ 	.byte	0x3f
	.zero		1


	//   ....[65]....
        /*114c*/ 	.word	0x0001cd50
        /*1150*/ 	.word	0x00000002
        /*1154*/ 	.word	0x00038820
        /*1158*/ 	.short	0x010a
        /*115a*/ 	.byte	0x3f
	.zero		1


	//   ....[66]....
        /*115c*/ 	.word	0x0001ce60
        /*1160*/ 	.word	0x00000000
        /*1164*/ 	.word	0x00038860
        /*1168*/ 	.short	0x010a
        /*116a*/ 	.byte	0x3f
	.zero		1


	//   ....[67]....
        /*116c*/ 	.word	0x0001db50
        /*1170*/ 	.word	0x00000000
        /*1174*/ 	.word	0x00038840
        /*1178*/ 	.short	0x010a
        /*117a*/ 	.byte	0x3f
	.zero		1


	//   ....[68]....
        /*117c*/ 	.word	0x0001ddb0
        /*1180*/ 	.word	0x00000000
        /*1184*/ 	.word	0x00038860
        /*1188*/ 	.short	0x010a
        /*118a*/ 	.byte	0x3f
	.zero		1


	//   ....[69]....
        /*118c*/ 	.word	0x0001ea30
        /*1190*/ 	.word	0x00000002
        /*1194*/ 	.word	0x00038840
        /*1198*/ 	.short	0x010a
        /*119a*/ 	.byte	0x3f
	.zero		1


	//   ....[70]....
        /*119c*/ 	.word	0x0001ec80
        /*11a0*/ 	.word	0x00000002
        /*11a4*/ 	.word	0x00038860
        /*11a8*/ 	.short	0x010a
        /*11aa*/ 	.byte	0x3f
	.zero		1


	//   ....[71]....
        /*11ac*/ 	.word	0x0001f890
        /*11b0*/ 	.word	0x00000002
        /*11b4*/ 	.word	0x00038840
        /*11b8*/ 	.short	0x010a
        /*11ba*/ 	.byte	0x3f
	.zero		1


	//   ....[72]....
        /*11bc*/ 	.word	0x0001faf0
        /*11c0*/ 	.word	0x00000002
        /*11c4*/ 	.word	0x00038860
        /*11c8*/ 	.short	0x010a
        /*11ca*/ 	.byte	0x3f
	.zero		1


	//   ....[73]....
        /*11cc*/ 	.word	0x00021370
        /*11d0*/ 	.word	0x00000000
        /*11d4*/ 	.word	0x00038820
        /*11d8*/ 	.short	0x010a
        /*11da*/ 	.byte	0x3f
	.zero		1


	//   ....[74]....
        /*11dc*/ 	.word	0x00021520
        /*11e0*/ 	.word	0x00000006
        /*11e4*/ 	.word	0x00000000
        /*11e8*/ 	.short	0x010a
        /*11ea*/ 	.byte	0x3f
	.zero		1


	//   ....[75]....
        /*11ec*/ 	.word	0x00021590
        /*11f0*/ 	.word	0x00000007
        /*11f4*/ 	.word	0x00000000
        /*11f8*/ 	.short	0x010a
        /*11fa*/ 	.byte	0x3f
	.zero		1


	//   ....[76]....
        /*11fc*/ 	.word	0x00021600
        /*1200*/ 	.word	0x00000004
        /*1204*/ 	.word	0x00000000
        /*1208*/ 	.short	0x010a
        /*120a*/ 	.byte	0x3f
	.zero		1


	//   ....[77]....
        /*120c*/ 	.word	0x00021630
        /*1210*/ 	.word	0x00000003
        /*1214*/ 	.word	0x00000000
        /*1218*/ 	.short	0x010a
        /*121a*/ 	.byte	0x3f
	.zero		1


	//   ....[78]....
        /*121c*/ 	.word	0x00021690
        /*1220*/ 	.word	0x00000044
        /*1224*/ 	.word	0x00038890
        /*1228*/ 	.short	0x010a
        /*122a*/ 	.byte	0x3f
	.zero		1


	//   ....[79]....
        /*122c*/ 	.word	0x000216e0
        /*1230*/ 	.word	0x00000044
        /*1234*/ 	.word	0x00038890
        /*1238*/ 	.short	0x010a
        /*123a*/ 	.byte	0x3f
	.zero		1


	//   ....[80]....
        /*123c*/ 	.word	0x00021730
        /*1240*/ 	.word	0x00000044
        /*1244*/ 	.word	0x00038890
        /*1248*/ 	.short	0x010a
        /*124a*/ 	.byte	0x3f
	.zero		1


	//   ....[81]....
        /*124c*/ 	.word	0x00021780
        /*1250*/ 	.word	0x00000044
        /*1254*/ 	.word	0x000388b0
        /*1258*/ 	.short	0x010a
        /*125a*/ 	.byte	0x3f
	.zero		1


	//   ....[82]....
        /*125c*/ 	.word	0x00021b50
        /*1260*/ 	.word	0x00000002
        /*1264*/ 	.word	0x00038800
        /*1268*/ 	.short	0x010a
        /*126a*/ 	.byte	0x3f
	.zero		1


	//   ....[83]....
        /*126c*/ 	.word	0x00021f60
        /*1270*/ 	.word	0x00000002
        /*1274*/ 	.word	0x00038800
        /*1278*/ 	.short	0x010a
        /*127a*/ 	.byte	0x3f
	.zero		1


	//   ....[84]....
        /*127c*/ 	.word	0x00021fb0
        /*1280*/ 	.word	0x0000000f
        /*1284*/ 	.word	0x00038830
        /*1288*/ 	.short	0x010a
        /*128a*/ 	.byte	0x3f
	.zero		1


	//   ....[85]....
        /*128c*/ 	.word	0x00022000
        /*1290*/ 	.word	0x00000002
        /*1294*/ 	.word	0x00038810
        /*1298*/ 	.short	0x010a
        /*129a*/ 	.byte	0x3f
	.zero		1


	//   ....[86]....
        /*129c*/ 	.word	0x00022050
        /*12a0*/ 	.word	0x0000000f
        /*12a4*/ 	.word	0x00038850
        /*12a8*/ 	.short	0x010a
        /*12aa*/ 	.byte	0x3f
	.zero		1


	//   ....[87]....
        /*12ac*/ 	.word	0x000220a0
        /*12b0*/ 	.word	0x00000015
        /*12b4*/ 	.word	0x00038830
        /*12b8*/ 	.short	0x010a
        /*12ba*/ 	.byte	0x3f
	.zero		1


	//   ....[88]....
        /*12bc*/ 	.word	0x000220f0
        /*12c0*/ 	.word	0x00000015
        /*12c4*/ 	.word	0x00038850
        /*12c8*/ 	.short	0x010a
        /*12ca*/ 	.byte	0x3f
	.zero		1


	//   ....[89]....
        /*12cc*/ 	.word	0x00022140
        /*12d0*/ 	.word	0x00000015
        /*12d4*/ 	.word	0x00038830
        /*12d8*/ 	.short	0x010a
        /*12da*/ 	.byte	0x3f
	.zero		1


	//   ....[90]....
        /*12dc*/ 	.word	0x00022190
        /*12e0*/ 	.word	0x00000015
        /*12e4*/ 	.word	0x00038850
        /*12e8*/ 	.short	0x010a
        /*12ea*/ 	.byte	0x3f
	.zero		1


	//   ....[91]....
        /*12ec*/ 	.word	0x00022340
        /*12f0*/ 	.word	0x00000004
        /*12f4*/ 	.word	0x00038820
        /*12f8*/ 	.short	0x010a
        /*12fa*/ 	.byte	0x3f
	.zero		1


	//   ....[92]....
        /*12fc*/ 	.word	0x00022390
        /*1300*/ 	.word	0x00000004
        /*1304*/ 	.word	0x000388a0
        /*1308*/ 	.short	0x010a
        /*130a*/ 	.byte	0x3f
	.zero		1


	//   ....[93]....
        /*130c*/ 	.word	0x000223e0
        /*1310*/ 	.word	0x00000004
        /*1314*/ 	.word	0x000388c0
        /*1318*/ 	.short	0x010a
        /*131a*/ 	.byte	0x3f
	.zero		1


	//   ....[94]....
        /*131c*/ 	.word	0x00022430
        /*1320*/ 	.word	0x00000004
        /*1324*/ 	.word	0x000388a0
        /*1328*/ 	.short	0x010a
        /*132a*/ 	.byte	0x3f
	.zero		1


	//   ....[95]....
        /*132c*/ 	.word	0x00022480
        /*1330*/ 	.word	0x00000004
        /*1334*/ 	.word	0x000388c0
        /*1338*/ 	.short	0x010a
        /*133a*/ 	.byte	0x3f
	.zero		1


	//   ....[96]....
        /*133c*/ 	.word	0x00022620
        /*1340*/ 	.word	0x00000000
        /*1344*/ 	.word	0x00038840
        /*1348*/ 	.short	0x010a
        /*134a*/ 	.byte	0x3f
	.zero		1


	//   ....[97]....
        /*134c*/ 	.word	0x00023750
        /*1350*/ 	.word	0x00000002
        /*1354*/ 	.word	0x00038820
        /*1358*/ 	.short	0x010a
        /*135a*/ 	.byte	0x3f
	.zero		1


	//   ....[98]....
        /*135c*/ 	.word	0x000237a0
        /*1360*/ 	.word	0x00000000
        /*1364*/ 	.word	0x00038860
        /*1368*/ 	.short	0x010a
        /*136a*/ 	.byte	0x3f
	.zero		1


	//   ....[99]....
        /*136c*/ 	.word	0x000237f0
        /*1370*/ 	.word	0x00000000
        /*1374*/ 	.word	0x00038840
        /*1378*/ 	.short	0x010a
        /*137a*/ 	.byte	0x3f
	.zero		1


	//   ....[100]....
        /*137c*/ 	.word	0x00023840
        /*1380*/ 	.word	0x00000000
        /*1384*/ 	.word	0x00038860
        /*1388*/ 	.short	0x010a
        /*138a*/ 	.byte	0x3f
	.zero		1


	//   ....[101]....
        /*138c*/ 	.word	0x00023890
        /*1390*/ 	.word	0x00000002
        /*1394*/ 	.word	0x00038840
        /*1398*/ 	.short	0x010a
        /*139a*/ 	.byte	0x3f
	.zero		1


	//   ....[102]....
        /*139c*/ 	.word	0x000238e0
        /*13a0*/ 	.word	0x00000002
        /*13a4*/ 	.word	0x00038860
        /*13a8*/ 	.short	0x010a
        /*13aa*/ 	.byte	0x3f
	.zero		1


	//   ....[103]....
        /*13ac*/ 	.word	0x00023930
        /*13b0*/ 	.word	0x00000002
        /*13b4*/ 	.word	0x00038840
        /*13b8*/ 	.short	0x010a
        /*13ba*/ 	.byte	0x3f
	.zero		1


	//   ....[104]....
        /*13bc*/ 	.word	0x00023980
        /*13c0*/ 	.word	0x00000002
        /*13c4*/ 	.word	0x00038860
        /*13c8*/ 	.short	0x010a
        /*13ca*/ 	.byte	0x3f
	.zero		1


	//   ....[105]....
        /*13cc*/ 	.word	0x000243e0
        /*13d0*/ 	.word	0x00000000
        /*13d4*/ 	.word	0x00038820
        /*13d8*/ 	.short	0x010a
        /*13da*/ 	.byte	0x3f
	.zero		1


	//   ....[106]....
        /*13dc*/ 	.word	0x00024580
        /*13e0*/ 	.word	0x00000006
        /*13e4*/ 	.word	0x00000000
        /*13e8*/ 	.short	0x010a
        /*13ea*/ 	.byte	0x3f
	.zero		1


	//   ....[107]....
        /*13ec*/ 	.word	0x000245d0
        /*13f0*/ 	.word	0x00000007
        /*13f4*/ 	.word	0x00000000
        /*13f8*/ 	.short	0x010a
        /*13fa*/ 	.byte	0x3f
	.zero		1


	//   ....[108]....
        /*13fc*/ 	.word	0x00024620
        /*1400*/ 	.word	0x00000004
        /*1404*/ 	.word	0x00000000
        /*1408*/ 	.short	0x010a
        /*140a*/ 	.byte	0x3f
	.zero		1


	//----- nvinfo : EIATTR_NUM_MBARRIERS
	.align		4
.L_650:
        /*140c*/ 	.byte	0x03, 0x38
        /*140e*/ 	.short	0x0017


	//----- nvinfo : EIATTR_EXIT_INSTR_OFFSETS
	.align		4
        /*1410*/ 	.byte	0x04, 0x1c
        /*1412*/ 	.short	(.L_652 - .L_651)


	//   ....[0]....
.L_651:
        /*1414*/ 	.word	0x00021680


	//----- nvinfo : EIATTR_MAX_THREADS
	.align		4
.L_652:
        /*1418*/ 	.byte	0x04, 0x05
        /*141a*/ 	.short	(.L_654 - .L_653)
.L_653:
        /*141c*/ 	.word	0x00000180
        /*1420*/ 	.word	0x00000001
        /*1424*/ 	.word	0x00000001


	//----- nvinfo : EIATTR_CRS_STACK_SIZE
	.align		4
.L_654:
        /*1428*/ 	.byte	0x04, 0x1e
        /*142a*/ 	.short	(.L_656 - .L_655)
.L_655:
        /*142c*/ 	.word	0x00000000


	//----- nvinfo : EIATTR_CBANK_PARAM_SIZE
	.align		4
.L_656:
        /*1430*/ 	.byte	0x03, 0x19
        /*1432*/ 	.short	0x0bf0


	//----- nvinfo : EIATTR_PARAM_CBANK
	.align		4
        /*1434*/ 	.byte	0x04, 0x0a
        /*1436*/ 	.short	(.L_658 - .L_657)
	.align		4
.L_657:
        /*1438*/ 	.word	index@(.nv.constant0._ZN7cutlass13device_kernelIN5flash11enable_sm90INS1_16FlashAttnFwdSm90INS1_25CollectiveMainloopFwdSm90ILi2EN4cute5tupleIJNS5_1CILi1EEES8_S8_EEENS6_IJNS7_ILi64EEESA_SA_EEELi512ENS_6half_tEfNS_4arch4Sm90ELb1ELb0ELb1ELb1ELb0ELb1ELb1ELb0ELb0ELb1ELb0ELb0EEENS1_21CollectiveEpilogueFwdINS6_IJSA_NS7_ILi512EEESA_EEES9_SC_SE_Li256ELb1ELb1ELb0ELb0EEENS1_36VarlenDynamicPersistentTileSchedulerILi64ELi64ELi256ELi128ELb0ELb1ELb1ELb1ELb1ELb1EEEEEEEEEvNT_6ParamsE)
        /*143c*/ 	.short	0x0210
        /*143e*/ 	.short	0x0bf0


	//----- nvinfo : EIATTR_SW_WAR
	.align		4
.L_658:
        /*1440*/ 	.byte	0x04, 0x36
        /*1442*/ 	.short	(.L_660 - .L_659)
.L_659:
        /*1444*/ 	.word	0x00000008
.L_660:


//--------------------- .nv.callgraph             --------------------------
	.section	.nv.callgraph,"",@"SHT_CUDA_CALLGRAPH"
	.align	4
	.sectionentsize	8
	.align		4
        /*0000*/ 	.word	0x00000000
	.align		4
        /*0004*/ 	.word	0xffffffff
	.align		4
        /*0008*/ 	.word	index@(_ZN7cutlass13device_kernelIN5flash11enable_sm90INS1_16FlashAttnFwdSm90INS1_25CollectiveMainloopFwdSm90ILi2EN4cute5tupleIJNS5_1CILi1EEES8_S8_EEENS6_IJNS7_ILi64EEESA_SA_EEELi512ENS_6half_tEfNS_4arch4Sm90ELb0ELb0ELb1ELb0ELb0ELb0ELb0ELb0ELb0ELb1ELb0ELb0EEENS1_21CollectiveEpilogueFwdINS6_IJSA_NS7_ILi512EEESA_EEES9_SC_SE_Li256ELb0ELb1ELb0ELb0EEENS1_29StaticPersistentTileSchedulerILb0EEEEEEEEEvNT_6ParamsE)
	.align		4
        /*000c*/ 	.word	index@(__assertfail)
	.align		4
        /*0010*/ 	.word	index@(_ZN7cutlass13device_kernelIN5flash11enable_sm90INS1_16FlashAttnFwdSm90INS1_25CollectiveMainloopFwdSm90ILi2EN4cute5tupleIJNS5_1CILi1EEES8_S8_EEENS6_IJNS7_ILi64EEESA_SA_EEELi512ENS_6half_tEfNS_4arch4Sm90ELb0ELb0ELb1ELb0ELb0ELb0ELb1ELb0ELb0ELb1ELb0ELb0EEENS1_21CollectiveEpilogueFwdINS6_IJSA_NS7_ILi512EEESA_EEES9_SC_SE_Li256ELb0ELb1ELb0ELb0EEENS1_29StaticPersistentTileSchedulerILb0EEEEEEEEEvNT_6ParamsE)
	.align		4
        /*0014*/ 	.word	index@(__assertfail)
	.align		4
        /*0018*/ 	.word	index@(_ZN7cutlass13device_kernelIN5flash11enable_sm90INS1_16FlashAttnFwdSm90INS1_25CollectiveMainloopFwdSm90ILi2EN4cute5tupleIJNS5_1CILi1EEES8_S8_EEENS6_IJNS7_ILi64EEESA_SA_EEELi512ENS_6half_tEfNS_4arch4Sm90ELb0ELb0ELb1ELb1ELb0ELb0ELb0ELb0ELb0ELb1ELb0ELb0EEENS1_21CollectiveEpilogueFwdINS6_IJSA_NS7_ILi512EEESA_EEES9_SC_SE_Li256ELb1ELb1ELb0ELb0EEENS1_36VarlenDynamicPersistentTileSchedulerILi64ELi64ELi256ELi128ELb0ELb1ELb1ELb0ELb1ELb1EEEEEEEEEvNT_6ParamsE)
	.align		4
        /*001c*/ 	.word	index@(__assertfail)
	.align		4
        /*0020*/ 	.word	index@(_ZN7cutlass13device_kernelIN5flash11enable_sm90INS1_16FlashAttnFwdSm90INS1_25CollectiveMainloopFwdSm90ILi2EN4cute5tupleIJNS5_1CILi1EEES8_S8_EEENS6_IJNS7_ILi64EEESA_SA_EEELi512ENS_6half_tEfNS_4arch4Sm90ELb0ELb0ELb1ELb1ELb0ELb1ELb0ELb0ELb0ELb1ELb0ELb0EEENS1_21CollectiveEpilogueFwdINS6_IJSA_NS7_ILi512EEESA_EEES9_SC_SE_Li256ELb1ELb1ELb0ELb0EEENS1_36VarlenDynamicPersistentTileSchedulerILi64ELi64ELi256ELi128ELb0ELb1ELb1ELb0ELb1ELb1EEEEEEEEEvNT_6ParamsE)
	.align		4
        /*0024*/ 	.word	index@(__assertfail)
	.align		4
        /*0028*/ 	.word	index@(_ZN7cutlass13device_kernelIN5flash11enable_sm90INS1_16FlashAttnFwdSm90INS1_25CollectiveMainloopFwdSm90ILi2EN4cute5tupleIJNS5_1CILi1EEES8_S8_EEENS6_IJNS7_ILi64EEESA_SA_EEELi512ENS_6half_tEfNS_4arch4Sm90ELb0ELb0ELb1ELb1ELb0ELb0ELb1ELb0ELb0ELb1ELb0ELb0EEENS1_21CollectiveEpilogueFwdINS6_IJSA_NS7_ILi512EEESA_EEES9_SC_SE_Li256ELb1ELb1ELb0ELb0EEENS1_36VarlenDynamicPersistentTileSchedulerILi64ELi64ELi256ELi128ELb0ELb1ELb1ELb0ELb1ELb1EEEEEEEEEvNT_6ParamsE)
	.align		4
        /*002c*/ 	.word	index@(__assertfail)
	.align		4
        /*0030*/ 	.word	index@(_ZN7cutlass13device_kernelIN5flash11enable_sm90INS1_16FlashAttnFwdSm90INS1_25CollectiveMainloopFwdSm90ILi2EN4cute5tupleIJNS5_1CILi1EEES8_S8_EEENS6_IJNS7_ILi64EEESA_SA_EEELi512ENS_6half_tEfNS_4arch4Sm90ELb0ELb0ELb1ELb1ELb0ELb1ELb1ELb0ELb0ELb1ELb0ELb0EEENS1_21CollectiveEpilogueFwdINS6_IJSA_NS7_ILi512EEESA_EEES9_SC_SE_Li256ELb1ELb1ELb0ELb0EEENS1_36VarlenDynamicPersistentTileSchedulerILi64ELi64ELi256ELi128ELb0ELb1ELb1ELb0ELb1ELb1EEEEEEEEEvNT_6ParamsE)
	.align		4
        /*0034*/ 	.word	index@(__assertfail)
	.align		4
        /*0038*/ 	.word	index@(_ZN7cutlass13device_kernelIN5flash11enable_sm90INS1_16FlashAttnFwdSm90INS1_25CollectiveMainloopFwdSm90ILi2EN4cute5tupleIJNS5_1CILi1EEES8_S8_EEENS6_IJNS7_ILi64EEESA_SA_EEELi512ENS_6half_tEfNS_4arch4Sm90ELb0ELb1ELb1ELb0ELb0ELb0ELb0ELb0ELb0ELb1ELb0ELb0EEENS1_21CollectiveEpilogueFwdINS6_IJSA_NS7_ILi512EEESA_EEES9_SC_SE_Li256ELb0ELb1ELb0ELb0EEENS1_30DynamicPersistentTileSchedulerILi256ELi128ELb0ELb1ELb1EEEEEEEEEvNT_6ParamsE)
	.align		4
        /*003c*/ 	.word	index@(__assertfail)
	.align		4
        /*0040*/ 	.word	index@(_ZN7cutlass13device_kernelIN5flash11enable_sm90INS1_16FlashAttnFwdSm90INS1_25CollectiveMainloopFwdSm90ILi2EN4cute5tupleIJNS5_1CILi1EEES8_S8_EEENS6_IJNS7_ILi64EEESA_SA_EEELi512ENS_6half_tEfNS_4arch4Sm90ELb0ELb1ELb1ELb0ELb0ELb0ELb1ELb0ELb0ELb1ELb0ELb0EEENS1_21CollectiveEpilogueFwdINS6_IJSA_NS7_ILi512EEESA_EEES9_SC_SE_Li256ELb0ELb1ELb0ELb0EEENS1_30DynamicPersistentTileSchedulerILi256ELi128ELb0ELb1ELb1EEEEEEEEEvNT_6ParamsE)
	.align		4
        /*0044*/ 	.word	index@(__assertfail)
	.align		4
        /*0048*/ 	.word	index@(_ZN7cutlass13device_kernelIN5flash11enable_sm90INS1_16FlashAttnFwdSm90INS1_25CollectiveMainloopFwdSm90ILi2EN4cute5tupleIJNS5_1CILi1EEES8_S8_EEENS6_IJNS7_ILi64EEESA_SA_EEELi512ENS_6half_tEfNS_4arch4Sm90ELb0ELb1ELb1ELb1ELb0ELb0ELb0ELb0ELb0ELb1ELb0ELb0EEENS1_21CollectiveEpilogueFwdINS6_IJSA_NS7_ILi512EEESA_EEES9_SC_SE_Li256ELb1ELb1ELb0ELb0EEENS1_36VarlenDynamicPersistentTileSchedulerILi64ELi64ELi256ELi128ELb0ELb1ELb1ELb1ELb0ELb1EEEEEEEEEvNT_6ParamsE)
	.align		4
        /*004c*/ 	.word	index@(__assertfail)
	.align		4
        /*0050*/ 	.word	index@(_ZN7cutlass13device_kernelIN5flash11enable_sm90INS1_16FlashAttnFwdSm90INS1_25CollectiveMainloopFwdSm90ILi2EN4cute5tupleIJNS5_1CILi1EEES8_S8_EEENS6_IJNS7_ILi64EEESA_SA_EEELi512ENS_6half_tEfNS_4arch4Sm90ELb0ELb1ELb1ELb1ELb0ELb1ELb0ELb0ELb0ELb1ELb0ELb0EEENS1_21CollectiveEpilogueFwdINS6_IJSA_NS7_ILi512EEESA_EEES9_SC_SE_Li256ELb1ELb1ELb0ELb0EEENS1_36VarlenDynamicPersistentTileSchedulerILi64ELi64ELi256ELi128ELb0ELb1ELb1ELb1ELb0ELb1EEEEEEEEEvNT_6ParamsE)
	.align		4
        /*0054*/ 	.word	index@(__assertfail)
	.align		4
        /*0058*/ 	.word	index@(_ZN7cutlass13device_kernelIN5flash11enable_sm90INS1_16FlashAttnFwdSm90INS1_25CollectiveMainloopFwdSm90ILi2EN4cute5tupleIJNS5_1CILi1EEES8_S8_EEENS6_IJNS7_ILi64EEESA_SA_EEELi512ENS_6half_tEfNS_4arch4Sm90ELb0ELb1ELb1ELb1ELb0ELb0ELb1ELb0ELb0ELb1ELb0ELb0EEENS1_21CollectiveEpilogueFwdINS6_IJSA_NS7_ILi512EEESA_EEES9_SC_SE_Li256ELb1ELb1ELb0ELb0EEENS1_36VarlenDynamicPersistentTileSchedulerILi64ELi64ELi256ELi128ELb0ELb1ELb1ELb1ELb0ELb1EEEEEEEEEvNT_6ParamsE)
	.align		4
        /*005c*/ 	.word	index@(__assertfail)
	.align		4
        /*0060*/ 	.word	index@(_ZN7cutlass13device_kernelIN5flash11enable_sm90INS1_16FlashAttnFwdSm90INS1_25CollectiveMainloopFwdSm90ILi2EN4cute5tupleIJNS5_1CILi1EEES8_S8_EEENS6_IJNS7_ILi64EEESA_SA_EEELi512ENS_6half_tEfNS_4arch4Sm90ELb0ELb1ELb1ELb1ELb0ELb1ELb1ELb0ELb0ELb1ELb0ELb0EEENS1_21CollectiveEpilogueFwdINS6_IJSA_NS7_ILi512EEESA_EEES9_SC_SE_Li256ELb1ELb1ELb0ELb0EEENS1_36VarlenDynamicPersistentTileSchedulerILi64ELi64ELi256ELi128ELb0ELb1ELb1ELb1ELb0ELb1EEEEEEEEEvNT_6ParamsE)
	.align		4
        /*0064*/ 	.word	index@(__assertfail)
	.align		4
        /*0068*/ 	.word	index@(_ZN7cutlass13device_kernelIN5flash11enable_sm90INS1_16FlashAttnFwdSm90INS1_25CollectiveMainloopFwdSm90ILi2EN4cute5tupleIJNS5_1CILi1EEES8_S8_EEENS6_IJNS7_ILi64EEESA_SA_EEELi512ENS_6half_tEfNS_4arch4Sm90ELb1ELb0ELb1ELb0ELb0ELb0ELb0ELb0ELb0ELb1ELb0ELb0EEENS1_21CollectiveEpilogueFwdINS6_IJSA_NS7_ILi512EEESA_EEES9_SC_SE_Li256ELb0ELb1ELb0ELb0EEENS1_30DynamicPersistentTileSchedulerILi256ELi128ELb0ELb1ELb1EEEEEEEEEvNT_6ParamsE)
	.align		4
        /*006c*/ 	.word	index@(__assertfail)
	.align		4
        /*0070*/ 	.word	index@(_ZN7cutlass13device_kernelIN5flash11enable_sm90INS1_16FlashAttnFwdSm90INS1_25CollectiveMainloopFwdSm90ILi2EN4cute5tupleIJNS5_1CILi1EEES8_S8_EEENS6_IJNS7_ILi64EEESA_SA_EEELi512ENS_6half_tEfNS_4arch4Sm90ELb1ELb0ELb1ELb0ELb0ELb0ELb1ELb0ELb0ELb1ELb0ELb0EEENS1_21CollectiveEpilogueFwdINS6_IJSA_NS7_ILi512EEESA_EEES9_SC_SE_Li256ELb0ELb1ELb0ELb0EEENS1_30DynamicPersistentTileSchedulerILi256ELi128ELb0ELb1ELb1EEEEEEEEEvNT_6ParamsE)
	.align		4
        /*0074*/ 	.word	index@(__assertfail)
	.align		4
        /*0078*/ 	.word	index@(_ZN7cutlass13device_kernelIN5flash11enable_sm90INS1_16FlashAttnFwdSm90INS1_25CollectiveMainloopFwdSm90ILi2EN4cute5tupleIJNS5_1CILi1EEES8_S8_EEENS6_IJNS7_ILi64EEESA_SA_EEELi512ENS_6half_tEfNS_4arch4Sm90ELb1ELb0ELb1ELb1ELb0ELb0ELb0ELb0ELb0ELb1ELb0ELb0EEENS1_21CollectiveEpilogueFwdINS6_IJSA_NS7_ILi512EEESA_EEES9_SC_SE_Li256ELb1ELb1ELb0ELb0EEENS1_36VarlenDynamicPersistentTileSchedulerILi64ELi64ELi256ELi128ELb0ELb1ELb1ELb1ELb1ELb1EEEEEEEEEvNT_6ParamsE)
	.align		4
        /*007c*/ 	.word	index@(__assertfail)
	.align		4
        /*0080*/ 	.word	index@(_ZN7cutlass13device_kernelIN5flash11enable_sm90INS1_16FlashAttnFwdSm90INS1_25CollectiveMainloopFwdSm90ILi2EN4cute5tupleIJNS5_1CILi1EEES8_S8_EEENS6_IJNS7_ILi64EEESA_SA_EEELi512ENS_6half_tEfNS_4arch4Sm90ELb1ELb0ELb1ELb1ELb0ELb1ELb0ELb0ELb0ELb1ELb0ELb0EEENS1_21CollectiveEpilogueFwdINS6_IJSA_NS7_ILi512EEESA_EEES9_SC_SE_Li256ELb1ELb1ELb0ELb0EEENS1_36VarlenDynamicPersistentTileSchedulerILi64ELi64ELi256ELi128ELb0ELb1ELb1ELb1ELb1ELb1EEEEEEEEEvNT_6ParamsE)
	.align		4
        /*0084*/ 	.word	index@(__assertfail)
	.align		4
        /*0088*/ 	.word	index@(_ZN7cutlass13device_kernelIN5flash11enable_sm90INS1_16FlashAttnFwdSm90INS1_25CollectiveMainloopFwdSm90ILi2EN4cute5tupleIJNS5_1CILi1EEES8_S8_EEENS6_IJNS7_ILi64EEESA_SA_EEELi512ENS_6half_tEfNS_4arch4Sm90ELb1ELb0ELb1ELb1ELb0ELb0ELb1ELb0ELb0ELb1ELb0ELb0EEENS1_21CollectiveEpilogueFwdINS6_IJSA_NS7_ILi512EEESA_EEES9_SC_SE_Li256ELb1ELb1ELb0ELb0EEENS1_36VarlenDynamicPersistentTileSchedulerILi64ELi64ELi256ELi128ELb0ELb1ELb1ELb1ELb1ELb1EEEEEEEEEvNT_6ParamsE)
	.align		4
        /*008c*/ 	.word	index@(__assertfail)
	.align		4
        /*0090*/ 	.word	index@(_ZN7cutlass13device_kernelIN5flash11enable_sm90INS1_16FlashAttnFwdSm90INS1_25CollectiveMainloopFwdSm90ILi2EN4cute5tupleIJNS5_1CILi1EEES8_S8_EEENS6_IJNS7_ILi64EEESA_SA_EEELi512ENS_6half_tEfNS_4arch4Sm90ELb1ELb0ELb1ELb1ELb0ELb1ELb1ELb0ELb0ELb1ELb0ELb0EEENS1_21CollectiveEpilogueFwdINS6_IJSA_NS7_ILi512EEESA_EEES9_SC_SE_Li256ELb1ELb1ELb0ELb0EEENS1_36VarlenDynamicPersistentTileSchedulerILi64ELi64ELi256ELi128ELb0ELb1ELb1ELb1ELb1ELb1EEEEEEEEEvNT_6ParamsE)
	.align		4
        /*0094*/ 	.word	index@(__assertfail)
	.align		4
        /*0098*/ 	.word	0x00000000
	.align		4
        /*009c*/ 	.word	0xfffffffe
	.align		4
        /*00a0*/ 	.word	0x00000000
	.align		4
        /*00a4*/ 	.word	0xfffffffd
	.align		4
        /*00a8*/ 	.word	0x00000000
	.align		4
        /*00ac*/ 	.word	0xfffffffc


//--------------------- .nv.constant4             --------------------------
	.section	.nv.constant4,"a",@progbits
	.align	8
	.align		8
.nv.constant4:
        /*0000*/ 	.dword	__assertfail
	.align		8
        /*0008*/ 	.dword	__unnamed_1
	.align		8
        /*0010*/ 	.dword	__unnamed_2
	.align		8
        /*0018*/ 	.dword	__unnamed_3
	.align		8
        /*0020*/ 	.dword	__unnamed_4
	.align		8
        /*0028*/ 	.dword	__unnamed_5
	.align		8
        /*0030*/ 	.dword	__unnamed_6
	.align		8
        /*0038*/ 	.dword	_ZN85_INTERNAL_6c9b5c46_49_flash_fwd_hdim64_512_fp16_softcap_packgqa_sm90_cu_3fbc093a_32544cuda3std3__45__cpo5beginE
	.align		8
        /*0040*/ 	.dword	_ZN85_INTERNAL_6c9b5c46_49_flash_fwd_hdim64_512_fp16_softcap_packgqa_sm90_cu_3fbc093a_32544cuda3std3__45__cpo3endE
	.align		8
        /*0048*/ 	.dword	_ZN85_INTERNAL_6c9b5c46_49_flash_fwd_hdim64_512_fp16_softcap_packgqa_sm90_cu_3fbc093a_32544cuda3std3__45__cpo6cbeginE
	.align		8
        /*0050*/ 	.dword	_ZN85_INTERNAL_6c9b5c46_49_flash_fwd_hdim64_512_fp16_softcap_packgqa_sm90_cu_3fbc093a_32544cuda3std3__45__cpo4cendE
	.align		8
        /*0058*/ 	.dword	_ZN85_INTERNAL_6c9b5c46_49_flash_fwd_hdim64_512_fp16_softcap_packgqa_sm90_cu_3fbc093a_32544cuda3std3__487_GLOBAL__N__6c9b5c46_49_flash_fwd_hdim64_512_fp16_softcap_packgqa_sm90_cu_3fbc093a_32546ignoreE
	.align		8
        /*0060*/ 	.dword	_ZN85_INTERNAL_6c9b5c46_49_flash_fwd_hdim64_512_fp16_softcap_packgqa_sm90_cu_3fbc093a_32544cuda3std3__419piecewise_constructE
	.align		8
        /*0068*/ 	.dword	_ZN85_INTERNAL_6c9b5c46_49_flash_fwd_hdim64_512_fp16_softcap_packgqa_sm90_cu_3fbc093a_32544cuda3std3__48in_placeE
	.align		8
        /*0070*/ 	.dword	_ZN85_INTERNAL_6c9b5c46_49_flash_fwd_hdim64_512_fp16_softcap_packgqa_sm90_cu_3fbc093a_32544cuda3std6ranges3__45__cpo4swapE
	.align		8
        /*0078*/ 	.dword	_ZN85_INTERNAL_6c9b5c46_49_flash_fwd_hdim64_512_fp16_softcap_packgqa_sm90_cu_3fbc093a_32544cuda3std6ranges3__45__cpo9iter_moveE
	.align		8
        /*0080*/ 	.dword	_ZN85_INTERNAL_6c9b5c46_49_flash_fwd_hdim64_512_fp16_softcap_packgqa_sm90_cu_3fbc093a_32544cute7productE
	.align		8
        /*0088*/ 	.dword	_ZN85_INTERNAL_6c9b5c46_49_flash_fwd_hdim64_512_fp16_softcap_packgqa_sm90_cu_3fbc093a_32544cute1_E
	.align		8
        /*0090*/ 	.dword	$str$20
	.align		8
        /*0098*/ 	.dword	$str$21


//--------------------- .text._ZN7cutlass13device_kernelIN5flash11enable_sm90INS1_16FlashAttnFwdSm90INS1_25CollectiveMainloopFwdSm90ILi2EN4cute5tupleIJNS5_1CILi1EEES8_S8_EEENS6_IJNS7_ILi64EEESA_SA_EEELi512ENS_6half_tEfNS_4arch4Sm90ELb0ELb0ELb1ELb0ELb0ELb0ELb0ELb0ELb0ELb1ELb0ELb0EEENS1_21CollectiveEpilogueFwdINS6_IJSA_NS7_ILi512EEESA_EEES9_SC_SE_Li256ELb0ELb1ELb0ELb0EEENS1_29StaticPersistentTileSchedulerILb0EEEEEEEEEvNT_6ParamsE --------------------------
	.section	.text._ZN7cutlass13device_kernelIN5flash11enable_sm90INS1_16FlashAttnFwdSm90INS1_25CollectiveMainloopFwdSm90ILi2EN4cute5tupleIJNS5_1CILi1EEES8_S8_EEENS6_IJNS7_ILi64EEESA_SA_EEELi512ENS_6half_tEfNS_4arch4Sm90ELb0ELb0ELb1ELb0ELb0ELb0ELb0ELb0ELb0ELb1ELb0ELb0EEENS1_21CollectiveEpilogueFwdINS6_IJSA_NS7_ILi512EEESA_EEES9_SC_SE_Li256ELb0ELb1ELb0ELb0EEENS1_29StaticPersistentTileSchedulerILb0EEEEEEEEEvNT_6ParamsE,"ax",@progbits
	.align	128
.text._ZN7cutlass13device_kernelIN5flash11enable_sm90INS1_16FlashAttnFwdSm90INS1_25CollectiveMainloopFwdSm90ILi2EN4cute5tupleIJNS5_1CILi1EEES8_S8_EEENS6_IJNS7_ILi64EEESA_SA_EEELi512ENS_6half_tEfNS_4arch4Sm90ELb0ELb0ELb1ELb0ELb0ELb0ELb0ELb0ELb0ELb1ELb0ELb0EEENS1_21CollectiveEpilogueFwdINS6_IJSA_NS7_ILi512EEESA_EEES9_SC_SE_Li256ELb0ELb1ELb0ELb0EEENS1_29StaticPersistentTileSchedulerILb0EEEEEEEEEvNT_6ParamsE:
        .type           _ZN7cutlass13device_kernelIN5flash11enable_sm90INS1_16FlashAttnFwdSm90INS1_25CollectiveMainloopFwdSm90ILi2EN4cute5tupleIJNS5_1CILi1EEES8_S8_EEENS6_IJNS7_ILi64EEESA_SA_EEELi512ENS_6half_tEfNS_4arch4Sm90ELb0ELb0ELb1ELb0ELb0ELb0ELb0ELb0ELb0ELb1ELb0ELb0EEENS1_21CollectiveEpilogueFwdINS6_IJSA_NS7_ILi512EEESA_EEES9_SC_SE_Li256ELb0ELb1ELb0ELb0EEENS1_29StaticPersistentTileSchedulerILb0EEEEEEEEEvNT_6ParamsE,@function
        .size           _ZN7cutlass13device_kernelIN5flash11enable_sm90INS1_16FlashAttnFwdSm90INS1_25CollectiveMainloopFwdSm90ILi2EN4cute5tupleIJNS5_1CILi1EEES8_S8_EEENS6_IJNS7_ILi64EEESA_SA_EEELi512ENS_6half_tEfNS_4arch4Sm90ELb0ELb0ELb1ELb0ELb0ELb0ELb0ELb0ELb0ELb1ELb0ELb0EEENS1_21CollectiveEpilogueFwdINS6_IJSA_NS7_ILi512EEESA_EEES9_SC_SE_Li256ELb0ELb1ELb0ELb0EEENS1_29StaticPersistentTileSchedulerILb0EEEEEEEEEvNT_6ParamsE,(.L_x_6019 - _ZN7cutlass13device_kernelIN5flash11enable_sm90INS1_16FlashAttnFwdSm90INS1_25CollectiveMainloopFwdSm90ILi2EN4cute5tupleIJNS5_1CILi1EEES8_S8_EEENS6_IJNS7_ILi64EEESA_SA_EEELi512ENS_6half_tEfNS_4arch4Sm90ELb0ELb0ELb1ELb0ELb0ELb0ELb0ELb0ELb0ELb1ELb0ELb0EEENS1_21CollectiveEpilogueFwdINS6_IJSA_NS7_ILi512EEESA_EEES9_SC_SE_Li256ELb0ELb1ELb0ELb0EEENS1_29StaticPersistentTileSchedulerILb0EEEEEEEEEvNT_6ParamsE)
        .other          _ZN7cutlass13device_kernelIN5flash11enable_sm90INS1_16FlashAttnFwdSm90INS1_25CollectiveMainloopFwdSm90ILi2EN4cute5tupleIJNS5_1CILi1EEES8_S8_EEENS6_IJNS7_ILi64EEESA_SA_EEELi512ENS_6half_tEfNS_4arch4Sm90ELb0ELb0ELb1ELb0ELb0ELb0ELb0ELb0ELb0ELb1ELb0ELb0EEENS1_21CollectiveEpilogueFwdINS6_IJSA_NS7_ILi512EEESA_EEES9_SC_SE_Li256ELb0ELb1ELb0ELb0EEENS1_29StaticPersistentTileSchedulerILb0EEEEEEEEEvNT_6ParamsE,@"STO_CUDA_ENTRY STV_DEFAULT"
_ZN7cutlass13device_kernelIN5flash11enable_sm90INS1_16FlashAttnFwdSm90INS1_25CollectiveMainloopFwdSm90ILi2EN4cute5tupleIJNS5_1CILi1EEES8_S8_EEENS6_IJNS7_ILi64EEESA_SA_EEELi512ENS_6half_tEfNS_4arch4Sm90ELb0ELb0ELb1ELb0ELb0ELb0ELb0ELb0ELb0ELb1ELb0ELb0EEENS1_21CollectiveEpilogueFwdINS6_IJSA_NS7_ILi512EEESA_EEES9_SC_SE_Li256ELb0ELb1ELb0ELb0EEENS1_29StaticPersistentTileSchedulerILb0EEEEEEEEEvNT_6ParamsE:
[----:B------:R-:W0:Y:S02]  /*0000*/  LDC R1, c[0x0][0x28] ;  /* 0x00000a00ff017b82 */ /* 0x000e240000000800 */
[----:B0-----:R-:W-:Y:S01]  /*0010*/  VIADD R1, R1, 0xffffffc8 ;  /* 0xffffffc801017836 */ /* 0x001fe20000000000 */
[----:B------:R-:W0:Y:S01]  /*0020*/  S2R R0, SR_TID.X ;  /* 0x0000000000007919 */ /* 0x000e220000002100 */
[----:B------:R-:W-:Y:S01]  /*0030*/  ELECT P0, URZ, PT ;  /* 0x00000000003f782f */ /* 0x000fe20003800000 */
[----:B------:R-:W-:Y:S01]  /*0040*/  BSSY B0, `(.L_x_0) ;  /* 0x000000e000007945 */ /* 0x000fe20003800000 */
[----:B0-----:R-:W-:-:S05]  /*0050*/  SHF.R.U32.HI R2, RZ, 0x5, R0 ;  /* 0x00000005ff027819 */ /* 0x001fca0000011600 */
[----:B------:R-:W0:Y:S02]  /*0060*/  SHFL.IDX PT, R3, R2, RZ, 0x1f ;  /* 0x00001fff02037589 */ /* 0x000e2400000e0000 */
[----:B0-----:R-:W-:Y:S02]  /*0070*/  ISETP.EQ.AND P0, PT, R3, RZ, P0 ;  /* 0x000000ff0300720c */ /* 0x001fe40000702270 */
[----:B------:R-:W-:-:S11]  /*0080*/  SHF.R.U32.HI R3, RZ, 0x7, R0 ;  /* 0x00000007ff037819 */ /* 0x000fd60000011600 */
[----:B------:R-:W-:Y:S05]  /*0090*/  @!P0 BRA `(.L_x_1) ;  /* 0x0000000000208947 */ /* 0x000fea0003800000 */
[----:B------:R-:W-:Y:S02]  /*00a0*/  ULDC.64 UR4, c[0x0][0x198] ;  /* 0x0000660000047ab9 */ /* 0x000fe40000000a00 */
[----:B------:R-:W-:Y:S02]  /*00b0*/  UIADD3 UR6, UP0, UR4, 0x370, URZ ;  /* 0x0000037004067890 */ /* 0x000fe4000ff1e03f */
[----:B------:R-:W-:Y:S02]  /*00c0*/  UIADD3 UR4, UP1, UR4, 0x470, URZ ;  /* 0x0000047004047890 */ /* 0x000fe4000ff3e03f */
[----:B------:R-:W-:Y:S02]  /*00d0*/  UIADD3.X UR7, URZ, UR5, URZ, UP0, !UPT ;  /* 0x000000053f077290 */ /* 0x000fe400087fe43f */
[----:B------:R-:W-:-:S07]  /*00e0*/  UIADD3.X UR5, URZ, UR5, URZ, UP1, !UPT ;  /* 0x000000053f057290 */ /* 0x000fce0008ffe43f */
[----:B------:R0:W-:Y:S02]  /*00f0*/  UTMACCTL.PF [UR6] ;  /* 0x00000000060079b9 */ /* 0x0001e40008040000 */
[----:B------:R0:W-:Y:S02]  /*0100*/  UTMACCTL.PF [UR4] ;  /* 0x00000000040079b9 */ /* 0x0001e40008040000 */
[----:B0-----:R-:W-:Y:S01]  /*0110*/  NOP ;  /* 0x0000000000007918 */ /* 0x001fe20000000000 */
.L_x_1:
[----:B------:R-:W-:Y:S05]  /*0120*/  BSYNC B0 ;  /* 0x0000000000007941 */ /* 0x000fea0003800000 */
.L_x_0:
[----:B------:R-:W-:Y:S01]  /*0130*/  VOTEU.ANY UP0, P0 ;  /* 0x00000000003f7886 */ /* 0x000fe20000000100 */
[----:B------:R-:W0:Y:S01]  /*0140*/  SHFL.IDX PT, R3, R3, RZ, 0x1f ;  /* 0x00001fff03037589 */ /* 0x000e2200000e0000 */
[----:B------:R-:W-:Y:S01]  /*0150*/  UMOV UR4, 0x80 ;  /* 0x0000008000047882 */ /* 0x000fe20000000000 */
[----:B------:R-:W-:Y:S01]  /*0160*/  UMOV UR7, 0x100 ;  /* 0x0000010000077882 */ /* 0x000fe20000000000 */
[----:B------:R-:W-:Y:S01]  /*0170*/  VOTEU.ANY UP1, P0 ;  /* 0x00000000003f7886 */ /* 0x000fe20000020100 */
[----:B------:R-:W1:Y:S01]  /*0180*/  @UP0 S2UR UR8, SR_CgaCtaId ;  /* 0x00000000000809c3 */ /* 0x000e620000008800 */
[----:B------:R-:W2:Y:S01]  /*0190*/  SHFL.IDX PT, R4, R2, RZ, 0x1f ;  /* 0x00001fff02047589 */ /* 0x000ea200000e0000 */
[----:B------:R-:W-:Y:S01]  /*01a0*/  @UP0 UMOV UR6, 0x400 ;  /* 0x0000040000060882 */ /* 0x000fe20000000000 */
[----:B------:R-:W-:-:S04]  /*01b0*/  @UP0 UIADD3 UR4, -UR4, 0x100000, URZ ;  /* 0x0010000004040890 */ /* 0x000fc8000fffe13f */
[----:B------:R-:W-:Y:S02]  /*01c0*/  @UP0 USHF.L.U32 UR5, UR4, 0xb, URZ ;  /* 0x0000000b04050899 */ /* 0x000fe4000800063f */
[----:B------:R-:W-:Y:S01]  /*01d0*/  @UP0 USHF.L.U32 UR4, UR4, 0x1, URZ ;  /* 0x0000000104040899 */ /* 0x000fe2000800063f */
[----:B------:R-:W-:Y:S01]  /*01e0*/  VOTEU.ANY UP2, P0 ;  /* 0x00000000003f7886 */ /* 0x000fe20000040100 */
[----:B0-----:R-:W-:Y:S01]  /*01f0*/  R2UR UR48, R3 ;  /* 0x00000000033072ca */ /* 0x001fe200000e0000 */
[----:B-1----:R-:W-:Y:S01]  /*0200*/  @UP0 ULEA UR8, UR8, UR6, 0x18 ;  /* 0x0000000608080291 */ /* 0x002fe2000f8ec03f */
[----:B--2---:R-:W-:Y:S01]  /*0210*/  ISETP.NE.AND P1, PT, R4, RZ, PT ;  /* 0x000000ff0400720c */ /* 0x004fe20003f25270 */
[----:B------:R-:W-:-:S04]  /*0220*/  @UP0 UIADD3 UR6, -UR7, 0x100000, URZ ;  /* 0x0010000007060890 */ /* 0x000fc8000fffe13f */
[----:B------:R-:W-:Y:S02]  /*0230*/  @UP0 USHF.L.U32 UR7, UR6, 0xb, URZ ;  /* 0x0000000b06070899 */ /* 0x000fe4000800063f */
[----:B------:R-:W-:-:S04]  /*0240*/  @UP0 USHF.L.U32 UR6, UR6, 0x1, URZ ;  /* 0x0000000106060899 */ /* 0x000fc8000800063f */
[----:B------:R-:W-:Y:S01]  /*0250*/  UISETP.NE.AND UP0, UPT, UR48, URZ, UPT ;  /* 0x0000003f3000728c */ /* 0x000fe2000bf05270 */
[----:B------:R-:W0:Y:S02]  /*0260*/  FENCE.VIEW.ASYNC.S ;  /* 0x00000000000073c6 */ /* 0x000e240000000000 */
[----:B0-----:R0:W1:Y:S05]  /*0270*/  @UP1 SYNCS.EXCH.64 URZ, [UR8+0x28c00], UR4 ;  /* 0x028c0004083f15b2 */ /* 0x00106a0008000100 */
[----:B------:R0:W2:Y:S01]  /*0280*/  @UP2 SYNCS.EXCH.64 URZ, [UR8+0x28c20], UR6 ;  /* 0x028c2006083f25b2 */ /* 0x0000a20008000100 */
[----:B------:R-:W-:Y:S05]  /*0290*/  @P1 BRA `(.L_x_2) ;  /* 0x0000000000381947 */ /* 0x000fea0003800000 */
[----:B0-----:R-:W0:Y:S01]  /*02a0*/  S2UR UR5, SR_CgaCtaId ;  /* 0x00000000000579c3 */ /* 0x001e220000008800 */
[----:B------:R-:W-:Y:S01]  /*02b0*/  UMOV UR4, 0x400 ;  /* 0x0000040000047882 */ /* 0x000fe20000000000 */
[----:B------:R-:W-:Y:S01]  /*02c0*/  UMOV UR7, 0x1 ;  /* 0x0000000100077882 */ /* 0x000fe20000000000 */
[----:B------:R-:W-:Y:S01]  /*02d0*/  ELECT P0, URZ, PT ;  /* 0x00000000003f782f */ /* 0x000fe20003800000 */
[----:B0-----:R-:W-:Y:S02]  /*02e0*/  ULEA UR6, UR5, UR4, 0x18 ;  /* 0x0000000405067291 */ /* 0x001fe4000f8ec03f */
[----:B------:R-:W-:-:S04]  /*02f0*/  UIADD3 UR4, -UR7, 0x100000, URZ ;  /* 0x0010000007047890 */ /* 0x000fc8000fffe13f */
[----:B------:R-:W-:Y:S02]  /*0300*/  USHF.L.U32 UR5, UR4, 0xb, URZ ;  /* 0x0000000b04057899 */ /* 0x000fe4000800063f */
[----:B------:R-:W-:Y:S01]  /*0310*/  USHF.L.U32 UR4, UR4, 0x1, URZ ;  /* 0x0000000104047899 */ /* 0x000fe2000800063f */
[----:B------:R-:W0:Y:S11]  /*0320*/  FENCE.VIEW.ASYNC.S ;  /* 0x00000000000073c6 */ /* 0x000e360000000000 */
[----:B0-----:R3:W4:Y:S01]  /*0330*/  SYNCS.EXCH.64 URZ, [UR6+0x28c30], UR4 ;  /* 0x028c3004063f75b2 */ /* 0x0017220008000100 */
[----:B------:R3:W0:Y:S01]  /*0340*/  SYNCS.EXCH.64 URZ, [UR6+0x28c40], UR4 ;  /* 0x028c4004063f75b2 */ /* 0x0006220008000100 */
[----:B------:R3:W0:Y:S01]  /*0350*/  SYNCS.EXCH.64 URZ, [UR6+0x28c38], UR4 ;  /* 0x028c3804063f75b2 */ /* 0x0006220008000100 */
[----:B------:R3:W0:Y:S02]  /*0360*/  SYNCS.EXCH.64 URZ, [UR6+0x28c48], UR4 ;  /* 0x028c4804063f75b2 */ /* 0x0006240008000100 */
[----:B---3--:R-:W-:Y:S01]  /*0370*/  NOP ;  /* 0x0000000000007918 */ /* 0x008fe20000000000 */
.L_x_2:
[----:B------:R-:W3:Y:S01]  /*0380*/  SHFL.IDX PT, R3, R2, RZ, 0x1f ;  /* 0x00001fff02037589 */ /* 0x000ee200000e0000 */
[----:B------:R-:W-:Y:S01]  /*0390*/  NOP ;  /* 0x0000000000007918 */ /* 0x000fe20000000000 */
[----:B---3--:R-:W-:-:S13]  /*03a0*/  ISETP.NE.AND P0, PT, R3, RZ, PT ;  /* 0x000000ff0300720c */ /* 0x008fda0003f05270 */
[----:B------:R-:W-:Y:S05]  /*03b0*/  @P0 BRA `(.L_x_3) ;  /* 0x0000000000480947 */ /* 0x000fea0003800000 */
[----:B0-----:R-:W0:Y:S01]  /*03c0*/  S2UR UR5, SR_CgaCtaId ;  /* 0x00000000000579c3 */ /* 0x001e220000008800 */
[----:B------:R-:W-:Y:S01]  /*03d0*/  UMOV UR4, 0x400 ;  /* 0x0000040000047882 */ /* 0x000fe20000000000 */
[----:B------:R-:W-:Y:S01]  /*03e0*/  UMOV UR6, 0x1 ;  /* 0x0000000100067882 */ /* 0x000fe20000000000 */
[----:B------:R-:W-:Y:S01]  /*03f0*/  UMOV UR9, 0x2 ;  /* 0x0000000200097882 */ /* 0x000fe20000000000 */
[----:B------:R-:W-:-:S04]  /*0400*/  UIADD3 UR6, -UR6, 0x100000, URZ ;  /* 0x0010000006067890 */ /* 0x000fc8000fffe13f */
[----:B------:R-:W-:Y:S02]  /*0410*/  USHF.L.U32 UR7, UR6, 0xb, URZ ;  /* 0x0000000b06077899 */ /* 0x000fe4000800063f */
[----:B------:R-:W-:Y:S01]  /*0420*/  USHF.L.U32 UR6, UR6, 0x1, URZ ;  /* 0x0000000106067899 */ /* 0x000fe2000800063f */
[----:B------:R-:W-:Y:S01]  /*0430*/  ELECT P0, URZ, PT ;  /* 0x00000000003f782f */ /* 0x000fe20003800000 */
[----:B0-----:R-:W-:Y:S02]  /*0440*/  ULEA UR8, UR5, UR4, 0x18 ;  /* 0x0000000405087291 */ /* 0x001fe4000f8ec03f */
[----:B------:R-:W-:-:S04]  /*0450*/  UIADD3 UR4, -UR9, 0x100000, URZ ;  /* 0x0010000009047890 */ /* 0x000fc8000fffe13f */
[----:B------:R-:W-:Y:S02]  /*0460*/  USHF.L.U32 UR5, UR4, 0xb, URZ ;  /* 0x0000000b04057899 */ /* 0x000fe4000800063f */
[----:B------:R-:W-:Y:S01]  /*0470*/  USHF.L.U32 UR4, UR4, 0x1, URZ ;  /* 0x0000000104047899 */ /* 0x000fe2000800063f */
[----:B------:R-:W0:Y:S03]  /*0480*/  FENCE.VIEW.ASYNC.S ;  /* 0x00000000000073c6 */ /* 0x000e260000000000 */
[----:B0-----:R3:W0:Y:S08]  /*0490*/  SYNCS.EXCH.64 URZ, [UR8+0x28c50], UR6 ;  /* 0x028c5006083f75b2 */ /* 0x0016300008000100 */
[----:B------:R3:W0:Y:S01]  /*04a0*/  SYNCS.EXCH.64 URZ, [UR8+0x28c60], UR4 ;  /* 0x028c6004083f75b2 */ /* 0x0006220008000100 */
[----:B------:R3:W0:Y:S01]  /*04b0*/  SYNCS.EXCH.64 URZ, [UR8+0x28c58], UR6 ;  /* 0x028c5806083f75b2 */ /* 0x0006220008000100 */
[----:B------:R3:W0:Y:S02]  /*04c0*/  SYNCS.EXCH.64 URZ, [UR8+0x28c68], UR4 ;  /* 0x028c6804083f75b2 */ /* 0x0006240008000100 */
[----:B---3--:R-:W-:Y:S01]  /*04d0*/  NOP ;  /* 0x0000000000007918 */ /* 0x008fe20000000000 */
.L_x_3:
[----:B------:R-:W3:Y:S01]  /*04e0*/  SHFL.IDX PT, R3, R2, RZ, 0x1f ;  /* 0x00001fff02037589 */ /* 0x000ee200000e0000 */
[----:B------:R-:W-:Y:S01]  /*04f0*/  NOP ;  /* 0x0000000000007918 */ /* 0x000fe20000000000 */
[----:B---3--:R-:W-:-:S13]  /*0500*/  ISETP.NE.AND P0, PT, R3, RZ, PT ;  /* 0x000000ff0300720c */ /* 0x008fda0003f05270 */
        /* <DEDUP_REMOVED lines=10> */
[----:B0-----:R3:W0:Y:S01]  /*05b0*/  SYNCS.EXCH.64 URZ, [UR6+0x28c70], UR4 ;  /* 0x028c7004063f75b2 */ /* 0x0016220008000100 */
[----:B------:R3:W0:Y:S01]  /*05c0*/  SYNCS.EXCH.64 URZ, [UR6+0x28c80], UR4 ;  /* 0x028c8004063f75b2 */ /* 0x0006220008000100 */
[----:B------:R3:W0:Y:S01]  /*05d0*/  SYNCS.EXCH.64 URZ, [UR6+0x28c78], UR4 ;  /* 0x028c7804063f75b2 */ /* 0x0006220008000100 */
[----:B------:R3:W0:Y:S02]  /*05e0*/  SYNCS.EXCH.64 URZ, [UR6+0x28c88], UR4 ;  /* 0x028c8804063f75b2 */ /* 0x0006240008000100 */
[----:B---3--:R-:W-:Y:S01]  /*05f0*/  NOP ;  /* 0x0000000000007918 */ /* 0x008fe20000000000 */
.L_x_4:
        /* <DEDUP_REMOVED lines=8> */
[----:B------:R-:W-:Y:S01]  /*0680*/  ELECT P0, URZ, PT ;  /* 0x00000000003f782f */ /* 0x000fe20003800000 */
[----:B0-----:R-:W-:Y:S02]  /*0690*/  ULEA UR8, UR5, UR4, 0x18 ;  /* 0x0000000405087291 */ /* 0x001fe4000f8ec03f */
[----:B------:R-:W-:-:S04]  /*06a0*/  UIADD3 UR4, -UR6, 0x100000, URZ ;  /* 0x0010000006047890 */ /* 0x000fc8000fffe13f */
[----:B------:R-:W-:Y:S02]  /*06b0*/  USHF.L.U32 UR5, UR4, 0xb, URZ ;  /* 0x0000000b04057899 */ /* 0x000fe4000800063f */
[----:B------:R-:W-:Y:S02]  /*06c0*/  USHF.L.U32 UR4, UR4, 0x1, URZ ;  /* 0x0000000104047899 */ /* 0x000fe4000800063f */
        /* <DEDUP_REMOVED lines=9> */
.L_x_5:
        /* <DEDUP_REMOVED lines=22> */
.L_x_6:
[----:B------:R-:W-:Y:S01]  /*08c0*/  PLOP3.LUT P0, PT, PT, PT, UP0, 0x80, 0x0 ;  /* 0x000000000000781c */ /* 0x000fe20003f0f008 */
[----:B------:R-:W-:Y:S01]  /*08d0*/  UMOV UR37, 0x1 ;  /* 0x0000000100257882 */ /* 0x000fe20000000000 */
[----:B------:R-:W-:Y:S01]  /*08e0*/  NOP ;  /* 0x0000000000007918 */ /* 0x000fe20000000000 */
[----:B------:R-:W-:Y:S01]  /*08f0*/  USEL UR37, UR37, 0x2, !UP0 ;  /* 0x0000000225257887 */ /* 0x000fe2000c000000 */
[----:B------:R-:W-:Y:S01]  /*0900*/  ULDC.64 UR42, c[0x0][0x208] ;  /* 0x00008200002a7ab9 */ /* 0x000fe20000000a00 */
[----:B012-4-:R-:W-:Y:S08]  /*0910*/  BAR.SYNC.DEFER_BLOCKING 0x0 ;  /* 0x0000000000007b1d */ /* 0x017ff00000010000 */
[----:B------:R-:W-:Y:S05]  /*0920*/  @!P0 BRA `(.L_x_7) ;  /* 0x0000008000ac8947 */ /* 0x000fea0003800000 */
.L_x_8:
[----:B------:R-:W-:-:S08]  /*0930*/  NOP ;  /* 0x0000000000007918 */ /* 0x000fd00000000000 */
[----:B------:R-:W0:Y:S02]  /*0940*/  USETMAXREG.TRY_ALLOC.CTAPOOL UP0, 0xf0 ;  /* 0x000000f0000079c8 */ /* 0x000e240008000600 */
[----:B0-----:R-:W-:-:S13]  /*0950*/  PLOP3.LUT P0, PT, PT, PT, UP0, 0x80, 0x0 ;  /* 0x000000000000781c */ /* 0x001fda0003f0f008 */
[----:B------:R-:W-:Y:S05]  /*0960*/  @!P0 BRA `(.L_x_8) ;  /* 0xfffffffc00f08947 */ /* 0x000fea000383ffff */
[----:B------:R-:W-:Y:S01]  /*0970*/  LOP3.LUT R2, R0, 0xffffff80, RZ, 0xc0, !PT ;  /* 0xffffff8000027812 */ /* 0x000fe200078ec0ff */
[----:B------:R-:W0:Y:S03]  /*0980*/  S2UR UR47, SR_CTAID.X ;  /* 0x00000000002f79c3 */ /* 0x000e260000002500 */
[----:B------:R-:W-:-:S05]  /*0990*/  ISETP.NE.AND P0, PT, R2, 0x80, PT ;  /* 0x000000800200780c */ /* 0x000fca0003f05270 */
[----:B------:R-:W0:Y:S08]  /*09a0*/  LDC R2, c[0x0][0xc34] ;  /* 0x00030d00ff027b82 */ /* 0x000e300000000800 */
[----:B------:R-:W-:Y:S06]  /*09b0*/  @!P0 BAR.ARV 0x8, 0x100 ;  /* 0x0204000000008b1d */ /* 0x000fec0000002000 */
[----:B------:R-:W-:-:S13]  /*09c0*/  ISETP.GE.U32.AND P0, PT, R0, 0x100, PT ;  /* 0x000001000000780c */ /* 0x000fda0003f06070 */
[----:B------:R-:W-:Y:S06]  /*09d0*/  @P0 BAR.ARV 0xf, 0x100 ;  /* 0x03c4000000000b1d */ /* 0x000fec0000002000 */
[----:B0-----:R-:W-:-:S13]  /*09e0*/  ISETP.LE.AND P0, PT, R2, UR47, PT ;  /* 0x0000002f02007c0c */ /* 0x001fda000bf03270 */
[----:B------:R-:W-:Y:S05]  /*09f0*/  @P0 EXIT ;  /* 0x000000000000094d */ /* 0x000fea0003800000 */
[----:B------:R-:W-:Y:S01]  /*0a00*/  VIADD R0, R0, 0xffffff80 ;  /* 0xffffff8000007836 */ /* 0x000fe20000000000 */
[----:B------:R-:W0:Y:S01]  /*0a10*/  S2UR UR4, SR_CgaCtaId ;  /* 0x00000000000479c3 */ /* 0x000e220000008800 */
[----:B------:R-:W-:Y:S01]  /*0a20*/  UMOV UR41, 0x400 ;  /* 0x0000040000297882 */ /* 0x000fe20000000000 */
[----:B------:R-:W-:Y:S01]  /*0a30*/  IMAD.MOV.U32 R23, RZ, RZ, 0x40 ;  /* 0x00000040ff177424 */ /* 0x000fe200078e00ff */
[----:B------:R-:W-:Y:S01]  /*0a40*/  ULOP3.LUT UR40, UR37, 0x1, URZ, 0xfc, !UPT ;  /* 0x0000000125287892 */ /* 0x000fe2000f8efc3f */
[----:B------:R-:W-:Y:S01]  /*0a50*/  SHF.R.S32.HI R3, RZ, 0x1f, R0 ;  /* 0x0000001fff037819 */ /* 0x000fe20000011400 */
[----:B------:R-:W-:Y:S01]  /*0a60*/  UMOV UR36, URZ ;  /* 0x0000003f00247c82 */ /* 0x000fe20008000000 */
[----:B------:R-:W-:Y:S01]  /*0a70*/  UMOV UR38, URZ ;  /* 0x0000003f00267c82 */ /* 0x000fe20008000000 */
[----:B------:R-:W-:Y:S01]  /*0a80*/  UMOV UR39, URZ ;  /* 0x0000003f00277c82 */ /* 0x000fe20008000000 */
[CC--:B------:R-:W-:Y:S02]  /*0a90*/  LEA.HI R2, R3.reuse, R0.reuse, RZ, 0x4 ;  /* 0x0000000003027211 */ /* 0x0c0fe400078f20ff */
[----:B------:R-:W-:-:S02]  /*0aa0*/  LEA.HI R4, R3, R0, RZ, 0x5 ;  /* 0x0000000003047211 */ /* 0x000fc400078f28ff */
[----:B------:R-:W-:Y:S02]  /*0ab0*/  SHF.R.S32.HI R9, RZ, 0x4, R2 ;  /* 0x00000004ff097819 */ /* 0x000fe40000011402 */
[CC--:B------:R-:W-:Y:S02]  /*0ac0*/  LEA.HI R5, R3.reuse, R0.reuse, RZ, 0x7 ;  /* 0x0000000003057211 */ /* 0x0c0fe400078f38ff */
[C---:B------:R-:W-:Y:S02]  /*0ad0*/  LOP3.LUT R7, R2.reuse, 0xfffffff0, RZ, 0xc0, !PT ;  /* 0xfffffff002077812 */ /* 0x040fe400078ec0ff */
[----:B------:R-:W-:Y:S02]  /*0ae0*/  LEA.HI R2, R2, R9, RZ, 0x1 ;  /* 0x0000000902027211 */ /* 0x000fe400078f08ff */
[CC--:B------:R-:W-:Y:S01]  /*0af0*/  LEA.HI R6, R3.reuse, R0.reuse, RZ, 0x2 ;  /* 0x0000000003067211 */ /* 0x0c0fe200078f10ff */
[----:B------:R-:W-:Y:S01]  /*0b00*/  IMAD.IADD R7, R0, 0x1, -R7 ;  /* 0x0000000100077824 */ /* 0x000fe200078e0a07 */
[----:B------:R-:W-:-:S02]  /*0b10*/  LEA.HI R211, R3, R0, RZ, 0x3 ;  /* 0x0000000003d37211 */ /* 0x000fc400078f18ff */
[--C-:B------:R-:W-:Y:S01]  /*0b20*/  SHF.R.S32.HI R11, RZ, 0x5, R4.reuse ;  /* 0x00000005ff0b7819 */ /* 0x100fe20000011404 */
[----:B0-----:R-:W-:Y:S01]  /*0b30*/  ULEA UR41, UR4, UR41, 0x18 ;  /* 0x0000002904297291 */ /* 0x001fe2000f8ec03f */
[----:B------:R-:W-:Y:S02]  /*0b40*/  SHF.R.S32.HI R4, RZ, 0x1f, R4 ;  /* 0x0000001fff047819 */ /* 0x000fe40000011404 */
[----:B------:R-:W-:Y:S02]  /*0b50*/  LOP3.LUT R3, R5, 0xffffff80, RZ, 0xc0, !PT ;  /* 0xffffff8005037812 */ /* 0x000fe400078ec0ff */
[----:B------:R-:W-:Y:S02]  /*0b60*/  LOP3.LUT R2, R2, 0x1ffffffe, RZ, 0xc0, !PT ;  /* 0x1ffffffe02027812 */ /* 0x000fe400078ec0ff */
[----:B------:R-:W-:Y:S01]  /*0b70*/  LOP3.LUT R13, R6, 0xfffffffc, RZ, 0xc0, !PT ;  /* 0xfffffffc060d7812 */ /* 0x000fe200078ec0ff */
[----:B------:R-:W-:Y:S01]  /*0b80*/  IMAD.IADD R3, R0, 0x1, -R3 ;  /* 0x0000000100037824 */ /* 0x000fe200078e0a03 */
[----:B------:R-:W-:Y:S01]  /*0b90*/  LOP3.LUT R209, R211, 0xfffffff8, RZ, 0xc0, !PT ;  /* 0xfffffff8d3d17812 */ /* 0x000fe200078ec0ff */
[----:B------:R-:W-:Y:S01]  /*0ba0*/  IMAD.IADD R9, R9, 0x1, -R2 ;  /* 0x0000000109097824 */ /* 0x000fe200078e0a02 */
[----:B------:R-:W-:Y:S01]  /*0bb0*/  LEA.HI R4, R4, R11, RZ, 0x2 ;  /* 0x0000000b04047211 */ /* 0x000fe200078f10ff */
[C---:B------:R-:W-:Y:S01]  /*0bc0*/  IMAD.IADD R13, R0.reuse, 0x1, -R13 ;  /* 0x00000001000d7824 */ /* 0x040fe200078e0a0d */
[----:B------:R-:W-:Y:S01]  /*0bd0*/  SHF.R.S32.HI R210, RZ, 0x7, R5 ;  /* 0x00000007ffd27819 */ /* 0x000fe20000011405 */
[----:B------:R-:W-:Y:S01]  /*0be0*/  IMAD.IADD R209, R0, 0x1, -R209 ;  /* 0x0000000100d17824 */ /* 0x000fe200078e0ad1 */
[----:B------:R-:W-:Y:S01]  /*0bf0*/  LOP3.LUT R4, R4, 0x3ffffc, RZ, 0xc0, !PT ;  /* 0x003ffffc04047812 */ /* 0x000fe200078ec0ff */
[----:B------:R-:W-:Y:S01]  /*0c00*/  IMAD.SHL.U32 R9, R9, 0x8, RZ ;  /* 0x0000000809097824 */ /* 0x000fe200078e00ff */
[--C-:B------:R-:W-:Y:S01]  /*0c10*/  SHF.R.S32.HI R2, RZ, 0x1f, R7.reuse ;  /* 0x0000001fff027819 */ /* 0x100fe20000011407 */
[----:B------:R-:W-:Y:S01]  /*0c20*/  IMAD R15, R210, 0x100, R7 ;  /* 0x00000100d20f7824 */ /* 0x000fe200078e0207 */
[----:B------:R-:W-:Y:S01]  /*0c30*/  SHF.R.S32.HI R0, RZ, 0x1f, R3 ;  /* 0x0000001fff007819 */ /* 0x000fe20000011403 */
[----:B------:R-:W-:Y:S01]  /*0c40*/  IMAD.IADD R8, R11, 0x1, -R4 ;  /* 0x000000010b087824 */ /* 0x000fe200078e0a04 */
[----:B------:R-:W-:Y:S01]  /*0c50*/  LEA.HI R6, R2, R7, RZ, 0x3 ;  /* 0x0000000702067211 */ /* 0x000fe200078f18ff */
[----:B------:R-:W-:Y:S01]  /*0c60*/  IMAD.SHL.U32 R16, R209, 0x8, RZ ;  /* 0x00000008d1107824 */ /* 0x000fe200078e00ff */
[----:B------:R-:W-:Y:S01]  /*0c70*/  LEA.HI R2, R0, R3, RZ, 0x2 ;  /* 0x0000000300027211 */ /* 0x000fe200078f10ff */
[----:B------:R-:W-:Y:S01]  /*0c80*/  IMAD R12, R8, 0x10, R15 ;  /* 0x00000010080c7824 */ /* 0x000fe200078e020f */
[C---:B------:R-:W-:Y:S01]  /*0c90*/  LOP3.LUT R4, R6.reuse, 0xfffffff8, RZ, 0xc0, !PT ;  /* 0xfffffff806047812 */ /* 0x040fe200078ec0ff */
[----:B------:R-:W-:Y:S01]  /*0ca0*/  IMAD.SHL.U32 R6, R6, 0x40, RZ ;  /* 0x0000004006067824 */ /* 0x000fe200078e00ff */
[----:B------:R-:W-:Y:S01]  /*0cb0*/  LOP3.LUT R8, R2, 0x7ffffffc, RZ, 0xc0, !PT ;  /* 0x7ffffffc02087812 */ /* 0x000fe200078ec0ff */
[--C-:B------:R-:W-:Y:S01]  /*0cc0*/  IMAD.U32 R215, R12, 0x40, R9.reuse ;  /* 0x000000400cd77824 */ /* 0x100fe200078e0009 */
[----:B------:R-:W-:Y:S01]  /*0cd0*/  LEA.HI R10, R13, R13, RZ, 0x1 ;  /* 0x0000000d0d0a7211 */ /* 0x000fe200078f08ff */
[----:B------:R-:W-:Y:S01]  /*0ce0*/  IMAD.IADD R7, R7, 0x1, -R4 ;  /* 0x0000000107077824 */ /* 0x000fe200078e0a04 */
[----:B------:R-:W-:Y:S01]  /*0cf0*/  LEA.HI R4, R0, R3, RZ, 0x5 ;  /* 0x0000000300047211 */ /* 0x000fe200078f28ff */
[----:B------:R-:W-:Y:S01]  /*0d00*/  IMAD.IADD R17, R3, 0x1, -R8 ;  /* 0x0000000103117824 */ /* 0x000fe200078e0a08 */
[--C-:B------:R-:W-:Y:S01]  /*0d10*/  SHF.R.S32.HI R0, RZ, 0x2, R2.reuse ;  /* 0x00000002ff007819 */ /* 0x100fe20000011402 */
[----:B------:R-:W-:Y:S01]  /*0d20*/  VIADD R189, R16, 0x40 ;  /* 0x0000004010bd7836 */ /* 0x000fe20000000000 */
[----:B------:R-:W-:Y:S01]  /*0d30*/  SHF.R.S32.HI R3, RZ, 0x1f, R2 ;  /* 0x0000001fff037819 */ /* 0x000fe20000011402 */
[----:B------:R-:W-:Y:S01]  /*0d40*/  IMAD.SHL.U32 R2, R7, 0x40, RZ ;  /* 0x0000004007027824 */ /* 0x000fe200078e00ff */
[----:B------:R-:W-:Y:S01]  /*0d50*/  LOP3.LUT R6, R6, 0x7ffffe00, RZ, 0xc0, !PT ;  /* 0x7ffffe0006067812 */ /* 0x000fe200078ec0ff */
[C---:B------:R-:W-:Y:S01]  /*0d60*/  VIADD R188, R16.reuse, 0x80 ;  /* 0x0000008010bc7836 */ /* 0x040fe20000000000 */
[----:B------:R-:W-:Y:S01]  /*0d70*/  LEA.HI R3, R3, R0, RZ, 0x3 ;  /* 0x0000000003037211 */ /* 0x000fe200078f18ff */
[----:B------:R-:W-:Y:S01]  /*0d80*/  VIADD R187, R16, 0xc0 ;  /* 0x000000c010bb7836 */ /* 0x000fe20000000000 */
[----:B------:R-:W-:Y:S01]  /*0d90*/  LOP3.LUT R2, R2, 0x1c0, RZ, 0xc0, !PT ;  /* 0x000001c002027812 */ /* 0x000fe200078ec0ff */
[----:B------:R-:W-:Y:S01]  /*0da0*/  IMAD R6, R11, 0x400, R6 ;  /* 0x000004000b067824 */ /* 0x000fe200078e0206 */
[----:B------:R-:W-:Y:S01]  /*0db0*/  R2P PR, R7, 0x6 ;  /* 0x0000000607007804 */ /* 0x000fe20000000000 */
[----:B------:R-:W-:Y:S01]  /*0dc0*/  VIADD R186, R16, 0x100 ;  /* 0x0000010010ba7836 */ /* 0x000fe20000000000 */
[----:B------:R-:W-:Y:S01]  /*0dd0*/  LOP3.LUT R9, R2, 0x8, R9, 0xf8, !PT ;  /* 0x0000000802097812 */ /* 0x000fe200078ef809 */
[C---:B------:R-:W-:Y:S01]  /*0de0*/  VIADD R185, R16.reuse, 0x140 ;  /* 0x0000014010b97836 */ /* 0x040fe20000000000 */
[----:B------:R-:W-:Y:S01]  /*0df0*/  SHF.R.U32.HI R8, RZ, 0x3, R2 ;  /* 0x00000003ff087819 */ /* 0x000fe20000011602 */
[C---:B------:R-:W-:Y:S01]  /*0e00*/  VIADD R213, R16.reuse, 0x180 ;  /* 0x0000018010d57836 */ /* 0x040fe20000000000 */
[----:B------:R-:W-:Y:S01]  /*0e10*/  LOP3.LUT R3, R3, 0xfffffff8, RZ, 0xc0, !PT ;  /* 0xfffffff803037812 */ /* 0x000fe200078ec0ff */
[----:B------:R-:W-:Y:S01]  /*0e20*/  VIADD R212, R16, 0x1c0 ;  /* 0x000001c010d47836 */ /* 0x000fe20000000000 */
[----:B------:R-:W-:Y:S01]  /*0e30*/  LOP3.LUT R9, R9, R8, RZ, 0x3c, !PT ;  /* 0x0000000809097212 */ /* 0x000fe200078e3cff */
[----:B------:R-:W-:Y:S01]  /*0e40*/  IMAD.SHL.U32 R17, R17, 0x2, RZ ;  /* 0x0000000211117824 */ /* 0x000fe200078e00ff */
[----:B------:R-:W-:Y:S01]  /*0e50*/  LEA.HI R5, R5, R210, RZ, 0x1 ;  /* 0x000000d205057211 */ /* 0x000fe200078f08ff */
[----:B------:R-:W-:Y:S01]  /*0e60*/  IMAD.IADD R3, R0, 0x1, -R3 ;  /* 0x0000000100037824 */ /* 0x000fe200078e0a03 */
[----:B------:R-:W-:Y:S01]  /*0e70*/  LOP3.LUT R10, R10, 0x1ffffffe, RZ, 0xc0, !PT ;  /* 0x1ffffffe0a0a7812 */ /* 0x000fe200078ec0ff */
[----:B------:R-:W-:Y:S01]  /*0e80*/  IMAD.IADD R6, R6, 0x1, R9 ;  /* 0x0000000106067824 */ /* 0x000fe200078e0209 */
[----:B------:R-:W-:-:S02]  /*0e90*/  SHF.R.S32.HI R2, RZ, 0x5, R4 ;  /* 0x00000005ff027819 */ /* 0x000fc40000011404 */
[----:B------:R-:W-:Y:S01]  /*0ea0*/  LOP3.LUT R5, R5, 0xfffffe, RZ, 0xc0, !PT ;  /* 0x00fffffe05057812 */ /* 0x000fe200078ec0ff */
[----:B------:R-:W-:Y:S01]  /*0eb0*/  IMAD.IADD R13, R13, 0x1, -R10 ;  /* 0x000000010d0d7824 */ /* 0x000fe200078e0a0a */
[----:B------:R-:W-:Y:S01]  /*0ec0*/  LEA R22, R6, UR41, 0x1 ;  /* 0x0000002906167c11 */ /* 0x000fe2000f8e08ff */
[----:B------:R-:W-:Y:S01]  /*0ed0*/  IMAD R2, R2, 0x10, R3 ;  /* 0x0000001002027824 */ /* 0x000fe200078e0203 */
[----:B------:R-:W-:Y:S01]  /*0ee0*/  SEL R23, R23, 0xffffffc0, !P2 ;  /* 0xffffffc017177807 */ /* 0x000fe20005000000 */
[----:B------:R-:W-:Y:S01]  /*0ef0*/  IMAD.IADD R5, R210, 0x1, -R5 ;  /* 0x00000001d2057824 */ /* 0x000fe200078e0a05 */
[----:B------:R-:W-:Y:S01]  /*0f00*/  SHF.R.S32.HI R211, RZ, 0x3, R211 ;  /* 0x00000003ffd37819 */ /* 0x000fe200000114d3 */
[C---:B------:R-:W-:Y:S01]  /*0f10*/  VIADD R184, R22.reuse, 0x26800 ;  /* 0x0002680016b87836 */ /* 0x040fe20000000000 */
[----:B------:R-:W-:Y:S01]  /*0f20*/  SHF.R.S32.HI R222, RZ, 0x1f, R189 ;  /* 0x0000001fffde7819 */ /* 0x000fe200000114bd */
[----:B------:R-:W-:Y:S01]  /*0f30*/  VIADD R19, R22, 0x26820 ;  /* 0x0002682016137836 */ /* 0x000fe20000000000 */
[----:B------:R-:W-:Y:S01]  /*0f40*/  SHF.R.S32.HI R221, RZ, 0x1f, R188 ;  /* 0x0000001fffdd7819 */ /* 0x000fe200000114bc */
[C---:B------:R-:W-:Y:S01]  /*0f50*/  @P1 VIADD R19, R184.reuse, 0xffffffe0 ;  /* 0xffffffe0b8131836 */ /* 0x040fe20000000000 */
[----:B------:R-:W-:Y:S01]  /*0f60*/  SHF.R.S32.HI R220, RZ, 0x1f, R187 ;  /* 0x0000001fffdc7819 */ /* 0x000fe200000114bb */
[----:B------:R-:W-:Y:S01]  /*0f70*/  IMAD.IADD R184, R184, 0x1, R23 ;  /* 0x00000001b8b87824 */ /* 0x000fe200078e0217 */
[----:B------:R-:W-:Y:S01]  /*0f80*/  SHF.R.S32.HI R219, RZ, 0x1f, R186 ;  /* 0x0000001fffdb7819 */ /* 0x000fe200000114ba */
[----:B------:R-:W-:Y:S01]  /*0f90*/  IMAD.SHL.U32 R18, R5, 0x100, RZ ;  /* 0x0000010005127824 */ /* 0x000fe200078e00ff */
[----:B------:R-:W-:Y:S01]  /*0fa0*/  SHF.R.S32.HI R218, RZ, 0x1f, R185 ;  /* 0x0000001fffda7819 */ /* 0x000fe200000114b9 */
[----:B------:R-:W-:Y:S01]  /*0fb0*/  IMAD R214, R13, 0x8, R2 ;  /* 0x000000080dd67824 */ /* 0x000fe200078e0202 */
[----:B------:R-:W-:Y:S01]  /*0fc0*/  SHF.R.S32.HI R217, RZ, 0x1f, R213 ;  /* 0x0000001fffd97819 */ /* 0x000fe200000114d5 */
[----:B------:R-:W-:Y:S01]  /*0fd0*/  IMAD.IADD R23, R23, 0x1, R19 ;  /* 0x0000000117177824 */ /* 0x000fe200078e0213 */
[----:B------:R-:W-:-:S07]  /*0fe0*/  SHF.R.S32.HI R216, RZ, 0x1f, R212 ;  /* 0x0000001fffd87819 */ /* 0x000fce00000114d4 */
.L_x_44:
[----:B------:R-:W-:Y:S01]  /*0ff0*/  ULDC UR4, c[0x0][0xc38] ;  /* 0x00030e0000047ab9 */ /* 0x000fe20000000800 */
[----:B------:R-:W-:Y:S01]  /*1000*/  ULDC UR50, c[0x0][0x424] ;  /* 0x0001090000327ab9 */ /* 0x000fe20000000800 */
[----:B------:R-:W-:Y:S01]  /*1010*/  UISETP.NE.AND UP1, UPT, UR4, 0x1, UPT ;  /* 0x000000010400788c */ /* 0x000fe2000bf25270 */
[----:B------:R-:W-:Y:S02]  /*1020*/  ULDC UR6, c[0x0][0x2f0] ;  /* 0x0000bc0000067ab9 */ /* 0x000fe40000000800 */
[----:B------:R-:W-:Y:S01]  /*1030*/  ULDC.64 UR4, c[0x0][0x418] ;  /* 0x0001060000047ab9 */ /* 0x000fe20000000a00 */
[----:B------:R-:W-:Y:S01]  /*1040*/  UMOV UR44, UR47 ;  /* 0x0000002f002c7c82 */ /* 0x000fe20008000000 */
[----:B------:R-:W-:Y:S01]  /*1050*/  UISETP.NE.U32.AND UP0, UPT, UR4, URZ, UPT ;  /* 0x0000003f0400728c */ /* 0x000fe2000bf05070 */
[----:B------:R-:W-:Y:S02]  /*1060*/  UMOV UR46, UR47 ;  /* 0x0000002f002e7c82 */ /* 0x000fe40008000000 */
[----:B------:R-:W-:Y:S01]  /*1070*/  ULDC UR4, c[0x0][0xc44] ;  /* 0x0003110000047ab9 */ /* 0x000fe20000000800 */
[----:B------:R-:W-:-:S02]  /*1080*/  UISETP.NE.AND.EX UP0, UPT, UR5, URZ, UPT, UP0 ;  /* 0x0000003f0500728c */ /* 0x000fc4000bf05300 */
[----:B------:R-:W-:Y:S02]  /*1090*/  UISETP.NE.AND UP2, UPT, UR4, 0x1, UPT ;  /* 0x000000010400788c */ /* 0x000fe4000bf45270 */
[----:B------:R-:W-:Y:S01]  /*10a0*/  USEL UR50, UR50, 0x1, UP0 ;  /* 0x0000000132327887 */ /* 0x000fe20008000000 */
[----:B------:R-:W-:Y:S01]  /*10b0*/  @UP1 ULDC UR4, c[0x0][0xc3c] ;  /* 0x00030f0000041ab9 */ /* 0x000fe20000000800 */
[----:B------:R-:W-:Y:S02]  /*10c0*/  UISETP.NE.AND UP0, UPT, UR48, 0x1, UPT ;  /* 0x000000013000788c */ /* 0x000fe4000bf05270 */
[----:B------:R-:W-:Y:S02]  /*10d0*/  UIMAD.WIDE.U32 UR4, UR47, UR4, URZ ;  /* 0x000000042f0472a5 */ /* 0x000fe4000f8e003f */
[----:B------:R-:W-:Y:S02]  /*10e0*/  UIMAD UR50, UR50, UR6, URZ ;  /* 0x00000006323272a4 */ /* 0x000fe4000f8e023f */
[----:B------:R-:W-:Y:S01]  /*10f0*/  PLOP3.LUT P0, PT, PT, PT, UP0, 0x80, 0x0 ;  /* 0x000000000000781c */ /* 0x000fe20003f0f008 */
[----:B------:R-:W-:Y:S01]  /*1100*/  @UP1 ULDC UR6, c[0x0][0xc40] ;  /* 0x0003100000061ab9 */ /* 0x000fe20000000800 */
[----:B------:R-:W-:Y:S01]  /*1110*/  @UP2 ULDC.64 UR8, c[0x0][0xc48] ;  /* 0x0003120000082ab9 */ /* 0x000fe20000000a00 */
[----:B------:R-:W-:-:S02]  /*1120*/  @UP1 USHF.R.U32.HI UR44, URZ, UR6, UR5 ;  /* 0x000000063f2c1299 */ /* 0x000fc40008011605 */
[----:B------:R-:W-:Y:S02]  /*1130*/  UIADD3 UR6, UR50, 0x3f, URZ ;  /* 0x0000003f32067890 */ /* 0x000fe4000fffe03f */
[----:B------:R-:W-:Y:S02]  /*1140*/  UIMAD.WIDE.U32 UR4, UR44, UR8, URZ ;  /* 0x000000082c0472a5 */ /* 0x000fe4000f8e003f */
[----:B------:R-:W-:Y:S01]  /*1150*/  USHF.R.S32.HI UR7, URZ, 0x1f, UR6 ;  /* 0x0000001f3f077899 */ /* 0x000fe20008011406 */
[----:B------:R-:W-:Y:S01]  /*1160*/  UMOV UR45, UR44 ;  /* 0x0000002c002d7c82 */ /* 0x000fe20008000000 */
[----:B------:R-:W-:Y:S02]  /*1170*/  @UP2 USHF.R.U32.HI UR45, URZ, UR9, UR5 ;  /* 0x000000093f2d2299 */ /* 0x000fe40008011605 */
[----:B------:R-:W-:-:S04]  /*1180*/  ULEA.HI UR7, UR7, UR6, URZ, 0x6 ;  /* 0x0000000607077291 */ /* 0x000fc8000f8f303f */
[----:B------:R-:W-:Y:S01]  /*1190*/  USHF.R.S32.HI UR49, URZ, 0x6, UR7 ;  /* 0x000000063f317899 */ /* 0x000fe20008011407 */
[----:B0123-5:R-:W-:Y:S11]  /*11a0*/  @!P0 BRA `(.L_x_9) ;  /* 0x0000001800488947 */ /* 0x02fff60003800000 */
[----:B------:R-:W0:Y:S01]  /*11b0*/  SHFL.IDX PT, R0, R210, RZ, 0x1f ;  /* 0x00001fffd2007589 */ /* 0x000e2200000e0000 */
[----:B------:R-:W-:-:S06]  /*11c0*/  UISETP.NE.AND UP0, UPT, UR40, 0x3, UPT ;  /* 0x000000032800788c */ /* 0x000fcc000bf05270 */
[----:B------:R-:W-:Y:S02]  /*11d0*/  PLOP3.LUT P0, PT, PT, PT, UP0, 0x80, 0x0 ;  /* 0x000000000000781c */ /* 0x000fe40003f0f008 */
[----:B0-----:R-:W-:-:S13]  /*11e0*/  R2UR UR4, R0 ;  /* 0x00000000000472ca */ /* 0x001fda00000e0000 */
[----:B------:R-:W-:-:S04]  /*11f0*/  ULEA.HI UR5, UR4, UR4, URZ, 0x1 ;  /* 0x0000000404057291 */ /* 0x000fc8000f8f083f */
[----:B------:R-:W-:-:S04]  /*1200*/  ULOP3.LUT UR5, UR5, 0x1fffe, URZ, 0xc0, !UPT ;  /* 0x0001fffe05057892 */ /* 0x000fc8000f8ec03f */
[----:B------:R-:W-:-:S04]  /*1210*/  UIADD3 UR5, UR4, -UR5, URZ ;  /* 0x8000000504057290 */ /* 0x000fc8000fffe03f */
[----:B------:R-:W-:-:S04]  /*1220*/  ULEA UR5, UR5, UR41, 0xf ;  /* 0x0000002905057291 */ /* 0x000fc8000f8e783f */
[----:B------:R-:W-:-:S04]  /*1230*/  UIADD3 UR5, UR5, 0x400, URZ ;  /* 0x0000040005057890 */ /* 0x000fc8000fffe03f */
[----:B------:R-:W-:-:S04]  /*1240*/  USHF.R.U32.HI UR5, URZ, 0x4, UR5 ;  /* 0x000000043f057899 */ /* 0x000fc80008011605 */
[----:B------:R-:W-:-:S04]  /*1250*/  ULOP3.LUT UR5, UR5, 0x3fff, URZ, 0xc0, !UPT ;  /* 0x00003fff05057892 */ /* 0x000fc8000f8ec03f */
[----:B------:R-:W-:Y:S01]  /*1260*/  ULOP3.LUT UR20, UR5, 0x2000000, URZ, 0xfc, !UPT ;  /* 0x0200000005147892 */ /* 0x000fe2000f8efc3f */
[----:B------:R-:W-:Y:S11]  /*1270*/  @!P0 BRA `(.L_x_10) ;  /* 0x0000000000048947 */ /* 0x000ff60003800000 */
[----:B------:R-:W-:Y:S01]  /*1280*/  BPT.TRAP 0x1 ;  /* 0x000000040000795c */ /* 0x000fe20000300000 */
.L_x_10:
[----:B------:R-:W-:Y:S01]  /*1290*/  ULEA UR16, UR39, UR41, 0x3 ;  /* 0x0000002927107291 */ /* 0x000fe2000f8e183f */
[----:B------:R-:W-:-:S05]  /*12a0*/  IMAD.U32 R0, RZ, RZ, UR38 ;  /* 0x00000026ff007e24 */ /* 0x000fca000f8e00ff */
[----:B------:R-:W-:-:S04]  /*12b0*/  SHF.L.U32 R0, R0, 0x1f, RZ ;  /* 0x0000001f00007819 */ /* 0x000fc800000006ff */
[----:B------:R-:W0:Y:S02]  /*12c0*/  SYNCS.PHASECHK.TRANS64.TRYWAIT P0, [UR16+0x28c50], R0 ;  /* 0x028c5000ff0075a7 */ /* 0x000e240008000150 */
[----:B0-----:R-:W-:Y:S05]  /*12d0*/  @!P0 BRA `(.L_x_11) ;  /* 0x000000c400888947 */ /* 0x001fea0003800000 */
.L_x_150:
[----:B------:R-:W-:Y:S01]  /*12e0*/  BAR.SYNC.DEFER_BLOCKING 0xe, 0x100 ;  /* 0x0384000000007b1d */ /* 0x000fe20000010000 */
[----:B------:R-:W-:Y:S01]  /*12f0*/  UIADD3 UR4, UR41, 0x26800, URZ ;  /* 0x0002680029047890 */ /* 0x000fe2000fffe03f */
[----:B0-----:R-:W-:Y:S01]  /*1300*/  IMAD.U32 R0, RZ, RZ, UR16 ;  /* 0x00000010ff007e24 */ /* 0x001fe2000f8e00ff */
[----:B------:R-:W-:Y:S02]  /*1310*/  ULEA UR12, UR39, UR20, 0xc ;  /* 0x00000014270c7291 */ /* 0x000fe4000f8e603f */
[----:B------:R-:W-:Y:S01]  /*1320*/  USHF.R.U32.HI UR4, URZ, 0x4, UR4 ;  /* 0x000000043f047899 */ /* 0x000fe20008011604 */
[----:B------:R-:W-:Y:S01]  /*1330*/  UMOV UR7, 0x40000040 ;  /* 0x4000004000077882 */ /* 0x000fe20000000000 */
[----:B------:R-:W-:Y:S02]  /*1340*/  UMOV UR5, 0x40000040 ;  /* 0x4000004000057882 */ /* 0x000fe40000000000 */
[----:B------:R-:W-:Y:S01]  /*1350*/  ULOP3.LUT UR4, UR4, 0x3fff, URZ, 0xc0, !UPT ;  /* 0x00003fff04047892 */ /* 0x000fe2000f8ec03f */
[----:B------:R-:W0:Y:S01]  /*1360*/  S2R R3, SR_TID.X ;  /* 0x0000000000037919 */ /* 0x000e220000002100 */
[----:B------:R-:W-:Y:S01]  /*1370*/  UMOV UR6, UR12 ;  /* 0x0000000c00067c82 */ /* 0x000fe20008000000 */
[----:B------:R-:W-:-:S02]  /*1380*/  UIADD3 UR10, UR12, 0x100, URZ ;  /* 0x000001000c0a7890 */ /* 0x000fc4000fffe03f */
[----:B------:R-:W-:Y:S01]  /*1390*/  ULOP3.LUT UR13, UR4, 0x10000, URZ, 0xfc, !UPT ;  /* 0x00010000040d7892 */ /* 0x000fe2000f8efc3f */
[----:B------:R-:W-:Y:S01]  /*13a0*/  UMOV UR11, 0x40000040 ;  /* 0x40000040000b7882 */ /* 0x000fe20000000000 */
[----:B------:R-:W-:Y:S02]  /*13b0*/  UMOV UR9, 0x40000040 ;  /* 0x4000004000097882 */ /* 0x000fe40000000000 */
[----:B------:R-:W-:Y:S02]  /*13c0*/  UIADD3 UR8, UR13, 0x4, URZ ;  /* 0x000000040d087890 */ /* 0x000fe4000fffe03f */
[----:B------:R-:W-:Y:S01]  /*13d0*/  UIADD3 UR14, UR12, 0x180, URZ ;  /* 0x000001800c0e7890 */ /* 0x000fe2000fffe03f */
[----:B------:R-:W-:Y:S01]  /*13e0*/  UMOV UR4, UR13 ;  /* 0x0000000d00047c82 */ /* 0x000fe20008000000 */
[----:B------:R-:W-:Y:S01]  /*13f0*/  UMOV UR15, 0x40000040 ;  /* 0x40000040000f7882 */ /* 0x000fe20000000000 */
[----:B------:R-:W-:Y:S01]  /*1400*/  WARPGROUP.ARRIVE ;  /* 0x00000000000079c5 */ /* 0x000fe20000000000 */
[----:B------:R-:W-:-:S05]  /*1410*/  UISETP.GE.AND UP0, UPT, UR50, 0x41, UPT ;  /* 0x000000413200788c */ /* 0x000fca000bf06270 */
[----:B------:R-:W-:Y:S01]  /*1420*/  HGMMA.64x256x16.F32 R24, gdesc[UR4].tnspB, RZ, !UPT, gsb0 ;  /* 0x43e00000041879f0 */ /* 0x000fe2000c0008ff */
[----:B------:R-:W-:Y:S02]  /*1430*/  UIADD3 UR6, UR12, 0x80, URZ ;  /* 0x000000800c067890 */ /* 0x000fe4000fffe03f */
[----:B------:R-:W-:Y:S01]  /*1440*/  UIADD3 UR4, UR13, 0x2, URZ ;  /* 0x000000020d047890 */ /* 0x000fe2000fffe03f */
[----:B------:R-:W-:Y:S01]  /*1450*/  UMOV UR7, 0x40000040 ;  /* 0x4000004000077882 */ /* 0x000fe20000000000 */
[----:B------:R-:W-:Y:S01]  /*1460*/  UMOV UR5, 0x40000040 ;  /* 0x4000004000057882 */ /* 0x000fe20000000000 */
[----:B------:R-:W-:-:S03]  /*1470*/  UIADD3 UR12, UR13, 0x6, URZ ;  /* 0x000000060d0c7890 */ /* 0x000fc6000fffe03f */
[----:B------:R-:W-:Y:S01]  /*1480*/  UMOV UR13, 0x40000040 ;  /* 0x40000040000d7882 */ /* 0x000fe20000000000 */
[----:B0-----:R-:W-:-:S04]  /*1490*/  LOP3.LUT R3, R3, 0x7f, RZ, 0xc0, !PT ;  /* 0x0000007f03037812 */ /* 0x001fc800078ec0ff */
[----:B------:R-:W-:-:S13]  /*14a0*/  ISETP.NE.AND P0, PT, R3, RZ, PT ;  /* 0x000000ff0300720c */ /* 0x000fda0003f05270 */
[----:B------:R-:W-:-:S05]  /*14b0*/  @!P0 VIADD R0, R0, 0x28c60 ;  /* 0x00028c6000008836 */ /* 0x000fca0000000000 */
[----:B------:R-:W-:Y:S01]  /*14c0*/  @!P0 PRMT R0, RZ, 0x654, R0 ;  /* 0x00000654ff008816 */ /* 0x000fe20000000000 */
[----:B------:R-:W-:Y:S02]  /*14d0*/  WARPGROUP.DEPBAR.LE gsb0, 0x0 ;  /* 0x00008000000079c5 */ /* 0x000fe40000010000 */
[----:B------:R-:W-:-:S06]  /*14e0*/  WARPGROUP.ARRIVE ;  /* 0x00000000000079c5 */ /* 0x000fcc0000000000 */
[----:B------:R-:W-:Y:S03]  /*14f0*/  HGMMA.64x256x16.F32 R24, gdesc[UR4].tnspB, R24, gsb0 ;  /* 0x43e00000041879f0 */ /* 0x000fe60008000818 */
[----:B------:R-:W-:Y:S02]  /*1500*/  WARPGROUP.DEPBAR.LE gsb0, 0x0 ;  /* 0x00008000000079c5 */ /* 0x000fe40000010000 */
[----:B------:R-:W-:-:S15]  /*1510*/  WARPGROUP.ARRIVE ;  /* 0x00000000000079c5 */ /* 0x000fde0000000000 */
[----:B------:R-:W-:-:S08]  /*1520*/  NOP ;  /* 0x0000000000007918 */ /* 0x000fd00000000000 */
[----:B------:R-:W-:Y:S03]  /*1530*/  HGMMA.64x256x16.F32 R24, gdesc[UR8].tnspB, R24, gsb0 ;  /* 0x43e00000081879f0 */ /* 0x000fe60008000818 */
[----:B------:R-:W-:Y:S02]  /*1540*/  WARPGROUP.DEPBAR.LE gsb0, 0x0 ;  /* 0x00008000000079c5 */ /* 0x000fe40000010000 */
[----:B------:R-:W-:-:S15]  /*1550*/  WARPGROUP.ARRIVE ;  /* 0x00000000000079c5 */ /* 0x000fde0000000000 */
[----:B------:R-:W-:-:S08]  /*1560*/  NOP ;  /* 0x0000000000007918 */ /* 0x000fd00000000000 */
[----:B------:R-:W-:Y:S03]  /*1570*/  HGMMA.64x256x16.F32 R24, gdesc[UR12].tnspB, R24, gsb0 ;  /* 0x43e000000c1879f0 */ /* 0x000fe60008000818 */
[----:B------:R-:W-:Y:S02]  /*1580*/  WARPGROUP.DEPBAR.LE gsb0, 0x0 ;  /* 0x00008000000079c5 */ /* 0x000fe40000010000 */
[----:B------:R-:W-:Y:S06]  /*1590*/  BAR.ARV 0xf, 0x100 ;  /* 0x03c4000000007b1d */ /* 0x000fec0000002000 */
[----:B------:R0:W-:Y:S01]  /*15a0*/  @!P0 SYNCS.ARRIVE.TRANS64.RED.A1T0 RZ, [R0+URZ], RZ ;  /* 0x000000ff00ff89a7 */ /* 0x0001e2000810043f */
[----:B------:R-:W-:-:S13]  /*15b0*/  PLOP3.LUT P0, PT, PT, PT, UP0, 0x80, 0x0 ;  /* 0x000000000000781c */ /* 0x000fda0003f0f008 */
[----:B0-----:R-:W-:Y:S05]  /*15c0*/  @!P0 BRA `(.L_x_12) ;  /* 0x0000000c00048947 */ /* 0x001fea0003800000 */
[----:B------:R-:W-:-:S06]  /*15d0*/  UIADD3 UR49, UR49, -0x2, URZ ;  /* 0xfffffffe31317890 */ /* 0x000fcc000fffe03f */
[----:B------:R-:W-:-:S07]  /*15e0*/  IMAD.U32 R0, RZ, RZ, UR49 ;  /* 0x00000031ff007e24 */ /* 0x000fce000f8e00ff */
.L_x_17:
[----:B------:R-:W-:Y:S01]  /*15f0*/  BAR.SYNC.DEFER_BLOCKING 0xe, 0x100 ;  /* 0x0384000000007b1d */ /* 0x000fe20000010000 */
[----:B0-----:R-:W-:Y:S01]  /*1600*/  IMAD.U32 R3, RZ, RZ, UR39 ;  /* 0x00000027ff037e24 */ /* 0x001fe2000f8e00ff */
[----:B------:R-:W-:Y:S01]  /*1610*/  UISETP.NE.AND UP1, UPT, UR40, 0x3, UPT ;  /* 0x000000032800788c */ /* 0x000fe2000bf25270 */
[C---:B------:R-:W-:Y:S01]  /*1620*/  ISETP.GT.AND P1, PT, R0.reuse, RZ, PT ;  /* 0x000000ff0000720c */ /* 0x040fe20003f24270 */
[----:B------:R-:W-:Y:S01]  /*1630*/  UIADD3 UR39, UR39, 0x1, URZ ;  /* 0x0000000127277890 */ /* 0x000fe2000fffe03f */
[----:B------:R-:W-:Y:S02]  /*1640*/  IMAD R3, R3, 0x40, R2 ;  /* 0x0000004003037824 */ /* 0x000fe400078e0202 */
[----:B------:R-:W-:Y:S01]  /*1650*/  VIADD R0, R0, 0xffffffff ;  /* 0xffffffff00007836 */ /* 0x000fe20000000000 */
[----:B------:R-:W-:Y:S01]  /*1660*/  PLOP3.LUT P2, PT, PT, PT, UP1, 0x80, 0x0 ;  /* 0x000000000000781c */ /* 0x000fe20003f4f018 */
[----:B------:R-:W-:Y:S01]  /*1670*/  UISETP.NE.AND UP0, UPT, UR39, 0x2, UPT ;  /* 0x000000022700788c */ /* 0x000fe2000bf05270 */
[----:B------:R-:W-:-:S03]  /*1680*/  LEA R3, R3, UR41, 0x2 ;  /* 0x0000002903037c11 */ /* 0x000fc6000f8e10ff */
[----:B------:R-:W-:Y:S02]  /*1690*/  USEL UR6, URZ, 0x1, UP0 ;  /* 0x000000013f067887 */ /* 0x000fe40008000000 */
[----:B------:R-:W-:Y:S02]  /*16a0*/  USEL UR39, UR39, URZ, UP0 ;  /* 0x0000003f27277287 */ /* 0x000fe40008000000 */
[----:B------:R-:W-:Y:S01]  /*16b0*/  ULOP3.LUT UR38, UR38, UR6, URZ, 0x3c, !UPT ;  /* 0x0000000626267292 */ /* 0x000fe2000f8e3c3f */
[----:B------:R-:W0:Y:S04]  /*16c0*/  LDS R4, [R3+0x28800] ;  /* 0x0288000003047984 */ /* 0x000e280000000800 */
[----:B------:R-:W1:Y:S01]  /*16d0*/  LDS R5, [R3+0x28820] ;  /* 0x0288200003057984 */ /* 0x000e620000000800 */
[-C--:B0-----:R-:W-:Y:S01]  /*16e0*/  FMUL.FTZ R24, R24, R4.reuse ;  /* 0x0000000418187220 */ /* 0x081fe20000410000 */
[-C--:B------:R-:W-:Y:S01]  /*16f0*/  FMUL.FTZ R25, R25, R4.reuse ;  /* 0x0000000419197220 */ /* 0x080fe20000410000 */
        /* <DEDUP_REMOVED lines=61> */
[----:B------:R-:W-:Y:S01]  /*1ad0*/  FMUL.FTZ R149, R149, R4 ;  /* 0x0000000495957220 */ /* 0x000fe20000410000 */
[-C--:B-1----:R-:W-:Y:S01]  /*1ae0*/  FMUL.FTZ R26, R26, R5.reuse ;  /* 0x000000051a1a7220 */ /* 0x082fe20000410000 */
        /* <DEDUP_REMOVED lines=63> */
[----:B------:R-:W-:Y:S06]  /*1ee0*/  @!P2 BRA `(.L_x_13) ;  /* 0x000000000004a947 */ /* 0x000fec0003800000 */
[----:B------:R-:W-:Y:S01]  /*1ef0*/  BPT.TRAP 0x1 ;  /* 0x000000040000795c */ /* 0x000fe20000300000 */
.L_x_13:
[----:B------:R-:W-:Y:S01]  /*1f00*/  ULEA UR6, UR39, UR41, 0x3 ;  /* 0x0000002927067291 */ /* 0x000fe2000f8e183f */
[----:B------:R-:W-:-:S05]  /*1f10*/  IMAD.U32 R3, RZ, RZ, UR38 ;  /* 0x00000026ff037e24 */ /* 0x000fca000f8e00ff */
[----:B------:R-:W-:-:S04]  /*1f20*/  SHF.L.U32 R3, R3, 0x1f, RZ ;  /* 0x0000001f03037819 */ /* 0x000fc800000006ff */
[----:B------:R0:W1:Y:S01]  /*1f30*/  SYNCS.PHASECHK.TRANS64.TRYWAIT P0, [UR6+0x28c50], R3 ;  /* 0x028c5003ff0075a7 */ /* 0x0000620008000146 */
[----:B------:R-:W-:Y:S05]  /*1f40*/  @!P2 BRA `(.L_x_14) ;  /* 0x000000000004a947 */ /* 0x000fea0003800000 */
[----:B------:R-:W-:Y:S01]  /*1f50*/  BPT.TRAP 0x1 ;  /* 0x000000040000795c */ /* 0x000fe20000300000 */
.L_x_14:
[----:B-1----:R-:W-:Y:S05]  /*1f60*/  @P0 BRA `(.L_x_15) ;  /* 0x0000000000080947 */ /* 0x002fea0003800000 */
[----:B------:R-:W1:Y:S02]  /*1f70*/  SYNCS.PHASECHK.TRANS64.TRYWAIT P0, [UR6+0x28c50], R3 ;  /* 0x028c5003ff0075a7 */ /* 0x000e640008000146 */
[----:B-1----:R-:W-:Y:S05]  /*1f80*/  @!P0 BRA `(.L_x_16) ;  /* 0x000000b800748947 */ /* 0x002fea0003800000 */
.L_x_15:
[----:B------:R-:W-:Y:S01]  /*1f90*/  UIADD3 UR6, UR41, 0x26800, URZ ;  /* 0x0002680029067890 */ /* 0x000fe2000fffe03f */
[----:B------:R-:W-:Y:S01]  /*1fa0*/  WARPGROUP.ARRIVE ;  /* 0x00000000000079c5 */ /* 0x000fe20000000000 */
[----:B------:R-:W-:-:S05]  /*1fb0*/  ULEA UR18, UR39, UR20, 0xc ;  /* 0x0000001427127291 */ /* 0x000fca000f8e603f */
[----:B-1----:R-:W1:Y:S01]  /*1fc0*/  S2R R4, SR_TID.X ;  /* 0x0000000000047919 */ /* 0x002e620000002100 */
[----:B------:R-:W-:Y:S01]  /*1fd0*/  USHF.R.U32.HI UR6, URZ, 0x4, UR6 ;  /* 0x000000043f067899 */ /* 0x000fe20008011606 */
[----:B0-----:R-:W-:Y:S01]  /*1fe0*/  IMAD.U32 R3, RZ, RZ, UR39 ;  /* 0x00000027ff037e24 */ /* 0x001fe2000f8e00ff */
[----:B------:R-:W-:Y:S01]  /*1ff0*/  UMOV UR19, 0x40000040 ;  /* 0x4000004000137882 */ /* 0x000fe20000000000 */
[----:B------:R-:W-:Y:S01]  /*2000*/  UMOV UR17, 0x40000040 ;  /* 0x4000004000117882 */ /* 0x000fe20000000000 */
[----:B------:R-:W-:Y:S01]  /*2010*/  ULOP3.LUT UR6, UR6, 0x3fff, URZ, 0xc0, !UPT ;  /* 0x00003fff06067892 */ /* 0x000fe2000f8ec03f */
[----:B------:R-:W-:Y:S01]  /*2020*/  UMOV UR7, 0x40000040 ;  /* 0x4000004000077882 */ /* 0x000fe20000000000 */
[----:B------:R-:W-:Y:S02]  /*2030*/  UIADD3 UR10, UR18, 0x100, URZ ;  /* 0x00000100120a7890 */ /* 0x000fe4000fffe03f */
[----:B------:R-:W-:Y:S02]  /*2040*/  ULOP3.LUT UR16, UR6, 0x10000, URZ, 0xfc, !UPT ;  /* 0x0001000006107892 */ /* 0x000fe4000f8efc3f */
[----:B------:R-:W-:Y:S01]  /*2050*/  UIADD3 UR6, UR18, 0x80, URZ ;  /* 0x0000008012067890 */ /* 0x000fe2000fffe03f */
[----:B------:R-:W-:Y:S01]  /*2060*/  UMOV UR11, 0x40000040 ;  /* 0x40000040000b7882 */ /* 0x000fe20000000000 */
[----:B------:R-:W-:Y:S01]  /*2070*/  UIADD3 UR14, UR18, 0x180, URZ ;  /* 0x00000180120e7890 */ /* 0x000fe2000fffe03f */
[----:B------:R-:W-:-:S04]  /*2080*/  UMOV UR15, 0x40000040 ;  /* 0x40000040000f7882 */ /* 0x000fc80000000000 */
[----:B------:R-:W-:Y:S01]  /*2090*/  HGMMA.64x256x16.F32 R24, gdesc[UR16].tnspB, R24, gsb0 ;  /* 0x43e00000101879f0 */ /* 0x000fe20008000818 */
[----:B-1----:R-:W-:-:S04]  /*20a0*/  LOP3.LUT R4, R4, 0x7f, RZ, 0xc0, !PT ;  /* 0x0000007f04047812 */ /* 0x002fc800078ec0ff */
[----:B------:R-:W-:-:S13]  /*20b0*/  ISETP.NE.AND P0, PT, R4, RZ, PT ;  /* 0x000000ff0400720c */ /* 0x000fda0003f05270 */
[----:B------:R-:W-:-:S05]  /*20c0*/  @!P0 LEA R3, R3, UR41, 0x3 ;  /* 0x0000002903038c11 */ /* 0x000fca000f8e18ff */
        /* <DEDUP_REMOVED lines=16> */
[----:B------:R-:W-:Y:S05]  /*21d0*/  @P1 BRA `(.L_x_17) ;  /* 0xfffffff400041947 */ /* 0x000fea000383ffff */
.L_x_12:
[----:B------:R-:W-:Y:S01]  /*21e0*/  BAR.SYNC.DEFER_BLOCKING 0xe, 0x100 ;  /* 0x0384000000007b1d */ /* 0x000fe20000010000 */
[----:B0-----:R-:W-:Y:S01]  /*21f0*/  IMAD.U32 R3, RZ, RZ, UR39 ;  /* 0x00000027ff037e24 */ /* 0x001fe2000f8e00ff */
[----:B------:R-:W-:-:S03]  /*2200*/  UIADD3 UR39, UR39, 0x1, URZ ;  /* 0x0000000127277890 */ /* 0x000fc6000fffe03f */
[----:B------:R-:W-:Y:S01]  /*2210*/  IMAD R0, R3, 0x40, R2 ;  /* 0x0000004003007824 */ /* 0x000fe200078e0202 */
[----:B------:R-:W-:-:S04]  /*2220*/  UISETP.NE.AND UP0, UPT, UR39, 0x2, UPT ;  /* 0x000000022700788c */ /* 0x000fc8000bf05270 */
[----:B------:R-:W-:Y:S01]  /*2230*/  LEA R3, R0, UR41, 0x2 ;  /* 0x0000002900037c11 */ /* 0x000fe2000f8e10ff */
[----:B------:R-:W-:Y:S02]  /*2240*/  USEL UR4, URZ, 0x1, UP0 ;  /* 0x000000013f047887 */ /* 0x000fe40008000000 */
[----:B------:R-:W-:Y:S02]  /*2250*/  USEL UR39, UR39, URZ, UP0 ;  /* 0x0000003f27277287 */ /* 0x000fe40008000000 */
[----:B------:R-:W-:Y:S01]  /*2260*/  ULOP3.LUT UR38, UR38, UR4, URZ, 0x3c, !UPT ;  /* 0x0000000426267292 */ /* 0x000fe2000f8e3c3f */
[----:B------:R-:W0:Y:S04]  /*2270*/  LDS R4, [R3+0x28800] ;  /* 0x0288000003047984 */ /* 0x000e280000000800 */
[----:B------:R1:W2:Y:S02]  /*2280*/  LDS R0, [R3+0x28820] ;  /* 0x0288200003007984 */ /* 0x0002a40000000800 */
[----:B-1----:R-:W-:-:S02]  /*2290*/  IMAD.MOV.U32 R3, RZ, RZ, RZ ;  /* 0x000000ffff037224 */ /* 0x002fc400078e00ff */
[-C--:B0-----:R-:W-:Y:S01]  /*22a0*/  FMUL.FTZ R154, R92, R4.reuse ;  /* 0x000000045c9a7220 */ /* 0x081fe20000410000 */
[-C--:B------:R-:W-:Y:S01]  /*22b0*/  FMUL.FTZ R208, R24, R4.reuse ;  /* 0x0000000418d07220 */ /* 0x080fe20000410000 */
[-C--:B------:R-:W-:Y:S01]  /*22c0*/  FMUL.FTZ R206, R25, R4.reuse ;  /* 0x0000000419ce7220 */ /* 0x080fe20000410000 */
[----:B------:R-:W-:Y:S01]  /*22d0*/  FMUL.FTZ R205, R28, R4 ;  /* 0x000000041ccd7220 */ /* 0x000fe20000410000 */
[-C--:B--2---:R-:W-:Y:S01]  /*22e0*/  FMUL.FTZ R26, R26, R0.reuse ;  /* 0x000000001a1a7220 */ /* 0x084fe20000410000 */
        /* <DEDUP_REMOVED lines=123> */
[----:B------:R-:W-:Y:S01]  /*2aa0*/  IMAD.MOV.U32 R0, RZ, RZ, RZ ;  /* 0x000000ffff007224 */ /* 0x000fe200078e00ff */
[----:B------:R-:W-:Y:S06]  /*2ab0*/  BAR.ARV 0xf, 0x100 ;  /* 0x03c4000000007b1d */ /* 0x000fec0000002000 */
[----:B------:R-:W-:Y:S05]  /*2ac0*/  BRA `(.L_x_18) ;  /* 0x00000040007c7947 */ /* 0x000fea0003800000 */
.L_x_9:
[----:B------:R-:W0:Y:S02]  /*2ad0*/  SHFL.IDX PT, R0, R210, RZ, 0x1f ;  /* 0x00001fffd2007589 */ /* 0x000e2400000e0000 */
[----:B0-----:R-:W-:-:S13]  /*2ae0*/  R2UR UR4, R0 ;  /* 0x00000000000472ca */ /* 0x001fda00000e0000 */
[----:B------:R-:W-:-:S04]  /*2af0*/  ULEA.HI UR5, UR4, UR4, URZ, 0x1 ;  /* 0x0000000404057291 */ /* 0x000fc8000f8f083f */
[----:B------:R-:W-:-:S04]  /*2b00*/  ULOP3.LUT UR5, UR5, 0x1fffe, URZ, 0xc0, !UPT ;  /* 0x0001fffe05057892 */ /* 0x000fc8000f8ec03f */
[----:B------:R-:W-:Y:S02]  /*2b10*/  UIADD3 UR5, UR4, -UR5, URZ ;  /* 0x8000000504057290 */ /* 0x000fe4000fffe03f */
[----:B------:R-:W-:Y:S02]  /*2b20*/  UIADD3 UR4, UR41, 0x26800, URZ ;  /* 0x0002680029047890 */ /* 0x000fe4000fffe03f */
[----:B------:R-:W-:Y:S02]  /*2b30*/  ULEA UR5, UR5, UR41, 0xf ;  /* 0x0000002905057291 */ /* 0x000fe4000f8e783f */
[----:B------:R-:W-:Y:S02]  /*2b40*/  ULOP3.LUT UP0, URZ, UR4, 0x3ff, URZ, 0xc0, !UPT ;  /* 0x000003ff043f7892 */ /* 0x000fe4000f80c03f */
[----:B------:R-:W-:-:S04]  /*2b50*/  UIADD3 UR5, UR5, 0x400, URZ ;  /* 0x0000040005057890 */ /* 0x000fc8000fffe03f */
[----:B------:R-:W-:Y:S01]  /*2b60*/  PLOP3.LUT P0, PT, PT, PT, UP0, 0x80, 0x0 ;  /* 0x000000000000781c */ /* 0x000fe20003f0f008 */
[----:B------:R-:W-:-:S04]  /*2b70*/  USHF.R.U32.HI UR5, URZ, 0x4, UR5 ;  /* 0x000000043f057899 */ /* 0x000fc80008011605 */
[----:B------:R-:W-:-:S08]  /*2b80*/  ULOP3.LUT UR51, UR5, 0x3fff, URZ, 0xc0, !UPT ;  /* 0x00003fff05337892 */ /* 0x000fd0000f8ec03f */
[----:B------:R-:W-:Y:S05]  /*2b90*/  @!P0 BRA `(.L_x_19) ;  /* 0x0000000000408947 */ /* 0x000fea0003800000 */
[----:B------:R-:W-:Y:S01]  /*2ba0*/  MOV R0, 0x0 ;  /* 0x0000000000007802 */ /* 0x000fe20000000f00 */
[----:B------:R-:W-:Y:S01]  /*2bb0*/  ULDC.64 UR4, c[0x4][0x90] ;  /* 0x0100240000047ab9 */ /* 0x000fe20000000a00 */
[----:B------:R-:W-:Y:S01]  /*2bc0*/  ULDC.64 UR6, c[0x4][0x20] ;  /* 0x0100080000067ab9 */ /* 0x000fe20000000a00 */
[----:B------:R-:W-:Y:S01]  /*2bd0*/  IMAD.U32 R4, RZ, RZ, UR4 ;  /* 0x00000004ff047e24 */ /* 0x000fe2000f8e00ff */
[----:B------:R0:W1:Y:S01]  /*2be0*/  LDC.64 R14, c[0x4][R0] ;  /* 0x01000000000e7b82 */ /* 0x0000620000000a00 */
[----:B------:R-:W-:Y:S01]  /*2bf0*/  IMAD.U32 R5, RZ, RZ, UR5 ;  /* 0x00000005ff057e24 */ /* 0x000fe2000f8e00ff */
[----:B------:R-:W-:Y:S01]  /*2c00*/  ULDC.64 UR4, c[0x4][0x98] ;  /* 0x0100260000047ab9 */ /* 0x000fe20000000a00 */
[----:B------:R-:W-:Y:S02]  /*2c10*/  IMAD.U32 R10, RZ, RZ, UR6 ;  /* 0x00000006ff0a7e24 */ /* 0x000fe4000f8e00ff */
[----:B------:R-:W-:Y:S02]  /*2c20*/  IMAD.U32 R6, RZ, RZ, UR4 ;  /* 0x00000004ff067e24 */ /* 0x000fe4000f8e00ff */
[----:B------:R-:W-:-:S02]  /*2c30*/  IMAD.U32 R7, RZ, RZ, UR5 ;  /* 0x00000005ff077e24 */ /* 0x000fc4000f8e00ff */
[----:B------:R-:W-:Y:S02]  /*2c40*/  IMAD.U32 R11, RZ, RZ, UR7 ;  /* 0x00000007ff0b7e24 */ /* 0x000fe4000f8e00ff */
[----:B------:R-:W-:Y:S02]  /*2c50*/  IMAD.MOV.U32 R8, RZ, RZ, 0x70 ;  /* 0x00000070ff087424 */ /* 0x000fe400078e00ff */
[----:B------:R-:W-:Y:S02]  /*2c60*/  IMAD.MOV.U32 R12, RZ, RZ, 0x1 ;  /* 0x00000001ff0c7424 */ /* 0x000fe400078e00ff */
[----:B0-----:R-:W-:-:S07]  /*2c70*/  IMAD.MOV.U32 R13, RZ, RZ, RZ ;  /* 0x000000ffff0d7224 */ /* 0x001fce00078e00ff */
[----:B------:R-:W-:-:S07]  /*2c80*/  LEPC R20, `(.L_x_19) ;  /* 0x000000001014794e */ /* 0x000fce0000000000 */
[----:B-1----:R-:W-:Y:S05]  /*2c90*/  CALL.ABS.NOINC R14 ;  /* 0x000000000e007343 */ /* 0x002fea0003c00000 */
.L_x_19:
[----:B------:R-:W-:Y:S01]  /*2ca0*/  ULEA.HI UR4, UR36, UR36, URZ, 0x1 ;  /* 0x0000002424047291 */ /* 0x000fe2000f8f083f */
[----:B------:R-:W-:-:S03]  /*2cb0*/  IMAD.U32 R3, RZ, RZ, UR40 ;  /* 0x00000028ff037e24 */ /* 0x000fc6000f8e00ff */
[----:B------:R-:W-:Y:S02]  /*2cc0*/  ULOP3.LUT UR4, UR4, 0xfffffffe, URZ, 0xc0, !UPT ;  /* 0xfffffffe04047892 */ /* 0x000fe4000f8ec03f */
[----:B------:R-:W-:Y:S02]  /*2cd0*/  ISETP.NE.AND P0, PT, R3, 0x3, PT ;  /* 0x000000030300780c */ /* 0x000fe40003f05270 */
[----:B------:R-:W-:-:S06]  /*2ce0*/  UIADD3 UR4, UR36, -UR4, URZ ;  /* 0x8000000424047290 */ /* 0x000fcc000fffe03f */
[----:B------:R-:W-:-:S05]  /*2cf0*/  IMAD.U32 R0, RZ, RZ, UR4 ;  /* 0x00000004ff007e24 */ /* 0x000fca000f8e00ff */
[----:B------:R-:W-:-:S04]  /*2d00*/  SHF.L.U32 R0, R0, 0x1f, RZ ;  /* 0x0000001f00007819 */ /* 0x000fc800000006ff */
[----:B------:R-:W0:Y:S02]  /*2d10*/  SYNCS.PHASECHK.TRANS64.TRYWAIT P1, [UR41+0x28c00], R0 ;  /* 0x028c0000ff0075a7 */ /* 0x000e240008020169 */
[----:B0-----:R-:W-:Y:S05]  /*2d20*/  @!P1 BRA `(.L_x_20) ;  /* 0x000000ac00249947 */ /* 0x001fea0003800000 */
.L_x_151:
[----:B------:R-:W-:Y:S05]  /*2d30*/  @!P0 BRA `(.L_x_21) ;  /* 0x0000000000048947 */ /* 0x000fea0003800000 */
[----:B------:R-:W-:Y:S01]  /*2d40*/  BPT.TRAP 0x1 ;  /* 0x000000040000795c */ /* 0x000fe20000300000 */
.L_x_21:
[----:B------:R-:W-:Y:S02]  /*2d50*/  IMAD.U32 R7, RZ, RZ, UR39 ;  /* 0x00000027ff077e24 */ /* 0x000fe4000f8e00ff */
[----:B------:R-:W-:-:S03]  /*2d60*/  IMAD.U32 R8, RZ, RZ, UR38 ;  /* 0x00000026ff087e24 */ /* 0x000fc6000f8e00ff */
[----:B------:R-:W-:Y:S02]  /*2d70*/  LEA R7, R7, UR41, 0x3 ;  /* 0x0000002907077c11 */ /* 0x000fe4000f8e18ff */
[----:B------:R-:W-:-:S04]  /*2d80*/  SHF.L.U32 R8, R8, 0x1f, RZ ;  /* 0x0000001f08087819 */ /* 0x000fc800000006ff */
[----:B------:R1:W2:Y:S01]  /*2d90*/  SYNCS.PHASECHK.TRANS64.TRYWAIT P1, [R7+URZ+0x28c30], R8 ;  /* 0x028c3008070075a7 */ /* 0x0002a2000802017f */
[----:B------:R-:W-:Y:S05]  /*2da0*/  @!P0 BRA `(.L_x_22) ;  /* 0x0000000000048947 */ /* 0x000fea0003800000 */
[----:B------:R-:W-:Y:S01]  /*2db0*/  BPT.TRAP 0x1 ;  /* 0x000000040000795c */ /* 0x000fe20000300000 */
.L_x_22:
[----:B--2---:R-:W-:Y:S05]  /*2dc0*/  @P1 BRA `(.L_x_23) ;  /* 0x0000000000081947 */ /* 0x004fea0003800000 */
[----:B------:R-:W2:Y:S02]  /*2dd0*/  SYNCS.PHASECHK.TRANS64.TRYWAIT P1, [R7+URZ+0x28c30], R8 ;  /* 0x028c3008070075a7 */ /* 0x000ea4000802017f */
[----:B--2---:R-:W-:Y:S05]  /*2de0*/  @!P1 BRA `(.L_x_24) ;  /* 0x000000ac000c9947 */ /* 0x004fea0003800000 */
.L_x_23:
[----:B0-----:R-:W0:Y:S01]  /*2df0*/  S2R R3, SR_TID.X ;  /* 0x0000000000037919 */ /* 0x001e220000002100 */
[----:B------:R-:W-:-:S04]  /*2e00*/  UIADD3 UR4, UR41, 0x22400, URZ ;  /* 0x0002240029047890 */ /* 0x000fc8000fffe03f */
[----:B------:R-:W-:-:S04]  /*2e10*/  USHF.R.U32.HI UR4, URZ, 0x4, UR4 ;  /* 0x000000043f047899 */ /* 0x000fc80008011604 */
[----:B------:R-:W-:-:S06]  /*2e20*/  ULOP3.LUT UR4, UR4, 0x3fff, URZ, 0xc0, !UPT ;  /* 0x00003fff04047892 */ /* 0x000fcc000f8ec03f */
[----:B------:R-:W-:Y:S01]  /*2e30*/  IMAD.U32 R0, RZ, RZ, UR4 ;  /* 0x00000004ff007e24 */ /* 0x000fe2000f8e00ff */
[----:B------:R-:W-:Y:S05]  /*2e40*/  WARPSYNC.ALL ;  /* 0x0000000000007948 */ /* 0x000fea0003800000 */
[----:B------:R-:W-:Y:S02]  /*2e50*/  LOP3.LUT R0, R0, 0x10000, RZ, 0xfc, !PT ;  /* 0x0001000000007812 */ /* 0x000fe400078efcff */
[----:B0-----:R-:W-:-:S04]  /*2e60*/  LOP3.LUT R3, R3, 0x7f, RZ, 0xc0, !PT ;  /* 0x0000007f03037812 */ /* 0x001fc800078ec0ff */
[----:B------:R-:W-:Y:S02]  /*2e70*/  ISETP.NE.AND P1, PT, R3, RZ, PT ;  /* 0x000000ff0300720c */ /* 0x000fe40003f25270 */
[----:B------:R-:W-:Y:S01]  /*2e80*/  R2UR UR12, R0 ;  /* 0x00000000000c72ca */ /* 0x000fe200000e0000 */
[----:B------:R-:W-:Y:S01]  /*2e90*/  UIADD3 UR4, UR41, 0x20400, URZ ;  /* 0x0002040029047890 */ /* 0x000fe2000fffe03f */
[----:B------:R-:W-:Y:S01]  /*2ea0*/  WARPGROUP.ARRIVE ;  /* 0x00000000000079c5 */ /* 0x000fe20000000000 */
[----:B------:R-:W-:Y:S01]  /*2eb0*/  UMOV UR7, 0x40000040 ;  /* 0x4000004000077882 */ /* 0x000fe20000000000 */
[----:B------:R-:W-:Y:S01]  /*2ec0*/  UMOV UR5, 0x40000040 ;  /* 0x4000004000057882 */ /* 0x000fe20000000000 */
[----:B------:R-:W-:Y:S01]  /*2ed0*/  USHF.R.U32.HI UR4, URZ, 0x4, UR4 ;  /* 0x000000043f047899 */ /* 0x000fe20008011604 */
[----:B------:R-:W-:Y:S01]  /*2ee0*/  UMOV UR11, 0x40000040 ;  /* 0x40000040000b7882 */ /* 0x000fe20000000000 */
[----:B------:R-:W-:Y:S02]  /*2ef0*/  UMOV UR9, 0x40000040 ;  /* 0x4000004000097882 */ /* 0x000fe40000000000 */
[----:B------:R-:W-:Y:S01]  /*2f00*/  ULOP3.LUT UR4, UR4, 0x3fff, URZ, 0xc0, !UPT ;  /* 0x00003fff04047892 */ /* 0x000fe2000f8ec03f */
[----:B------:R-:W-:Y:S01]  /*2f10*/  UMOV UR15, 0x40000040 ;  /* 0x40000040000f7882 */ /* 0x000fe20000000000 */
[----:B------:R-:W-:-:S02]  /*2f20*/  ULDC UR20, c[0x0][0x988] ;  /* 0x0002620000147ab9 */ /* 0x000fc40000000800 */
[----:B------:R-:W-:Y:S02]  /*2f30*/  ULEA UR12, UR39, UR12, 0x9 ;  /* 0x0000000c270c7291 */ /* 0x000fe4000f8e483f */
[----:B------:R-:W-:Y:S02]  /*2f40*/  ULOP3.LUT UR13, UR4, 0x10000, URZ, 0xfc, !UPT ;  /* 0x00010000040d7892 */ /* 0x000fe4000f8efc3f */
[----:B------:R-:W-:Y:S02]  /*2f50*/  UIADD3 UR10, UR12, 0x4, URZ ;  /* 0x000000040c0a7890 */ /* 0x000fe4000fffe03f */
[----:B------:R-:W-:Y:S01]  /*2f60*/  UIADD3 UR8, UR13, 0x4, URZ ;  /* 0x000000040d087890 */ /* 0x000fe2000fffe03f */
[----:B------:R-:W-:Y:S02]  /*2f70*/  UMOV UR6, UR12 ;  /* 0x0000000c00067c82 */ /* 0x000fe40008000000 */
[----:B------:R-:W-:Y:S01]  /*2f80*/  UMOV UR4, UR13 ;  /* 0x0000000d00047c82 */ /* 0x000fe20008000000 */
[----:B------:R-:W-:Y:S01]  /*2f90*/  UIADD3 UR14, UR12, 0x6, URZ ;  /* 0x000000060c0e7890 */ /* 0x000fe2000fffe03f */
[----:B------:R-:W-:Y:S01]  /*2fa0*/  HGMMA.64x64x16.F32 R24, gdesc[UR4], RZ, !UPT, gsb0 ;  /* 0x00e00000041879f0 */ /* 0x000fe2000c0008ff */
[----:B------:R-:W-:-:S02]  /*2fb0*/  UIADD3 UR6, UR12, 0x2, URZ ;  /* 0x000000020c067890 */ /* 0x000fc4000fffe03f */
[----:B------:R-:W-:Y:S01]  /*2fc0*/  UIADD3 UR4, UR13, 0x2, URZ ;  /* 0x000000020d047890 */ /* 0x000fe2000fffe03f */
[----:B------:R-:W-:Y:S01]  /*2fd0*/  UMOV UR7, 0x40000040 ;  /* 0x4000004000077882 */ /* 0x000fe20000000000 */
[----:B------:R-:W-:Y:S01]  /*2fe0*/  UMOV UR5, 0x40000040 ;  /* 0x4000004000057882 */ /* 0x000fe20000000000 */
[----:B------:R-:W-:-:S03]  /*2ff0*/  UIADD3 UR12, UR13, 0x6, URZ ;  /* 0x000000060d0c7890 */ /* 0x000fc6000fffe03f */
[----:B------:R-:W-:Y:S01]  /*3000*/  UMOV UR13, 0x40000040 ;  /* 0x40000040000d7882 */ /* 0x000fe20000000000 */
[----:B------:R-:W-:Y:S02]  /*3010*/  WARPGROUP.DEPBAR.LE gsb0, 0x0 ;  /* 0x00008000000079c5 */ /* 0x000fe40000010000 */
[----:B------:R-:W-:-:S06]  /*3020*/  WARPGROUP.ARRIVE ;  /* 0x00000000000079c5 */ /* 0x000fcc0000000000 */
[----:B------:R-:W-:Y:S01]  /*3030*/  HGMMA.64x64x16.F32 R24, gdesc[UR4], R24, gsb0 ;  /* 0x00e00000041879f0 */ /* 0x000fe20008000818 */
[----:B------:R-:W-:Y:S01]  /*3040*/  ULDC UR7, c[0x0][0x9d8] ;  /* 0x0002760000077ab9 */ /* 0x000fe20000000800 */
[----:B------:R-:W-:-:S06]  /*3050*/  UIMAD UR6, UR49, -0x40, UR50 ;  /* 0xffffffc0310678a4 */ /* 0x000fcc000f8e0232 */
[----:B------:R-:W-:-:S05]  /*3060*/  IMAD.U32 R4, RZ, RZ, UR6 ;  /* 0x00000006ff047e24 */ /* 0x000fca000f8e00ff */
[----:B------:R-:W-:-:S04]  /*3070*/  IADD3 R3, -R17, 0x40, R4 ;  /* 0x0000004011037810 */ /* 0x000fc80007ffe104 */
[C---:B------:R-:W-:Y:S02]  /*3080*/  ISETP.GT.AND P3, PT, R3.reuse, RZ, PT ;  /* 0x000000ff0300720c */ /* 0x040fe40003f64270 */
[C---:B------:R-:W-:Y:S02]  /*3090*/  ISETP.GT.AND P6, PT, R3.reuse, 0x1, PT ;  /* 0x000000010300780c */ /* 0x040fe40003fc4270 */
[C---:B------:R-:W-:Y:S02]  /*30a0*/  ISETP.GT.AND P5, PT, R3.reuse, 0x8, PT ;  /* 0x000000080300780c */ /* 0x040fe40003fa4270 */
[C---:B------:R-:W-:Y:S02]  /*30b0*/  ISETP.GT.AND P4, PT, R3.reuse, 0x9, PT ;  /* 0x000000090300780c */ /* 0x040fe40003f84270 */
[----:B------:R-:W-:Y:S01]  /*30c0*/  ISETP.GT.AND P2, PT, R3, 0x10, PT ;  /* 0x000000100300780c */ /* 0x000fe20003f44270 */
[----:B------:R-:W-:Y:S02]  /*30d0*/  WARPGROUP.DEPBAR.LE gsb0, 0x0 ;  /* 0x00008000000079c5 */ /* 0x000fe40000010000 */
[----:B------:R-:W-:-:S06]  /*30e0*/  WARPGROUP.ARRIVE ;  /* 0x00000000000079c5 */ /* 0x000fcc0000000000 */
[----:B------:R-:W-:Y:S03]  /*30f0*/  HGMMA.64x64x16.F32 R24, gdesc[UR8], R24, gsb0 ;  /* 0x00e00000081879f0 */ /* 0x000fe60008000818 */
[----:B------:R-:W-:Y:S02]  /*3100*/  WARPGROUP.DEPBAR.LE gsb0, 0x0 ;  /* 0x00008000000079c5 */ /* 0x000fe40000010000 */
[----:B------:R-:W-:-:S06]  /*3110*/  WARPGROUP.ARRIVE ;  /* 0x00000000000079c5 */ /* 0x000fcc0000000000 */
[----:B------:R-:W-:Y:S03]  /*3120*/  HGMMA.64x64x16.F32 R24, gdesc[UR12], R24, gsb0 ;  /* 0x00e000000c1879f0 */ /* 0x000fe60008000818 */
[----:B------:R-:W-:Y:S02]  /*3130*/  WARPGROUP.DEPBAR.LE gsb0, 0x0 ;  /* 0x00008000000079c5 */ /* 0x000fe40000010000 */
[----:B------:R-:W-:Y:S01]  /*3140*/  FMUL.FTZ R24, R24, UR7 ;  /* 0x0000000718187c20 */ /* 0x000fe20008410000 */
[----:B------:R-:W-:Y:S01]  /*3150*/  FMUL.FTZ R25, R25, UR7 ;  /* 0x0000000719197c20 */ /* 0x000fe20008410000 */
[----:B------:R-:W-:Y:S01]  /*3160*/  FMUL.FTZ R28, R28, UR7 ;  /* 0x000000071c1c7c20 */ /* 0x000fe20008410000 */
[----:B------:R-:W-:Y:S01]  /*3170*/  FMUL.FTZ R29, R29, UR7 ;  /* 0x000000071d1d7c20 */ /* 0x000fe20008410000 */
[----:B------:R-:W-:Y:S01]  /*3180*/  FMUL.FTZ R26, R26, UR7 ;  /* 0x000000071a1a7c20 */ /* 0x000fe20008410000 */
[----:B------:R-:W-:Y:S01]  /*3190*/  FMUL.FTZ R32, R32, UR7 ;  /* 0x0000000720207c20 */ /* 0x000fe20008410000 */
[----:B------:R-:W0:Y:S01]  /*31a0*/  MUFU.TANH R24, R24 ;  /* 0x0000001800187308 */ /* 0x000e220000002400 */
[----:B------:R-:W-:Y:S01]  /*31b0*/  FMUL.FTZ R27, R27, UR7 ;  /* 0x000000071b1b7c20 */ /* 0x000fe20008410000 */
[----:B------:R-:W-:Y:S01]  /*31c0*/  FMUL.FTZ R33, R33, UR7 ;  /* 0x0000000721217c20 */ /* 0x000fe20008410000 */
[----:B------:R-:W-:Y:S01]  /*31d0*/  FMUL.FTZ R30, R30, UR7 ;  /* 0x000000071e1e7c20 */ /* 0x000fe20008410000 */
[----:B------:R-:W-:Y:S01]  /*31e0*/  FMUL.FTZ R36, R36, UR7 ;  /* 0x0000000724247c20 */ /* 0x000fe20008410000 */
[----:B------:R-:W-:Y:S01]  /*31f0*/  FMUL.FTZ R31, R31, UR7 ;  /* 0x000000071f1f7c20 */ /* 0x000fe20008410000 */
[----:B------:R-:W-:Y:S01]  /*3200*/  FMUL.FTZ R37, R37, UR7 ;  /* 0x0000000725257c20 */ /* 0x000fe20008410000 */
[----:B------:R-:W-:Y:S01]  /*3210*/  FMUL.FTZ R35, R35, UR7 ;  /* 0x0000000723237c20 */ /* 0x000fe20008410000 */
[----:B------:R-:W3:Y:S01]  /*3220*/  MUFU.TANH R25, R25 ;  /* 0x0000001900197308 */ /* 0x000ee20000002400 */
[----:B------:R-:W-:Y:S01]  /*3230*/  FMUL.FTZ R40, R40, UR7 ;  /* 0x0000000728287c20 */ /* 0x000fe20008410000 */
[----:B------:R-:W-:Y:S01]  /*3240*/  FMUL.FTZ R34, R34, UR7 ;  /* 0x0000000722227c20 */ /* 0x000fe20008410000 */
[----:B------:R-:W-:Y:S01]  /*3250*/  FMUL.FTZ R41, R41, UR7 ;  /* 0x0000000729297c20 */ /* 0x000fe20008410000 */
[----:B------:R-:W-:Y:S01]  /*3260*/  FMUL.FTZ R38, R38, UR7 ;  /* 0x0000000726267c20 */ /* 0x000fe20008410000 */
[----:B------:R-:W-:Y:S01]  /*3270*/  FMUL.FTZ R44, R44, UR7 ;  /* 0x000000072c2c7c20 */ /* 0x000fe20008410000 */
[----:B------:R-:W-:Y:S01]  /*3280*/  FMUL.FTZ R39, R39, UR7 ;  /* 0x0000000727277c20 */ /* 0x000fe20008410000 */
[----:B------:R-:W-:Y:S01]  /*3290*/  FMUL.FTZ R45, R45, UR7 ;  /* 0x000000072d2d7c20 */ /* 0x000fe20008410000 */
[----:B------:R-:W4:Y:S01]  /*32a0*/  MUFU.TANH R28, R28 ;  /* 0x0000001c001c7308 */ /* 0x000f220000002400 */
[----:B0-----:R-:W-:Y:S01]  /*32b0*/  FSEL R24, R24, -INF , P3 ;  /* 0xff80000018187808 */ /* 0x001fe20001800000 */
[----:B------:R-:W-:Y:S01]  /*32c0*/  FMUL.FTZ R42, R42, UR7 ;  /* 0x000000072a2a7c20 */ /* 0x000fe20008410000 */
[----:B------:R-:W-:Y:S01]  /*32d0*/  FMUL.FTZ R48, R48, UR7 ;  /* 0x0000000730307c20 */ /* 0x000fe20008410000 */
[----:B------:R-:W-:Y:S01]  /*32e0*/  FMUL.FTZ R43, R43, UR7 ;  /* 0x000000072b2b7c20 */ /* 0x000fe20008410000 */
[----:B------:R-:W-:Y:S01]  /*32f0*/  FMUL.FTZ R49, R49, UR7 ;  /* 0x0000000731317c20 */ /* 0x000fe20008410000 */
[----:B------:R-:W-:Y:S01]  /*3300*/  FMUL.FTZ R46, R46, UR7 ;  /* 0x000000072e2e7c20 */ /* 0x000fe20008410000 */
[----:B------:R-:W-:Y:S01]  /*3310*/  FMUL.FTZ R52, R52, UR7 ;  /* 0x0000000734347c20 */ /* 0x000fe20008410000 */
[----:B------:R-:W0:Y:S01]  /*3320*/  MUFU.TANH R29, R29 ;  /* 0x0000001d001d7308 */ /* 0x000e220000002400 */
[----:B---3--:R-:W-:Y:S01]  /*3330*/  FSEL R25, R25, -INF , P6 ;  /* 0xff80000019197808 */ /* 0x008fe20003000000 */
[----:B------:R-:W-:Y:S01]  /*3340*/  FMUL.FTZ R53, R53, UR7 ;  /* 0x0000000735357c20 */ /* 0x000fe20008410000 */
[----:B------:R-:W-:Y:S01]  /*3350*/  FMUL.FTZ R47, R47, UR7 ;  /* 0x000000072f2f7c20 */ /* 0x000fe20008410000 */
[----:B------:R-:W-:Y:S01]  /*3360*/  FMUL.FTZ R50, R50, UR7 ;  /* 0x0000000732327c20 */ /* 0x000fe20008410000 */
[----:B------:R-:W-:Y:S01]  /*3370*/  FMNMX.FTZ R5, R24, R25, !PT ;  /* 0x0000001918057209 */ /* 0x000fe20007810000 */
[----:B------:R-:W-:Y:S01]  /*3380*/  FMUL.FTZ R51, R51, UR7 ;  /* 0x0000000733337c20 */ /* 0x000fe20008410000 */
[----:B------:R-:W-:Y:S01]  /*3390*/  FMUL.FTZ R54, R54, UR7 ;  /* 0x0000000736367c20 */ /* 0x000fe20008410000 */
[----:B------:R-:W3:Y:S01]  /*33a0*/  MUFU.TANH R26, R26 ;  /* 0x0000001a001a7308 */ /* 0x000ee20000002400 */
[----:B----4-:R-:W-:Y:S01]  /*33b0*/  FSEL R28, R28, -INF , P5 ;  /* 0xff8000001c1c7808 */ /* 0x010fe20002800000 */
[----:B------:R-:W-:-:S03]  /*33c0*/  FMUL.FTZ R55, R55, UR7 ;  /* 0x0000000737377c20 */ /* 0x000fc60008410000 */
[----:B------:R-:W-:-:S03]  /*33d0*/  FMNMX.FTZ R4, R28, R5, !PT ;  /* 0x000000051c047209 */ /* 0x000fc60007810000 */
[----:B------:R-:W4:Y:S01]  /*33e0*/  MUFU.TANH R32, R32 ;  /* 0x0000002000207308 */ /* 0x000f220000002400 */
[----:B0-----:R-:W-:-:S04]  /*33f0*/  FSEL R29, R29, -INF , P4 ;  /* 0xff8000001d1d7808 */ /* 0x001fc80002000000 */
[----:B------:R-:W-:-:S03]  /*3400*/  FMNMX.FTZ R5, R29, R4, !PT ;  /* 0x000000041d057209 */ /* 0x000fc60007810000 */
[----:B------:R-:W0:Y:S01]  /*3410*/  MUFU.TANH R27, R27 ;  /* 0x0000001b001b7308 */ /* 0x000e220000002400 */
[----:B---3--:R-:W-:Y:S02]  /*3420*/  FSEL R26, R26, -INF , P3 ;  /* 0xff8000001a1a7808 */ /* 0x008fe40001800000 */
[----:B------:R-:W-:-:S05]  /*3430*/  ISETP.GT.AND P3, PT, R3, 0x11, PT ;  /* 0x000000110300780c */ /* 0x000fca0003f64270 */
[----:B------:R-:W3:Y:S01]  /*3440*/  MUFU.TANH R33, R33 ;  /* 0x0000002100217308 */ /* 0x000ee20000002400 */
[----:B----4-:R-:W-:-:S04]  /*3450*/  FSEL R32, R32, -INF , P2 ;  /* 0xff80000020207808 */ /* 0x010fc80001000000 */
[----:B------:R-:W-:-:S03]  /*3460*/  FMNMX.FTZ R4, R32, R5, !PT ;  /* 0x0000000520047209 */ /* 0x000fc60007810000 */
[----:B------:R-:W4:Y:S01]  /*3470*/  MUFU.TANH R30, R30 ;  /* 0x0000001e001e7308 */ /* 0x000f220000002400 */
[----:B0-----:R-:W-:Y:S02]  /*3480*/  FSEL R27, R27, -INF , P6 ;  /* 0xff8000001b1b7808 */ /* 0x001fe40003000000 */
[----:B------:R-:W-:-:S05]  /*3490*/  ISETP.GT.AND P6, PT, R3, 0x18, PT ;  /* 0x000000180300780c */ /* 0x000fca0003fc4270 */
[----:B------:R-:W0:Y:S01]  /*34a0*/  MUFU.TANH R36, R36 ;  /* 0x0000002400247308 */ /* 0x000e220000002400 */
[----:B---3--:R-:W-:-:S04]  /*34b0*/  FSEL R33, R33, -INF , P3 ;  /* 0xff80000021217808 */ /* 0x008fc80001800000 */
[----:B------:R-:W-:-:S03]  /*34c0*/  FMNMX.FTZ R5, R33, R4, !PT ;  /* 0x0000000421057209 */ /* 0x000fc60007810000 */
[----:B------:R-:W3:Y:S01]  /*34d0*/  MUFU.TANH R31, R31 ;  /* 0x0000001f001f7308 */ /* 0x000ee20000002400 */
[----:B----4-:R-:W-:Y:S02]  /*34e0*/  FSEL R30, R30, -INF , P5 ;  /* 0xff8000001e1e7808 */ /* 0x010fe40002800000 */
[----:B------:R-:W-:-:S05]  /*34f0*/  ISETP.GT.AND P5, PT, R3, 0x19, PT ;  /* 0x000000190300780c */ /* 0x000fca0003fa4270 */
        /* <DEDUP_REMOVED lines=43> */
[----:B----4-:R-:W-:-:S07]  /*37b0*/  FSEL R49, R49, -INF , P4 ;  /* 0xff80000031317808 */ /* 0x010fce0002000000 */
[----:B------:R-:W4:Y:S01]  /*37c0*/  MUFU.TANH R53, R53 ;  /* 0x0000003500357308 */ /* 0x000f220000002400 */
[----:B0-----:R-:W-:Y:S02]  /*37d0*/  FSEL R46, R46, -INF , P2 ;  /* 0xff8000002e2e7808 */ /* 0x001fe40001000000 */
[----:B------:R-:W-:Y:S02]  /*37e0*/  ISETP.GT.AND P2, PT, R3, 0x39, PT ;  /* 0x000000390300780c */ /* 0x000fe40003f44270 */
[----:B------:R-:W-:-:S03]  /*37f0*/  FMNMX.FTZ R3, R49, R4, !PT ;  /* 0x0000000431037209 */ /* 0x000fc60007810000 */
[----:B------:R-:W0:Y:S01]  /*3800*/  MUFU.TANH R47, R47 ;  /* 0x0000002f002f7308 */ /* 0x000e220000002400 */
[----:B---3--:R-:W-:-:S04]  /*3810*/  FSEL R52, R52, -INF , P3 ;  /* 0xff80000034347808 */ /* 0x008fc80001800000 */
[----:B------:R-:W-:Y:S02]  /*3820*/  FMNMX.FTZ R4, R52, R3, !PT ;  /* 0x0000000334047209 */ /* 0x000fe40007810000 */
[----:B------:R-:W-:Y:S01]  /*3830*/  FMNMX.FTZ R3, R26, R27, !PT ;  /* 0x0000001b1a037209 */ /* 0x000fe20007810000 */
[----:B------:R-:W3:Y:S01]  /*3840*/  MUFU.TANH R50, R50 ;  /* 0x0000003200327308 */ /* 0x000ee20000002400 */
[----:B----4-:R-:W-:-:S04]  /*3850*/  FSEL R53, R53, -INF , P2 ;  /* 0xff80000035357808 */ /* 0x010fc80001000000 */
[----:B------:R-:W-:-:S03]  /*3860*/  FMNMX.FTZ R5, R53, R4, !PT ;  /* 0x0000000435057209 */ /* 0x000fc60007810000 */
[----:B------:R-:W4:Y:S01]  /*3870*/  MUFU.TANH R51, R51 ;  /* 0x0000003300337308 */ /* 0x000f220000002400 */
[----:B0-----:R-:W-:Y:S01]  /*3880*/  FSEL R47, R47, -INF , P6 ;  /* 0xff8000002f2f7808 */ /* 0x001fe20003000000 */
[----:B------:R-:W0:Y:S06]  /*3890*/  SHFL.BFLY PT, R4, R5, 0x2, 0x1f ;  /* 0x0c401f0005047f89 */ /* 0x000e2c00000e0000 */
[----:B------:R-:W5:Y:S01]  /*38a0*/  MUFU.TANH R54, R54 ;  /* 0x0000003600367308 */ /* 0x000f620000002400 */
[----:B---3--:R-:W-:-:S07]  /*38b0*/  FSEL R50, R50, -INF , P5 ;  /* 0xff80000032327808 */ /* 0x008fce0002800000 */
[----:B------:R-:W3:Y:S01]  /*38c0*/  MUFU.TANH R55, R55 ;  /* 0x0000003700377308 */ /* 0x000ee20000002400 */
[----:B----4-:R-:W-:Y:S02]  /*38d0*/  FSEL R51, R51, -INF , P4 ;  /* 0xff80000033337808 */ /* 0x010fe40002000000 */
[----:B-----5:R-:W-:Y:S02]  /*38e0*/  FSEL R54, R54, -INF , P3 ;  /* 0xff80000036367808 */ /* 0x020fe40001800000 */
[----:B0-----:R-:W-:Y:S02]  /*38f0*/  FMNMX.FTZ R9, R5, R4, !PT ;  /* 0x0000000405097209 */ /* 0x001fe40007810000 */
[----:B------:R-:W-:-:S03]  /*3900*/  FMNMX.FTZ R4, R30, R3, !PT ;  /* 0x000000031e047209 */ /* 0x000fc60007810000 */
[----:B------:R-:W0:Y:S01]  /*3910*/  SHFL.BFLY PT, R10, R9, 0x1, 0x1f ;  /* 0x0c201f00090a7f89 */ /* 0x000e2200000e0000 */
[----:B------:R-:W-:Y:S02]  /*3920*/  FMNMX.FTZ R3, R31, R4, !PT ;  /* 0x000000041f037209 */ /* 0x000fe40007810000 */
[----:B---3--:R-:W-:Y:S02]  /*3930*/  FSEL R55, R55, -INF , P2 ;  /* 0xff80000037377808 */ /* 0x008fe40001000000 */
[----:B------:R-:W-:-:S04]  /*3940*/  FMNMX.FTZ R4, R34, R3, !PT ;  /* 0x0000000322047209 */ /* 0x000fc80007810000 */
[----:B------:R-:W-:-:S04]  /*3950*/  FMNMX.FTZ R3, R35, R4, !PT ;  /* 0x0000000423037209 */ /* 0x000fc80007810000 */
[----:B------:R-:W-:-:S04]  /*3960*/  FMNMX.FTZ R6, R38, R3, !PT ;  /* 0x0000000326067209 */ /* 0x000fc80007810000 */
[----:B------:R-:W-:-:S04]  /*3970*/  FMNMX.FTZ R3, R39, R6, !PT ;  /* 0x0000000627037209 */ /* 0x000fc80007810000 */
[----:B------:R-:W-:Y:S02]  /*3980*/  FMNMX.FTZ R6, R42, R3, !PT ;  /* 0x000000032a067209 */ /* 0x000fe40007810000 */
[----:B0-----:R-:W-:Y:S02]  /*3990*/  FMNMX.FTZ R4, R9, R10, !PT ;  /* 0x0000000a09047209 */ /* 0x001fe40007810000 */
[----:B------:R-:W-:Y:S02]  /*39a0*/  FMNMX.FTZ R3, R43, R6, !PT ;  /* 0x000000062b037209 */ /* 0x000fe40007810000 */
[C---:B------:R-:W-:Y:S01]  /*39b0*/  FSETP.NEU.FTZ.AND P6, PT, R4.reuse, -INF , PT ;  /* 0xff8000000400780b */ /* 0x040fe20003fdd000 */
[----:B------:R-:W-:Y:S01]  /*39c0*/  FMUL.FTZ R5, R4, UR20 ;  /* 0x0000001404057c20 */ /* 0x000fe20008410000 */
[----:B------:R-:W-:-:S04]  /*39d0*/  FMNMX.FTZ R6, R46, R3, !PT ;  /* 0x000000032e067209 */ /* 0x000fc80007810000 */
[----:B------:R-:W-:Y:S02]  /*39e0*/  FMNMX.FTZ R3, R47, R6, !PT ;  /* 0x000000062f037209 */ /* 0x000fe40007810000 */
[----:B------:R-:W-:Y:S02]  /*39f0*/  FSEL R9, R5, RZ, P6 ;  /* 0x000000ff05097208 */ /* 0x000fe40003000000 */
[----:B------:R-:W-:-:S03]  /*3a00*/  FMNMX.FTZ R6, R50, R3, !PT ;  /* 0x0000000332067209 */ /* 0x000fc60007810000 */
[--C-:B------:R-:W-:Y:S01]  /*3a10*/  FFMA.FTZ R24, R24, UR20, -R9.reuse ;  /* 0x0000001418187c23 */ /* 0x100fe20008010809 */
[----:B------:R-:W-:Y:S01]  /*3a20*/  FMNMX.FTZ R3, R51, R6, !PT ;  /* 0x0000000633037209 */ /* 0x000fe20007810000 */
[--C-:B------:R-:W-:Y:S01]  /*3a30*/  FFMA.FTZ R25, R25, UR20, -R9.reuse ;  /* 0x0000001419197c23 */ /* 0x100fe20008010809 */
[--C-:B------:R-:W-:Y:S01]  /*3a40*/  FFMA.FTZ R28, R28, UR20, -R9.reuse ;  /* 0x000000141c1c7c23 */ /* 0x100fe20008010809 */
[--C-:B------:R-:W-:Y:S01]  /*3a50*/  FFMA.FTZ R29, R29, UR20, -R9.reuse ;  /* 0x000000141d1d7c23 */ /* 0x100fe20008010809 */
[----:B------:R-:W-:Y:S01]  /*3a60*/  FMNMX.FTZ R6, R54, R3, !PT ;  /* 0x0000000336067209 */ /* 0x000fe20007810000 */
[----:B------:R-:W-:Y:S01]  /*3a70*/  MUFU.EX2 R24, R24 ;  /* 0x0000001800187308 */ /* 0x000fe20000000800 */
[--C-:B------:R-:W-:Y:S01]  /*3a80*/  FFMA.FTZ R32, R32, UR20, -R9.reuse ;  /* 0x0000001420207c23 */ /* 0x100fe20008010809 */
[--C-:B------:R-:W-:Y:S01]  /*3a90*/  FFMA.FTZ R33, R33, UR20, -R9.reuse ;  /* 0x0000001421217c23 */ /* 0x100fe20008010809 */
[----:B------:R-:W-:Y:S01]  /*3aa0*/  FMNMX.FTZ R6, R55, R6, !PT ;  /* 0x0000000637067209 */ /* 0x000fe20007810000 */
[--C-:B------:R-:W-:Y:S01]  /*3ab0*/  FFMA.FTZ R36, R36, UR20, -R9.reuse ;  /* 0x0000001424247c23 */ /* 0x100fe20008010809 */
[--C-:B------:R-:W-:Y:S01]  /*3ac0*/  FFMA.FTZ R37, R37, UR20, -R9.reuse ;  /* 0x0000001425257c23 */ /* 0x100fe20008010809 */
[--C-:B------:R-:W-:Y:S01]  /*3ad0*/  FFMA.FTZ R40, R40, UR20, -R9.reuse ;  /* 0x0000001428287c23 */ /* 0x100fe20008010809 */
[--C-:B------:R-:W-:Y:S01]  /*3ae0*/  FFMA.FTZ R41, R41, UR20, -R9.reuse ;  /* 0x0000001429297c23 */ /* 0x100fe20008010809 */
[----:B------:R-:W0:Y:S01]  /*3af0*/  SHFL.BFLY PT, R3, R6, 0x2, 0x1f ;  /* 0x0c401f0006037f89 */ /* 0x000e2200000e0000 */
[----:B------:R-:W3:Y:S01]  /*3b00*/  MUFU.EX2 R25, R25 ;  /* 0x0000001900197308 */ /* 0x000ee20000000800 */
[--C-:B------:R-:W-:Y:S01]  /*3b10*/  FFMA.FTZ R44, R44, UR20, -R9.reuse ;  /* 0x000000142c2c7c23 */ /* 0x100fe20008010809 */
[--C-:B------:R-:W-:Y:S01]  /*3b20*/  FFMA.FTZ R45, R45, UR20, -R9.reuse ;  /* 0x000000142d2d7c23 */ /* 0x100fe20008010809 */
[--C-:B------:R-:W-:Y:S01]  /*3b30*/  FFMA.FTZ R48, R48, UR20, -R9.reuse ;  /* 0x0000001430307c23 */ /* 0x100fe20008010809 */
[--C-:B------:R-:W-:Y:S01]  /*3b40*/  FFMA.FTZ R49, R49, UR20, -R9.reuse ;  /* 0x0000001431317c23 */ /* 0x100fe20008010809 */
[--C-:B------:R-:W-:Y:S01]  /*3b50*/  FFMA.FTZ R52, R52, UR20, -R9.reuse ;  /* 0x0000001434347c23 */ /* 0x100fe20008010809 */
[----:B------:R-:W-:-:S02]  /*3b60*/  FFMA.FTZ R9, R53, UR20, -R9 ;  /* 0x0000001435097c23 */ /* 0x000fc40008010809 */
[----:B------:R-:W-:Y:S08]  /*3b70*/  MUFU.EX2 R28, R28 ;  /* 0x0000001c001c7308 */ /* 0x000ff00000000800 */
[----:B------:R-:W4:Y:S01]  /*3b80*/  MUFU.EX2 R29, R29 ;  /* 0x0000001d001d7308 */ /* 0x000f220000000800 */
[----:B---3--:R-:W-:Y:S02]  /*3b90*/  F2FP.F16.F32.PACK_AB R152, R25, R24 ;  /* 0x000000181998723e */ /* 0x008fe400000000ff */
[----:B0-----:R-:W-:-:S05]  /*3ba0*/  FMNMX.FTZ R3, R6, R3, !PT ;  /* 0x0000000306037209 */ /* 0x001fca0007810000 */
[----:B------:R-:W-:Y:S01]  /*3bb0*/  MUFU.EX2 R32, R32 ;  /* 0x0000002000207308 */ /* 0x000fe20000000800 */
[----:B------:R-:W0:Y:S07]  /*3bc0*/  SHFL.BFLY PT, R6, R3, 0x1, 0x1f ;  /* 0x0c201f0003067f89 */ /* 0x000e2e00000e0000 */
[----:B------:R-:W3:Y:S01]  /*3bd0*/  MUFU.EX2 R33, R33 ;  /* 0x0000002100217308 */ /* 0x000ee20000000800 */
[----:B----4-:R-:W-:-:S07]  /*3be0*/  F2FP.F16.F32.PACK_AB R154, R29, R28 ;  /* 0x0000001c1d9a723e */ /* 0x010fce00000000ff */
[----:B------:R-:W-:Y:S08]  /*3bf0*/  MUFU.EX2 R36, R36 ;  /* 0x0000002400247308 */ /* 0x000ff00000000800 */
[----:B------:R-:W4:Y:S01]  /*3c00*/  MUFU.EX2 R37, R37 ;  /* 0x0000002500257308 */ /* 0x000f220000000800 */
[----:B---3--:R-:W-:Y:S02]  /*3c10*/  F2FP.F16.F32.PACK_AB R156, R33, R32 ;  /* 0x00000020219c723e */ /* 0x008fe400000000ff */
[----:B0-----:R-:W-:-:S04]  /*3c20*/  FMNMX.FTZ R5, R3, R6, !PT ;  /* 0x0000000603057209 */ /* 0x001fc80007810000 */
[C---:B------:R-:W-:Y:S01]  /*3c30*/  FSETP.NEU.FTZ.AND P2, PT, R5.reuse, -INF , PT ;  /* 0xff8000000500780b */ /* 0x040fe20003f5d000 */
[----:B------:R-:W-:Y:S01]  /*3c40*/  FMUL.FTZ R3, R5, UR20 ;  /* 0x0000001405037c20 */ /* 0x000fe20008410000 */
[----:B------:R-:W-:Y:S04]  /*3c50*/  MUFU.EX2 R40, R40 ;  /* 0x0000002800287308 */ /* 0x000fe80000000800 */
[----:B------:R-:W-:Y:S01]  /*3c60*/  FSEL R6, R3, RZ, P2 ;  /* 0x000000ff03067208 */ /* 0x000fe20001000000 */
[----:B------:R-:W-:Y:S01]  /*3c70*/  FADD.FTZ R3, R24, R25 ;  /* 0x0000001918037221 */ /* 0x000fe20000010000 */
[----:B----4-:R-:W-:Y:S02]  /*3c80*/  F2FP.F16.F32.PACK_AB R158, R37, R36 ;  /* 0x00000024259e723e */ /* 0x010fe400000000ff */
[----:B------:R-:W0:Y:S01]  /*3c90*/  MUFU.EX2 R41, R41 ;  /* 0x0000002900297308 */ /* 0x000e220000000800 */
[--C-:B------:R-:W-:Y:S01]  /*3ca0*/  FFMA.FTZ R26, R26, UR20, -R6.reuse ;  /* 0x000000141a1a7c23 */ /* 0x100fe20008010806 */
[--C-:B------:R-:W-:Y:S01]  /*3cb0*/  FFMA.FTZ R27, R27, UR20, -R6.reuse ;  /* 0x000000141b1b7c23 */ /* 0x100fe20008010806 */
[--C-:B------:R-:W-:Y:S01]  /*3cc0*/  FFMA.FTZ R30, R30, UR20, -R6.reuse ;  /* 0x000000141e1e7c23 */ /* 0x100fe20008010806 */
[--C-:B------:R-:W-:Y:S01]  /*3cd0*/  FFMA.FTZ R31, R31, UR20, -R6.reuse ;  /* 0x000000141f1f7c23 */ /* 0x100fe20008010806 */
[--C-:B------:R-:W-:Y:S01]  /*3ce0*/  FFMA.FTZ R34, R34, UR20, -R6.reuse ;  /* 0x0000001422227c23 */ /* 0x100fe20008010806 */
[--C-:B------:R-:W-:Y:S01]  /*3cf0*/  FFMA.FTZ R35, R35, UR20, -R6.reuse ;  /* 0x0000001423237c23 */ /* 0x100fe20008010806 */
[----:B------:R-:W-:Y:S01]  /*3d00*/  FFMA.FTZ R38, R38, UR20, -R6 ;  /* 0x0000001426267c23 */ /* 0x000fe20008010806 */
[----:B------:R-:W-:Y:S01]  /*3d10*/  MUFU.EX2 R26, R26 ;  /* 0x0000001a001a7308 */ /* 0x000fe20000000800 */
[----:B------:R-:W-:Y:S01]  /*3d20*/  FADD.FTZ R10, R28, R3 ;  /* 0x000000031c0a7221 */ /* 0x000fe20000010000 */
[----:B------:R-:W-:-:S02]  /*3d30*/  @!P1 VIADD R3, R7, 0x28c40 ;  /* 0x00028c4007039836 */ /* 0x000fc40000000000 */
[--C-:B------:R-:W-:Y:S01]  /*3d40*/  FFMA.FTZ R39, R39, UR20, -R6.reuse ;  /* 0x0000001427277c23 */ /* 0x100fe20008010806 */
[----:B------:R-:W-:Y:S01]  /*3d50*/  FFMA.FTZ R42, R42, UR20, -R6 ;  /* 0x000000142a2a7c23 */ /* 0x000fe20008010806 */
[----:B------:R-:W-:Y:S01]  /*3d60*/  FADD.FTZ R13, R29, R10 ;  /* 0x0000000a1d0d7221 */ /* 0x000fe20000010000 */
[--C-:B------:R-:W-:Y:S01]  /*3d70*/  FFMA.FTZ R43, R43, UR20, -R6.reuse ;  /* 0x000000142b2b7c23 */ /* 0x100fe20008010806 */
[----:B------:R-:W-:Y:S01]  /*3d80*/  @!P1 PRMT R3, RZ, 0x654, R3 ;  /* 0x00000654ff039816 */ /* 0x000fe20000000003 */
[----:B------:R-:W3:Y:S01]  /*3d90*/  MUFU.EX2 R27, R27 ;  /* 0x0000001b001b7308 */ /* 0x000ee20000000800 */
[----:B------:R-:W-:Y:S01]  /*3da0*/  FADD.FTZ R12, R32, R13 ;  /* 0x0000000d200c7221 */ /* 0x000fe20000010000 */
[--C-:B------:R-:W-:Y:S01]  /*3db0*/  FFMA.FTZ R46, R46, UR20, -R6.reuse ;  /* 0x000000142e2e7c23 */ /* 0x100fe20008010806 */
[----:B------:R4:W-:Y:S01]  /*3dc0*/  @!P1 SYNCS.ARRIVE.TRANS64.RED.A1T0 RZ, [R3+URZ], RZ ;  /* 0x000000ff03ff99a7 */ /* 0x0009e2000810043f */
[--C-:B------:R-:W-:Y:S01]  /*3dd0*/  FFMA.FTZ R47, R47, UR20, -R6.reuse ;  /* 0x000000142f2f7c23 */ /* 0x100fe20008010806 */
[--C-:B------:R-:W-:Y:S01]  /*3de0*/  FFMA.FTZ R50, R50, UR20, -R6.reuse ;  /* 0x0000001432327c23 */ /* 0x100fe20008010806 */
[--C-:B------:R-:W-:Y:S01]  /*3df0*/  FFMA.FTZ R51, R51, UR20, -R6.reuse ;  /* 0x0000001433337c23 */ /* 0x100fe20008010806 */
[--C-:B------:R-:W-:Y:S01]  /*3e00*/  FFMA.FTZ R54, R54, UR20, -R6.reuse ;  /* 0x0000001436367c23 */ /* 0x100fe20008010806 */
[----:B------:R-:W5:Y:S01]  /*3e10*/  MUFU.EX2 R30, R30 ;  /* 0x0000001e001e7308 */ /* 0x000f620000000800 */
[----:B------:R-:W-:Y:S01]  /*3e20*/  FFMA.FTZ R6, R55, UR20, -R6 ;  /* 0x0000001437067c23 */ /* 0x000fe20008010806 */
[----:B0-----:R-:W-:-:S06]  /*3e30*/  F2FP.F16.F32.PACK_AB R160, R41, R40 ;  /* 0x0000002829a0723e */ /* 0x001fcc00000000ff */
[----:B------:R-:W4:Y:S01]  /*3e40*/  MUFU.EX2 R31, R31 ;  /* 0x0000001f001f7308 */ /* 0x000f220000000800 */
[----:B---3--:R-:W-:Y:S01]  /*3e50*/  FADD.FTZ R11, R26, R27 ;  /* 0x0000001b1a0b7221 */ /* 0x008fe20000010000 */
[----:B------:R-:W-:-:S06]  /*3e60*/  F2FP.F16.F32.PACK_AB R153, R27, R26 ;  /* 0x0000001a1b99723e */ /* 0x000fcc00000000ff */
[----:B------:R-:W0:Y:S01]  /*3e70*/  MUFU.EX2 R34, R34 ;  /* 0x0000002200227308 */ /* 0x000e220000000800 */
[----:B-----5:R-:W-:Y:S01]  /*3e80*/  FADD.FTZ R10, R30, R11 ;  /* 0x0000000b1e0a7221 */ /* 0x020fe20000010000 */
[----:B------:R-:W-:-:S04]  /*3e90*/  FADD.FTZ R11, R33, R12 ;  /* 0x0000000c210b7221 */ /* 0x000fc80000010000 */
[----:B------:R-:W-:Y:S02]  /*3ea0*/  FADD.FTZ R12, R36, R11 ;  /* 0x0000000b240c7221 */ /* 0x000fe40000010000 */
[----:B------:R-:W3:Y:S01]  /*3eb0*/  MUFU.EX2 R35, R35 ;  /* 0x0000002300237308 */ /* 0x000ee20000000800 */
[----:B----4-:R-:W-:Y:S01]  /*3ec0*/  FADD.FTZ R3, R31, R10 ;  /* 0x0000000a1f037221 */ /* 0x010fe20000010000 */
[----:B------:R-:W-:Y:S01]  /*3ed0*/  FADD.FTZ R11, R37, R12 ;  /* 0x0000000c250b7221 */ /* 0x000fe20000010000 */
[----:B------:R-:W-:Y:S01]  /*3ee0*/  F2FP.F16.F32.PACK_AB R155, R31, R30 ;  /* 0x0000001e1f9b723e */ /* 0x000fe200000000ff */
[----:B------:R-:W-:Y:S02]  /*3ef0*/  BAR.SYNC.DEFER_BLOCKING 0xf, 0x100 ;  /* 0x03c4000000007b1d */ /* 0x000fe40000010000 */
[----:B------:R-:W-:Y:S01]  /*3f00*/  FADD.FTZ R12, R40, R11 ;  /* 0x0000000b280c7221 */ /* 0x000fe20000010000 */
[----:B0-----:R-:W-:-:S03]  /*3f10*/  FADD.FTZ R10, R34, R3 ;  /* 0x00000003220a7221 */ /* 0x001fc60000010000 */
[----:B------:R-:W0:Y:S01]  /*3f20*/  MUFU.EX2 R38, R38 ;  /* 0x0000002600267308 */ /* 0x000e220000000800 */
[----:B------:R-:W-:Y:S01]  /*3f30*/  FADD.FTZ R13, R41, R12 ;  /* 0x0000000c290d7221 */ /* 0x000fe20000010000 */
[----:B---3--:R-:W-:-:S06]  /*3f40*/  FADD.FTZ R3, R35, R10 ;  /* 0x0000000a23037221 */ /* 0x008fcc0000010000 */
[----:B------:R-:W3:Y:S01]  /*3f50*/  MUFU.EX2 R39, R39 ;  /* 0x0000002700277308 */ /* 0x000ee20000000800 */
[----:B------:R-:W-:-:S07]  /*3f60*/  F2FP.F16.F32.PACK_AB R157, R35, R34 ;  /* 0x00000022239d723e */ /* 0x000fce00000000ff */
[----:B------:R-:W4:Y:S01]  /*3f70*/  MUFU.EX2 R42, R42 ;  /* 0x0000002a002a7308 */ /* 0x000f220000000800 */
[----:B0-----:R-:W-:Y:S01]  /*3f80*/  FADD.FTZ R10, R38, R3 ;  /* 0x00000003260a7221 */ /* 0x001fe20000010000 */
[----:B------:R0:W-:Y:S06]  /*3f90*/  STSM.16.M88.4 [R22+0x26800], R152 ;  /* 0x0268009816007844 */ /* 0x0001ec0000000200 */
[----:B------:R-:W5:Y:S01]  /*3fa0*/  MUFU.EX2 R43, R43 ;  /* 0x0000002b002b7308 */ /* 0x000f620000000800 */
[C---:B---3--:R-:W-:Y:S01]  /*3fb0*/  FADD.FTZ R11, R39.reuse, R10 ;  /* 0x0000000a270b7221 */ /* 0x048fe20000010000 */
[----:B------:R-:W-:-:S05]  /*3fc0*/  F2FP.F16.F32.PACK_AB R159, R39, R38 ;  /* 0x00000026279f723e */ /* 0x000fca00000000ff */
[----:B------:R0:W-:Y:S01]  /*3fd0*/  STSM.16.M88.4 [R19], R156 ;  /* 0x0000009c13007844 */ /* 0x0001e20000000200 */
[----:B------:R-:W-:Y:S01]  /*3fe0*/  MUFU.EX2 R44, R44 ;  /* 0x0000002c002c7308 */ /* 0x000fe20000000800 */
[----:B----4-:R-:W-:-:S07]  /*3ff0*/  FADD.FTZ R10, R42, R11 ;  /* 0x0000000b2a0a7221 */ /* 0x010fce0000010000 */
[----:B------:R-:W3:Y:S01]  /*4000*/  MUFU.EX2 R46, R46 ;  /* 0x0000002e002e7308 */ /* 0x000ee20000000800 */
[C---:B-----5:R-:W-:Y:S01]  /*4010*/  FADD.FTZ R11, R43.reuse, R10 ;  /* 0x0000000a2b0b7221 */ /* 0x060fe20000010000 */
[----:B------:R-:W-:-:S06]  /*4020*/  F2FP.F16.F32.PACK_AB R161, R43, R42 ;  /* 0x0000002a2ba1723e */ /* 0x000fcc00000000ff */
[----:B------:R-:W4:Y:S08]  /*4030*/  MUFU.EX2 R45, R45 ;  /* 0x0000002d002d7308 */ /* 0x000f300000000800 */
[----:B------:R-:W5:Y:S01]  /*4040*/  MUFU.EX2 R47, R47 ;  /* 0x0000002f002f7308 */ /* 0x000f620000000800 */
[----:B---3--:R-:W-:-:S07]  /*4050*/  FADD.FTZ R10, R46, R11 ;  /* 0x0000000b2e0a7221 */ /* 0x008fce0000010000 */
[----:B------:R-:W-:Y:S01]  /*4060*/  MUFU.EX2 R48, R48 ;  /* 0x0000003000307308 */ /* 0x000fe20000000800 */
[----:B----4-:R-:W-:-:S07]  /*4070*/  F2FP.F16.F32.PACK_AB R162, R45, R44 ;  /* 0x0000002c2da2723e */ /* 0x010fce00000000ff */
[----:B------:R-:W3:Y:S01]  /*4080*/  MUFU.EX2 R49, R49 ;  /* 0x0000003100317308 */ /* 0x000ee20000000800 */
[C---:B-----5:R-:W-:Y:S01]  /*4090*/  F2FP.F16.F32.PACK_AB R163, R47.reuse, R46 ;  /* 0x0000002e2fa3723e */ /* 0x060fe200000000ff */
[----:B------:R-:W-:-:S04]  /*40a0*/  FADD.FTZ R47, R47, R10 ;  /* 0x0000000a2f2f7221 */ /* 0x000fc80000010000 */
[----:B------:R0:W-:Y:S02]  /*40b0*/  STSM.16.M88.4 [R184], R160 ;  /* 0x000000a0b8007844 */ /* 0x0001e40000000200 */
[----:B------:R-:W-:Y:S08]  /*40c0*/  MUFU.EX2 R50, R50 ;  /* 0x0000003200327308 */ /* 0x000ff00000000800 */
[----:B------:R-:W4:Y:S01]  /*40d0*/  MUFU.EX2 R51, R51 ;  /* 0x0000003300337308 */ /* 0x000f220000000800 */
[----:B---3--:R-:W-:-:S07]  /*40e0*/  F2FP.F16.F32.PACK_AB R164, R49, R48 ;  /* 0x0000003031a4723e */ /* 0x008fce00000000ff */
[----:B------:R-:W-:Y:S08]  /*40f0*/  MUFU.EX2 R52, R52 ;  /* 0x0000003400347308 */ /* 0x000ff00000000800 */
[----:B------:R-:W3:Y:S01]  /*4100*/  MUFU.EX2 R9, R9 ;  /* 0x0000000900097308 */ /* 0x000ee20000000800 */
[----:B----4-:R-:W-:Y:S01]  /*4110*/  F2FP.F16.F32.PACK_AB R165, R51, R50 ;  /* 0x0000003233a5723e */ /* 0x010fe200000000ff */
[----:B------:R-:W-:-:S04]  /*4120*/  FADD.FTZ R50, R50, R47 ;  /* 0x0000002f32327221 */ /* 0x000fc80000010000 */
[----:B------:R-:W-:Y:S02]  /*4130*/  FADD.FTZ R51, R51, R50 ;  /* 0x0000003233337221 */ /* 0x000fe40000010000 */
[----:B------:R-:W-:Y:S08]  /*4140*/  MUFU.EX2 R54, R54 ;  /* 0x0000003600367308 */ /* 0x000ff00000000800 */
[----:B------:R4:W5:Y:S01]  /*4150*/  MUFU.EX2 R3, R6 ;  /* 0x0000000600037308 */ /* 0x0009620000000800 */
[----:B---3--:R-:W-:Y:S01]  /*4160*/  F2FP.F16.F32.PACK_AB R166, R9, R52 ;  /* 0x0000003409a6723e */ /* 0x008fe200000000ff */
[----:B----4-:R-:W-:-:S04]  /*4170*/  FADD.FTZ R6, R44, R13 ;  /* 0x0000000d2c067221 */ /* 0x010fc80000010000 */
[----:B------:R-:W-:-:S04]  /*4180*/  FADD.FTZ R45, R45, R6 ;  /* 0x000000062d2d7221 */ /* 0x000fc80000010000 */
[----:B------:R-:W-:Y:S01]  /*4190*/  FADD.FTZ R48, R48, R45 ;  /* 0x0000002d30307221 */ /* 0x000fe20000010000 */
[----:B-----5:R-:W-:Y:S01]  /*41a0*/  F2FP.F16.F32.PACK_AB R167, R3, R54 ;  /* 0x0000003603a7723e */ /* 0x020fe200000000ff */
[----:B------:R-:W-:Y:S02]  /*41b0*/  FADD.FTZ R54, R54, R51 ;  /* 0x0000003336367221 */ /* 0x000fe40000010000 */
[----:B------:R-:W-:Y:S02]  /*41c0*/  FADD.FTZ R49, R49, R48 ;  /* 0x0000003031317221 */ /* 0x000fe40000010000 */
[----:B------:R0:W-:Y:S01]  /*41d0*/  STSM.16.M88.4 [R23], R164 ;  /* 0x000000a417007844 */ /* 0x0001e20000000200 */
[----:B------:R-:W-:Y:S01]  /*41e0*/  FADD.FTZ R3, R3, R54 ;  /* 0x0000003603037221 */ /* 0x000fe20000010000 */
[----:B------:R-:W-:-:S04]  /*41f0*/  FADD.FTZ R6, R52, R49 ;  /* 0x0000003134067221 */ /* 0x000fc80000010000 */
[----:B------:R-:W-:Y:S01]  /*4200*/  FADD.FTZ R6, R9, R6 ;  /* 0x0000000609067221 */ /* 0x000fe20000010000 */
[----:B------:R-:W-:Y:S06]  /*4210*/  @!P0 BRA `(.L_x_25) ;  /* 0x0000000000048947 */ /* 0x000fec0003800000 */
[----:B------:R-:W-:Y:S01]  /*4220*/  BPT.TRAP 0x1 ;  /* 0x000000040000795c */ /* 0x000fe20000300000 */
.L_x_25:
[----:B------:R3:W4:Y:S01]  /*4230*/  SYNCS.PHASECHK.TRANS64.TRYWAIT P2, [R7+URZ+0x28c50], R8 ;  /* 0x028c5008070075a7 */ /* 0x000722000804017f */
[----:B------:R-:W-:Y:S05]  /*4240*/  @!P0 BRA `(.L_x_26) ;  /* 0x0000000000048947 */ /* 0x000fea0003800000 */
[----:B------:R-:W-:Y:S01]  /*4250*/  BPT.TRAP 0x1 ;  /* 0x000000040000795c */ /* 0x000fe20000300000 */
.L_x_26:
[----:B------:R-:W-:Y:S01]  /*4260*/  ULOP3.LUT UR51, UR51, 0x2000000, URZ, 0xfc, !UPT ;  /* 0x0200000033337892 */ /* 0x000fe2000f8efc3f */
[----:B----4-:R-:W-:Y:S11]  /*4270*/  @P2 BRA `(.L_x_27) ;  /* 0x0000000000082947 */ /* 0x010ff60003800000 */
[----:B------:R-:W4:Y:S02]  /*4280*/  SYNCS.PHASECHK.TRANS64.TRYWAIT P2, [R7+URZ+0x28c50], R8 ;  /* 0x028c5008070075a7 */ /* 0x000f24000804017f */
[----:B----4-:R-:W-:Y:S05]  /*4290*/  @!P2 BRA `(.L_x_28) ;  /* 0x0000009400f4a947 */ /* 0x010fea0003800000 */
.L_x_27:
[----:B------:R-:W-:Y:S01]  /*42a0*/  ULEA UR10, UR39, UR51, 0xc ;  /* 0x00000033270a7291 */ /* 0x000fe2000f8e603f */
[----:B------:R-:W-:Y:S01]  /*42b0*/  WARPGROUP.ARRIVE ;  /* 0x00000000000079c5 */ /* 0x000fe20000000000 */
[----:B------:R-:W-:Y:S01]  /*42c0*/  UMOV UR7, 0x40000040 ;  /* 0x4000004000077882 */ /* 0x000fe20000000000 */
[----:B------:R-:W-:Y:S01]  /*42d0*/  UISETP.GE.AND UP0, UPT, UR50, 0x41, UPT ;  /* 0x000000413200788c */ /* 0x000fe2000bf06270 */
[----:B-1234-:R-:W-:-:S03]  /*42e0*/  @!P1 VIADD R7, R7, 0x28c60 ;  /* 0x00028c6007079836 */ /* 0x01efc60000000000 */
[----:B------:R-:W-:Y:S02]  /*42f0*/  UMOV UR6, UR10 ;  /* 0x0000000a00067c82 */ /* 0x000fe40008000000 */
[----:B------:R-:W-:Y:S01]  /*4300*/  HGMMA.64x256x16.F32 R24, R152, gdesc[UR4].tnspB, RZ, !UPT, gsb0 ;  /* 0x43e0000498187df0 */ /* 0x000fe2000c0008ff */
[----:B------:R-:W-:Y:S01]  /*4310*/  UIADD3 UR6, UR10, 0x80, URZ ;  /* 0x000000800a067890 */ /* 0x000fe2000fffe03f */
[----:B------:R-:W-:Y:S01]  /*4320*/  PLOP3.LUT P2, PT, PT, PT, UP0, 0x80, 0x0 ;  /* 0x000000000000781c */ /* 0x000fe20003f4f008 */
[----:B------:R-:W-:Y:S01]  /*4330*/  UMOV UR7, 0x40000040 ;  /* 0x4000004000077882 */ /* 0x000fe20000000000 */
[----:B------:R-:W-:Y:S01]  /*4340*/  @!P1 PRMT R7, RZ, 0x654, R7 ;  /* 0x00000654ff079816 */ /* 0x000fe20000000007 */
[----:B------:R-:W-:Y:S02]  /*4350*/  WARPGROUP.DEPBAR.LE gsb0, 0x0 ;  /* 0x00008000000079c5 */ /* 0x000fe40000010000 */
[----:B------:R-:W-:-:S15]  /*4360*/  WARPGROUP.ARRIVE ;  /* 0x00000000000079c5 */ /* 0x000fde0000000000 */
[----:B------:R-:W-:-:S06]  /*4370*/  NOP ;  /* 0x0000000000007918 */ /* 0x000fcc0000000000 */
[----:B------:R-:W-:Y:S01]  /*4380*/  HGMMA.64x256x16.F32 R24, R156, gdesc[UR4].tnspB, R24, gsb0 ;  /* 0x43e000049c187df0 */ /* 0x000fe20008000818 */
[----:B------:R-:W-:Y:S01]  /*4390*/  UIADD3 UR6, UR10, 0x100, URZ ;  /* 0x000001000a067890 */ /* 0x000fe2000fffe03f */
[----:B------:R-:W-:Y:S01]  /*43a0*/  UMOV UR7, 0x40000040 ;  /* 0x4000004000077882 */ /* 0x000fe20000000000 */
[----:B------:R-:W-:Y:S02]  /*43b0*/  WARPGROUP.DEPBAR.LE gsb0, 0x0 ;  /* 0x00008000000079c5 */ /* 0x000fe40000010000 */
[----:B------:R-:W-:-:S15]  /*43c0*/  WARPGROUP.ARRIVE ;  /* 0x00000000000079c5 */ /* 0x000fde0000000000 */
[----:B------:R-:W-:-:S08]  /*43d0*/  NOP ;  /* 0x0000000000007918 */ /* 0x000fd00000000000 */
[----:B------:R-:W-:Y:S01]  /*43e0*/  HGMMA.64x256x16.F32 R24, R160, gdesc[UR4].tnspB, R24, gsb0 ;  /* 0x43e00004a0187df0 */ /* 0x000fe20008000818 */
[----:B------:R-:W-:Y:S01]  /*43f0*/  UIADD3 UR6, UR10, 0x180, URZ ;  /* 0x000001800a067890 */ /* 0x000fe2000fffe03f */
[----:B------:R-:W-:Y:S01]  /*4400*/  UMOV UR7, 0x40000040 ;  /* 0x4000004000077882 */ /* 0x000fe20000000000 */
[----:B------:R-:W-:Y:S02]  /*4410*/  WARPGROUP.DEPBAR.LE gsb0, 0x0 ;  /* 0x00008000000079c5 */ /* 0x000fe40000010000 */
[----:B------:R-:W-:-:S15]  /*4420*/  WARPGROUP.ARRIVE ;  /* 0x00000000000079c5 */ /* 0x000fde0000000000 */
[----:B------:R-:W-:-:S08]  /*4430*/  NOP ;  /* 0x0000000000007918 */ /* 0x000fd00000000000 */
[----:B------:R-:W-:Y:S03]  /*4440*/  HGMMA.64x256x16.F32 R24, R164, gdesc[UR4].tnspB, R24, gsb0 ;  /* 0x43e00004a4187df0 */ /* 0x000fe60008000818 */
[----:B------:R-:W-:Y:S02]  /*4450*/  WARPGROUP.DEPBAR.LE gsb0, 0x0 ;  /* 0x00008000000079c5 */ /* 0x000fe40000010000 */
[----:B------:R-:W-:Y:S01]  /*4460*/  @!PT LDS RZ, [RZ] ;  /* 0x00000000fffff984 */ /* 0x000fe20000000800 */
[----:B------:R-:W-:Y:S01]  /*4470*/  @!PT LDS RZ, [RZ] ;  /* 0x00000000fffff984 */ /* 0x000fe20000000800 */
[----:B------:R-:W-:Y:S01]  /*4480*/  @!PT LDS RZ, [RZ] ;  /* 0x00000000fffff984 */ /* 0x000fe20000000800 */
[----:B------:R-:W-:Y:S01]  /*4490*/  @!PT LDS RZ, [RZ] ;  /* 0x00000000fffff984 */ /* 0x000fe20000000800 */
[----:B------:R1:W-:Y:S06]  /*44a0*/  MEMBAR.ALL.CTA ;  /* 0x0000000000007992 */ /* 0x0003ec0000008000 */
[----:B-1----:R-:W1:Y:S02]  /*44b0*/  FENCE.VIEW.ASYNC.S ;  /* 0x00000000000073c6 */ /* 0x002e640000000000 */
[----:B-1----:R-:W-:Y:S01]  /*44c0*/  NOP ;  /* 0x0000000000007918 */ /* 0x002fe20000000000 */
[----:B------:R-:W-:Y:S06]  /*44d0*/  BAR.ARV 0xe, 0x100 ;  /* 0x0384000000007b1d */ /* 0x000fec0000002000 */
[----:B------:R1:W-:Y:S01]  /*44e0*/  @!P1 SYNCS.ARRIVE.TRANS64.RED.A1T0 RZ, [R7+URZ], RZ ;  /* 0x000000ff07ff99a7 */ /* 0x0003e2000810043f */
[----:B------:R-:W-:Y:S05]  /*44f0*/  @!P2 BRA `(.L_x_29) ;  /* 0x0000001c0048a947 */ /* 0x000fea0003800000 */
[----:B------:R-:W-:Y:S01]  /*4500*/  IMAD.MOV.U32 R8, RZ, RZ, R5 ;  /* 0x000000ffff087224 */ /* 0x000fe200078e0005 */
[----:B------:R-:W-:Y:S01]  /*4510*/  UIADD3 UR49, UR49, -0x2, URZ ;  /* 0xfffffffe31317890 */ /* 0x000fe2000fffe03f */
[----:B------:R-:W-:Y:S01]  /*4520*/  IMAD.MOV.U32 R13, RZ, RZ, R4 ;  /* 0x000000ffff0d7224 */ /* 0x000fe200078e0004 */
[----:B------:R-:W-:Y:S01]  /*4530*/  UMOV UR21, UR39 ;  /* 0x0000002700157c82 */ /* 0x000fe20008000000 */
[----:B------:R-:W-:Y:S01]  /*4540*/  ULDC UR22, c[0x0][0x9d8] ;  /* 0x0002760000167ab9 */ /* 0x000fe20000000800 */
[----:B------:R-:W-:-:S08]  /*4550*/  ULDC UR20, c[0x0][0x988] ;  /* 0x0002620000147ab9 */ /* 0x000fd00000000800 */
.L_x_38:
[----:B------:R-:W-:Y:S01]  /*4560*/  UIADD3 UR39, UR21, 0x1, URZ ;  /* 0x0000000115277890 */ /* 0x000fe2000fffe03f */
[----:B------:R-:W-:Y:S01]  /*4570*/  IMAD.U32 R4, RZ, RZ, UR49 ;  /* 0x00000031ff047e24 */ /* 0x000fe2000f8e00ff */
[----:B------:R-:W-:Y:S02]  /*4580*/  UIADD3 UR49, UR49, -0x1, URZ ;  /* 0xffffffff31317890 */ /* 0x000fe4000fffe03f */
[----:B------:R-:W-:Y:S02]  /*4590*/  UISETP.NE.AND UP0, UPT, UR39, 0x2, UPT ;  /* 0x000000022700788c */ /* 0x000fe4000bf05270 */
[----:B------:R-:W-:Y:S02]  /*45a0*/  ISETP.GT.AND P2, PT, R4, RZ, PT ;  /* 0x000000ff0400720c */ /* 0x000fe40003f44270 */
[----:B------:R-:W-:Y:S02]  /*45b0*/  USEL UR6, URZ, 0x1, UP0 ;  /* 0x000000013f067887 */ /* 0x000fe40008000000 */
[----:B------:R-:W-:-:S02]  /*45c0*/  USEL UR39, UR39, URZ, UP0 ;  /* 0x0000003f27277287 */ /* 0x000fc40008000000 */
[----:B------:R-:W-:Y:S01]  /*45d0*/  ULOP3.LUT UR38, UR38, UR6, URZ, 0x3c, !UPT ;  /* 0x0000000626267292 */ /* 0x000fe2000f8e3c3f */
[----:B012---:R-:W-:Y:S11]  /*45e0*/  @!P0 BRA `(.L_x_30) ;  /* 0x0000000000048947 */ /* 0x007ff60003800000 */
[----:B------:R-:W-:Y:S01]  /*45f0*/  BPT.TRAP 0x1 ;  /* 0x000000040000795c */ /* 0x000fe20000300000 */
.L_x_30:
[----:B------:R-:W-:Y:S01]  /*4600*/  ULEA UR23, UR39, UR41, 0x3 ;  /* 0x0000002927177291 */ /* 0x000fe2000f8e183f */
[----:B-1----:R-:W-:-:S05]  /*4610*/  IMAD.U32 R7, RZ, RZ, UR38 ;  /* 0x00000026ff077e24 */ /* 0x002fca000f8e00ff */
[----:B------:R-:W-:-:S04]  /*4620*/  SHF.L.U32 R7, R7, 0x1f, RZ ;  /* 0x0000001f07077819 */ /* 0x000fc800000006ff */
[----:B------:R1:W2:Y:S01]  /*4630*/  SYNCS.PHASECHK.TRANS64.TRYWAIT P3, [UR23+0x28c30], R7 ;  /* 0x028c3007ff0075a7 */ /* 0x0002a20008060157 */
[----:B------:R-:W-:Y:S05]  /*4640*/  @!P0 BRA `(.L_x_31) ;  /* 0x0000000000048947 */ /* 0x000fea0003800000 */
[----:B------:R-:W-:Y:S01]  /*4650*/  BPT.TRAP 0x1 ;  /* 0x000000040000795c */ /* 0x000fe20000300000 */
.L_x_31:
[----:B--2---:R-:W-:Y:S05]  /*4660*/  @P3 BRA `(.L_x_32) ;  /* 0x0000000000083947 */ /* 0x004fea0003800000 */
[----:B------:R-:W2:Y:S02]  /*4670*/  SYNCS.PHASECHK.TRANS64.TRYWAIT P3, [UR23+0x28c30], R7 ;  /* 0x028c3007ff0075a7 */ /* 0x000ea40008060157 */
[----:B--2---:R-:W-:Y:S05]  /*4680*/  @!P3 BRA `(.L_x_33) ;  /* 0x00000094000cb947 */ /* 0x004fea0003800000 */
.L_x_32:
[----:B------:R-:W-:Y:S01]  /*4690*/  R2UR UR18, R0 ;  /* 0x00000000001272ca */ /* 0x000fe200000e0000 */
[----:B------:R-:W-:Y:S01]  /*46a0*/  UIADD3 UR6, UR41, 0x20400, URZ ;  /* 0x0002040029067890 */ /* 0x000fe2000fffe03f */
[----:B0-----:R-:W-:Y:S01]  /*46b0*/  WARPGROUP.ARRIVE ;  /* 0x00000000000079c5 */ /* 0x001fe20000000000 */
[----:B------:R-:W-:Y:S01]  /*46c0*/  UMOV UR19, 0x40000040 ;  /* 0x4000004000137882 */ /* 0x000fe20000000000 */
[----:B------:R-:W-:Y:S01]  /*46d0*/  UMOV UR17, 0x40000040 ;  /* 0x4000004000117882 */ /* 0x000fe20000000000 */
[----:B------:R-:W-:Y:S01]  /*46e0*/  USHF.R.U32.HI UR6, URZ, 0x4, UR6 ;  /* 0x000000043f067899 */ /* 0x000fe20008011606 */
[----:B------:R-:W-:Y:S01]  /*46f0*/  UMOV UR7, 0x40000040 ;  /* 0x4000004000077882 */ /* 0x000fe20000000000 */
[----:B------:R-:W-:Y:S02]  /*4700*/  UMOV UR11, 0x40000040 ;  /* 0x40000040000b7882 */ /* 0x000fe40000000000 */
[----:B------:R-:W-:Y:S01]  /*4710*/  ULOP3.LUT UR6, UR6, 0x3fff, URZ, 0xc0, !UPT ;  /* 0x00003fff06067892 */ /* 0x000fe2000f8ec03f */
[----:B------:R-:W-:-:S03]  /*4720*/  UMOV UR15, 0x40000040 ;  /* 0x40000040000f7882 */ /* 0x000fc60000000000 */
[----:B------:R-:W-:Y:S02]  /*4730*/  ULEA UR18, UR39, UR18, 0x9 ;  /* 0x0000001227127291 */ /* 0x000fe4000f8e483f */
[----:B------:R-:W-:Y:S02]  /*4740*/  ULOP3.LUT UR16, UR6, 0x10000, URZ, 0xfc, !UPT ;  /* 0x0001000006107892 */ /* 0x000fe4000f8efc3f */
[----:B------:R-:W-:Y:S02]  /*4750*/  UIADD3 UR6, UR18, 0x2, URZ ;  /* 0x0000000212067890 */ /* 0x000fe4000fffe03f */
[----:B------:R-:W-:Y:S02]  /*4760*/  UIADD3 UR10, UR18, 0x4, URZ ;  /* 0x00000004120a7890 */ /* 0x000fe4000fffe03f */
[----:B------:R-:W-:-:S03]  /*4770*/  UIADD3 UR14, UR18, 0x6, URZ ;  /* 0x00000006120e7890 */ /* 0x000fc6000fffe03f */
[----:B------:R-:W-:Y:S03]  /*4780*/  HGMMA.64x64x16.F32 R152, gdesc[UR16], RZ, !UPT, gsb0 ;  /* 0x00e00000109879f0 */ /* 0x000fe6000c0008ff */
[----:B------:R-:W-:Y:S02]  /*4790*/  WARPGROUP.DEPBAR.LE gsb0, 0x0 ;  /* 0x00008000000079c5 */ /* 0x000fe40000010000 */
[----:B------:R-:W-:-:S06]  /*47a0*/  WARPGROUP.ARRIVE ;  /* 0x00000000000079c5 */ /* 0x000fcc0000000000 */
[----:B------:R-:W-:Y:S03]  /*47b0*/  HGMMA.64x64x16.F32 R152, gdesc[UR4], R152, gsb0 ;  /* 0x00e00000049879f0 */ /* 0x000fe60008000898 */
        /* <DEDUP_REMOVED lines=13> */
[----:B------:R-:W2:Y:S01]  /*4890*/  MUFU.TANH R14, R14 ;  /* 0x0000000e000e7308 */ /* 0x000ea20000002400 */
[----:B------:R-:W-:Y:S01]  /*48a0*/  FMUL.FTZ R153, R164, UR22 ;  /* 0x00000016a4997c20 */ /* 0x000fe20008410000 */
        /* <DEDUP_REMOVED lines=15> */
[----:B--2---:R-:W-:Y:S01]  /*49a0*/  FMNMX.FTZ R4, R14, R13, !PT ;  /* 0x0000000d0e047209 */ /* 0x004fe20007810000 */
[----:B------:R-:W-:Y:S01]  /*49b0*/  FMUL.FTZ R156, R162, UR22 ;  /* 0x00000016a29c7c20 */ /* 0x000fe20008410000 */
[----:B------:R-:W-:Y:S01]  /*49c0*/  FMUL.FTZ R162, R166, UR22 ;  /* 0x00000016a6a27c20 */ /* 0x000fe20008410000 */
[----:B------:R-:W-:Y:S01]  /*49d0*/  FMUL.FTZ R172, R175, UR22 ;  /* 0x00000016afac7c20 */ /* 0x000fe20008410000 */
[----:B------:R-:W-:Y:S01]  /*49e0*/  FMUL.FTZ R166, R170, UR22 ;  /* 0x00000016aaa67c20 */ /* 0x000fe20008410000 */
[----:B------:R-:W-:Y:S01]  /*49f0*/  FMUL.FTZ R170, R178, UR22 ;  /* 0x00000016b2aa7c20 */ /* 0x000fe20008410000 */
[----:B------:R-:W-:Y:S01]  /*4a00*/  IMAD.U32 R181, RZ, RZ, UR21 ;  /* 0x00000015ffb57e24 */ /* 0x000fe2000f8e00ff */
[----:B------:R-:W2:Y:S01]  /*4a10*/  MUFU.TANH R20, R20 ;  /* 0x0000001400147308 */ /* 0x000ea20000002400 */
[----:B0-----:R-:W-:-:S07]  /*4a20*/  FMNMX.FTZ R4, R5, R4, !PT ;  /* 0x0000000405047209 */ /* 0x001fce0007810000 */
[----:B------:R-:W0:Y:S01]  /*4a30*/  MUFU.TANH R21, R21 ;  /* 0x0000001500157308 */ /* 0x000e220000002400 */
[----:B---3--:R-:W-:-:S07]  /*4a40*/  FMNMX.FTZ R165, R15, R4, !PT ;  /* 0x000000040fa57209 */ /* 0x008fce0007810000 */
[----:B------:R-:W3:Y:S01]  /*4a50*/  MUFU.TANH R152, R152 ;  /* 0x0000009800987308 */ /* 0x000ee20000002400 */
[----:B--2---:R-:W-:-:S07]  /*4a60*/  FMNMX.FTZ R4, R20, R165, !PT ;  /* 0x000000a514047209 */ /* 0x004fce0007810000 */
[----:B------:R-:W2:Y:S01]  /*4a70*/  MUFU.TANH R153, R153 ;  /* 0x0000009900997308 */ /* 0x000ea20000002400 */
[----:B0-----:R-:W-:-:S07]  /*4a80*/  FMNMX.FTZ R165, R21, R4, !PT ;  /* 0x0000000415a57209 */ /* 0x001fce0007810000 */
[----:B------:R-:W0:Y:S01]  /*4a90*/  MUFU.TANH R154, R154 ;  /* 0x0000009a009a7308 */ /* 0x000e220000002400 */
[----:B---3--:R-:W-:Y:S01]  /*4aa0*/  FMNMX.FTZ R4, R152, R165, !PT ;  /* 0x000000a598047209 */ /* 0x008fe20007810000 */
[----:B------:R-:W-:-:S06]  /*4ab0*/  FMUL.FTZ R165, R180, UR22 ;  /* 0x00000016b4a57c20 */ /* 0x000fcc0008410000 */
[----:B------:R-:W3:Y:S01]  /*4ac0*/  MUFU.TANH R155, R155 ;  /* 0x0000009b009b7308 */ /* 0x000ee20000002400 */
[----:B--2---:R-:W-:-:S07]  /*4ad0*/  FMNMX.FTZ R169, R153, R4, !PT ;  /* 0x0000000499a97209 */ /* 0x004fce0007810000 */
        /* <DEDUP_REMOVED lines=13> */
[----:B0-----:R-:W-:Y:S01]  /*4bb0*/  FMNMX.FTZ R4, R164, R169, !PT ;  /* 0x000000a9a4047209 */ /* 0x001fe20007810000 */
[----:B------:R-:W-:Y:S01]  /*4bc0*/  FMUL.FTZ R169, R174, UR22 ;  /* 0x00000016aea97c20 */ /* 0x000fe20008410000 */
[----:B------:R-:W-:-:S05]  /*4bd0*/  FMUL.FTZ R174, R183, UR22 ;  /* 0x00000016b7ae7c20 */ /* 0x000fca0008410000 */
[----:B------:R-:W0:Y:S01]  /*4be0*/  MUFU.TANH R9, R9 ;  /* 0x0000000900097308 */ /* 0x000e220000002400 */
[----:B---3--:R-:W-:-:S07]  /*4bf0*/  FMNMX.FTZ R163, R165, R4, !PT ;  /* 0x00000004a5a37209 */ /* 0x008fce0007810000 */
[----:B------:R-:W3:Y:S01]  /*4c00*/  MUFU.TANH R10, R10 ;  /* 0x0000000a000a7308 */ /* 0x000ee20000002400 */
[----:B--2---:R-:W-:Y:S01]  /*4c10*/  FMNMX.FTZ R4, R168, R163, !PT ;  /* 0x000000a3a8047209 */ /* 0x004fe20007810000 */
[----:B------:R-:W-:Y:S01]  /*4c20*/  FMUL.FTZ R163, R167, UR22 ;  /* 0x00000016a7a37c20 */ /* 0x000fe20008410000 */
[----:B------:R-:W-:Y:S01]  /*4c30*/  FMUL.FTZ R167, R171, UR22 ;  /* 0x00000016aba77c20 */ /* 0x000fe20008410000 */
[----:B------:R-:W-:Y:S02]  /*4c40*/  FMUL.FTZ R171, R179, UR22 ;  /* 0x00000016b3ab7c20 */ /* 0x000fe40008410000 */
[----:B------:R-:W2:Y:S02]  /*4c50*/  SHFL.BFLY PT, R173, R4, 0x2, 0x1f ;  /* 0x0c401f0004ad7f89 */ /* 0x000ea400000e0000 */
[----:B------:R-:W4:Y:S08]  /*4c60*/  MUFU.TANH R11, R11 ;  /* 0x0000000b000b7308 */ /* 0x000f300000002400 */
[----:B------:R-:W5:Y:S08]  /*4c70*/  MUFU.TANH R12, R12 ;  /* 0x0000000c000c7308 */ /* 0x000f700000002400 */
[----:B------:R-:W1:Y:S01]  /*4c80*/  MUFU.TANH R156, R156 ;  /* 0x0000009c009c7308 */ /* 0x000e620000002400 */
[----:B--2---:R-:W-:-:S02]  /*4c90*/  FMNMX.FTZ R176, R4, R173, !PT ;  /* 0x000000ad04b07209 */ /* 0x004fc40007810000 */
[----:B0-----:R-:W-:-:S05]  /*4ca0*/  FMNMX.FTZ R173, R9, R8, !PT ;  /* 0x0000000809ad7209 */ /* 0x001fca0007810000 */
[----:B------:R-:W0:Y:S01]  /*4cb0*/  MUFU.TANH R158, R158 ;  /* 0x0000009e009e7308 */ /* 0x000e220000002400 */
[----:B------:R-:W2:Y:S01]  /*4cc0*/  SHFL.BFLY PT, R177, R176, 0x1, 0x1f ;  /* 0x0c201f00b0b17f89 */ /* 0x000ea200000e0000 */
[----:B---3--:R-:W-:Y:S01]  /*4cd0*/  FMNMX.FTZ R4, R10, R173, !PT ;  /* 0x000000ad0a047209 */ /* 0x008fe20007810000 */
[----:B------:R-:W-:-:S03]  /*4ce0*/  FMUL.FTZ R173, R182, UR22 ;  /* 0x00000016b6ad7c20 */ /* 0x000fc60008410000 */
[----:B----4-:R-:W-:Y:S02]  /*4cf0*/  FMNMX.FTZ R175, R11, R4, !PT ;  /* 0x000000040baf7209 */ /* 0x010fe40007810000 */
[----:B------:R-:W3:Y:S02]  /*4d00*/  MUFU.TANH R162, R162 ;  /* 0x000000a200a27308 */ /* 0x000ee40000002400 */
[----:B-----5:R-:W-:-:S04]  /*4d10*/  FMNMX.FTZ R175, R12, R175, !PT ;  /* 0x000000af0caf7209 */ /* 0x020fc80007810000 */
[----:B-1----:R-:W-:Y:S02]  /*4d20*/  FMNMX.FTZ R175, R156, R175, !PT ;  /* 0x000000af9caf7209 */ /* 0x002fe40007810000 */
[----:B------:R-:W1:Y:S02]  /*4d30*/  MUFU.TANH R163, R163 ;  /* 0x000000a300a37308 */ /* 0x000e640000002400 */
[----:B0-----:R-:W-:-:S06]  /*4d40*/  FMNMX.FTZ R175, R158, R175, !PT ;  /* 0x000000af9eaf7209 */ /* 0x001fcc0007810000 */
[----:B------:R-:W0:Y:S01]  /*4d50*/  MUFU.TANH R166, R166 ;  /* 0x000000a600a67308 */ /* 0x000e220000002400 */
[----:B--2---:R-:W-:Y:S02]  /*4d60*/  FMNMX.FTZ R4, R176, R177, !PT ;  /* 0x000000b1b0047209 */ /* 0x004fe40007810000 */
[----:B---3--:R-:W-:-:S03]  /*4d70*/  FMNMX.FTZ R176, R162, R175, !PT ;  /* 0x000000afa2b07209 */ /* 0x008fc60007810000 */
[C---:B------:R-:W-:Y:S02]  /*4d80*/  FMUL.FTZ R180, R4.reuse, UR20 ;  /* 0x0000001404b47c20 */ /* 0x040fe40008410000 */
[----:B------:R-:W2:Y:S01]  /*4d90*/  MUFU.TANH R167, R167 ;  /* 0x000000a700a77308 */ /* 0x000ea20000002400 */
[----:B-1----:R-:W-:Y:S01]  /*4da0*/  FMNMX.FTZ R175, R163, R176, !PT ;  /* 0x000000b0a3af7209 */ /* 0x002fe20007810000 */
[----:B------:R-:W-:Y:S01]  /*4db0*/  FADD.FTZ R13, -R4, R13 ;  /* 0x0000000d040d7221 */ /* 0x000fe20000010100 */
[--C-:B------:R-:W-:Y:S01]  /*4dc0*/  FFMA.FTZ R177, R5, UR20, -R180.reuse ;  /* 0x0000001405b17c23 */ /* 0x100fe200080108b4 */
[--C-:B------:R-:W-:Y:S01]  /*4dd0*/  FFMA.FTZ R14, R14, UR20, -R180.reuse ;  /* 0x000000140e0e7c23 */ /* 0x100fe200080108b4 */
[--C-:B------:R-:W-:Y:S01]  /*4de0*/  FFMA.FTZ R15, R15, UR20, -R180.reuse ;  /* 0x000000140f0f7c23 */ /* 0x100fe200080108b4 */
[----:B------:R-:W-:Y:S01]  /*4df0*/  FMUL.FTZ R13, R13, UR20 ;  /* 0x000000140d0d7c20 */ /* 0x000fe20008410000 */
[--C-:B------:R-:W-:Y:S01]  /*4e00*/  FFMA.FTZ R20, R20, UR20, -R180.reuse ;  /* 0x0000001414147c23 */ /* 0x100fe200080108b4 */
[----:B------:R-:W1:Y:S01]  /*4e10*/  MUFU.TANH R169, R169 ;  /* 0x000000a900a97308 */ /* 0x000e620000002400 */
[----:B0-----:R-:W-:Y:S01]  /*4e20*/  FMNMX.FTZ R176, R166, R175, !PT ;  /* 0x000000afa6b07209 */ /* 0x001fe20007810000 */
[--C-:B------:R-:W-:Y:S01]  /*4e30*/  FFMA.FTZ R21, R21, UR20, -R180.reuse ;  /* 0x0000001415157c23 */ /* 0x100fe200080108b4 */
[--C-:B------:R-:W-:Y:S01]  /*4e40*/  FFMA.FTZ R153, R153, UR20, -R180.reuse ;  /* 0x0000001499997c23 */ /* 0x100fe200080108b4 */
[--C-:B------:R-:W-:Y:S01]  /*4e50*/  FFMA.FTZ R178, R154, UR20, -R180.reuse ;  /* 0x000000149ab27c23 */ /* 0x100fe200080108b4 */
[--C-:B------:R-:W-:Y:S01]  /*4e60*/  FFMA.FTZ R155, R155, UR20, -R180.reuse ;  /* 0x000000149b9b7c23 */ /* 0x100fe200080108b4 */
[--C-:B------:R-:W-:Y:S01]  /*4e70*/  FFMA.FTZ R190, R160, UR20, -R180.reuse ;  /* 0x00000014a0be7c23 */ /* 0x100fe200080108b4 */
[--C-:B------:R-:W-:Y:S01]  /*4e80*/  FFMA.FTZ R164, R164, UR20, -R180.reuse ;  /* 0x00000014a4a47c23 */ /* 0x100fe200080108b4 */
[----:B------:R-:W0:Y:S01]  /*4e90*/  MUFU.TANH R172, R172 ;  /* 0x000000ac00ac7308 */ /* 0x000e220000002400 */
[----:B--2---:R-:W-:Y:S01]  /*4ea0*/  FMNMX.FTZ R176, R167, R176, !PT ;  /* 0x000000b0a7b07209 */ /* 0x004fe20007810000 */
[----:B------:R-:W-:-:S06]  /*4eb0*/  FFMA.FTZ R168, R168, UR20, -R180 ;  /* 0x00000014a8a87c23 */ /* 0x000fcc00080108b4 */
[----:B------:R-:W2:Y:S01]  /*4ec0*/  MUFU.TANH R170, R170 ;  /* 0x000000aa00aa7308 */ /* 0x000ea20000002400 */
[----:B-1----:R-:W-:-:S07]  /*4ed0*/  FMNMX.FTZ R175, R169, R176, !PT ;  /* 0x000000b0a9af7209 */ /* 0x002fce0007810000 */
[----:B------:R-:W1:Y:S01]  /*4ee0*/  MUFU.TANH R171, R171 ;  /* 0x000000ab00ab7308 */ /* 0x000e620000002400 */
[----:B0-----:R-:W-:-:S07]  /*4ef0*/  FMNMX.FTZ R5, R172, R175, !PT ;  /* 0x000000afac057209 */ /* 0x001fce0007810000 */
[----:B------:R-:W0:Y:S01]  /*4f00*/  MUFU.TANH R173, R173 ;  /* 0x000000ad00ad7308 */ /* 0x000e220000002400 */
[----:B--2---:R-:W-:-:S07]  /*4f10*/  FMNMX.FTZ R176, R170, R5, !PT ;  /* 0x00000005aab07209 */ /* 0x004fce0007810000 */
[----:B------:R-:W2:Y:S01]  /*4f20*/  MUFU.TANH R174, R174 ;  /* 0x000000ae00ae7308 */ /* 0x000ea20000002400 */
[----:B-1----:R-:W-:-:S07]  /*4f30*/  FMNMX.FTZ R176, R171, R176, !PT ;  /* 0x000000b0abb07209 */ /* 0x002fce0007810000 */
[----:B------:R-:W1:Y:S01]  /*4f40*/  MUFU.EX2 R13, R13 ;  /* 0x0000000d000d7308 */ /* 0x000e620000000800 */
[----:B0-----:R-:W-:Y:S01]  /*4f50*/  FMNMX.FTZ R5, R173, R176, !PT ;  /* 0x000000b0ad057209 */ /* 0x001fe20007810000 */
[----:B------:R-:W-:-:S06]  /*4f60*/  FFMA.FTZ R176, R152, UR20, -R180 ;  /* 0x0000001498b07c23 */ /* 0x000fcc00080108b4 */
[----:B------:R-:W0:Y:S01]  /*4f70*/  MUFU.EX2 R14, R14 ;  /* 0x0000000e000e7308 */ /* 0x000e220000000800 */
[----:B--2---:R-:W-:-:S05]  /*4f80*/  FMNMX.FTZ R5, R174, R5, !PT ;  /* 0x00000005ae057209 */ /* 0x004fca0007810000 */
[----:B------:R-:W2:Y:S02]  /*4f90*/  SHFL.BFLY PT, R182, R5, 0x2, 0x1f ;  /* 0x0c401f0005b67f89 */ /* 0x000ea400000e0000 */
[----:B------:R-:W3:Y:S01]  /*4fa0*/  MUFU.EX2 R175, R177 ;  /* 0x000000b100af7308 */ /* 0x000ee20000000800 */
[-C--:B-1----:R-:W-:Y:S01]  /*4fb0*/  FMUL.FTZ R24, R24, R13.reuse ;  /* 0x0000000d18187220 */ /* 0x082fe20000410000 */
[-C--:B------:R-:W-:Y:S01]  /*4fc0*/  FMUL.FTZ R25, R25, R13.reuse ;  /* 0x0000000d19197220 */ /* 0x080fe20000410000 */
[-C--:B------:R-:W-:Y:S01]  /*4fd0*/  FMUL.FTZ R28, R28, R13.reuse ;  /* 0x0000000d1c1c7220 */ /* 0x080fe20000410000 */
[-C--:B------:R-:W-:Y:S01]  /*4fe0*/  FMUL.FTZ R29, R29, R13.reuse ;  /* 0x0000000d1d1d7220 */ /* 0x080fe20000410000 */
[-C--:B------:R-:W-:Y:S01]  /*4ff0*/  FMUL.FTZ R32, R32, R13.reuse ;  /* 0x0000000d20207220 */ /* 0x080fe20000410000 */
[-C--:B------:R-:W-:Y:S01]  /*5000*/  FMUL.FTZ R33, R33, R13.reuse ;  /* 0x0000000d21217220 */ /* 0x080fe20000410000 */
[-C--:B------:R-:W-:Y:S01]  /*5010*/  FMUL.FTZ R36, R36, R13.reuse ;  /* 0x0000000d24247220 */ /* 0x080fe20000410000 */
[----:B------:R-:W1:Y:S01]  /*5020*/  MUFU.EX2 R15, R15 ;  /* 0x0000000f000f7308 */ /* 0x000e620000000800 */
[----:B0-----:R-:W-:Y:S01]  /*5030*/  FFMA.FTZ R6, R13, R6, R14 ;  /* 0x000000060d067223 */ /* 0x001fe2000001000e */
[-C--:B------:R-:W-:Y:S01]  /*5040*/  FMUL.FTZ R37, R37, R13.reuse ;  /* 0x0000000d25257220 */ /* 0x080fe20000410000 */
[-C--:B------:R-:W-:Y:S01]  /*5050*/  FMUL.FTZ R40, R40, R13.reuse ;  /* 0x0000000d28287220 */ /* 0x080fe20000410000 */
[-C--:B------:R-:W-:Y:S01]  /*5060*/  FMUL.FTZ R41, R41, R13.reuse ;  /* 0x0000000d29297220 */ /* 0x080fe20000410000 */
[-C--:B------:R-:W-:Y:S01]  /*5070*/  FMUL.FTZ R44, R44, R13.reuse ;  /* 0x0000000d2c2c7220 */ /* 0x080fe20000410000 */
[-C--:B------:R-:W-:Y:S01]  /*5080*/  FMUL.FTZ R45, R45, R13.reuse ;  /* 0x0000000d2d2d7220 */ /* 0x080fe20000410000 */
[-C--:B------:R-:W-:Y:S01]  /*5090*/  FMUL.FTZ R48, R48, R13.reuse ;  /* 0x0000000d30307220 */ /* 0x080fe20000410000 */
[----:B------:R-:W0:Y:S01]  /*50a0*/  MUFU.EX2 R20, R20 ;  /* 0x0000001400147308 */ /* 0x000e220000000800 */
[----:B---3--:R-:W-:Y:S01]  /*50b0*/  FADD.FTZ R6, R175, R6 ;  /* 0x00000006af067221 */ /* 0x008fe20000010000 */
[-C--:B------:R-:W-:Y:S01]  /*50c0*/  FMUL.FTZ R49, R49, R13.reuse ;  /* 0x0000000d31317220 */ /* 0x080fe20000410000 */
[-C--:B------:R-:W-:Y:S01]  /*50d0*/  FMUL.FTZ R52, R52, R13.reuse ;  /* 0x0000000d34347220 */ /* 0x080fe20000410000 */
[-C--:B------:R-:W-:Y:S01]  /*50e0*/  FMUL.FTZ R53, R53, R13.reuse ;  /* 0x0000000d35357220 */ /* 0x080fe20000410000 */
[-C--:B------:R-:W-:Y:S01]  /*50f0*/  FMUL.FTZ R56, R56, R13.reuse ;  /* 0x0000000d38387220 */ /* 0x080fe20000410000 */
[----:B--2---:R-:W-:Y:S01]  /*5100*/  FMNMX.FTZ R152, R5, R182, !PT ;  /* 0x000000b605987209 */ /* 0x004fe20007810000 */
[--C-:B------:R-:W-:Y:S01]  /*5110*/  FFMA.FTZ R182, R157, UR20, -R180.reuse ;  /* 0x000000149db67c23 */ /* 0x100fe200080108b4 */
[--C-:B------:R-:W-:Y:S01]  /*5120*/  FFMA.FTZ R157, R159, UR20, -R180.reuse ;  /* 0x000000149f9d7c23 */ /* 0x100fe200080108b4 */
[--C-:B------:R-:W-:Y:S01]  /*5130*/  FFMA.FTZ R159, R161, UR20, -R180.reuse ;  /* 0x00000014a19f7c23 */ /* 0x100fe200080108b4 */
[----:B------:R-:W-:Y:S01]  /*5140*/  MUFU.EX2 R21, R21 ;  /* 0x0000001500157308 */ /* 0x000fe20000000800 */
[----:B------:R-:W2:Y:S01]  /*5150*/  SHFL.BFLY PT, R5, R152, 0x1, 0x1f ;  /* 0x0c201f0098057f89 */ /* 0x000ea200000e0000 */
[----:B------:R-:W-:Y:S01]  /*5160*/  FFMA.FTZ R161, R165, UR20, -R180 ;  /* 0x00000014a5a17c23 */ /* 0x000fe200080108b4 */
[-C--:B------:R-:W-:Y:S01]  /*5170*/  FMUL.FTZ R57, R57, R13.reuse ;  /* 0x0000000d39397220 */ /* 0x080fe20000410000 */
[-C--:B------:R-:W-:Y:S01]  /*5180*/  FMUL.FTZ R60, R60, R13.reuse ;  /* 0x0000000d3c3c7220 */ /* 0x080fe20000410000 */
[-C--:B------:R-:W-:Y:S01]  /*5190*/  FMUL.FTZ R61, R61, R13.reuse ;  /* 0x0000000d3d3d7220 */ /* 0x080fe20000410000 */
[-C--:B------:R-:W-:Y:S01]  /*51a0*/  FMUL.FTZ R64, R64, R13.reuse ;  /* 0x0000000d40407220 */ /* 0x080fe20000410000 */
[-C--:B------:R-:W-:Y:S01]  /*51b0*/  FMUL.FTZ R65, R65, R13.reuse ;  /* 0x0000000d41417220 */ /* 0x080fe20000410000 */
[----:B------:R-:W-:Y:S01]  /*51c0*/  MUFU.EX2 R176, R176 ;  /* 0x000000b000b07308 */ /* 0x000fe20000000800 */
[-C--:B------:R-:W-:Y:S01]  /*51d0*/  FMUL.FTZ R68, R68, R13.reuse ;  /* 0x0000000d44447220 */ /* 0x080fe20000410000 */
[-C--:B------:R-:W-:Y:S01]  /*51e0*/  FMUL.FTZ R69, R69, R13.reuse ;  /* 0x0000000d45457220 */ /* 0x080fe20000410000 */
        /* <DEDUP_REMOVED lines=12> */
[----:B------:R-:W-:Y:S01]  /*52b0*/  FMUL.FTZ R93, R93, R13 ;  /* 0x0000000d5d5d7220 */ /* 0x000fe20000410000 */
[----:B------:R-:W-:Y:S01]  /*52c0*/  MUFU.EX2 R178, R178 ;  /* 0x000000b200b27308 */ /* 0x000fe20000000800 */
[----:B--2---:R-:W-:Y:S01]  /*52d0*/  FMNMX.FTZ R5, R152, R5, !PT ;  /* 0x0000000598057209 */ /* 0x004fe20007810000 */
[----:B------:R-:W-:-:S02]  /*52e0*/  IMAD.MOV R152, RZ, RZ, -R18 ;  /* 0x000000ffff987224 */ /* 0x000fc400078e0a12 */
[-C--:B------:R-:W-:Y:S01]  /*52f0*/  FMUL.FTZ R96, R96, R13.reuse ;  /* 0x0000000d60607220 */ /* 0x080fe20000410000 */
[-C--:B------:R-:W-:Y:S01]  /*5300*/  FMUL.FTZ R97, R97, R13.reuse ;  /* 0x0000000d61617220 */ /* 0x080fe20000410000 */
[----:B------:R-:W-:Y:S01]  /*5310*/  FMUL.FTZ R100, R100, R13 ;  /* 0x0000000d64647220 */ /* 0x000fe20000410000 */
[C---:B------:R-:W-:Y:S01]  /*5320*/  FADD.FTZ R8, -R5.reuse, R8 ;  /* 0x0000000805087221 */ /* 0x040fe20000010100 */
[----:B------:R-:W-:Y:S01]  /*5330*/  FMUL.FTZ R179, R5, UR20 ;  /* 0x0000001405b37c20 */ /* 0x000fe20008410000 */
[----:B------:R-:W-:Y:S01]  /*5340*/  ISETP.NE.AND P3, PT, R17, R152, PT ;  /* 0x000000981100720c */ /* 0x000fe20003f65270 */
[----:B------:R-:W-:Y:S01]  /*5350*/  MUFU.EX2 R155, R155 ;  /* 0x0000009b009b7308 */ /* 0x000fe20000000800 */
[----:B------:R-:W-:Y:S01]  /*5360*/  FMUL.FTZ R8, R8, UR20 ;  /* 0x0000001408087c20 */ /* 0x000fe20008410000 */
[--C-:B------:R-:W-:Y:S01]  /*5370*/  FFMA.FTZ R9, R9, UR20, -R179.reuse ;  /* 0x0000001409097c23 */ /* 0x100fe200080108b3 */
[--C-:B------:R-:W-:Y:S01]  /*5380*/  FFMA.FTZ R10, R10, UR20, -R179.reuse ;  /* 0x000000140a0a7c23 */ /* 0x100fe200080108b3 */
[--C-:B------:R-:W-:Y:S01]  /*5390*/  FFMA.FTZ R11, R11, UR20, -R179.reuse ;  /* 0x000000140b0b7c23 */ /* 0x100fe200080108b3 */
[--C-:B------:R-:W-:Y:S01]  /*53a0*/  FFMA.FTZ R12, R12, UR20, -R179.reuse ;  /* 0x000000140c0c7c23 */ /* 0x100fe200080108b3 */
[--C-:B------:R-:W-:Y:S01]  /*53b0*/  FFMA.FTZ R196, R172, UR20, -R179.reuse ;  /* 0x00000014acc47c23 */ /* 0x100fe200080108b3 */
[----:B------:R-:W-:Y:S01]  /*53c0*/  IMAD.U32 R172, RZ, RZ, UR23 ;  /* 0x00000017ffac7e24 */ /* 0x000fe2000f8e00ff */
[----:B------:R-:W-:Y:S01]  /*53d0*/  MUFU.EX2 R8, R8 ;  /* 0x0000000800087308 */ /* 0x000fe20000000800 */
[--C-:B------:R-:W-:Y:S01]  /*53e0*/  FFMA.FTZ R165, R156, UR20, -R179.reuse ;  /* 0x000000149ca57c23 */ /* 0x100fe200080108b3 */
[----:B------:R-:W-:Y:S01]  /*53f0*/  FFMA.FTZ R180, R158, UR20, -R179 ;  /* 0x000000149eb47c23 */ /* 0x000fe200080108b3 */
[----:B------:R-:W-:-:S02]  /*5400*/  @!P1 VIADD R152, R172, 0x28c40 ;  /* 0x00028c40ac989836 */ /* 0x000fc40000000000 */
[--C-:B------:R-:W-:Y:S01]  /*5410*/  FFMA.FTZ R194, R167, UR20, -R179.reuse ;  /* 0x00000014a7c27c23 */ /* 0x100fe200080108b3 */
[--C-:B------:R-:W-:Y:S01]  /*5420*/  FFMA.FTZ R167, R169, UR20, -R179.reuse ;  /* 0x00000014a9a77c23 */ /* 0x100fe200080108b3 */
[--C-:B------:R-:W-:Y:S01]  /*5430*/  FFMA.FTZ R169, R170, UR20, -R179.reuse ;  /* 0x00000014aaa97c23 */ /* 0x100fe200080108b3 */
[--C-:B------:R-:W-:Y:S01]  /*5440*/  FFMA.FTZ R170, R171, UR20, -R179.reuse ;  /* 0x00000014abaa7c23 */ /* 0x100fe200080108b3 */
[----:B------:R-:W2:Y:S01]  /*5450*/  MUFU.EX2 R9, R9 ;  /* 0x0000000900097308 */ /* 0x000ea20000000800 */
[----:B------:R-:W-:Y:S01]  /*5460*/  @!P1 PRMT R152, RZ, 0x654, R152 ;  /* 0x00000654ff989816 */ /* 0x000fe20000000098 */
[--C-:B------:R-:W-:Y:S01]  /*5470*/  FFMA.FTZ R177, R162, UR20, -R179.reuse ;  /* 0x00000014a2b17c23 */ /* 0x100fe200080108b3 */
[----:B-1----:R-:W-:Y:S01]  /*5480*/  FADD.FTZ R171, R15, R6 ;  /* 0x000000060fab7221 */ /* 0x002fe20000010000 */
[--C-:B------:R-:W-:Y:S01]  /*5490*/  FFMA.FTZ R192, R163, UR20, -R179.reuse ;  /* 0x00000014a3c07c23 */ /* 0x100fe200080108b3 */
[----:B------:R0:W-:Y:S01]  /*54a0*/  @!P1 SYNCS.ARRIVE.TRANS64.RED.A1T0 RZ, [R152+URZ], RZ ;  /* 0x000000ff98ff99a7 */ /* 0x0001e2000810043f */
[--C-:B------:R-:W-:Y:S01]  /*54b0*/  FFMA.FTZ R163, R166, UR20, -R179.reuse ;  /* 0x00000014a6a37c23 */ /* 0x100fe200080108b3 */
[----:B------:R-:W-:Y:S01]  /*54c0*/  @!P3 IMAD R154, R181, 0x40, R2 ;  /* 0x00000040b59ab824 */ /* 0x000fe200078e0202 */
[----:B------:R-:W1:Y:S01]  /*54d0*/  MUFU.EX2 R10, R10 ;  /* 0x0000000a000a7308 */ /* 0x000e620000000800 */
[--C-:B------:R-:W-:Y:S01]  /*54e0*/  FFMA.FTZ R173, R173, UR20, -R179.reuse ;  /* 0x00000014adad7c23 */ /* 0x100fe200080108b3 */
[----:B------:R-:W-:Y:S01]  /*54f0*/  FFMA.FTZ R174, R174, UR20, -R179 ;  /* 0x00000014aeae7c23 */ /* 0x000fe200080108b3 */
[-C--:B------:R-:W-:Y:S01]  /*5500*/  FMUL.FTZ R101, R101, R13.reuse ;  /* 0x0000000d65657220 */ /* 0x080fe20000410000 */
[----:B------:R-:W-:Y:S01]  /*5510*/  @!P3 LEA R154, R154, UR41, 0x2 ;  /* 0x000000299a9abc11 */ /* 0x000fe2000f8e10ff */
[----:B0-----:R-:W-:Y:S01]  /*5520*/  FADD.FTZ R152, R20, R171 ;  /* 0x000000ab14987221 */ /* 0x001fe20000010000 */
[-C--:B------:R-:W-:Y:S01]  /*5530*/  FMUL.FTZ R104, R104, R13.reuse ;  /* 0x0000000d68687220 */ /* 0x080fe20000410000 */
[----:B------:R-:W-:Y:S01]  /*5540*/  FMUL.FTZ R105, R105, R13 ;  /* 0x0000000d69697220 */ /* 0x000fe20000410000 */
[----:B------:R-:W0:Y:S01]  /*5550*/  MUFU.EX2 R11, R11 ;  /* 0x0000000b000b7308 */ /* 0x000e220000000800 */
[----:B--2---:R-:W-:Y:S01]  /*5560*/  FFMA.FTZ R3, R8, R3, R9 ;  /* 0x0000000308037223 */ /* 0x004fe20000010009 */
[----:B------:R-:W-:Y:S01]  /*5570*/  FADD.FTZ R171, R21, R152 ;  /* 0x0000009815ab7221 */ /* 0x000fe20000010000 */
[----:B------:R-:W-:Y:S01]  /*5580*/  @!P3 STS [R154+0x28800], R13 ;  /* 0x0288000d9a00b388 */ /* 0x000fe20000000800 */
[-C--:B------:R-:W-:Y:S01]  /*5590*/  FMUL.FTZ R108, R108, R13.reuse ;  /* 0x0000000d6c6c7220 */ /* 0x080fe20000410000 */
[-C--:B------:R-:W-:Y:S01]  /*55a0*/  FMUL.FTZ R109, R109, R13.reuse ;  /* 0x0000000d6d6d7220 */ /* 0x080fe20000410000 */
[----:B------:R-:W-:Y:S01]  /*55b0*/  FADD.FTZ R152, R176, R171 ;  /* 0x000000abb0987221 */ /* 0x000fe20000010000 */
[----:B------:R2:W-:Y:S01]  /*55c0*/  @!P3 STS [R154+0x28820], R8 ;  /* 0x028820089a00b388 */ /* 0x0005e20000000800 */
[----:B------:R-:W3:Y:S01]  /*55d0*/  MUFU.EX2 R12, R12 ;  /* 0x0000000c000c7308 */ /* 0x000ee20000000800 */
[----:B-1----:R-:W-:Y:S01]  /*55e0*/  FADD.FTZ R6, R10, R3 ;  /* 0x000000030a067221 */ /* 0x002fe20000010000 */
[----:B------:R-:W-:Y:S01]  /*55f0*/  FADD.FTZ R171, R153, R152 ;  /* 0x0000009899ab7221 */ /* 0x000fe20000010000 */
[-C--:B------:R-:W-:Y:S01]  /*5600*/  FMUL.FTZ R112, R112, R13.reuse ;  /* 0x0000000d70707220 */ /* 0x080fe20000410000 */
[-C--:B------:R-:W-:Y:S01]  /*5610*/  FMUL.FTZ R113, R113, R13.reuse ;  /* 0x0000000d71717220 */ /* 0x080fe20000410000 */
[-C--:B------:R-:W-:Y:S01]  /*5620*/  FMUL.FTZ R116, R116, R13.reuse ;  /* 0x0000000d74747220 */ /* 0x080fe20000410000 */
[----:B------:R-:W-:Y:S01]  /*5630*/  FADD.FTZ R152, R178, R171 ;  /* 0x000000abb2987221 */ /* 0x000fe20000010000 */
[-C--:B------:R-:W-:Y:S01]  /*5640*/  FMUL.FTZ R117, R117, R13.reuse ;  /* 0x0000000d75757220 */ /* 0x080fe20000410000 */
[----:B------:R-:W1:Y:S01]  /*5650*/  MUFU.EX2 R165, R165 ;  /* 0x000000a500a57308 */ /* 0x000e620000000800 */
[----:B0-----:R-:W-:Y:S01]  /*5660*/  FADD.FTZ R3, R11, R6 ;  /* 0x000000060b037221 */ /* 0x001fe20000010000 */
[----:B------:R-:W-:Y:S01]  /*5670*/  FADD.FTZ R171, R155, R152 ;  /* 0x000000989bab7221 */ /* 0x000fe20000010000 */
        /* <DEDUP_REMOVED lines=11> */
[-C--:B------:R-:W-:Y:S01]  /*5730*/  FMUL.FTZ R137, R137, R13.reuse ;  /* 0x0000000d89897220 */ /* 0x080fe20000410000 */
[-C--:B------:R-:W-:Y:S01]  /*5740*/  FMUL.FTZ R140, R140, R13.reuse ;  /* 0x0000000d8c8c7220 */ /* 0x080fe20000410000 */
[----:B------:R-:W3:Y:S01]  /*5750*/  MUFU.EX2 R177, R177 ;  /* 0x000000b100b17308 */ /* 0x000ee20000000800 */
[----:B-1----:R-:W-:Y:S01]  /*5760*/  FADD.FTZ R3, R165, R6 ;  /* 0x00000006a5037221 */ /* 0x002fe20000010000 */
[-C--:B------:R-:W-:Y:S01]  /*5770*/  FMUL.FTZ R141, R141, R13.reuse ;  /* 0x0000000d8d8d7220 */ /* 0x080fe20000410000 */
[-C--:B------:R-:W-:Y:S01]  /*5780*/  FMUL.FTZ R144, R144, R13.reuse ;  /* 0x0000000d90907220 */ /* 0x080fe20000410000 */
[-C--:B------:R-:W-:Y:S01]  /*5790*/  FMUL.FTZ R145, R145, R13.reuse ;  /* 0x0000000d91917220 */ /* 0x080fe20000410000 */
[-C--:B------:R-:W-:Y:S01]  /*57a0*/  FMUL.FTZ R148, R148, R13.reuse ;  /* 0x0000000d94947220 */ /* 0x080fe20000410000 */
[----:B------:R-:W-:Y:S01]  /*57b0*/  FMUL.FTZ R149, R149, R13 ;  /* 0x0000000d95957220 */ /* 0x000fe20000410000 */
[----:B------:R-:W-:Y:S01]  /*57c0*/  F2FP.F16.F32.PACK_AB R158, R178, R153 ;  /* 0x00000099b29e723e */ /* 0x000fe200000000ff */
[----:B------:R-:W1:Y:S01]  /*57d0*/  MUFU.EX2 R192, R192 ;  /* 0x000000c000c07308 */ /* 0x000e620000000800 */
[----:B0-----:R-:W-:Y:S01]  /*57e0*/  FADD.FTZ R6, R180, R3 ;  /* 0x00000003b4067221 */ /* 0x001fe20000010000 */
[----:B--2---:R-:W-:Y:S01]  /*57f0*/  F2FP.F16.F32.PACK_AB R154, R20, R15 ;  /* 0x0000000f149a723e */ /* 0x004fe200000000ff */
[-C--:B------:R-:W-:Y:S01]  /*5800*/  FMUL.FTZ R26, R26, R8.reuse ;  /* 0x000000081a1a7220 */ /* 0x080fe20000410000 */
[----:B------:R-:W-:Y:S01]  /*5810*/  F2FP.F16.F32.PACK_AB R153, R10, R9 ;  /* 0x000000090a99723e */ /* 0x000fe200000000ff */
[-C--:B------:R-:W-:Y:S01]  /*5820*/  FMUL.FTZ R27, R27, R8.reuse ;  /* 0x000000081b1b7220 */ /* 0x080fe20000410000 */
[----:B------:R-:W-:Y:S01]  /*5830*/  F2FP.F16.F32.PACK_AB R156, R176, R21 ;  /* 0x00000015b09c723e */ /* 0x000fe200000000ff */
        /* <DEDUP_REMOVED lines=9> */
[----:B------:R-:W2:Y:S01]  /*58d0*/  MUFU.EX2 R163, R163 ;  /* 0x000000a300a37308 */ /* 0x000ea20000000800 */
[----:B-1----:R-:W-:Y:S01]  /*58e0*/  FADD.FTZ R6, R192, R3 ;  /* 0x00000003c0067221 */ /* 0x002fe20000010000 */
[-C--:B------:R-:W-:Y:S01]  /*58f0*/  FMUL.FTZ R43, R43, R8.reuse ;  /* 0x000000082b2b7220 */ /* 0x080fe20000410000 */
[-C--:B------:R-:W-:Y:S01]  /*5900*/  FMUL.FTZ R46, R46, R8.reuse ;  /* 0x000000082e2e7220 */ /* 0x080fe20000410000 */
[-C--:B------:R-:W-:Y:S01]  /*5910*/  FMUL.FTZ R47, R47, R8.reuse ;  /* 0x000000082f2f7220 */ /* 0x080fe20000410000 */
[-C--:B------:R-:W-:Y:S01]  /*5920*/  FMUL.FTZ R50, R50, R8.reuse ;  /* 0x0000000832327220 */ /* 0x080fe20000410000 */
[-C--:B------:R-:W-:Y:S01]  /*5930*/  FMUL.FTZ R51, R51, R8.reuse ;  /* 0x0000000833337220 */ /* 0x080fe20000410000 */
[-C--:B------:R-:W-:Y:S01]  /*5940*/  FMUL.FTZ R54, R54, R8.reuse ;  /* 0x0000000836367220 */ /* 0x080fe20000410000 */
[----:B------:R-:W1:Y:S01]  /*5950*/  MUFU.EX2 R157, R157 ;  /* 0x0000009d009d7308 */ /* 0x000e620000000800 */
[C---:B0-----:R-:W-:Y:S01]  /*5960*/  FADD.FTZ R152, R182.reuse, R171 ;  /* 0x000000abb6987221 */ /* 0x041fe20000010000 */
[----:B------:R-:W-:Y:S01]  /*5970*/  F2FP.F16.F32.PACK_AB R160, R182, R155 ;  /* 0x0000009bb6a0723e */ /* 0x000fe200000000ff */
[-C--:B------:R-:W-:Y:S01]  /*5980*/  FMUL.FTZ R55, R55, R8.reuse ;  /* 0x0000000837377220 */ /* 0x080fe20000410000 */
[----:B------:R-:W-:Y:S01]  /*5990*/  F2FP.F16.F32.PACK_AB R155, R12, R11 ;  /* 0x0000000b0c9b723e */ /* 0x000fe200000000ff */
[-C--:B------:R-:W-:Y:S01]  /*59a0*/  FMUL.FTZ R58, R58, R8.reuse ;  /* 0x000000083a3a7220 */ /* 0x080fe20000410000 */
[-C--:B------:R-:W-:Y:S01]  /*59b0*/  FMUL.FTZ R59, R59, R8.reuse ;  /* 0x000000083b3b7220 */ /* 0x080fe20000410000 */
[-C--:B------:R-:W-:Y:S01]  /*59c0*/  FMUL.FTZ R62, R62, R8.reuse ;  /* 0x000000083e3e7220 */ /* 0x080fe20000410000 */
[----:B------:R-:W0:Y:S01]  /*59d0*/  MUFU.EX2 R194, R194 ;  /* 0x000000c200c27308 */ /* 0x000e220000000800 */
[----:B--2---:R-:W-:Y:S01]  /*59e0*/  FADD.FTZ R3, R163, R6 ;  /* 0x00000006a3037221 */ /* 0x004fe20000010000 */
[-C--:B------:R-:W-:Y:S01]  /*59f0*/  FMUL.FTZ R63, R63, R8.reuse ;  /* 0x000000083f3f7220 */ /* 0x080fe20000410000 */
[-C--:B------:R-:W-:Y:S01]  /*5a00*/  FMUL.FTZ R66, R66, R8.reuse ;  /* 0x0000000842427220 */ /* 0x080fe20000410000 */
[-C--:B------:R-:W-:Y:S01]  /*5a10*/  FMUL.FTZ R67, R67, R8.reuse ;  /* 0x0000000843437220 */ /* 0x080fe20000410000 */
[-C--:B------:R-:W-:Y:S01]  /*5a20*/  FMUL.FTZ R70, R70, R8.reuse ;  /* 0x0000000846467220 */ /* 0x080fe20000410000 */
[-C--:B------:R-:W-:Y:S01]  /*5a30*/  FMUL.FTZ R71, R71, R8.reuse ;  /* 0x0000000847477220 */ /* 0x080fe20000410000 */
[----:B------:R-:W-:Y:S01]  /*5a40*/  FMUL.FTZ R74, R74, R8 ;  /* 0x000000084a4a7220 */ /* 0x000fe20000410000 */
[----:B------:R-:W2:Y:S01]  /*5a50*/  MUFU.EX2 R190, R190 ;  /* 0x000000be00be7308 */ /* 0x000ea20000000800 */
[----:B-1----:R-:W-:Y:S01]  /*5a60*/  FADD.FTZ R171, R157, R152 ;  /* 0x000000989dab7221 */ /* 0x002fe20000010000 */
[----:B------:R-:W-:Y:S01]  /*5a70*/  F2FP.F16.F32.PACK_AB R152, R175, R14 ;  /* 0x0000000eaf98723e */ /* 0x000fe200000000ff */
[----:B------:R-:W-:Y:S01]  /*5a80*/  BAR.SYNC.DEFER_BLOCKING 0xf, 0x100 ;  /* 0x03c4000000007b1d */ /* 0x000fe20000010000 */
[-C--:B------:R-:W-:Y:S01]  /*5a90*/  FMUL.FTZ R75, R75, R8.reuse ;  /* 0x000000084b4b7220 */ /* 0x080fe20000410000 */
[-C--:B------:R-:W-:Y:S01]  /*5aa0*/  FMUL.FTZ R78, R78, R8.reuse ;  /* 0x000000084e4e7220 */ /* 0x080fe20000410000 */
[-C--:B------:R-:W-:Y:S01]  /*5ab0*/  FMUL.FTZ R79, R79, R8.reuse ;  /* 0x000000084f4f7220 */ /* 0x080fe20000410000 */
[-C--:B------:R-:W-:Y:S01]  /*5ac0*/  FMUL.FTZ R82, R82, R8.reuse ;  /* 0x0000000852527220 */ /* 0x080fe20000410000 */
[-C--:B------:R-:W-:Y:S01]  /*5ad0*/  FMUL.FTZ R83, R83, R8.reuse ;  /* 0x0000000853537220 */ /* 0x080fe20000410000 */
[----:B------:R-:W1:Y:S01]  /*5ae0*/  MUFU.EX2 R167, R167 ;  /* 0x000000a700a77308 */ /* 0x000e620000000800 */
[----:B0-----:R-:W-:Y:S01]  /*5af0*/  FADD.FTZ R6, R194, R3 ;  /* 0x00000003c2067221 */ /* 0x001fe20000010000 */
[-C--:B------:R-:W-:Y:S01]  /*5b00*/  FMUL.FTZ R86, R86, R8.reuse ;  /* 0x0000000856567220 */ /* 0x080fe20000410000 */
[-C--:B------:R-:W-:Y:S01]  /*5b10*/  FMUL.FTZ R87, R87, R8.reuse ;  /* 0x0000000857577220 */ /* 0x080fe20000410000 */
[-C--:B------:R-:W-:Y:S01]  /*5b20*/  FMUL.FTZ R90, R90, R8.reuse ;  /* 0x000000085a5a7220 */ /* 0x080fe20000410000 */
[-C--:B------:R-:W-:Y:S01]  /*5b30*/  FMUL.FTZ R91, R91, R8.reuse ;  /* 0x000000085b5b7220 */ /* 0x080fe20000410000 */
[-C--:B------:R-:W-:Y:S01]  /*5b40*/  FMUL.FTZ R94, R94, R8.reuse ;  /* 0x000000085e5e7220 */ /* 0x080fe20000410000 */
[-C--:B------:R-:W-:Y:S01]  /*5b50*/  FMUL.FTZ R95, R95, R8.reuse ;  /* 0x000000085f5f7220 */ /* 0x080fe20000410000 */
[----:B------:R-:W0:Y:S01]  /*5b60*/  MUFU.EX2 R159, R159 ;  /* 0x0000009f009f7308 */ /* 0x000e220000000800 */
[C---:B--2---:R-:W-:Y:S01]  /*5b70*/  FADD.FTZ R14, R190.reuse, R171 ;  /* 0x000000abbe0e7221 */ /* 0x044fe20000010000 */
[----:B------:R-:W-:Y:S01]  /*5b80*/  F2FP.F16.F32.PACK_AB R162, R190, R157 ;  /* 0x0000009dbea2723e */ /* 0x000fe200000000ff */
[-C--:B------:R-:W-:Y:S01]  /*5b90*/  FMUL.FTZ R98, R98, R8.reuse ;  /* 0x0000000862627220 */ /* 0x080fe20000410000 */
[----:B------:R-:W-:Y:S01]  /*5ba0*/  F2FP.F16.F32.PACK_AB R157, R180, R165 ;  /* 0x000000a5b49d723e */ /* 0x000fe200000000ff */
[-C--:B------:R-:W-:Y:S01]  /*5bb0*/  FMUL.FTZ R99, R99, R8.reuse ;  /* 0x0000000863637220 */ /* 0x080fe20000410000 */
[-C--:B------:R-:W-:Y:S01]  /*5bc0*/  FMUL.FTZ R102, R102, R8.reuse ;  /* 0x0000000866667220 */ /* 0x080fe20000410000 */
[-C--:B------:R-:W-:Y:S01]  /*5bd0*/  FMUL.FTZ R103, R103, R8.reuse ;  /* 0x0000000867677220 */ /* 0x080fe20000410000 */
[----:B------:R-:W2:Y:S01]  /*5be0*/  MUFU.EX2 R196, R196 ;  /* 0x000000c400c47308 */ /* 0x000ea20000000800 */
[----:B-1----:R-:W-:Y:S01]  /*5bf0*/  FADD.FTZ R3, R167, R6 ;  /* 0x00000006a7037221 */ /* 0x002fe20000010000 */
[----:B------:R1:W-:Y:S01]  /*5c00*/  STSM.16.M88.4 [R22+0x26800], R152 ;  /* 0x0268009816007844 */ /* 0x0003e20000000200 */
[-C--:B------:R-:W-:Y:S01]  /*5c10*/  FMUL.FTZ R106, R106, R8.reuse ;  /* 0x000000086a6a7220 */ /* 0x080fe20000410000 */
[-C--:B------:R-:W-:Y:S01]  /*5c20*/  FMUL.FTZ R107, R107, R8.reuse ;  /* 0x000000086b6b7220 */ /* 0x080fe20000410000 */
[-C--:B------:R-:W-:Y:S01]  /*5c30*/  FMUL.FTZ R110, R110, R8.reuse ;  /* 0x000000086e6e7220 */ /* 0x080fe20000410000 */
[-C--:B------:R-:W-:Y:S01]  /*5c40*/  FMUL.FTZ R111, R111, R8.reuse ;  /* 0x000000086f6f7220 */ /* 0x080fe20000410000 */
[-C--:B------:R-:W-:Y:S01]  /*5c50*/  FMUL.FTZ R114, R114, R8.reuse ;  /* 0x0000000872727220 */ /* 0x080fe20000410000 */
[----:B------:R-:W3:Y:S01]  /*5c60*/  MUFU.EX2 R164, R164 ;  /* 0x000000a400a47308 */ /* 0x000ee20000000800 */
        /* <DEDUP_REMOVED lines=14> */
[-C--:B------:R-:W-:Y:S01]  /*5d50*/  FMUL.FTZ R138, R138, R8.reuse ;  /* 0x000000088a8a7220 */ /* 0x080fe20000410000 */
[----:B------:R-:W2:Y:S01]  /*5d60*/  MUFU.EX2 R161, R161 ;  /* 0x000000a100a17308 */ /* 0x000ea20000000800 */
[C---:B---3--:R-:W-:Y:S01]  /*5d70*/  FADD.FTZ R14, R164.reuse, R13 ;  /* 0x0000000da40e7221 */ /* 0x048fe20000010000 */
[----:B------:R-:W-:Y:S01]  /*5d80*/  F2FP.F16.F32.PACK_AB R164, R164, R159 ;  /* 0x0000009fa4a4723e */ /* 0x000fe200000000ff */
[-C--:B------:R-:W-:Y:S01]  /*5d90*/  FMUL.FTZ R139, R139, R8.reuse ;  /* 0x000000088b8b7220 */ /* 0x080fe20000410000 */
[----:B------:R-:W-:Y:S01]  /*5da0*/  F2FP.F16.F32.PACK_AB R159, R192, R177 ;  /* 0x000000b1c09f723e */ /* 0x000fe200000000ff */
[-C--:B------:R-:W-:Y:S01]  /*5db0*/  FMUL.FTZ R142, R142, R8.reuse ;  /* 0x000000088e8e7220 */ /* 0x080fe20000410000 */
[-C--:B------:R-:W-:Y:S01]  /*5dc0*/  FMUL.FTZ R143, R143, R8.reuse ;  /* 0x000000088f8f7220 */ /* 0x080fe20000410000 */
[-C--:B------:R-:W-:Y:S01]  /*5dd0*/  FMUL.FTZ R146, R146, R8.reuse ;  /* 0x0000000892927220 */ /* 0x080fe20000410000 */
[----:B------:R-:W3:Y:S01]  /*5de0*/  MUFU.EX2 R168, R168 ;  /* 0x000000a800a87308 */ /* 0x000ee20000000800 */
[----:B0-----:R-:W-:Y:S01]  /*5df0*/  FADD.FTZ R3, R169, R6 ;  /* 0x00000006a9037221 */ /* 0x001fe20000010000 */
[----:B------:R1:W-:Y:S01]  /*5e00*/  STSM.16.M88.4 [R19], R156 ;  /* 0x0000009c13007844 */ /* 0x0003e20000000200 */
[-C--:B------:R-:W-:Y:S01]  /*5e10*/  FMUL.FTZ R147, R147, R8.reuse ;  /* 0x0000000893937220 */ /* 0x080fe20000410000 */
[-C--:B------:R-:W-:Y:S01]  /*5e20*/  FMUL.FTZ R150, R150, R8.reuse ;  /* 0x0000000896967220 */ /* 0x080fe20000410000 */
[----:B------:R-:W-:-:S03]  /*5e30*/  FMUL.FTZ R151, R151, R8 ;  /* 0x0000000897977220 */ /* 0x000fc60000410000 */
[----:B------:R-:W0:Y:S01]  /*5e40*/  MUFU.EX2 R170, R170 ;  /* 0x000000aa00aa7308 */ /* 0x000e220000000800 */
[----:B--2---:R-:W-:-:S07]  /*5e50*/  FADD.FTZ R13, R161, R14 ;  /* 0x0000000ea10d7221 */ /* 0x004fce0000010000 */
[----:B------:R-:W2:Y:S01]  /*5e60*/  MUFU.EX2 R173, R173 ;  /* 0x000000ad00ad7308 */ /* 0x000ea20000000800 */
[C---:B---3--:R-:W-:Y:S01]  /*5e70*/  F2FP.F16.F32.PACK_AB R166, R168.reuse, R161 ;  /* 0x000000a1a8a6723e */ /* 0x048fe200000000ff */
[----:B------:R-:W-:Y:S01]  /*5e80*/  FADD.FTZ R6, R168, R13 ;  /* 0x0000000da8067221 */ /* 0x000fe20000010000 */
[----:B------:R-:W-:Y:S02]  /*5e90*/  F2FP.F16.F32.PACK_AB R161, R194, R163 ;  /* 0x000000a3c2a1723e */ /* 0x000fe400000000ff */
[----:B------:R-:W-:-:S03]  /*5ea0*/  F2FP.F16.F32.PACK_AB R163, R196, R167 ;  /* 0x000000a7c4a3723e */ /* 0x000fc600000000ff */
[----:B------:R-:W3:Y:S01]  /*5eb0*/  MUFU.EX2 R174, R174 ;  /* 0x000000ae00ae7308 */ /* 0x000ee20000000800 */
[C---:B0-----:R-:W-:Y:S01]  /*5ec0*/  FADD.FTZ R10, R170.reuse, R3 ;  /* 0x00000003aa0a7221 */ /* 0x041fe20000010000 */
[----:B------:R-:W-:Y:S01]  /*5ed0*/  F2FP.F16.F32.PACK_AB R165, R170, R169 ;  /* 0x000000a9aaa5723e */ /* 0x000fe200000000ff */
[----:B------:R1:W-:Y:S02]  /*5ee0*/  STSM.16.M88.4 [R184], R160 ;  /* 0x000000a0b8007844 */ /* 0x0003e40000000200 */
[----:B--2---:R-:W-:Y:S01]  /*5ef0*/  FADD.FTZ R3, R173, R10 ;  /* 0x0000000aad037221 */ /* 0x004fe20000010000 */
[----:B---3--:R-:W-:-:S03]  /*5f00*/  F2FP.F16.F32.PACK_AB R167, R174, R173 ;  /* 0x000000adaea7723e */ /* 0x008fc600000000ff */
[----:B------:R-:W-:Y:S02]  /*5f10*/  FADD.FTZ R3, R174, R3 ;  /* 0x00000003ae037221 */ /* 0x000fe40000010000 */
[----:B------:R1:W-:Y:S01]  /*5f20*/  STSM.16.M88.4 [R23], R164 ;  /* 0x000000a417007844 */ /* 0x0003e20000000200 */
[----:B------:R-:W-:Y:S05]  /*5f30*/  @!P0 BRA `(.L_x_34) ;  /* 0x0000000000048947 */ /* 0x000fea0003800000 */
[----:B------:R-:W-:Y:S01]  /*5f40*/  BPT.TRAP 0x1 ;  /* 0x000000040000795c */ /* 0x000fe20000300000 */
.L_x_34:
[----:B------:R0:W2:Y:S01]  /*5f50*/  SYNCS.PHASECHK.TRANS64.TRYWAIT P3, [UR23+0x28c50], R7 ;  /* 0x028c5007ff0075a7 */ /* 0x0000a20008060157 */
[----:B------:R-:W-:Y:S05]  /*5f60*/  @!P0 BRA `(.L_x_35) ;  /* 0x0000000000048947 */ /* 0x000fea0003800000 */
[----:B------:R-:W-:Y:S01]  /*5f70*/  BPT.TRAP 0x1 ;  /* 0x000000040000795c */ /* 0x000fe20000300000 */
.L_x_35:
[----:B--2---:R-:W-:Y:S05]  /*5f80*/  @P3 BRA `(.L_x_36) ;  /* 0x0000000000083947 */ /* 0x004fea0003800000 */
[----:B------:R-:W2:Y:S02]  /*5f90*/  SYNCS.PHASECHK.TRANS64.TRYWAIT P3, [UR23+0x28c50], R7 ;  /* 0x028c5007ff0075a7 */ /* 0x000ea40008060157 */
[----:B--2---:R-:W-:Y:S05]  /*5fa0*/  @!P3 BRA `(.L_x_37) ;  /* 0x0000007800dcb947 */ /* 0x004fea0003800000 */
.L_x_36:
[----:B------:R-:W-:Y:S01]  /*5fb0*/  ULEA UR10, UR39, UR51, 0xc ;  /* 0x00000033270a7291 */ /* 0x000fe2000f8e603f */
[----:B------:R-:W-:Y:S01]  /*5fc0*/  WARPGROUP.ARRIVE ;  /* 0x00000000000079c5 */ /* 0x000fe20000000000 */
[----:B------:R-:W-:Y:S01]  /*5fd0*/  UMOV UR7, 0x40000040 ;  /* 0x4000004000077882 */ /* 0x000fe20000000000 */
[----:B--2---:R-:W-:Y:S01]  /*5fe0*/  @!P1 VIADD R172, R172, 0x28c60 ;  /* 0x00028c60acac9836 */ /* 0x004fe20000000000 */
[----:B------:R-:W-:Y:S01]  /*5ff0*/  UMOV UR21, UR39 ;  /* 0x0000002700157c82 */ /* 0x000fe20008000000 */
[----:B------:R-:W-:Y:S02]  /*6000*/  IMAD.MOV.U32 R8, RZ, RZ, R5 ;  /* 0x000000ffff087224 */ /* 0x000fe400078e0005 */
[----:B------:R-:W-:Y:S01]  /*6010*/  UMOV UR6, UR10 ;  /* 0x0000000a00067c82 */ /* 0x000fe20008000000 */
[----:B------:R-:W-:Y:S01]  /*6020*/  @!P1 PRMT R172, RZ, 0x654, R172 ;  /* 0x00000654ffac9816 */ /* 0x000fe200000000ac */
[----:B------:R-:W-:Y:S01]  /*6030*/  HGMMA.64x256x16.F32 R24, R152, gdesc[UR4].tnspB, R24, gsb0 ;  /* 0x43e0000498187df0 */ /* 0x000fe20008000818 */
[----:B------:R-:W-:Y:S01]  /*6040*/  UIADD3 UR6, UR10, 0x80, URZ ;  /* 0x000000800a067890 */ /* 0x000fe2000fffe03f */
[----:B------:R-:W-:Y:S01]  /*6050*/  IMAD.MOV.U32 R13, RZ, RZ, R4 ;  /* 0x000000ffff0d7224 */ /* 0x000fe200078e0004 */
[----:B------:R-:W-:Y:S01]  /*6060*/  UMOV UR7, 0x40000040 ;  /* 0x4000004000077882 */ /* 0x000fe20000000000 */
[----:B------:R-:W-:-:S02]  /*6070*/  WARPGROUP.DEPBAR.LE gsb0, 0x0 ;  /* 0x00008000000079c5 */ /* 0x000fc40000010000 */
[----:B------:R-:W-:-:S15]  /*6080*/  WARPGROUP.ARRIVE ;  /* 0x00000000000079c5 */ /* 0x000fde0000000000 */
[----:B------:R-:W-:-:S07]  /*6090*/  NOP ;  /* 0x0000000000007918 */ /* 0x000fce0000000000 */
        /* <DEDUP_REMOVED lines=19> */
[----:B--2---:R-:W2:Y:S02]  /*61d0*/  FENCE.VIEW.ASYNC.S ;  /* 0x00000000000073c6 */ /* 0x004ea40000000000 */
[----:B--2---:R-:W-:Y:S01]  /*61e0*/  NOP ;  /* 0x0000000000007918 */ /* 0x004fe20000000000 */
[----:B------:R-:W-:Y:S06]  /*61f0*/  BAR.ARV 0xe, 0x100 ;  /* 0x0384000000007b1d */ /* 0x000fec0000002000 */
[----:B------:R2:W-:Y:S01]  /*6200*/  @!P1 SYNCS.ARRIVE.TRANS64.RED.A1T0 RZ, [R172+URZ], RZ ;  /* 0x000000ffacff99a7 */ /* 0x0005e2000810043f */
[----:B------:R-:W-:Y:S05]  /*6210*/  @P2 BRA `(.L_x_38) ;  /* 0xffffffe000d02947 */ /* 0x000fea000383ffff */
.L_x_29:
[----:B01----:R-:W0:Y:S01]  /*6220*/  SHFL.BFLY PT, R7, R6, 0x2, 0x1f ;  /* 0x0c401f0006077f89 */ /* 0x003e2200000e0000 */
[----:B------:R-:W-:Y:S01]  /*6230*/  IMAD.MOV.U32 R10, RZ, RZ, RZ ;  /* 0x000000ffff0a7224 */ /* 0x000fe200078e00ff */
[----:B------:R-:W-:Y:S01]  /*6240*/  UIADD3 UR36, UR36, 0x1, URZ ;  /* 0x0000000124247890 */ /* 0x000fe2000fffe03f */
[----:B------:R-:W-:Y:S01]  /*6250*/  IMAD.U32 R14, RZ, RZ, UR20 ;  /* 0x00000014ff0e7e24 */ /* 0x000fe2000f8e00ff */
[----:B------:R-:W1:Y:S01]  /*6260*/  SHFL.BFLY PT, R8, R3, 0x2, 0x1f ;  /* 0x0c401f0003087f89 */ /* 0x000e6200000e0000 */
[----:B------:R-:W-:Y:S08]  /*6270*/  BAR.ARV 0x8, 0x100 ;  /* 0x0204000000007b1d */ /* 0x000ff00000002000 */
[----:B------:R-:W-:Y:S01]  /*6280*/  BAR.SYNC.DEFER_BLOCKING 0xf, 0x100 ;  /* 0x03c4000000007b1d */ /* 0x000fe20000010000 */
[----:B0-----:R-:W-:Y:S01]  /*6290*/  FADD.FTZ R7, R7, R6 ;  /* 0x0000000607077221 */ /* 0x001fe20000010000 */
[----:B------:R-:W-:-:S02]  /*62a0*/  IMAD.MOV.U32 R6, RZ, RZ, RZ ;  /* 0x000000ffff067224 */ /* 0x000fc400078e00ff */
[----:B-1----:R-:W-:Y:S02]  /*62b0*/  FADD.FTZ R8, R8, R3 ;  /* 0x0000000308087221 */ /* 0x002fe40000010000 */
[----:B------:R-:W0:Y:S01]  /*62c0*/  SHFL.BFLY PT, R0, R7, 0x1, 0x1f ;  /* 0x0c201f0007007f89 */ /* 0x000e2200000e0000 */
[----:B------:R-:W-:Y:S01]  /*62d0*/  IMAD.U32 R3, RZ, RZ, UR39 ;  /* 0x00000027ff037e24 */ /* 0x000fe2000f8e00ff */
[----:B------:R-:W-:Y:S02]  /*62e0*/  UIADD3 UR39, UR39, 0x1, URZ ;  /* 0x0000000127277890 */ /* 0x000fe4000fffe03f */
[----:B------:R-:W1:Y:S02]  /*62f0*/  SHFL.BFLY PT, R9, R8, 0x1, 0x1f ;  /* 0x0c201f0008097f89 */ /* 0x000e6400000e0000 */
[----:B------:R-:W-:-:S04]  /*6300*/  UISETP.NE.AND UP0, UPT, UR39, 0x2, UPT ;  /* 0x000000022700788c */ /* 0x000fc8000bf05270 */
[----:B------:R-:W-:Y:S02]  /*6310*/  USEL UR4, URZ, 0x1, UP0 ;  /* 0x000000013f047887 */ /* 0x000fe40008000000 */
[----:B------:R-:W-:Y:S02]  /*6320*/  USEL UR39, UR39, URZ, UP0 ;  /* 0x0000003f27277287 */ /* 0x000fe40008000000 */
[----:B------:R-:W-:Y:S01]  /*6330*/  ULOP3.LUT UR38, UR38, UR4, URZ, 0x3c, !UPT ;  /* 0x0000000426267292 */ /* 0x000fe2000f8e3c3f */
[----:B0-----:R-:W-:Y:S01]  /*6340*/  FADD.FTZ R12, R7, R0 ;  /* 0x00000000070c7221 */ /* 0x001fe20000010000 */
[----:B------:R-:W-:Y:S02]  /*6350*/  IMAD.MOV R0, RZ, RZ, -R18 ;  /* 0x000000ffff007224 */ /* 0x000fe400078e0a12 */
[----:B-1----:R-:W-:Y:S02]  /*6360*/  FADD.FTZ R13, R8, R9 ;  /* 0x00000009080d7221 */ /* 0x002fe40000010000 */
[----:B------:R-:W-:Y:S01]  /*6370*/  FSETP.NE.FTZ.AND P0, PT, R12, RZ, PT ;  /* 0x000000ff0c00720b */ /* 0x000fe20003f15000 */
[----:B------:R-:W-:Y:S01]  /*6380*/  IMAD.U32 R9, RZ, RZ, UR20 ;  /* 0x00000014ff097e24 */ /* 0x000fe2000f8e00ff */
[----:B------:R-:W-:-:S02]  /*6390*/  ISETP.NE.AND P2, PT, R17, R0, PT ;  /* 0x000000001100720c */ /* 0x000fc40003f45270 */
[----:B------:R-:W-:-:S09]  /*63a0*/  FSETP.NE.FTZ.AND P1, PT, R13, RZ, PT ;  /* 0x000000ff0d00720b */ /* 0x000fd20003f35000 */
[----:B------:R-:W0:Y:S01]  /*63b0*/  @P0 MUFU.RCP R10, R12 ;  /* 0x0000000c000a0308 */ /* 0x000e220000001000 */
[----:B------:R-:W-:Y:S01]  /*63c0*/  @P0 FMUL.FTZ R9, R9, 0.69314718246459960938 ;  /* 0x3f31721809090820 */ /* 0x000fe20000410000 */
[----:B------:R-:W-:Y:S02]  /*63d0*/  @!P2 IMAD R0, R3, 0x40, R2 ;  /* 0x000000400300a824 */ /* 0x000fe400078e0202 */
[----:B------:R-:W-:-:S03]  /*63e0*/  IMAD.MOV.U32 R3, RZ, RZ, -0x800000 ;  /* 0xff800000ff037424 */ /* 0x000fc600078e00ff */
[----:B------:R-:W-:Y:S01]  /*63f0*/  @!P2 LEA R11, R0, UR41, 0x2 ;  /* 0x00000029000bac11 */ /* 0x000fe2000f8e10ff */
[----:B------:R-:W-:Y:S01]  /*6400*/  @P1 MUFU.RCP R6, R13 ;  /* 0x0000000d00061308 */ /* 0x000fe20000001000 */
[----:B------:R-:W-:-:S07]  /*6410*/  IMAD.MOV.U32 R0, RZ, RZ, -0x800000 ;  /* 0xff800000ff007424 */ /* 0x000fce00078e00ff */
[----:B------:R-:W1:Y:S01]  /*6420*/  @P0 MUFU.LG2 R8, R12 ;  /* 0x0000000c00080308 */ /* 0x000e620000000c00 */
        /* <DEDUP_REMOVED lines=64> */
[----:B------:R0:W-:Y:S01]  /*6830*/  @!P2 STS [R11+0x28800], R10 ;  /* 0x0288000a0b00a388 */ /* 0x0001e20000000800 */
[----:B-1----:R-:W-:Y:S01]  /*6840*/  @P0 FMUL.FTZ R8, R8, 0.69314718246459960938 ;  /* 0x3f31721808080820 */ /* 0x002fe20000410000 */
[-C--:B------:R-:W-:Y:S01]  /*6850*/  FMUL.FTZ R26, R26, R6.reuse ;  /* 0x000000061a1a7220 */ /* 0x080fe20000410000 */
[-C--:B------:R-:W-:Y:S01]  /*6860*/  FMUL.FTZ R27, R27, R6.reuse ;  /* 0x000000061b1b7220 */ /* 0x080fe20000410000 */
[----:B------:R1:W-:Y:S01]  /*6870*/  @!P2 STS [R11+0x28820], R6 ;  /* 0x028820060b00a388 */ /* 0x0003e20000000800 */
[-C--:B------:R-:W-:Y:S01]  /*6880*/  FMUL.FTZ R30, R30, R6.reuse ;  /* 0x000000061e1e7220 */ /* 0x080fe20000410000 */
[-C--:B------:R-:W-:Y:S01]  /*6890*/  FMUL.FTZ R31, R31, R6.reuse ;  /* 0x000000061f1f7220 */ /* 0x080fe20000410000 */
[-C--:B------:R-:W-:Y:S01]  /*68a0*/  FMUL.FTZ R34, R34, R6.reuse ;  /* 0x0000000622227220 */ /* 0x080fe20000410000 */
[-C--:B------:R-:W-:Y:S01]  /*68b0*/  FMUL.FTZ R35, R35, R6.reuse ;  /* 0x0000000623237220 */ /* 0x080fe20000410000 */
[-C--:B------:R-:W-:Y:S01]  /*68c0*/  FMUL.FTZ R38, R38, R6.reuse ;  /* 0x0000000626267220 */ /* 0x080fe20000410000 */
[----:B0-----:R-:W0:Y:S01]  /*68d0*/  @P1 MUFU.LG2 R10, R13 ;  /* 0x0000000d000a1308 */ /* 0x001e220000000c00 */
[-C--:B------:R-:W-:Y:S01]  /*68e0*/  FMUL.FTZ R39, R39, R6.reuse ;  /* 0x0000000627277220 */ /* 0x080fe20000410000 */
[-C--:B------:R-:W-:Y:S01]  /*68f0*/  FMUL.FTZ R42, R42, R6.reuse ;  /* 0x000000062a2a7220 */ /* 0x080fe20000410000 */
[-C--:B------:R-:W-:Y:S01]  /*6900*/  FMUL.FTZ R43, R43, R6.reuse ;  /* 0x000000062b2b7220 */ /* 0x080fe20000410000 */
[----:B-1----:R-:W-:Y:S01]  /*6910*/  @P1 FMUL.FTZ R11, R14, 0.69314718246459960938 ;  /* 0x3f3172180e0b1820 */ /* 0x002fe20000410000 */
        /* <DEDUP_REMOVED lines=12> */
[----:B0-----:R-:W-:Y:S01]  /*69e0*/  @P1 FMUL.FTZ R10, R10, 0.69314718246459960938 ;  /* 0x3f3172180a0a1820 */ /* 0x001fe20000410000 */
        /* <DEDUP_REMOVED lines=42> */
[----:B------:R-:W-:Y:S01]  /*6c90*/  @P0 FFMA.FTZ R3, R9, R4, R8 ;  /* 0x0000000409030223 */ /* 0x000fe20000010008 */
[----:B------:R-:W-:Y:S01]  /*6ca0*/  @P1 FFMA.FTZ R0, R11, R5, R10 ;  /* 0x000000050b001223 */ /* 0x000fe2000001000a */
[----:B------:R-:W-:Y:S06]  /*6cb0*/  BAR.ARV 0xe, 0x100 ;  /* 0x0384000000007b1d */ /* 0x000fec0000002000 */
.L_x_18:
[----:B------:R-:W0:Y:S01]  /*6cc0*/  S2UR UR6, SR_SWINHI ;  /* 0x00000000000679c3 */ /* 0x000e220000002f00 */
[----:B------:R-:W1:Y:S01]  /*6cd0*/  SHFL.IDX PT, R6, R210, RZ, 0x1f ;  /* 0x00001fffd2067589 */ /* 0x000e6200000e0000 */
[----:B------:R-:W-:Y:S01]  /*6ce0*/  IMAD R9, R211, 0x40, R16 ;  /* 0x00000040d3097824 */ /* 0x000fe200078e0210 */
[----:B------:R-:W-:Y:S01]  /*6cf0*/  F2FP.F16.F32.PACK_AB R96, R97, R96 ;  /* 0x000000606160723e */ /* 0x000fe200000000ff */
[----:B------:R-:W-:Y:S01]  /*6d00*/  ULDC UR7, c[0x0][0xc44] ;  /* 0x0003110000077ab9 */ /* 0x000fe20000000800 */
[----:B------:R-:W-:Y:S01]  /*6d10*/  F2FP.F16.F32.PACK_AB R97, R99, R98 ;  /* 0x000000626361723e */ /* 0x000fe200000000ff */
[----:B------:R-:W-:Y:S01]  /*6d20*/  USHF.R.S32.HI UR11, URZ, 0x1f, UR45 ;  /* 0x0000001f3f0b7899 */ /* 0x000fe2000801142d */
[----:B------:R-:W-:Y:S02]  /*6d30*/  F2FP.F16.F32.PACK_AB R104, R105, R104 ;  /* 0x000000686968723e */ /* 0x000fe400000000ff */
[----:B------:R-:W-:Y:S02]  /*6d40*/  F2FP.F16.F32.PACK_AB R98, R101, R100 ;  /* 0x000000646562723e */ /* 0x000fe400000000ff */
[----:B------:R-:W-:-:S02]  /*6d50*/  F2FP.F16.F32.PACK_AB R99, R103, R102 ;  /* 0x000000666763723e */ /* 0x000fc400000000ff */
[----:B------:R-:W-:Y:S02]  /*6d60*/  F2FP.F16.F32.PACK_AB R105, R107, R106 ;  /* 0x0000006a6b69723e */ /* 0x000fe400000000ff */
[----:B------:R-:W-:Y:S02]  /*6d70*/  F2FP.F16.F32.PACK_AB R106, R109, R108 ;  /* 0x0000006c6d6a723e */ /* 0x000fe400000000ff */
[----:B------:R-:W-:Y:S02]  /*6d80*/  F2FP.F16.F32.PACK_AB R107, R152, R92 ;  /* 0x0000005c986b723e */ /* 0x000fe400000000ff */
[----:B------:R-:W-:Y:S02]  /*6d90*/  F2FP.F16.F32.PACK_AB R112, R113, R112 ;  /* 0x000000707170723e */ /* 0x000fe400000000ff */
[----:B------:R-:W-:Y:S02]  /*6da0*/  F2FP.F16.F32.PACK_AB R113, R155, R153 ;  /* 0x000000999b71723e */ /* 0x000fe400000000ff */
[----:B------:R-:W-:Y:S01]  /*6db0*/  F2FP.F16.F32.PACK_AB R120, R121, R120 ;  /* 0x000000787978723e */ /* 0x000fe200000000ff */
[----:B------:R-:W-:Y:S01]  /*6dc0*/  UMOV UR4, UR41 ;  /* 0x0000002900047c82 */ /* 0x000fe20008000000 */
[----:B0-----:R-:W-:Y:S01]  /*6dd0*/  UMOV UR5, UR6 ;  /* 0x0000000600057c82 */ /* 0x001fe20008000000 */
[----:B------:R-:W-:Y:S01]  /*6de0*/  BAR.SYNC.DEFER_BLOCKING 0x1, 0x100 ;  /* 0x0044000000007b1d */ /* 0x000fe20000010000 */
[----:B------:R-:W-:Y:S01]  /*6df0*/  IMAD.U32 R110, RZ, RZ, UR4 ;  /* 0x00000004ff6e7e24 */ /* 0x000fe2000f8e00ff */
[----:B-1----:R-:W-:Y:S01]  /*6e00*/  ISETP.NE.AND P0, PT, R6, RZ, PT ;  /* 0x000000ff0600720c */ /* 0x002fe20003f05270 */
[----:B------:R-:W-:Y:S01]  /*6e10*/  IMAD.U32 R111, RZ, RZ, UR5 ;  /* 0x00000005ff6f7e24 */ /* 0x000fe2000f8e00ff */
[----:B------:R-:W-:Y:S01]  /*6e20*/  F2FP.F16.F32.PACK_AB R121, R159, R158 ;  /* 0x0000009e9f79723e */ /* 0x000fe200000000ff */
[----:B------:R-:W-:Y:S01]  /*6e30*/  UIADD3 UR5, -UR45, URZ, URZ ;  /* 0x0000003f2d057290 */ /* 0x000fe2000fffe13f */
[----:B------:R-:W-:Y:S01]  /*6e40*/  F2FP.F16.F32.PACK_AB R128, R129, R128 ;  /* 0x000000808180723e */ /* 0x000fe200000000ff */
[--C-:B------:R-:W-:Y:S01]  /*6e50*/  IMAD.WIDE R4, R215, 0x2, R110.reuse ;  /* 0x00000002d7047825 */ /* 0x100fe200078e026e */
[----:B------:R-:W-:Y:S01]  /*6e60*/  F2FP.F16.F32.PACK_AB R129, R164, R163 ;  /* 0x000000a3a481723e */ /* 0x000fe200000000ff */
[----:B------:R-:W-:Y:S01]  /*6e70*/  UIMAD UR7, UR7, UR5, UR44 ;  /* 0x00000005070772a4 */ /* 0x000fe2000f8e022c */
[----:B------:R-:W-:Y:S01]  /*6e80*/  F2FP.F16.F32.PACK_AB R144, R145, R144 ;  /* 0x000000909190723e */ /* 0x000fe200000000ff */
[----:B------:R-:W-:Y:S01]  /*6e90*/  IMAD.WIDE R110, R9, 0x2, R110 ;  /* 0x00000002096e7825 */ /* 0x000fe200078e026e */
[C---:B------:R-:W-:Y:S01]  /*6ea0*/  IADD3 R21, P2, R4.reuse, 0x20, RZ ;  /* 0x0000002004157810 */ /* 0x040fe20007f5e0ff */
[----:B------:R-:W-:Y:S01]  /*6eb0*/  ULDC UR4, c[0x0][0xc] ;  /* 0x0000030000047ab9 */ /* 0x000fe20000000800 */
[C---:B------:R-:W-:Y:S01]  /*6ec0*/  IADD3 R33, P3, R4.reuse, 0x40, RZ ;  /* 0x0000004004217810 */ /* 0x040fe20007f7e0ff */
[----:B------:R-:W-:Y:S01]  /*6ed0*/  UIADD3 UR47, UR4, UR47, URZ ;  /* 0x0000002f042f7290 */ /* 0x000fe2000fffe03f */
[----:B------:R-:W-:Y:S01]  /*6ee0*/  LOP3.LUT R8, R21, 0x380, RZ, 0xc0, !PT ;  /* 0x0000038015087812 */ /* 0x000fe200078ec0ff */
[--C-:B------:R-:W-:Y:S01]  /*6ef0*/  IMAD.X R9, RZ, RZ, R5.reuse, P2 ;  /* 0x000000ffff097224 */ /* 0x100fe200010e0605 */
[----:B------:R-:W-:Y:S01]  /*6f00*/  IADD3 R32, P6, R4, 0x2020, RZ ;  /* 0x0000202004207810 */ /* 0x000fe20007fde0ff */
[--C-:B------:R-:W-:Y:S01]  /*6f10*/  IMAD.X R11, RZ, RZ, R5.reuse, P3 ;  /* 0x000000ffff0b7224 */ /* 0x100fe200018e0605 */
[----:B------:R-:W-:Y:S01]  /*6f20*/  SHF.R.U64 R8, R8, 0x3, RZ ;  /* 0x0000000308087819 */ /* 0x000fe200000012ff */
[----:B------:R-:W-:Y:S01]  /*6f30*/  USHF.R.S32.HI UR10, URZ, 0x1f, UR7 ;  /* 0x0000001f3f0a7899 */ /* 0x000fe20008011407 */
[----:B------:R-:W-:Y:S01]  /*6f40*/  IADD3 R37, P4, R4, 0x60, RZ ;  /* 0x0000006004257810 */ /* 0x000fe20007f9e0ff */
[----:B------:R-:W-:Y:S01]  /*6f50*/  IMAD.X R49, RZ, RZ, R5, P6 ;  /* 0x000000ffff317224 */ /* 0x000fe200030e0605 */
[----:B------:R-:W-:-:S02]  /*6f60*/  LOP3.LUT R8, R8, R21, RZ, 0x3c, !PT ;  /* 0x0000001508087212 */ /* 0x000fc400078e3cff */
[----:B------:R-:W-:Y:S01]  /*6f70*/  IADD3 R41, P5, R4, 0x2000, RZ ;  /* 0x0000200004297810 */ /* 0x000fe20007fbe0ff */
[--C-:B------:R-:W-:Y:S01]  /*6f80*/  IMAD.X R25, RZ, RZ, R5.reuse, P4 ;  /* 0x000000ffff197224 */ /* 0x100fe200020e0605 */
[----:B------:R-:W-:Y:S02]  /*6f90*/  LOP3.LUT R21, R32, 0x380, RZ, 0xc0, !PT ;  /* 0x0000038020157812 */ /* 0x000fe400078ec0ff */
[----:B------:R-:W-:Y:S01]  /*6fa0*/  IADD3 R36, P3, R4, 0x4000, RZ ;  /* 0x0000400004247810 */ /* 0x000fe20007f7e0ff */
[--C-:B------:R-:W-:Y:S01]  /*6fb0*/  IMAD.X R29, RZ, RZ, R5.reuse, P5 ;  /* 0x000000ffff1d7224 */ /* 0x100fe200028e0605 */
[----:B------:R-:W-:Y:S02]  /*6fc0*/  LOP3.LUT R14, R37, 0x380, RZ, 0xc0, !PT ;  /* 0x00000380250e7812 */ /* 0x000fe400078ec0ff */
[----:B------:R-:W-:Y:S01]  /*6fd0*/  LOP3.LUT R20, R41, 0x380, RZ, 0xc0, !PT ;  /* 0x0000038029147812 */ /* 0x000fe200078ec0ff */
[----:B------:R-:W-:Y:S01]  /*6fe0*/  IMAD.X R123, RZ, RZ, R5, P3 ;  /* 0x000000ffff7b7224 */ /* 0x000fe200018e0605 */
[----:B------:R-:W-:-:S02]  /*6ff0*/  SHF.R.U64 R21, R21, 0x3, RZ ;  /* 0x0000000315157819 */ /* 0x000fc400000012ff */
[----:B------:R-:W-:Y:S02]  /*7000*/  SHF.R.U64 R14, R14, 0x3, RZ ;  /* 0x000000030e0e7819 */ /* 0x000fe400000012ff */
[C---:B------:R-:W-:Y:S02]  /*7010*/  IADD3 R45, P1, R4.reuse, 0x2040, RZ ;  /* 0x00002040042d7810 */ /* 0x040fe40007f3e0ff */
[----:B------:R-:W-:Y:S02]  /*7020*/  IADD3 R12, P3, R4, 0x6040, RZ ;  /* 0x00006040040c7810 */ /* 0x000fe40007f7e0ff */
[----:B------:R-:W-:Y:S01]  /*7030*/  SHF.R.U64 R20, R20, 0x3, RZ ;  /* 0x0000000314147819 */ /* 0x000fe200000012ff */
[----:B------:R-:W-:Y:S01]  /*7040*/  IMAD.X R115, RZ, RZ, R5, P1 ;  /* 0x000000ffff737224 */ /* 0x000fe200008e0605 */
[----:B------:R-:W-:Y:S02]  /*7050*/  LOP3.LUT R48, R21, R32, RZ, 0x3c, !PT ;  /* 0x0000002015307212 */ /* 0x000fe400078e3cff */
[----:B------:R-:W-:-:S02]  /*7060*/  IADD3 R53, P2, R4, 0x2060, RZ ;  /* 0x0000206004357810 */ /* 0x000fc40007f5e0ff */
[----:B------:R-:W-:Y:S02]  /*7070*/  IADD3 R57, P4, R4, 0x4020, RZ ;  /* 0x0000402004397810 */ /* 0x000fe40007f9e0ff */
[----:B------:R-:W-:Y:S01]  /*7080*/  LOP3.LUT R21, R36, 0x380, RZ, 0xc0, !PT ;  /* 0x0000038024157812 */ /* 0x000fe200078ec0ff */
[--C-:B------:R-:W-:Y:S01]  /*7090*/  IMAD.X R119, RZ, RZ, R5.reuse, P2 ;  /* 0x000000ffff777224 */ /* 0x100fe200010e0605 */
[----:B------:R-:W-:Y:S01]  /*70a0*/  LOP3.LUT R24, R14, R37, RZ, 0x3c, !PT ;  /* 0x000000250e187212 */ /* 0x000fe200078e3cff */
[----:B------:R-:W-:Y:S01]  /*70b0*/  IMAD.X R127, RZ, RZ, R5, P4 ;  /* 0x000000ffff7f7224 */ /* 0x000fe200020e0605 */
[----:B------:R-:W-:Y:S02]  /*70c0*/  LOP3.LUT R28, R20, R41, RZ, 0x3c, !PT ;  /* 0x00000029141c7212 */ /* 0x000fe400078e3cff */
[----:B------:R-:W-:Y:S02]  /*70d0*/  LOP3.LUT R37, R12, 0x380, RZ, 0xc0, !PT ;  /* 0x000003800c257812 */ /* 0x000fe400078ec0ff */
[----:B------:R-:W-:-:S02]  /*70e0*/  LOP3.LUT R20, R53, 0x380, RZ, 0xc0, !PT ;  /* 0x0000038035147812 */ /* 0x000fc400078ec0ff */
[----:B------:R-:W-:Y:S02]  /*70f0*/  LOP3.LUT R32, R57, 0x380, RZ, 0xc0, !PT ;  /* 0x0000038039207812 */ /* 0x000fe400078ec0ff */
[----:B------:R-:W-:Y:S02]  /*7100*/  SHF.R.U64 R21, R21, 0x3, RZ ;  /* 0x0000000315157819 */ /* 0x000fe400000012ff */
[C---:B------:R-:W-:Y:S02]  /*7110*/  IADD3 R40, P1, R4.reuse, 0x6000, RZ ;  /* 0x0000600004287810 */ /* 0x040fe40007f3e0ff */
[C---:B------:R-:W-:Y:S02]  /*7120*/  IADD3 R69, P2, R4.reuse, 0x6020, RZ ;  /* 0x0000602004457810 */ /* 0x040fe40007f5e0ff */
[----:B------:R-:W-:Y:S01]  /*7130*/  SHF.R.U64 R37, R37, 0x3, RZ ;  /* 0x0000000325257819 */ /* 0x000fe200000012ff */
[--C-:B------:R-:W-:Y:S01]  /*7140*/  IMAD.X R139, RZ, RZ, R5.reuse, P1 ;  /* 0x000000ffff8b7224 */ /* 0x100fe200008e0605 */
[----:B------:R-:W-:Y:S01]  /*7150*/  LOP3.LUT R13, R4, 0x380, RZ, 0xc0, !PT ;  /* 0x00000380040d7812 */ /* 0x000fe200078ec0ff */
[----:B------:R-:W-:Y:S01]  /*7160*/  IMAD.X R143, RZ, RZ, R5, P2 ;  /* 0x000000ffff8f7224 */ /* 0x000fe200010e0605 */
[----:B------:R-:W-:-:S02]  /*7170*/  SHF.R.U64 R20, R20, 0x3, RZ ;  /* 0x0000000314147819 */ /* 0x000fc400000012ff */
[----:B------:R-:W-:Y:S02]  /*7180*/  SHF.R.U64 R32, R32, 0x3, RZ ;  /* 0x0000000320207819 */ /* 0x000fe400000012ff */
[----:B------:R-:W-:Y:S02]  /*7190*/  LOP3.LUT R122, R21, R36, RZ, 0x3c, !PT ;  /* 0x00000024157a7212 */ /* 0x000fe400078e3cff */
[----:B------:R-:W-:Y:S02]  /*71a0*/  IADD3 R65, P6, R4, 0x4060, RZ ;  /* 0x0000406004417810 */ /* 0x000fe40007fde0ff */
[----:B------:R-:W-:Y:S02]  /*71b0*/  LOP3.LUT R10, R33, 0x380, RZ, 0xc0, !PT ;  /* 0x00000380210a7812 */ /* 0x000fe400078ec0ff */
[----:B------:R-:W-:Y:S01]  /*71c0*/  LOP3.LUT R21, R40, 0x380, RZ, 0xc0, !PT ;  /* 0x0000038028157812 */ /* 0x000fe200078ec0ff */
[----:B------:R-:W-:Y:S01]  /*71d0*/  IMAD.X R135, RZ, RZ, R5, P6 ;  /* 0x000000ffff877224 */ /* 0x000fe200030e0605 */
[----:B------:R-:W-:-:S02]  /*71e0*/  LOP3.LUT R12, R37, R12, RZ, 0x3c, !PT ;  /* 0x0000000c250c7212 */ /* 0x000fc400078e3cff */
[----:B------:R-:W-:Y:S02]  /*71f0*/  IADD3 R6, P4, R4, 0x6060, RZ ;  /* 0x0000606004067810 */ /* 0x000fe40007f9e0ff */
[----:B------:R-:W-:Y:S02]  /*7200*/  SHF.R.U64 R13, R13, 0x3, RZ ;  /* 0x000000030d0d7819 */ /* 0x000fe400000012ff */
[----:B------:R-:W-:Y:S01]  /*7210*/  LOP3.LUT R118, R20, R53, RZ, 0x3c, !PT ;  /* 0x0000003514767212 */ /* 0x000fe200078e3cff */
[----:B------:R-:W-:Y:S01]  /*7220*/  IMAD.X R15, RZ, RZ, R5, P4 ;  /* 0x000000ffff0f7224 */ /* 0x000fe200020e0605 */
[----:B------:R-:W-:Y:S02]  /*7230*/  LOP3.LUT R126, R32, R57, RZ, 0x3c, !PT ;  /* 0x00000039207e7212 */ /* 0x000fe400078e3cff */
[----:B------:R-:W-:Y:S02]  /*7240*/  IADD3 R37, P2, R110, 0x3000, RZ ;  /* 0x000030006e257810 */ /* 0x000fe40007f5e0ff */
[----:B------:R-:W-:-:S02]  /*7250*/  SHF.R.U64 R10, R10, 0x3, RZ ;  /* 0x000000030a0a7819 */ /* 0x000fc400000012ff */
[----:B------:R-:W-:Y:S02]  /*7260*/  LOP3.LUT R14, R45, 0x380, RZ, 0xc0, !PT ;  /* 0x000003802d0e7812 */ /* 0x000fe400078ec0ff */
[----:B------:R-:W-:Y:S02]  /*7270*/  LOP3.LUT R20, R65, 0x380, RZ, 0xc0, !PT ;  /* 0x0000038041147812 */ /* 0x000fe400078ec0ff */
[----:B------:R-:W-:Y:S02]  /*7280*/  LOP3.LUT R32, R69, 0x380, RZ, 0xc0, !PT ;  /* 0x0000038045207812 */ /* 0x000fe400078ec0ff */
[----:B------:R-:W-:Y:S02]  /*7290*/  SHF.R.U64 R21, R21, 0x3, RZ ;  /* 0x0000000315157819 */ /* 0x000fe400000012ff */
[----:B------:R-:W-:Y:S02]  /*72a0*/  IADD3 R61, P5, R4, 0x4040, RZ ;  /* 0x00004040043d7810 */ /* 0x000fe40007fbe0ff */
[----:B------:R-:W-:Y:S01]  /*72b0*/  LOP3.LUT R4, R13, R4, RZ, 0x3c, !PT ;  /* 0x000000040d047212 */ /* 0x000fe200078e3cff */
[--C-:B------:R-:W-:Y:S01]  /*72c0*/  IMAD.X R13, RZ, RZ, R5.reuse, P3 ;  /* 0x000000ffff0d7224 */ /* 0x100fe200018e0605 */
[----:B------:R-:W-:Y:S01]  /*72d0*/  LOP3.LUT R36, R37, 0x380, RZ, 0xc0, !PT ;  /* 0x0000038025247812 */ /* 0x000fe200078ec0ff */
[----:B------:R-:W-:Y:S01]  /*72e0*/  IMAD.X R131, RZ, RZ, R5, P5 ;  /* 0x000000ffff837224 */ /* 0x000fe200028e0605 */
[----:B------:R-:W-:-:S02]  /*72f0*/  LOP3.LUT R10, R10, R33, RZ, 0x3c, !PT ;  /* 0x000000210a0a7212 */ /* 0x000fc400078e3cff */
[----:B------:R-:W-:Y:S02]  /*7300*/  SHF.R.U64 R14, R14, 0x3, RZ ;  /* 0x000000030e0e7819 */ /* 0x000fe400000012ff */
[----:B------:R-:W-:Y:S02]  /*7310*/  SHF.R.U64 R20, R20, 0x3, RZ ;  /* 0x0000000314147819 */ /* 0x000fe400000012ff */
[----:B------:R-:W-:Y:S02]  /*7320*/  SHF.R.U64 R32, R32, 0x3, RZ ;  /* 0x0000000320207819 */ /* 0x000fe400000012ff */
[----:B------:R-:W-:Y:S02]  /*7330*/  LOP3.LUT R138, R21, R40, RZ, 0x3c, !PT ;  /* 0x00000028158a7212 */ /* 0x000fe400078e3cff */
[C---:B------:R-:W-:Y:S02]  /*7340*/  IADD3 R21, P4, R110.reuse, 0x1000, RZ ;  /* 0x000010006e157810 */ /* 0x040fe40007f9e0ff */
[----:B------:R-:W-:-:S02]  /*7350*/  IADD3 R33, P3, R110, 0x2000, RZ ;  /* 0x000020006e217810 */ /* 0x000fc40007f7e0ff */
[----:B------:R-:W-:Y:S02]  /*7360*/  SHF.R.U64 R36, R36, 0x3, RZ ;  /* 0x0000000324247819 */ /* 0x000fe400000012ff */
[----:B------:R-:W-:Y:S02]  /*7370*/  LOP3.LUT R114, R14, R45, RZ, 0x3c, !PT ;  /* 0x0000002d0e727212 */ /* 0x000fe400078e3cff */
[----:B------:R-:W-:Y:S02]  /*7380*/  LOP3.LUT R134, R20, R65, RZ, 0x3c, !PT ;  /* 0x0000004114867212 */ /* 0x000fe400078e3cff */
[----:B------:R-:W-:Y:S02]  /*7390*/  LOP3.LUT R142, R32, R69, RZ, 0x3c, !PT ;  /* 0x00000045208e7212 */ /* 0x000fe400078e3cff */
[----:B------:R-:W-:Y:S02]  /*73a0*/  LOP3.LUT R14, R61, 0x380, RZ, 0xc0, !PT ;  /* 0x000003803d0e7812 */ /* 0x000fe400078ec0ff */
[----:B------:R-:W-:-:S02]  /*73b0*/  LOP3.LUT R20, R21, 0x380, RZ, 0xc0, !PT ;  /* 0x0000038015147812 */ /* 0x000fc400078ec0ff */
[----:B------:R-:W-:Y:S02]  /*73c0*/  LOP3.LUT R32, R33, 0x380, RZ, 0xc0, !PT ;  /* 0x0000038021207812 */ /* 0x000fe400078ec0ff */
[----:B------:R-:W-:Y:S02]  /*73d0*/  LOP3.LUT R41, R6, 0x380, RZ, 0xc0, !PT ;  /* 0x0000038006297812 */ /* 0x000fe400078ec0ff */
[----:B------:R-:W-:Y:S01]  /*73e0*/  LOP3.LUT R36, R36, R37, RZ, 0x3c, !PT ;  /* 0x0000002524247212 */ /* 0x000fe200078e3cff */
[----:B------:R-:W-:Y:S01]  /*73f0*/  IMAD.X R37, RZ, RZ, R111, P2 ;  /* 0x000000ffff257224 */ /* 0x000fe200010e066f */
[----:B------:R-:W-:Y:S02]  /*7400*/  SHF.R.U64 R14, R14, 0x3, RZ ;  /* 0x000000030e0e7819 */ /* 0x000fe400000012ff */
[----:B------:R-:W-:Y:S02]  /*7410*/  SHF.R.U64 R20, R20, 0x3, RZ ;  /* 0x0000000314147819 */ /* 0x000fe400000012ff */
[----:B------:R-:W-:-:S02]  /*7420*/  SHF.R.U64 R32, R32, 0x3, RZ ;  /* 0x0000000320207819 */ /* 0x000fc400000012ff */
[----:B------:R-:W-:Y:S02]  /*7430*/  IADD3 R65, P2, R110, 0x9000, RZ ;  /* 0x000090006e417810 */ /* 0x000fe40007f5e0ff */
[----:B------:R-:W-:Y:S02]  /*7440*/  SHF.R.U64 R41, R41, 0x3, RZ ;  /* 0x0000000329297819 */ /* 0x000fe400000012ff */
[----:B------:R-:W-:Y:S02]  /*7450*/  LOP3.LUT R130, R14, R61, RZ, 0x3c, !PT ;  /* 0x0000003d0e827212 */ /* 0x000fe400078e3cff */
[----:B------:R-:W-:Y:S01]  /*7460*/  LOP3.LUT R20, R20, R21, RZ, 0x3c, !PT ;  /* 0x0000001514147212 */ /* 0x000fe200078e3cff */
[--C-:B------:R-:W-:Y:S01]  /*7470*/  IMAD.X R21, RZ, RZ, R111.reuse, P4 ;  /* 0x000000ffff157224 */ /* 0x100fe200020e066f */
[----:B------:R-:W-:Y:S01]  /*7480*/  LOP3.LUT R32, R32, R33, RZ, 0x3c, !PT ;  /* 0x0000002120207212 */ /* 0x000fe200078e3cff */
[----:B------:R-:W-:Y:S01]  /*7490*/  IMAD.X R33, RZ, RZ, R111, P3 ;  /* 0x000000ffff217224 */ /* 0x000fe200018e066f */
[----:B------:R-:W-:-:S02]  /*74a0*/  LOP3.LUT R64, R65, 0x380, RZ, 0xc0, !PT ;  /* 0x0000038041407812 */ /* 0x000fc400078ec0ff */
[----:B------:R-:W-:Y:S02]  /*74b0*/  LOP3.LUT R14, R41, R6, RZ, 0x3c, !PT ;  /* 0x00000006290e7212 */ /* 0x000fe400078e3cff */
[C---:B------:R-:W-:Y:S02]  /*74c0*/  IADD3 R41, P1, R110.reuse, 0x4000, RZ ;  /* 0x000040006e297810 */ /* 0x040fe40007f3e0ff */
[C---:B------:R-:W-:Y:S02]  /*74d0*/  IADD3 R45, P6, R110.reuse, 0x5000, RZ ;  /* 0x000050006e2d7810 */ /* 0x040fe40007fde0ff */
[C---:B------:R-:W-:Y:S02]  /*74e0*/  IADD3 R53, P5, R110.reuse, 0x6000, RZ ;  /* 0x000060006e357810 */ /* 0x040fe40007fbe0ff */
[C---:B------:R-:W-:Y:S02]  /*74f0*/  IADD3 R57, P4, R110.reuse, 0x7000, RZ ;  /* 0x000070006e397810 */ /* 0x040fe40007f9e0ff */
[----:B------:R-:W-:-:S02]  /*7500*/  IADD3 R61, P3, R110, 0x8000, RZ ;  /* 0x000080006e3d7810 */ /* 0x000fc40007f7e0ff */
[----:B------:R-:W-:Y:S02]  /*7510*/  SHF.R.U64 R64, R64, 0x3, RZ ;  /* 0x0000000340407819 */ /* 0x000fe400000012ff */
[----:B------:R-:W-:Y:S02]  /*7520*/  LOP3.LUT R40, R41, 0x380, RZ, 0xc0, !PT ;  /* 0x0000038029287812 */ /* 0x000fe400078ec0ff */
[----:B------:R-:W-:Y:S02]  /*7530*/  LOP3.LUT R44, R45, 0x380, RZ, 0xc0, !PT ;  /* 0x000003802d2c7812 */ /* 0x000fe400078ec0ff */
[----:B------:R-:W-:Y:S02]  /*7540*/  LOP3.LUT R52, R53, 0x380, RZ, 0xc0, !PT ;  /* 0x0000038035347812 */ /* 0x000fe400078ec0ff */
[----:B------:R-:W-:Y:S02]  /*7550*/  LOP3.LUT R56, R57, 0x380, RZ, 0xc0, !PT ;  /* 0x0000038039387812 */ /* 0x000fe400078ec0ff */
[----:B------:R-:W-:-:S02]  /*7560*/  LOP3.LUT R60, R61, 0x380, RZ, 0xc0, !PT ;  /* 0x000003803d3c7812 */ /* 0x000fc400078ec0ff */
[----:B------:R-:W-:Y:S02]  /*7570*/  MOV R223, R4 ;  /* 0x0000000400df7202 */ /* 0x000fe40000000f00 */
[----:B------:R-:W-:Y:S01]  /*7580*/  LOP3.LUT R64, R64, R65, RZ, 0x3c, !PT ;  /* 0x0000004140407212 */ /* 0x000fe200078e3cff */
[----:B------:R-:W-:Y:S01]  /*7590*/  IMAD.X R65, RZ, RZ, R111, P2 ;  /* 0x000000ffff417224 */ /* 0x000fe200010e066f */
[----:B------:R-:W-:Y:S02]  /*75a0*/  F2FP.F16.F32.PACK_AB R5, R27, R26 ;  /* 0x0000001a1b05723e */ /* 0x000fe400000000ff */
[----:B------:R-:W-:Y:S02]  /*75b0*/  LOP3.LUT R26, R110, 0x380, RZ, 0xc0, !PT ;  /* 0x000003806e1a7812 */ /* 0x000fe400078ec0ff */
[----:B------:R-:W-:Y:S02]  /*75c0*/  SHF.R.U64 R40, R40, 0x3, RZ ;  /* 0x0000000328287819 */ /* 0x000fe400000012ff */
[----:B------:R-:W-:-:S02]  /*75d0*/  SHF.R.U64 R44, R44, 0x3, RZ ;  /* 0x000000032c2c7819 */ /* 0x000fc400000012ff */
[----:B------:R-:W-:Y:S02]  /*75e0*/  SHF.R.U64 R52, R52, 0x3, RZ ;  /* 0x0000000334347819 */ /* 0x000fe400000012ff */
[----:B------:R-:W-:Y:S02]  /*75f0*/  SHF.R.U64 R56, R56, 0x3, RZ ;  /* 0x0000000338387819 */ /* 0x000fe400000012ff */
[----:B------:R-:W-:Y:S02]  /*7600*/  SHF.R.U64 R60, R60, 0x3, RZ ;  /* 0x000000033c3c7819 */ /* 0x000fe400000012ff */
[----:B------:R-:W-:Y:S02]  /*7610*/  IADD3 R27, P2, R110, 0xf000, RZ ;  /* 0x0000f0006e1b7810 */ /* 0x000fe40007f5e0ff */
[----:B------:R-:W-:Y:S02]  /*7620*/  F2FP.F16.F32.PACK_AB R6, R7, R205 ;  /* 0x000000cd0706723e */ /* 0x000fe400000000ff */
[----:B------:R-:W-:Y:S01]  /*7630*/  F2FP.F16.F32.PACK_AB R4, R206, R208 ;  /* 0x000000d0ce04723e */ /* 0x000fe200000000ff */
[----:B------:R-:W-:Y:S01]  /*7640*/  IMAD.X R89, RZ, RZ, R111, P2 ;  /* 0x000000ffff597224 */ /* 0x000fe200010e066f */
[----:B------:R-:W-:-:S02]  /*7650*/  F2FP.F16.F32.PACK_AB R7, R31, R30 ;  /* 0x0000001e1f07723e */ /* 0x000fc400000000ff */
[----:B------:R-:W-:Y:S02]  /*7660*/  SHF.R.U64 R31, R26, 0x3, RZ ;  /* 0x000000031a1f7819 */ /* 0x000fe400000012ff */
[----:B------:R-:W-:Y:S01]  /*7670*/  LOP3.LUT R40, R40, R41, RZ, 0x3c, !PT ;  /* 0x0000002928287212 */ /* 0x000fe200078e3cff */
[--C-:B------:R-:W-:Y:S01]  /*7680*/  IMAD.X R41, RZ, RZ, R111.reuse, P1 ;  /* 0x000000ffff297224 */ /* 0x100fe200008e066f */
[----:B------:R-:W-:Y:S01]  /*7690*/  LOP3.LUT R44, R44, R45, RZ, 0x3c, !PT ;  /* 0x0000002d2c2c7212 */ /* 0x000fe200078e3cff */
[--C-:B------:R-:W-:Y:S01]  /*76a0*/  IMAD.X R45, RZ, RZ, R111.reuse, P6 ;  /* 0x000000ffff2d7224 */ /* 0x100fe200030e066f */
[----:B------:R-:W-:Y:S01]  /*76b0*/  LOP3.LUT R52, R52, R53, RZ, 0x3c, !PT ;  /* 0x0000003534347212 */ /* 0x000fe200078e3cff */
[--C-:B------:R-:W-:Y:S01]  /*76c0*/  IMAD.X R53, RZ, RZ, R111.reuse, P5 ;  /* 0x000000ffff357224 */ /* 0x100fe200028e066f */
[----:B------:R-:W-:Y:S01]  /*76d0*/  LOP3.LUT R56, R56, R57, RZ, 0x3c, !PT ;  /* 0x0000003938387212 */ /* 0x000fe200078e3cff */
[--C-:B------:R-:W-:Y:S01]  /*76e0*/  IMAD.X R57, RZ, RZ, R111.reuse, P4 ;  /* 0x000000ffff397224 */ /* 0x100fe200020e066f */
[----:B------:R-:W-:Y:S01]  /*76f0*/  LOP3.LUT R60, R60, R61, RZ, 0x3c, !PT ;  /* 0x0000003d3c3c7212 */ /* 0x000fe200078e3cff */
[----:B------:R-:W-:Y:S01]  /*7700*/  IMAD.X R61, RZ, RZ, R111, P3 ;  /* 0x000000ffff3d7224 */ /* 0x000fe200018e066f */
[----:B------:R-:W-:Y:S01]  /*7710*/  LOP3.LUT R26, R27, 0x380, RZ, 0xc0, !PT ;  /* 0x000003801b1a7812 */ /* 0x000fe200078ec0ff */
[----:B------:R0:W-:Y:S01]  /*7720*/  STSM.16.M88.4 [R223], R4 ;  /* 0x00000004df007844 */ /* 0x0001e20000000200 */
[----:B------:R-:W-:-:S02]  /*7730*/  IADD3 R69, P1, R110, 0xa000, RZ ;  /* 0x0000a0006e457810 */ /* 0x000fc40007f3e0ff */
[C---:B------:R-:W-:Y:S02]  /*7740*/  IADD3 R73, P6, R110.reuse, 0xb000, RZ ;  /* 0x0000b0006e497810 */ /* 0x040fe40007fde0ff */
[C---:B------:R-:W-:Y:S02]  /*7750*/  IADD3 R77, P5, R110.reuse, 0xc000, RZ ;  /* 0x0000c0006e4d7810 */ /* 0x040fe40007fbe0ff */
[C---:B------:R-:W-:Y:S02]  /*7760*/  IADD3 R81, P4, R110.reuse, 0xd000, RZ ;  /* 0x0000d0006e517810 */ /* 0x040fe40007f9e0ff */
[----:B------:R-:W-:Y:S02]  /*7770*/  IADD3 R85, P3, R110, 0xe000, RZ ;  /* 0x0000e0006e557810 */ /* 0x000fe40007f7e0ff */
[----:B------:R-:W-:Y:S02]  /*7780*/  LOP3.LUT R110, R31, R110, RZ, 0x3c, !PT ;  /* 0x0000006e1f6e7212 */ /* 0x000fe400078e3cff */
[----:B------:R-:W-:-:S02]  /*7790*/  SHF.R.U64 R26, R26, 0x3, RZ ;  /* 0x000000031a1a7819 */ /* 0x000fc400000012ff */
[----:B------:R-:W-:Y:S02]  /*77a0*/  MOV R31, R8 ;  /* 0x00000008001f7202 */ /* 0x000fe40000000f00 */
[----:B0-----:R-:W-:Y:S02]  /*77b0*/  F2FP.F16.F32.PACK_AB R4, R204, R207 ;  /* 0x000000cfcc04723e */ /* 0x001fe400000000ff */
[----:B------:R-:W-:Y:S02]  /*77c0*/  F2FP.F16.F32.PACK_AB R5, R35, R34 ;  /* 0x000000222305723e */ /* 0x000fe400000000ff */
[----:B------:R-:W-:Y:S02]  /*77d0*/  F2FP.F16.F32.PACK_AB R6, R202, R203 ;  /* 0x000000cbca06723e */ /* 0x000fe400000000ff */
[----:B------:R-:W-:Y:S02]  /*77e0*/  F2FP.F16.F32.PACK_AB R7, R39, R38 ;  /* 0x000000262707723e */ /* 0x000fe400000000ff */
[----:B------:R-:W-:-:S02]  /*77f0*/  MOV R30, R10 ;  /* 0x0000000a001e7202 */ /* 0x000fc40000000f00 */
[----:B------:R-:W-:Y:S01]  /*7800*/  F2FP.F16.F32.PACK_AB R8, R200, R201 ;  /* 0x000000c9c808723e */ /* 0x000fe200000000ff */
[----:B------:R0:W-:Y:S01]  /*7810*/  STSM.16.M88.4 [R31], R4 ;  /* 0x000000041f007844 */ /* 0x0001e20000000200 */
[----:B------:R-:W-:Y:S02]  /*7820*/  F2FP.F16.F32.PACK_AB R9, R43, R42 ;  /* 0x0000002a2b09723e */ /* 0x000fe400000000ff */
[----:B------:R-:W-:Y:S02]  /*7830*/  F2FP.F16.F32.PACK_AB R10, R198, R199 ;  /* 0x000000c7c60a723e */ /* 0x000fe400000000ff */
[----:B------:R-:W-:Y:S02]  /*7840*/  F2FP.F16.F32.PACK_AB R11, R47, R46 ;  /* 0x0000002e2f0b723e */ /* 0x000fe400000000ff */
[----:B------:R-:W-:Y:S02]  /*7850*/  MOV R34, R12 ;  /* 0x0000000c00227202 */ /* 0x000fe40000000f00 */
[----:B------:R-:W-:Y:S01]  /*7860*/  MOV R35, R14 ;  /* 0x0000000e00237202 */ /* 0x000fe20000000f00 */
[----:B------:R1:W-:Y:S01]  /*7870*/  STSM.16.M88.4 [R30], R8 ;  /* 0x000000081e007844 */ /* 0x0003e20000000200 */
[----:B------:R-:W-:-:S02]  /*7880*/  LOP3.LUT R88, R26, R27, RZ, 0x3c, !PT ;  /* 0x0000001b1a587212 */ /* 0x000fc400078e3cff */
[----:B------:R-:W-:Y:S02]  /*7890*/  MOV R205, R24 ;  /* 0x0000001800cd7202 */ /* 0x000fe40000000f00 */
[----:B------:R-:W-:Y:S02]  /*78a0*/  F2FP.F16.F32.PACK_AB R12, R196, R197 ;  /* 0x000000c5c40c723e */ /* 0x000fe400000000ff */
[----:B------:R-:W-:Y:S02]  /*78b0*/  F2FP.F16.F32.PACK_AB R13, R51, R50 ;  /* 0x00000032330d723e */ /* 0x000fe400000000ff */
[----:B------:R-:W-:Y:S02]  /*78c0*/  F2FP.F16.F32.PACK_AB R14, R194, R195 ;  /* 0x000000c3c20e723e */ /* 0x000fe400000000ff */
[----:B------:R-:W-:Y:S02]  /*78d0*/  F2FP.F16.F32.PACK_AB R15, R55, R54 ;  /* 0x00000036370f723e */ /* 0x000fe400000000ff */
[----:B------:R-:W-:-:S02]  /*78e0*/  MOV R206, R28 ;  /* 0x0000001c00ce7202 */ /* 0x000fc40000000f00 */
[----:B------:R-:W-:Y:S01]  /*78f0*/  F2FP.F16.F32.PACK_AB R24, R192, R193 ;  /* 0x000000c1c018723e */ /* 0x000fe200000000ff */
[----:B------:R-:W-:Y:S01]  /*7900*/  STSM.16.M88.4 [R205], R12 ;  /* 0x0000000ccd007844 */ /* 0x000fe20000000200 */
[----:B------:R-:W-:Y:S02]  /*7910*/  F2FP.F16.F32.PACK_AB R25, R59, R58 ;  /* 0x0000003a3b19723e */ /* 0x000fe400000000ff */
[----:B------:R-:W-:Y:S02]  /*7920*/  F2FP.F16.F32.PACK_AB R26, R190, R191 ;  /* 0x000000bfbe1a723e */ /* 0x000fe400000000ff */
[----:B------:R-:W-:Y:S02]  /*7930*/  F2FP.F16.F32.PACK_AB R27, R63, R62 ;  /* 0x0000003e3f1b723e */ /* 0x000fe400000000ff */
[----:B------:R-:W-:Y:S02]  /*7940*/  MOV R48, R48 ;  /* 0x0000003000307202 */ /* 0x000fe40000000f00 */
[----:B0-----:R-:W-:Y:S01]  /*7950*/  F2FP.F16.F32.PACK_AB R4, R182, R183 ;  /* 0x000000b7b604723e */ /* 0x001fe200000000ff */
[----:B------:R-:W-:Y:S01]  /*7960*/  STSM.16.M88.4 [R206], R24 ;  /* 0x00000018ce007844 */ /* 0x000fe20000000200 */
[----:B------:R-:W-:-:S02]  /*7970*/  F2FP.F16.F32.PACK_AB R5, R67, R66 ;  /* 0x000000424305723e */ /* 0x000fc400000000ff */
[----:B------:R-:W-:Y:S02]  /*7980*/  F2FP.F16.F32.PACK_AB R6, R180, R181 ;  /* 0x000000b5b406723e */ /* 0x000fe400000000ff */
[----:B------:R-:W-:Y:S02]  /*7990*/  F2FP.F16.F32.PACK_AB R7, R71, R70 ;  /* 0x000000464707723e */ /* 0x000fe400000000ff */
[----:B------:R-:W-:Y:S02]  /*79a0*/  MOV R114, R114 ;  /* 0x0000007200727202 */ /* 0x000fe40000000f00 */
[----:B-1----:R-:W-:Y:S01]  /*79b0*/  F2FP.F16.F32.PACK_AB R8, R178, R179 ;  /* 0x000000b3b208723e */ /* 0x002fe200000000ff */
[----:B------:R0:W-:Y:S01]  /*79c0*/  STSM.16.M88.4 [R48], R4 ;  /* 0x0000000430007844 */ /* 0x0001e20000000200 */
[----:B------:R-:W-:Y:S02]  /*79d0*/  F2FP.F16.F32.PACK_AB R9, R75, R74 ;  /* 0x0000004a4b09723e */ /* 0x000fe400000000ff */
[----:B------:R-:W-:-:S02]  /*79e0*/  F2FP.F16.F32.PACK_AB R10, R176, R177 ;  /* 0x000000b1b00a723e */ /* 0x000fc400000000ff */
[----:B------:R-:W-:Y:S02]  /*79f0*/  F2FP.F16.F32.PACK_AB R11, R79, R78 ;  /* 0x0000004e4f0b723e */ /* 0x000fe400000000ff */
[----:B------:R-:W-:Y:S02]  /*7a00*/  MOV R119, R118 ;  /* 0x0000007600777202 */ /* 0x000fe40000000f00 */
[----:B------:R-:W-:Y:S01]  /*7a10*/  F2FP.F16.F32.PACK_AB R28, R174, R175 ;  /* 0x000000afae1c723e */ /* 0x000fe200000000ff */
[----:B------:R1:W-:Y:S01]  /*7a20*/  STSM.16.M88.4 [R114], R8 ;  /* 0x0000000872007844 */ /* 0x0003e20000000200 */
[----:B------:R-:W-:Y:S02]  /*7a30*/  F2FP.F16.F32.PACK_AB R29, R83, R82 ;  /* 0x00000052531d723e */ /* 0x000fe400000000ff */
[----:B------:R-:W-:Y:S02]  /*7a40*/  F2FP.F16.F32.PACK_AB R30, R172, R173 ;  /* 0x000000adac1e723e */ /* 0x000fe400000000ff */
[----:B------:R-:W-:-:S02]  /*7a50*/  F2FP.F16.F32.PACK_AB R31, R87, R86 ;  /* 0x00000056571f723e */ /* 0x000fc400000000ff */
[----:B------:R-:W-:Y:S02]  /*7a60*/  MOV R118, R122 ;  /* 0x0000007a00767202 */ /* 0x000fe40000000f00 */
[----:B0-----:R-:W-:Y:S01]  /*7a70*/  F2FP.F16.F32.PACK_AB R48, R160, R171 ;  /* 0x000000aba030723e */ /* 0x001fe200000000ff */
[----:B------:R-:W-:Y:S01]  /*7a80*/  STSM.16.M88.4 [R119], R28 ;  /* 0x0000001c77007844 */ /* 0x000fe20000000200 */
[----:B------:R-:W-:Y:S02]  /*7a90*/  F2FP.F16.F32.PACK_AB R49, R91, R90 ;  /* 0x0000005a5b31723e */ /* 0x000fe400000000ff */
[----:B------:R-:W-:Y:S02]  /*7aa0*/  F2FP.F16.F32.PACK_AB R50, R93, R154 ;  /* 0x0000009a5d32723e */ /* 0x000fe400000000ff */
[----:B------:R-:W-:Y:S02]  /*7ab0*/  F2FP.F16.F32.PACK_AB R51, R95, R94 ;  /* 0x0000005e5f33723e */ /* 0x000fe400000000ff */
[----:B------:R-:W-:-:S02]  /*7ac0*/  MOV R126, R126 ;  /* 0x0000007e007e7202 */ /* 0x000fc40000000f00 */
[----:B------:R-:W-:Y:S01]  /*7ad0*/  MOV R130, R130 ;  /* 0x0000008200827202 */ /* 0x000fe20000000f00 */
[----:B------:R-:W-:Y:S01]  /*7ae0*/  STSM.16.M88.4 [R118], R48 ;  /* 0x0000003076007844 */ /* 0x000fe20000000200 */
[----:B------:R-:W-:Y:S02]  /*7af0*/  MOV R134, R134 ;  /* 0x0000008600867202 */ /* 0x000fe40000000f00 */
[----:B-1----:R-:W-:Y:S01]  /*7b00*/  F2FP.F16.F32.PACK_AB R114, R117, R116 ;  /* 0x000000747572723e */ /* 0x002fe200000000ff */
[----:B------:R-:W-:Y:S01]  /*7b10*/  STSM.16.M88.4 [R126], R96 ;  /* 0x000000607e007844 */ /* 0x000fe20000000200 */
[----:B------:R-:W-:Y:S02]  /*7b20*/  F2FP.F16.F32.PACK_AB R115, R157, R156 ;  /* 0x0000009c9d73723e */ /* 0x000fe400000000ff */
[----:B------:R-:W-:Y:S01]  /*7b30*/  MOV R138, R138 ;  /* 0x0000008a008a7202 */ /* 0x000fe20000000f00 */
[----:B------:R0:W-:Y:S01]  /*7b40*/  STSM.16.M88.4 [R130], R104 ;  /* 0x0000006882007844 */ /* 0x0001e20000000200 */
[----:B------:R-:W-:-:S02]  /*7b50*/  F2FP.F16.F32.PACK_AB R122, R125, R124 ;  /* 0x0000007c7d7a723e */ /* 0x000fc400000000ff */
[----:B------:R-:W-:Y:S01]  /*7b60*/  F2FP.F16.F32.PACK_AB R123, R162, R161 ;  /* 0x000000a1a27b723e */ /* 0x000fe200000000ff */
[----:B------:R1:W-:Y:S01]  /*7b70*/  STSM.16.M88.4 [R134], R112 ;  /* 0x0000007086007844 */ /* 0x0003e20000000200 */
[----:B------:R-:W-:Y:S02]  /*7b80*/  MOV R142, R142 ;  /* 0x0000008e008e7202 */ /* 0x000fe40000000f00 */
[----:B------:R-:W-:Y:S01]  /*7b90*/  F2FP.F16.F32.PACK_AB R131, R166, R165 ;  /* 0x000000a5a683723e */ /* 0x000fe200000000ff */
[----:B------:R1:W-:Y:S01]  /*7ba0*/  STSM.16.M88.4 [R138], R120 ;  /* 0x000000788a007844 */ /* 0x0003e20000000200 */
[----:B------:R-:W-:Y:S02]  /*7bb0*/  F2FP.F16.F32.PACK_AB R4, R137, R136 ;  /* 0x000000888904723e */ /* 0x000fe400000000ff */
[----:B------:R-:W-:Y:S02]  /*7bc0*/  F2FP.F16.F32.PACK_AB R5, R168, R167 ;  /* 0x000000a7a805723e */ /* 0x000fe400000000ff */
[----:B------:R-:W-:-:S02]  /*7bd0*/  F2FP.F16.F32.PACK_AB R6, R141, R140 ;  /* 0x0000008c8d06723e */ /* 0x000fc400000000ff */
[----:B------:R-:W-:Y:S02]  /*7be0*/  F2FP.F16.F32.PACK_AB R7, R170, R169 ;  /* 0x000000a9aa07723e */ /* 0x000fe400000000ff */
[----:B0-----:R-:W-:Y:S02]  /*7bf0*/  F2FP.F16.F32.PACK_AB R130, R133, R132 ;  /* 0x000000848582723e */ /* 0x001fe400000000ff */
[----:B------:R-:W-:Y:S02]  /*7c00*/  F2FP.F16.F32.PACK_AB R145, R147, R146 ;  /* 0x000000929391723e */ /* 0x000fe400000000ff */
[----:B------:R-:W-:Y:S01]  /*7c10*/  LOP3.LUT R68, R69, 0x380, RZ, 0xc0, !PT ;  /* 0x0000038045447812 */ /* 0x000fe200078ec0ff */
[----:B------:R1:W-:Y:S01]  /*7c20*/  STSM.16.M88.4 [R142], R128 ;  /* 0x000000808e007844 */ /* 0x0003e20000000200 */
[----:B------:R-:W-:Y:S02]  /*7c30*/  LOP3.LUT R72, R73, 0x380, RZ, 0xc0, !PT ;  /* 0x0000038049487812 */ /* 0x000fe400078ec0ff */
[----:B------:R-:W-:Y:S01]  /*7c40*/  LOP3.LUT R76, R77, 0x380, RZ, 0xc0, !PT ;  /* 0x000003804d4c7812 */ /* 0x000fe200078ec0ff */
[----:B------:R1:W-:Y:S01]  /*7c50*/  STSM.16.M88.4 [R34], R4 ;  /* 0x0000000422007844 */ /* 0x0003e20000000200 */
[----:B------:R-:W-:-:S02]  /*7c60*/  LOP3.LUT R80, R81, 0x380, RZ, 0xc0, !PT ;  /* 0x0000038051507812 */ /* 0x000fc400078ec0ff */
[----:B------:R-:W-:Y:S02]  /*7c70*/  LOP3.LUT R84, R85, 0x380, RZ, 0xc0, !PT ;  /* 0x0000038055547812 */ /* 0x000fe400078ec0ff */
[----:B------:R-:W-:Y:S02]  /*7c80*/  F2FP.F16.F32.PACK_AB R146, R149, R148 ;  /* 0x000000949592723e */ /* 0x000fe400000000ff */
[----:B------:R-:W-:Y:S02]  /*7c90*/  F2FP.F16.F32.PACK_AB R147, R151, R150 ;  /* 0x000000969793723e */ /* 0x000fe400000000ff */
[----:B------:R-:W-:Y:S02]  /*7ca0*/  SHF.R.U64 R68, R68, 0x3, RZ ;  /* 0x0000000344447819 */ /* 0x000fe400000012ff */
[----:B------:R-:W-:Y:S01]  /*7cb0*/  SHF.R.U64 R72, R72, 0x3, RZ ;  /* 0x0000000348487819 */ /* 0x000fe200000012ff */
[----:B------:R1:W-:Y:S01]  /*7cc0*/  STSM.16.M88.4 [R35], R144 ;  /* 0x0000009023007844 */ /* 0x0003e20000000200 */
[----:B------:R-:W-:-:S02]  /*7cd0*/  SHF.R.U64 R76, R76, 0x3, RZ ;  /* 0x000000034c4c7819 */ /* 0x000fc400000012ff */
[----:B------:R-:W-:Y:S02]  /*7ce0*/  SHF.R.U64 R80, R80, 0x3, RZ ;  /* 0x0000000350507819 */ /* 0x000fe400000012ff */
[----:B------:R-:W-:Y:S02]  /*7cf0*/  SHF.R.U64 R84, R84, 0x3, RZ ;  /* 0x0000000354547819 */ /* 0x000fe400000012ff */
[----:B------:R-:W-:Y:S01]  /*7d00*/  LOP3.LUT R68, R68, R69, RZ, 0x3c, !PT ;  /* 0x0000004544447212 */ /* 0x000fe200078e3cff */
[--C-:B------:R-:W-:Y:S01]  /*7d10*/  IMAD.X R69, RZ, RZ, R111.reuse, P1 ;  /* 0x000000ffff457224 */ /* 0x100fe200008e066f */
[----:B------:R-:W-:Y:S01]  /*7d20*/  LOP3.LUT R72, R72, R73, RZ, 0x3c, !PT ;  /* 0x0000004948487212 */ /* 0x000fe200078e3cff */
[--C-:B------:R-:W-:Y:S01]  /*7d30*/  IMAD.X R73, RZ, RZ, R111.reuse, P6 ;  /* 0x000000ffff497224 */ /* 0x100fe200030e066f */
[----:B------:R-:W-:Y:S02]  /*7d40*/  LOP3.LUT R76, R76, R77, RZ, 0x3c, !PT ;  /* 0x0000004d4c4c7212 */ /* 0x000fe400078e3cff */
[----:B------:R-:W-:Y:S01]  /*7d50*/  LOP3.LUT R80, R80, R81, RZ, 0x3c, !PT ;  /* 0x0000005150507212 */ /* 0x000fe200078e3cff */
[--C-:B------:R-:W-:Y:S01]  /*7d60*/  IMAD.X R81, RZ, RZ, R111.reuse, P4 ;  /* 0x000000ffff517224 */ /* 0x100fe200020e066f */
[----:B------:R-:W-:Y:S01]  /*7d70*/  LOP3.LUT R84, R84, R85, RZ, 0x3c, !PT ;  /* 0x0000005554547212 */ /* 0x000fe200078e3cff */
[----:B------:R-:W-:Y:S01]  /*7d80*/  IMAD.X R85, RZ, RZ, R111, P3 ;  /* 0x000000ffff557224 */ /* 0x000fe200018e066f */
[----:B------:R-:W-:Y:S01]  /*7d90*/  IADD3.X R77, RZ, R111, RZ, P5, !PT ;  /* 0x0000006fff4d7210 */ /* 0x000fe20002ffe4ff */
[----:B------:R-:W-:Y:S06]  /*7da0*/  BAR.SYNC.DEFER_BLOCKING 0x1, 0x100 ;  /* 0x0044000000007b1d */ /* 0x000fec0000010000 */
[----:B-1----:R-:W-:Y:S05]  /*7db0*/  @P0 BRA `(.L_x_39) ;  /* 0x0000000000cc0947 */ /* 0x002fea0003800000 */
[----:B------:R-:W0:Y:S01]  /*7dc0*/  LDC R10, c[0x0][0xbe8] ;  /* 0x0002fa00ff0a7b82 */ /* 0x000e220000000800 */
[----:B------:R-:W-:Y:S01]  /*7dd0*/  IMAD R4, RZ, RZ, -UR44 ;  /* 0x8000002cff047e24 */ /* 0x000fe2000f8e02ff */
[----:B------:R-:W-:Y:S01]  /*7de0*/  ULDC.64 UR8, c[0x0][0xb90] ;  /* 0x0002e40000087ab9 */ /* 0x000fe20000000a00 */
[----:B------:R-:W-:Y:S01]  /*7df0*/  IMAD.MOV R14, RZ, RZ, -R18 ;  /* 0x000000ffff0e7224 */ /* 0x000fe200078e0a12 */
[----:B------:R-:W-:Y:S02]  /*7e00*/  UIMAD UR6, UR10, UR8, URZ ;  /* 0x000000080a0672a4 */ /* 0x000fe4000f8e023f */
[----:B------:R-:W-:Y:S02]  /*7e10*/  UIMAD.WIDE.U32 UR4, UR7, UR8, URZ ;  /* 0x00000008070472a5 */ /* 0x000fe4000f8e003f */
[----:B------:R-:W1:Y:S01]  /*7e20*/  LDC R15, c[0x0][0xc38] ;  /* 0x00030e00ff0f7b82 */ /* 0x000e620000000800 */
[----:B------:R-:W-:-:S04]  /*7e30*/  UIMAD UR6, UR7, UR9, UR6 ;  /* 0x00000009070672a4 */ /* 0x000fc8000f8e0206 */
[----:B------:R-:W-:-:S03]  /*7e40*/  UIADD3 UR6, UR5, UR6, URZ ;  /* 0x0000000605067290 */ /* 0x000fc6000fffe03f */
[----:B------:R-:W2:Y:S01]  /*7e50*/  LDC.64 R12, c[0x0][0xb98] ;  /* 0x0002e600ff0c7b82 */ /* 0x000ea20000000a00 */
[----:B0-----:R-:W-:Y:S01]  /*7e60*/  ISETP.NE.AND P0, PT, R10, 0x1, PT ;  /* 0x000000010a00780c */ /* 0x001fe20003f05270 */
[----:B-1----:R-:W-:-:S04]  /*7e70*/  IMAD R15, R15, R4, UR46 ;  /* 0x0000002e0f0f7e24 */ /* 0x002fc8000f8e0204 */
[----:B------:R-:W-:-:S08]  /*7e80*/  IMAD R8, R15, 0x40, R214 ;  /* 0x000000400f087824 */ /* 0x000fd000078e02d6 */
[----:B------:R-:W0:Y:S01]  /*7e90*/  @P0 LDC R5, c[0x0][0xbec] ;  /* 0x0002fb00ff050b82 */ /* 0x000e220000000800 */
[----:B------:R-:W-:Y:S02]  /*7ea0*/  IMAD R15, R15, 0x40, R2 ;  /* 0x000000400f0f7824 */ /* 0x000fe400078e0202 */
[----:B------:R-:W-:Y:S02]  /*7eb0*/  IMAD.MOV.U32 R7, RZ, RZ, R8 ;  /* 0x000000ffff077224 */ /* 0x000fe400078e0008 */
[----:B--2---:R-:W-:-:S03]  /*7ec0*/  IMAD R6, R12, UR11, RZ ;  /* 0x0000000b0c067c24 */ /* 0x004fc6000f8e02ff */
[----:B------:R-:W1:Y:S01]  /*7ed0*/  @P0 LDC R9, c[0x0][0xbf0] ;  /* 0x0002fc00ff090b82 */ /* 0x000e620000000800 */
[----:B0-----:R-:W-:-:S04]  /*7ee0*/  @P0 IMAD.HI.U32 R4, R8, R5, RZ ;  /* 0x0000000508040227 */ /* 0x001fc800078e00ff */
[----:B------:R-:W-:Y:S02]  /*7ef0*/  IMAD.U32 R5, RZ, RZ, UR5 ;  /* 0x00000005ff057e24 */ /* 0x000fe4000f8e00ff */
[----:B------:R-:W-:Y:S01]  /*7f00*/  IMAD.U32 R5, RZ, RZ, UR6 ;  /* 0x00000006ff057e24 */ /* 0x000fe2000f8e00ff */
[----:B-1----:R-:W-:Y:S01]  /*7f10*/  @P0 SHF.R.U32.HI R7, RZ, R9, R4 ;  /* 0x00000009ff070219 */ /* 0x002fe20000011604 */
[----:B------:R-:W-:Y:S01]  /*7f20*/  IMAD.U32 R4, RZ, RZ, UR4 ;  /* 0x00000004ff047e24 */ /* 0x000fe2000f8e00ff */
[----:B------:R-:W-:Y:S02]  /*7f30*/  ULDC.64 UR4, c[0x0][0xb88] ;  /* 0x0002e20000047ab9 */ /* 0x000fe40000000a00 */
[--C-:B------:R-:W-:Y:S01]  /*7f40*/  SHF.R.S32.HI R11, RZ, 0x1f, R7.reuse ;  /* 0x0000001fff0b7819 */ /* 0x100fe20000011407 */
[----:B------:R-:W-:Y:S02]  /*7f50*/  IMAD.MOV R9, RZ, RZ, -R7 ;  /* 0x000000ffff097224 */ /* 0x000fe400078e0a07 */
[----:B------:R-:W-:-:S04]  /*7f60*/  IMAD.WIDE.U32 R4, R12, UR45, R4 ;  /* 0x0000002d0c047c25 */ /* 0x000fc8000f8e0004 */
[----:B------:R-:W-:Y:S01]  /*7f70*/  IMAD R9, R10, R9, R8 ;  /* 0x000000090a097224 */ /* 0x000fe200078e0208 */
[----:B------:R-:W-:Y:S01]  /*7f80*/  IADD3 R4, P0, R7, R4, RZ ;  /* 0x0000000407047210 */ /* 0x000fe20007f1e0ff */
[----:B------:R-:W-:-:S03]  /*7f90*/  IMAD R8, R13, UR45, R6 ;  /* 0x0000002d0d087c24 */ /* 0x000fc6000f8e0206 */
[----:B------:R-:W-:Y:S02]  /*7fa0*/  SHF.R.S32.HI R6, RZ, 0x1f, R9 ;  /* 0x0000001fff067819 */ /* 0x000fe40000011409 */
[----:B------:R-:W-:-:S03]  /*7fb0*/  IADD3.X R5, R11, R5, R8, P0, !PT ;  /* 0x000000050b057210 */ /* 0x000fc600007fe408 */
[----:B------:R-:W-:Y:S02]  /*7fc0*/  IMAD R6, R6, UR4, RZ ;  /* 0x0000000406067c24 */ /* 0x000fe4000f8e02ff */
[----:B------:R-:W-:-:S04]  /*7fd0*/  IMAD.WIDE.U32 R4, R9, UR4, R4 ;  /* 0x0000000409047c25 */ /* 0x000fc8000f8e0004 */
[----:B------:R-:W-:Y:S01]  /*7fe0*/  IMAD R7, R9, UR5, R6 ;  /* 0x0000000509077c24 */ /* 0x000fe2000f8e0206 */
[----:B------:R-:W-:Y:S01]  /*7ff0*/  ULDC.64 UR4, c[0x0][0xb50] ;  /* 0x0002d40000047ab9 */ /* 0x000fe20000000a00 */
[----:B------:R-:W-:Y:S01]  /*8000*/  VIADD R9, R15, 0x8 ;  /* 0x000000080f097836 */ /* 0x000fe20000000000 */
[----:B------:R-:W-:Y:S01]  /*8010*/  LEA R11, P0, R4, UR4, 0x2 ;  /* 0x00000004040b7c11 */ /* 0x000fe2000f8010ff */
[----:B------:R-:W-:Y:S01]  /*8020*/  IMAD.IADD R5, R5, 0x1, R7 ;  /* 0x0000000105057824 */ /* 0x000fe200078e0207 */
[----:B------:R-:W-:Y:S02]  /*8030*/  ULDC UR4, c[0x0][0xa88] ;  /* 0x0002a20000047ab9 */ /* 0x000fe40000000800 */
[----:B------:R-:W-:Y:S01]  /*8040*/  IMAD R8, R10, UR4, RZ ;  /* 0x000000040a087c24 */ /* 0x000fe2000f8e02ff */
[----:B------:R-:W-:Y:S01]  /*8050*/  SHFL.IDX PT, R6, R11, 0x1, 0x1c1f ;  /* 0x003c1f000b067f89 */ /* 0x000fe200000e0000 */
[----:B------:R-:W-:Y:S02]  /*8060*/  LEA.HI.X R12, R4, UR5, R5, 0x2, P0 ;  /* 0x00000005040c7c11 */ /* 0x000fe400080f1405 */
[----:B------:R-:W-:Y:S01]  /*8070*/  ISETP.NE.AND P0, PT, R17, R14, PT ;  /* 0x0000000e1100720c */ /* 0x000fe20003f05270 */
[----:B------:R-:W-:Y:S03]  /*8080*/  SHFL.IDX PT, R4, R11, RZ, 0x1c1f ;  /* 0x001c1fff0b047589 */ /* 0x000fe600000e0000 */
[-C--:B------:R-:W-:Y:S01]  /*8090*/  ISETP.GE.OR P1, PT, R15, R8.reuse, P0 ;  /* 0x000000080f00720c */ /* 0x080fe20000726670 */
[----:B------:R-:W0:Y:S01]  /*80a0*/  SHFL.IDX PT, R5, R12, RZ, 0x1c1f ;  /* 0x001c1fff0c057589 */ /* 0x000e2200000e0000 */
[----:B------:R-:W-:-:S03]  /*80b0*/  ISETP.GE.OR P0, PT, R9, R8, P0 ;  /* 0x000000080900720c */ /* 0x000fc60000706670 */
[----:B------:R-:W1:Y:S08]  /*80c0*/  SHFL.IDX PT, R7, R12, 0x1, 0x1c1f ;  /* 0x003c1f000c077f89 */ /* 0x000e7000000e0000 */
[----:B0-----:R0:W-:Y:S04]  /*80d0*/  @!P1 ST.E desc[UR42][R4.64], R3 ;  /* 0x0000000304009985 */ /* 0x0011e8000c10192a */
[----:B-1----:R0:W-:Y:S02]  /*80e0*/  @!P0 ST.E desc[UR42][R6.64], R0 ;  /* 0x0000000006008985 */ /* 0x0021e4000c10192a */
.L_x_39:
[----:B------:R-:W1:Y:S01]  /*80f0*/  LDC R14, c[0x0][0xbe8] ;  /* 0x0002fa00ff0e7b82 */ /* 0x000e620000000800 */
[----:B------:R-:W-:Y:S01]  /*8100*/  ULDC UR12, c[0x0][0xac8] ;  /* 0x0002b200000c7ab9 */ /* 0x000fe20000000800 */
[----:B0-----:R0:W5:Y:S04]  /*8110*/  LD.E.128 R4, desc[UR42][R20.64] ;  /* 0x0000002a14047980 */ /* 0x001168000c101d00 */
[----:B------:R-:W5:Y:S02]  /*8120*/  LD.E.128 R108, desc[UR42][R110.64] ;  /* 0x0000002a6e6c7980 */ /* 0x000f64000c101d00 */
[----:B------:R-:W2:Y:S01]  /*8130*/  LDC R10, c[0x0][0xc38] ;  /* 0x00030e00ff0a7b82 */ /* 0x000ea20000000800 */
[----:B------:R-:W-:Y:S01]  /*8140*/  ISETP.GE.AND P1, PT, R189, UR12, PT ;  /* 0x0000000cbd007c0c */ /* 0x000fe2000bf26270 */
[----:B------:R-:W-:Y:S01]  /*8150*/  IMAD R9, RZ, RZ, -UR44 ;  /* 0x8000002cff097e24 */ /* 0x000fe2000f8e02ff */
[----:B------:R-:W-:Y:S01]  /*8160*/  ULDC.64 UR8, c[0x0][0xae8] ;  /* 0x0002ba0000087ab9 */ /* 0x000fe20000000a00 */
[----:B------:R-:W5:Y:S04]  /*8170*/  LD.E.128 R32, desc[UR42][R32.64] ;  /* 0x0000002a20207980 */ /* 0x000f68000c101d00 */
[----:B------:R-:W3:Y:S01]  /*8180*/  LDC.64 R12, c[0x0][0xae0] ;  /* 0x0002b800ff0c7b82 */ /* 0x000ee20000000a00 */
[----:B------:R-:W5:Y:S04]  /*8190*/  LD.E.128 R36, desc[UR42][R36.64] ;  /* 0x0000002a24247980 */ /* 0x000f68000c101d00 */
[----:B------:R-:W5:Y:S01]  /*81a0*/  LD.E.128 R40, desc[UR42][R40.64] ;  /* 0x0000002a28287980 */ /* 0x000f62000c101d00 */
[----:B-1----:R-:W-:-:S03]  /*81b0*/  ISETP.NE.AND P3, PT, R14, 0x1, PT ;  /* 0x000000010e00780c */ /* 0x002fc60003f65270 */
[----:B------:R-:W5:Y:S01]  /*81c0*/  LD.E.128 R44, desc[UR42][R44.64] ;  /* 0x0000002a2c2c7980 */ /* 0x000f62000c101d00 */
[----:B------:R-:W-:Y:S02]  /*81d0*/  ISETP.GE.AND P0, PT, R188, UR12, PT ;  /* 0x0000000cbc007c0c */ /* 0x000fe4000bf06270 */
[----:B------:R-:W-:Y:S01]  /*81e0*/  SEL R3, RZ, 0xffffffff, P1 ;  /* 0xffffffffff037807 */ /* 0x000fe20000800000 */
[----:B------:R-:W5:Y:S01]  /*81f0*/  LD.E.128 R52, desc[UR42][R52.64] ;  /* 0x0000002a34347980 */ /* 0x000f62000c101d00 */
[----:B------:R-:W-:-:S03]  /*8200*/  ISETP.GE.AND P2, PT, R16, UR12, PT ;  /* 0x0000000c10007c0c */ /* 0x000fc6000bf46270 */
[----:B------:R-:W5:Y:S02]  /*8210*/  LD.E.128 R56, desc[UR42][R56.64] ;  /* 0x0000002a38387980 */ /* 0x000f64000c101d00 */
[----:B0-----:R-:W0:Y:S01]  /*8220*/  @P3 LDC R20, c[0x0][0xbec] ;  /* 0x0002fb00ff143b82 */ /* 0x001e220000000800 */
[----:B------:R-:W-:Y:S01]  /*8230*/  SEL R8, RZ, 0xffffffff, P0 ;  /* 0xffffffffff087807 */ /* 0x000fe20000000000 */
[----:B------:R-:W-:Y:S01]  /*8240*/  IMAD.SHL.U32 R3, R3, 0x2, RZ ;  /* 0x0000000203037824 */ /* 0x000fe200078e00ff */
[----:B------:R-:W-:Y:S01]  /*8250*/  SEL R0, RZ, 0x1, P2 ;  /* 0x00000001ff007807 */ /* 0x000fe20001000000 */
[----:B------:R-:W5:Y:S04]  /*8260*/  LD.E.128 R60, desc[UR42][R60.64] ;  /* 0x0000002a3c3c7980 */ /* 0x000f68000c101d00 */
[----:B------:R-:W1:Y:S01]  /*8270*/  @P3 LDC R11, c[0x0][0xbf0] ;  /* 0x0002fc00ff0b3b82 */ /* 0x000e620000000800 */
[----:B------:R-:W-:Y:S01]  /*8280*/  IMAD.SHL.U32 R8, R8, 0x4, RZ ;  /* 0x0000000408087824 */ /* 0x000fe200078e00ff */
[----:B------:R-:W-:Y:S01]  /*8290*/  LOP3.LUT R3, R3, 0x2, R0, 0xe2, !PT ;  /* 0x0000000203037812 */ /* 0x000fe200078ee200 */
[----:B------:R-:W5:Y:S01]  /*82a0*/  LD.E.128 R64, desc[UR42][R64.64] ;  /* 0x0000002a40407980 */ /* 0x000f62000c101d00 */
[----:B------:R-:W-:Y:S01]  /*82b0*/  ISETP.GE.AND P0, PT, R187, UR12, PT ;  /* 0x0000000cbb007c0c */ /* 0x000fe2000bf06270 */
[----:B--2---:R-:W-:Y:S01]  /*82c0*/  IMAD R28, R10, R9, UR46 ;  /* 0x0000002e0a1c7e24 */ /* 0x004fe2000f8e0209 */
[----:B------:R-:W-:Y:S01]  /*82d0*/  LOP3.LUT R3, R8, 0x4, R3, 0xe2, !PT ;  /* 0x0000000408037812 */ /* 0x000fe200078ee203 */
[----:B------:R-:W-:Y:S01]  /*82e0*/  IMAD R0, R209, 0x20, R211 ;  /* 0x00000020d1007824 */ /* 0x000fe200078e02d3 */
[----:B------:R-:W-:Y:S01]  /*82f0*/  SEL R8, RZ, 0xffffffff, P0 ;  /* 0xffffffffff087807 */ /* 0x000fe20000000000 */
[----:B------:R-:W5:Y:S02]  /*8300*/  LD.E.128 R68, desc[UR42][R68.64] ;  /* 0x0000002a44447980 */ /* 0x000f64000c101d00 */
[----:B------:R-:W-:-:S02]  /*8310*/  IMAD R15, R28, 0x40, R0 ;  /* 0x000000401c0f7824 */ /* 0x000fc400078e0200 */
[----:B------:R-:W-:Y:S01]  /*8320*/  IMAD.SHL.U32 R8, R8, 0x8, RZ ;  /* 0x0000000808087824 */ /* 0x000fe200078e00ff */
[----:B------:R-:W-:Y:S01]  /*8330*/  UIMAD UR6, UR10, UR8, URZ ;  /* 0x000000080a0672a4 */ /* 0x000fe2000f8e023f */
[----:B------:R-:W5:Y:S01]  /*8340*/  LD.E.128 R72, desc[UR42][R72.64] ;  /* 0x0000002a48487980 */ /* 0x000f62000c101d00 */
[----:B0-----:R-:W-:Y:S01]  /*8350*/  @P3 IMAD.HI.U32 R0, R15, R20, RZ ;  /* 0x000000140f003227 */ /* 0x001fe200078e00ff */
[----:B------:R-:W-:Y:S02]  /*8360*/  ISETP.GE.AND P1, PT, R186, UR12, PT ;  /* 0x0000000cba007c0c */ /* 0x000fe4000bf26270 */
[----:B------:R-:W-:Y:S01]  /*8370*/  LOP3.LUT R3, R8, 0x8, R3, 0xe2, !PT ;  /* 0x0000000808037812 */ /* 0x000fe200078ee203 */
[----:B------:R-:W-:Y:S01]  /*8380*/  IMAD.MOV.U32 R8, RZ, RZ, R15 ;  /* 0x000000ffff087224 */ /* 0x000fe200078e000f */
[----:B------:R-:W-:Y:S01]  /*8390*/  UIMAD.WIDE.U32 UR4, UR7, UR8, URZ ;  /* 0x00000008070472a5 */ /* 0x000fe2000f8e003f */
[----:B------:R-:W5:Y:S01]  /*83a0*/  LD.E.128 R76, desc[UR42][R76.64] ;  /* 0x0000002a4c4c7980 */ /* 0x000f62000c101d00 */
[----:B------:R-:W-:Y:S01]  /*83b0*/  UIMAD UR6, UR7, UR9, UR6 ;  /* 0x00000009070672a4 */ /* 0x000fe2000f8e0206 */
[----:B-1----:R-:W-:-:S02]  /*83c0*/  @P3 SHF.R.U32.HI R8, RZ, R11, R0 ;  /* 0x0000000bff083219 */ /* 0x002fc40000011600 */
[----:B------:R-:W-:Y:S01]  /*83d0*/  SEL R0, RZ, 0xffffffff, P1 ;  /* 0xffffffffff007807 */ /* 0x000fe20000800000 */
[----:B------:R-:W-:Y:S01]  /*83e0*/  ULDC.64 UR8, c[0x0][0xaf0] ;  /* 0x0002bc0000087ab9 */ /* 0x000fe20000000a00 */
[----:B------:R-:W-:Y:S01]  /*83f0*/  UIADD3 UR5, UR5, UR6, URZ ;  /* 0x0000000605057290 */ /* 0x000fe2000fffe03f */
[--C-:B------:R-:W-:Y:S01]  /*8400*/  SHF.R.S32.HI R11, RZ, 0x1f, R8.reuse ;  /* 0x0000001fff0b7819 */ /* 0x100fe20000011408 */
[----:B------:R-:W-:Y:S01]  /*8410*/  UIMAD UR6, UR11, UR8, URZ ;  /* 0x000000080b0672a4 */ /* 0x000fe2000f8e023f */
[----:B------:R-:W-:Y:S01]  /*8420*/  ISETP.GE.AND P0, PT, R185, UR12, PT ;  /* 0x0000000cb9007c0c */ /* 0x000fe2000bf06270 */
[----:B------:R-:W-:Y:S01]  /*8430*/  IMAD.SHL.U32 R0, R0, 0x10, RZ ;  /* 0x0000001000007824 */ /* 0x000fe200078e00ff */
[----:B------:R-:W-:Y:S01]  /*8440*/  UIMAD.WIDE.U32 UR4, UR45, UR8, UR4 ;  /* 0x000000082d0472a5 */ /* 0x000fe2000f8e0004 */
[----:B------:R-:W-:Y:S01]  /*8450*/  IMAD.MOV R10, RZ, RZ, -R8 ;  /* 0x000000ffff0a7224 */ /* 0x000fe200078e0a08 */
[----:B------:R-:W-:Y:S01]  /*8460*/  UIMAD UR6, UR45, UR9, UR6 ;  /* 0x000000092d0672a4 */ /* 0x000fe2000f8e0206 */
[----:B------:R-:W-:Y:S01]  /*8470*/  SEL R9, RZ, 0xffffffff, P0 ;  /* 0xffffffffff097807 */ /* 0x000fe20000000000 */
[----:B---3--:R-:W-:Y:S01]  /*8480*/  IMAD R11, R11, R12, RZ ;  /* 0x0000000c0b0b7224 */ /* 0x008fe200078e02ff */
[----:B------:R-:W-:Y:S01]  /*8490*/  LOP3.LUT R0, R0, 0x10, R3, 0xe2, !PT ;  /* 0x0000001000007812 */ /* 0x000fe200078ee203 */
[----:B------:R-:W-:Y:S01]  /*84a0*/  IMAD R3, R14, R10, R15 ;  /* 0x0000000a0e037224 */ /* 0x000fe200078e020f */
[----:B------:R-:W-:Y:S01]  /*84b0*/  UIADD3 UR5, UR5, UR6, URZ ;  /* 0x0000000605057290 */ /* 0x000fe2000fffe03f */
[----:B------:R-:W-:Y:S01]  /*84c0*/  IMAD R13, R8, R13, R11 ;  /* 0x0000000d080d7224 */ /* 0x000fe200078e020b */
[----:B------:R-:W5:Y:S01]  /*84d0*/  LD.E.128 R80, desc[UR42][R80.64] ;  /* 0x0000002a50507980 */ /* 0x000f62000c101d00 */
[----:B------:R-:W-:Y:S01]  /*84e0*/  IMAD.SHL.U32 R11, R9, 0x20, RZ ;  /* 0x00000020090b7824 */ /* 0x000fe200078e00ff */
[----:B------:R-:W-:-:S02]  /*84f0*/  ISETP.GE.AND P0, PT, R213, UR12, PT ;  /* 0x0000000cd5007c0c */ /* 0x000fc4000bf06270 */
[----:B------:R-:W5:Y:S01]  /*8500*/  LD.E.128 R84, desc[UR42][R84.64] ;  /* 0x0000002a54547980 */ /* 0x000f62000c101d00 */
[----:B------:R-:W-:Y:S01]  /*8510*/  SHF.R.S32.HI R10, RZ, 0x1f, R3 ;  /* 0x0000001fff0a7819 */ /* 0x000fe20000011403 */
[----:B------:R-:W-:Y:S01]  /*8520*/  IMAD.WIDE.U32 R8, R8, R12, UR4 ;  /* 0x0000000408087e25 */ /* 0x000fe2000f8e000c */
[----:B------:R-:W-:Y:S01]  /*8530*/  LOP3.LUT R0, R11, 0x20, R0, 0xe2, !PT ;  /* 0x000000200b007812 */ /* 0x000fe200078ee200 */
[----:B------:R-:W-:Y:S01]  /*8540*/  ULDC.64 UR4, c[0x0][0xad8] ;  /* 0x0002b60000047ab9 */ /* 0x000fe20000000a00 */
[----:B------:R-:W5:Y:S01]  /*8550*/  LD.E.128 R88, desc[UR42][R88.64] ;  /* 0x0000002a58587980 */ /* 0x000f62000c101d00 */
[----:B------:R-:W-:Y:S01]  /*8560*/  SEL R11, RZ, 0x40, P0 ;  /* 0x00000040ff0b7807 */ /* 0x000fe20000000000 */
[----:B------:R-:W-:Y:S01]  /*8570*/  IMAD R10, R10, UR4, RZ ;  /* 0x000000040a0a7c24 */ /* 0x000fe2000f8e02ff */
[----:B------:R-:W-:Y:S01]  /*8580*/  ULDC.64 UR6, c[0x0][0xa80] ;  /* 0x0002a00000067ab9 */ /* 0x000fe20000000a00 */
[----:B------:R-:W-:Y:S01]  /*8590*/  @!PT LDS RZ, [RZ] ;  /* 0x00000000fffff984 */ /* 0x000fe20000000800 */
[----:B------:R-:W-:Y:S01]  /*85a0*/  @!PT LDS RZ, [RZ] ;  /* 0x00000000fffff984 */ /* 0x000fe20000000800 */
[----:B------:R-:W-:Y:S01]  /*85b0*/  @!PT LDS RZ, [RZ] ;  /* 0x00000000fffff984 */ /* 0x000fe20000000800 */
[----:B------:R-:W-:Y:S01]  /*85c0*/  @!PT LDS RZ, [RZ] ;  /* 0x00000000fffff984 */ /* 0x000fe20000000800 */
[----:B------:R0:W-:Y:S06]  /*85d0*/  MEMBAR.ALL.CTA ;  /* 0x0000000000007992 */ /* 0x0001ec0000008000 */
[----:B0-----:R-:W0:Y:S01]  /*85e0*/  FENCE.VIEW.ASYNC.S ;  /* 0x00000000000073c6 */ /* 0x001e220000000000 */
[----:B------:R-:W-:Y:S01]  /*85f0*/  LOP3.LUT R0, R0, R11, RZ, 0xfc, !PT ;  /* 0x0000000b00007212 */ /* 0x000fe200078efcff */
[----:B------:R-:W-:Y:S01]  /*8600*/  IMAD R11, R3, UR5, R10 ;  /* 0x00000005030b7c24 */ /* 0x000fe2000f8e020a */
[----:B------:R-:W-:Y:S01]  /*8610*/  ULDC UR5, c[0x0][0xa88] ;  /* 0x0002a20000057ab9 */ /* 0x000fe20000000800 */
[----:B------:R-:W-:Y:S01]  /*8620*/  IMAD.IADD R9, R9, 0x1, R13 ;  /* 0x0000000109097824 */ /* 0x000fe200078e020d */
[----:B------:R-:W-:Y:S01]  /*8630*/  ISETP.GE.AND P0, PT, R212, UR12, PT ;  /* 0x0000000cd4007c0c */ /* 0x000fe2000bf06270 */
[----:B------:R-:W-:-:S02]  /*8640*/  IMAD R29, R14, UR5, RZ ;  /* 0x000000050e1d7c24 */ /* 0x000fc4000f8e02ff */
[----:B------:R-:W-:Y:S02]  /*8650*/  IMAD R28, R28, 0x40, R211 ;  /* 0x000000401c1c7824 */ /* 0x000fe400078e02d3 */
[----:B------:R-:W-:Y:S01]  /*8660*/  IMAD.WIDE.U32 R8, R3, UR4, R8 ;  /* 0x0000000403087c25 */ /* 0x000fe2000f8e0008 */
[----:B------:R-:W-:Y:S01]  /*8670*/  SEL R3, RZ, 0x80, P0 ;  /* 0x00000080ff037807 */ /* 0x000fe20000000000 */
[----:B------:R-:W-:Y:S01]  /*8680*/  UIADD3 UR4, UR41, 0x28c20, URZ ;  /* 0x00028c2029047890 */ /* 0x000fe2000fffe03f */
[----:B------:R-:W-:Y:S01]  /*8690*/  ISETP.GE.AND P0, PT, R28, R29, PT ;  /* 0x0000001d1c00720c */ /* 0x000fe20003f06270 */
[----:B------:R-:W-:Y:S01]  /*86a0*/  IMAD.IADD R9, R9, 0x1, R11 ;  /* 0x0000000109097824 */ /* 0x000fe200078e020b */
[----:B------:R-:W-:Y:S01]  /*86b0*/  LEA R26, P1, R8, UR6, 0x1 ;  /* 0x00000006081a7c11 */ /* 0x000fe2000f8208ff */
[----:B------:R-:W-:-:S03]  /*86c0*/  UPRMT UR4, URZ, 0x654, UR4 ;  /* 0x000006543f047896 */ /* 0x000fc60008000004 */
[----:B------:R-:W-:Y:S01]  /*86d0*/  LEA.HI.X R27, R8, UR7, R9, 0x1, P1 ;  /* 0x00000007081b7c11 */ /* 0x000fe200088f0c09 */
[----:B0-----:R0:W1:Y:S01]  /*86e0*/  SHFL.IDX PT, R10, R26, RZ, 0x181f ;  /* 0x00181fff1a0a7589 */ /* 0x00106200000e0000 */
[----:B------:R-:W-:Y:S03]  /*86f0*/  BSSY B0, `(.L_x_40) ;  /* 0x0000024000007945 */ /* 0x000fe60003800000 */
[----:B------:R0:W2:Y:S01]  /*8700*/  SHFL.IDX PT, R11, R27, RZ, 0x181f ;  /* 0x00181fff1b0b7589 */ /* 0x0000a200000e0000 */
[----:B------:R-:W-:Y:S01]  /*8710*/  SYNCS.ARRIVE.TRANS64.RED.A1T0 RZ, [UR4], RZ ;  /* 0x000000ffffff79a7 */ /* 0x000fe20008100404 */
[----:B------:R-:W-:Y:S01]  /*8720*/  LOP3.LUT R3, R0, R3, RZ, 0xfc, !PT ;  /* 0x0000000300037212 */ /* 0x000fe200078efcff */
[----:B------:R-:W-:Y:S06]  /*8730*/  @P0 BRA `(.L_x_41) ;  /* 0x00000000007c0947 */ /* 0x000fec0003800000 */
[----:B------:R-:W-:Y:S02]  /*8740*/  ISETP.GE.AND P1, PT, R189, UR12, PT ;  /* 0x0000000cbd007c0c */ /* 0x000fe4000bf26270 */
[----:B------:R-:W-:Y:S02]  /*8750*/  ISETP.GE.AND P0, PT, R16, UR12, PT ;  /* 0x0000000c10007c0c */ /* 0x000fe4000bf06270 */
[----:B------:R-:W-:Y:S02]  /*8760*/  ISETP.GE.AND P5, PT, R188, UR12, PT ;  /* 0x0000000cbc007c0c */ /* 0x000fe4000bfa6270 */
[----:B------:R-:W-:-:S07]  /*8770*/  ISETP.GE.AND P3, PT, R187, UR12, PT ;  /* 0x0000000cbb007c0c */ /* 0x000fce000bf66270 */
[CC--:B-1----:R-:W-:Y:S02]  /*8780*/  @!P1 LEA R12, P2, R189.reuse, R10.reuse, 0x1 ;  /* 0x0000000abd0c9211 */ /* 0x0c2fe400078408ff */
[----:B--2---:R-:W-:Y:S02]  /*8790*/  @!P0 IMAD.WIDE R8, R16, 0x2, R10 ;  /* 0x0000000210088825 */ /* 0x004fe400078e020a */
[----:B------:R-:W-:Y:S02]  /*87a0*/  @!P1 LEA.HI.X R13, R189, R11, R222, 0x1, P2 ;  /* 0x0000000bbd0d9211 */ /* 0x000fe400010f0cde */
[----:B------:R-:W-:Y:S01]  /*87b0*/  ISETP.GE.AND P2, PT, R186, UR12, PT ;  /* 0x0000000cba007c0c */ /* 0x000fe2000bf46270 */
[----:B-----5:R1:W-:Y:S01]  /*87c0*/  @!P0 ST.E.128 desc[UR42][R8.64], R108 ;  /* 0x0000006c08008985 */ /* 0x0203e2000c101d2a */
[----:B------:R-:W-:Y:S02]  /*87d0*/  @!P5 LEA R14, P4, R188, R10, 0x1 ;  /* 0x0000000abc0ed211 */ /* 0x000fe400078808ff */
[----:B------:R-:W-:Y:S01]  /*87e0*/  LOP3.LUT P0, RZ, R0, 0x40, RZ, 0xc0, !PT ;  /* 0x0000004000ff7812 */ /* 0x000fe2000780c0ff */
[----:B------:R2:W-:Y:S01]  /*87f0*/  @!P1 ST.E.128 desc[UR42][R12.64], R32 ;  /* 0x000000200c009985 */ /* 0x0005e2000c101d2a */
[----:B------:R-:W-:-:S02]  /*8800*/  ISETP.GE.AND P1, PT, R185, UR12, PT ;  /* 0x0000000cb9007c0c */ /* 0x000fc4000bf26270 */
[-C--:B------:R-:W-:Y:S02]  /*8810*/  @!P5 LEA.HI.X R15, R188, R11.reuse, R221, 0x1, P4 ;  /* 0x0000000bbc0fd211 */ /* 0x080fe400020f0cdd */
[----:B------:R-:W-:Y:S02]  /*8820*/  LOP3.LUT P4, RZ, R3, 0x80, RZ, 0xc0, !PT ;  /* 0x0000008003ff7812 */ /* 0x000fe4000788c0ff */
[CC--:B------:R-:W-:Y:S01]  /*8830*/  @!P3 LEA R20, P6, R187.reuse, R10.reuse, 0x1 ;  /* 0x0000000abb14b211 */ /* 0x0c0fe200078c08ff */
[----:B------:R3:W-:Y:S03]  /*8840*/  @!P5 ST.E.128 desc[UR42][R14.64], R40 ;  /* 0x000000280e00d985 */ /* 0x0007e6000c101d2a */
[----:B------:R-:W-:Y:S02]  /*8850*/  @!P3 LEA.HI.X R21, R187, R11, R220, 0x1, P6 ;  /* 0x0000000bbb15b211 */ /* 0x000fe400030f0cdc */
[----:B-1----:R-:W-:-:S03]  /*8860*/  @!P2 LEA R8, P5, R186, R10, 0x1 ;  /* 0x0000000aba08a211 */ /* 0x002fc600078a08ff */
[----:B------:R3:W-:Y:S01]  /*8870*/  @!P3 ST.E.128 desc[UR42][R20.64], R52 ;  /* 0x000000341400b985 */ /* 0x0007e2000c101d2a */
[-C--:B------:R-:W-:Y:S02]  /*8880*/  @P0 LEA R24, P3, R213, R10.reuse, 0x1 ;  /* 0x0000000ad5180211 */ /* 0x080fe400078608ff */
[CC--:B--2---:R-:W-:Y:S02]  /*8890*/  @!P1 LEA R12, P6, R185.reuse, R10.reuse, 0x1 ;  /* 0x0000000ab90c9211 */ /* 0x0c4fe400078c08ff */
[-C--:B------:R-:W-:Y:S02]  /*88a0*/  @!P2 LEA.HI.X R9, R186, R11.reuse, R219, 0x1, P5 ;  /* 0x0000000bba09a211 */ /* 0x080fe400028f0cdb */
[----:B------:R-:W-:Y:S02]  /*88b0*/  @P4 LEA R10, P5, R212, R10, 0x1 ;  /* 0x0000000ad40a4211 */ /* 0x000fe400078a08ff */
[-C--:B------:R-:W-:Y:S01]  /*88c0*/  @!P1 LEA.HI.X R13, R185, R11.reuse, R218, 0x1, P6 ;  /* 0x0000000bb90d9211 */ /* 0x080fe200030f0cda */
[----:B------:R3:W-:Y:S01]  /*88d0*/  @!P2 ST.E.128 desc[UR42][R8.64], R60 ;  /* 0x0000003c0800a985 */ /* 0x0007e2000c101d2a */
[----:B------:R-:W-:-:S02]  /*88e0*/  @P0 LEA.HI.X R25, R213, R11, R217, 0x1, P3 ;  /* 0x0000000bd5190211 */ /* 0x000fc400018f0cd9 */
[----:B------:R-:W-:Y:S01]  /*88f0*/  @P4 LEA.HI.X R11, R212, R11, R216, 0x1, P5 ;  /* 0x0000000bd40b4211 */ /* 0x000fe200028f0cd8 */
[----:B------:R3:W-:Y:S04]  /*8900*/  @!P1 ST.E.128 desc[UR42][R12.64], R68 ;  /* 0x000000440c009985 */ /* 0x0007e8000c101d2a */
[----:B------:R3:W-:Y:S04]  /*8910*/  @P0 ST.E.128 desc[UR42][R24.64], R76 ;  /* 0x0000004c18000985 */ /* 0x0007e8000c101d2a */
[----:B------:R3:W-:Y:S02]  /*8920*/  @P4 ST.E.128 desc[UR42][R10.64], R84 ;  /* 0x000000540a004985 */ /* 0x0007e4000c101d2a */
.L_x_41:
[----:B------:R-:W-:Y:S05]  /*8930*/  BSYNC B0 ;  /* 0x0000000000007941 */ /* 0x000fea0003800000 */
.L_x_40:
[----:B---3--:R-:W-:Y:S01]  /*8940*/  VIADD R8, R28, 0x20 ;  /* 0x000000201c087836 */ /* 0x008fe20000000000 */
[----:B--2---:R2:W3:Y:S01]  /*8950*/  SHFL.IDX PT, R11, R27, 0x1, 0x181f ;  /* 0x00381f001b0b7f89 */ /* 0x0044e200000e0000 */
[----:B------:R-:W-:Y:S03]  /*8960*/  BSSY B0, `(.L_x_42) ;  /* 0x0000023000007945 */ /* 0x000fe60003800000 */
[----:B------:R-:W-:Y:S01]  /*8970*/  ISETP.GE.AND P0, PT, R8, R29, PT ;  /* 0x0000001d0800720c */ /* 0x000fe20003f06270 */
[----:B-1----:R2:W1:-:S12]  /*8980*/  SHFL.IDX PT, R10, R26, 0x1, 0x181f ;  /* 0x00381f001a0a7f89 */ /* 0x00245800000e0000 */
[----:B--2---:R-:W-:Y:S05]  /*8990*/  @P0 BRA `(.L_x_43) ;  /* 0x00000000007c0947 */ /* 0x004fea0003800000 */
[----:B------:R-:W-:Y:S02]  /*89a0*/  ISETP.GE.AND P2, PT, R189, UR12, PT ;  /* 0x0000000cbd007c0c */ /* 0x000fe4000bf46270 */
[----:B------:R-:W-:Y:S02]  /*89b0*/  ISETP.GE.AND P3, PT, R16, UR12, PT ;  /* 0x0000000c10007c0c */ /* 0x000fe4000bf66270 */
[----:B------:R-:W-:Y:S02]  /*89c0*/  ISETP.GE.AND P5, PT, R188, UR12, PT ;  /* 0x0000000cbc007c0c */ /* 0x000fe4000bfa6270 */
[----:B------:R-:W-:Y:S02]  /*89d0*/  ISETP.GE.AND P4, PT, R187, UR12, PT ;  /* 0x0000000cbb007c0c */ /* 0x000fe4000bf86270 */
[----:B------:R-:W-:-:S05]  /*89e0*/  LOP3.LUT P1, RZ, R0, 0x40, RZ, 0xc0, !PT ;  /* 0x0000004000ff7812 */ /* 0x000fca000782c0ff */
[CC--:B-1----:R-:W-:Y:S02]  /*89f0*/  @!P2 LEA R12, P0, R189.reuse, R10.reuse, 0x1 ;  /* 0x0000000abd0ca211 */ /* 0x0c2fe400078008ff */
[----:B---3--:R-:W-:Y:S02]  /*8a00*/  @!P3 IMAD.WIDE R8, R16, 0x2, R10 ;  /* 0x000000021008b825 */ /* 0x008fe400078e020a */
[-C--:B------:R-:W-:Y:S02]  /*8a10*/  @!P2 LEA.HI.X R13, R189, R11.reuse, R222, 0x1, P0 ;  /* 0x0000000bbd0da211 */ /* 0x080fe400000f0cde */
[----:B------:R-:W-:Y:S01]  /*8a20*/  @!P5 LEA R14, P0, R188, R10, 0x1 ;  /* 0x0000000abc0ed211 */ /* 0x000fe200078008ff */
[----:B-----5:R1:W-:Y:S01]  /*8a30*/  @!P3 ST.E.128 desc[UR42][R8.64], R4 ;  /* 0x000000040800b985 */ /* 0x0203e2000c101d2a */
[----:B------:R-:W-:Y:S02]  /*8a40*/  ISETP.GE.AND P3, PT, R186, UR12, PT ;  /* 0x0000000cba007c0c */ /* 0x000fe4000bf66270 */
[----:B------:R-:W-:Y:S01]  /*8a50*/  @!P5 LEA.HI.X R15, R188, R11, R221, 0x1, P0 ;  /* 0x0000000bbc0fd211 */ /* 0x000fe200000f0cdd */
[----:B------:R2:W-:Y:S01]  /*8a60*/  @!P2 ST.E.128 desc[UR42][R12.64], R36 ;  /* 0x000000240c00a985 */ /* 0x0005e2000c101d2a */
[----:B------:R-:W-:-:S02]  /*8a70*/  ISETP.GE.AND P2, PT, R185, UR12, PT ;  /* 0x0000000cb9007c0c */ /* 0x000fc4000bf46270 */
[----:B------:R-:W-:Y:S01]  /*8a80*/  LOP3.LUT P0, RZ, R3, 0x80, RZ, 0xc0, !PT ;  /* 0x0000008003ff7812 */ /* 0x000fe2000780c0ff */
[----:B------:R2:W-:Y:S01]  /*8a90*/  @!P5 ST.E.128 desc[UR42][R14.64], R44 ;  /* 0x0000002c0e00d985 */ /* 0x0005e2000c101d2a */
[----:B------:R-:W-:-:S04]  /*8aa0*/  @!P4 LEA R20, P6, R187, R10, 0x1 ;  /* 0x0000000abb14c211 */ /* 0x000fc800078c08ff */
[----:B------:R-:W-:Y:S02]  /*8ab0*/  @!P4 LEA.HI.X R21, R187, R11, R220, 0x1, P6 ;  /* 0x0000000bbb15c211 */ /* 0x000fe400030f0cdc */
[----:B------:R-:W-:-:S03]  /*8ac0*/  @!P3 LEA R24, P5, R186, R10, 0x1 ;  /* 0x0000000aba18b211 */ /* 0x000fc600078a08ff */
[----:B------:R2:W-:Y:S01]  /*8ad0*/  @!P4 ST.E.128 desc[UR42][R20.64], R56 ;  /* 0x000000381400c985 */ /* 0x0005e2000c101d2a */
[-C--:B-1----:R-:W-:Y:S02]  /*8ae0*/  @!P2 LEA R4, P6, R185, R10.reuse, 0x1 ;  /* 0x0000000ab904a211 */ /* 0x082fe400078c08ff */
[-C--:B------:R-:W-:Y:S02]  /*8af0*/  @P1 LEA R6, P4, R213, R10.reuse, 0x1 ;  /* 0x0000000ad5061211 */ /* 0x080fe400078808ff */
        /* <DEDUP_REMOVED lines=9> */
.L_x_43:
[----:B------:R-:W-:Y:S05]  /*8b90*/  BSYNC B0 ;  /* 0x0000000000007941 */ /* 0x000fea0003800000 */
.L_x_42:
[----:B------:R-:W4:Y:S02]  /*8ba0*/  LDC R0, c[0x0][0xc34] ;  /* 0x00030d00ff007b82 */ /* 0x000f240000000800 */
[----:B----4-:R-:W-:-:S13]  /*8bb0*/  ISETP.LE.AND P0, PT, R0, UR47, PT ;  /* 0x0000002f00007c0c */ /* 0x010fda000bf03270 */
[----:B------:R-:W-:Y:S05]  /*8bc0*/  @!P0 BRA `(.L_x_44) ;  /* 0xffffff8400088947 */ /* 0x000fea000383ffff */
[----:B------:R-:W-:Y:S05]  /*8bd0*/  EXIT ;  /* 0x000000000000794d */ /* 0x000fea0003800000 */
.L_x_7:
[----:B------:R-:W-:-:S08]  /*8be0*/  NOP ;  /* 0x0000000000007918 */ /* 0x000fd00000000000 */
[----:B------:R-:W0:-:S00]  /*8bf0*/  USETMAXREG.DEALLOC.CTAPOOL 0x18 ;  /* 0x00000018000079c8 */ /* 0x000e0000080e0500 */
[----:B------:R-:W1:Y:S01]  /*8c00*/  S2UR UR5, SR_CTAID.X ;  /* 0x00000000000579c3 */ /* 0x000e620000002500 */
[----:B0-----:R-:W-:Y:S02]  /*8c10*/  IMAD.MOV.U32 R2, RZ, RZ, 0x1 ;  /* 0x00000001ff027424 */ /* 0x001fe400078e00ff */
[----:B------:R-:W-:-:S05]  /*8c20*/  IMAD.MOV.U32 R18, RZ, RZ, RZ ;  /* 0x000000ffff127224 */ /* 0x000fca00078e00ff */
[----:B------:R-:W1:Y:S02]  /*8c30*/  LDC R3, c[0x0][0xc34] ;  /* 0x00030d00ff037b82 */ /* 0x000e640000000800 */
[----:B-1----:R-:W-:Y:S01]  /*8c40*/  ISETP.LE.AND P0, PT, R3, UR5, PT ;  /* 0x0000000503007c0c */ /* 0x002fe2000bf03270 */
[----:B------:R-:W-:-:S05]  /*8c50*/  IMAD.MOV.U32 R3, RZ, RZ, 0x1 ;  /* 0x00000001ff037424 */ /* 0x000fca00078e00ff */
[----:B------:R0:W-:Y:S07]  /*8c60*/  STL [R1], R3 ;  /* 0x0000000301007387 */ /* 0x0001ee0000100800 */
[----:B------:R-:W-:Y:S05]  /*8c70*/  @P0 BRA `(.L_x_45) ;  /* 0x0000004800480947 */ /* 0x000fea0003800000 */
[----:B------:R-:W1:Y:S01]  /*8c80*/  S2UR UR4, SR_CgaCtaId ;  /* 0x00000000000479c3 */ /* 0x000e620000008800 */
[C---:B------:R-:W-:Y:S01]  /*8c90*/  IMAD.SHL.U32 R2, R0.reuse, 0x8, RZ ;  /* 0x0000000800027824 */ /* 0x040fe200078e00ff */
[----:B------:R-:W-:Y:S01]  /*8ca0*/  LOP3.LUT R5, R0, 0x7f, RZ, 0xc0, !PT ;  /* 0x0000007f00057812 */ /* 0x000fe200078ec0ff */
[----:B------:R-:W-:Y:S01]  /*8cb0*/  UMOV UR36, 0x400 ;  /* 0x0000040000247882 */ /* 0x000fe20000000000 */
[----:B------:R-:W-:Y:S01]  /*8cc0*/  IMAD.MOV.U32 R18, RZ, RZ, RZ ;  /* 0x000000ffff127224 */ /* 0x000fe200078e00ff */
[----:B------:R-:W-:Y:S01]  /*8cd0*/  ULDC.64 UR40, c[0x0][0x198] ;  /* 0x0000660000287ab9 */ /* 0x000fe20000000a00 */
[----:B0-----:R-:W-:Y:S01]  /*8ce0*/  LOP3.LUT R3, R2, 0x1f8, RZ, 0xc0, !PT ;  /* 0x000001f802037812 */ /* 0x001fe200078ec0ff */
[----:B------:R-:W-:Y:S01]  /*8cf0*/  IMAD.U32 R2, RZ, RZ, UR5 ;  /* 0x00000005ff027e24 */ /* 0x000fe2000f8e00ff */
[----:B------:R-:W-:Y:S02]  /*8d00*/  ULDC UR38, c[0x0][0xc] ;  /* 0x0000030000267ab9 */ /* 0x000fe40000000800 */
[----:B------:R-:W-:Y:S01]  /*8d10*/  LOP3.LUT R4, R3, 0x38, R0, 0x78, !PT ;  /* 0x0000003803047812 */ /* 0x000fe200078e7800 */
[----:B------:R-:W-:Y:S01]  /*8d20*/  IMAD.SHL.U32 R3, R5, 0x8, RZ ;  /* 0x0000000805037824 */ /* 0x000fe200078e00ff */
[----:B------:R-:W-:-:S04]  /*8d30*/  SHF.R.U32.HI R5, RZ, 0x3, R5 ;  /* 0x00000003ff057819 */ /* 0x000fc80000011605 */
[----:B------:R-:W-:Y:S01]  /*8d40*/  LOP3.LUT R3, R4, 0x200, R3, 0xf8, !PT ;  /* 0x0000020004037812 */ /* 0x000fe200078ef803 */
[----:B------:R-:W-:-:S05]  /*8d50*/  IMAD.SHL.U32 R4, R0, 0x10, RZ ;  /* 0x0000001000047824 */ /* 0x000fca00078e00ff */
[----:B------:R-:W-:Y:S01]  /*8d60*/  LOP3.LUT R0, R5, 0x70, R4, 0xf8, !PT ;  /* 0x0000007005007812 */ /* 0x000fe200078ef804 */
[----:B------:R-:W-:Y:S01]  /*8d70*/  IMAD.MOV.U32 R0, RZ, RZ, 0x1 ;  /* 0x00000001ff007424 */ /* 0x000fe200078e00ff */
[----:B-1----:R-:W-:-:S06]  /*8d80*/  ULEA UR36, UR4, UR36, 0x18 ;  /* 0x0000002404247291 */ /* 0x002fcc000f8ec03f */
[----:B------:R-:W-:-:S05]  /*8d90*/  LEA R3, R3, UR36, 0x1 ;  /* 0x0000002403037c11 */ /* 0x000fca000f8e08ff */
[----:B------:R0:W-:Y:S04]  /*8da0*/  STL [R1+0x28], R3 ;  /* 0x0000280301007387 */ /* 0x0001e80000100800 */
[----:B------:R0:W-:Y:S04]  /*8db0*/  STL [R1+0x20], R2 ;  /* 0x0000200201007387 */ /* 0x0001e80000100800 */
[----:B------:R0:W-:Y:S04]  /*8dc0*/  STL [R1], R0 ;  /* 0x0000000001007387 */ /* 0x0001e80000100800 */
[----:B------:R0:W-:Y:S02]  /*8dd0*/  STL [R1+0x30], RZ ;  /* 0x000030ff01007387 */ /* 0x0001e40000100800 */
.L_x_137:
[----:B------:R-:W2:Y:S01]  /*8de0*/  LDL R4, [R1+0x20] ;  /* 0x0000200001047983 */ /* 0x000ea20000100800 */
[----:B0-----:R-:W0:Y:S01]  /*8df0*/  LDC R0, c[0x0][0xc38] ;  /* 0x00030e00ff007b82 */ /* 0x001e220000000800 */
[----:B------:R-:W-:Y:S05]  /*8e00*/  YIELD ;  /* 0x0000000000007946 */ /* 0x000fea0003800000 */
[----:B------:R-:W-:Y:S02]  /*8e10*/  ULDC.64 UR4, c[0x0][0x418] ;  /* 0x0001060000047ab9 */ /* 0x000fe40000000a00 */
[----:B-1----:R-:W1:Y:S01]  /*8e20*/  LDC R17, c[0x0][0xc44] ;  /* 0x00031100ff117b82 */ /* 0x002e620000000800 */
[----:B------:R-:W-:-:S03]  /*8e30*/  UISETP.NE.U32.AND UP0, UPT, UR4, URZ, UPT ;  /* 0x0000003f0400728c */ /* 0x000fc6000bf05070 */
[----:B------:R-:W-:Y:S01]  /*8e40*/  ULDC UR4, c[0x0][0x424] ;  /* 0x0001090000047ab9 */ /* 0x000fe20000000800 */
[----:B------:R-:W-:Y:S02]  /*8e50*/  UISETP.NE.AND.EX UP0, UPT, UR5, URZ, UPT, UP0 ;  /* 0x0000003f0500728c */ /* 0x000fe4000bf05300 */
[----:B------:R-:W-:Y:S02]  /*8e60*/  UIADD3 UR5, UR36, 0x22400, URZ ;  /* 0x0002240024057890 */ /* 0x000fe4000fffe03f */
[----:B------:R-:W-:Y:S02]  /*8e70*/  USEL UR4, UR4, 0x1, UP0 ;  /* 0x0000000104047887 */ /* 0x000fe40008000000 */
[----:B------:R-:W-:Y:S01]  /*8e80*/  ULOP3.LUT UP0, URZ, UR5, 0x3ff, URZ, 0xc0, !UPT ;  /* 0x000003ff053f7892 */ /* 0x000fe2000f80c03f */
[----:B0-----:R-:W-:Y:S02]  /*8e90*/  ISETP.NE.AND P0, PT, R0, 0x1, PT ;  /* 0x000000010000780c */ /* 0x001fe40003f05270 */
[----:B-1----:R-:W-:-:S11]  /*8ea0*/  ISETP.NE.AND P1, PT, R17, 0x1, PT ;  /* 0x000000011100780c */ /* 0x002fd60003f25270 */
[----:B------:R-:W2:Y:S08]  /*8eb0*/  @P0 LDC R0, c[0x0][0xc3c] ;  /* 0x00030f00ff000b82 */ /* 0x000eb00000000800 */
[----:B------:R-:W0:Y:S08]  /*8ec0*/  @P0 LDC R5, c[0x0][0xc40] ;  /* 0x00031000ff050b82 */ /* 0x000e300000000800 */
[----:B------:R-:W1:Y:S01]  /*8ed0*/  @P1 LDC.64 R2, c[0x0][0xc48] ;  /* 0x00031200ff021b82 */ /* 0x000e620000000a00 */
[----:B--2---:R-:W-:-:S04]  /*8ee0*/  @P0 IMAD.HI.U32 R0, R4, R0, RZ ;  /* 0x0000000004000227 */ /* 0x004fc800078e00ff */
[----:B------:R-:W-:Y:S01]  /*8ef0*/  IMAD.MOV.U32 R6, RZ, RZ, R4 ;  /* 0x000000ffff067224 */ /* 0x000fe200078e0004 */
[----:B0-----:R-:W-:Y:S02]  /*8f00*/  @P0 SHF.R.U32.HI R6, RZ, R5, R0 ;  /* 0x00000005ff060219 */ /* 0x001fe40000011600 */
[----:B------:R-:W-:-:S03]  /*8f10*/  PLOP3.LUT P0, PT, PT, PT, UP0, 0x80, 0x0 ;  /* 0x000000000000781c */ /* 0x000fc60003f0f008 */
[----:B-1----:R-:W-:Y:S01]  /*8f20*/  @P1 IMAD.HI.U32 R2, R6, R2, RZ ;  /* 0x0000000206021227 */ /* 0x002fe200078e00ff */
[----:B------:R0:W-:Y:S03]  /*8f30*/  STL [R1+0x18], R6 ;  /* 0x0000180601007387 */ /* 0x0001e60000100800 */
[----:B------:R-:W-:Y:S01]  /*8f40*/  IMAD.MOV.U32 R19, RZ, RZ, R6 ;  /* 0x000000ffff137224 */ /* 0x000fe200078e0006 */
[----:B------:R-:W-:Y:S02]  /*8f50*/  @P1 SHF.R.U32.HI R19, RZ, R3, R2 ;  /* 0x00000003ff131219 */ /* 0x000fe40000011602 */
[----:B------:R-:W1:Y:S03]  /*8f60*/  LDC R2, c[0x0][0x2f0] ;  /* 0x0000bc00ff027b82 */ /* 0x000e660000000800 */
[----:B------:R-:W-:Y:S01]  /*8f70*/  IMAD.MOV R0, RZ, RZ, -R19 ;  /* 0x000000ffff007224 */ /* 0x000fe200078e0a13 */
[----:B------:R0:W-:Y:S03]  /*8f80*/  STL [R1+0x10], R19 ;  /* 0x0000101301007387 */ /* 0x0001e60000100800 */
[----:B------:R-:W-:-:S02]  /*8f90*/  IMAD R17, R17, R0, R6 ;  /* 0x0000000011117224 */ /* 0x000fc400078e0206 */
[----:B-1----:R-:W-:-:S04]  /*8fa0*/  IMAD R4, R2, UR4, RZ ;  /* 0x0000000402047c24 */ /* 0x002fc8000f8e02ff */
[----:B------:R-:W-:Y:S01]  /*8fb0*/  VIADD R0, R4, 0x3f ;  /* 0x0000003f04007836 */ /* 0x000fe20000000000 */
[----:B------:R0:W-:Y:S04]  /*8fc0*/  STL [R1+0x2c], R4 ;  /* 0x00002c0401007387 */ /* 0x0001e80000100800 */
[----:B------:R-:W-:-:S04]  /*8fd0*/  SHF.R.S32.HI R3, RZ, 0x1f, R0 ;  /* 0x0000001fff037819 */ /* 0x000fc80000011400 */
[----:B------:R-:W-:-:S04]  /*8fe0*/  LEA.HI R3, R3, R0, RZ, 0x6 ;  /* 0x0000000003037211 */ /* 0x000fc800078f30ff */
[----:B------:R-:W-:-:S05]  /*8ff0*/  SHF.R.S32.HI R0, RZ, 0x6, R3 ;  /* 0x00000006ff007819 */ /* 0x000fca0000011403 */
[----:B------:R0:W-:Y:S01]  /*9000*/  STL [R1+0x1c], R0 ;  /* 0x00001c0001007387 */ /* 0x0001e20000100800 */
[----:B------:R-:W-:Y:S05]  /*9010*/  @!P0 BRA `(.L_x_46) ;  /* 0x0000000000408947 */ /* 0x000fea0003800000 */
[----:B------:R-:W-:Y:S01]  /*9020*/  MOV R2, 0x0 ;  /* 0x0000000000027802 */ /* 0x000fe20000000f00 */
[----:B------:R-:W-:Y:S01]  /*9030*/  ULDC.64 UR6, c[0x4][0x90] ;  /* 0x0100240000067ab9 */ /* 0x000fe20000000a00 */
[----:B------:R-:W-:Y:S01]  /*9040*/  ULDC.64 UR8, c[0x4][0x98] ;  /* 0x0100260000087ab9 */ /* 0x000fe20000000a00 */
[----:B------:R-:W-:Y:S01]  /*9050*/  ULDC.64 UR4, c[0x4][0x8] ;  /* 0x0100020000047ab9 */ /* 0x000fe20000000a00 */
[----:B0-----:R-:W-:Y:S02]  /*9060*/  IMAD.U32 R4, RZ, RZ, UR6 ;  /* 0x00000006ff047e24 */ /* 0x001fe4000f8e00ff */
[----:B------:R-:W0:Y:S01]  /*9070*/  LDC.64 R2, c[0x4][R2] ;  /* 0x0100000002027b82 */ /* 0x000e220000000a00 */
[----:B------:R-:W-:Y:S02]  /*9080*/  IMAD.U32 R5, RZ, RZ, UR7 ;  /* 0x00000007ff057e24 */ /* 0x000fe4000f8e00ff */
[----:B------:R-:W-:Y:S02]  /*9090*/  IMAD.U32 R6, RZ, RZ, UR8 ;  /* 0x00000008ff067e24 */ /* 0x000fe4000f8e00ff */
[----:B------:R-:W-:-:S02]  /*90a0*/  IMAD.U32 R7, RZ, RZ, UR9 ;  /* 0x00000009ff077e24 */ /* 0x000fc4000f8e00ff */
[----:B------:R-:W-:Y:S02]  /*90b0*/  IMAD.U32 R10, RZ, RZ, UR4 ;  /* 0x00000004ff0a7e24 */ /* 0x000fe4000f8e00ff */
[----:B------:R-:W-:Y:S02]  /*90c0*/  IMAD.U32 R11, RZ, RZ, UR5 ;  /* 0x00000005ff0b7e24 */ /* 0x000fe4000f8e00ff */
[----:B------:R-:W-:Y:S02]  /*90d0*/  IMAD.MOV.U32 R8, RZ, RZ, 0x70 ;  /* 0x00000070ff087424 */ /* 0x000fe400078e00ff */
[----:B------:R-:W-:Y:S02]  /*90e0*/  IMAD.MOV.U32 R12, RZ, RZ, 0x1 ;  /* 0x00000001ff0c7424 */ /* 0x000fe400078e00ff */
[----:B------:R-:W-:-:S07]  /*90f0*/  IMAD.MOV.U32 R13, RZ, RZ, RZ ;  /* 0x000000ffff0d7224 */ /* 0x000fce00078e00ff */
[----:B------:R-:W-:-:S07]  /*9100*/  LEPC R20, `(.L_x_46) ;  /* 0x000000001014794e */ /* 0x000fce0000000000 */
[----:B0-----:R-:W-:Y:S05]  /*9110*/  CALL.ABS.NOINC R2 ;  /* 0x0000000002007343 */ /* 0x001fea0003c00000 */
.L_x_46:
[----:B------:R-:W-:-:S04]  /*9120*/  UIADD3 UR4, UR36, 0x400, URZ ;  /* 0x0000040024047890 */ /* 0x000fc8000fffe03f */
[----:B------:R-:W-:-:S06]  /*9130*/  ULOP3.LUT UP0, URZ, UR4, 0x3ff, URZ, 0xc0, !UPT ;  /* 0x000003ff043f7892 */ /* 0x000fcc000f80c03f */
[----:B------:R-:W-:-:S13]  /*9140*/  PLOP3.LUT P0, PT, PT, PT, UP0, 0x80, 0x0 ;  /* 0x000000000000781c */ /* 0x000fda0003f0f008 */
[----:B------:R-:W-:Y:S05]  /*9150*/  @!P0 BRA `(.L_x_47) ;  /* 0x00000000007c8947 */ /* 0x000fea0003800000 */
[----:B------:R-:W-:Y:S01]  /*9160*/  MOV R16, 0x0 ;  /* 0x0000000000107802 */ /* 0x000fe20000000f00 */
[----:B------:R-:W-:Y:S01]  /*9170*/  ULDC.64 UR6, c[0x4][0x90] ;  /* 0x0100240000067ab9 */ /* 0x000fe20000000a00 */
[----:B------:R-:W-:Y:S01]  /*9180*/  ULDC.64 UR8, c[0x4][0x98] ;  /* 0x0100260000087ab9 */ /* 0x000fe20000000a00 */
[----:B------:R-:W-:Y:S01]  /*9190*/  ULDC.64 UR4, c[0x4][0x10] ;  /* 0x0100040000047ab9 */ /* 0x000fe20000000a00 */
[----:B------:R1:W2:Y:S01]  /*91a0*/  LDC.64 R2, c[0x4][R16] ;  /* 0x0100000010027b82 */ /* 0x0002a20000000a00 */
[----:B0-----:R-:W-:Y:S02]  /*91b0*/  IMAD.U32 R4, RZ, RZ, UR6 ;  /* 0x00000006ff047e24 */ /* 0x001fe4000f8e00ff */
[----:B------:R-:W-:Y:S02]  /*91c0*/  IMAD.U32 R5, RZ, RZ, UR7 ;  /* 0x00000007ff057e24 */ /* 0x000fe4000f8e00ff */
[----:B------:R-:W-:Y:S02]  /*91d0*/  IMAD.U32 R6, RZ, RZ, UR8 ;  /* 0x00000008ff067e24 */ /* 0x000fe4000f8e00ff */
[----:B------:R-:W-:-:S02]  /*91e0*/  IMAD.U32 R7, RZ, RZ, UR9 ;  /* 0x00000009ff077e24 */ /* 0x000fc4000f8e00ff */
[----:B------:R-:W-:Y:S02]  /*91f0*/  IMAD.U32 R10, RZ, RZ, UR4 ;  /* 0x00000004ff0a7e24 */ /* 0x000fe4000f8e00ff */
[----:B------:R-:W-:Y:S02]  /*9200*/  IMAD.U32 R11, RZ, RZ, UR5 ;  /* 0x00000005ff0b7e24 */ /* 0x000fe4000f8e00ff */
[----:B------:R-:W-:Y:S02]  /*9210*/  IMAD.MOV.U32 R8, RZ, RZ, 0x70 ;  /* 0x00000070ff087424 */ /* 0x000fe400078e00ff */
[----:B------:R-:W-:Y:S02]  /*9220*/  IMAD.MOV.U32 R12, RZ, RZ, 0x1 ;  /* 0x00000001ff0c7424 */ /* 0x000fe400078e00ff */
[----:B-1----:R-:W-:-:S07]  /*9230*/  IMAD.MOV.U32 R13, RZ, RZ, RZ ;  /* 0x000000ffff0d7224 */ /* 0x002fce00078e00ff */
[----:B------:R-:W-:-:S07]  /*9240*/  LEPC R20, `(.L_x_48) ;  /* 0x000000001014794e */ /* 0x000fce0000000000 */
[----:B--2---:R-:W-:Y:S05]  /*9250*/  CALL.ABS.NOINC R2 ;  /* 0x0000000002007343 */ /* 0x004fea0003c00000 */
.L_x_48:
[----:B------:R0:W1:Y:S01]  /*9260*/  LDC.64 R2, c[0x4][R16] ;  /* 0x0100000010027b82 */ /* 0x0000620000000a00 */
[----:B------:R-:W-:Y:S01]  /*9270*/  ULDC.64 UR6, c[0x4][0x90] ;  /* 0x0100240000067ab9 */ /* 0x000fe20000000a00 */
[----:B------:R-:W-:Y:S01]  /*9280*/  ULDC.64 UR8, c[0x4][0x98] ;  /* 0x0100260000087ab9 */ /* 0x000fe20000000a00 */
[----:B------:R-:W-:Y:S01]  /*9290*/  ULDC.64 UR4, c[0x4][0x18] ;  /* 0x0100060000047ab9 */ /* 0x000fe20000000a00 */
[----:B------:R-:W-:Y:S02]  /*92a0*/  IMAD.U32 R4, RZ, RZ, UR6 ;  /* 0x00000006ff047e24 */ /* 0x000fe4000f8e00ff */
[----:B------:R-:W-:Y:S02]  /*92b0*/  IMAD.U32 R5, RZ, RZ, UR7 ;  /* 0x00000007ff057e24 */ /* 0x000fe4000f8e00ff */
[----:B------:R-:W-:Y:S02]  /*92c0*/  IMAD.U32 R6, RZ, RZ, UR8 ;  /* 0x00000008ff067e24 */ /* 0x000fe4000f8e00ff */
[----:B------:R-:W-:-:S02]  /*92d0*/  IMAD.U32 R7, RZ, RZ, UR9 ;  /* 0x00000009ff077e24 */ /* 0x000fc4000f8e00ff */
[----:B------:R-:W-:Y:S02]  /*92e0*/  IMAD.U32 R10, RZ, RZ, UR4 ;  /* 0x00000004ff0a7e24 */ /* 0x000fe4000f8e00ff */
[----:B------:R-:W-:Y:S02]  /*92f0*/  IMAD.U32 R11, RZ, RZ, UR5 ;  /* 0x00000005ff0b7e24 */ /* 0x000fe4000f8e00ff */
[----:B------:R-:W-:Y:S02]  /*9300*/  IMAD.MOV.U32 R8, RZ, RZ, 0x70 ;  /* 0x00000070ff087424 */ /* 0x000fe400078e00ff */
[----:B------:R-:W-:Y:S02]  /*9310*/  IMAD.MOV.U32 R12, RZ, RZ, 0x1 ;  /* 0x00000001ff0c7424 */ /* 0x000fe400078e00ff */
[----:B0-----:R-:W-:-:S07]  /*9320*/  IMAD.MOV.U32 R13, RZ, RZ, RZ ;  /* 0x000000ffff0d7224 */ /* 0x001fce00078e00ff */
[----:B------:R-:W-:-:S07]  /*9330*/  LEPC R20, `(.L_x_47) ;  /* 0x000000001014794e */ /* 0x000fce0000000000 */
[----:B-1----:R-:W-:Y:S05]  /*9340*/  CALL.ABS.NOINC R2 ;  /* 0x0000000002007343 */ /* 0x002fea0003c00000 */
.L_x_47:
[----:B------:R-:W-:Y:S01]  /*9350*/  ULDC.64 UR4, c[0x0][0x9f8] ;  /* 0x00027e0000047ab9 */ /* 0x000fe20000000a00 */
[----:B------:R-:W2:Y:S01]  /*9360*/  LDL R16, [R1+0x1c] ;  /* 0x00001c0001107983 */ /* 0x000ea20000100800 */
[----:B------:R-:W-:-:S04]  /*9370*/  ISETP.NE.U32.AND P0, PT, RZ, UR4, PT ;  /* 0x00000004ff007c0c */ /* 0x000fc8000bf05070 */
[----:B------:R-:W-:-:S13]  /*9380*/  ISETP.NE.AND.EX P0, PT, RZ, UR5, PT, P0 ;  /* 0x00000005ff007c0c */ /* 0x000fda000bf05300 */
[----:B------:R-:W1:Y:S02]  /*9390*/  @P0 LDC.64 R2, c[0x0][0x9f8] ;  /* 0x00027e00ff020b82 */ /* 0x000e640000000a00 */
[----:B-1----:R-:W-:-:S05]  /*93a0*/  @P0 IMAD.WIDE R2, R19, 0x4, R2 ;  /* 0x0000000413020825 */ /* 0x002fca00078e0202 */
[----:B0-----:R0:W3:Y:S01]  /*93b0*/  @P0 LDG.E R19, desc[UR42][R2.64] ;  /* 0x0000002a02130981 */ /* 0x0010e2000c1e1900 */
[----:B------:R-:W-:Y:S01]  /*93c0*/  UMOV UR4, 0xffffffff ;  /* 0xffffffff00047882 */ /* 0x000fe20000000000 */
[----:B0-----:R-:W0:Y:S02]  /*93d0*/  LDC.64 R2, c[0x0][0x418] ;  /* 0x00010600ff027b82 */ /* 0x001e240000000a00 */
[----:B0-----:R-:W-:-:S04]  /*93e0*/  ISETP.NE.U32.AND P0, PT, R2, RZ, PT ;  /* 0x000000ff0200720c */ /* 0x001fc80003f05070 */
[----:B------:R-:W-:-:S04]  /*93f0*/  ISETP.NE.AND.EX P1, PT, R3, RZ, PT, P0 ;  /* 0x000000ff0300720c */ /* 0x000fc80003f25300 */
[----:B------:R-:W-:Y:S01]  /*9400*/  P2R R0, PR, RZ, 0x2 ;  /* 0x00000002ff007803 */ /* 0x000fe20000000000 */
[----:B--2---:R-:W-:-:S05]  /*9410*/  VIADD R8, R16, 0xffffffff ;  /* 0xffffffff10087836 */ /* 0x004fca0000000000 */
[----:B------:R0:W-:Y:S04]  /*9420*/  STL [R1+0x14], R8 ;  /* 0x0000140801007387 */ /* 0x0001e80000100800 */
[----:B------:R0:W-:Y:S01]  /*9430*/  STL [R1+0xc], R0 ;  /* 0x00000c0001007387 */ /* 0x0001e20000100800 */
[----:B---3--:R-:W-:Y:S02]  /*9440*/  SHF.R.S32.HI R7, RZ, 0x1f, R19 ;  /* 0x0000001fff077819 */ /* 0x008fe40000011413 */
[----:B------:R-:W-:-:S03]  /*9450*/  SEL R16, R19, RZ, !P1 ;  /* 0x000000ff13107207 */ /* 0x000fc60004800000 */
[----:B------:R0:W-:Y:S01]  /*9460*/  STL [R1+0x4], R7 ;  /* 0x0000040701007387 */ /* 0x0001e20000100800 */
[----:B------:R-:W-:Y:S05]  /*9470*/  BRA.DIV UR4, `(.L_x_49) ;  /* 0x0000004604bc7947 */ /* 0x000fea000b800000 */
[----:B0-----:R-:W0:Y:S02]  /*9480*/  S2R R0, SR_TID.X ;  /* 0x0000000000007919 */ /* 0x001e240000002100 */
[----:B0-----:R-:W-:-:S04]  /*9490*/  SHF.R.U32.HI R0, RZ, 0x5, R0 ;  /* 0x00000005ff007819 */ /* 0x001fc80000011600 */
[----:B------:R-:W-:-:S05]  /*94a0*/  LOP3.LUT R0, R0, 0x3, RZ, 0xc0, !PT ;  /* 0x0000000300007812 */ /* 0x000fca00078ec0ff */
[----:B------:R0:W1:Y:S02]  /*94b0*/  SHFL.IDX PT, R14, R0, RZ, 0x1f ;  /* 0x00001fff000e7589 */ /* 0x00006400000e0000 */
.L_x_154:
[----:B------:R-:W-:Y:S02]  /*94c0*/  PLOP3.LUT P2, PT, PT, PT, PT, 0x8, 0x0 ;  /* 0x000000000000781c */ /* 0x000fe40003f4e170 */
[----:B-1----:R-:W-:Y:S02]  /*94d0*/  ISETP.NE.AND P0, PT, R14, RZ, PT ;  /* 0x000000ff0e00720c */ /* 0x002fe40003f05270 */
[----:B0-----:R-:W-:-:S05]  /*94e0*/  P2R R0, PR, RZ, 0x4 ;  /* 0x00000004ff007803 */ /* 0x001fca0000000000 */
[----:B------:R0:W-:Y:S06]  /*94f0*/  STL [R1+0x8], R0 ;  /* 0x0000080001007387 */ /* 0x0001ec0000100800 */
[----:B------:R-:W-:Y:S05]  /*9500*/  @P0 BRA `(.L_x_50) ;  /* 0x0000000000f80947 */ /* 0x000fea0003800000 */
[----:B------:R-:W-:-:S03]  /*9510*/  UMOV UR4, 0xffffffff ;  /* 0xffffffff00047882 */ /* 0x000fc60000000000 */
[----:B------:R-:W-:Y:S05]  /*9520*/  BRA.DIV UR4, `(.L_x_51) ;  /* 0x0000004604c47947 */ /* 0x000fea000b800000 */
[----:B------:R-:W-:-:S13]  /*9530*/  ELECT P6, URZ, PT ;  /* 0x00000000003f782f */ /* 0x000fda00038c0000 */
.L_x_157:
[----:B------:R-:W-:Y:S05]  /*9540*/  @!P6 BRA `(.L_x_50) ;  /* 0x0000000000e8e947 */ /* 0x000fea0003800000 */
[----:B------:R1:W-:Y:S01]  /*9550*/  STL [R1+0x24], R8 ;  /* 0x0000240801007387 */ /* 0x0003e20000100800 */
[----:B------:R-:W-:Y:S01]  /*9560*/  IMAD.MOV.U32 R16, RZ, RZ, R19 ;  /* 0x000000ffff107224 */ /* 0x000fe200078e0013 */
[----:B------:R-:W-:Y:S06]  /*9570*/  @!P1 BRA `(.L_x_52) ;  /* 0x00000000004c9947 */ /* 0x000fec0003800000 */
[----:B------:R-:W2:Y:S01]  /*9580*/  LDC R6, c[0x0][0x43c] ;  /* 0x00010f00ff067b82 */ /* 0x000ea20000000800 */
[----:B0-----:R-:W-:Y:S01]  /*9590*/  IMAD.MOV.U32 R0, RZ, RZ, R8 ;  /* 0x000000ffff007224 */ /* 0x001fe200078e0008 */
[----:B------:R-:W-:Y:S01]  /*95a0*/  ULDC.64 UR4, c[0x0][0x428] ;  /* 0x00010a0000047ab9 */ /* 0x000fe20000000a00 */
[----:B--2---:R-:W-:-:S13]  /*95b0*/  ISETP.NE.AND P0, PT, R6, 0x1, PT ;  /* 0x000000010600780c */ /* 0x004fda0003f05270 */
[----:B------:R-:W0:Y:S02]  /*95c0*/  @P0 LDC.64 R4, c[0x0][0x440] ;  /* 0x00011000ff040b82 */ /* 0x000e240000000a00 */
[----:B0-----:R-:W-:-:S05]  /*95d0*/  @P0 IMAD.HI.U32 R4, R8, R4, RZ ;  /* 0x0000000408040227 */ /* 0x001fca00078e00ff */
[----:B------:R-:W-:-:S04]  /*95e0*/  @P0 SHF.R.U32.HI R0, RZ, R5, R4 ;  /* 0x00000005ff000219 */ /* 0x000fc80000011604 */
[--C-:B------:R-:W-:Y:S01]  /*95f0*/  SHF.R.S32.HI R5, RZ, 0x1f, R0.reuse ;  /* 0x0000001fff057819 */ /* 0x100fe20000011400 */
[----:B------:R-:W-:-:S04]  /*9600*/  IMAD.MOV R4, RZ, RZ, -R0 ;  /* 0x000000ffff047224 */ /* 0x000fc800078e0a00 */
[----:B------:R-:W-:Y:S02]  /*9610*/  IMAD R6, R6, R4, R8 ;  /* 0x0000000406067224 */ /* 0x000fe400078e0208 */
[----:B------:R-:W-:-:S03]  /*9620*/  IMAD.MOV.U32 R4, RZ, RZ, R0 ;  /* 0x000000ffff047224 */ /* 0x000fc600078e0000 */
[----:B------:R0:W-:Y:S01]  /*9630*/  STL [R1+0x24], R6 ;  /* 0x0000240601007387 */ /* 0x0001e20000100800 */
[----:B------:R-:W-:-:S03]  /*9640*/  IMAD.WIDE.U32 R4, R19, UR4, R4 ;  /* 0x0000000413047c25 */ /* 0x000fc6000f8e0004 */
[----:B------:R-:W-:Y:S01]  /*9650*/  LEA R2, P0, R4, R2, 0x2 ;  /* 0x0000000204027211 */ /* 0x000fe200078010ff */
[----:B0-----:R-:W-:-:S04]  /*9660*/  IMAD R6, R7, UR4, RZ ;  /* 0x0000000407067c24 */ /* 0x001fc8000f8e02ff */
[----:B------:R-:W-:-:S04]  /*9670*/  IMAD R0, R19, UR5, R6 ;  /* 0x0000000513007c24 */ /* 0x000fc8000f8e0206 */
[----:B------:R-:W-:-:S05]  /*9680*/  IMAD.IADD R0, R5, 0x1, R0 ;  /* 0x0000000105007824 */ /* 0x000fca00078e0200 */
[----:B------:R-:W-:-:S05]  /*9690*/  LEA.HI.X R3, R4, R3, R0, 0x2, P0 ;  /* 0x0000000304037211 */ /* 0x000fca00000f1400 */
[----:B------:R2:W5:Y:S02]  /*96a0*/  LDG.E R16, desc[UR42][R2.64] ;  /* 0x0000002a02107981 */ /* 0x000564000c1e1900 */
.L_x_52:
[----:B--2---:R-:W2:Y:S01]  /*96b0*/  LDL R2, [R1] ;  /* 0x0000000001027983 */ /* 0x004ea20000100800 */
[----:B0-----:R-:W-:Y:S02]  /*96c0*/  LEA R0, R18, UR36, 0x3 ;  /* 0x0000002412007c11 */ /* 0x001fe4000f8e18ff */
[----:B--2---:R-:W-:-:S04]  /*96d0*/  SHF.L.U32 R2, R2, 0x1f, RZ ;  /* 0x0000001f02027819 */ /* 0x004fc800000006ff */
[----:B------:R-:W0:Y:S02]  /*96e0*/  SYNCS.PHASECHK.TRANS64.TRYWAIT P0, [R0+URZ+0x28c40], R2 ;  /* 0x028c4002000075a7 */ /* 0x000e24000800017f */
[----:B0-----:R-:W-:Y:S05]  /*96f0*/  @!P0 BRA `(.L_x_53) ;  /* 0x0000004400708947 */ /* 0x001fea0003800000 */
.L_x_158:
[----:B------:R-:W2:Y:S02]  /*9700*/  S2R R3, SR_TID.X ;  /* 0x0000000000037919 */ /* 0x000ea40000002100 */
[----:B--2---:R-:W-:-:S04]  /*9710*/  LOP3.LUT R3, R3, 0x7f, RZ, 0xc0, !PT ;  /* 0x0000007f03037812 */ /* 0x004fc800078ec0ff */
[----:B------:R-:W-:-:S13]  /*9720*/  ISETP.NE.AND P0, PT, R3, RZ, PT ;  /* 0x000000ff0300720c */ /* 0x000fda0003f05270 */
[----:B------:R-:W-:Y:S05]  /*9730*/  @P0 BRA `(.L_x_54) ;  /* 0x00000000001c0947 */ /* 0x000fea0003800000 */
[----:B------:R-:W2:Y:S01]  /*9740*/  S2R R3, SR_TID.X ;  /* 0x0000000000037919 */ /* 0x000ea20000002100 */
[----:B0-----:R-:W-:-:S04]  /*9750*/  IMAD.MOV.U32 R2, RZ, RZ, 0x2000 ;  /* 0x00002000ff027424 */ /* 0x001fc800078e00ff */
[----:B------:R3:W-:Y:S01]  /*9760*/  SYNCS.ARRIVE.TRANS64 RZ, [R0+URZ+0x28c30], R2 ;  /* 0x028c300200ff79a7 */ /* 0x0007e2000800003f */
[----:B--2---:R-:W-:-:S04]  /*9770*/  LOP3.LUT R3, R3, 0x1f, RZ, 0xc0, !PT ;  /* 0x0000001f03037812 */ /* 0x004fc800078ec0ff */
[----:B------:R-:W-:-:S13]  /*9780*/  ISETP.NE.AND P0, PT, R3, RZ, PT ;  /* 0x000000ff0300720c */ /* 0x000fda0003f05270 */
[----:B---3--:R-:W-:Y:S05]  /*9790*/  @!P0 BRA `(.L_x_54) ;  /* 0x0000000000048947 */ /* 0x008fea0003800000 */
[----:B------:R-:W-:Y:S01]  /*97a0*/  BPT.TRAP 0x1 ;  /* 0x000000040000795c */ /* 0x000fe20000300000 */
.L_x_54:
[----:B0-----:R-:W2:Y:S01]  /*97b0*/  LDL R2, [R1+0x24] ;  /* 0x0000240001027983 */ /* 0x001ea20000100800 */
[----:B------:R-:W-:Y:S01]  /*97c0*/  R2UR UR8, R18 ;  /* 0x00000000120872ca */ /* 0x000fe200000e0000 */
[----:B------:R-:W-:Y:S01]  /*97d0*/  UIADD3 UR4, UP0, UR40, 0x370, URZ ;  /* 0x0000037028047890 */ /* 0x000fe2000ff1e03f */
[----:B------:R-:W-:Y:S01]  /*97e0*/  R2UR UR9, R0 ;  /* 0x00000000000972ca */ /* 0x000fe200000e0000 */
[----:B------:R-:W-:Y:S01]  /*97f0*/  UMOV UR6, 0x0 ;  /* 0x0000000000067882 */ /* 0x000fe20000000000 */
[----:B------:R-:W-:Y:S01]  /*9800*/  R2UR UR12, R17 ;  /* 0x00000000110c72ca */ /* 0x000fe200000e0000 */
[----:B------:R-:W-:Y:S01]  /*9810*/  UIADD3.X UR5, URZ, UR41, URZ, UP0, !UPT ;  /* 0x000000293f057290 */ /* 0x000fe200087fe43f */
[----:B-----5:R-:W-:Y:S01]  /*9820*/  R2UR UR13, R16 ;  /* 0x00000000100d72ca */ /* 0x020fe200000e0000 */
[----:B------:R-:W-:Y:S01]  /*9830*/  UMOV UR7, 0x14f00000 ;  /* 0x14f0000000077882 */ /* 0x000fe20000000000 */
[----:B------:R-:W-:Y:S01]  /*9840*/  PLOP3.LUT P0, PT, PT, PT, PT, 0x80, 0x0 ;  /* 0x000000000000781c */ /* 0x000fe20003f0f070 */
[----:B------:R-:W-:-:S03]  /*9850*/  UMOV UR10, URZ ;  /* 0x0000003f000a7c82 */ /* 0x000fc60008000000 */
[----:B------:R-:W-:Y:S01]  /*9860*/  P2R R0, PR, RZ, 0x1 ;  /* 0x00000001ff007803 */ /* 0x000fe20000000000 */
[----:B------:R-:W-:Y:S02]  /*9870*/  ULEA UR8, UR8, UR36, 0xd ;  /* 0x0000002408087291 */ /* 0x000fe4000f8e683f */
[----:B------:R-:W-:Y:S02]  /*9880*/  UIADD3 UR9, UR9, 0x28c30, URZ ;  /* 0x00028c3009097890 */ /* 0x000fe4000fffe03f */
[----:B------:R-:W-:Y:S01]  /*9890*/  UIADD3 UR8, UR8, 0x22400, URZ ;  /* 0x0002240008087890 */ /* 0x000fe2000fffe03f */
[----:B------:R3:W-:Y:S01]  /*98a0*/  STL [R1+0x8], R0 ;  /* 0x0000080001007387 */ /* 0x0007e20000100800 */
[----:B--2---:R-:W-:-:S13]  /*98b0*/  R2UR UR11, R2 ;  /* 0x00000000020b72ca */ /* 0x004fda00000e0000 */
[----:B------:R-:W-:-:S09]  /*98c0*/  USHF.L.U32 UR11, UR11, 0x6, URZ ;  /* 0x000000060b0b7899 */ /* 0x000fd2000800063f */
[----:B------:R3:W-:Y:S02]  /*98d0*/  UTMALDG.4D [UR8], [UR4], desc[UR6] ;  /* 0x00000608040075b4 */ /* 0x0007e40008019000 */
[----:B---3--:R-:W-:Y:S01]  /*98e0*/  NOP ;  /* 0x0000000000007918 */ /* 0x008fe20000000000 */
.L_x_50:
[----:B------:R-:W-:Y:S05]  /*98f0*/  WARPSYNC.ALL ;  /* 0x0000000000007948 */ /* 0x000fea0003800000 */
[----:B------:R-:W-:Y:S01]  /*9900*/  UIADD3 UR4, UR36, 0x20400, URZ ;  /* 0x0002040024047890 */ /* 0x000fe2000fffe03f */
[----:B------:R-:W-:Y:S03]  /*9910*/  BAR.SYNC.DEFER_BLOCKING 0x8, 0x100 ;  /* 0x0204000000007b1d */ /* 0x000fe60000010000 */
[----:B------:R-:W-:-:S06]  /*9920*/  ULOP3.LUT UP0, URZ, UR4, 0x3ff, URZ, 0xc0, !UPT ;  /* 0x000003ff043f7892 */ /* 0x000fcc000f80c03f */
[----:B------:R-:W-:-:S13]  /*9930*/  PLOP3.LUT P0, PT, PT, PT, UP0, 0x80, 0x0 ;  /* 0x000000000000781c */ /* 0x000fda0003f0f008 */
[----:B------:R-:W-:Y:S05]  /*9940*/  @!P0 BRA `(.L_x_55) ;  /* 0x0000000000408947 */ /* 0x000fea0003800000 */
[----:B------:R-:W-:Y:S01]  /*9950*/  MOV R2, 0x0 ;  /* 0x0000000000027802 */ /* 0x000fe20000000f00 */
[----:B------:R-:W-:Y:S01]  /*9960*/  ULDC.64 UR4, c[0x4][0x90] ;  /* 0x0100240000047ab9 */ /* 0x000fe20000000a00 */
[----:B------:R-:W-:Y:S01]  /*9970*/  ULDC.64 UR6, c[0x4][0x98] ;  /* 0x0100260000067ab9 */ /* 0x000fe20000000a00 */
[----:B------:R-:W-:Y:S01]  /*9980*/  ULDC.64 UR8, c[0x4][0x20] ;  /* 0x0100080000087ab9 */ /* 0x000fe20000000a00 */
[----:B------:R-:W-:Y:S01]  /*9990*/  IMAD.U32 R4, RZ, RZ, UR4 ;  /* 0x00000004ff047e24 */ /* 0x000fe2000f8e00ff */
[----:B------:R-:W-:Y:S01]  /*99a0*/  MOV R11, UR9 ;  /* 0x00000009000b7c02 */ /* 0x000fe20008000f00 */
[----:B------:R-:W2:Y:S01]  /*99b0*/  LDC.64 R2, c[0x4][R2] ;  /* 0x0100000002027b82 */ /* 0x000ea20000000a00 */
[----:B------:R-:W-:Y:S02]  /*99c0*/  IMAD.U32 R5, RZ, RZ, UR5 ;  /* 0x00000005ff057e24 */ /* 0x000fe4000f8e00ff */
[----:B------:R-:W-:Y:S02]  /*99d0*/  IMAD.U32 R6, RZ, RZ, UR6 ;  /* 0x00000006ff067e24 */ /* 0x000fe4000f8e00ff */
[----:B------:R-:W-:-:S02]  /*99e0*/  IMAD.U32 R7, RZ, RZ, UR7 ;  /* 0x00000007ff077e24 */ /* 0x000fc4000f8e00ff */
[----:B------:R-:W-:Y:S02]  /*99f0*/  IMAD.U32 R10, RZ, RZ, UR8 ;  /* 0x00000008ff0a7e24 */ /* 0x000fe4000f8e00ff */
[----:B-1----:R-:W-:Y:S02]  /*9a00*/  IMAD.MOV.U32 R8, RZ, RZ, 0x70 ;  /* 0x00000070ff087424 */ /* 0x002fe400078e00ff */
[----:B------:R-:W-:Y:S02]  /*9a10*/  IMAD.MOV.U32 R12, RZ, RZ, 0x1 ;  /* 0x00000001ff0c7424 */ /* 0x000fe400078e00ff */
[----:B------:R-:W-:-:S07]  /*9a20*/  IMAD.MOV.U32 R13, RZ, RZ, RZ ;  /* 0x000000ffff0d7224 */ /* 0x000fce00078e00ff */
[----:B------:R-:W-:-:S07]  /*9a30*/  LEPC R20, `(.L_x_55) ;  /* 0x000000001014794e */ /* 0x000fce0000000000 */
[----:B0-2---:R-:W-:Y:S05]  /*9a40*/  CALL.ABS.NOINC R2 ;  /* 0x0000000002007343 */ /* 0x005fea0003c00000 */
.L_x_55:
[----:B------:R-:W2:Y:S01]  /*9a50*/  LDL.LU R5, [R1+0x10] ;  /* 0x0000100001057983 */ /* 0x000ea20000300800 */
[----:B0-----:R-:W-:Y:S01]  /*9a60*/  SHF.R.S32.HI R0, RZ, 0x1f, R17 ;  /* 0x0000001fff007819 */ /* 0x001fe20000011411 */
[----:B------:R-:W-:Y:S01]  /*9a70*/  ULDC.64 UR4, c[0x0][0x2d8] ;  /* 0x0000b60000047ab9 */ /* 0x000fe20000000a00 */
[----:B-1----:R-:W0:Y:S01]  /*9a80*/  LDC R8, c[0x0][0x448] ;  /* 0x00011200ff087b82 */ /* 0x002e220000000800 */
[----:B------:R-:W3:Y:S01]  /*9a90*/  LDL.LU R4, [R1+0x18] ;  /* 0x0000180001047983 */ /* 0x000ee20000300800 */
[----:B------:R-:W-:-:S03]  /*9aa0*/  ULDC UR6, c[0x0][0x2b8] ;  /* 0x0000ae0000067ab9 */ /* 0x000fc60000000800 */
[----:B------:R-:W4:Y:S01]  /*9ab0*/  LDL R9, [R1+0x20] ;  /* 0x0000200001097983 */ /* 0x000f220000100800 */
[----:B------:R-:W-:Y:S02]  /*9ac0*/  IMAD R0, R0, UR4, RZ ;  /* 0x0000000400007c24 */ /* 0x000fe4000f8e02ff */
[----:B------:R-:W-:-:S04]  /*9ad0*/  IMAD.WIDE.U32 R2, R17, UR4, RZ ;  /* 0x0000000411027c25 */ /* 0x000fc8000f8e00ff */
[----:B------:R-:W-:Y:S01]  /*9ae0*/  IMAD R0, R17, UR5, R0 ;  /* 0x0000000511007c24 */ /* 0x000fe2000f8e0200 */
[----:B------:R-:W-:-:S03]  /*9af0*/  ULDC.64 UR4, c[0x0][0x2e0] ;  /* 0x0000b80000047ab9 */ /* 0x000fc60000000a00 */
[----:B------:R-:W-:Y:S01]  /*9b00*/  IMAD.IADD R3, R3, 0x1, R0 ;  /* 0x0000000103037824 */ /* 0x000fe200078e0200 */
[----:B0-----:R-:W-:-:S13]  /*9b10*/  ISETP.NE.AND P0, PT, R8, 0x1, PT ;  /* 0x000000010800780c */ /* 0x001fda0003f05270 */
[----:B------:R-:W0:Y:S08]  /*9b20*/  @P0 LDC R6, c[0x0][0x44c] ;  /* 0x00011300ff060b82 */ /* 0x000e300000000800 */
[----:B------:R-:W1:Y:S01]  /*9b30*/  @P0 LDC R7, c[0x0][0x450] ;  /* 0x00011400ff070b82 */ /* 0x000e620000000800 */
[----:B--2---:R-:W-:Y:S01]  /*9b40*/  SHF.R.S32.HI R0, RZ, 0x1f, R5 ;  /* 0x0000001fff007819 */ /* 0x004fe20000011405 */
[----:B------:R-:W-:-:S04]  /*9b50*/  IMAD.WIDE.U32 R2, R5, UR4, R2 ;  /* 0x0000000405027c25 */ /* 0x000fc8000f8e0002 */
[----:B---3--:R-:W-:Y:S02]  /*9b60*/  IMAD.MOV R4, RZ, RZ, -R4 ;  /* 0x000000ffff047224 */ /* 0x008fe400078e0a04 */
[----:B------:R-:W-:Y:S01]  /*9b70*/  IMAD R0, R0, UR4, RZ ;  /* 0x0000000400007c24 */ /* 0x000fe2000f8e02ff */
[----:B------:R-:W-:Y:S02]  /*9b80*/  ULDC UR4, c[0x0][0xc38] ;  /* 0x00030e0000047ab9 */ /* 0x000fe40000000800 */
[----:B----4-:R-:W-:Y:S02]  /*9b90*/  IMAD R4, R4, UR4, R9 ;  /* 0x0000000404047c24 */ /* 0x010fe4000f8e0209 */
[----:B------:R2:W5:Y:S01]  /*9ba0*/  LDL R9, [R1+0x28] ;  /* 0x0000280001097983 */ /* 0x0005620000100800 */
[----:B------:R-:W-:Y:S01]  /*9bb0*/  IMAD R0, R5, UR5, R0 ;  /* 0x0000000505007c24 */ /* 0x000fe2000f8e0200 */
[----:B------:R-:W-:Y:S01]  /*9bc0*/  ULDC.64 UR4, c[0x0][0x2d0] ;  /* 0x0000b40000047ab9 */ /* 0x000fe20000000a00 */
[----:B------:R-:W3:Y:S02]  /*9bd0*/  S2R R5, SR_TID.X ;  /* 0x0000000000057919 */ /* 0x000ee40000002100 */
[----:B------:R-:W-:Y:S01]  /*9be0*/  IMAD.IADD R3, R3, 0x1, R0 ;  /* 0x0000000103037824 */ /* 0x000fe200078e0200 */
[----:B---3--:R-:W-:-:S04]  /*9bf0*/  LOP3.LUT R5, R5, 0x7f, RZ, 0xc0, !PT ;  /* 0x0000007f05057812 */ /* 0x008fc800078ec0ff */
[----:B------:R-:W-:Y:S02]  /*9c00*/  SHF.R.U32.HI R10, RZ, 0x3, R5 ;  /* 0x00000003ff0a7819 */ /* 0x000fe40000011605 */
[----:B------:R-:W3:Y:S02]  /*9c10*/  S2R R5, SR_TID.X ;  /* 0x0000000000057919 */ /* 0x000ee40000002100 */
[----:B---3--:R-:W-:-:S05]  /*9c20*/  IMAD.SHL.U32 R5, R5, 0x10, RZ ;  /* 0x0000001005057824 */ /* 0x008fca00078e00ff */
[----:B------:R-:W-:-:S05]  /*9c30*/  LOP3.LUT R5, R10, 0x70, R5, 0xf8, !PT ;  /* 0x000000700a057812 */ /* 0x000fca00078ef805 */
[----:B------:R-:W-:Y:S01]  /*9c40*/  IMAD R0, R4, 0x40, R5 ;  /* 0x0000004004007824 */ /* 0x000fe200078e0205 */
[----:B------:R-:W3:Y:S03]  /*9c50*/  S2R R10, SR_TID.X ;  /* 0x00000000000a7919 */ /* 0x000ee60000002100 */
[----:B0-----:R-:W-:-:S04]  /*9c60*/  @P0 IMAD.HI.U32 R6, R0, R6, RZ ;  /* 0x0000000600060227 */ /* 0x001fc800078e00ff */
[----:B------:R-:W-:Y:S01]  /*9c70*/  IMAD.MOV.U32 R5, RZ, RZ, R0 ;  /* 0x000000ffff057224 */ /* 0x000fe200078e0000 */
[----:B-1----:R-:W-:-:S05]  /*9c80*/  @P0 SHF.R.U32.HI R5, RZ, R7, R6 ;  /* 0x00000007ff050219 */ /* 0x002fca0000011606 */
[----:B------:R-:W-:-:S04]  /*9c90*/  IMAD.MOV R6, RZ, RZ, -R5 ;  /* 0x000000ffff067224 */ /* 0x000fc800078e0a05 */
[----:B------:R-:W-:Y:S01]  /*9ca0*/  IMAD R0, R8, R6, R0 ;  /* 0x0000000608007224 */ /* 0x000fe200078e0200 */
[----:B------:R-:W-:Y:S01]  /*9cb0*/  SHF.R.S32.HI R6, RZ, 0x1f, R5 ;  /* 0x0000001fff067819 */ /* 0x000fe20000011405 */
[----:B------:R-:W-:-:S04]  /*9cc0*/  IMAD.WIDE.U32 R2, R5, UR4, R2 ;  /* 0x0000000405027c25 */ /* 0x000fc8000f8e0002 */
[----:B------:R-:W-:-:S04]  /*9cd0*/  IMAD R6, R6, UR4, RZ ;  /* 0x0000000406067c24 */ /* 0x000fc8000f8e02ff */
[----:B------:R-:W-:Y:S01]  /*9ce0*/  IMAD R6, R5, UR5, R6 ;  /* 0x0000000505067c24 */ /* 0x000fe2000f8e0206 */
[----:B------:R-:W-:Y:S01]  /*9cf0*/  SHF.R.S32.HI R5, RZ, 0x1f, R0 ;  /* 0x0000001fff057819 */ /* 0x000fe20000011400 */
[----:B------:R-:W-:Y:S02]  /*9d00*/  ULDC.64 UR4, c[0x0][0x2c8] ;  /* 0x0000b20000047ab9 */ /* 0x000fe40000000a00 */
[----:B------:R-:W-:Y:S02]  /*9d10*/  IMAD.IADD R3, R3, 0x1, R6 ;  /* 0x0000000103037824 */ /* 0x000fe400078e0206 */
[----:B------:R-:W-:Y:S02]  /*9d20*/  IMAD R5, R5, UR4, RZ ;  /* 0x0000000405057c24 */ /* 0x000fe4000f8e02ff */
[----:B------:R-:W-:-:S04]  /*9d30*/  IMAD.WIDE.U32 R2, R0, UR4, R2 ;  /* 0x0000000400027c25 */ /* 0x000fc8000f8e0002 */
[----:B---3--:R-:W-:Y:S02]  /*9d40*/  IMAD.SHL.U32 R10, R10, 0x8, RZ ;  /* 0x000000080a0a7824 */ /* 0x008fe400078e00ff */
[----:B------:R-:W-:Y:S01]  /*9d50*/  IMAD R5, R0, UR5, R5 ;  /* 0x0000000500057c24 */ /* 0x000fe2000f8e0205 */
[----:B------:R-:W-:Y:S02]  /*9d60*/  ULDC.64 UR4, c[0x0][0x280] ;  /* 0x0000a00000047ab9 */ /* 0x000fe40000000a00 */
[----:B------:R-:W-:Y:S01]  /*9d70*/  LOP3.LUT R10, R10, 0x38, RZ, 0xc0, !PT ;  /* 0x000000380a0a7812 */ /* 0x000fe200078ec0ff */
[----:B------:R-:W-:Y:S01]  /*9d80*/  IMAD.IADD R5, R3, 0x1, R5 ;  /* 0x0000000103057824 */ /* 0x000fe200078e0205 */
[----:B------:R-:W-:Y:S01]  /*9d90*/  LEA R0, P1, R2, UR4, 0x1 ;  /* 0x0000000402007c11 */ /* 0x000fe2000f8208ff */
[----:B------:R-:W-:Y:S01]  /*9da0*/  UMOV UR4, 0xffffffff ;  /* 0xffffffff00047882 */ /* 0x000fe20000000000 */
[----:B------:R-:W-:Y:S02]  /*9db0*/  ISETP.GE.AND P0, PT, R10, UR6, PT ;  /* 0x000000060a007c0c */ /* 0x000fe4000bf06270 */
[----:B------:R-:W-:Y:S01]  /*9dc0*/  LEA.HI.X R2, R2, UR5, R5, 0x1, P1 ;  /* 0x0000000502027c11 */ /* 0x000fe200088f0c05 */
[----:B--2---:R-:W-:Y:S10]  /*9dd0*/  BRA.DIV UR4, `(.L_x_56) ;  /* 0x0000003e04cc7947 */ /* 0x004ff4000b800000 */
[----:B------:R-:W0:Y:S01]  /*9de0*/  S2R R6, SR_TID.X ;  /* 0x0000000000067919 */ /* 0x000e220000002100 */
[----:B------:R-:W-:Y:S02]  /*9df0*/  ULDC UR4, c[0x0][0x288] ;  /* 0x0000a20000047ab9 */ /* 0x000fe40000000800 */
[----:B------:R-:W-:Y:S01]  /*9e00*/  IMAD R3, R8, UR4, RZ ;  /* 0x0000000408037c24 */ /* 0x000fe2000f8e02ff */
[----:B------:R-:W1:Y:S01]  /*9e10*/  SHFL.IDX PT, R7, R0, RZ, 0x181f ;  /* 0x00181fff00077589 */ /* 0x000e6200000e0000 */
[----:B0-----:R-:W-:-:S04]  /*9e20*/  LOP3.LUT R6, R6, 0x7f, RZ, 0xc0, !PT ;  /* 0x0000007f06067812 */ /* 0x001fc800078ec0ff */
[----:B------:R-:W-:Y:S02]  /*9e30*/  SHF.R.U32.HI R11, RZ, 0x3, R6 ;  /* 0x00000003ff0b7819 */ /* 0x000fe40000011606 */
[----:B------:R-:W0:Y:S03]  /*9e40*/  SHFL.IDX PT, R6, R2, RZ, 0x181f ;  /* 0x00181fff02067589 */ /* 0x000e2600000e0000 */
[----:B------:R-:W-:-:S04]  /*9e50*/  IMAD R4, R4, 0x40, R11 ;  /* 0x0000004004047824 */ /* 0x000fc800078e020b */
[C---:B------:R-:W-:Y:S01]  /*9e60*/  VIADD R5, R4.reuse, 0x10 ;  /* 0x0000001004057836 */ /* 0x040fe20000000000 */
[----:B------:R-:W-:-:S13]  /*9e70*/  ISETP.GE.AND P1, PT, R4, R3, PT ;  /* 0x000000030400720c */ /* 0x000fda0003f26270 */
[----:B-1----:R-:W-:-:S05]  /*9e80*/  @!P1 LEA R7, P2, R10, R7, 0x1 ;  /* 0x000000070a079211 */ /* 0x002fca00078408ff */
[----:B0-----:R-:W-:-:S05]  /*9e90*/  @!P1 IMAD.X R6, RZ, RZ, R6, P2 ;  /* 0x000000ffff069224 */ /* 0x001fca00010e0606 */
[----:B------:R-:W-:-:S04]  /*9ea0*/  @!P1 LOP3.LUT R7, R7, R6, RZ, 0x3c, !PT ;  /* 0x0000000607079212 */ /* 0x000fc800078e3cff */
[----:B------:R-:W-:-:S04]  /*9eb0*/  @!P1 LOP3.LUT R6, R7, R6, RZ, 0x3c, !PT ;  /* 0x0000000607069212 */ /* 0x000fc800078e3cff */
[----:B------:R-:W-:-:S05]  /*9ec0*/  @!P1 LOP3.LUT R7, R7, R6, RZ, 0x3c, !PT ;  /* 0x0000000607079212 */ /* 0x000fca00078e3cff */
[----:B------:R-:W-:Y:S01]  /*9ed0*/  @!PT LDS RZ, [RZ] ;  /* 0x00000000fffff984 */ /* 0x000fe20000000800 */
[----:B-----5:R0:W-:Y:S01]  /*9ee0*/  @!P1 LDGSTS.E.BYPASS.LTC128B.128 [R9+0x20400], desc[UR42][R6.64], !P0 ;  /* 0x2040000006099fae */ /* 0x0201e2000c101d6a */
[----:B------:R-:W-:Y:S01]  /*9ef0*/  ISETP.GE.AND P1, PT, R5, R3, PT ;  /* 0x000000030500720c */ /* 0x000fe20003f26270 */
[----:B------:R-:W-:Y:S02]  /*9f00*/  VIADD R5, R4, 0x20 ;  /* 0x0000002004057836 */ /* 0x000fe40000000000 */
[----:B0-----:R-:W0:Y:S04]  /*9f10*/  SHFL.IDX PT, R7, R0, 0x1, 0x181f ;  /* 0x00381f0000077f89 */ /* 0x001e2800000e0000 */
[----:B------:R-:W1:Y:S06]  /*9f20*/  SHFL.IDX PT, R6, R2, 0x1, 0x181f ;  /* 0x00381f0002067f89 */ /* 0x000e6c00000e0000 */
[----:B0-----:R-:W-:-:S05]  /*9f30*/  @!P1 LEA R7, P2, R10, R7, 0x1 ;  /* 0x000000070a079211 */ /* 0x001fca00078408ff */
[----:B-1----:R-:W-:-:S05]  /*9f40*/  @!P1 IMAD.X R6, RZ, RZ, R6, P2 ;  /* 0x000000ffff069224 */ /* 0x002fca00010e0606 */
[----:B------:R-:W-:-:S04]  /*9f50*/  @!P1 LOP3.LUT R7, R7, R6, RZ, 0x3c, !PT ;  /* 0x0000000607079212 */ /* 0x000fc800078e3cff */
[----:B------:R-:W-:-:S04]  /*9f60*/  @!P1 LOP3.LUT R6, R7, R6, RZ, 0x3c, !PT ;  /* 0x0000000607069212 */ /* 0x000fc800078e3cff */
[----:B------:R-:W-:-:S05]  /*9f70*/  @!P1 LOP3.LUT R7, R7, R6, RZ, 0x3c, !PT ;  /* 0x0000000607079212 */ /* 0x000fca00078e3cff */
[----:B------:R0:W-:Y:S01]  /*9f80*/  @!P1 LDGSTS.E.BYPASS.LTC128B.128 [R9+0x20c00], desc[UR42][R6.64], !P0 ;  /* 0x20c0000006099fae */ /* 0x0001e2000c101d6a */
[----:B------:R-:W-:-:S03]  /*9f90*/  ISETP.GE.AND P1, PT, R5, R3, PT ;  /* 0x000000030500720c */ /* 0x000fc60003f26270 */
[----:B------:R-:W-:Y:S04]  /*9fa0*/  SHFL.IDX PT, R5, R2, 0x3, 0x181f ;  /* 0x00781f0002057f89 */ /* 0x000fe800000e0000 */
[----:B0-----:R-:W0:Y:S04]  /*9fb0*/  SHFL.IDX PT, R7, R0, 0x2, 0x181f ;  /* 0x00581f0000077f89 */ /* 0x001e2800000e0000 */
[----:B------:R-:W1:Y:S04]  /*9fc0*/  SHFL.IDX PT, R6, R2, 0x2, 0x181f ;  /* 0x00581f0002067f89 */ /* 0x000e6800000e0000 */
[----:B------:R-:W2:Y:S01]  /*9fd0*/  SHFL.IDX PT, R0, R0, 0x3, 0x181f ;  /* 0x00781f0000007f89 */ /* 0x000ea200000e0000 */
[----:B0-----:R-:W-:-:S05]  /*9fe0*/  @!P1 LEA R7, P2, R10, R7, 0x1 ;  /* 0x000000070a079211 */ /* 0x001fca00078408ff */
[----:B-1----:R-:W-:-:S05]  /*9ff0*/  @!P1 IMAD.X R6, RZ, RZ, R6, P2 ;  /* 0x000000ffff069224 */ /* 0x002fca00010e0606 */
[----:B------:R-:W-:-:S04]  /*a000*/  @!P1 LOP3.LUT R7, R7, R6, RZ, 0x3c, !PT ;  /* 0x0000000607079212 */ /* 0x000fc800078e3cff */
[----:B------:R-:W-:-:S04]  /*a010*/  @!P1 LOP3.LUT R6, R7, R6, RZ, 0x3c, !PT ;  /* 0x0000000607069212 */ /* 0x000fc800078e3cff */
[----:B------:R-:W-:-:S05]  /*a020*/  @!P1 LOP3.LUT R7, R7, R6, RZ, 0x3c, !PT ;  /* 0x0000000607079212 */ /* 0x000fca00078e3cff */
[----:B--2---:R0:W-:Y:S02]  /*a030*/  @!P1 LDGSTS.E.BYPASS.LTC128B.128 [R9+0x21400], desc[UR42][R6.64], !P0 ;  /* 0x2140000006099fae */ /* 0x0041e4000c101d6a */
.L_x_167:
[----:B01----:R-:W2:Y:S01]  /*a040*/  LDL R6, [R1+0x30] ;  /* 0x0000300001067983 */ /* 0x003ea20000100800 */
[----:B------:R-:W-:-:S05]  /*a050*/  VIADD R4, R4, 0x30 ;  /* 0x0000003004047836 */ /* 0x000fca0000000000 */
[----:B------:R-:W-:-:S13]  /*a060*/  ISETP.GE.AND P1, PT, R4, R3, PT ;  /* 0x000000030400720c */ /* 0x000fda0003f26270 */
[----:B------:R-:W-:-:S05]  /*a070*/  @!P1 LEA R2, P2, R10, R0, 0x1 ;  /* 0x000000000a029211 */ /* 0x000fca00078408ff */
[----:B------:R-:W-:-:S05]  /*a080*/  @!P1 IMAD.X R3, RZ, RZ, R5, P2 ;  /* 0x000000ffff039224 */ /* 0x000fca00010e0605 */
[----:B------:R-:W-:Y:S01]  /*a090*/  @!PT LDS RZ, [RZ] ;  /* 0x00000000fffff984 */ /* 0x000fe20000000800 */
[----:B------:R-:W-:Y:S01]  /*a0a0*/  @!PT LDS RZ, [RZ] ;  /* 0x00000000fffff984 */ /* 0x000fe20000000800 */
[----:B------:R-:W-:Y:S01]  /*a0b0*/  @!PT LDS RZ, [RZ] ;  /* 0x00000000fffff984 */ /* 0x000fe20000000800 */
[----:B------:R0:W-:Y:S01]  /*a0c0*/  @!P1 LDGSTS.E.BYPASS.LTC128B.128 [R9+0x21c00], desc[UR42][R2.64], !P0 ;  /* 0x21c0000002099fae */ /* 0x0001e2000c101d6a */
[----:B------:R-:W-:Y:S01]  /*a0d0*/  NOP ;  /* 0x0000000000007918 */ /* 0x000fe20000000000 */
[----:B------:R-:W-:Y:S02]  /*a0e0*/  SYNCS.ARRIVE.TRANS64.RED.A0T1 RZ, [UR36+0x28c00], RZ ;  /* 0x028c00ffffff79a7 */ /* 0x000fe40008200424 */
[----:B------:R-:W-:Y:S01]  /*a0f0*/  ARRIVES.LDGSTSBAR.64.TRANSCNT [UR36+0x28c00] ;  /* 0x028c0000ff0079b0 */ /* 0x000fe20008000aa4 */
[----:B--2---:R-:W-:-:S04]  /*a100*/  LOP3.LUT R0, R6, 0x1, RZ, 0xc, !PT ;  /* 0x0000000106007812 */ /* 0x004fc800078e0cff */
[----:B------:R-:W-:Y:S01]  /*a110*/  SHF.L.U32 R0, R0, 0x1f, RZ ;  /* 0x0000001f00007819 */ /* 0x000fe200000006ff */
[----:B------:R-:W-:Y:S01]  /*a120*/  NOP ;  /* 0x0000000000007918 */ /* 0x000fe20000000000 */
[----:B------:R-:W-:Y:S01]  /*a130*/  SYNCS.ARRIVE.TRANS64.A1T0 RZ, [UR36+0x28c00], RZ ;  /* 0x028c00ffffff79a7 */ /* 0x000fe20008100024 */
[----:B------:R-:W-:Y:S01]  /*a140*/  BSSY B0, `(.L_x_57) ;  /* 0x0000003000007945 */ /* 0x000fe20003800000 */
[----:B------:R-:W1:Y:S03]  /*a150*/  SYNCS.PHASECHK.TRANS64.TRYWAIT P0, [UR36+0x28c20], R0 ;  /* 0x028c2000ff0075a7 */ /* 0x000e660008000164 */
[----:B01----:R-:W-:Y:S05]  /*a160*/  @!P0 BRA `(.L_x_58) ;  /* 0x00000040003c8947 */ /* 0x003fea0003800000 */
.L_x_168:
[----:B------:R-:W-:Y:S05]  /*a170*/  BSYNC B0 ;  /* 0x0000000000007941 */ /* 0x000fea0003800000 */
.L_x_57:
[----:B------:R-:W2:Y:S01]  /*a180*/  LDL R2, [R1+0x8] ;  /* 0x0000080001027983 */ /* 0x000ea20000100800 */
[----:B------:R-:W-:Y:S01]  /*a190*/  BSSY B0, `(.L_x_59) ;  /* 0x0000095000007945 */ /* 0x000fe20003800000 */
[----:B--2---:R-:W-:-:S13]  /*a1a0*/  ISETP.NE.AND P0, PT, R2, RZ, PT ;  /* 0x000000ff0200720c */ /* 0x004fda0003f05270 */
[----:B------:R-:W-:Y:S05]  /*a1b0*/  @!P0 BRA `(.L_x_60) ;  /* 0x0000000800488947 */ /* 0x000fea0003800000 */
[----:B------:R-:W2:Y:S01]  /*a1c0*/  LDL R4, [R1] ;  /* 0x0000000001047983 */ /* 0x000ea20000100800 */
[----:B0-----:R-:W-:Y:S01]  /*a1d0*/  LEA R3, R18, UR36, 0x3 ;  /* 0x0000002412037c11 */ /* 0x001fe2000f8e18ff */
[----:B------:R-:W-:Y:S01]  /*a1e0*/  BSSY B1, `(.L_x_61) ;  /* 0x0000007000017945 */ /* 0x000fe20003800000 */
[----:B------:R-:W0:Y:S02]  /*a1f0*/  S2R R2, SR_TID.X ;  /* 0x0000000000027919 */ /* 0x000e240000002100 */
[----:B0-----:R-:W-:-:S04]  /*a200*/  LOP3.LUT R2, R2, 0x7f, RZ, 0xc0, !PT ;  /* 0x0000007f02027812 */ /* 0x001fc800078ec0ff */
[----:B------:R-:W-:Y:S02]  /*a210*/  ISETP.NE.AND P1, PT, R2, RZ, PT ;  /* 0x000000ff0200720c */ /* 0x000fe40003f25270 */
[----:B--2---:R-:W-:-:S04]  /*a220*/  SHF.L.U32 R0, R4, 0x1f, RZ ;  /* 0x0000001f04007819 */ /* 0x004fc800000006ff */
[----:B------:R-:W0:Y:S02]  /*a230*/  SYNCS.PHASECHK.TRANS64.TRYWAIT P0, [R3+URZ+0x28c60], R0 ;  /* 0x028c6000030075a7 */ /* 0x000e24000800017f */
[----:B0-----:R-:W-:Y:S05]  /*a240*/  @!P0 BRA `(.L_x_62) ;  /* 0x00000040001c8947 */ /* 0x001fea0003800000 */
.L_x_169:
[----:B------:R-:W-:Y:S05]  /*a250*/  BSYNC B1 ;  /* 0x0000000000017941 */ /* 0x000fea0003800000 */
.L_x_61:
[----:B------:R-:W-:Y:S04]  /*a260*/  BSSY B1, `(.L_x_63) ;  /* 0x0000009000017945 */ /* 0x000fe80003800000 */
[----:B------:R-:W-:Y:S05]  /*a270*/  @P1 BRA `(.L_x_64) ;  /* 0x00000000001c1947 */ /* 0x000fea0003800000 */
[----:B------:R-:W1:Y:S01]  /*a280*/  S2R R2, SR_TID.X ;  /* 0x0000000000027919 */ /* 0x000e620000002100 */
[----:B0-----:R-:W-:-:S04]  /*a290*/  IMAD.MOV.U32 R0, RZ, RZ, 0x10000 ;  /* 0x00010000ff007424 */ /* 0x001fc800078e00ff */
[----:B------:R2:W-:Y:S01]  /*a2a0*/  SYNCS.ARRIVE.TRANS64 RZ, [R3+URZ+0x28c50], R0 ;  /* 0x028c500003ff79a7 */ /* 0x0005e2000800003f */
[----:B-1----:R-:W-:-:S04]  /*a2b0*/  LOP3.LUT R2, R2, 0x1f, RZ, 0xc0, !PT ;  /* 0x0000001f02027812 */ /* 0x002fc800078ec0ff */
[----:B------:R-:W-:-:S13]  /*a2c0*/  ISETP.NE.AND P0, PT, R2, RZ, PT ;  /* 0x000000ff0200720c */ /* 0x000fda0003f05270 */
[----:B--2---:R-:W-:Y:S05]  /*a2d0*/  @!P0 BRA `(.L_x_64) ;  /* 0x0000000000048947 */ /* 0x004fea0003800000 */
[----:B------:R-:W-:Y:S01]  /*a2e0*/  BPT.TRAP 0x1 ;  /* 0x000000040000795c */ /* 0x000fe20000300000 */
.L_x_64:
[----:B------:R-:W-:Y:S05]  /*a2f0*/  BSYNC B1 ;  /* 0x0000000000017941 */ /* 0x000fea0003800000 */
.L_x_63:
[----:B0-----:R-:W2:Y:S01]  /*a300*/  LDL R0, [R1+0x24] ;  /* 0x0000240001007983 */ /* 0x001ea20000100800 */
[----:B------:R-:W-:Y:S01]  /*a310*/  LEA R2, R18, UR36, 0x10 ;  /* 0x0000002412027c11 */ /* 0x000fe2000f8e80ff */
[----:B------:R-:W-:Y:S01]  /*a320*/  UIADD3 UR4, UP0, UR40, 0x470, URZ ;  /* 0x0000047028047890 */ /* 0x000fe2000ff1e03f */
[----:B------:R-:W-:Y:S01]  /*a330*/  VIADD R3, R3, 0x28c50 ;  /* 0x00028c5003037836 */ /* 0x000fe20000000000 */
[----:B------:R-:W-:Y:S01]  /*a340*/  PLOP3.LUT P0, PT, PT, PT, PT, 0x80, 0x0 ;  /* 0x000000000000781c */ /* 0x000fe20003f0f070 */
[----:B------:R-:W-:Y:S01]  /*a350*/  UMOV UR6, 0x0 ;  /* 0x0000000000067882 */ /* 0x000fe20000000000 */
[----:B------:R-:W-:Y:S01]  /*a360*/  VIADD R4, R2, 0x400 ;  /* 0x0000040002047836 */ /* 0x000fe20000000000 */
[----:B------:R-:W-:Y:S01]  /*a370*/  UIADD3.X UR5, URZ, UR41, URZ, UP0, !UPT ;  /* 0x000000293f057290 */ /* 0x000fe200087fe43f */
[----:B------:R-:W-:Y:S01]  /*a380*/  UMOV UR7, 0x14f00000 ;  /* 0x14f0000000077882 */ /* 0x000fe20000000000 */
[----:B------:R-:W-:Y:S01]  /*a390*/  UMOV UR10, URZ ;  /* 0x0000003f000a7c82 */ /* 0x000fe20008000000 */
[----:B--2---:R-:W-:-:S09]  /*a3a0*/  IMAD.SHL.U32 R0, R0, 0x40, RZ ;  /* 0x0000004000007824 */ /* 0x004fd200078e00ff */
.L_x_65:
[----:B------:R-:W-:-:S13]  /*a3b0*/  @P0 ELECT P1, URZ, PT ;  /* 0x00000000003f082f */ /* 0x000fda0003820000 */
[----:B------:R-:W-:Y:S02]  /*a3c0*/  @P1 R2UR UR13, R16 ;  /* 0x00000000100d12ca */ /* 0x000fe400000e0000 */
[----:B------:R-:W-:Y:S02]  /*a3d0*/  @P1 R2UR UR12, R17 ;  /* 0x00000000110c12ca */ /* 0x000fe400000e0000 */
[----:B------:R-:W-:Y:S02]  /*a3e0*/  @P1 R2UR UR11, R0 ;  /* 0x00000000000b12ca */ /* 0x000fe400000e0000 */
[----:B------:R-:W-:Y:S02]  /*a3f0*/  @P1 R2UR UR9, R3 ;  /* 0x00000000030912ca */ /* 0x000fe400000e0000 */
[----:B------:R-:W-:Y:S02]  /*a400*/  @P1 R2UR UR8, R4 ;  /* 0x00000000040812ca */ /* 0x000fe400000e0000 */
[----:B------:R-:W-:-:S02]  /*a410*/  @P1 PLOP3.LUT P0, PT, P1, PT, PT, 0x8, 0x0 ;  /* 0x000000000000181c */ /* 0x000fc40000f0e170 */
[----:B------:R-:W-:-:S09]  /*a420*/  PLOP3.LUT P1, PT, PT, PT, PT, 0x8, 0x0 ;  /* 0x000000000000781c */ /* 0x000fd20003f2e170 */
[----:B------:R0:W-:Y:S02]  /*a430*/  UTMALDG.4D [UR8], [UR4], desc[UR6] ;  /* 0x00000608040075b4 */ /* 0x0001e40008019000 */
[----:B0-----:R-:W-:Y:S05]  /*a440*/  @P0 BRA.U.ANY `(.L_x_65) ;  /* 0xfffffffd00d80947 */ /* 0x001fea000393ffff */
[----:B------:R-:W-:Y:S01]  /*a450*/  PLOP3.LUT P0, PT, PT, PT, PT, 0x80, 0x0 ;  /* 0x000000000000781c */ /* 0x000fe20003f0f070 */
[----:B------:R-:W-:Y:S01]  /*a460*/  VIADD R4, R2, 0x2400 ;  /* 0x0000240002047836 */ /* 0x000fe20000000000 */
[----:B------:R-:W-:Y:S01]  /*a470*/  UMOV UR6, 0x0 ;  /* 0x0000000000067882 */ /* 0x000fe20000000000 */
[----:B------:R-:W-:Y:S01]  /*a480*/  UMOV UR7, 0x14f00000 ;  /* 0x14f0000000077882 */ /* 0x000fe20000000000 */
[----:B------:R-:W-:-:S09]  /*a490*/  UMOV UR10, 0x40 ;  /* 0x00000040000a7882 */ /* 0x000fd20000000000 */
.L_x_66:
        /* <DEDUP_REMOVED lines=15> */
.L_x_67:
        /* <DEDUP_REMOVED lines=15> */
.L_x_68:
        /* <DEDUP_REMOVED lines=15> */
.L_x_69:
        /* <DEDUP_REMOVED lines=15> */
.L_x_70:
        /* <DEDUP_REMOVED lines=15> */
.L_x_71:
        /* <DEDUP_REMOVED lines=15> */
.L_x_72:
        /* <DEDUP_REMOVED lines=9> */
[----:B-1----:R-:W-:Y:S05]  /*aad0*/  @P0 BRA.U.ANY `(.L_x_72) ;  /* 0xfffffffd00d80947 */ /* 0x002fea000393ffff */
.L_x_60:
[----:B------:R-:W-:Y:S05]  /*aae0*/  BSYNC B0 ;  /* 0x0000000000007941 */ /* 0x000fea0003800000 */
.L_x_59:
[----:B------:R-:W2:Y:S04]  /*aaf0*/  LDL.LU R4, [R1+0x2c] ;  /* 0x00002c0001047983 */ /* 0x000ea80000300800 */
[----:B------:R-:W3:Y:S01]  /*ab00*/  LDL.LU R7, [R1] ;  /* 0x0000000001077983 */ /* 0x000ee20000300800 */
[----:B------:R-:W-:-:S05]  /*ab10*/  VIADD R18, R18, 0x1 ;  /* 0x0000000112127836 */ /* 0x000fca0000000000 */
[----:B------:R-:W-:-:S04]  /*ab20*/  ISETP.NE.AND P0, PT, R18, 0x2, PT ;  /* 0x000000021200780c */ /* 0x000fc80003f05270 */
[----:B0-----:R-:W-:Y:S02]  /*ab30*/  SEL R0, RZ, 0x1, P0 ;  /* 0x00000001ff007807 */ /* 0x001fe40000000000 */
[----:B------:R-:W-:Y:S02]  /*ab40*/  SEL R18, R18, RZ, P0 ;  /* 0x000000ff12127207 */ /* 0x000fe40000000000 */
[----:B--2---:R-:W-:Y:S02]  /*ab50*/  ISETP.GE.AND P1, PT, R4, 0x41, PT ;  /* 0x000000410400780c */ /* 0x004fe40003f26270 */
[----:B---3--:R-:W-:-:S05]  /*ab60*/  LOP3.LUT R7, R7, R0, RZ, 0x3c, !PT ;  /* 0x0000000007077212 */ /* 0x008fca00078e3cff */
[----:B------:R0:W-:Y:S06]  /*ab70*/  STL [R1], R7 ;  /* 0x0000000701007387 */ /* 0x0001ec0000100800 */
[----:B------:R-:W-:Y:S05]  /*ab80*/  @!P1 BRA `(.L_x_73) ;  /* 0x00000028005c9947 */ /* 0x000fea0003800000 */
[----:B------:R-:W2:Y:S01]  /*ab90*/  LDL R4, [R1+0x1c] ;  /* 0x00001c0001047983 */ /* 0x000ea20000100800 */
[----:B------:R-:W-:Y:S02]  /*aba0*/  IMAD.MOV.U32 R0, RZ, RZ, 0x1 ;  /* 0x00000001ff007424 */ /* 0x000fe400078e00ff */
[----:B--2---:R-:W-:-:S05]  /*abb0*/  IMAD.MOV R6, RZ, RZ, -R4 ;  /* 0x000000ffff067224 */ /* 0x004fca00078e0a04 */
[----:B------:R-:W-:-:S05]  /*abc0*/  VIADDMNMX R6, R6, R0, 0xffffffff, !PT ;  /* 0xffffffff06067446 */ /* 0x000fca0007800100 */
[----:B------:R-:W-:-:S05]  /*abd0*/  IMAD.IADD R0, R4, 0x1, R6 ;  /* 0x0000000104007824 */ /* 0x000fca00078e0206 */
[----:B------:R-:W-:-:S04]  /*abe0*/  LOP3.LUT R0, R0, 0x1, RZ, 0xc0, !PT ;  /* 0x0000000100007812 */ /* 0x000fc800078ec0ff */
[----:B------:R-:W-:Y:S01]  /*abf0*/  ISETP.NE.U32.AND P0, PT, R0, 0x1, PT ;  /* 0x000000010000780c */ /* 0x000fe20003f05070 */
[----:B------:R-:W-:-:S12]  /*ac00*/  VIADD R0, R4, 0xfffffffe ;  /* 0xfffffffe04007836 */ /* 0x000fd80000000000 */
[----:B------:R-:W-:Y:S05]  /*ac10*/  @P0 BRA `(.L_x_74) ;  /* 0x0000000c00600947 */ /* 0x000fea0003800000 */
[----:B------:R-:W2:Y:S01]  /*ac20*/  LDL R4, [R1+0x8] ;  /* 0x0000080001047983 */ /* 0x000ea20000100800 */
[----:B------:R-:W-:Y:S01]  /*ac30*/  BSSY B0, `(.L_x_75) ;  /* 0x00000cd000007945 */ /* 0x000fe20003800000 */
[----:B--2---:R-:W-:-:S13]  /*ac40*/  ISETP.NE.AND P2, PT, R4, RZ, PT ;  /* 0x000000ff0400720c */ /* 0x004fda0003f45270 */
[----:B------:R-:W-:Y:S05]  /*ac50*/  @!P2 BRA `(.L_x_76) ;  /* 0x0000000c0028a947 */ /* 0x000fea0003800000 */
[----:B------:R-:W2:Y:S02]  /*ac60*/  LDL R4, [R1+0xc] ;  /* 0x00000c0001047983 */ /* 0x000ea40000100800 */
[----:B--2---:R-:W-:-:S13]  /*ac70*/  ISETP.NE.AND P2, PT, R4, RZ, PT ;  /* 0x000000ff0400720c */ /* 0x004fda0003f45270 */
[----:B------:R-:W-:Y:S05]  /*ac80*/  @!P2 BRA `(.L_x_77) ;  /* 0x00000000004ca947 */ /* 0x000fea0003800000 */
[----:B------:R-:W2:Y:S01]  /*ac90*/  LDL R8, [R1+0x4] ;  /* 0x0000040001087983 */ /* 0x000ea20000100800 */
[----:B------:R-:W1:Y:S01]  /*aca0*/  LDC R5, c[0x0][0x43c] ;  /* 0x00010f00ff057b82 */ /* 0x000e620000000800 */
[----:B------:R-:W-:Y:S01]  /*acb0*/  ULDC.64 UR4, c[0x0][0x428] ;  /* 0x00010a0000047ab9 */ /* 0x000fe20000000a00 */
[----:B-1----:R-:W-:-:S13]  /*acc0*/  ISETP.NE.AND P0, PT, R5, 0x1, PT ;  /* 0x000000010500780c */ /* 0x002fda0003f05270 */
[----:B------:R-:W1:Y:S02]  /*acd0*/  @P0 LDC.64 R2, c[0x0][0x440] ;  /* 0x00011000ff020b82 */ /* 0x000e640000000a00 */
[----:B-1----:R-:W-:-:S04]  /*ace0*/  @P0 IMAD.HI.U32 R4, R0, R2, RZ ;  /* 0x0000000200040227 */ /* 0x002fc800078e00ff */
[----:B------:R-:W-:Y:S01]  /*acf0*/  IMAD.MOV.U32 R2, RZ, RZ, R0 ;  /* 0x000000ffff027224 */ /* 0x000fe200078e0000 */
[----:B------:R-:W-:-:S05]  /*ad00*/  @P0 SHF.R.U32.HI R2, RZ, R3, R4 ;  /* 0x00000003ff020219 */ /* 0x000fca0000011604 */
[----:B------:R-:W-:-:S04]  /*ad10*/  IMAD.MOV R3, RZ, RZ, -R2 ;  /* 0x000000ffff037224 */ /* 0x000fc800078e0a02 */
[----:B------:R-:W-:Y:S01]  /*ad20*/  IMAD R0, R5, R3, R0 ;  /* 0x0000000305007224 */ /* 0x000fe200078e0200 */
[----:B------:R-:W-:-:S03]  /*ad30*/  SHF.R.S32.HI R3, RZ, 0x1f, R2 ;  /* 0x0000001fff037819 */ /* 0x000fc60000011402 */
[----:B------:R-:W-:-:S04]  /*ad40*/  IMAD.WIDE.U32 R2, R19, UR4, R2 ;  /* 0x0000000413027c25 */ /* 0x000fc8000f8e0002 */
[----:B--2---:R-:W-:-:S04]  /*ad50*/  IMAD R4, R8, UR4, RZ ;  /* 0x0000000408047c24 */ /* 0x004fc8000f8e02ff */
[----:B------:R-:W-:Y:S01]  /*ad60*/  IMAD R4, R19, UR5, R4 ;  /* 0x0000000513047c24 */ /* 0x000fe2000f8e0204 */
[----:B------:R-:W-:-:S03]  /*ad70*/  ULDC.64 UR4, c[0x0][0x418] ;  /* 0x0001060000047ab9 */ /* 0x000fc60000000a00 */
[----:B------:R-:W-:Y:S01]  /*ad80*/  IMAD.IADD R3, R4, 0x1, R3 ;  /* 0x0000000104037824 */ /* 0x000fe200078e0203 */
[----:B------:R-:W-:-:S04]  /*ad90*/  LEA R4, P0, R2, UR4, 0x2 ;  /* 0x0000000402047c11 */ /* 0x000fc8000f8010ff */
[----:B------:R-:W-:-:S05]  /*ada0*/  LEA.HI.X R5, R2, UR5, R3, 0x2, P0 ;  /* 0x0000000502057c11 */ /* 0x000fca00080f1403 */
[----:B------:R1:W5:Y:S04]  /*adb0*/  LDG.E R16, desc[UR42][R4.64] ;  /* 0x0000002a04107981 */ /* 0x000368000c1e1900 */
.L_x_77:
[----:B------:R-:W-:Y:S01]  /*adc0*/  LEA R3, R18, UR36, 0x3 ;  /* 0x0000002412037c11 */ /* 0x000fe2000f8e18ff */
[----:B-1----:R-:W1:Y:S01]  /*add0*/  S2R R4, SR_TID.X ;  /* 0x0000000000047919 */ /* 0x002e620000002100 */
[----:B------:R-:W-:Y:S01]  /*ade0*/  SHF.L.U32 R2, R7, 0x1f, RZ ;  /* 0x0000001f07027819 */ /* 0x000fe200000006ff */
[----:B------:R-:W-:Y:S03]  /*adf0*/  BSSY B1, `(.L_x_78) ;  /* 0x0000005000017945 */ /* 0x000fe60003800000 */
[----:B------:R-:W2:Y:S01]  /*ae00*/  SYNCS.PHASECHK.TRANS64.TRYWAIT P0, [R3+URZ+0x28c40], R2 ;  /* 0x028c4002030075a7 */ /* 0x000ea2000800017f */
[----:B-1----:R-:W-:-:S04]  /*ae10*/  LOP3.LUT R4, R4, 0x7f, RZ, 0xc0, !PT ;  /* 0x0000007f04047812 */ /* 0x002fc800078ec0ff */
[----:B------:R-:W-:Y:S01]  /*ae20*/  ISETP.NE.AND P1, PT, R4, RZ, PT ;  /* 0x000000ff0400720c */ /* 0x000fe20003f25270 */
[----:B--2---:R-:W-:-:S12]  /*ae30*/  @!P0 BRA `(.L_x_79) ;  /* 0x0000003400348947 */ /* 0x004fd80003800000 */
.L_x_170:
[----:B------:R-:W-:Y:S05]  /*ae40*/  BSYNC B1 ;  /* 0x0000000000017941 */ /* 0x000fea0003800000 */
.L_x_78:
[----:B------:R-:W-:Y:S04]  /*ae50*/  BSSY B1, `(.L_x_80) ;  /* 0x0000009000017945 */ /* 0x000fe80003800000 */
[----:B------:R-:W-:Y:S05]  /*ae60*/  @P1 BRA `(.L_x_81) ;  /* 0x00000000001c1947 */ /* 0x000fea0003800000 */
[----:B------:R-:W2:Y:S01]  /*ae70*/  S2R R5, SR_TID.X ;  /* 0x0000000000057919 */ /* 0x000ea20000002100 */
[----:B------:R-:W-:-:S04]  /*ae80*/  IMAD.MOV.U32 R4, RZ, RZ, 0x2000 ;  /* 0x00002000ff047424 */ /* 0x000fc800078e00ff */
[----:B------:R3:W-:Y:S01]  /*ae90*/  SYNCS.ARRIVE.TRANS64 RZ, [R3+URZ+0x28c30], R4 ;  /* 0x028c300403ff79a7 */ /* 0x0007e2000800003f */
[----:B--2---:R-:W-:-:S04]  /*aea0*/  LOP3.LUT R5, R5, 0x1f, RZ, 0xc0, !PT ;  /* 0x0000001f05057812 */ /* 0x004fc800078ec0ff */
[----:B------:R-:W-:-:S13]  /*aeb0*/  ISETP.NE.AND P0, PT, R5, RZ, PT ;  /* 0x000000ff0500720c */ /* 0x000fda0003f05270 */
[----:B---3--:R-:W-:Y:S05]  /*aec0*/  @!P0 BRA `(.L_x_81) ;  /* 0x0000000000048947 */ /* 0x008fea0003800000 */
[----:B------:R-:W-:Y:S01]  /*aed0*/  BPT.TRAP 0x1 ;  /* 0x000000040000795c */ /* 0x000fe20000300000 */
.L_x_81:
[----:B------:R-:W-:Y:S05]  /*aee0*/  BSYNC B1 ;  /* 0x0000000000017941 */ /* 0x000fea0003800000 */
.L_x_80:
[----:B0-----:R-:W-:Y:S01]  /*aef0*/  IMAD.MOV.U32 R7, RZ, RZ, RZ ;  /* 0x000000ffff077224 */ /* 0x001fe200078e00ff */
[----:B------:R-:W-:Y:S01]  /*af00*/  LEA R4, R18, UR36, 0xd ;  /* 0x0000002412047c11 */ /* 0x000fe2000f8e68ff */
[----:B------:R-:W-:Y:S01]  /*af10*/  UIADD3 UR4, UP0, UR40, 0x370, URZ ;  /* 0x0000037028047890 */ /* 0x000fe2000ff1e03f */
[----:B------:R-:W-:Y:S01]  /*af20*/  PLOP3.LUT P0, PT, PT, PT, PT, 0x80, 0x0 ;  /* 0x000000000000781c */ /* 0x000fe20003f0f070 */
[----:B------:R-:W-:Y:S01]  /*af30*/  IMAD.SHL.U32 R0, R0, 0x40, RZ ;  /* 0x0000004000007824 */ /* 0x000fe200078e00ff */
[----:B------:R-:W-:Y:S01]  /*af40*/  R2UR UR10, R7 ;  /* 0x00000000070a72ca */ /* 0x000fe200000e0000 */
[----:B------:R-:W-:Y:S01]  /*af50*/  VIADD R4, R4, 0x22400 ;  /* 0x0002240004047836 */ /* 0x000fe20000000000 */
[----:B------:R-:W-:Y:S01]  /*af60*/  UIADD3.X UR5, URZ, UR41, URZ, UP0, !UPT ;  /* 0x000000293f057290 */ /* 0x000fe200087fe43f */
[----:B------:R-:W-:Y:S01]  /*af70*/  VIADD R5, R3, 0x28c30 ;  /* 0x00028c3003057836 */ /* 0x000fe20000000000 */
[----:B------:R-:W-:Y:S01]  /*af80*/  UMOV UR6, 0x0 ;  /* 0x0000000000067882 */ /* 0x000fe20000000000 */
[----:B------:R-:W-:-:S10]  /*af90*/  UMOV UR7, 0x14f00000 ;  /* 0x14f0000000077882 */ /* 0x000fd40000000000 */
.L_x_82:
[----:B------:R-:W-:-:S13]  /*afa0*/  @P0 ELECT P2, URZ, PT ;  /* 0x00000000003f082f */ /* 0x000fda0003840000 */
[----:B-----5:R-:W-:Y:S02]  /*afb0*/  @P2 R2UR UR13, R16 ;  /* 0x00000000100d22ca */ /* 0x020fe400000e0000 */
        /* <DEDUP_REMOVED lines=8> */
[----:B------:R-:W0:Y:S01]  /*b040*/  SYNCS.PHASECHK.TRANS64.TRYWAIT P0, [R3+URZ+0x28c60], R2 ;  /* 0x028c6002030075a7 */ /* 0x000e22000800017f */
[----:B------:R-:W-:Y:S04]  /*b050*/  BSSY B1, `(.L_x_83) ;  /* 0x0000002000017945 */ /* 0x000fe80003800000 */
[----:B0-----:R-:W-:Y:S05]  /*b060*/  @!P0 BRA `(.L_x_84) ;  /* 0x0000003000bc8947 */ /* 0x001fea0003800000 */
.L_x_171:
[----:B------:R-:W-:Y:S05]  /*b070*/  BSYNC B1 ;  /* 0x0000000000017941 */ /* 0x000fea0003800000 */
.L_x_83:
[----:B------:R-:W-:Y:S01]  /*b080*/  BSSY B1, `(.L_x_85) ;  /* 0x000000b000017945 */ /* 0x000fe20003800000 */
[----:B------:R-:W-:Y:S02]  /*b090*/  IMAD.MOV.U32 R8, RZ, RZ, 0x0 ;  /* 0x00000000ff087424 */ /* 0x000fe400078e00ff */
[----:B------:R-:W-:Y:S01]  /*b0a0*/  IMAD.MOV.U32 R9, RZ, RZ, 0x14f00000 ;  /* 0x14f00000ff097424 */ /* 0x000fe200078e00ff */
[----:B------:R-:W-:Y:S06]  /*b0b0*/  @P1 BRA `(.L_x_86) ;  /* 0x00000000001c1947 */ /* 0x000fec0003800000 */
[----:B------:R-:W2:Y:S01]  /*b0c0*/  S2R R4, SR_TID.X ;  /* 0x0000000000047919 */ /* 0x000ea20000002100 */
[----:B01----:R-:W-:-:S04]  /*b0d0*/  IMAD.MOV.U32 R2, RZ, RZ, 0x10000 ;  /* 0x00010000ff027424 */ /* 0x003fc800078e00ff */
[----:B------:R3:W-:Y:S01]  /*b0e0*/  SYNCS.ARRIVE.TRANS64 RZ, [R3+URZ+0x28c50], R2 ;  /* 0x028c500203ff79a7 */ /* 0x0007e2000800003f */
[----:B--2---:R-:W-:-:S04]  /*b0f0*/  LOP3.LUT R4, R4, 0x1f, RZ, 0xc0, !PT ;  /* 0x0000001f04047812 */ /* 0x004fc800078ec0ff */
[----:B------:R-:W-:-:S13]  /*b100*/  ISETP.NE.AND P0, PT, R4, RZ, PT ;  /* 0x000000ff0400720c */ /* 0x000fda0003f05270 */
[----:B---3--:R-:W-:Y:S05]  /*b110*/  @!P0 BRA `(.L_x_86) ;  /* 0x0000000000048947 */ /* 0x008fea0003800000 */
[----:B------:R-:W-:Y:S01]  /*b120*/  BPT.TRAP 0x1 ;  /* 0x000000040000795c */ /* 0x000fe20000300000 */
.L_x_86:
[----:B------:R-:W-:Y:S05]  /*b130*/  BSYNC B1 ;  /* 0x0000000000017941 */ /* 0x000fea0003800000 */
.L_x_85:
[----:B------:R-:W-:Y:S01]  /*b140*/  R2UR UR10, R7 ;  /* 0x00000000070a72ca */ /* 0x000fe200000e0000 */
[----:B------:R-:W-:Y:S01]  /*b150*/  UIADD3 UR4, UP0, UR40, 0x470, URZ ;  /* 0x0000047028047890 */ /* 0x000fe2000ff1e03f */
[----:B------:R-:W-:Y:S01]  /*b160*/  R2UR UR6, R8 ;  /* 0x00000000080672ca */ /* 0x000fe200000e0000 */
[----:B01----:R-:W-:Y:S01]  /*b170*/  VIADD R3, R3, 0x28c50 ;  /* 0x00028c5003037836 */ /* 0x003fe20000000000 */
[----:B------:R-:W-:Y:S01]  /*b180*/  R2UR UR7, R9 ;  /* 0x00000000090772ca */ /* 0x000fe200000e0000 */
[----:B------:R-:W-:Y:S01]  /*b190*/  UIADD3.X UR5, URZ, UR41, URZ, UP0, !UPT ;  /* 0x000000293f057290 */ /* 0x000fe200087fe43f */
[----:B------:R-:W-:Y:S02]  /*b1a0*/  LEA R2, R18, UR36, 0x10 ;  /* 0x0000002412027c11 */ /* 0x000fe4000f8e80ff */
[----:B------:R-:W-:-:S03]  /*b1b0*/  PLOP3.LUT P0, PT, PT, PT, PT, 0x80, 0x0 ;  /* 0x000000000000781c */ /* 0x000fc60003f0f070 */
[----:B------:R-:W-:-:S10]  /*b1c0*/  VIADD R4, R2, 0x400 ;  /* 0x0000040002047836 */ /* 0x000fd40000000000 */
.L_x_87:
        /* <DEDUP_REMOVED lines=10> */
[----:B------:R-:W-:Y:S01]  /*b270*/  R2UR UR6, R8 ;  /* 0x00000000080672ca */ /* 0x000fe200000e0000 */
[----:B------:R-:W-:Y:S01]  /*b280*/  VIADD R4, R2, 0x2400 ;  /* 0x0000240002047836 */ /* 0x000fe20000000000 */
[----:B------:R-:W-:Y:S01]  /*b290*/  R2UR UR7, R9 ;  /* 0x00000000090772ca */ /* 0x000fe200000e0000 */
[----:B------:R-:W-:Y:S01]  /*b2a0*/  UMOV UR10, 0x40 ;  /* 0x00000040000a7882 */ /* 0x000fe20000000000 */
[----:B------:R-:W-:-:S13]  /*b2b0*/  PLOP3.LUT P0, PT, PT, PT, PT, 0x80, 0x0 ;  /* 0x000000000000781c */ /* 0x000fda0003f0f070 */
.L_x_88:
        /* <DEDUP_REMOVED lines=15> */
.L_x_89:
        /* <DEDUP_REMOVED lines=15> */
.L_x_90:
        /* <DEDUP_REMOVED lines=15> */
.L_x_91:
        /* <DEDUP_REMOVED lines=15> */
.L_x_92:
        /* <DEDUP_REMOVED lines=15> */
.L_x_93:
        /* <DEDUP_REMOVED lines=15> */
.L_x_94:
        /* <DEDUP_REMOVED lines=10> */
.L_x_76:
[----:B------:R-:W-:Y:S05]  /*b900*/  BSYNC B0 ;  /* 0x0000000000007941 */ /* 0x000fea0003800000 */
.L_x_75:
[----:B------:R-:W2:Y:S04]  /*b910*/  LDL.LU R5, [R1] ;  /* 0x0000000001057983 */ /* 0x000ea80000300800 */
[----:B------:R-:W3:Y:S01]  /*b920*/  LDL.LU R4, [R1+0x1c] ;  /* 0x00001c0001047983 */ /* 0x000ee20000300800 */
[----:B------:R-:W-:-:S05]  /*b930*/  VIADD R18, R18, 0x1 ;  /* 0x0000000112127836 */ /* 0x000fca0000000000 */
[----:B------:R-:W-:-:S04]  /*b940*/  ISETP.NE.AND P0, PT, R18, 0x2, PT ;  /* 0x000000021200780c */ /* 0x000fc80003f05270 */
[----:B------:R-:W-:Y:S02]  /*b950*/  SEL R0, RZ, 0x1, P0 ;  /* 0x00000001ff007807 */ /* 0x000fe40000000000 */
[----:B------:R-:W-:Y:S02]  /*b960*/  SEL R18, R18, RZ, P0 ;  /* 0x000000ff12127207 */ /* 0x000fe40000000000 */
[----:B--2---:R-:W-:Y:S01]  /*b970*/  LOP3.LUT R5, R5, R0, RZ, 0x3c, !PT ;  /* 0x0000000005057212 */ /* 0x004fe200078e3cff */
[----:B---3--:R-:W-:-:S04]  /*b980*/  VIADD R0, R4, 0xfffffffd ;  /* 0xfffffffd04007836 */ /* 0x008fc80000000000 */
[----:B------:R1:W-:Y:S03]  /*b990*/  STL [R1], R5 ;  /* 0x0000000501007387 */ /* 0x0003e60000100800 */
.L_x_74:
[----:B------:R-:W2:Y:S01]  /*b9a0*/  LDL.LU R2, [R1+0x14] ;  /* 0x0000140001027983 */ /* 0x000ea20000300800 */
[----:B------:R-:W-:Y:S01]  /*b9b0*/  IMAD.MOV R6, RZ, RZ, -R6 ;  /* 0x000000ffff067224 */ /* 0x000fe200078e0a06 */
[----:B------:R-:W-:Y:S04]  /*b9c0*/  BSSY B0, `(.L_x_73) ;  /* 0x00001b3000007945 */ /* 0x000fe80003800000 */
[----:B--2---:R-:W-:-:S13]  /*b9d0*/  ISETP.NE.AND P0, PT, R2, R6, PT ;  /* 0x000000060200720c */ /* 0x004fda0003f05270 */
[----:B------:R-:W-:Y:S05]  /*b9e0*/  @!P0 BRA `(.L_x_95) ;  /* 0x0000001800c08947 */ /* 0x000fea0003800000 */
.L_x_136:
[----:B--2---:R-:W2:Y:S01]  /*b9f0*/  LDL R2, [R1+0x8] ;  /* 0x0000080001027983 */ /* 0x004ea20000100800 */
[----:B------:R-:W-:Y:S01]  /*ba00*/  BSSY B1, `(.L_x_96) ;  /* 0x00000cf000017945 */ /* 0x000fe20003800000 */
[----:B--2---:R-:W-:-:S13]  /*ba10*/  ISETP.NE.AND P0, PT, R2, RZ, PT ;  /* 0x000000ff0200720c */ /* 0x004fda0003f05270 */
[----:B------:R-:W-:Y:S05]  /*ba20*/  @!P0 BRA `(.L_x_97) ;  /* 0x0000000c00308947 */ /* 0x000fea0003800000 */
[----:B------:R-:W2:Y:S01]  /*ba30*/  LDL R2, [R1+0xc] ;  /* 0x00000c0001027983 */ /* 0x000ea20000100800 */
[----:B------:R-:W-:Y:S01]  /*ba40*/  IMAD.MOV.U32 R6, RZ, RZ, R0 ;  /* 0x000000ffff067224 */ /* 0x000fe200078e0000 */
[----:B--2---:R-:W-:-:S13]  /*ba50*/  ISETP.NE.AND P0, PT, R2, RZ, PT ;  /* 0x000000ff0200720c */ /* 0x004fda0003f05270 */
[----:B------:R-:W-:Y:S05]  /*ba60*/  @!P0 BRA `(.L_x_98) ;  /* 0x00000000004c8947 */ /* 0x000fea0003800000 */
[----:B-1----:R-:W2:Y:S01]  /*ba70*/  LDL R5, [R1+0x4] ;  /* 0x0000040001057983 */ /* 0x002ea20000100800 */
        /* <DEDUP_REMOVED lines=18> */
.L_x_98:
[----:B------:R-:W3:Y:S01]  /*bba0*/  LDL R2, [R1] ;  /* 0x0000000001027983 */ /* 0x000ee20000100800 */
[----:B--2---:R-:W-:Y:S01]  /*bbb0*/  LEA R4, R18, UR36, 0x3 ;  /* 0x0000002412047c11 */ /* 0x004fe2000f8e18ff */
[----:B------:R-:W-:Y:S01]  /*bbc0*/  BSSY B2, `(.L_x_99) ;  /* 0x0000007000027945 */ /* 0x000fe20003800000 */
[----:B------:R-:W2:Y:S02]  /*bbd0*/  S2R R3, SR_TID.X ;  /* 0x0000000000037919 */ /* 0x000ea40000002100 */
[----:B--2---:R-:W-:-:S04]  /*bbe0*/  LOP3.LUT R3, R3, 0x7f, RZ, 0xc0, !PT ;  /* 0x0000007f03037812 */ /* 0x004fc800078ec0ff */
[----:B------:R-:W-:Y:S02]  /*bbf0*/  ISETP.NE.AND P1, PT, R3, RZ, PT ;  /* 0x000000ff0300720c */ /* 0x000fe40003f25270 */
[----:B---3--:R-:W-:-:S04]  /*bc00*/  SHF.L.U32 R2, R2, 0x1f, RZ ;  /* 0x0000001f02027819 */ /* 0x008fc800000006ff */
[----:B------:R-:W2:Y:S02]  /*bc10*/  SYNCS.PHASECHK.TRANS64.TRYWAIT P0, [R4+URZ+0x28c40], R2 ;  /* 0x028c4002040075a7 */ /* 0x000ea4000800017f */
[----:B--2---:R-:W-:Y:S05]  /*bc20*/  @!P0 BRA `(.L_x_100) ;  /* 0x0000002400e08947 */ /* 0x004fea0003800000 */
.L_x_172:
[----:B------:R-:W-:Y:S05]  /*bc30*/  BSYNC B2 ;  /* 0x0000000000027941 */ /* 0x000fea0003800000 */
.L_x_99:
[----:B------:R-:W-:Y:S04]  /*bc40*/  BSSY B2, `(.L_x_101) ;  /* 0x0000009000027945 */ /* 0x000fe80003800000 */
[----:B------:R-:W-:Y:S05]  /*bc50*/  @P1 BRA `(.L_x_102) ;  /* 0x00000000001c1947 */ /* 0x000fea0003800000 */
[----:B-1----:R-:W1:Y:S01]  /*bc60*/  S2R R5, SR_TID.X ;  /* 0x0000000000057919 */ /* 0x002e620000002100 */
[----:B------:R-:W-:-:S04]  /*bc70*/  IMAD.MOV.U32 R3, RZ, RZ, 0x2000 ;  /* 0x00002000ff037424 */ /* 0x000fc800078e00ff */
[----:B------:R3:W-:Y:S01]  /*bc80*/  SYNCS.ARRIVE.TRANS64 RZ, [R4+URZ+0x28c30], R3 ;  /* 0x028c300304ff79a7 */ /* 0x0007e2000800003f */
[----:B-1----:R-:W-:-:S04]  /*bc90*/  LOP3.LUT R5, R5, 0x1f, RZ, 0xc0, !PT ;  /* 0x0000001f05057812 */ /* 0x002fc800078ec0ff */
[----:B------:R-:W-:-:S13]  /*bca0*/  ISETP.NE.AND P0, PT, R5, RZ, PT ;  /* 0x000000ff0500720c */ /* 0x000fda0003f05270 */
[----:B---3--:R-:W-:Y:S05]  /*bcb0*/  @!P0 BRA `(.L_x_102) ;  /* 0x0000000000048947 */ /* 0x008fea0003800000 */
[----:B------:R-:W-:Y:S01]  /*bcc0*/  BPT.TRAP 0x1 ;  /* 0x000000040000795c */ /* 0x000fe20000300000 */
.L_x_102:
[----:B------:R-:W-:Y:S05]  /*bcd0*/  BSYNC B2 ;  /* 0x0000000000027941 */ /* 0x000fea0003800000 */
.L_x_101:
[----:B-1----:R-:W-:Y:S01]  /*bce0*/  IMAD.MOV.U32 R5, RZ, RZ, RZ ;  /* 0x000000ffff057224 */ /* 0x002fe200078e00ff */
[----:B------:R-:W-:Y:S01]  /*bcf0*/  LEA R3, R18, UR36, 0xd ;  /* 0x0000002412037c11 */ /* 0x000fe2000f8e68ff */
[----:B------:R-:W-:Y:S01]  /*bd00*/  UIADD3 UR4, UP0, UR40, 0x370, URZ ;  /* 0x0000037028047890 */ /* 0x000fe2000ff1e03f */
[----:B------:R-:W-:Y:S01]  /*bd10*/  PLOP3.LUT P0, PT, PT, PT, PT, 0x80, 0x0 ;  /* 0x000000000000781c */ /* 0x000fe20003f0f070 */
[----:B------:R-:W-:Y:S01]  /*bd20*/  IMAD.SHL.U32 R6, R6, 0x40, RZ ;  /* 0x0000004006067824 */ /* 0x000fe200078e00ff */
[----:B------:R-:W-:Y:S01]  /*bd30*/  R2UR UR10, R5 ;  /* 0x00000000050a72ca */ /* 0x000fe200000e0000 */
[----:B------:R-:W-:Y:S01]  /*bd40*/  VIADD R3, R3, 0x22400 ;  /* 0x0002240003037836 */ /* 0x000fe20000000000 */
[----:B------:R-:W-:Y:S01]  /*bd50*/  UIADD3.X UR5, URZ, UR41, URZ, UP0, !UPT ;  /* 0x000000293f057290 */ /* 0x000fe200087fe43f */
[----:B0-----:R-:W-:Y:S01]  /*bd60*/  VIADD R7, R4, 0x28c30 ;  /* 0x00028c3004077836 */ /* 0x001fe20000000000 */
[----:B------:R-:W-:Y:S01]  /*bd70*/  UMOV UR6, 0x0 ;  /* 0x0000000000067882 */ /* 0x000fe20000000000 */
[----:B------:R-:W-:-:S10]  /*bd80*/  UMOV UR7, 0x14f00000 ;  /* 0x14f0000000077882 */ /* 0x000fd40000000000 */
.L_x_103:
        /* <DEDUP_REMOVED lines=13> */
.L_x_173:
[----:B------:R-:W-:Y:S05]  /*be60*/  BSYNC B2 ;  /* 0x0000000000027941 */ /* 0x000fea0003800000 */
.L_x_104:
[----:B------:R-:W-:Y:S01]  /*be70*/  BSSY B2, `(.L_x_106) ;  /* 0x000000b000027945 */ /* 0x000fe20003800000 */
[----:B0-2---:R-:W-:Y:S02]  /*be80*/  IMAD.MOV.U32 R2, RZ, RZ, 0x0 ;  /* 0x00000000ff027424 */ /* 0x005fe400078e00ff */
[----:B------:R-:W-:Y:S01]  /*be90*/  IMAD.MOV.U32 R3, RZ, RZ, 0x14f00000 ;  /* 0x14f00000ff037424 */ /* 0x000fe200078e00ff */
[----:B------:R-:W-:Y:S06]  /*bea0*/  @P1 BRA `(.L_x_107) ;  /* 0x00000000001c1947 */ /* 0x000fec0003800000 */
[----:B------:R-:W0:Y:S01]  /*beb0*/  S2R R8, SR_TID.X ;  /* 0x0000000000087919 */ /* 0x000e220000002100 */
[----:B------:R-:W-:-:S04]  /*bec0*/  IMAD.MOV.U32 R7, RZ, RZ, 0x10000 ;  /* 0x00010000ff077424 */ /* 0x000fc800078e00ff */
[----:B------:R1:W-:Y:S01]  /*bed0*/  SYNCS.ARRIVE.TRANS64 RZ, [R4+URZ+0x28c50], R7 ;  /* 0x028c500704ff79a7 */ /* 0x0003e2000800003f */
[----:B0-----:R-:W-:-:S04]  /*bee0*/  LOP3.LUT R8, R8, 0x1f, RZ, 0xc0, !PT ;  /* 0x0000001f08087812 */ /* 0x001fc800078ec0ff */
[----:B------:R-:W-:-:S13]  /*bef0*/  ISETP.NE.AND P0, PT, R8, RZ, PT ;  /* 0x000000ff0800720c */ /* 0x000fda0003f05270 */
[----:B-1----:R-:W-:Y:S05]  /*bf00*/  @!P0 BRA `(.L_x_107) ;  /* 0x0000000000048947 */ /* 0x002fea0003800000 */
[----:B------:R-:W-:Y:S01]  /*bf10*/  BPT.TRAP 0x1 ;  /* 0x000000040000795c */ /* 0x000fe20000300000 */
.L_x_107:
[----:B------:R-:W-:Y:S05]  /*bf20*/  BSYNC B2 ;  /* 0x0000000000027941 */ /* 0x000fea0003800000 */
.L_x_106:
[----:B------:R-:W-:Y:S01]  /*bf30*/  R2UR UR6, R2 ;  /* 0x00000000020672ca */ /* 0x000fe200000e0000 */
[----:B------:R-:W-:Y:S01]  /*bf40*/  UIADD3 UR4, UP0, UR40, 0x470, URZ ;  /* 0x0000047028047890 */ /* 0x000fe2000ff1e03f */
[----:B------:R-:W-:Y:S01]  /*bf50*/  R2UR UR7, R3 ;  /* 0x00000000030772ca */ /* 0x000fe200000e0000 */
[----:B------:R-:W-:Y:S01]  /*bf60*/  VIADD R4, R4, 0x28c50 ;  /* 0x00028c5004047836 */ /* 0x000fe20000000000 */
[----:B------:R-:W-:Y:S01]  /*bf70*/  R2UR UR10, R5 ;  /* 0x00000000050a72ca */ /* 0x000fe200000e0000 */
[----:B------:R-:W-:Y:S01]  /*bf80*/  UIADD3.X UR5, URZ, UR41, URZ, UP0, !UPT ;  /* 0x000000293f057290 */ /* 0x000fe200087fe43f */
[----:B------:R-:W-:Y:S02]  /*bf90*/  LEA R5, R18, UR36, 0x10 ;  /* 0x0000002412057c11 */ /* 0x000fe4000f8e80ff */
[----:B------:R-:W-:-:S03]  /*bfa0*/  PLOP3.LUT P0, PT, PT, PT, PT, 0x80, 0x0 ;  /* 0x000000000000781c */ /* 0x000fc60003f0f070 */
[----:B------:R-:W-:-:S10]  /*bfb0*/  VIADD R7, R5, 0x400 ;  /* 0x0000040005077836 */ /* 0x000fd40000000000 */
.L_x_108:
        /* <DEDUP_REMOVED lines=15> */
.L_x_109:
        /* <DEDUP_REMOVED lines=15> */
.L_x_110:
        /* <DEDUP_REMOVED lines=15> */
.L_x_111:
        /* <DEDUP_REMOVED lines=15> */
.L_x_112:
        /* <DEDUP_REMOVED lines=15> */
.L_x_113:
        /* <DEDUP_REMOVED lines=11> */
[----:B------:R-:W-:Y:S01]  /*c520*/  UMOV UR10, 0x180 ;  /* 0x00000180000a7882 */ /* 0x000fe20000000000 */
[----:B------:R-:W-:Y:S02]  /*c530*/  R2UR UR7, R3 ;  /* 0x00000000030772ca */ /* 0x000fe400000e0000 */
[----:B------:R-:W-:Y:S02]  /*c540*/  PLOP3.LUT P0, PT, PT, PT, PT, 0x80, 0x0 ;  /* 0x000000000000781c */ /* 0x000fe40003f0f070 */
[----:B------:R-:W-:-:S11]  /*c550*/  IADD3 R7, R5, 0xc400, RZ ;  /* 0x0000c40005077810 */ /* 0x000fd60007ffe0ff */
.L_x_114:
        /* <DEDUP_REMOVED lines=15> */
.L_x_115:
        /* <DEDUP_REMOVED lines=9> */
[----:B--2---:R-:W-:Y:S05]  /*c6e0*/  @P0 BRA.U.ANY `(.L_x_115) ;  /* 0xfffffffd00d80947 */ /* 0x004fea000393ffff */
.L_x_97:
[----:B------:R-:W-:Y:S05]  /*c6f0*/  BSYNC B1 ;  /* 0x0000000000017941 */ /* 0x000fea0003800000 */
.L_x_96:
[----:B------:R-:W2:Y:S04]  /*c700*/  LDL R3, [R1+0x8] ;  /* 0x0000080001037983 */ /* 0x000ea80000100800 */
[----:B------:R-:W3:Y:S01]  /*c710*/  LDL.LU R2, [R1] ;  /* 0x0000000001027983 */ /* 0x000ee20000300800 */
[----:B0-----:R-:W-:Y:S01]  /*c720*/  VIADD R7, R18, 0x1 ;  /* 0x0000000112077836 */ /* 0x001fe20000000000 */
[----:B------:R-:W-:Y:S04]  /*c730*/  BSSY B1, `(.L_x_116) ;  /* 0x00000d2000017945 */ /* 0x000fe80003800000 */
[----:B------:R-:W-:-:S04]  /*c740*/  ISETP.NE.AND P0, PT, R7, 0x2, PT ;  /* 0x000000020700780c */ /* 0x000fc80003f05270 */
[----:B------:R-:W-:Y:S02]  /*c750*/  SEL R6, RZ, 0x1, P0 ;  /* 0x00000001ff067807 */ /* 0x000fe40000000000 */
[----:B------:R-:W-:Y:S02]  /*c760*/  SEL R7, R7, RZ, P0 ;  /* 0x000000ff07077207 */ /* 0x000fe40000000000 */
[----:B--2---:R-:W-:Y:S02]  /*c770*/  ISETP.NE.AND P2, PT, R3, RZ, PT ;  /* 0x000000ff0300720c */ /* 0x004fe40003f45270 */
[----:B---3--:R-:W-:-:S11]  /*c780*/  LOP3.LUT R6, R2, R6, RZ, 0x3c, !PT ;  /* 0x0000000602067212 */ /* 0x008fd600078e3cff */
[----:B------:R-:W-:Y:S05]  /*c790*/  @!P2 BRA `(.L_x_117) ;  /* 0x0000000c002ca947 */ /* 0x000fea0003800000 */
[----:B------:R-:W2:Y:S01]  /*c7a0*/  LDL R2, [R1+0xc] ;  /* 0x00000c0001027983 */ /* 0x000ea20000100800 */
[----:B------:R-:W-:Y:S01]  /*c7b0*/  VIADD R8, R0, 0xffffffff ;  /* 0xffffffff00087836 */ /* 0x000fe20000000000 */
[----:B--2---:R-:W-:-:S13]  /*c7c0*/  ISETP.NE.AND P2, PT, R2, RZ, PT ;  /* 0x000000ff0200720c */ /* 0x004fda0003f45270 */
[----:B------:R-:W-:Y:S05]  /*c7d0*/  @!P2 BRA `(.L_x_118) ;  /* 0x00000000004ca947 */ /* 0x000fea0003800000 */
[----:B------:R-:W2:Y:S01]  /*c7e0*/  LDL R9, [R1+0x4] ;  /* 0x0000040001097983 */ /* 0x000ea20000100800 */
[----:B------:R-:W0:Y:S01]  /*c7f0*/  LDC R4, c[0x0][0x43c] ;  /* 0x00010f00ff047b82 */ /* 0x000e220000000800 */
[----:B------:R-:W-:Y:S01]  /*c800*/  ULDC.64 UR4, c[0x0][0x428] ;  /* 0x00010a0000047ab9 */ /* 0x000fe20000000a00 */
[----:B0-----:R-:W-:-:S13]  /*c810*/  ISETP.NE.AND P0, PT, R4, 0x1, PT ;  /* 0x000000010400780c */ /* 0x001fda0003f05270 */
        /* <DEDUP_REMOVED lines=15> */
.L_x_118:
[----:B0-----:R-:W-:Y:S01]  /*c910*/  LEA R4, R7, UR36, 0x3 ;  /* 0x0000002407047c11 */ /* 0x001fe2000f8e18ff */
[----:B------:R-:W0:Y:S01]  /*c920*/  S2R R3, SR_TID.X ;  /* 0x0000000000037919 */ /* 0x000e220000002100 */
[----:B------:R-:W-:Y:S01]  /*c930*/  SHF.L.U32 R2, R6, 0x1f, RZ ;  /* 0x0000001f06027819 */ /* 0x000fe200000006ff */
[----:B------:R-:W-:Y:S03]  /*c940*/  BSSY B2, `(.L_x_119) ;  /* 0x0000005000027945 */ /* 0x000fe60003800000 */
[----:B------:R-:W2:Y:S01]  /*c950*/  SYNCS.PHASECHK.TRANS64.TRYWAIT P0, [R4+URZ+0x28c40], R2 ;  /* 0x028c4002040075a7 */ /* 0x000ea2000800017f */
[----:B0-----:R-:W-:-:S04]  /*c960*/  LOP3.LUT R3, R3, 0x7f, RZ, 0xc0, !PT ;  /* 0x0000007f03037812 */ /* 0x001fc800078ec0ff */
[----:B------:R-:W-:Y:S01]  /*c970*/  ISETP.NE.AND P1, PT, R3, RZ, PT ;  /* 0x000000ff0300720c */ /* 0x000fe20003f25270 */
[----:B--2---:R-:W-:-:S12]  /*c980*/  @!P0 BRA `(.L_x_120) ;  /* 0x0000001800b08947 */ /* 0x004fd80003800000 */
.L_x_174:
[----:B------:R-:W-:Y:S05]  /*c990*/  BSYNC B2 ;  /* 0x0000000000027941 */ /* 0x000fea0003800000 */
.L_x_119:
[----:B------:R-:W-:Y:S04]  /*c9a0*/  BSSY B2, `(.L_x_121) ;  /* 0x0000009000027945 */ /* 0x000fe80003800000 */
[----:B------:R-:W-:Y:S05]  /*c9b0*/  @P1 BRA `(.L_x_122) ;  /* 0x00000000001c1947 */ /* 0x000fea0003800000 */
[----:B-1----:R-:W1:Y:S01]  /*c9c0*/  S2R R5, SR_TID.X ;  /* 0x0000000000057919 */ /* 0x002e620000002100 */
[----:B------:R-:W-:-:S04]  /*c9d0*/  IMAD.MOV.U32 R3, RZ, RZ, 0x2000 ;  /* 0x00002000ff037424 */ /* 0x000fc800078e00ff */
[----:B------:R2:W-:Y:S01]  /*c9e0*/  SYNCS.ARRIVE.TRANS64 RZ, [R4+URZ+0x28c30], R3 ;  /* 0x028c300304ff79a7 */ /* 0x0005e2000800003f */
[----:B-1----:R-:W-:-:S04]  /*c9f0*/  LOP3.LUT R5, R5, 0x1f, RZ, 0xc0, !PT ;  /* 0x0000001f05057812 */ /* 0x002fc800078ec0ff */
[----:B------:R-:W-:-:S13]  /*ca00*/  ISETP.NE.AND P0, PT, R5, RZ, PT ;  /* 0x000000ff0500720c */ /* 0x000fda0003f05270 */
[----:B--2---:R-:W-:Y:S05]  /*ca10*/  @!P0 BRA `(.L_x_122) ;  /* 0x0000000000048947 */ /* 0x004fea0003800000 */
[----:B------:R-:W-:Y:S01]  /*ca20*/  BPT.TRAP 0x1 ;  /* 0x000000040000795c */ /* 0x000fe20000300000 */
.L_x_122:
[----:B------:R-:W-:Y:S05]  /*ca30*/  BSYNC B2 ;  /* 0x0000000000027941 */ /* 0x000fea0003800000 */
.L_x_121:
        /* <DEDUP_REMOVED lines=11> */
.L_x_123:
        /* <DEDUP_REMOVED lines=10> */
[----:B------:R-:W1:Y:S01]  /*cb90*/  SYNCS.PHASECHK.TRANS64.TRYWAIT P0, [R4+URZ+0x28c60], R2 ;  /* 0x028c6002040075a7 */ /* 0x000e62000800017f */
[----:B------:R-:W-:Y:S04]  /*cba0*/  BSSY B2, `(.L_x_124) ;  /* 0x0000002000027945 */ /* 0x000fe80003800000 */
[----:B-1----:R-:W-:Y:S05]  /*cbb0*/  @!P0 BRA `(.L_x_125) ;  /* 0x0000001800388947 */ /* 0x002fea0003800000 */
.L_x_175:
[----:B------:R-:W-:Y:S05]  /*cbc0*/  BSYNC B2 ;  /* 0x0000000000027941 */ /* 0x000fea0003800000 */
.L_x_124:
[----:B------:R-:W-:Y:S01]  /*cbd0*/  BSSY B2, `(.L_x_126) ;  /* 0x000000b000027945 */ /* 0x000fe20003800000 */
[----:B01----:R-:W-:Y:S02]  /*cbe0*/  IMAD.MOV.U32 R2, RZ, RZ, 0x0 ;  /* 0x00000000ff027424 */ /* 0x003fe400078e00ff */
        /* <DEDUP_REMOVED lines=9> */
.L_x_127:
[----:B------:R-:W-:Y:S05]  /*cc80*/  BSYNC B2 ;  /* 0x0000000000027941 */ /* 0x000fea0003800000 */
.L_x_126:
        /* <DEDUP_REMOVED lines=9> */
.L_x_128:
        /* <DEDUP_REMOVED lines=15> */
.L_x_129:
        /* <DEDUP_REMOVED lines=15> */
.L_x_130:
        /* <DEDUP_REMOVED lines=15> */
.L_x_131:
        /* <DEDUP_REMOVED lines=15> */
.L_x_132:
        /* <DEDUP_REMOVED lines=15> */
.L_x_133:
        /* <DEDUP_REMOVED lines=15> */
.L_x_134:
        /* <DEDUP_REMOVED lines=15> */
.L_x_135:
        /* <DEDUP_REMOVED lines=10> */
.L_x_117:
[----:B------:R-:W-:Y:S05]  /*d450*/  BSYNC B1 ;  /* 0x0000000000017941 */ /* 0x000fea0003800000 */
.L_x_116:
[----:B------:R-:W-:Y:S01]  /*d460*/  VIADD R7, R7, 0x1 ;  /* 0x0000000107077836 */ /* 0x000fe20000000000 */
[C---:B------:R-:W-:Y:S01]  /*d470*/  ISETP.GT.AND P1, PT, R0.reuse, 0x1, PT ;  /* 0x000000010000780c */ /* 0x040fe20003f24270 */
[----:B------:R-:W-:-:S03]  /*d480*/  VIADD R0, R0, 0xfffffffe ;  /* 0xfffffffe00007836 */ /* 0x000fc60000000000 */
[----:B------:R-:W-:-:S04]  /*d490*/  ISETP.NE.AND P0, PT, R7, 0x2, PT ;  /* 0x000000020700780c */ /* 0x000fc80003f05270 */
[----:B------:R-:W-:Y:S02]  /*d4a0*/  SEL R3, RZ, 0x1, P0 ;  /* 0x00000001ff037807 */ /* 0x000fe40000000000 */
[----:B------:R-:W-:Y:S02]  /*d4b0*/  SEL R18, R7, RZ, P0 ;  /* 0x000000ff07127207 */ /* 0x000fe40000000000 */
[----:B------:R-:W-:-:S05]  /*d4c0*/  LOP3.LUT R2, R6, R3, RZ, 0x3c, !PT ;  /* 0x0000000306027212 */ /* 0x000fca00078e3cff */
[----:B------:R2:W-:Y:S01]  /*d4d0*/  STL [R1], R2 ;  /* 0x0000000201007387 */ /* 0x0005e20000100800 */
[----:B------:R-:W-:Y:S05]  /*d4e0*/  @P1 BRA `(.L_x_136) ;  /* 0xffffffe400401947 */ /* 0x000fea000383ffff */
.L_x_95:
[----:B------:R-:W-:Y:S05]  /*d4f0*/  BSYNC B0 ;  /* 0x0000000000007941 */ /* 0x000fea0003800000 */
.L_x_73:
[----:B--2---:R-:W2:Y:S01]  /*d500*/  LDL.LU R2, [R1+0x20] ;  /* 0x0000200001027983 */ /* 0x004ea20000300800 */
[----:B------:R-:W-:-:S03]  /*d510*/  ULDC UR4, c[0x0][0xc34] ;  /* 0x00030d0000047ab9 */ /* 0x000fc60000000800 */
[----:B------:R-:W3:Y:S01]  /*d520*/  LDL.LU R0, [R1+0x30] ;  /* 0x0000300001007983 */ /* 0x000ee20000300800 */
[----:B--2---:R-:W-:Y:S02]  /*d530*/  VIADD R2, R2, UR38 ;  /* 0x0000002602027c36 */ /* 0x004fe40008000000 */
[----:B---3--:R-:W-:-:S03]  /*d540*/  VIADD R0, R0, 0x1 ;  /* 0x0000000100007836 */ /* 0x008fc60000000000 */
[----:B------:R2:W-:Y:S01]  /*d550*/  STL [R1+0x20], R2 ;  /* 0x0000200201007387 */ /* 0x0005e20000100800 */
[----:B------:R-:W-:-:S03]  /*d560*/  ISETP.GE.AND P0, PT, R2, UR4, PT ;  /* 0x0000000402007c0c */ /* 0x000fc6000bf06270 */
[----:B------:R2:W-:Y:S10]  /*d570*/  STL [R1+0x30], R0 ;  /* 0x0000300001007387 */ /* 0x0005f40000100800 */
[----:B--2---:R-:W-:Y:S05]  /*d580*/  @!P0 BRA `(.L_x_137) ;  /* 0xffffffb800148947 */ /* 0x004fea000383ffff */
[----:B------:R-:W-:-:S07]  /*d590*/  LOP3.LUT R2, R0, 0x1, RZ, 0xc, !PT ;  /* 0x0000000100027812 */ /* 0x000fce00078e0cff */
.L_x_45:
[----:B0-----:R-:W0:Y:S01]  /*d5a0*/  S2R R3, SR_CgaCtaId ;  /* 0x0000000000037919 */ /* 0x001e220000008800 */
[----:B------:R-:W-:Y:S01]  /*d5b0*/  MOV R0, 0x400 ;  /* 0x0000040000007802 */ /* 0x000fe20000000f00 */
[----:B------:R-:W-:Y:S03]  /*d5c0*/  BSSY B0, `(.L_x_138) ;  /* 0x0000005000007945 */ /* 0x000fe60003800000 */
[----:B0-----:R-:W-:Y:S02]  /*d5d0*/  LEA R0, R3, R0, 0x18 ;  /* 0x0000000003007211 */ /* 0x001fe400078ec0ff */
[----:B------:R-:W-:-:S04]  /*d5e0*/  SHF.L.U32 R3, R2, 0x1f, RZ ;  /* 0x0000001f02037819 */ /* 0x000fc800000006ff */
[----:B------:R-:W0:Y:S02]  /*d5f0*/  SYNCS.PHASECHK.TRANS64.TRYWAIT P0, [R0+URZ+0x28c20], R3 ;  /* 0x028c2003000075a7 */ /* 0x000e24000800017f */
[----:B0-----:R-:W-:Y:S05]  /*d600*/  @!P0 BRA `(.L_x_139) ;  /* 0x0000000c00b88947 */ /* 0x001fea0003800000 */
.L_x_176:
[----:B------:R-:W-:Y:S05]  /*d610*/  BSYNC B0 ;  /* 0x0000000000007941 */ /* 0x000fea0003800000 */
.L_x_138:
[----:B------:R-:W-:-:S03]  /*d620*/  UMOV UR4, 0xffffffff ;  /* 0xffffffff00047882 */ /* 0x000fc60000000000 */
[----:B------:R-:W-:Y:S05]  /*d630*/  BRA.DIV UR4, `(.L_x_140) ;  /* 0x0000000e04c07947 */ /* 0x000fea000b800000 */
[----:B------:R-:W2:Y:S02]  /*d640*/  S2R R2, SR_TID.X ;  /* 0x0000000000027919 */ /* 0x000ea40000002100 */
[----:B--2---:R-:W-:-:S04]  /*d650*/  SHF.R.U32.HI R2, RZ, 0x5, R2 ;  /* 0x00000005ff027819 */ /* 0x004fc80000011602 */
[----:B------:R-:W-:-:S05]  /*d660*/  LOP3.LUT R2, R2, 0x3, RZ, 0xc0, !PT ;  /* 0x0000000302027812 */ /* 0x000fca00078ec0ff */
[----:B------:R2:W3:Y:S02]  /*d670*/  SHFL.IDX PT, R14, R2, RZ, 0x1f ;  /* 0x00001fff020e7589 */ /* 0x0004e400000e0000 */
.L_x_179:
[----:B---3--:R-:W-:Y:S01]  /*d680*/  ISETP.NE.AND P0, PT, R14, RZ, PT ;  /* 0x000000ff0e00720c */ /* 0x008fe20003f05270 */
[----:B------:R-:W-:-:S12]  /*d690*/  BSSY B0, `(.L_x_141) ;  /* 0x0000025000007945 */ /* 0x000fd80003800000 */
[----:B------:R-:W-:Y:S05]  /*d6a0*/  @P0 BRA `(.L_x_142) ;  /* 0x00000000008c0947 */ /* 0x000fea0003800000 */
[----:B------:R-:W-:-:S03]  /*d6b0*/  UMOV UR4, 0xffffffff ;  /* 0xffffffff00047882 */ /* 0x000fc60000000000 */
[----:B------:R-:W-:Y:S05]  /*d6c0*/  BRA.DIV UR4, `(.L_x_143) ;  /* 0x0000000e04d07947 */ /* 0x000fea000b800000 */
[----:B------:R-:W-:-:S13]  /*d6d0*/  ELECT P6, URZ, PT ;  /* 0x00000000003f782f */ /* 0x000fda00038c0000 */
.L_x_182:
[----:B------:R-:W-:Y:S05]  /*d6e0*/  @!P6 BRA `(.L_x_142) ;  /* 0x00000000007ce947 */ /* 0x000fea0003800000 */
[----:B------:R-:W-:-:S06]  /*d6f0*/  ULOP3.LUT UR4, UR37, 0x2, URZ, 0xfc, !UPT ;  /* 0x0000000225047892 */ /* 0x000fcc000f8efc3f */
[----:B--2---:R-:W-:-:S05]  /*d700*/  IMAD.U32 R2, RZ, RZ, UR4 ;  /* 0x00000004ff027e24 */ /* 0x004fca000f8e00ff */
[----:B------:R-:W-:-:S13]  /*d710*/  ISETP.NE.AND P2, PT, R2, 0x3, PT ;  /* 0x000000030200780c */ /* 0x000fda0003f45270 */
[----:B------:R-:W-:Y:S05]  /*d720*/  @!P2 BRA `(.L_x_144) ;  /* 0x000000000004a947 */ /* 0x000fea0003800000 */
[----:B------:R-:W-:Y:S01]  /*d730*/  BPT.TRAP 0x1 ;  /* 0x000000040000795c */ /* 0x000fe20000300000 */
.L_x_144:
[----:B------:R-:W1:Y:S01]  /*d740*/  LDL.LU R7, [R1] ;  /* 0x0000000001077983 */ /* 0x000e620000300800 */
[----:B0-----:R-:W-:Y:S02]  /*d750*/  VIADD R3, R0, 0x28c40 ;  /* 0x00028c4000037836 */ /* 0x001fe40000000000 */
[C---:B------:R-:W-:Y:S02]  /*d760*/  VIADD R2, R18.reuse, 0x1 ;  /* 0x0000000112027836 */ /* 0x040fe40000000000 */
[----:B------:R-:W-:-:S03]  /*d770*/  IMAD R6, R18, 0x8, R3 ;  /* 0x0000000812067824 */ /* 0x000fc600078e0203 */
[----:B------:R-:W-:-:S04]  /*d780*/  ISETP.NE.AND P1, PT, R2, 0x2, PT ;  /* 0x000000020200780c */ /* 0x000fc80003f25270 */
[----:B------:R-:W-:Y:S02]  /*d790*/  SEL R4, RZ, 0x1, P1 ;  /* 0x00000001ff047807 */ /* 0x000fe40000800000 */
[C---:B-1----:R-:W-:Y:S02]  /*d7a0*/  SHF.L.U32 R5, R7.reuse, 0x1f, RZ ;  /* 0x0000001f07057819 */ /* 0x042fe400000006ff */
[----:B------:R-:W-:Y:S02]  /*d7b0*/  LOP3.LUT R7, R7, R4, RZ, 0x3c, !PT ;  /* 0x0000000407077212 */ /* 0x000fe400078e3cff */
[----:B------:R-:W0:Y:S01]  /*d7c0*/  SYNCS.PHASECHK.TRANS64.TRYWAIT P0, [R6+URZ], R5 ;  /* 0x00000005060075a7 */ /* 0x000e22000800017f */
[----:B------:R-:W-:Y:S02]  /*d7d0*/  SEL R4, R2, RZ, P1 ;  /* 0x000000ff02047207 */ /* 0x000fe40000800000 */
[----:B------:R-:W-:-:S03]  /*d7e0*/  SHF.L.U32 R2, R7, 0x1f, RZ ;  /* 0x0000001f07027819 */ /* 0x000fc600000006ff */
[----:B------:R-:W-:Y:S01]  /*d7f0*/  IMAD R3, R4, 0x8, R3 ;  /* 0x0000000804037824 */ /* 0x000fe200078e0203 */
[----:B0-----:R-:W-:Y:S06]  /*d800*/  @!P0 BRA `(.L_x_145) ;  /* 0x0000000c00a08947 */ /* 0x001fec0003800000 */
.L_x_183:
[----:B------:R-:W1:Y:S02]  /*d810*/  SYNCS.PHASECHK.TRANS64.TRYWAIT P0, [R3+URZ], R2 ;  /* 0x00000002030075a7 */ /* 0x000e64000800017f */
[----:B-1----:R-:W-:Y:S05]  /*d820*/  @!P0 BRA `(.L_x_146) ;  /* 0x0000000c00ac8947 */ /* 0x002fea0003800000 */
.L_x_184:
[----:B------:R-:W-:Y:S05]  /*d830*/  @!P2 BRA `(.L_x_147) ;  /* 0x000000000004a947 */ /* 0x000fea0003800000 */
[----:B------:R-:W-:Y:S01]  /*d840*/  BPT.TRAP 0x1 ;  /* 0x000000040000795c */ /* 0x000fe20000300000 */
.L_x_147:
[----:B-1----:R-:W-:-:S04]  /*d850*/  VIADD R3, R0, 0x28c60 ;  /* 0x00028c6000037836 */ /* 0x002fc80000000000 */
[----:B------:R-:W-:-:S04]  /*d860*/  IMAD R18, R18, 0x8, R3 ;  /* 0x0000000812127824 */ /* 0x000fc800078e0203 */
[----:B------:R-:W1:Y:S02]  /*d870*/  SYNCS.PHASECHK.TRANS64.TRYWAIT P0, [R18+URZ], R5 ;  /* 0x00000005120075a7 */ /* 0x000e64000800017f */
[----:B-1----:R-:W-:Y:S05]  /*d880*/  @!P0 BRA `(.L_x_148) ;  /* 0x0000000c00a88947 */ /* 0x002fea0003800000 */
.L_x_185:
[----:B------:R-:W-:-:S07]  /*d890*/  IMAD R3, R4, 0x8, R3 ;  /* 0x0000000804037824 */ /* 0x000fce00078e0203 */
.L_x_149:
[----:B--2---:R2:W3:Y:S02]  /*d8a0*/  SYNCS.PHASECHK.TRANS64.TRYWAIT P0, [R3+URZ], R2 ;  /* 0x00000002030075a7 */ /* 0x0044e4000800017f */
[----:B---3--:R-:W-:Y:S05]  /*d8b0*/  @!P0 NANOSLEEP.SYNCS 0x989680 ;  /* 0x009896800000895d */ /* 0x008fea0003900000 */
[----:B------:R-:W3:Y:S02]  /*d8c0*/  @!P0 SYNCS.PHASECHK.TRANS64 P0, [R3+URZ], R2 ;  /* 0x00000002030085a7 */ /* 0x000ee4000800007f */
[----:B---3--:R-:W-:Y:S05]  /*d8d0*/  @!P0 BRA `(.L_x_149) ;  /* 0xfffffffc00f08947 */ /* 0x008fea000383ffff */
.L_x_142:
[----:B------:R-:W-:Y:S05]  /*d8e0*/  BSYNC B0 ;  /* 0x0000000000007941 */ /* 0x000fea0003800000 */
.L_x_141:
[----:B------:R-:W-:Y:S05]  /*d8f0*/  EXIT ;  /* 0x000000000000794d */ /* 0x000fea0003800000 */
.L_x_11:
[----:B0-----:R-:W-:-:S04]  /*d900*/  IMAD.U32 R3, RZ, RZ, UR16 ;  /* 0x00000010ff037e24 */ /* 0x001fc8000f8e00ff */
[----:B------:R0:W1:Y:S03]  /*d910*/  SYNCS.PHASECHK.TRANS64.TRYWAIT P0, [R3+URZ+0x28c50], R0 ;  /* 0x028c5000030075a7 */ /* 0x000066000800017f */
[----:B-1----:R-:W-:Y:S05]  /*d920*/  @!P0 NANOSLEEP.SYNCS 0x989680 ;  /* 0x009896800000895d */ /* 0x002fea0003900000 */
[----:B------:R-:W1:Y:S02]  /*d930*/  @!P0 SYNCS.PHASECHK.TRANS64 P0, [R3+URZ+0x28c50], R0 ;  /* 0x028c5000030085a7 */ /* 0x000e64000800007f */
[----:B-1----:R-:W-:Y:S05]  /*d940*/  @!P0 BRA `(.L_x_11) ;  /* 0xfffffffc00ec8947 */ /* 0x002fea000383ffff */
[----:B------:R-:W-:Y:S05]  /*d950*/  BRA `(.L_x_150) ;  /* 0xffffff3800607947 */ /* 0x000fea000383ffff */
.L_x_16:
[----:B-1----:R-:W-:-:S04]  /*d960*/  IMAD.U32 R4, RZ, RZ, UR6 ;  /* 0x00000006ff047e24 */ /* 0x002fc8000f8e00ff */
[----:B------:R1:W2:Y:S03]  /*d970*/  SYNCS.PHASECHK.TRANS64.TRYWAIT P0, [R4+URZ+0x28c50], R3 ;  /* 0x028c5003040075a7 */ /* 0x0002a6000800017f */
[----:B--2---:R-:W-:Y:S05]  /*d980*/  @!P0 NANOSLEEP.SYNCS 0x989680 ;  /* 0x009896800000895d */ /* 0x004fea0003900000 */
[----:B------:R-:W2:Y:S02]  /*d990*/  @!P0 SYNCS.PHASECHK.TRANS64 P0, [R4+URZ+0x28c50], R3 ;  /* 0x028c5003040085a7 */ /* 0x000ea4000800007f */
[----:B--2---:R-:W-:Y:S05]  /*d9a0*/  @!P0 BRA `(.L_x_16) ;  /* 0xfffffffc00ec8947 */ /* 0x004fea000383ffff */
[----:B------:R-:W-:Y:S05]  /*d9b0*/  BRA `(.L_x_15) ;  /* 0xffffff4400747947 */ /* 0x000fea000383ffff */
.L_x_20:
[----:B0-----:R-:W-:-:S04]  /*d9c0*/  IMAD.U32 R3, RZ, RZ, UR41 ;  /* 0x00000029ff037e24 */ /* 0x001fc8000f8e00ff */
[----:B------:R0:W1:Y:S03]  /*d9d0*/  SYNCS.PHASECHK.TRANS64.TRYWAIT P1, [R3+URZ+0x28c00], R0 ;  /* 0x028c0000030075a7 */ /* 0x000066000802017f */
[----:B-1----:R-:W-:Y:S05]  /*d9e0*/  @!P1 NANOSLEEP.SYNCS 0x989680 ;  /* 0x009896800000995d */ /* 0x002fea0003900000 */
[----:B------:R-:W1:Y:S02]  /*d9f0*/  @!P1 SYNCS.PHASECHK.TRANS64 P1, [R3+URZ+0x28c00], R0 ;  /* 0x028c0000030095a7 */ /* 0x000e64000802007f */
[----:B-1----:R-:W-:Y:S05]  /*da00*/  @!P1 BRA `(.L_x_20) ;  /* 0xfffffffc00ec9947 */ /* 0x002fea000383ffff */
[----:B------:R-:W-:Y:S05]  /*da10*/  BRA `(.L_x_151) ;  /* 0xffffff5000c47947 */ /* 0x000fea000383ffff */
.L_x_24:
[----:B--2---:R2:W3:Y:S02]  /*da20*/  SYNCS.PHASECHK.TRANS64.TRYWAIT P1, [R7+URZ+0x28c30], R8 ;  /* 0x028c3008070075a7 */ /* 0x0044e4000802017f */
[----:B---3--:R-:W-:Y:S05]  /*da30*/  @!P1 NANOSLEEP.SYNCS 0x989680 ;  /* 0x009896800000995d */ /* 0x008fea0003900000 */
[----:B------:R-:W3:Y:S02]  /*da40*/  @!P1 SYNCS.PHASECHK.TRANS64 P1, [R7+URZ+0x28c30], R8 ;  /* 0x028c3008070095a7 */ /* 0x000ee4000802007f */
[----:B---3--:R-:W-:Y:S05]  /*da50*/  @!P1 BRA `(.L_x_24) ;  /* 0xfffffffc00f09947 */ /* 0x008fea000383ffff */
[----:B------:R-:W-:Y:S05]  /*da60*/  BRA `(.L_x_23) ;  /* 0xffffff5000e07947 */ /* 0x000fea000383ffff */
.L_x_28:
[----:B----4-:R4:W0:Y:S02]  /*da70*/  SYNCS.PHASECHK.TRANS64.TRYWAIT P2, [R7+URZ+0x28c50], R8 ;  /* 0x028c5008070075a7 */ /* 0x010824000804017f */
[----:B0-----:R-:W-:Y:S05]  /*da80*/  @!P2 NANOSLEEP.SYNCS 0x989680 ;  /* 0x009896800000a95d */ /* 0x001fea0003900000 */
[----:B------:R-:W0:Y:S02]  /*da90*/  @!P2 SYNCS.PHASECHK.TRANS64 P2, [R7+URZ+0x28c50], R8 ;  /* 0x028c50080700a5a7 */ /* 0x000e24000804007f */
[----:B0-----:R-:W-:Y:S05]  /*daa0*/  @!P2 BRA `(.L_x_28) ;  /* 0xfffffffc00f0a947 */ /* 0x001fea000383ffff */
[----:B------:R-:W-:Y:S05]  /*dab0*/  BRA `(.L_x_27) ;  /* 0xffffff6400f87947 */ /* 0x000fea000383ffff */
.L_x_33:
[----:B--2---:R-:W-:-:S04]  /*dac0*/  IMAD.U32 R4, RZ, RZ, UR23 ;  /* 0x00000017ff047e24 */ /* 0x004fc8000f8e00ff */
[----:B------:R2:W3:Y:S03]  /*dad0*/  SYNCS.PHASECHK.TRANS64.TRYWAIT P3, [R4+URZ+0x28c30], R7 ;  /* 0x028c3007040075a7 */ /* 0x0004e6000806017f */
[----:B---3--:R-:W-:Y:S05]  /*dae0*/  @!P3 NANOSLEEP.SYNCS 0x989680 ;  /* 0x009896800000b95d */ /* 0x008fea0003900000 */
[----:B------:R-:W3:Y:S02]  /*daf0*/  @!P3 SYNCS.PHASECHK.TRANS64 P3, [R4+URZ+0x28c30], R7 ;  /* 0x028c30070400b5a7 */ /* 0x000ee4000806007f */
[----:B---3--:R-:W-:Y:S05]  /*db00*/  @!P3 BRA `(.L_x_33) ;  /* 0xfffffffc00ecb947 */ /* 0x008fea000383ffff */
[----:B------:R-:W-:Y:S05]  /*db10*/  BRA `(.L_x_32) ;  /* 0xffffff6800dc7947 */ /* 0x000fea000383ffff */
.L_x_37:
[----:B--2---:R2:W3:Y:S02]  /*db20*/  SYNCS.PHASECHK.TRANS64.TRYWAIT P3, [R172+URZ+0x28c50], R7 ;  /* 0x028c5007ac0075a7 */ /* 0x0044e4000806017f */
[----:B---3--:R-:W-:Y:S05]  /*db30*/  @!P3 NANOSLEEP.SYNCS 0x989680 ;  /* 0x009896800000b95d */ /* 0x008fea0003900000 */
[----:B------:R-:W3:Y:S02]  /*db40*/  @!P3 SYNCS.PHASECHK.TRANS64 P3, [R172+URZ+0x28c50], R7 ;  /* 0x028c5007ac00b5a7 */ /* 0x000ee4000806007f */
[----:B---3--:R-:W-:Y:S05]  /*db50*/  @!P3 BRA `(.L_x_37) ;  /* 0xfffffffc00f0b947 */ /* 0x008fea000383ffff */
[----:B------:R-:W-:Y:S05]  /*db60*/  BRA `(.L_x_36) ;  /* 0xffffff8400107947 */ /* 0x000fea000383ffff */
.L_x_49:
[----:B0-----:R-:W0:Y:S01]  /*db70*/  S2R R0, SR_TID.X ;  /* 0x0000000000007919 */ /* 0x001e220000002100 */
[----:B------:R-:W-:Y:S01]  /*db80*/  BSSY B0, `(.L_x_152) ;  /* 0x000000a000007945 */ /* 0x000fe20003800000 */
[----:B------:R-:W-:Y:S02]  /*db90*/  IMAD.MOV.U32 R12, RZ, RZ, RZ ;  /* 0x000000ffff0c7224 */ /* 0x000fe400078e00ff */
[----:B------:R-:W-:Y:S02]  /*dba0*/  IMAD.MOV.U32 R11, RZ, RZ, 0x1f ;  /* 0x0000001fff0b7424 */ /* 0x000fe400078e00ff */
[----:B------:R-:W-:Y:S01]  /*dbb0*/  IMAD.MOV.U32 R15, RZ, RZ, -0x1 ;  /* 0xffffffffff0f7424 */ /* 0x000fe200078e00ff */
[----:B0-----:R-:W-:-:S04]  /*dbc0*/  SHF.R.U32.HI R0, RZ, 0x5, R0 ;  /* 0x00000005ff007819 */ /* 0x001fc80000011600 */
[----:B------:R-:W-:-:S05]  /*dbd0*/  LOP3.LUT R0, R0, 0x3, RZ, 0xc0, !PT ;  /* 0x0000000300007812 */ /* 0x000fca00078ec0ff */
[----:B------:R-:W-:-:S07]  /*dbe0*/  IMAD.MOV.U32 R13, RZ, RZ, R0 ;  /* 0x000000ffff0d7224 */ /* 0x000fce00078e0000 */
[----:B------:R-:W-:Y:S05]  /*dbf0*/  WARPSYNC.COLLECTIVE R15, `(.L_x_153) ;  /* 0x000000000f087348 */ /* 0x000fea0003c00000 */
[----:B------:R0:W1:Y:S02]  /*dc00*/  SHFL.IDX P6, R14, R13, R12, R11 ;  /* 0x0000000c0d0e7389 */ /* 0x00006400000c000b */
[----:B01----:R-:W-:Y:S01]  /*dc10*/  ENDCOLLECTIVE ;  /* 0x000000000000791b */ /* 0x003fe20003800000 */
.L_x_153:
[----:B------:R-:W-:Y:S05]  /*dc20*/  BSYNC B0 ;  /* 0x0000000000007941 */ /* 0x000fea0003800000 */
.L_x_152:
[----:B------:R-:W-:Y:S05]  /*dc30*/  BRA `(.L_x_154) ;  /* 0xffffffb800207947 */ /* 0x000fea000383ffff */
.L_x_51:
[----:B------:R-:W-:Y:S01]  /*dc40*/  BSSY B0, `(.L_x_155) ;  /* 0x0000006000007945 */ /* 0x000fe20003800000 */
[----:B------:R-:W-:-:S07]  /*dc50*/  IMAD.MOV.U32 R15, RZ, RZ, -0x1 ;  /* 0xffffffffff0f7424 */ /* 0x000fce00078e00ff */
[----:B0-----:R-:W-:Y:S05]  /*dc60*/  WARPSYNC.COLLECTIVE R15, `(.L_x_156) ;  /* 0x000000000f0c7348 */ /* 0x001fea0003c00000 */
[----:B------:R-:W-:Y:S02]  /*dc70*/  ELECT P6, UR62, PT ;  /* 0x00000000003e782f */ /* 0x000fe400038c0000 */
[----:B------:R-:W-:Y:S01]  /*dc80*/  MOV R14, UR62 ;  /* 0x0000003e000e7c02 */ /* 0x000fe20008000f00 */
[----:B0-----:R-:W-:Y:S10]  /*dc90*/  ENDCOLLECTIVE ;  /* 0x000000000000791b */ /* 0x001ff40003800000 */
.L_x_156:
[----:B------:R-:W-:Y:S05]  /*dca0*/  BSYNC B0 ;  /* 0x0000000000007941 */ /* 0x000fea0003800000 */
.L_x_155:
[----:B------:R-:W-:Y:S05]  /*dcb0*/  BRA `(.L_x_157) ;  /* 0xffffffb800207947 */ /* 0x000fea000383ffff */
.L_x_53:
[----:B0-----:R0:W2:Y:S02]  /*dcc0*/  SYNCS.PHASECHK.TRANS64.TRYWAIT P0, [R0+URZ+0x28c40], R2 ;  /* 0x028c4002000075a7 */ /* 0x0010a4000800017f */
[----:B--2---:R-:W-:Y:S05]  /*dcd0*/  @!P0 NANOSLEEP.SYNCS 0x989680 ;  /* 0x009896800000895d */ /* 0x004fea0003900000 */
[----:B------:R-:W2:Y:S02]  /*dce0*/  @!P0 SYNCS.PHASECHK.TRANS64 P0, [R0+URZ+0x28c40], R2 ;  /* 0x028c4002000085a7 */ /* 0x000ea4000800007f */
[----:B--2---:R-:W-:Y:S05]  /*dcf0*/  @!P0 BRA `(.L_x_53) ;  /* 0xfffffffc00f08947 */ /* 0x004fea000383ffff */
[----:B------:R-:W-:Y:S05]  /*dd00*/  BRA `(.L_x_158) ;  /* 0xffffffb8007c7947 */ /* 0x000fea000383ffff */
.L_x_56:
[----:B------:R-:W-:Y:S01]  /*dd10*/  IMAD.MOV.U32 R13, RZ, RZ, R2 ;  /* 0x000000ffff0d7224 */ /* 0x000fe200078e0002 */
[----:B------:R-:W0:Y:S01]  /*dd20*/  S2R R7, SR_TID.X ;  /* 0x0000000000077919 */ /* 0x000e220000002100 */
[----:B------:R-:W-:Y:S02]  /*dd30*/  IMAD.MOV.U32 R12, RZ, RZ, RZ ;  /* 0x000000ffff0c7224 */ /* 0x000fe400078e00ff */
[----:B------:R-:W-:Y:S02]  /*dd40*/  IMAD.MOV.U32 R11, RZ, RZ, 0x181f ;  /* 0x0000181fff0b7424 */ /* 0x000fe400078e00ff */
[----:B------:R-:W-:-:S07]  /*dd50*/  IMAD.MOV.U32 R15, RZ, RZ, -0x1 ;  /* 0xffffffffff0f7424 */ /* 0x000fce00078e00ff */
[----:B0----5:R-:W-:Y:S05]  /*dd60*/  WARPSYNC.COLLECTIVE R15, `(.L_x_159) ;  /* 0x000000000f087348 */ /* 0x021fea0003c00000 */
[----:B------:R1:W2:Y:S02]  /*dd70*/  SHFL.IDX P6, R14, R13, R12, R11 ;  /* 0x0000000c0d0e7389 */ /* 0x0002a400000c000b */
[----:B012--5:R-:W-:Y:S01]  /*dd80*/  ENDCOLLECTIVE ;  /* 0x000000000000791b */ /* 0x027fe20003800000 */
.L_x_159:
[----:B------:R-:W-:Y:S01]  /*dd90*/  IMAD.MOV.U32 R13, RZ, RZ, R0 ;  /* 0x000000ffff0d7224 */ /* 0x000fe200078e0000 */
[----:B------:R-:W-:Y:S01]  /*dda0*/  LOP3.LUT R7, R7, 0x7f, RZ, 0xc0, !PT ;  /* 0x0000007f07077812 */ /* 0x000fe200078ec0ff */
[----:B------:R-:W-:-:S07]  /*ddb0*/  IMAD.MOV.U32 R6, RZ, RZ, R14 ;  /* 0x000000ffff067224 */ /* 0x000fce00078e000e */
[----:B------:R-:W-:Y:S05]  /*ddc0*/  WARPSYNC.COLLECTIVE R15, `(.L_x_160) ;  /* 0x000000000f087348 */ /* 0x000fea0003c00000 */
[----:B------:R0:W1:Y:S02]  /*ddd0*/  SHFL.IDX P6, R14, R13, R12, R11 ;  /* 0x0000000c0d0e7389 */ /* 0x00006400000c000b */
[----:B01----:R-:W-:Y:S01]  /*dde0*/  ENDCOLLECTIVE ;  /* 0x000000000000791b */ /* 0x003fe20003800000 */
.L_x_160:
[----:B------:R-:W-:Y:S01]  /*ddf0*/  SHF.R.U32.HI R5, RZ, 0x3, R7 ;  /* 0x00000003ff057819 */ /* 0x000fe20000011607 */
[----:B------:R-:W-:Y:S02]  /*de00*/  ULDC UR4, c[0x0][0x288] ;  /* 0x0000a20000047ab9 */ /* 0x000fe40000000800 */
[----:B------:R-:W-:Y:S02]  /*de10*/  IMAD R3, R8, UR4, RZ ;  /* 0x0000000408037c24 */ /* 0x000fe4000f8e02ff */
[----:B------:R-:W-:-:S04]  /*de20*/  IMAD R4, R4, 0x40, R5 ;  /* 0x0000004004047824 */ /* 0x000fc800078e0205 */
[C---:B------:R-:W-:Y:S01]  /*de30*/  VIADD R5, R4.reuse, 0x10 ;  /* 0x0000001004057836 */ /* 0x040fe20000000000 */
[----:B------:R-:W-:Y:S01]  /*de40*/  ISETP.GE.AND P1, PT, R4, R3, PT ;  /* 0x000000030400720c */ /* 0x000fe20003f26270 */
[----:B------:R-:W-:Y:S02]  /*de50*/  IMAD.MOV.U32 R13, RZ, RZ, R2 ;  /* 0x000000ffff0d7224 */ /* 0x000fe400078e0002 */
[----:B------:R-:W-:Y:S02]  /*de60*/  IMAD.MOV.U32 R12, RZ, RZ, 0x1 ;  /* 0x00000001ff0c7424 */ /* 0x000fe400078e00ff */
[----:B------:R-:W-:-:S08]  /*de70*/  IMAD.MOV.U32 R7, RZ, RZ, R14 ;  /* 0x000000ffff077224 */ /* 0x000fd000078e000e */
[----:B------:R-:W-:Y:S05]  /*de80*/  WARPSYNC.COLLECTIVE R15, `(.L_x_161) ;  /* 0x000000000f087348 */ /* 0x000fea0003c00000 */
[----:B------:R0:W1:Y:S02]  /*de90*/  SHFL.IDX P6, R14, R13, R12, R11 ;  /* 0x0000000c0d0e7389 */ /* 0x00006400000c000b */
[----:B01----:R-:W-:Y:S01]  /*dea0*/  ENDCOLLECTIVE ;  /* 0x000000000000791b */ /* 0x003fe20003800000 */
.L_x_161:
[----:B------:R-:W-:-:S05]  /*deb0*/  @!P1 LEA R7, P2, R10, R7, 0x1 ;  /* 0x000000070a079211 */ /* 0x000fca00078408ff */
[----:B------:R-:W-:-:S05]  /*dec0*/  @!P1 IMAD.X R6, RZ, RZ, R6, P2 ;  /* 0x000000ffff069224 */ /* 0x000fca00010e0606 */
[----:B------:R-:W-:Y:S01]  /*ded0*/  @!P1 LOP3.LUT R7, R7, R6, RZ, 0x3c, !PT ;  /* 0x0000000607079212 */ /* 0x000fe200078e3cff */
[----:B------:R-:W-:-:S03]  /*dee0*/  IMAD.MOV.U32 R13, RZ, RZ, R0 ;  /* 0x000000ffff0d7224 */ /* 0x000fc600078e0000 */
[----:B------:R-:W-:-:S04]  /*def0*/  @!P1 LOP3.LUT R6, R7, R6, RZ, 0x3c, !PT ;  /* 0x0000000607069212 */ /* 0x000fc800078e3cff */
[----:B------:R-:W-:-:S05]  /*df00*/  @!P1 LOP3.LUT R7, R7, R6, RZ, 0x3c, !PT ;  /* 0x0000000607079212 */ /* 0x000fca00078e3cff */
[----:B------:R-:W-:Y:S01]  /*df10*/  @!PT LDS RZ, [RZ] ;  /* 0x00000000fffff984 */ /* 0x000fe20000000800 */
[----:B------:R-:W-:Y:S01]  /*df20*/  @!PT LDS RZ, [RZ] ;  /* 0x00000000fffff984 */ /* 0x000fe20000000800 */
[----:B------:R-:W-:Y:S01]  /*df30*/  @!PT LDS RZ, [RZ] ;  /* 0x00000000fffff984 */ /* 0x000fe20000000800 */
[----:B------:R0:W-:Y:S01]  /*df40*/  @!P1 LDGSTS.E.BYPASS.LTC128B.128 [R9+0x20400], desc[UR42][R6.64], !P0 ;  /* 0x2040000006099fae */ /* 0x0001e2000c101d6a */
[----:B------:R-:W-:Y:S01]  /*df50*/  ISETP.GE.AND P1, PT, R5, R3, PT ;  /* 0x000000030500720c */ /* 0x000fe20003f26270 */
[----:B------:R-:W-:Y:S02]  /*df60*/  VIADD R5, R4, 0x20 ;  /* 0x0000002004057836 */ /* 0x000fe40000000000 */
[----:B0-----:R-:W-:-:S10]  /*df70*/  IMAD.MOV.U32 R6, RZ, RZ, R14 ;  /* 0x000000ffff067224 */ /* 0x001fd400078e000e */
[----:B------:R-:W-:Y:S05]  /*df80*/  WARPSYNC.COLLECTIVE R15, `(.L_x_162) ;  /* 0x000000000f087348 */ /* 0x000fea0003c00000 */
[----:B------:R0:W1:Y:S02]  /*df90*/  SHFL.IDX P6, R14, R13, R12, R11 ;  /* 0x0000000c0d0e7389 */ /* 0x00006400000c000b */
[----:B01----:R-:W-:Y:S01]  /*dfa0*/  ENDCOLLECTIVE ;  /* 0x000000000000791b */ /* 0x003fe20003800000 */
.L_x_162:
[----:B------:R-:W-:Y:S02]  /*dfb0*/  IMAD.MOV.U32 R13, RZ, RZ, R2 ;  /* 0x000000ffff0d7224 */ /* 0x000fe400078e0002 */
[----:B------:R-:W-:Y:S02]  /*dfc0*/  IMAD.MOV.U32 R12, RZ, RZ, 0x2 ;  /* 0x00000002ff0c7424 */ /* 0x000fe400078e00ff */
[----:B------:R-:W-:-:S07]  /*dfd0*/  IMAD.MOV.U32 R7, RZ, RZ, R14 ;  /* 0x000000ffff077224 */ /* 0x000fce00078e000e */
[----:B------:R-:W-:Y:S05]  /*dfe0*/  WARPSYNC.COLLECTIVE R15, `(.L_x_163) ;  /* 0x000000000f087348 */ /* 0x000fea0003c00000 */
[----:B------:R0:W1:Y:S02]  /*dff0*/  SHFL.IDX P6, R14, R13, R12, R11 ;  /* 0x0000000c0d0e7389 */ /* 0x00006400000c000b */
[----:B01----:R-:W-:Y:S01]  /*e000*/  ENDCOLLECTIVE ;  /* 0x000000000000791b */ /* 0x003fe20003800000 */
.L_x_163:
        /* <DEDUP_REMOVED lines=11> */
[----:B0-----:R-:W-:-:S12]  /*e0c0*/  IMAD.MOV.U32 R6, RZ, RZ, R14 ;  /* 0x000000ffff067224 */ /* 0x001fd800078e000e */
[----:B------:R-:W-:Y:S05]  /*e0d0*/  WARPSYNC.COLLECTIVE R15, `(.L_x_164) ;  /* 0x000000000f087348 */ /* 0x000fea0003c00000 */
[----:B------:R0:W1:Y:S02]  /*e0e0*/  SHFL.IDX P6, R14, R13, R12, R11 ;  /* 0x0000000c0d0e7389 */ /* 0x00006400000c000b */
[----:B01----:R-:W-:Y:S01]  /*e0f0*/  ENDCOLLECTIVE ;  /* 0x000000000000791b */ /* 0x003fe20003800000 */
.L_x_164:
[----:B------:R-:W-:Y:S02]  /*e100*/  IMAD.MOV.U32 R13, RZ, RZ, R2 ;  /* 0x000000ffff0d7224 */ /* 0x000fe400078e0002 */
[----:B------:R-:W-:Y:S02]  /*e110*/  IMAD.MOV.U32 R12, RZ, RZ, 0x3 ;  /* 0x00000003ff0c7424 */ /* 0x000fe400078e00ff */
[----:B------:R-:W-:-:S07]  /*e120*/  IMAD.MOV.U32 R7, RZ, RZ, R14 ;  /* 0x000000ffff077224 */ /* 0x000fce00078e000e */
[----:B------:R-:W-:Y:S05]  /*e130*/  WARPSYNC.COLLECTIVE R15, `(.L_x_165) ;  /* 0x000000000f087348 */ /* 0x000fea0003c00000 */
[----:B------:R0:W1:Y:S02]  /*e140*/  SHFL.IDX P6, R14, R13, R12, R11 ;  /* 0x0000000c0d0e7389 */ /* 0x00006400000c000b */
[----:B01----:R-:W-:Y:S01]  /*e150*/  ENDCOLLECTIVE ;  /* 0x000000000000791b */ /* 0x003fe20003800000 */
.L_x_165:
[----:B------:R-:W-:-:S05]  /*e160*/  @!P1 LEA R7, P2, R10, R7, 0x1 ;  /* 0x000000070a079211 */ /* 0x000fca00078408ff */
[----:B------:R-:W-:-:S05]  /*e170*/  @!P1 IMAD.X R6, RZ, RZ, R6, P2 ;  /* 0x000000ffff069224 */ /* 0x000fca00010e0606 */
[----:B------:R-:W-:Y:S01]  /*e180*/  @!P1 LOP3.LUT R7, R7, R6, RZ, 0x3c, !PT ;  /* 0x0000000607079212 */ /* 0x000fe200078e3cff */
[----:B------:R-:W-:-:S03]  /*e190*/  IMAD.MOV.U32 R13, RZ, RZ, R0 ;  /* 0x000000ffff0d7224 */ /* 0x000fc600078e0000 */
[----:B------:R-:W-:-:S04]  /*e1a0*/  @!P1 LOP3.LUT R6, R7, R6, RZ, 0x3c, !PT ;  /* 0x0000000607069212 */ /* 0x000fc800078e3cff */
[----:B------:R-:W-:Y:S01]  /*e1b0*/  @!P1 LOP3.LUT R7, R7, R6, RZ, 0x3c, !PT ;  /* 0x0000000607079212 */ /* 0x000fe200078e3cff */
[----:B------:R-:W-:-:S07]  /*e1c0*/  IMAD.MOV.U32 R5, RZ, RZ, R14 ;  /* 0x000000ffff057224 */ /* 0x000fce00078e000e */
[----:B------:R-:W-:Y:S05]  /*e1d0*/  WARPSYNC.COLLECTIVE R15, `(.L_x_166) ;  /* 0x000000000f087348 */ /* 0x000fea0003c00000 */
[----:B------:R0:W1:Y:S02]  /*e1e0*/  SHFL.IDX P6, R14, R13, R12, R11 ;  /* 0x0000000c0d0e7389 */ /* 0x00006400000c000b */
[----:B01----:R-:W-:Y:S01]  /*e1f0*/  ENDCOLLECTIVE ;  /* 0x000000000000791b */ /* 0x003fe20003800000 */
.L_x_166:
[----:B------:R-:W-:Y:S01]  /*e200*/  @!PT LDS RZ, [RZ] ;  /* 0x00000000fffff984 */ /* 0x000fe20000000800 */
[----:B------:R-:W-:Y:S01]  /*e210*/  @!PT LDS RZ, [RZ] ;  /* 0x00000000fffff984 */ /* 0x000fe20000000800 */
[----:B------:R-:W-:Y:S01]  /*e220*/  @!PT LDS RZ, [RZ] ;  /* 0x00000000fffff984 */ /* 0x000fe20000000800 */
[----:B------:R1:W-:Y:S01]  /*e230*/  @!P1 LDGSTS.E.BYPASS.LTC128B.128 [R9+0x21400], desc[UR42][R6.64], !P0 ;  /* 0x2140000006099fae */ /* 0x0003e2000c101d6a */
[----:B------:R-:W-:Y:S01]  /*e240*/  IMAD.MOV.U32 R0, RZ, RZ, R14 ;  /* 0x000000ffff007224 */ /* 0x000fe200078e000e */
[----:B------:R-:W-:Y:S06]  /*e250*/  BRA `(.L_x_167) ;  /* 0xffffffbc00787947 */ /* 0x000fec000383ffff */
.L_x_58:
[----:B0-----:R-:W-:-:S04]  /*e260*/  IMAD.U32 R3, RZ, RZ, UR36 ;  /* 0x00000024ff037e24 */ /* 0x001fc8000f8e00ff */
[----:B------:R0:W1:Y:S03]  /*e270*/  SYNCS.PHASECHK.TRANS64.TRYWAIT P0, [R3+URZ+0x28c20], R0 ;  /* 0x028c2000030075a7 */ /* 0x000066000800017f */
[----:B-1----:R-:W-:Y:S05]  /*e280*/  @!P0 NANOSLEEP.SYNCS 0x989680 ;  /* 0x009896800000895d */ /* 0x002fea0003900000 */
[----:B------:R-:W1:Y:S02]  /*e290*/  @!P0 SYNCS.PHASECHK.TRANS64 P0, [R3+URZ+0x28c20], R0 ;  /* 0x028c2000030085a7 */ /* 0x000e64000800007f */
[----:B-1----:R-:W-:Y:S05]  /*e2a0*/  @!P0 BRA `(.L_x_58) ;  /* 0xfffffffc00ec8947 */ /* 0x002fea000383ffff */
[----:B------:R-:W-:Y:S05]  /*e2b0*/  BRA `(.L_x_168) ;  /* 0xffffffbc00ac7947 */ /* 0x000fea000383ffff */
.L_x_62:
[----:B0-----:R0:W1:Y:S02]  /*e2c0*/  SYNCS.PHASECHK.TRANS64.TRYWAIT P0, [R3+URZ+0x28c60], R0 ;  /* 0x028c6000030075a7 */ /* 0x001064000800017f */
[----:B-1----:R-:W-:Y:S05]  /*e2d0*/  @!P0 NANOSLEEP.SYNCS 0x989680 ;  /* 0x009896800000895d */ /* 0x002fea0003900000 */
[----:B------:R-:W1:Y:S02]  /*e2e0*/  @!P0 SYNCS.PHASECHK.TRANS64 P0, [R3+URZ+0x28c60], R0 ;  /* 0x028c6000030085a7 */ /* 0x000e64000800007f */
[----:B-1----:R-:W-:Y:S05]  /*e2f0*/  @!P0 BRA `(.L_x_62) ;  /* 0xfffffffc00f08947 */ /* 0x002fea000383ffff */
[----:B------:R-:W-:Y:S05]  /*e300*/  BRA `(.L_x_169) ;  /* 0xffffffbc00d07947 */ /* 0x000fea000383ffff */
.L_x_79:
[----:B-1----:R1:W2:Y:S02]  /*e310*/  SYNCS.PHASECHK.TRANS64.TRYWAIT P0, [R3+URZ+0x28c40], R2 ;  /* 0x028c4002030075a7 */ /* 0x0022a4000800017f */
[----:B--2---:R-:W-:Y:S05]  /*e320*/  @!P0 NANOSLEEP.SYNCS 0x989680 ;  /* 0x009896800000895d */ /* 0x004fea0003900000 */
[----:B------:R-:W2:Y:S02]  /*e330*/  @!P0 SYNCS.PHASECHK.TRANS64 P0, [R3+URZ+0x28c40], R2 ;  /* 0x028c4002030085a7 */ /* 0x000ea4000800007f */
[----:B--2---:R-:W-:Y:S05]  /*e340*/  @!P0 BRA `(.L_x_79) ;  /* 0xfffffffc00f08947 */ /* 0x004fea000383ffff */
[----:B------:R-:W-:Y:S05]  /*e350*/  BRA `(.L_x_170) ;  /* 0xffffffc800b87947 */ /* 0x000fea000383ffff */
.L_x_84:
[----:B0-----:R0:W2:Y:S02]  /*e360*/  SYNCS.PHASECHK.TRANS64.TRYWAIT P0, [R3+URZ+0x28c60], R2 ;  /* 0x028c6002030075a7 */ /* 0x0010a4000800017f */
[----:B--2---:R-:W-:Y:S05]  /*e370*/  @!P0 NANOSLEEP.SYNCS 0x989680 ;  /* 0x009896800000895d */ /* 0x004fea0003900000 */
[----:B------:R-:W2:Y:S02]  /*e380*/  @!P0 SYNCS.PHASECHK.TRANS64 P0, [R3+URZ+0x28c60], R2 ;  /* 0x028c6002030085a7 */ /* 0x000ea4000800007f */
[----:B--2---:R-:W-:Y:S05]  /*e390*/  @!P0 BRA `(.L_x_84) ;  /* 0xfffffffc00f08947 */ /* 0x004fea000383ffff */
[----:B------:R-:W-:Y:S05]  /*e3a0*/  BRA `(.L_x_171) ;  /* 0xffffffcc00307947 */ /* 0x000fea000383ffff */
.L_x_100:
[----:B--2---:R2:W3:Y:S02]  /*e3b0*/  SYNCS.PHASECHK.TRANS64.TRYWAIT P0, [R4+URZ+0x28c40], R2 ;  /* 0x028c4002040075a7 */ /* 0x0044e4000800017f */
[----:B---3--:R-:W-:Y:S05]  /*e3c0*/  @!P0 NANOSLEEP.SYNCS 0x989680 ;  /* 0x009896800000895d */ /* 0x008fea0003900000 */
[----:B------:R-:W3:Y:S02]  /*e3d0*/  @!P0 SYNCS.PHASECHK.TRANS64 P0, [R4+URZ+0x28c40], R2 ;  /* 0x028c4002040085a7 */ /* 0x000ee4000800007f */
[----:B---3--:R-:W-:Y:S05]  /*e3e0*/  @!P0 BRA `(.L_x_100) ;  /* 0xfffffffc00f08947 */ /* 0x008fea000383ffff */
[----:B------:R-:W-:Y:S05]  /*e3f0*/  BRA `(.L_x_172) ;  /* 0xffffffd8000c7947 */ /* 0x000fea000383ffff */
.L_x_105:
[----:B0-----:R0:W1:Y:S02]  /*e400*/  SYNCS.PHASECHK.TRANS64.TRYWAIT P0, [R4+URZ+0x28c60], R2 ;  /* 0x028c6002040075a7 */ /* 0x001064000800017f */
[----:B-1----:R-:W-:Y:S05]  /*e410*/  @!P0 NANOSLEEP.SYNCS 0x989680 ;  /* 0x009896800000895d */ /* 0x002fea0003900000 */
[----:B------:R-:W1:Y:S02]  /*e420*/  @!P0 SYNCS.PHASECHK.TRANS64 P0, [R4+URZ+0x28c60], R2 ;  /* 0x028c6002040085a7 */ /* 0x000e64000800007f */
[----:B-1----:R-:W-:Y:S05]  /*e430*/  @!P0 BRA `(.L_x_105) ;  /* 0xfffffffc00f08947 */ /* 0x002fea000383ffff */
[----:B------:R-:W-:Y:S05]  /*e440*/  BRA `(.L_x_173) ;  /* 0xffffffd800847947 */ /* 0x000fea000383ffff */
.L_x_120:
[----:B0-----:R0:W2:Y:S02]  /*e450*/  SYNCS.PHASECHK.TRANS64.TRYWAIT P0, [R4+URZ+0x28c40], R2 ;  /* 0x028c4002040075a7 */ /* 0x0010a4000800017f */
[----:B--2---:R-:W-:Y:S05]  /*e460*/  @!P0 NANOSLEEP.SYNCS 0x989680 ;  /* 0x009896800000895d */ /* 0x004fea0003900000 */
[----:B------:R-:W2:Y:S02]  /*e470*/  @!P0 SYNCS.PHASECHK.TRANS64 P0, [R4+URZ+0x28c40], R2 ;  /* 0x028c4002040085a7 */ /* 0x000ea4000800007f */
[----:B--2---:R-:W-:Y:S05]  /*e480*/  @!P0 BRA `(.L_x_120) ;  /* 0xfffffffc00f08947 */ /* 0x004fea000383ffff */
[----:B------:R-:W-:Y:S05]  /*e490*/  BRA `(.L_x_174) ;  /* 0xffffffe4003c7947 */ /* 0x000fea000383ffff */
.L_x_125:
[----:B-1----:R1:W2:Y:S02]  /*e4a0*/  SYNCS.PHASECHK.TRANS64.TRYWAIT P0, [R4+URZ+0x28c60], R2 ;  /* 0x028c6002040075a7 */ /* 0x0022a4000800017f */
[----:B--2---:R-:W-:Y:S05]  /*e4b0*/  @!P0 NANOSLEEP.SYNCS 0x989680 ;  /* 0x009896800000895d */ /* 0x004fea0003900000 */
[----:B------:R-:W2:Y:S02]  /*e4c0*/  @!P0 SYNCS.PHASECHK.TRANS64 P0, [R4+URZ+0x28c60], R2 ;  /* 0x028c6002040085a7 */ /* 0x000ea4000800007f */
[----:B--2---:R-:W-:Y:S05]  /*e4d0*/  @!P0 BRA `(.L_x_125) ;  /* 0xfffffffc00f08947 */ /* 0x004fea000383ffff */
[----:B------:R-:W-:Y:S05]  /*e4e0*/  BRA `(.L_x_175) ;  /* 0xffffffe400b47947 */ /* 0x000fea000383ffff */
.L_x_139:
[----:B0-----:R0:W2:Y:S02]  /*e4f0*/  SYNCS.PHASECHK.TRANS64.TRYWAIT P0, [R0+URZ+0x28c20], R3 ;  /* 0x028c2003000075a7 */ /* 0x0010a4000800017f */
[----:B--2---:R-:W-:Y:S05]  /*e500*/  @!P0 NANOSLEEP.SYNCS 0x989680 ;  /* 0x009896800000895d */ /* 0x004fea0003900000 */
[----:B------:R-:W2:Y:S02]  /*e510*/  @!P0 SYNCS.PHASECHK.TRANS64 P0, [R0+URZ+0x28c20], R3 ;  /* 0x028c2003000085a7 */ /* 0x000ea4000800007f */
[----:B--2---:R-:W-:Y:S05]  /*e520*/  @!P0 BRA `(.L_x_139) ;  /* 0xfffffffc00f08947 */ /* 0x004fea000383ffff */
[----:B------:R-:W-:Y:S05]  /*e530*/  BRA `(.L_x_176) ;  /* 0xfffffff000347947 */ /* 0x000fea000383ffff */
.L_x_140:
[----:B------:R-:W2:Y:S01]  /*e540*/  S2R R2, SR_TID.X ;  /* 0x0000000000027919 */ /* 0x000ea20000002100 */
[----:B------:R-:W-:Y:S01]  /*e550*/  BSSY B0, `(.L_x_177) ;  /* 0x000000a000007945 */ /* 0x000fe20003800000 */
[----:B------:R-:W-:Y:S02]  /*e560*/  IMAD.MOV.U32 R12, RZ, RZ, RZ ;  /* 0x000000ffff0c7224 */ /* 0x000fe400078e00ff */
[----:B------:R-:W-:Y:S02]  /*e570*/  IMAD.MOV.U32 R11, RZ, RZ, 0x1f ;  /* 0x0000001fff0b7424 */ /* 0x000fe400078e00ff */
[----:B------:R-:W-:Y:S01]  /*e580*/  IMAD.MOV.U32 R15, RZ, RZ, -0x1 ;  /* 0xffffffffff0f7424 */ /* 0x000fe200078e00ff */
[----:B--2---:R-:W-:-:S04]  /*e590*/  SHF.R.U32.HI R2, RZ, 0x5, R2 ;  /* 0x00000005ff027819 */ /* 0x004fc80000011602 */
[----:B------:R-:W-:-:S05]  /*e5a0*/  LOP3.LUT R2, R2, 0x3, RZ, 0xc0, !PT ;  /* 0x0000000302027812 */ /* 0x000fca00078ec0ff */
[----:B------:R-:W-:-:S07]  /*e5b0*/  IMAD.MOV.U32 R13, RZ, RZ, R2 ;  /* 0x000000ffff0d7224 */ /* 0x000fce00078e0002 */
[----:B01----:R-:W-:Y:S05]  /*e5c0*/  WARPSYNC.COLLECTIVE R15, `(.L_x_178) ;  /* 0x000000000f087348 */ /* 0x003fea0003c00000 */
[----:B------:R2:W3:Y:S02]  /*e5d0*/  SHFL.IDX P6, R14, R13, R12, R11 ;  /* 0x0000000c0d0e7389 */ /* 0x0004e400000c000b */
[----:B0123--:R-:W-:Y:S01]  /*e5e0*/  ENDCOLLECTIVE ;  /* 0x000000000000791b */ /* 0x00ffe20003800000 */
.L_x_178:
[----:B------:R-:W-:Y:S05]  /*e5f0*/  BSYNC B0 ;  /* 0x0000000000007941 */ /* 0x000fea0003800000 */
.L_x_177:
[----:B------:R-:W-:Y:S05]  /*e600*/  BRA `(.L_x_179) ;  /* 0xfffffff0001c7947 */ /* 0x000fea000383ffff */
.L_x_143:
[----:B------:R-:W-:Y:S01]  /*e610*/  BSSY B1, `(.L_x_180) ;  /* 0x0000006000017945 */ /* 0x000fe20003800000 */
[----:B------:R-:W-:-:S07]  /*e620*/  IMAD.MOV.U32 R15, RZ, RZ, -0x1 ;  /* 0xffffffffff0f7424 */ /* 0x000fce00078e00ff */
[----:B012---:R-:W-:Y:S05]  /*e630*/  WARPSYNC.COLLECTIVE R15, `(.L_x_181) ;  /* 0x000000000f0c7348 */ /* 0x007fea0003c00000 */
[----:B------:R-:W-:Y:S02]  /*e640*/  ELECT P6, UR62, PT ;  /* 0x00000000003e782f */ /* 0x000fe400038c0000 */
[----:B------:R-:W-:Y:S01]  /*e650*/  MOV R14, UR62 ;  /* 0x0000003e000e7c02 */ /* 0x000fe20008000f00 */
[----:B012---:R-:W-:Y:S10]  /*e660*/  ENDCOLLECTIVE ;  /* 0x000000000000791b */ /* 0x007ff40003800000 */
.L_x_181:
[----:B------:R-:W-:Y:S05]  /*e670*/  BSYNC B1 ;  /* 0x0000000000017941 */ /* 0x000fea0003800000 */
.L_x_180:
[----:B------:R-:W-:Y:S05]  /*e680*/  BRA `(.L_x_182) ;  /* 0xfffffff000147947 */ /* 0x000fea000383ffff */
.L_x_145:
[----:B0-----:R0:W1:Y:S02]  /*e690*/  SYNCS.PHASECHK.TRANS64.TRYWAIT P0, [R6+URZ], R5 ;  /* 0x00000005060075a7 */ /* 0x001064000800017f */
[----:B-1----:R-:W-:Y:S05]  /*e6a0*/  @!P0 NANOSLEEP.SYNCS 0x989680 ;  /* 0x009896800000895d */ /* 0x002fea0003900000 */
[----:B------:R-:W1:Y:S02]  /*e6b0*/  @!P0 SYNCS.PHASECHK.TRANS64 P0, [R6+URZ], R5 ;  /* 0x00000005060085a7 */ /* 0x000e64000800007f */
[----:B-1----:R-:W-:Y:S05]  /*e6c0*/  @!P0 BRA `(.L_x_145) ;  /* 0xfffffffc00f08947 */ /* 0x002fea000383ffff */
[----:B------:R-:W-:Y:S05]  /*e6d0*/  BRA `(.L_x_183) ;  /* 0xfffffff0004c7947 */ /* 0x000fea000383ffff */
.L_x_146:
[----:B-1----:R1:W2:Y:S02]  /*e6e0*/  SYNCS.PHASECHK.TRANS64.TRYWAIT P0, [R3+URZ], R2 ;  /* 0x00000002030075a7 */ /* 0x0022a4000800017f */
[----:B--2---:R-:W-:Y:S05]  /*e6f0*/  @!P0 NANOSLEEP.SYNCS 0x989680 ;  /* 0x009896800000895d */ /* 0x004fea0003900000 */
[----:B------:R-:W2:Y:S02]  /*e700*/  @!P0 SYNCS.PHASECHK.TRANS64 P0, [R3+URZ], R2 ;  /* 0x00000002030085a7 */ /* 0x000ea4000800007f */
[----:B--2---:R-:W-:Y:S05]  /*e710*/  @!P0 BRA `(.L_x_146) ;  /* 0xfffffffc00f08947 */ /* 0x004fea000383ffff */
[----:B------:R-:W-:Y:S05]  /*e720*/  BRA `(.L_x_184) ;  /* 0xfffffff000407947 */ /* 0x000fea000383ffff */
.L_x_148:
[----:B-1----:R1:W2:Y:S02]  /*e730*/  SYNCS.PHASECHK.TRANS64.TRYWAIT P0, [R18+URZ], R5 ;  /* 0x00000005120075a7 */ /* 0x0022a4000800017f */
[----:B--2---:R-:W-:Y:S05]  /*e740*/  @!P0 NANOSLEEP.SYNCS 0x989680 ;  /* 0x009896800000895d */ /* 0x004fea0003900000 */
[----:B------:R-:W2:Y:S02]  /*e750*/  @!P0 SYNCS.PHASECHK.TRANS64 P0, [R18+URZ], R5 ;  /* 0x00000005120085a7 */ /* 0x000ea4000800007f */
[----:B--2---:R-:W-:Y:S05]  /*e760*/  @!P0 BRA `(.L_x_148) ;  /* 0xfffffffc00f08947 */ /* 0x004fea000383ffff */
[----:B------:R-:W-:Y:S05]  /*e770*/  BRA `(.L_x_185) ;  /* 0xfffffff000447947 */ /* 0x000fea000383ffff */
.L_x_186:
[----:B------:R-:W-:-:S00]  /*e780*/  BRA `(.L_x_186) ;  /* 0xfffffffc00fc7947 */ /* 0x000fc0000383ffff */
[----:B------:R-:W-:-:S00]  /*e790*/  NOP ;  /* 0x0000000000007918 */ /* 0x000fc00000000000 */
        /* <DEDUP_REMOVED lines=14> */
.L_x_6019:


//--------------------- .text._ZN7cutlass13device_kernelIN5flash11enable_sm90INS1_16FlashAttnFwdSm90INS1_25CollectiveMainloopFwdSm90ILi2EN4cute5tupleIJNS5_1CILi1EEES8_S8_EEENS6_IJNS7_ILi64EEESA_SA_EEELi512ENS_6half_tEfNS_4arch4Sm90ELb0ELb0ELb1ELb0ELb0ELb0ELb1ELb0ELb0ELb1ELb0ELb0EEENS1_21CollectiveEpilogueFwdINS6_IJSA_NS7_ILi512EEESA_EEES9_SC_SE_Li256ELb0ELb1ELb0ELb0EEENS1_29StaticPersistentTileSchedulerILb0EEEEEEEEEvNT_6ParamsE --------------------------
	.section	.text._ZN7cutlass13device_kernelIN5flash11enable_sm90INS1_16FlashAttnFwdSm90INS1_25CollectiveMainloopFwdSm90ILi2EN4cute5tupleIJNS5_1CILi1EEES8_S8_EEENS6_IJNS7_ILi64EEESA_SA_EEELi512ENS_6half_tEfNS_4arch4Sm90ELb0ELb0ELb1ELb0ELb0ELb0ELb1ELb0ELb0ELb1ELb0ELb0EEENS1_21CollectiveEpilogueFwdINS6_IJSA_NS7_ILi512EEESA_EEES9_SC_SE_Li256ELb0ELb1ELb0ELb0EEENS1_29StaticPersistentTileSchedulerILb0EEEEEEEEEvNT_6ParamsE,"ax",@progbits
	.align	128
.text._ZN7cutlass13device_kernelIN5flash11enable_sm90INS1_16FlashAttnFwdSm90INS1_25CollectiveMainloopFwdSm90ILi2EN4cute5tupleIJNS5_1CILi1EEES8_S8_EEENS6_IJNS7_ILi64EEESA_SA_EEELi512ENS_6half_tEfNS_4arch4Sm90ELb0ELb0ELb1ELb0ELb0ELb0ELb1ELb0ELb0ELb1ELb0ELb0EEENS1_21CollectiveEpilogueFwdINS6_IJSA_NS7_ILi512EEESA_EEES9_SC_SE_Li256ELb0ELb1ELb0ELb0EEENS1_29StaticPersistentTileSchedulerILb0EEEEEEEEEvNT_6ParamsE:
        .type           _ZN7cutlass13device_kernelIN5flash11enable_sm90INS1_16FlashAttnFwdSm90INS1_25CollectiveMainloopFwdSm90ILi2EN4cute5tupleIJNS5_1CILi1EEES8_S8_EEENS6_IJNS7_ILi64EEESA_SA_EEELi512ENS_6half_tEfNS_4arch4Sm90ELb0ELb0ELb1ELb0ELb0ELb0ELb1ELb0ELb0ELb1ELb0ELb0EEENS1_21CollectiveEpilogueFwdINS6_IJSA_NS7_ILi512EEESA_EEES9_SC_SE_Li256ELb0ELb1ELb0ELb0EEENS1_29StaticPersistentTileSchedulerILb0EEEEEEEEEvNT_6ParamsE,@function
        .size           _ZN7cutlass13device_kernelIN5flash11enable_sm90INS1_16FlashAttnFwdSm90INS1_25CollectiveMainloopFwdSm90ILi2EN4cute5tupleIJNS5_1CILi1EEES8_S8_EEENS6_IJNS7_ILi64EEESA_SA_EEELi512ENS_6half_tEfNS_4arch4Sm90ELb0ELb0ELb1ELb0ELb0ELb0ELb1ELb0ELb0ELb1ELb0ELb0EEENS1_21CollectiveEpilogueFwdINS6_IJSA_NS7_ILi512EEESA_EEES9_SC_SE_Li256ELb0ELb1ELb0ELb0EEENS1_29StaticPersistentTileSchedulerILb0EEEEEEEEEvNT_6ParamsE,(.L_x_6020 - _ZN7cutlass13device_kernelIN5flash11enable_sm90INS1_16FlashAttnFwdSm90INS1_25CollectiveMainloopFwdSm90ILi2EN4cute5tupleIJNS5_1CILi1EEES8_S8_EEENS6_IJNS7_ILi64EEESA_SA_EEELi512ENS_6half_tEfNS_4arch4Sm90ELb0ELb0ELb1ELb0ELb0ELb0ELb1ELb0ELb0ELb1ELb0ELb0EEENS1_21CollectiveEpilogueFwdINS6_IJSA_NS7_ILi512EEESA_EEES9_SC_SE_Li256ELb0ELb1ELb0ELb0EEENS1_29StaticPersistentTileSchedulerILb0EEEEEEEEEvNT_6ParamsE)
        .other          _ZN7cutlass13device_kernelIN5flash11enable_sm90INS1_16FlashAttnFwdSm90INS1_25CollectiveMainloopFwdSm90ILi2EN4cute5tupleIJNS5_1CILi1EEES8_S8_EEENS6_IJNS7_ILi64EEESA_SA_EEELi512ENS_6half_tEfNS_4arch4Sm90ELb0ELb0ELb1ELb0ELb0ELb0ELb1ELb0ELb0ELb1ELb0ELb0EEENS1_21CollectiveEpilogueFwdINS6_IJSA_NS7_ILi512EEESA_EEES9_SC_SE_Li256ELb0ELb1ELb0ELb0EEENS1_29StaticPersistentTileSchedulerILb0EEEEEEEEEvNT_6ParamsE,@"STO_CUDA_ENTRY STV_DEFAULT"
_ZN7cutlass13device_kernelIN5flash11enable_sm90INS1_16FlashAttnFwdSm90INS1_25CollectiveMainloopFwdSm90ILi2EN4cute5tupleIJNS5_1CILi1EEES8_S8_EEENS6_IJNS7_ILi64EEESA_SA_EEELi512ENS_6half_tEfNS_4arch4Sm90ELb0ELb0ELb1ELb0ELb0ELb0ELb1ELb0ELb0ELb1ELb0ELb0EEENS1_21CollectiveEpilogueFwdINS6_IJSA_NS7_ILi512EEESA_EEES9_SC_SE_Li256ELb0ELb1ELb0ELb0EEENS1_29StaticPersistentTileSchedulerILb0EEEEEEEEEvNT_6ParamsE:
[----:B------:R-:W0:Y:S02]  /*0000*/  LDC R1, c[0x0][0x28] ;  /* 0x00000a00ff017b82 */ /* 0x000e240000000800 */
[----:B0-----:R-:W-:Y:S01]  /*0010*/  VIADD R1, R1, 0xffffffa8 ;  /* 0xffffffa801017836 */ /* 0x001fe20000000000 */
[----:B------:R-:W0:Y:S01]  /*0020*/  S2R R0, SR_TID.X ;  /* 0x0000000000007919 */ /* 0x000e220000002100 */
[----:B------:R-:W-:Y:S01]  /*0030*/  ELECT P0, URZ, PT ;  /* 0x00000000003f782f */ /* 0x000fe20003800000 */
[----:B------:R-:W-:Y:S01]  /*0040*/  BSSY B0, `(.L_x_187) ;  /* 0x000000d000007945 */ /* 0x000fe20003800000 */
[----:B0-----:R-:W-:-:S05]  /*0050*/  SHF.R.U32.HI R2, RZ, 0x5, R0 ;  /* 0x00000005ff027819 */ /* 0x001fca0000011600 */
[----:B------:R-:W0:Y:S02]  /*0060*/  SHFL.IDX PT, R3, R2, RZ, 0x1f ;  /* 0x00001fff02037589 */ /* 0x000e2400000e0000 */
[----:B0-----:R-:W-:-:S13]  /*0070*/  ISETP.EQ.AND P0, PT, R3, RZ, P0 ;  /* 0x000000ff0300720c */ /* 0x001fda0000702270 */
        /* <DEDUP_REMOVED lines=9> */
.L_x_188:
[----:B------:R-:W-:Y:S05]  /*0110*/  BSYNC B0 ;  /* 0x0000000000007941 */ /* 0x000fea0003800000 */
.L_x_187:
[----:B------:R-:W-:Y:S01]  /*0120*/  SHF.R.U32.HI R4, RZ, 0x7, R0 ;  /* 0x00000007ff047819 */ /* 0x000fe20000011600 */
[----:B------:R-:W-:Y:S01]  /*0130*/  VOTEU.ANY UP0, P0 ;  /* 0x00000000003f7886 */ /* 0x000fe20000000100 */
[----:B------:R-:W0:Y:S01]  /*0140*/  SHFL.IDX PT, R3, R2, RZ, 0x1f ;  /* 0x00001fff02037589 */ /* 0x000e2200000e0000 */
[----:B------:R-:W-:Y:S01]  /*0150*/  UMOV UR4, 0x80 ;  /* 0x0000008000047882 */ /* 0x000fe20000000000 */
[----:B------:R-:W-:Y:S01]  /*0160*/  UMOV UR7, 0x100 ;  /* 0x0000010000077882 */ /* 0x000fe20000000000 */
[----:B------:R-:W-:Y:S01]  /*0170*/  VOTEU.ANY UP1, P0 ;  /* 0x00000000003f7886 */ /* 0x000fe20000020100 */
[----:B------:R-:W1:Y:S01]  /*0180*/  SHFL.IDX PT, R4, R4, RZ, 0x1f ;  /* 0x00001fff04047589 */ /* 0x000e6200000e0000 */
[----:B------:R-:W2:Y:S01]  /*0190*/  @UP0 S2UR UR8, SR_CgaCtaId ;  /* 0x00000000000809c3 */ /* 0x000ea20000008800 */
[----:B------:R-:W-:Y:S01]  /*01a0*/  @UP0 UMOV UR6, 0x400 ;  /* 0x0000040000060882 */ /* 0x000fe20000000000 */
[----:B------:R-:W-:-:S04]  /*01b0*/  @UP0 UIADD3 UR4, -UR4, 0x100000, URZ ;  /* 0x0010000004040890 */ /* 0x000fc8000fffe13f */
[----:B------:R-:W-:Y:S02]  /*01c0*/  @UP0 USHF.L.U32 UR5, UR4, 0xb, URZ ;  /* 0x0000000b04050899 */ /* 0x000fe4000800063f */
[----:B------:R-:W-:Y:S01]  /*01d0*/  @UP0 USHF.L.U32 UR4, UR4, 0x1, URZ ;  /* 0x0000000104040899 */ /* 0x000fe2000800063f */
[----:B------:R-:W-:Y:S01]  /*01e0*/  VOTEU.ANY UP2, P0 ;  /* 0x00000000003f7886 */ /* 0x000fe20000040100 */
[----:B0-----:R-:W-:Y:S01]  /*01f0*/  ISETP.NE.AND P1, PT, R3, RZ, PT ;  /* 0x000000ff0300720c */ /* 0x001fe20003f25270 */
[----:B-1----:R0:W-:Y:S01]  /*0200*/  STL [R1], R4 ;  /* 0x0000000401007387 */ /* 0x0021e20000100800 */
[----:B--2---:R-:W-:Y:S02]  /*0210*/  @UP0 ULEA UR8, UR8, UR6, 0x18 ;  /* 0x0000000608080291 */ /* 0x004fe4000f8ec03f */
[----:B------:R-:W-:-:S04]  /*0220*/  @UP0 UIADD3 UR6, -UR7, 0x100000, URZ ;  /* 0x0010000007060890 */ /* 0x000fc8000fffe13f */
[----:B------:R-:W-:Y:S02]  /*0230*/  @UP0 USHF.L.U32 UR7, UR6, 0xb, URZ ;  /* 0x0000000b06070899 */ /* 0x000fe4000800063f */
[----:B------:R-:W-:Y:S01]  /*0240*/  @UP0 USHF.L.U32 UR6, UR6, 0x1, URZ ;  /* 0x0000000106060899 */ /* 0x000fe2000800063f */
[----:B------:R-:W-:Y:S01]  /*0250*/  VOTEU.ANY UP0, P0 ;  /* 0x00000000003f7886 */ /* 0x000fe20000000100 */
[----:B------:R-:W1:Y:S04]  /*0260*/  FENCE.VIEW.ASYNC.S ;  /* 0x00000000000073c6 */ /* 0x000e680000000000 */
[----:B-1----:R0:W1:Y:S01]  /*0270*/  @UP0 SYNCS.EXCH.64 URZ, [UR8+0x38800], UR4 ;  /* 0x03880004083f05b2 */ /* 0x0020620008000100 */
[----:B------:R0:W2:Y:S05]  /*0280*/  @UP1 SYNCS.EXCH.64 URZ, [UR8+0x38810], UR4 ;  /* 0x03881004083f15b2 */ /* 0x0000aa0008000100 */
[----:B------:R0:W3:Y:S02]  /*0290*/  @UP2 SYNCS.EXCH.64 URZ, [UR8+0x38820], UR6 ;  /* 0x03882006083f25b2 */ /* 0x0000e40008000100 */
[----:B0-----:R-:W-:Y:S05]  /*02a0*/  @P1 BRA `(.L_x_189) ;  /* 0x0000000000381947 */ /* 0x001fea0003800000 */
[----:B------:R-:W0:Y:S01]  /*02b0*/  S2UR UR5, SR_CgaCtaId ;  /* 0x00000000000579c3 */ /* 0x000e220000008800 */
        /* <DEDUP_REMOVED lines=11> */
[----:B------:R0:W0:Y:S01]  /*0370*/  SYNCS.EXCH.64 URZ, [UR6+0x38848], UR4 ;  /* 0x03884804063f75b2 */ /* 0x0000220008000100 */
[----:B------:R-:W-:Y:S01]  /*0380*/  NOP ;  /* 0x0000000000007918 */ /* 0x000fe20000000000 */
.L_x_189:
[----:B------:R-:W5:Y:S01]  /*0390*/  SHFL.IDX PT, R3, R2, RZ, 0x1f ;  /* 0x00001fff02037589 */ /* 0x000f6200000e0000 */
[----:B------:R-:W-:Y:S01]  /*03a0*/  NOP ;  /* 0x0000000000007918 */ /* 0x000fe20000000000 */
[----:B-----5:R-:W-:-:S13]  /*03b0*/  ISETP.NE.AND P0, PT, R3, RZ, PT ;  /* 0x000000ff0300720c */ /* 0x020fda0003f05270 */
        /* <DEDUP_REMOVED lines=17> */
[----:B------:R0:W0:Y:S01]  /*04d0*/  SYNCS.EXCH.64 URZ, [UR8+0x38868], UR4 ;  /* 0x03886804083f75b2 */ /* 0x0000220008000100 */
[----:B------:R-:W-:Y:S01]  /*04e0*/  NOP ;  /* 0x0000000000007918 */ /* 0x000fe20000000000 */
.L_x_190:
[----:B------:R-:W5:Y:S01]  /*04f0*/  SHFL.IDX PT, R3, R2, RZ, 0x1f ;  /* 0x00001fff02037589 */ /* 0x000f6200000e0000 */
[----:B------:R-:W-:Y:S01]  /*0500*/  NOP ;  /* 0x0000000000007918 */ /* 0x000fe20000000000 */
[----:B-----5:R-:W-:-:S13]  /*0510*/  ISETP.NE.AND P0, PT, R3, RZ, PT ;  /* 0x000000ff0300720c */ /* 0x020fda0003f05270 */
        /* <DEDUP_REMOVED lines=13> */
[----:B------:R0:W0:Y:S01]  /*05f0*/  SYNCS.EXCH.64 URZ, [UR6+0x38888], UR4 ;  /* 0x03888804063f75b2 */ /* 0x0000220008000100 */
[----:B------:R-:W-:Y:S01]  /*0600*/  NOP ;  /* 0x0000000000007918 */ /* 0x000fe20000000000 */
.L_x_191:
        /* <DEDUP_REMOVED lines=22> */
.L_x_192:
        /* <DEDUP_REMOVED lines=22> */
.L_x_193:
[----:B------:R-:W-:Y:S01]  /*08d0*/  ISETP.NE.AND P0, PT, R4, RZ, PT ;  /* 0x000000ff0400720c */ /* 0x000fe20003f05270 */
[----:B------:R-:W-:Y:S01]  /*08e0*/  NOP ;  /* 0x0000000000007918 */ /* 0x000fe20000000000 */
[----:B------:R-:W-:Y:S01]  /*08f0*/  ULDC.64 UR38, c[0x0][0x208] ;  /* 0x0000820000267ab9 */ /* 0x000fe20000000a00 */
[----:B01234-:R-:W-:Y:S10]  /*0900*/  BAR.SYNC.DEFER_BLOCKING 0x0 ;  /* 0x0000000000007b1d */ /* 0x01fff40000010000 */
[----:B------:R-:W-:Y:S05]  /*0910*/  @!P0 BRA `(.L_x_194) ;  /* 0x000000a0009c8947 */ /* 0x000fea0003800000 */
.L_x_195:
        /* <DEDUP_REMOVED lines=17> */
[----:B------:R-:W-:Y:S01]  /*0a30*/  UMOV UR36, URZ ;  /* 0x0000003f00247c82 */ /* 0x000fe20008000000 */
[----:B------:R-:W-:Y:S01]  /*0a40*/  SHF.R.S32.HI R3, RZ, 0x1f, R0 ;  /* 0x0000001fff037819 */ /* 0x000fe20000011400 */
[----:B------:R-:W-:-:S03]  /*0a50*/  IMAD.MOV.U32 R200, RZ, RZ, RZ ;  /* 0x000000ffffc87224 */ /* 0x000fc600078e00ff */
[CC--:B------:R-:W-:Y:S02]  /*0a60*/  LEA.HI R2, R3.reuse, R0.reuse, RZ, 0x4 ;  /* 0x0000000003027211 */ /* 0x0c0fe400078f20ff */
[CC--:B------:R-:W-:Y:S02]  /*0a70*/  LEA.HI R4, R3.reuse, R0.reuse, RZ, 0x5 ;  /* 0x0000000003047211 */ /* 0x0c0fe400078f28ff */
[CC--:B------:R-:W-:Y:S02]  /*0a80*/  LEA.HI R5, R3.reuse, R0.reuse, RZ, 0x7 ;  /* 0x0000000003057211 */ /* 0x0c0fe400078f38ff */
[CC--:B------:R-:W-:Y:S02]  /*0a90*/  LEA.HI R6, R3.reuse, R0.reuse, RZ, 0x2 ;  /* 0x0000000003067211 */ /* 0x0c0fe400078f10ff */
[----:B------:R-:W-:Y:S02]  /*0aa0*/  LEA.HI R213, R3, R0, RZ, 0x3 ;  /* 0x0000000003d57211 */ /* 0x000fe400078f18ff */
[----:B------:R-:W-:-:S02]  /*0ab0*/  SHF.R.S32.HI R11, RZ, 0x5, R4 ;  /* 0x00000005ff0b7819 */ /* 0x000fc40000011404 */
[----:B------:R-:W-:Y:S02]  /*0ac0*/  LOP3.LUT R7, R2, 0xfffffff0, RZ, 0xc0, !PT ;  /* 0xfffffff002077812 */ /* 0x000fe400078ec0ff */
[----:B------:R-:W-:Y:S02]  /*0ad0*/  SHF.R.S32.HI R4, RZ, 0x1f, R4 ;  /* 0x0000001fff047819 */ /* 0x000fe40000011404 */
[----:B------:R-:W-:Y:S01]  /*0ae0*/  SHF.R.S32.HI R9, RZ, 0x4, R2 ;  /* 0x00000004ff097819 */ /* 0x000fe20000011402 */
[----:B------:R-:W-:Y:S01]  /*0af0*/  IMAD.IADD R7, R0, 0x1, -R7 ;  /* 0x0000000100077824 */ /* 0x000fe200078e0a07 */
[----:B------:R-:W-:Y:S01]  /*0b00*/  LOP3.LUT R13, R6, 0xfffffffc, RZ, 0xc0, !PT ;  /* 0xfffffffc060d7812 */ /* 0x000fe200078ec0ff */
[----:B0-----:R-:W-:Y:S01]  /*0b10*/  ULEA UR37, UR4, UR37, 0x18 ;  /* 0x0000002504257291 */ /* 0x001fe2000f8ec03f */
[----:B------:R-:W-:Y:S02]  /*0b20*/  LOP3.LUT R3, R5, 0xffffff80, RZ, 0xc0, !PT ;  /* 0xffffff8005037812 */ /* 0x000fe400078ec0ff */
[----:B------:R-:W-:Y:S01]  /*0b30*/  LOP3.LUT R211, R213, 0xfffffff8, RZ, 0xc0, !PT ;  /* 0xfffffff8d5d37812 */ /* 0x000fe200078ec0ff */
[----:B------:R-:W-:Y:S01]  /*0b40*/  IMAD.IADD R13, R0, 0x1, -R13 ;  /* 0x00000001000d7824 */ /* 0x000fe200078e0a0d */
[----:B------:R-:W-:Y:S01]  /*0b50*/  LEA.HI R4, R4, R11, RZ, 0x2 ;  /* 0x0000000b04047211 */ /* 0x000fe200078f10ff */
[----:B------:R-:W-:Y:S01]  /*0b60*/  IMAD.IADD R3, R0, 0x1, -R3 ;  /* 0x0000000100037824 */ /* 0x000fe200078e0a03 */
[----:B------:R-:W-:Y:S01]  /*0b70*/  LEA.HI R2, R2, R9, RZ, 0x1 ;  /* 0x0000000902027211 */ /* 0x000fe200078f08ff */
[----:B------:R-:W-:Y:S01]  /*0b80*/  IMAD.IADD R211, R0, 0x1, -R211 ;  /* 0x0000000100d37824 */ /* 0x000fe200078e0ad3 */
[----:B------:R-:W-:-:S02]  /*0b90*/  SHF.R.S32.HI R212, RZ, 0x7, R5 ;  /* 0x00000007ffd47819 */ /* 0x000fc40000011405 */
[----:B------:R-:W-:Y:S01]  /*0ba0*/  LOP3.LUT R6, R4, 0x3ffffc, RZ, 0xc0, !PT ;  /* 0x003ffffc04067812 */ /* 0x000fe200078ec0ff */
[----:B------:R-:W-:Y:S01]  /*0bb0*/  IMAD.SHL.U32 R17, R211, 0x8, RZ ;  /* 0x00000008d3117824 */ /* 0x000fe200078e00ff */
[--C-:B------:R-:W-:Y:S01]  /*0bc0*/  SHF.R.S32.HI R0, RZ, 0x1f, R7.reuse ;  /* 0x0000001fff007819 */ /* 0x100fe20000011407 */
[----:B------:R-:W-:Y:S01]  /*0bd0*/  IMAD R15, R212, 0x100, R7 ;  /* 0x00000100d40f7824 */ /* 0x000fe200078e0207 */
[----:B------:R-:W-:Y:S01]  /*0be0*/  LOP3.LUT R4, R2, 0x1ffffffe, RZ, 0xc0, !PT ;  /* 0x1ffffffe02047812 */ /* 0x000fe200078ec0ff */
[----:B------:R-:W-:Y:S01]  /*0bf0*/  IMAD.IADD R6, R11, 0x1, -R6 ;  /* 0x000000010b067824 */ /* 0x000fe200078e0a06 */
[----:B------:R-:W-:Y:S01]  /*0c00*/  LEA.HI R2, R0, R7, RZ, 0x3 ;  /* 0x0000000700027211 */ /* 0x000fe200078f18ff */
[----:B------:R-:W-:Y:S01]  /*0c10*/  VIADD R190, R17, 0x40 ;  /* 0x0000004011be7836 */ /* 0x000fe20000000000 */
[----:B------:R-:W-:Y:S01]  /*0c20*/  SHF.R.S32.HI R0, RZ, 0x1f, R3 ;  /* 0x0000001fff007819 */ /* 0x000fe20000011403 */
[----:B------:R-:W-:Y:S01]  /*0c30*/  IMAD.IADD R9, R9, 0x1, -R4 ;  /* 0x0000000109097824 */ /* 0x000fe200078e0a04 */
[----:B------:R-:W-:Y:S01]  /*0c40*/  LEA.HI R4, R13, R13, RZ, 0x1 ;  /* 0x0000000d0d047211 */ /* 0x000fe200078f08ff */
[----:B------:R-:W-:Y:S01]  /*0c50*/  IMAD R12, R6, 0x10, R15 ;  /* 0x00000010060c7824 */ /* 0x000fe200078e020f */
[----:B------:R-:W-:Y:S01]  /*0c60*/  LEA.HI R5, R5, R212, RZ, 0x1 ;  /* 0x000000d405057211 */ /* 0x000fe200078f08ff */
[----:B------:R-:W-:Y:S01]  /*0c70*/  IMAD.SHL.U32 R6, R2, 0x40, RZ ;  /* 0x0000004002067824 */ /* 0x000fe200078e00ff */
[----:B------:R-:W-:Y:S01]  /*0c80*/  LOP3.LUT R10, R4, 0x1ffffffe, RZ, 0xc0, !PT ;  /* 0x1ffffffe040a7812 */ /* 0x000fe200078ec0ff */
[----:B------:R-:W-:Y:S01]  /*0c90*/  IMAD.SHL.U32 R9, R9, 0x8, RZ ;  /* 0x0000000809097824 */ /* 0x000fe200078e00ff */
[----:B------:R-:W-:Y:S01]  /*0ca0*/  LOP3.LUT R4, R2, 0xfffffff8, RZ, 0xc0, !PT ;  /* 0xfffffff802047812 */ /* 0x000fe200078ec0ff */
[----:B------:R-:W-:Y:S01]  /*0cb0*/  VIADD R189, R17, 0x80 ;  /* 0x0000008011bd7836 */ /* 0x000fe20000000000 */
[----:B------:R-:W-:Y:S01]  /*0cc0*/  LOP3.LUT R8, R6, 0x7ffffe00, RZ, 0xc0, !PT ;  /* 0x7ffffe0006087812 */ /* 0x000fe200078ec0ff */
[--C-:B------:R-:W-:Y:S01]  /*0cd0*/  IMAD.U32 R217, R12, 0x40, R9.reuse ;  /* 0x000000400cd97824 */ /* 0x100fe200078e0009 */
[CC--:B------:R-:W-:Y:S01]  /*0ce0*/  LEA.HI R2, R0.reuse, R3.reuse, RZ, 0x2 ;  /* 0x0000000300027211 */ /* 0x0c0fe200078f10ff */
[----:B------:R-:W-:Y:S01]  /*0cf0*/  IMAD.IADD R6, R7, 0x1, -R4 ;  /* 0x0000000107067824 */ /* 0x000fe200078e0a04 */
[----:B------:R-:W-:Y:S01]  /*0d00*/  LEA.HI R0, R0, R3, RZ, 0x5 ;  /* 0x0000000300007211 */ /* 0x000fe200078f28ff */
[----:B------:R-:W-:Y:S01]  /*0d10*/  IMAD R11, R11, 0x400, R8 ;  /* 0x000004000b0b7824 */ /* 0x000fe200078e0208 */
[--C-:B------:R-:W-:Y:S01]  /*0d20*/  SHF.R.S32.HI R4, RZ, 0x2, R2.reuse ;  /* 0x00000002ff047819 */ /* 0x100fe20000011402 */
[C---:B------:R-:W-:Y:S01]  /*0d30*/  IMAD.SHL.U32 R8, R6.reuse, 0x40, RZ ;  /* 0x0000004006087824 */ /* 0x040fe200078e00ff */
[----:B------:R-:W-:Y:S01]  /*0d40*/  SHF.R.S32.HI R7, RZ, 0x1f, R2 ;  /* 0x0000001fff077819 */ /* 0x000fe20000011402 */
[C---:B------:R-:W-:Y:S01]  /*0d50*/  VIADD R188, R17.reuse, 0xc0 ;  /* 0x000000c011bc7836 */ /* 0x040fe20000000000 */
[----:B------:R-:W-:Y:S01]  /*0d60*/  R2P PR, R6, 0x6 ;  /* 0x0000000606007804 */ /* 0x000fe20000000000 */
[C---:B------:R-:W-:Y:S01]  /*0d70*/  VIADD R187, R17.reuse, 0x100 ;  /* 0x0000010011bb7836 */ /* 0x040fe20000000000 */
[----:B------:R-:W-:Y:S01]  /*0d80*/  LOP3.LUT R8, R8, 0x1c0, RZ, 0xc0, !PT ;  /* 0x000001c008087812 */ /* 0x000fe200078ec0ff */
[----:B------:R-:W-:Y:S01]  /*0d90*/  VIADD R186, R17, 0x140 ;  /* 0x0000014011ba7836 */ /* 0x000fe20000000000 */
[----:B------:R-:W-:Y:S01]  /*0da0*/  LEA.HI R7, R7, R4, RZ, 0x3 ;  /* 0x0000000407077211 */ /* 0x000fe200078f18ff */
[C---:B------:R-:W-:Y:S01]  /*0db0*/  VIADD R215, R17.reuse, 0x180 ;  /* 0x0000018011d77836 */ /* 0x040fe20000000000 */
[----:B------:R-:W-:Y:S01]  /*0dc0*/  LOP3.LUT R9, R8, 0x8, R9, 0xf8, !PT ;  /* 0x0000000808097812 */ /* 0x000fe200078ef809 */
[----:B------:R-:W-:Y:S01]  /*0dd0*/  VIADD R214, R17, 0x1c0 ;  /* 0x000001c011d67836 */ /* 0x000fe20000000000 */
[----:B------:R-:W-:Y:S01]  /*0de0*/  SHF.R.U32.HI R8, RZ, 0x3, R8 ;  /* 0x00000003ff087819 */ /* 0x000fe20000011608 */
[----:B------:R-:W-:Y:S01]  /*0df0*/  IMAD.IADD R13, R13, 0x1, -R10 ;  /* 0x000000010d0d7824 */ /* 0x000fe200078e0a0a */
[----:B------:R-:W-:-:S02]  /*0e00*/  LOP3.LUT R7, R7, 0xfffffff8, RZ, 0xc0, !PT ;  /* 0xfffffff807077812 */ /* 0x000fc400078ec0ff */
[----:B------:R-:W-:Y:S02]  /*0e10*/  LOP3.LUT R8, R9, R8, RZ, 0x3c, !PT ;  /* 0x0000000809087212 */ /* 0x000fe400078e3cff */
[----:B------:R-:W-:Y:S01]  /*0e20*/  LOP3.LUT R2, R2, 0x7ffffffc, RZ, 0xc0, !PT ;  /* 0x7ffffffc02027812 */ /* 0x000fe200078ec0ff */
[----:B------:R-:W-:Y:S01]  /*0e30*/  IMAD.IADD R7, R4, 0x1, -R7 ;  /* 0x0000000104077824 */ /* 0x000fe200078e0a07 */
[----:B------:R-:W-:Y:S01]  /*0e40*/  SHF.R.S32.HI R0, RZ, 0x5, R0 ;  /* 0x00000005ff007819 */ /* 0x000fe20000011400 */
[----:B------:R-:W-:Y:S01]  /*0e50*/  IMAD.IADD R8, R11, 0x1, R8 ;  /* 0x000000010b087824 */ /* 0x000fe200078e0208 */
[----:B------:R-:W-:Y:S01]  /*0e60*/  LOP3.LUT R5, R5, 0xfffffe, RZ, 0xc0, !PT ;  /* 0x00fffffe05057812 */ /* 0x000fe200078ec0ff */
[----:B------:R-:W-:Y:S01]  /*0e70*/  IMAD.IADD R18, R3, 0x1, -R2 ;  /* 0x0000000103127824 */ /* 0x000fe200078e0a02 */
[----:B------:R-:W-:Y:S01]  /*0e80*/  SEL R184, R184, 0xffffffc0, !P2 ;  /* 0xffffffc0b8b87807 */ /* 0x000fe20005000000 */
[----:B------:R-:W-:Y:S01]  /*0e90*/  IMAD R16, R0, 0x10, R7 ;  /* 0x0000001000107824 */ /* 0x000fe200078e0207 */
[----:B------:R-:W-:Y:S01]  /*0ea0*/  LEA R23, R8, UR37, 0x1 ;  /* 0x0000002508177c11 */ /* 0x000fe2000f8e08ff */
[----:B------:R-:W-:Y:S01]  /*0eb0*/  IMAD.IADD R5, R212, 0x1, -R5 ;  /* 0x00000001d4057824 */ /* 0x000fe200078e0a05 */
[----:B------:R-:W-:Y:S01]  /*0ec0*/  SHF.R.S32.HI R213, RZ, 0x3, R213 ;  /* 0x00000003ffd57819 */ /* 0x000fe200000114d5 */
[----:B------:R-:W-:Y:S01]  /*0ed0*/  IMAD.MOV.U32 R2, RZ, RZ, RZ ;  /* 0x000000ffff027224 */ /* 0x000fe200078e00ff */
        /* <DEDUP_REMOVED lines=11> */
[----:B------:R-:W-:Y:S01]  /*0f90*/  IMAD.SHL.U32 R18, R18, 0x2, RZ ;  /* 0x0000000212127824 */ /* 0x000fe200078e00ff */
[----:B------:R-:W-:Y:S01]  /*0fa0*/  SHF.R.S32.HI R218, RZ, 0x1f, R214 ;  /* 0x0000001fffda7819 */ /* 0x000fe200000114d6 */
[----:B------:R-:W-:-:S02]  /*0fb0*/  IMAD R216, R13, 0x8, R16 ;  /* 0x000000080dd87824 */ /* 0x000fc400078e0210 */
[----:B------:R-:W-:-:S07]  /*0fc0*/  IMAD.IADD R184, R184, 0x1, R22 ;  /* 0x00000001b8b87824 */ /* 0x000fce00078e0216 */
.L_x_226:
[----:B--2---:R-:W2:Y:S01]  /*0fd0*/  LDL R0, [R1] ;  /* 0x0000000001007983 */ /* 0x004ea20000100800 */
[----:B------:R-:W-:Y:S01]  /*0fe0*/  ULDC UR4, c[0x0][0xd38] ;  /* 0x00034e0000047ab9 */ /* 0x000fe20000000800 */
[----:B0-----:R-:W0:Y:S01]  /*0ff0*/  LDC R152, c[0x0][0x2f0] ;  /* 0x0000bc00ff987b82 */ /* 0x001e220000000800 */
[----:B------:R-:W-:Y:S01]  /*1000*/  UISETP.NE.AND UP2, UPT, UR4, 0x1, UPT ;  /* 0x000000010400788c */ /* 0x000fe2000bf45270 */
[----:B------:R-:W-:Y:S02]  /*1010*/  ULDC.64 UR6, c[0x0][0x418] ;  /* 0x0001060000067ab9 */ /* 0x000fe40000000a00 */
[----:B------:R-:W-:Y:S01]  /*1020*/  ULDC UR4, c[0x0][0xd44] ;  /* 0x0003510000047ab9 */ /* 0x000fe20000000800 */
[----:B------:R-:W-:Y:S02]  /*1030*/  UISETP.NE.U32.AND UP0, UPT, UR6, URZ, UPT ;  /* 0x0000003f0600728c */ /* 0x000fe4000bf05070 */
[----:B------:R-:W-:Y:S01]  /*1040*/  UISETP.NE.AND UP1, UPT, UR4, 0x1, UPT ;  /* 0x000000010400788c */ /* 0x000fe2000bf25270 */
[----:B------:R-:W-:Y:S01]  /*1050*/  UMOV UR41, UR40 ;  /* 0x0000002800297c82 */ /* 0x000fe20008000000 */
[----:B------:R-:W-:-:S03]  /*1060*/  UISETP.NE.AND.EX UP0, UPT, UR7, URZ, UPT, UP0 ;  /* 0x0000003f0700728c */ /* 0x000fc6000bf05300 */
[----:B------:R-:W-:Y:S01]  /*1070*/  @UP2 ULDC UR4, c[0x0][0xd3c] ;  /* 0x00034f0000042ab9 */ /* 0x000fe20000000800 */
[----:B------:R-:W-:Y:S01]  /*1080*/  @UP2 ULDC UR6, c[0x0][0xd40] ;  /* 0x0003500000062ab9 */ /* 0x000fe20000000800 */
[----:B------:R-:W-:Y:S02]  /*1090*/  UIMAD.WIDE.U32 UR4, UR40, UR4, URZ ;  /* 0x00000004280472a5 */ /* 0x000fe4000f8e003f */
[----:B------:R-:W-:Y:S02]  /*10a0*/  UMOV UR43, UR40 ;  /* 0x00000028002b7c82 */ /* 0x000fe40008000000 */
[----:B------:R-:W-:-:S03]  /*10b0*/  @UP2 USHF.R.U32.HI UR41, URZ, UR6, UR5 ;  /* 0x000000063f292299 */ /* 0x000fc60008011605 */
[----:B------:R-:W-:Y:S02]  /*10c0*/  @UP1 ULDC.64 UR6, c[0x0][0xd48] ;  /* 0x0003520000061ab9 */ /* 0x000fe40000000a00 */
[----:B------:R-:W-:Y:S02]  /*10d0*/  UIMAD.WIDE.U32 UR4, UR41, UR6, URZ ;  /* 0x00000006290472a5 */ /* 0x000fe4000f8e003f */
[----:B------:R-:W-:Y:S01]  /*10e0*/  UMOV UR42, UR41 ;  /* 0x00000029002a7c82 */ /* 0x000fe20008000000 */
[----:B------:R-:W-:Y:S01]  /*10f0*/  ULDC UR6, c[0x0][0x424] ;  /* 0x0001090000067ab9 */ /* 0x000fe20000000800 */
[----:B------:R-:W-:Y:S02]  /*1100*/  @UP1 USHF.R.U32.HI UR42, URZ, UR7, UR5 ;  /* 0x000000073f2a1299 */ /* 0x000fe40008011605 */
[----:B------:R-:W-:-:S06]  /*1110*/  USEL UR6, UR6, 0x1, UP0 ;  /* 0x0000000106067887 */ /* 0x000fcc0008000000 */
[----:B0-----:R-:W-:Y:S01]  /*1120*/  IMAD R152, R152, UR6, RZ ;  /* 0x0000000698987c24 */ /* 0x001fe2000f8e02ff */
[----:B--2---:R-:W-:-:S13]  /*1130*/  ISETP.NE.AND P0, PT, R0, 0x1, PT ;  /* 0x000000010000780c */ /* 0x004fda0003f05270 */
[----:B-1-34-:R-:W-:Y:S05]  /*1140*/  @!P0 BRA `(.L_x_196) ;  /* 0x0000001400d88947 */ /* 0x01afea0003800000 */
[----:B------:R-:W0:Y:S01]  /*1150*/  SHFL.IDX PT, R0, R212, RZ, 0x1f ;  /* 0x00001fffd4007589 */ /* 0x000e2200000e0000 */
[----:B------:R-:W-:Y:S01]  /*1160*/  UMOV UR7, 0x40000040 ;  /* 0x4000004000077882 */ /* 0x000fe20000000000 */
[----:B------:R-:W-:Y:S01]  /*1170*/  UMOV UR9, 0x40000040 ;  /* 0x4000004000097882 */ /* 0x000fe20000000000 */
[----:B------:R-:W-:Y:S01]  /*1180*/  UMOV UR11, 0x40000040 ;  /* 0x40000040000b7882 */ /* 0x000fe20000000000 */
[----:B------:R-:W-:Y:S01]  /*1190*/  BAR.SYNC.DEFER_BLOCKING 0xe, 0x100 ;  /* 0x0384000000007b1d */ /* 0x000fe20000010000 */
[----:B------:R-:W-:-:S05]  /*11a0*/  ISETP.GE.AND P0, PT, R152, 0x41, PT ;  /* 0x000000419800780c */ /* 0x000fca0003f06270 */
[----:B------:R-:W-:Y:S01]  /*11b0*/  UMOV UR13, 0x40000040 ;  /* 0x40000040000d7882 */ /* 0x000fe20000000000 */
[----:B------:R-:W-:Y:S01]  /*11c0*/  UMOV UR15, 0x40000040 ;  /* 0x40000040000f7882 */ /* 0x000fe20000000000 */
[----:B------:R-:W-:Y:S01]  /*11d0*/  UMOV UR17, 0x40000040 ;  /* 0x4000004000117882 */ /* 0x000fe20000000000 */
[----:B------:R-:W-:Y:S01]  /*11e0*/  UMOV UR19, 0x40000040 ;  /* 0x4000004000137882 */ /* 0x000fe20000000000 */
[----:B------:R-:W1:Y:S01]  /*11f0*/  S2R R3, SR_TID.X ;  /* 0x0000000000037919 */ /* 0x000e620000002100 */
[----:B0-----:R-:W-:Y:S01]  /*1200*/  R2UR UR4, R0 ;  /* 0x00000000000472ca */ /* 0x001fe200000e0000 */
[----:B------:R-:W-:Y:S01]  /*1210*/  IMAD.U32 R0, RZ, RZ, UR36 ;  /* 0x00000024ff007e24 */ /* 0x000fe2000f8e00ff */
[----:B------:R-:W-:-:S11]  /*1220*/  WARPGROUP.ARRIVE ;  /* 0x00000000000079c5 */ /* 0x000fd60000000000 */
[----:B------:R-:W-:-:S04]  /*1230*/  ULEA.HI UR5, UR4, UR4, URZ, 0x1 ;  /* 0x0000000404057291 */ /* 0x000fc8000f8f083f */
[----:B------:R-:W-:-:S04]  /*1240*/  ULOP3.LUT UR5, UR5, 0x1fffe, URZ, 0xc0, !UPT ;  /* 0x0001fffe05057892 */ /* 0x000fc8000f8ec03f */
[----:B------:R-:W-:Y:S01]  /*1250*/  UIADD3 UR5, UR4, -UR5, URZ ;  /* 0x8000000504057290 */ /* 0x000fe2000fffe03f */
[----:B-1----:R-:W-:Y:S01]  /*1260*/  LOP3.LUT R3, R3, 0x7f, RZ, 0xc0, !PT ;  /* 0x0000007f03037812 */ /* 0x002fe200078ec0ff */
[----:B------:R-:W-:Y:S02]  /*1270*/  UIADD3 UR4, UR37, 0x36400, URZ ;  /* 0x0003640025047890 */ /* 0x000fe4000fffe03f */
[----:B------:R-:W-:Y:S01]  /*1280*/  ULEA UR5, UR5, UR37, 0xf ;  /* 0x0000002505057291 */ /* 0x000fe2000f8e783f */
[----:B------:R-:W-:Y:S01]  /*1290*/  ISETP.NE.AND P1, PT, R3, RZ, PT ;  /* 0x000000ff0300720c */ /* 0x000fe20003f25270 */
[----:B------:R-:W-:Y:S02]  /*12a0*/  USHF.R.U32.HI UR4, URZ, 0x4, UR4 ;  /* 0x000000043f047899 */ /* 0x000fe40008011604 */
[----:B------:R-:W-:Y:S02]  /*12b0*/  UIADD3 UR5, UR5, 0x400, URZ ;  /* 0x0000040005057890 */ /* 0x000fe4000fffe03f */
[----:B------:R-:W-:-:S02]  /*12c0*/  ULOP3.LUT UR4, UR4, 0x3fff, URZ, 0xc0, !UPT ;  /* 0x00003fff04047892 */ /* 0x000fc4000f8ec03f */
[----:B------:R-:W-:Y:S02]  /*12d0*/  USHF.R.U32.HI UR5, URZ, 0x4, UR5 ;  /* 0x000000043f057899 */ /* 0x000fe40008011605 */
[----:B------:R-:W-:Y:S02]  /*12e0*/  ULOP3.LUT UR4, UR4, 0x10000, URZ, 0xfc, !UPT ;  /* 0x0001000004047892 */ /* 0x000fe4000f8efc3f */
[----:B------:R-:W-:Y:S02]  /*12f0*/  ULOP3.LUT UR5, UR5, 0x3fff, URZ, 0xc0, !UPT ;  /* 0x00003fff05057892 */ /* 0x000fe4000f8ec03f */
[----:B------:R-:W-:Y:S01]  /*1300*/  UIADD3 UR8, UR4, 0x2, URZ ;  /* 0x0000000204087890 */ /* 0x000fe2000fffe03f */
[----:B------:R-:W-:Y:S01]  /*1310*/  @!P1 LEA R0, R0, UR37, 0x3 ;  /* 0x0000002500009c11 */ /* 0x000fe2000f8e18ff */
[----:B------:R-:W-:Y:S02]  /*1320*/  ULOP3.LUT UR20, UR5, 0x2000000, URZ, 0xfc, !UPT ;  /* 0x0200000005147892 */ /* 0x000fe4000f8efc3f */
[----:B------:R-:W-:-:S02]  /*1330*/  UIADD3 UR12, UR4, 0x4, URZ ;  /* 0x00000004040c7890 */ /* 0x000fc4000fffe03f */
[----:B------:R-:W-:Y:S01]  /*1340*/  ULEA UR6, UR36, UR20, 0xc ;  /* 0x0000001424067291 */ /* 0x000fe2000f8e603f */
[----:B------:R-:W-:Y:S01]  /*1350*/  @!P1 VIADD R0, R0, 0x38860 ;  /* 0x0003886000009836 */ /* 0x000fe20000000000 */
[----:B------:R-:W-:Y:S01]  /*1360*/  UMOV UR5, 0x40000040 ;  /* 0x4000004000057882 */ /* 0x000fe20000000000 */
[----:B------:R-:W-:Y:S02]  /*1370*/  UIADD3 UR16, UR4, 0x6, URZ ;  /* 0x0000000604107890 */ /* 0x000fe4000fffe03f */
[----:B------:R-:W-:Y:S01]  /*1380*/  UIADD3 UR10, UR6, 0x80, URZ ;  /* 0x00000080060a7890 */ /* 0x000fe2000fffe03f */
[----:B------:R-:W-:Y:S01]  /*1390*/  @!P1 PRMT R0, RZ, 0x654, R0 ;  /* 0x00000654ff009816 */ /* 0x000fe20000000000 */
[----:B------:R-:W-:Y:S02]  /*13a0*/  UIADD3 UR14, UR6, 0x100, URZ ;  /* 0x00000100060e7890 */ /* 0x000fe4000fffe03f */
[----:B------:R-:W-:Y:S01]  /*13b0*/  HGMMA.64x256x16.F32 R24, gdesc[UR4].tnspB, RZ, !UPT, gsb0 ;  /* 0x43e00000041879f0 */ /* 0x000fe2000c0008ff */
[----:B------:R-:W-:-:S02]  /*13c0*/  UIADD3 UR18, UR6, 0x180, URZ ;  /* 0x0000018006127890 */ /* 0x000fc4000fffe03f */
        /* <DEDUP_REMOVED lines=15> */
[----:B------:R-:W-:Y:S05]  /*14c0*/  @!P0 BRA `(.L_x_197) ;  /* 0x0000000800bc8947 */ /* 0x000fea0003800000 */
[----:B------:R-:W-:-:S05]  /*14d0*/  VIADD R152, R152, 0x3f ;  /* 0x0000003f98987836 */ /* 0x000fca0000000000 */
[----:B------:R-:W-:-:S04]  /*14e0*/  SHF.R.S32.HI R3, RZ, 0x1f, R152 ;  /* 0x0000001fff037819 */ /* 0x000fc80000011498 */
[----:B------:R-:W-:-:S04]  /*14f0*/  LEA.HI R3, R3, R152, RZ, 0x6 ;  /* 0x0000009803037211 */ /* 0x000fc800078f30ff */
[----:B------:R-:W-:-:S07]  /*1500*/  LEA.HI.SX32 R3, R3, 0xfffffffe, 0x1a ;  /* 0xfffffffe03037811 */ /* 0x000fce00078fd2ff */
.L_x_198:
[----:B------:R-:W-:Y:S01]  /*1510*/  BAR.SYNC.DEFER_BLOCKING 0xe, 0x100 ;  /* 0x0384000000007b1d */ /* 0x000fe20000010000 */
[----:B------:R-:W-:Y:S01]  /*1520*/  IMAD.U32 R5, RZ, RZ, UR36 ;  /* 0x00000024ff057e24 */ /* 0x000fe2000f8e00ff */
[----:B------:R-:W-:Y:S01]  /*1530*/  UIADD3 UR36, UR36, 0x1, URZ ;  /* 0x0000000124247890 */ /* 0x000fe2000fffe03f */
[C---:B------:R-:W-:Y:S01]  /*1540*/  ISETP.GT.AND P0, PT, R3.reuse, RZ, PT ;  /* 0x000000ff0300720c */ /* 0x040fe20003f04270 */
[----:B------:R-:W-:Y:S02]  /*1550*/  VIADD R3, R3, 0xffffffff ;  /* 0xffffffff03037836 */ /* 0x000fe40000000000 */
[----:B01----:R-:W-:Y:S01]  /*1560*/  IMAD R0, R5, 0x40, R16 ;  /* 0x0000004005007824 */ /* 0x003fe200078e0210 */
[----:B------:R-:W-:Y:S01]  /*1570*/  UISETP.NE.AND UP0, UPT, UR36, 0x2, UPT ;  /* 0x000000022400788c */ /* 0x000fe2000bf05270 */
[----:B------:R-:W-:Y:S01]  /*1580*/  UMOV UR7, 0x40000040 ;  /* 0x4000004000077882 */ /* 0x000fe20000000000 */
[----:B------:R-:W-:Y:S02]  /*1590*/  UMOV UR11, 0x40000040 ;  /* 0x40000040000b7882 */ /* 0x000fe40000000000 */
[----:B------:R-:W-:Y:S01]  /*15a0*/  LEA R0, R0, UR37, 0x2 ;  /* 0x0000002500007c11 */ /* 0x000fe2000f8e10ff */
[----:B------:R-:W-:Y:S01]  /*15b0*/  USEL UR36, UR36, URZ, UP0 ;  /* 0x0000003f24247287 */ /* 0x000fe20008000000 */
[----:B------:R-:W-:Y:S01]  /*15c0*/  UMOV UR15, 0x40000040 ;  /* 0x40000040000f7882 */ /* 0x000fe20000000000 */
[----:B------:R-:W-:-:S02]  /*15d0*/  UMOV UR19, 0x40000040 ;  /* 0x4000004000137882 */ /* 0x000fc40000000000 */
[----:B------:R-:W-:-:S04]  /*15e0*/  ULEA UR6, UR36, UR20, 0xc ;  /* 0x0000001424067291 */ /* 0x000fc8000f8e603f */
[----:B------:R-:W-:Y:S02]  /*15f0*/  UIADD3 UR10, UR6, 0x80, URZ ;  /* 0x00000080060a7890 */ /* 0x000fe4000fffe03f */
[----:B------:R-:W-:Y:S01]  /*1600*/  UIADD3 UR14, UR6, 0x100, URZ ;  /* 0x00000100060e7890 */ /* 0x000fe2000fffe03f */
[----:B------:R-:W0:Y:S01]  /*1610*/  LDS R4, [R0+0x38400] ;  /* 0x0384000000047984 */ /* 0x000e220000000800 */
[----:B------:R-:W-:-:S03]  /*1620*/  UIADD3 UR18, UR6, 0x180, URZ ;  /* 0x0000018006127890 */ /* 0x000fc6000fffe03f */
[----:B------:R1:W2:Y:S02]  /*1630*/  LDS R5, [R0+0x38420] ;  /* 0x0384200000057984 */ /* 0x0002a40000000800 */
[----:B-1----:R-:W-:-:S05]  /*1640*/  IMAD.U32 R0, RZ, RZ, UR36 ;  /* 0x00000024ff007e24 */ /* 0x002fca000f8e00ff */
[----:B------:R-:W-:-:S05]  /*1650*/  @!P1 LEA R0, R0, UR37, 0x3 ;  /* 0x0000002500009c11 */ /* 0x000fca000f8e18ff */
[----:B------:R-:W-:-:S05]  /*1660*/  @!P1 VIADD R0, R0, 0x38860 ;  /* 0x0003886000009836 */ /* 0x000fca0000000000 */
[----:B------:R-:W-:Y:S01]  /*1670*/  @!P1 PRMT R0, RZ, 0x654, R0 ;  /* 0x00000654ff009816 */ /* 0x000fe20000000000 */
        /* <DEDUP_REMOVED lines=127> */
[----:B------:R-:W-:-:S06]  /*1e70*/  FMUL.FTZ R151, R151, R5 ;  /* 0x0000000597977220 */ /* 0x000fcc0000410000 */
[----:B------:R-:W-:-:S06]  /*1e80*/  WARPGROUP.ARRIVE ;  /* 0x00000000000079c5 */ /* 0x000fcc0000000000 */
[----:B------:R-:W-:Y:S01]  /*1e90*/  HGMMA.64x256x16.F32 R24, gdesc[UR4].tnspB, R24, gsb0 ;  /* 0x43e00000041879f0 */ /* 0x000fe20008000818 */
[----:B------:R-:W-:-:S06]  /*1ea0*/  USEL UR6, URZ, 0x1, UP0 ;  /* 0x000000013f067887 */ /* 0x000fcc0008000000 */
[----:B------:R-:W-:Y:S01]  /*1eb0*/  LOP3.LUT R2, R2, UR6, RZ, 0x3c, !PT ;  /* 0x0000000602027c12 */ /* 0x000fe2000f8e3cff */
[----:B------:R-:W-:Y:S02]  /*1ec0*/  WARPGROUP.DEPBAR.LE gsb0, 0x0 ;  /* 0x00008000000079c5 */ /* 0x000fe40000010000 */
[----:B------:R-:W-:-:S15]  /*1ed0*/  WARPGROUP.ARRIVE ;  /* 0x00000000000079c5 */ /* 0x000fde0000000000 */
[----:B------:R-:W-:-:S03]  /*1ee0*/  NOP ;  /* 0x0000000000007918 */ /* 0x000fc60000000000 */
        /* <DEDUP_REMOVED lines=13> */
.L_x_197:
[----:B------:R-:W-:Y:S01]  /*1fc0*/  BAR.SYNC.DEFER_BLOCKING 0xe, 0x100 ;  /* 0x0384000000007b1d */ /* 0x000fe20000010000 */
[----:B------:R-:W-:Y:S01]  /*1fd0*/  IMAD.U32 R3, RZ, RZ, UR36 ;  /* 0x00000024ff037e24 */ /* 0x000fe2000f8e00ff */
[----:B------:R-:W-:-:S03]  /*1fe0*/  UIADD3 UR36, UR36, 0x1, URZ ;  /* 0x0000000124247890 */ /* 0x000fc6000fffe03f */
[----:B01----:R-:W-:Y:S01]  /*1ff0*/  IMAD R0, R3, 0x40, R16 ;  /* 0x0000004003007824 */ /* 0x003fe200078e0210 */
[----:B------:R-:W-:-:S04]  /*2000*/  UISETP.NE.AND UP0, UPT, UR36, 0x2, UPT ;  /* 0x000000022400788c */ /* 0x000fc8000bf05270 */
[----:B------:R-:W-:Y:S01]  /*2010*/  LEA R4, R0, UR37, 0x2 ;  /* 0x0000002500047c11 */ /* 0x000fe2000f8e10ff */
[----:B------:R-:W-:Y:S02]  /*2020*/  USEL UR4, URZ, 0x1, UP0 ;  /* 0x000000013f047887 */ /* 0x000fe40008000000 */
[----:B------:R-:W-:-:S04]  /*2030*/  USEL UR36, UR36, URZ, UP0 ;  /* 0x0000003f24247287 */ /* 0x000fc80008000000 */
[----:B------:R-:W-:Y:S01]  /*2040*/  LOP3.LUT R2, R2, UR4, RZ, 0x3c, !PT ;  /* 0x0000000402027c12 */ /* 0x000fe2000f8e3cff */
        /* <DEDUP_REMOVED lines=130> */
[----:B------:R-:W-:-:S02]  /*2870*/  IMAD.MOV.U32 R0, RZ, RZ, RZ ;  /* 0x000000ffff007224 */ /* 0x000fc400078e00ff */
[----:B------:R-:W-:Y:S01]  /*2880*/  IMAD.MOV.U32 R3, RZ, RZ, RZ ;  /* 0x000000ffff037224 */ /* 0x000fe200078e00ff */
[----:B------:R-:W-:Y:S06]  /*2890*/  BAR.ARV 0xf, 0x100 ;  /* 0x03c4000000007b1d */ /* 0x000fec0000002000 */
[----:B------:R-:W-:Y:S05]  /*28a0*/  BRA `(.L_x_199) ;  /* 0x0000006000f07947 */ /* 0x000fea0003800000 */
.L_x_196:
[----:B------:R-:W0:Y:S02]  /*28b0*/  SHFL.IDX PT, R0, R212, RZ, 0x1f ;  /* 0x00001fffd4007589 */ /* 0x000e2400000e0000 */
[----:B0-----:R-:W-:Y:S01]  /*28c0*/  R2UR UR4, R0 ;  /* 0x00000000000472ca */ /* 0x001fe200000e0000 */
[----:B------:R-:W-:-:S05]  /*28d0*/  VIADD R0, R152, 0x3f ;  /* 0x0000003f98007836 */ /* 0x000fca0000000000 */
[----:B------:R-:W-:-:S04]  /*28e0*/  SHF.R.S32.HI R3, RZ, 0x1f, R0 ;  /* 0x0000001fff037819 */ /* 0x000fc80000011400 */
[----:B------:R-:W-:-:S03]  /*28f0*/  LEA.HI R3, R3, R0, RZ, 0x6 ;  /* 0x0000000003037211 */ /* 0x000fc600078f30ff */
[----:B------:R-:W-:Y:S01]  /*2900*/  ULEA.HI UR5, UR4, UR4, URZ, 0x1 ;  /* 0x0000000404057291 */ /* 0x000fe2000f8f083f */
[----:B------:R-:W-:-:S03]  /*2910*/  SHF.R.S32.HI R153, RZ, 0x6, R3 ;  /* 0x00000006ff997819 */ /* 0x000fc60000011403 */
        /* <DEDUP_REMOVED lines=26> */
.L_x_200:
[----:B------:R-:W2:Y:S01]  /*2ac0*/  LDL R20, [R1] ;  /* 0x0000000001147983 */ /* 0x000ea20000100800 */
[----:B------:R-:W-:-:S04]  /*2ad0*/  LEA.HI R0, R200, R200, RZ, 0x1 ;  /* 0x000000c8c8007211 */ /* 0x000fc800078f08ff */
[----:B------:R-:W-:-:S05]  /*2ae0*/  LOP3.LUT R3, R0, 0xfffffffe, RZ, 0xc0, !PT ;  /* 0xfffffffe00037812 */ /* 0x000fca00078ec0ff */
[----:B------:R-:W-:-:S05]  /*2af0*/  IMAD.IADD R3, R200, 0x1, -R3 ;  /* 0x00000001c8037824 */ /* 0x000fca00078e0a03 */
[----:B------:R-:W-:-:S04]  /*2b00*/  SHF.L.U32 R4, R3, 0x1f, RZ ;  /* 0x0000001f03047819 */ /* 0x000fc800000006ff */
[----:B------:R-:W0:Y:S01]  /*2b10*/  SYNCS.PHASECHK.TRANS64.TRYWAIT P1, [UR37+0x38800], R4 ;  /* 0x03880004ff0075a7 */ /* 0x000e220008020165 */
[----:B--2---:R-:W-:Y:S01]  /*2b20*/  ISETP.NE.AND P0, PT, R20, RZ, PT ;  /* 0x000000ff1400720c */ /* 0x004fe20003f05270 */
[----:B0-----:R-:W-:-:S12]  /*2b30*/  @!P1 BRA `(.L_x_201) ;  /* 0x000000dc00489947 */ /* 0x001fd80003800000 */
.L_x_334:
[----:B------:R-:W-:Y:S05]  /*2b40*/  @P0 BRA `(.L_x_202) ;  /* 0x0000000000040947 */ /* 0x000fea0003800000 */
[----:B------:R-:W-:Y:S01]  /*2b50*/  BPT.TRAP 0x1 ;  /* 0x000000040000795c */ /* 0x000fe20000300000 */
.L_x_202:
[----:B0-----:R-:W-:Y:S01]  /*2b60*/  IMAD.U32 R3, RZ, RZ, UR36 ;  /* 0x00000024ff037e24 */ /* 0x001fe2000f8e00ff */
[----:B------:R-:W-:-:S04]  /*2b70*/  SHF.L.U32 R6, R2, 0x1f, RZ ;  /* 0x0000001f02067819 */ /* 0x000fc800000006ff */
[----:B------:R-:W-:-:S04]  /*2b80*/  LEA R3, R3, UR37, 0x3 ;  /* 0x0000002503037c11 */ /* 0x000fc8000f8e18ff */
[----:B------:R0:W1:Y:S01]  /*2b90*/  SYNCS.PHASECHK.TRANS64.TRYWAIT P1, [R3+URZ+0x38830], R6 ;  /* 0x03883006030075a7 */ /* 0x000062000802017f */
[----:B------:R-:W-:Y:S05]  /*2ba0*/  @P0 BRA `(.L_x_203) ;  /* 0x0000000000040947 */ /* 0x000fea0003800000 */
[----:B------:R-:W-:Y:S01]  /*2bb0*/  BPT.TRAP 0x1 ;  /* 0x000000040000795c */ /* 0x000fe20000300000 */
.L_x_203:
[----:B-1----:R-:W-:Y:S05]  /*2bc0*/  @P1 BRA `(.L_x_204) ;  /* 0x0000000000081947 */ /* 0x002fea0003800000 */
[----:B------:R-:W1:Y:S02]  /*2bd0*/  SYNCS.PHASECHK.TRANS64.TRYWAIT P1, [R3+URZ+0x38830], R6 ;  /* 0x03883006030075a7 */ /* 0x000e64000802017f */
[----:B-1----:R-:W-:Y:S05]  /*2be0*/  @!P1 BRA `(.L_x_205) ;  /* 0x000000dc00349947 */ /* 0x002fea0003800000 */
.L_x_204:
[----:B------:R-:W-:-:S04]  /*2bf0*/  UIADD3 UR4, UR37, 0x22400, URZ ;  /* 0x0002240025047890 */ /* 0x000fc8000fffe03f */
[----:B------:R-:W-:-:S04]  /*2c00*/  USHF.R.U32.HI UR4, URZ, 0x4, UR4 ;  /* 0x000000043f047899 */ /* 0x000fc80008011604 */
[----:B------:R-:W-:-:S06]  /*2c10*/  ULOP3.LUT UR4, UR4, 0x3fff, URZ, 0xc0, !UPT ;  /* 0x00003fff04047892 */ /* 0x000fcc000f8ec03f */
[----:B------:R-:W-:Y:S01]  /*2c20*/  IMAD.U32 R0, RZ, RZ, UR4 ;  /* 0x00000004ff007e24 */ /* 0x000fe2000f8e00ff */
[----:B------:R-:W-:Y:S05]  /*2c30*/  WARPSYNC.ALL ;  /* 0x0000000000007948 */ /* 0x000fea0003800000 */
[----:B------:R-:W-:-:S04]  /*2c40*/  LOP3.LUT R0, R0, 0x10000, RZ, 0xfc, !PT ;  /* 0x0001000000007812 */ /* 0x000fc800078efcff */
        /* <DEDUP_REMOVED lines=10> */
[----:B------:R-:W-:-:S02]  /*2cf0*/  UMOV UR13, 0x40000040 ;  /* 0x40000040000d7882 */ /* 0x000fc40000000000 */
[----:B------:R-:W-:Y:S02]  /*2d00*/  ULEA UR6, UR36, UR6, 0x9 ;  /* 0x0000000624067291 */ /* 0x000fe4000f8e483f */
[----:B------:R-:W-:Y:S02]  /*2d10*/  ULOP3.LUT UR4, UR4, 0x10000, URZ, 0xfc, !UPT ;  /* 0x0001000004047892 */ /* 0x000fe4000f8efc3f */
[----:B------:R-:W-:Y:S02]  /*2d20*/  UIADD3 UR10, UR6, 0x2, URZ ;  /* 0x00000002060a7890 */ /* 0x000fe4000fffe03f */
[----:B------:R-:W-:Y:S02]  /*2d30*/  UIADD3 UR8, UR4, 0x2, URZ ;  /* 0x0000000204087890 */ /* 0x000fe4000fffe03f */
[----:B------:R-:W-:Y:S02]  /*2d40*/  UIADD3 UR14, UR6, 0x4, URZ ;  /* 0x00000004060e7890 */ /* 0x000fe4000fffe03f */
[----:B------:R-:W-:-:S02]  /*2d50*/  UIADD3 UR12, UR4, 0x4, URZ ;  /* 0x00000004040c7890 */ /* 0x000fc4000fffe03f */
[----:B------:R-:W-:Y:S01]  /*2d60*/  HGMMA.64x64x16.F32 R24, gdesc[UR4], RZ, !UPT, gsb0 ;  /* 0x00e00000041879f0 */ /* 0x000fe2000c0008ff */
[----:B------:R-:W-:Y:S02]  /*2d70*/  UIADD3 UR18, UR6, 0x6, URZ ;  /* 0x0000000606127890 */ /* 0x000fe4000fffe03f */
[----:B------:R-:W-:Y:S01]  /*2d80*/  UIADD3 UR16, UR4, 0x6, URZ ;  /* 0x0000000604107890 */ /* 0x000fe2000fffe03f */
[----:B------:R-:W-:Y:S01]  /*2d90*/  UMOV UR19, 0x40000040 ;  /* 0x4000004000137882 */ /* 0x000fe20000000000 */
[----:B------:R-:W-:Y:S01]  /*2da0*/  UMOV UR17, 0x40000040 ;  /* 0x4000004000117882 */ /* 0x000fe20000000000 */
        /* <DEDUP_REMOVED lines=10> */
[----:B------:R-:W2:Y:S02]  /*2e50*/  SYNCS.PHASECHK.TRANS64.TRYWAIT P1, [UR37+0x38810], R4 ;  /* 0x03881004ff0075a7 */ /* 0x000ea40008020165 */
[----:B--2---:R-:W-:Y:S05]  /*2e60*/  @!P1 BRA `(.L_x_206) ;  /* 0x000000d800a89947 */ /* 0x004fea0003800000 */
.L_x_335:
[----:B------:R-:W-:Y:S05]  /*2e70*/  @P0 BRA `(.L_x_207) ;  /* 0x0000000000040947 */ /* 0x000fea0003800000 */
[----:B------:R-:W-:Y:S01]  /*2e80*/  BPT.TRAP 0x1 ;  /* 0x000000040000795c */ /* 0x000fe20000300000 */
.L_x_207:
[----:B------:R3:W4:Y:S01]  /*2e90*/  SYNCS.PHASECHK.TRANS64.TRYWAIT P1, [R3+URZ+0x38850], R6 ;  /* 0x03885006030075a7 */ /* 0x000722000802017f */
[----:B------:R-:W-:Y:S05]  /*2ea0*/  @P0 BRA `(.L_x_208) ;  /* 0x0000000000040947 */ /* 0x000fea0003800000 */
[----:B------:R-:W-:Y:S01]  /*2eb0*/  BPT.TRAP 0x1 ;  /* 0x000000040000795c */ /* 0x000fe20000300000 */
.L_x_208:
[----:B----4-:R-:W-:Y:S05]  /*2ec0*/  @P1 BRA `(.L_x_209) ;  /* 0x0000000000081947 */ /* 0x010fea0003800000 */
[----:B------:R-:W4:Y:S02]  /*2ed0*/  SYNCS.PHASECHK.TRANS64.TRYWAIT P1, [R3+URZ+0x38850], R6 ;  /* 0x03885006030075a7 */ /* 0x000f24000802017f */
[----:B----4-:R-:W-:Y:S05]  /*2ee0*/  @!P1 BRA `(.L_x_210) ;  /* 0x000000d800a09947 */ /* 0x010fea0003800000 */
.L_x_209:
[----:B------:R-:W-:Y:S01]  /*2ef0*/  UIADD3 UR4, UR37, 0x400, URZ ;  /* 0x0000040025047890 */ /* 0x000fe2000fffe03f */
[----:B------:R-:W-:Y:S01]  /*2f00*/  WARPGROUP.ARRIVE ;  /* 0x00000000000079c5 */ /* 0x000fe20000000000 */
[----:B------:R-:W-:-:S05]  /*2f10*/  UIADD3 UR5, UR37, 0x26400, URZ ;  /* 0x0002640025057890 */ /* 0x000fca000fffe03f */
[----:B--2---:R-:W2:Y:S01]  /*2f20*/  S2R R4, SR_TID.X ;  /* 0x0000000000047919 */ /* 0x004ea20000002100 */
[----:B------:R-:W-:Y:S01]  /*2f30*/  USHF.R.U32.HI UR4, URZ, 0x4, UR4 ;  /* 0x000000043f047899 */ /* 0x000fe20008011604 */
[----:B------:R-:W-:Y:S01]  /*2f40*/  IMAD R5, R153, -0x40, R152 ;  /* 0xffffffc099057824 */ /* 0x000fe200078e0298 */
[----:B------:R-:W-:Y:S01]  /*2f50*/  USHF.R.U32.HI UR5, URZ, 0x4, UR5 ;  /* 0x000000043f057899 */ /* 0x000fe20008011605 */
[----:B------:R-:W5:Y:S01]  /*2f60*/  S2R R57, SR_TID.X ;  /* 0x0000000000397919 */ /* 0x000f620000002100 */
[----:B------:R-:W-:Y:S02]  /*2f70*/  ULOP3.LUT UR4, UR4, 0x3fff, URZ, 0xc0, !UPT ;  /* 0x00003fff04047892 */ /* 0x000fe4000f8ec03f */
[----:B------:R-:W-:Y:S01]  /*2f80*/  ULOP3.LUT UR5, UR5, 0x3fff, URZ, 0xc0, !UPT ;  /* 0x00003fff05057892 */ /* 0x000fe2000f8ec03f */
[----:B------:R-:W-:Y:S01]  /*2f90*/  IADD3 R5, -R18, 0x40, R5 ;  /* 0x0000004012057810 */ /* 0x000fe20007ffe105 */
[----:B------:R-:W-:Y:S02]  /*2fa0*/  ULOP3.LUT UR4, UR4, 0x10000, URZ, 0xfc, !UPT ;  /* 0x0001000004047892 */ /* 0x000fe4000f8efc3f */
[----:B------:R-:W-:Y:S01]  /*2fb0*/  ULOP3.LUT UR6, UR5, 0x10000, URZ, 0xfc, !UPT ;  /* 0x0001000005067892 */ /* 0x000fe2000f8efc3f */
[C---:B------:R-:W-:Y:S01]  /*2fc0*/  ISETP.GT.AND P1, PT, R5.reuse, RZ, PT ;  /* 0x000000ff0500720c */ /* 0x040fe20003f24270 */
[----:B------:R-:W-:Y:S01]  /*2fd0*/  ULEA UR5, UR36, UR4, 0xc ;  /* 0x0000000424057291 */ /* 0x000fe2000f8e603f */
[C---:B------:R-:W-:Y:S01]  /*2fe0*/  ISETP.GT.AND P2, PT, R5.reuse, 0x1, PT ;  /* 0x000000010500780c */ /* 0x040fe20003f44270 */
[----:B------:R-:W-:Y:S01]  /*2ff0*/  UMOV UR21, 0x40000040 ;  /* 0x4000004000157882 */ /* 0x000fe20000000000 */
[----:B------:R-:W-:Y:S01]  /*3000*/  UMOV UR23, 0x40000040 ;  /* 0x4000004000177882 */ /* 0x000fe20000000000 */
[----:B------:R-:W-:Y:S01]  /*3010*/  UIADD3 UR14, UR6, 0x800, URZ ;  /* 0x00000800060e7890 */ /* 0x000fe2000fffe03f */
[C---:B------:R-:W-:Y:S01]  /*3020*/  ISETP.GT.AND P3, PT, R5.reuse, 0x8, PT ;  /* 0x000000080500780c */ /* 0x040fe20003f64270 */
[----:B------:R-:W-:Y:S01]  /*3030*/  UMOV UR20, UR6 ;  /* 0x0000000600147c82 */ /* 0x000fe20008000000 */
[----:B------:R-:W-:Y:S01]  /*3040*/  UMOV UR22, UR5 ;  /* 0x0000000500167c82 */ /* 0x000fe20008000000 */
[----:B------:R-:W-:Y:S01]  /*3050*/  UIADD3 UR15, UR5, 0x800, URZ ;  /* 0x00000800050f7890 */ /* 0x000fe2000fffe03f */
[----:B------:R-:W-:Y:S01]  /*3060*/  HGMMA.64x64x16.F32 R24, gdesc[UR20], R24, gsb0 ;  /* 0x00e00000141879f0 */ /* 0x000fe20008000818 */
[----:B------:R-:W-:Y:S01]  /*3070*/  UIADD3 UR20, UR6, 0x2, URZ ;  /* 0x0000000206147890 */ /* 0x000fe2000fffe03f */
[C---:B------:R-:W-:Y:S01]  /*3080*/  ISETP.GT.AND P4, PT, R5.reuse, 0x9, PT ;  /* 0x000000090500780c */ /* 0x040fe20003f84270 */
[----:B------:R-:W-:Y:S01]  /*3090*/  UIADD3 UR22, UR5, 0x2, URZ ;  /* 0x0000000205167890 */ /* 0x000fe2000fffe03f */
[C---:B------:R-:W-:Y:S01]  /*30a0*/  ISETP.GT.AND P5, PT, R5.reuse, 0x10, PT ;  /* 0x000000100500780c */ /* 0x040fe20003fa4270 */
[----:B------:R-:W-:Y:S01]  /*30b0*/  UMOV UR21, 0x40000040 ;  /* 0x4000004000157882 */ /* 0x000fe20000000000 */
[----:B------:R-:W-:Y:S01]  /*30c0*/  UMOV UR23, 0x40000040 ;  /* 0x4000004000177882 */ /* 0x000fe20000000000 */
[----:B------:R-:W-:-:S02]  /*30d0*/  ISETP.GT.AND P6, PT, R5, 0x11, PT ;  /* 0x000000110500780c */ /* 0x000fc40003fc4270 */
[----:B--2---:R-:W-:Y:S02]  /*30e0*/  SHF.R.U32.HI R4, RZ, 0x7, R4 ;  /* 0x00000007ff047819 */ /* 0x004fe40000011604 */
[----:B-----5:R-:W-:-:S04]  /*30f0*/  LOP3.LUT R57, R57, 0x7f, RZ, 0xc0, !PT ;  /* 0x0000007f39397812 */ /* 0x020fc800078ec0ff */
[----:B------:R-:W2:Y:S02]  /*3100*/  SHFL.IDX PT, R4, R4, RZ, 0x1f ;  /* 0x00001fff04047589 */ /* 0x000ea400000e0000 */
[----:B--2---:R-:W-:-:S13]  /*3110*/  R2UR UR7, R4 ;  /* 0x00000000040772ca */ /* 0x004fda00000e0000 */
[----:B------:R-:W-:-:S03]  /*3120*/  UISETP.GT.AND UP0, UPT, UR7, 0x7f, UPT ;  /* 0x0000007f0700788c */ /* 0x000fc6000bf04270 */
[----:B------:R-:W-:Y:S01]  /*3130*/  UMOV UR7, 0x4 ;  /* 0x0000000400077882 */ /* 0x000fe20000000000 */
[----:B------:R-:W-:Y:S02]  /*3140*/  USEL UR11, URZ, 0x2, !UP0 ;  /* 0x000000023f0b7887 */ /* 0x000fe4000c000000 */
[----:B------:R-:W-:Y:S02]  /*3150*/  USEL UR10, UR7, 0x2, UP0 ;  /* 0x00000002070a7887 */ /* 0x000fe40008000000 */
[----:B------:R-:W-:Y:S01]  /*3160*/  USEL UR7, UR7, 0x6, !UP0 ;  /* 0x0000000607077887 */ /* 0x000fe2000c000000 */
[----:B------:R-:W-:Y:S02]  /*3170*/  WARPGROUP.DEPBAR.LE gsb0, 0x0 ;  /* 0x00008000000079c5 */ /* 0x000fe40000010000 */
[----:B------:R-:W-:-:S06]  /*3180*/  WARPGROUP.ARRIVE ;  /* 0x00000000000079c5 */ /* 0x000fcc0000000000 */
[----:B------:R-:W-:Y:S01]  /*3190*/  HGMMA.64x64x16.F32 R24, gdesc[UR20], R24, gsb0 ;  /* 0x00e00000141879f0 */ /* 0x000fe20008000818 */
[----:B------:R-:W-:Y:S02]  /*31a0*/  UIADD3 UR20, UR6, 0x4, URZ ;  /* 0x0000000406147890 */ /* 0x000fe4000fffe03f */
[----:B------:R-:W-:Y:S01]  /*31b0*/  UIADD3 UR22, UR5, 0x4, URZ ;  /* 0x0000000405167890 */ /* 0x000fe2000fffe03f */
[----:B------:R-:W-:Y:S01]  /*31c0*/  UMOV UR21, 0x40000040 ;  /* 0x4000004000157882 */ /* 0x000fe20000000000 */
[----:B------:R-:W-:Y:S01]  /*31d0*/  UMOV UR23, 0x40000040 ;  /* 0x4000004000177882 */ /* 0x000fe20000000000 */
        /* <DEDUP_REMOVED lines=94> */
[----:B------:R-:W-:Y:S02]  /*37c0*/  UIADD3 UR20, UR11, UR14, URZ ;  /* 0x0000000e0b147290 */ /* 0x000fe4000fffe03f */
[----:B------:R-:W-:Y:S01]  /*37d0*/  UIADD3 UR22, UR11, UR15, URZ ;  /* 0x0000000f0b167290 */ /* 0x000fe2000fffe03f */
        /* <DEDUP_REMOVED lines=16> */
[----:B------:R-:W-:Y:S01]  /*38e0*/  UMOV UR14, 0x28 ;  /* 0x00000028000e7882 */ /* 0x000fe20000000000 */
[----:B------:R-:W-:Y:S01]  /*38f0*/  UMOV UR15, 0xa00 ;  /* 0x00000a00000f7882 */ /* 0x000fe20000000000 */
[----:B------:R-:W-:Y:S02]  /*3900*/  USEL UR14, UR14, 0x26, UP0 ;  /* 0x000000260e0e7887 */ /* 0x000fe40008000000 */
[----:B------:R-:W-:-:S02]  /*3910*/  USEL UR15, UR15, 0x980, UP0 ;  /* 0x000009800f0f7887 */ /* 0x000fc40008000000 */
[----:B------:R-:W-:Y:S02]  /*3920*/  ULOP3.LUT UR14, UR14, 0x6, URZ, 0xc0, !UPT ;  /* 0x000000060e0e7892 */ /* 0x000fe4000f8ec03f */
[----:B------:R-:W-:Y:S01]  /*3930*/  ULOP3.LUT UR15, UR15, 0xa00, URZ, 0xc0, !UPT ;  /* 0x00000a000f0f7892 */ /* 0x000fe2000f8ec03f */
[----:B------:R-:W-:Y:S02]  /*3940*/  WARPGROUP.DEPBAR.LE gsb0, 0x0 ;  /* 0x00008000000079c5 */ /* 0x000fe40000010000 */
[----:B------:R-:W-:-:S06]  /*3950*/  WARPGROUP.ARRIVE ;  /* 0x00000000000079c5 */ /* 0x000fcc0000000000 */
[----:B------:R-:W-:Y:S01]  /*3960*/  HGMMA.64x64x16.F32 R24, gdesc[UR20], R24, gsb0 ;  /* 0x00e00000141879f0 */ /* 0x000fe20008000818 */
[----:B------:R-:W-:Y:S02]  /*3970*/  UIADD3 UR20, UR14, UR15, UR6 ;  /* 0x0000000f0e147290 */ /* 0x000fe4000fffe006 */
[----:B------:R-:W-:Y:S01]  /*3980*/  UIADD3 UR22, UR14, UR15, UR5 ;  /* 0x0000000f0e167290 */ /* 0x000fe2000fffe005 */
[----:B------:R-:W-:Y:S01]  /*3990*/  UMOV UR21, 0x40000040 ;  /* 0x4000004000157882 */ /* 0x000fe20000000000 */
[----:B------:R-:W-:Y:S01]  /*39a0*/  UMOV UR23, 0x40000040 ;  /* 0x4000004000177882 */ /* 0x000fe20000000000 */
[----:B------:R-:W-:Y:S02]  /*39b0*/  UIADD3 UR14, UR6, 0xa00, URZ ;  /* 0x00000a00060e7890 */ /* 0x000fe4000fffe03f */
[----:B------:R-:W-:Y:S01]  /*39c0*/  UIADD3 UR15, UR5, 0xa00, URZ ;  /* 0x00000a00050f7890 */ /* 0x000fe2000fffe03f */
        /* <DEDUP_REMOVED lines=87> */
[----:B------:R-:W-:Y:S02]  /*3f40*/  UMOV UR10, 0x1000 ;  /* 0x00001000000a7882 */ /* 0x000fe40000000000 */
[----:B------:R-:W-:-:S04]  /*3f50*/  USEL UR10, UR10, 0xf80, UP0 ;  /* 0x00000f800a0a7887 */ /* 0x000fc80008000000 */
[----:B------:R-:W-:Y:S01]  /*3f60*/  ULOP3.LUT UR10, UR10, 0x1e00, URZ, 0xc0, !UPT ;  /* 0x00001e000a0a7892 */ /* 0x000fe2000f8ec03f */
        /* <DEDUP_REMOVED lines=9> */
[----:B------:R-:W-:-:S04]  /*4000*/  USEL UR7, UR7, 0x3e, UP0 ;  /* 0x0000003e07077887 */ /* 0x000fc80008000000 */
        /* <DEDUP_REMOVED lines=8> */
[----:B------:R-:W-:Y:S01]  /*4090*/  ULDC UR5, c[0x0][0xad0] ;  /* 0x0002b40000057ab9 */ /* 0x000fe20000000800 */
[----:B------:R-:W-:Y:S01]  /*40a0*/  ULDC UR7, c[0x0][0xa80] ;  /* 0x0002a00000077ab9 */ /* 0x000fe20000000800 */
        /* <DEDUP_REMOVED lines=18> */
[----:B------:R-:W5:Y:S01]  /*41d0*/  MUFU.TANH R25, R25 ;  /* 0x0000001900197308 */ /* 0x000f620000002400 */
        /* <DEDUP_REMOVED lines=8> */
[----:B--2---:R-:W-:Y:S01]  /*4260*/  FSEL R24, R24, -INF , P1 ;  /* 0xff80000018187808 */ /* 0x004fe20000800000 */
[----:B------:R-:W-:Y:S01]  /*4270*/  FMUL.FTZ R48, R48, UR5 ;  /* 0x0000000530307c20 */ /* 0x000fe20008410000 */
[----:B------:R-:W-:Y:S01]  /*4280*/  FMUL.FTZ R42, R42, UR5 ;  /* 0x000000052a2a7c20 */ /* 0x000fe20008410000 */
[----:B------:R-:W-:Y:S01]  /*4290*/  FMUL.FTZ R49, R49, UR5 ;  /* 0x0000000531317c20 */ /* 0x000fe20008410000 */
[----:B------:R-:W-:Y:S01]  /*42a0*/  FMUL.FTZ R43, R43, UR5 ;  /* 0x000000052b2b7c20 */ /* 0x000fe20008410000 */
[----:B------:R-:W-:Y:S01]  /*42b0*/  FMUL.FTZ R52, R52, UR5 ;  /* 0x0000000534347c20 */ /* 0x000fe20008410000 */
[----:B------:R-:W-:Y:S01]  /*42c0*/  FMUL.FTZ R53, R53, UR5 ;  /* 0x0000000535357c20 */ /* 0x000fe20008410000 */
[----:B------:R-:W2:Y:S01]  /*42d0*/  MUFU.TANH R29, R29 ;  /* 0x0000001d001d7308 */ /* 0x000ea20000002400 */
[----:B-----5:R-:W-:Y:S01]  /*42e0*/  FSEL R25, R25, -INF , P2 ;  /* 0xff80000019197808 */ /* 0x020fe20001000000 */
[----:B------:R-:W-:Y:S01]  /*42f0*/  FMUL.FTZ R46, R46, UR5 ;  /* 0x000000052e2e7c20 */ /* 0x000fe20008410000 */
[----:B------:R-:W-:Y:S01]  /*4300*/  FMUL.FTZ R47, R47, UR5 ;  /* 0x000000052f2f7c20 */ /* 0x000fe20008410000 */
[----:B------:R-:W-:Y:S01]  /*4310*/  FMUL.FTZ R50, R50, UR5 ;  /* 0x0000000532327c20 */ /* 0x000fe20008410000 */
[----:B------:R-:W-:Y:S01]  /*4320*/  FMNMX.FTZ R7, R24, R25, !PT ;  /* 0x0000001918077209 */ /* 0x000fe20007810000 */
[----:B------:R-:W-:Y:S01]  /*4330*/  FMUL.FTZ R51, R51, UR5 ;  /* 0x0000000533337c20 */ /* 0x000fe20008410000 */
[----:B------:R-:W-:Y:S01]  /*4340*/  FMUL.FTZ R54, R54, UR5 ;  /* 0x0000000536367c20 */ /* 0x000fe20008410000 */
[----:B------:R-:W5:Y:S01]  /*4350*/  MUFU.TANH R32, R32 ;  /* 0x0000002000207308 */ /* 0x000f620000002400 */
[----:B0-----:R-:W-:Y:S01]  /*4360*/  FSEL R28, R28, -INF , P3 ;  /* 0xff8000001c1c7808 */ /* 0x001fe20001800000 */
[----:B------:R-:W-:-:S03]  /*4370*/  FMUL.FTZ R55, R55, UR5 ;  /* 0x0000000537377c20 */ /* 0x000fc60008410000 */
[----:B------:R-:W-:-:S03]  /*4380*/  FMNMX.FTZ R7, R28, R7, !PT ;  /* 0x000000071c077209 */ /* 0x000fc60007810000 */
[----:B------:R-:W0:Y:S01]  /*4390*/  MUFU.TANH R26, R26 ;  /* 0x0000001a001a7308 */ /* 0x000e220000002400 */
[----:B--2---:R-:W-:-:S04]  /*43a0*/  FSEL R10, R29, -INF , P4 ;  /* 0xff8000001d0a7808 */ /* 0x004fc80002000000 */
[----:B------:R-:W-:-:S03]  /*43b0*/  FMNMX.FTZ R7, R10, R7, !PT ;  /* 0x000000070a077209 */ /* 0x000fc60007810000 */
[----:B------:R-:W2:Y:S01]  /*43c0*/  MUFU.TANH R33, R33 ;  /* 0x0000002100217308 */ /* 0x000ea20000002400 */
[----:B-----5:R-:W-:-:S04]  /*43d0*/  FSEL R32, R32, -INF , P5 ;  /* 0xff80000020207808 */ /* 0x020fc80002800000 */
[----:B------:R-:W-:-:S03]  /*43e0*/  FMNMX.FTZ R7, R32, R7, !PT ;  /* 0x0000000720077209 */ /* 0x000fc60007810000 */
[----:B------:R-:W5:Y:S01]  /*43f0*/  MUFU.TANH R27, R27 ;  /* 0x0000001b001b7308 */ /* 0x000f620000002400 */
[----:B0-----:R-:W-:Y:S02]  /*4400*/  FSEL R26, R26, -INF , P1 ;  /* 0xff8000001a1a7808 */ /* 0x001fe40000800000 */
[----:B------:R-:W-:-:S05]  /*4410*/  ISETP.GT.AND P1, PT, R5, 0x18, PT ;  /* 0x000000180500780c */ /* 0x000fca0003f24270 */
[----:B------:R-:W0:Y:S01]  /*4420*/  MUFU.TANH R36, R36 ;  /* 0x0000002400247308 */ /* 0x000e220000002400 */
[----:B--2---:R-:W-:-:S04]  /*4430*/  FSEL R12, R33, -INF , P6 ;  /* 0xff800000210c7808 */ /* 0x004fc80003000000 */
[----:B------:R-:W-:-:S03]  /*4440*/  FMNMX.FTZ R7, R12, R7, !PT ;  /* 0x000000070c077209 */ /* 0x000fc60007810000 */
[----:B------:R-:W2:Y:S01]  /*4450*/  MUFU.TANH R30, R30 ;  /* 0x0000001e001e7308 */ /* 0x000ea20000002400 */
[----:B-----5:R-:W-:Y:S02]  /*4460*/  FSEL R27, R27, -INF , P2 ;  /* 0xff8000001b1b7808 */ /* 0x020fe40001000000 */
[----:B------:R-:W-:-:S05]  /*4470*/  ISETP.GT.AND P2, PT, R5, 0x19, PT ;  /* 0x000000190500780c */ /* 0x000fca0003f44270 */
[----:B------:R-:W5:Y:S01]  /*4480*/  MUFU.TANH R37, R37 ;  /* 0x0000002500257308 */ /* 0x000f620000002400 */
[----:B0-----:R-:W-:-:S04]  /*4490*/  FSEL R14, R36, -INF , P1 ;  /* 0xff800000240e7808 */ /* 0x001fc80000800000 */
[----:B------:R-:W-:-:S03]  /*44a0*/  FMNMX.FTZ R7, R14, R7, !PT ;  /* 0x000000070e077209 */ /* 0x000fc60007810000 */
[----:B------:R-:W0:Y:S01]  /*44b0*/  MUFU.TANH R31, R31 ;  /* 0x0000001f001f7308 */ /* 0x000e220000002400 */
[----:B--2---:R-:W-:Y:S02]  /*44c0*/  FSEL R30, R30, -INF , P3 ;  /* 0xff8000001e1e7808 */ /* 0x004fe40001800000 */
[----:B------:R-:W-:-:S05]  /*44d0*/  ISETP.GT.AND P3, PT, R5, 0x20, PT ;  /* 0x000000200500780c */ /* 0x000fca0003f64270 */
        /* <DEDUP_REMOVED lines=41> */
[----:B------:R-:W-:Y:S02]  /*4770*/  ISETP.GT.AND P4, PT, R5, 0x39, PT ;  /* 0x000000390500780c */ /* 0x000fe40003f84270 */
[----:B------:R-:W-:-:S03]  /*4780*/  FMNMX.FTZ R5, R26, R27, !PT ;  /* 0x0000001b1a057209 */ /* 0x000fc60007810000 */
[----:B------:R-:W0:Y:S01]  /*4790*/  MUFU.TANH R46, R46 ;  /* 0x0000002e002e7308 */ /* 0x000e220000002400 */
[----:B--2---:R-:W-:Y:S02]  /*47a0*/  FSEL R52, R52, -INF , P3 ;  /* 0xff80000034347808 */ /* 0x004fe40001800000 */
[----:B------:R-:W-:Y:S02]  /*47b0*/  FMNMX.FTZ R5, R30, R5, !PT ;  /* 0x000000051e057209 */ /* 0x000fe40007810000 */
[----:B------:R-:W-:Y:S02]  /*47c0*/  FMNMX.FTZ R7, R52, R7, !PT ;  /* 0x0000000734077209 */ /* 0x000fe40007810000 */
[----:B------:R-:W-:Y:S01]  /*47d0*/  FMNMX.FTZ R5, R56, R5, !PT ;  /* 0x0000000538057209 */ /* 0x000fe20007810000 */
[----:B------:R-:W2:Y:S01]  /*47e0*/  MUFU.TANH R47, R47 ;  /* 0x0000002f002f7308 */ /* 0x000ea20000002400 */
[----:B-----5:R-:W-:Y:S02]  /*47f0*/  FSEL R72, R53, -INF , P4 ;  /* 0xff80000035487808 */ /* 0x020fe40002000000 */
[----:B------:R-:W-:-:S02]  /*4800*/  FMNMX.FTZ R5, R34, R5, !PT ;  /* 0x0000000522057209 */ /* 0x000fc40007810000 */
[----:B------:R-:W-:Y:S02]  /*4810*/  FMNMX.FTZ R7, R72, R7, !PT ;  /* 0x0000000748077209 */ /* 0x000fe40007810000 */
[----:B------:R-:W-:Y:S01]  /*4820*/  FMNMX.FTZ R5, R36, R5, !PT ;  /* 0x0000000524057209 */ /* 0x000fe20007810000 */
[----:B------:R-:W5:Y:S01]  /*4830*/  MUFU.TANH R50, R50 ;  /* 0x0000003200327308 */ /* 0x000f620000002400 */
[----:B0-----:R-:W-:Y:S01]  /*4840*/  FSEL R46, R46, -INF , P5 ;  /* 0xff8000002e2e7808 */ /* 0x001fe20002800000 */
[----:B------:R-:W0:Y:S01]  /*4850*/  SHFL.BFLY PT, R4, R7, 0x2, 0x1f ;  /* 0x0c401f0007047f89 */ /* 0x000e2200000e0000 */
[----:B------:R-:W-:-:S04]  /*4860*/  FMNMX.FTZ R5, R38, R5, !PT ;  /* 0x0000000526057209 */ /* 0x000fc80007810000 */
[----:B------:R-:W-:Y:S01]  /*4870*/  FMNMX.FTZ R5, R40, R5, !PT ;  /* 0x0000000528057209 */ /* 0x000fe20007810000 */
[----:B------:R-:W-:Y:S01]  /*4880*/  MUFU.TANH R51, R51 ;  /* 0x0000003300337308 */ /* 0x000fe20000002400 */
[----:B--2---:R-:W-:Y:S02]  /*4890*/  FSEL R48, R47, -INF , P6 ;  /* 0xff8000002f307808 */ /* 0x004fe40003000000 */
[----:B------:R-:W-:-:S04]  /*48a0*/  FMNMX.FTZ R5, R42, R5, !PT ;  /* 0x000000052a057209 */ /* 0x000fc80007810000 */
[----:B------:R-:W-:Y:S01]  /*48b0*/  FMNMX.FTZ R5, R44, R5, !PT ;  /* 0x000000052c057209 */ /* 0x000fe20007810000 */
[----:B------:R-:W2:Y:S01]  /*48c0*/  MUFU.TANH R54, R54 ;  /* 0x0000003600367308 */ /* 0x000ea20000002400 */
[----:B-----5:R-:W-:Y:S02]  /*48d0*/  FSEL R50, R50, -INF , P1 ;  /* 0xff80000032327808 */ /* 0x020fe40000800000 */
[----:B------:R-:W-:-:S04]  /*48e0*/  FMNMX.FTZ R5, R46, R5, !PT ;  /* 0x000000052e057209 */ /* 0x000fc80007810000 */
[----:B------:R-:W-:Y:S01]  /*48f0*/  FMNMX.FTZ R5, R48, R5, !PT ;  /* 0x0000000530057209 */ /* 0x000fe20007810000 */
[----:B------:R-:W5:Y:S01]  /*4900*/  MUFU.TANH R55, R55 ;  /* 0x0000003700377308 */ /* 0x000f620000002400 */
[----:B0-----:R-:W-:Y:S01]  /*4910*/  FMNMX.FTZ R4, R7, R4, !PT ;  /* 0x0000000407047209 */ /* 0x001fe20007810000 */
[----:B------:R-:W-:Y:S01]  /*4920*/  IMAD.U32 R7, RZ, RZ, UR7 ;  /* 0x00000007ff077e24 */ /* 0x000fe2000f8e00ff */
[----:B------:R-:W-:Y:S01]  /*4930*/  FMNMX.FTZ R5, R50, R5, !PT ;  /* 0x0000000532057209 */ /* 0x000fe20007810000 */
[----:B------:R-:W-:Y:S02]  /*4940*/  ULOP3.LUT UR7, UR44, 0x2000000, URZ, 0xfc, !UPT ;  /* 0x020000002c077892 */ /* 0x000fe4000f8efc3f */
[----:B------:R-:W0:Y:S01]  /*4950*/  SHFL.BFLY PT, R9, R4, 0x1, 0x1f ;  /* 0x0c201f0004097f89 */ /* 0x000e2200000e0000 */
[----:B--2---:R-:W-:Y:S01]  /*4960*/  FSEL R54, R54, -INF , P3 ;  /* 0xff80000036367808 */ /* 0x004fe20001800000 */
[----:B------:R-:W-:-:S04]  /*4970*/  ULEA UR10, UR36, UR7, 0xc ;  /* 0x00000007240a7291 */ /* 0x000fc8000f8e603f */
[----:B------:R-:W-:Y:S01]  /*4980*/  UIADD3 UR14, UR10, 0x80, URZ ;  /* 0x000000800a0e7890 */ /* 0x000fe2000fffe03f */
[----:B-----5:R-:W-:Y:S02]  /*4990*/  FSEL R70, R55, -INF , P4 ;  /* 0xff80000037467808 */ /* 0x020fe40002000000 */
[----:B0-----:R-:W-:-:S04]  /*49a0*/  FMNMX.FTZ R4, R4, R9, !PT ;  /* 0x0000000904047209 */ /* 0x001fc80007810000 */
[C---:B------:R-:W-:Y:S01]  /*49b0*/  FSETP.NEU.FTZ.AND P5, PT, R4.reuse, -INF , PT ;  /* 0xff8000000400780b */ /* 0x040fe20003fbd000 */
[----:B-1-34-:R-:W-:-:S05]  /*49c0*/  FMUL.FTZ R6, R4, R7 ;  /* 0x0000000704067220 */ /* 0x01afca0000410000 */
[----:B------:R-:W-:-:S05]  /*49d0*/  FSEL R29, R6, RZ, P5 ;  /* 0x000000ff061d7208 */ /* 0x000fca0002800000 */
[-CC-:B------:R-:W-:Y:S01]  /*49e0*/  FFMA.FTZ R6, R24, R7.reuse, -R29.reuse ;  /* 0x0000000718067223 */ /* 0x180fe2000001081d */
[----:B------:R-:W-:Y:S01]  /*49f0*/  FSEL R24, R51, -INF , P2 ;  /* 0xff80000033187808 */ /* 0x000fe20001000000 */
[-CC-:B------:R-:W-:Y:S01]  /*4a00*/  FFMA.FTZ R8, R28, R7.reuse, -R29.reuse ;  /* 0x000000071c087223 */ /* 0x180fe2000001081d */
[-CC-:B------:R-:W-:Y:S01]  /*4a10*/  FFMA.FTZ R9, R25, R7.reuse, -R29.reuse ;  /* 0x0000000719097223 */ /* 0x180fe2000001081d */
[--C-:B------:R-:W-:Y:S01]  /*4a20*/  FFMA.FTZ R11, R10, R7, -R29.reuse ;  /* 0x000000070a0b7223 */ /* 0x100fe2000001081d */
[----:B------:R-:W-:Y:S01]  /*4a30*/  FMNMX.FTZ R5, R24, R5, !PT ;  /* 0x0000000518057209 */ /* 0x000fe20007810000 */
        /* <DEDUP_REMOVED lines=10> */
[-CC-:B------:R-:W-:Y:S01]  /*4ae0*/  FFMA.FTZ R154, R66, R7.reuse, -R29.reuse ;  /* 0x00000007429a7223 */ /* 0x180fe2000001081d */
[-CC-:B------:R-:W-:Y:S01]  /*4af0*/  FFMA.FTZ R173, R68, R7.reuse, -R29.reuse ;  /* 0x0000000744ad7223 */ /* 0x180fe2000001081d */
[----:B------:R-:W0:Y:S01]  /*4b00*/  SHFL.BFLY PT, R28, R5, 0x2, 0x1f ;  /* 0x0c401f00051c7f89 */ /* 0x000e2200000e0000 */
[-CC-:B------:R-:W-:Y:S01]  /*4b10*/  FFMA.FTZ R172, R52, R7.reuse, -R29.reuse ;  /* 0x0000000734ac7223 */ /* 0x180fe2000001081d */
[----:B------:R-:W-:Y:S01]  /*4b20*/  FFMA.FTZ R175, R72, R7, -R29 ;  /* 0x0000000748af7223 */ /* 0x000fe2000001081d */
[----:B------:R-:W-:Y:S01]  /*4b30*/  MUFU.EX2 R6, R6 ;  /* 0x0000000600067308 */ /* 0x000fe20000000800 */
[----:B------:R-:W-:-:S07]  /*4b40*/  ISETP.GE.AND P2, PT, R152, 0x41, PT ;  /* 0x000000419800780c */ /* 0x000fce0003f46270 */
[----:B------:R-:W1:Y:S08]  /*4b50*/  MUFU.EX2 R9, R9 ;  /* 0x0000000900097308 */ /* 0x000e700000000800 */
[----:B------:R-:W-:Y:S01]  /*4b60*/  MUFU.EX2 R8, R8 ;  /* 0x0000000800087308 */ /* 0x000fe20000000800 */
[----:B0-----:R-:W-:-:S07]  /*4b70*/  FMNMX.FTZ R28, R5, R28, !PT ;  /* 0x0000001c051c7209 */ /* 0x001fce0007810000 */
[----:B------:R-:W0:Y:S01]  /*4b80*/  MUFU.EX2 R11, R11 ;  /* 0x0000000b000b7308 */ /* 0x000e220000000800 */
[----:B-1----:R-:W-:Y:S01]  /*4b90*/  F2FP.F16.F32.PACK_AB R156, R9, R6 ;  /* 0x00000006099c723e */ /* 0x002fe200000000ff */
[----:B------:R-:W1:Y:S01]  /*4ba0*/  SHFL.BFLY PT, R5, R28, 0x1, 0x1f ;  /* 0x0c201f001c057f89 */ /* 0x000e6200000e0000 */
[----:B------:R-:W-:-:S05]  /*4bb0*/  FADD.FTZ R9, R6, R9 ;  /* 0x0000000906097221 */ /* 0x000fca0000010000 */
[----:B------:R-:W-:Y:S08]  /*4bc0*/  MUFU.EX2 R10, R10 ;  /* 0x0000000a000a7308 */ /* 0x000ff00000000800 */
[----:B------:R-:W2:Y:S01]  /*4bd0*/  MUFU.EX2 R13, R13 ;  /* 0x0000000d000d7308 */ /* 0x000ea20000000800 */
[----:B0-----:R-:W-:Y:S01]  /*4be0*/  F2FP.F16.F32.PACK_AB R158, R11, R8 ;  /* 0x000000080b9e723e */ /* 0x001fe200000000ff */
[----:B------:R-:W-:-:S04]  /*4bf0*/  FADD.FTZ R8, R8, R9 ;  /* 0x0000000908087221 */ /* 0x000fc80000010000 */
[----:B------:R-:W-:Y:S02]  /*4c00*/  FADD.FTZ R11, R11, R8 ;  /* 0x000000080b0b7221 */ /* 0x000fe40000010000 */
[----:B------:R-:W-:Y:S01]  /*4c10*/  MUFU.EX2 R12, R12 ;  /* 0x0000000c000c7308 */ /* 0x000fe20000000800 */
[----:B-1----:R-:W-:-:S04]  /*4c20*/  FMNMX.FTZ R5, R28, R5, !PT ;  /* 0x000000051c057209 */ /* 0x002fc80007810000 */
[C---:B------:R-:W-:Y:S01]  /*4c30*/  FSETP.NEU.FTZ.AND P1, PT, R5.reuse, -INF , PT ;  /* 0xff8000000500780b */ /* 0x040fe20003f3d000 */
[-C--:B------:R-:W-:Y:S02]  /*4c40*/  FMUL.FTZ R25, R5, R7.reuse ;  /* 0x0000000705197220 */ /* 0x080fe40000410000 */
[----:B------:R-:W0:Y:S01]  /*4c50*/  MUFU.EX2 R15, R15 ;  /* 0x0000000f000f7308 */ /* 0x000e220000000800 */
[----:B--2---:R-:W-:Y:S01]  /*4c60*/  F2FP.F16.F32.PACK_AB R160, R13, R10 ;  /* 0x0000000a0da0723e */ /* 0x004fe200000000ff */
[----:B------:R-:W-:Y:S01]  /*4c70*/  FADD.FTZ R10, R10, R11 ;  /* 0x0000000b0a0a7221 */ /* 0x000fe20000010000 */
[----:B------:R-:W-:Y:S02]  /*4c80*/  FSEL R25, R25, RZ, P1 ;  /* 0x000000ff19197208 */ /* 0x000fe40000800000 */
[----:B------:R-:W-:Y:S01]  /*4c90*/  ISETP.NE.AND P1, PT, R57, RZ, PT ;  /* 0x000000ff3900720c */ /* 0x000fe20003f25270 */
[----:B------:R-:W-:Y:S02]  /*4ca0*/  FADD.FTZ R13, R13, R10 ;  /* 0x0000000a0d0d7221 */ /* 0x000fe40000010000 */
[----:B------:R-:W-:Y:S01]  /*4cb0*/  MUFU.EX2 R14, R14 ;  /* 0x0000000e000e7308 */ /* 0x000fe20000000800 */
[-CC-:B------:R-:W-:Y:S01]  /*4cc0*/  FFMA.FTZ R195, R24, R7.reuse, -R25.reuse ;  /* 0x0000000718c37223 */ /* 0x180fe20000010819 */
        /* <DEDUP_REMOVED lines=8> */
[----:B------:R-:W-:Y:S01]  /*4d50*/  FFMA.FTZ R182, R42, R7, -R25 ;  /* 0x000000072ab67223 */ /* 0x000fe20000010819 */
[----:B------:R-:W-:-:S02]  /*4d60*/  @!P1 VIADD R24, R3, 0x38840 ;  /* 0x0003884003189836 */ /* 0x000fc40000000000 */
[-CC-:B------:R-:W-:Y:S01]  /*4d70*/  FFMA.FTZ R191, R44, R7.reuse, -R25.reuse ;  /* 0x000000072cbf7223 */ /* 0x180fe20000010819 */
[-CC-:B------:R-:W-:Y:S01]  /*4d80*/  FFMA.FTZ R192, R46, R7.reuse, -R25.reuse ;  /* 0x000000072ec07223 */ /* 0x180fe20000010819 */
[-CC-:B------:R-:W-:Y:S01]  /*4d90*/  FFMA.FTZ R193, R48, R7.reuse, -R25.reuse ;  /* 0x0000000730c17223 */ /* 0x180fe20000010819 */
[-CC-:B------:R-:W-:Y:S01]  /*4da0*/  FFMA.FTZ R194, R50, R7.reuse, -R25.reuse ;  /* 0x0000000732c27223 */ /* 0x180fe20000010819 */
[----:B------:R-:W-:Y:S01]  /*4db0*/  @!P1 PRMT R24, RZ, 0x654, R24 ;  /* 0x00000654ff189816 */ /* 0x000fe20000000018 */
[-CC-:B------:R-:W-:Y:S01]  /*4dc0*/  FFMA.FTZ R196, R54, R7.reuse, -R25.reuse ;  /* 0x0000000736c47223 */ /* 0x180fe20000010819 */
[----:B------:R-:W-:Y:S01]  /*4dd0*/  FFMA.FTZ R197, R70, R7, -R25 ;  /* 0x0000000746c57223 */ /* 0x000fe20000010819 */
[----:B------:R-:W-:Y:S01]  /*4de0*/  MUFU.EX2 R174, R174 ;  /* 0x000000ae00ae7308 */ /* 0x000fe20000000800 */
[----:B------:R1:W-:Y:S01]  /*4df0*/  @!P1 SYNCS.ARRIVE.TRANS64.RED.A1T0 RZ, [R24+URZ], RZ ;  /* 0x000000ff18ff99a7 */ /* 0x0003e2000810043f */
[----:B0-----:R-:W-:Y:S01]  /*4e00*/  F2FP.F16.F32.PACK_AB R162, R15, R12 ;  /* 0x0000000c0fa2723e */ /* 0x001fe200000000ff */
[----:B------:R-:W-:Y:S01]  /*4e10*/  FADD.FTZ R12, R12, R13 ;  /* 0x0000000d0c0c7221 */ /* 0x000fe20000010000 */
[----:B------:R-:W-:-:S03]  /*4e20*/  @!P1 VIADD R3, R3, 0x38860 ;  /* 0x0003886003039836 */ /* 0x000fc60000000000 */
[----:B------:R-:W-:Y:S01]  /*4e30*/  FADD.FTZ R15, R15, R12 ;  /* 0x0000000c0f0f7221 */ /* 0x000fe20000010000 */
[----:B------:R-:W0:Y:S01]  /*4e40*/  MUFU.EX2 R177, R177 ;  /* 0x000000b100b17308 */ /* 0x000e220000000800 */
[----:B------:R-:W-:-:S07]  /*4e50*/  @!P1 PRMT R3, RZ, 0x654, R3 ;  /* 0x00000654ff039816 */ /* 0x000fce0000000003 */
[----:B------:R-:W-:Y:S08]  /*4e60*/  MUFU.EX2 R176, R176 ;  /* 0x000000b000b07308 */ /* 0x000ff00000000800 */
[----:B------:R-:W2:Y:S01]  /*4e70*/  MUFU.EX2 R179, R179 ;  /* 0x000000b300b37308 */ /* 0x000ea20000000800 */
[----:B0-----:R-:W-:Y:S01]  /*4e80*/  F2FP.F16.F32.PACK_AB R157, R177, R174 ;  /* 0x000000aeb19d723e */ /* 0x001fe200000000ff */
[----:B------:R-:W-:-:S06]  /*4e90*/  FADD.FTZ R177, R174, R177 ;  /* 0x000000b1aeb17221 */ /* 0x000fcc0000010000 */
[----:B------:R-:W-:Y:S08]  /*4ea0*/  MUFU.EX2 R178, R178 ;  /* 0x000000b200b27308 */ /* 0x000ff00000000800 */
[----:B------:R-:W0:Y:S01]  /*4eb0*/  MUFU.EX2 R181, R181 ;  /* 0x000000b500b57308 */ /* 0x000e220000000800 */
[----:B--2---:R-:W-:Y:S01]  /*4ec0*/  F2FP.F16.F32.PACK_AB R159, R179, R176 ;  /* 0x000000b0b39f723e */ /* 0x004fe200000000ff */
[----:B------:R-:W-:Y:S01]  /*4ed0*/  BAR.SYNC.DEFER_BLOCKING 0xf, 0x100 ;  /* 0x03c4000000007b1d */ /* 0x000fe20000010000 */
[----:B------:R-:W-:-:S04]  /*4ee0*/  FADD.FTZ R176, R176, R177 ;  /* 0x000000b1b0b07221 */ /* 0x000fc80000010000 */
[----:B------:R-:W-:Y:S01]  /*4ef0*/  FADD.FTZ R179, R179, R176 ;  /* 0x000000b0b3b37221 */ /* 0x000fe20000010000 */
[----:B------:R-:W-:Y:S08]  /*4f00*/  MUFU.EX2 R180, R180 ;  /* 0x000000b400b47308 */ /* 0x000ff00000000800 */
[----:B------:R-:W2:Y:S01]  /*4f10*/  MUFU.EX2 R183, R183 ;  /* 0x000000b700b77308 */ /* 0x000ea20000000800 */
[----:B0-----:R-:W-:Y:S01]  /*4f20*/  F2FP.F16.F32.PACK_AB R161, R181, R178 ;  /* 0x000000b2b5a1723e */ /* 0x001fe200000000ff */
[----:B------:R-:W-:-:S04]  /*4f30*/  FADD.FTZ R178, R178, R179 ;  /* 0x000000b3b2b27221 */ /* 0x000fc80000010000 */
[----:B------:R-:W-:Y:S02]  /*4f40*/  FADD.FTZ R181, R181, R178 ;  /* 0x000000b2b5b57221 */ /* 0x000fe40000010000 */
[----:B------:R-:W0:Y:S01]  /*4f50*/  MUFU.EX2 R21, R21 ;  /* 0x0000001500157308 */ /* 0x000e220000000800 */
[----:B------:R3:W-:Y:S07]  /*4f60*/  STSM.16.M88.4 [R23+0x36400], R156 ;  /* 0x0364009c17007844 */ /* 0x0007ee0000000200 */
[----:B------:R-:W-:Y:S01]  /*4f70*/  MUFU.EX2 R20, R20 ;  /* 0x0000001400147308 */ /* 0x000fe20000000800 */
[----:B--2---:R-:W-:Y:S01]  /*4f80*/  F2FP.F16.F32.PACK_AB R163, R183, R180 ;  /* 0x000000b4b7a3723e */ /* 0x004fe200000000ff */
[----:B------:R-:W-:-:S04]  /*4f90*/  FADD.FTZ R180, R180, R181 ;  /* 0x000000b5b4b47221 */ /* 0x000fc80000010000 */
[----:B------:R3:W-:Y:S01]  /*4fa0*/  STSM.16.M88.4 [R22], R160 ;  /* 0x000000a016007844 */ /* 0x0007e20000000200 */
[----:B------:R-:W-:Y:S01]  /*4fb0*/  FADD.FTZ R183, R183, R180 ;  /* 0x000000b4b7b77221 */ /* 0x000fe20000010000 */
[----:B------:R-:W2:Y:S01]  /*4fc0*/  MUFU.EX2 R155, R155 ;  /* 0x0000009b009b7308 */ /* 0x000ea20000000800 */
[----:B0-----:R-:W-:Y:S01]  /*4fd0*/  F2FP.F16.F32.PACK_AB R164, R21, R14 ;  /* 0x0000000e15a4723e */ /* 0x001fe200000000ff */
[----:B------:R-:W-:-:S04]  /*4fe0*/  FADD.FTZ R14, R14, R15 ;  /* 0x0000000f0e0e7221 */ /* 0x000fc80000010000 */
[----:B------:R-:W-:Y:S02]  /*4ff0*/  FADD.FTZ R21, R21, R14 ;  /* 0x0000000e15157221 */ /* 0x000fe40000010000 */
[----:B------:R-:W-:Y:S08]  /*5000*/  MUFU.EX2 R182, R182 ;  /* 0x000000b600b67308 */ /* 0x000ff00000000800 */
[----:B------:R-:W0:Y:S01]  /*5010*/  MUFU.EX2 R191, R191 ;  /* 0x000000bf00bf7308 */ /* 0x000e220000000800 */
[----:B--2---:R-:W-:Y:S01]  /*5020*/  F2FP.F16.F32.PACK_AB R166, R155, R20 ;  /* 0x000000149ba6723e */ /* 0x004fe200000000ff */
[----:B------:R-:W-:-:S04]  /*5030*/  FADD.FTZ R20, R20, R21 ;  /* 0x0000001514147221 */ /* 0x000fc80000010000 */
[----:B------:R-:W-:Y:S02]  /*5040*/  FADD.FTZ R155, R155, R20 ;  /* 0x000000149b9b7221 */ /* 0x000fe40000010000 */
[----:B------:R-:W-:Y:S08]  /*5050*/  MUFU.EX2 R192, R192 ;  /* 0x000000c000c07308 */ /* 0x000ff00000000800 */
        /* <DEDUP_REMOVED lines=8> */
[----:B------:R3:W-:Y:S01]  /*50e0*/  STSM.16.M88.4 [R185], R164 ;  /* 0x000000a4b9007844 */ /* 0x0007e20000000200 */
[----:B------:R-:W-:Y:S01]  /*50f0*/  FADD.FTZ R193, R193, R192 ;  /* 0x000000c0c1c17221 */ /* 0x000fe20000010000 */
        /* <DEDUP_REMOVED lines=8> */
[----:B------:R-:W-:-:S06]  /*5180*/  FADD.FTZ R172, R172, R173 ;  /* 0x000000adacac7221 */ /* 0x000fcc0000010000 */
[----:B------:R-:W2:Y:S08]  /*5190*/  MUFU.EX2 R196, R196 ;  /* 0x000000c400c47308 */ /* 0x000eb00000000800 */
[----:B------:R-:W4:Y:S01]  /*51a0*/  MUFU.EX2 R197, R197 ;  /* 0x000000c500c57308 */ /* 0x000f220000000800 */
[----:B0-----:R-:W-:Y:S01]  /*51b0*/  F2FP.F16.F32.PACK_AB R169, R195, R194 ;  /* 0x000000c2c3a9723e */ /* 0x001fe200000000ff */
[----:B------:R-:W-:-:S04]  /*51c0*/  FADD.FTZ R194, R194, R193 ;  /* 0x000000c1c2c27221 */ /* 0x000fc80000010000 */
[----:B------:R-:W-:-:S04]  /*51d0*/  FADD.FTZ R195, R195, R194 ;  /* 0x000000c2c3c37221 */ /* 0x000fc80000010000 */
[----:B--2---:R-:W-:Y:S01]  /*51e0*/  FADD.FTZ R6, R196, R195 ;  /* 0x000000c3c4067221 */ /* 0x004fe20000010000 */
[----:B----4-:R-:W-:-:S03]  /*51f0*/  F2FP.F16.F32.PACK_AB R171, R197, R196 ;  /* 0x000000c4c5ab723e */ /* 0x010fc600000000ff */
[----:B------:R-:W-:Y:S02]  /*5200*/  FADD.FTZ R6, R197, R6 ;  /* 0x00000006c5067221 */ /* 0x000fe40000010000 */
[----:B------:R3:W-:Y:S01]  /*5210*/  STSM.16.M88.4 [R184], R168 ;  /* 0x000000a8b8007844 */ /* 0x0007e20000000200 */
[----:B-1----:R-:W-:-:S06]  /*5220*/  WARPGROUP.ARRIVE ;  /* 0x00000000000079c5 */ /* 0x002fcc0000000000 */
[----:B------:R-:W-:Y:S01]  /*5230*/  HGMMA.64x256x16.F32 R24, R156, gdesc[UR8].tnspB, RZ, !UPT, gsb0 ;  /* 0x43e000089c187df0 */ /* 0x000fe2000c0008ff */
[----:B------:R-:W-:Y:S02]  /*5240*/  UMOV UR11, 0x40000040 ;  /* 0x40000040000b7882 */ /* 0x000fe40000000000 */
[----:B------:R-:W-:Y:S02]  /*5250*/  WARPGROUP.DEPBAR.LE gsb0, 0x0 ;  /* 0x00008000000079c5 */ /* 0x000fe40000010000 */
[----:B------:R-:W-:-:S15]  /*5260*/  WARPGROUP.ARRIVE ;  /* 0x00000000000079c5 */ /* 0x000fde0000000000 */
[----:B------:R-:W-:-:S08]  /*5270*/  NOP ;  /* 0x0000000000007918 */ /* 0x000fd00000000000 */
[----:B------:R-:W-:Y:S01]  /*5280*/  HGMMA.64x256x16.F32 R24, R160, gdesc[UR12].tnspB, R24, gsb0 ;  /* 0x43e0000ca0187df0 */ /* 0x000fe20008000818 */
[----:B------:R-:W-:Y:S01]  /*5290*/  UIADD3 UR14, UR10, 0x100, URZ ;  /* 0x000001000a0e7890 */ /* 0x000fe2000fffe03f */
[----:B------:R-:W-:Y:S01]  /*52a0*/  UMOV UR15, 0x40000040 ;  /* 0x40000040000f7882 */ /* 0x000fe20000000000 */
[----:B------:R-:W-:Y:S01]  /*52b0*/  UIADD3 UR10, UR10, 0x180, URZ ;  /* 0x000001800a0a7890 */ /* 0x000fe2000fffe03f */
[----:B------:R-:W-:Y:S02]  /*52c0*/  WARPGROUP.DEPBAR.LE gsb0, 0x0 ;  /* 0x00008000000079c5 */ /* 0x000fe40000010000 */
[----:B------:R-:W-:-:S15]  /*52d0*/  WARPGROUP.ARRIVE ;  /* 0x00000000000079c5 */ /* 0x000fde0000000000 */
[----:B------:R-:W-:-:S07]  /*52e0*/  NOP ;  /* 0x0000000000007918 */ /* 0x000fce0000000000 */
[----:B------:R-:W-:Y:S03]  /*52f0*/  HGMMA.64x256x16.F32 R24, R164, gdesc[UR12].tnspB, R24, gsb0 ;  /* 0x43e0000ca4187df0 */ /* 0x000fe60008000818 */
        /* <DEDUP_REMOVED lines=10> */
[----:B0-----:R-:W0:Y:S02]  /*53a0*/  FENCE.VIEW.ASYNC.S ;  /* 0x00000000000073c6 */ /* 0x001e240000000000 */
[----:B0-----:R-:W-:Y:S01]  /*53b0*/  NOP ;  /* 0x0000000000007918 */ /* 0x001fe20000000000 */
[----:B------:R-:W-:Y:S06]  /*53c0*/  BAR.ARV 0xe, 0x100 ;  /* 0x0384000000007b1d */ /* 0x000fec0000002000 */
[----:B------:R0:W-:Y:S02]  /*53d0*/  @!P1 SYNCS.ARRIVE.TRANS64.RED.A1T0 RZ, [R3+URZ], RZ ;  /* 0x000000ff03ff99a7 */ /* 0x0001e4000810043f */
[----:B0-----:R-:W-:Y:S01]  /*53e0*/  FADD.FTZ R3, R175, R172 ;  /* 0x000000acaf037221 */ /* 0x001fe20000010000 */
[----:B---3--:R-:W-:Y:S06]  /*53f0*/  @!P2 BRA `(.L_x_211) ;  /* 0x0000002c007ca947 */ /* 0x008fec0003800000 */
[----:B------:R-:W-:Y:S01]  /*5400*/  VIADD R8, R153, 0xfffffffe ;  /* 0xfffffffe99087836 */ /* 0x000fe20000000000 */
[----:B------:R-:W-:Y:S01]  /*5410*/  UMOV UR24, UR36 ;  /* 0x0000002400187c82 */ /* 0x000fe20008000000 */
[----:B------:R-:W-:Y:S02]  /*5420*/  IMAD.MOV.U32 R10, RZ, RZ, R5 ;  /* 0x000000ffff0a7224 */ /* 0x000fe400078e0005 */
[----:B------:R-:W-:-:S07]  /*5430*/  IMAD.MOV.U32 R11, RZ, RZ, R4 ;  /* 0x000000ffff0b7224 */ /* 0x000fce00078e0004 */
.L_x_220:
[----:B------:R-:W-:Y:S01]  /*5440*/  UIADD3 UR36, UR24, 0x1, URZ ;  /* 0x0000000118247890 */ /* 0x000fe2000fffe03f */
[C---:B------:R-:W-:Y:S01]  /*5450*/  ISETP.GT.AND P2, PT, R8.reuse, RZ, PT ;  /* 0x000000ff0800720c */ /* 0x040fe20003f44270 */
[----:B------:R-:W-:Y:S02]  /*5460*/  VIADD R8, R8, 0xffffffff ;  /* 0xffffffff08087836 */ /* 0x000fe40000000000 */
[----:B------:R-:W-:-:S04]  /*5470*/  UISETP.NE.AND UP0, UPT, UR36, 0x2, UPT ;  /* 0x000000022400788c */ /* 0x000fc8000bf05270 */
[----:B------:R-:W-:Y:S02]  /*5480*/  USEL UR5, URZ, 0x1, UP0 ;  /* 0x000000013f057887 */ /* 0x000fe40008000000 */
[----:B------:R-:W-:-:S04]  /*5490*/  USEL UR36, UR36, URZ, UP0 ;  /* 0x0000003f24247287 */ /* 0x000fc80008000000 */
[----:B------:R-:W-:Y:S01]  /*54a0*/  LOP3.LUT R2, R2, UR5, RZ, 0x3c, !PT ;  /* 0x0000000502027c12 */ /* 0x000fe2000f8e3cff */
[----:B0-----:R-:W-:Y:S07]  /*54b0*/  @P0 BRA `(.L_x_212) ;  /* 0x0000000000040947 */ /* 0x001fee0003800000 */
[----:B------:R-:W-:Y:S01]  /*54c0*/  BPT.TRAP 0x1 ;  /* 0x000000040000795c */ /* 0x000fe20000300000 */
.L_x_212:
[----:B------:R-:W-:Y:S01]  /*54d0*/  ULEA UR5, UR36, UR37, 0x3 ;  /* 0x0000002524057291 */ /* 0x000fe2000f8e183f */
[----:B------:R-:W-:-:S08]  /*54e0*/  SHF.L.U32 R4, R2, 0x1f, RZ ;  /* 0x0000001f02047819 */ /* 0x000fd000000006ff */
[----:B------:R0:W1:Y:S01]  /*54f0*/  SYNCS.PHASECHK.TRANS64.TRYWAIT P3, [UR5+0x38830], R4 ;  /* 0x03883004ff0075a7 */ /* 0x0000620008060145 */
[----:B------:R-:W-:Y:S05]  /*5500*/  @P0 BRA `(.L_x_213) ;  /* 0x0000000000040947 */ /* 0x000fea0003800000 */
[----:B------:R-:W-:Y:S01]  /*5510*/  BPT.TRAP 0x1 ;  /* 0x000000040000795c */ /* 0x000fe20000300000 */
.L_x_213:
[----:B-1----:R-:W-:Y:S05]  /*5520*/  @P3 BRA `(.L_x_214) ;  /* 0x0000000000083947 */ /* 0x002fea0003800000 */
[----:B------:R-:W1:Y:S02]  /*5530*/  SYNCS.PHASECHK.TRANS64.TRYWAIT P3, [UR5+0x38830], R4 ;  /* 0x03883004ff0075a7 */ /* 0x000e640008060145 */
[----:B-1----:R-:W-:Y:S05]  /*5540*/  @!P3 BRA `(.L_x_215) ;  /* 0x000000b4001cb947 */ /* 0x002fea0003800000 */
.L_x_214:
        /* <DEDUP_REMOVED lines=26> */
[----:B------:R-:W-:Y:S05]  /*56f0*/  @P0 BRA `(.L_x_216) ;  /* 0x0000000000040947 */ /* 0x000fea0003800000 */
[----:B------:R-:W-:Y:S01]  /*5700*/  BPT.TRAP 0x1 ;  /* 0x000000040000795c */ /* 0x000fe20000300000 */
.L_x_216:
[----:B------:R2:W3:Y:S01]  /*5710*/  SYNCS.PHASECHK.TRANS64.TRYWAIT P3, [UR5+0x38850], R4 ;  /* 0x03885004ff0075a7 */ /* 0x0004e20008060145 */
[----:B------:R-:W-:Y:S05]  /*5720*/  @P0 BRA `(.L_x_217) ;  /* 0x0000000000040947 */ /* 0x000fea0003800000 */
[----:B------:R-:W-:Y:S01]  /*5730*/  BPT.TRAP 0x1 ;  /* 0x000000040000795c */ /* 0x000fe20000300000 */
.L_x_217:
[----:B---3--:R-:W-:Y:S05]  /*5740*/  @P3 BRA `(.L_x_218) ;  /* 0x0000000000083947 */ /* 0x008fea0003800000 */
[----:B------:R-:W3:Y:S02]  /*5750*/  SYNCS.PHASECHK.TRANS64.TRYWAIT P3, [UR5+0x38850], R4 ;  /* 0x03885004ff0075a7 */ /* 0x000ee40008060145 */
[----:B---3--:R-:W-:Y:S05]  /*5760*/  @!P3 BRA `(.L_x_219) ;  /* 0x000000b000acb947 */ /* 0x008fea0003800000 */
.L_x_218:
[----:B------:R-:W-:Y:S01]  /*5770*/  UIADD3 UR10, UR37, 0x26400, URZ ;  /* 0x00026400250a7890 */ /* 0x000fe2000fffe03f */
[----:B------:R-:W-:Y:S01]  /*5780*/  WARPGROUP.ARRIVE ;  /* 0x00000000000079c5 */ /* 0x000fe20000000000 */
[----:B------:R-:W-:-:S05]  /*5790*/  UIADD3 UR14, UR6, 0x6, URZ ;  /* 0x00000006060e7890 */ /* 0x000fca000fffe03f */
[----:B-1----:R-:W1:Y:S01]  /*57a0*/  S2R R5, SR_TID.X ;  /* 0x0000000000057919 */ /* 0x002e620000002100 */
[----:B------:R-:W-:Y:S01]  /*57b0*/  USHF.R.U32.HI UR10, URZ, 0x4, UR10 ;  /* 0x000000043f0a7899 */ /* 0x000fe2000801160a */
[----:B------:R-:W-:Y:S01]  /*57c0*/  IMAD.U32 R197, RZ, RZ, UR5 ;  /* 0x00000005ffc57e24 */ /* 0x000fe2000f8e00ff */
[----:B------:R-:W-:Y:S02]  /*57d0*/  UIADD3 UR11, UR6, 0x200, URZ ;  /* 0x00000200060b7890 */ /* 0x000fe4000fffe03f */
[----:B------:R-:W-:Y:S02]  /*57e0*/  ULOP3.LUT UR15, UR10, 0x3fff, URZ, 0xc0, !UPT ;  /* 0x00003fff0a0f7892 */ /* 0x000fe4000f8ec03f */
[----:B------:R-:W-:Y:S02]  /*57f0*/  ULEA UR10, UR36, UR4, 0xc ;  /* 0x00000004240a7291 */ /* 0x000fe4000f8e603f */
[----:B------:R-:W-:Y:S01]  /*5800*/  ULOP3.LUT UR6, UR15, 0x10000, URZ, 0xfc, !UPT ;  /* 0x000100000f067892 */ /* 0x000fe2000f8efc3f */
[----:B------:R-:W-:Y:S01]  /*5810*/  UMOV UR23, 0x40000040 ;  /* 0x4000004000177882 */ /* 0x000fe20000000000 */
[----:B------:R-:W-:Y:S01]  /*5820*/  UMOV UR21, 0x40000040 ;  /* 0x4000004000157882 */ /* 0x000fe20000000000 */
[----:B------:R-:W-:-:S02]  /*5830*/  UIADD3 UR18, UR10, 0x800, URZ ;  /* 0x000008000a127890 */ /* 0x000fc4000fffe03f */
[----:B------:R-:W-:Y:S02]  /*5840*/  UMOV UR22, UR10 ;  /* 0x0000000a00167c82 */ /* 0x000fe40008000000 */
[----:B------:R-:W-:Y:S01]  /*5850*/  UMOV UR20, UR6 ;  /* 0x0000000600147c82 */ /* 0x000fe20008000000 */
[----:B------:R-:W-:Y:S01]  /*5860*/  UIADD3 UR19, UR6, 0x800, URZ ;  /* 0x0000080006137890 */ /* 0x000fe2000fffe03f */
[----:B------:R-:W-:Y:S01]  /*5870*/  HGMMA.64x64x16.F32 R152, gdesc[UR20], R152, gsb0 ;  /* 0x00e00000149879f0 */ /* 0x000fe20008000898 */
[----:B------:R-:W-:Y:S02]  /*5880*/  UIADD3 UR22, UR10, 0x2, URZ ;  /* 0x000000020a167890 */ /* 0x000fe4000fffe03f */
[----:B------:R-:W-:Y:S01]  /*5890*/  UIADD3 UR20, UR6, 0x2, URZ ;  /* 0x0000000206147890 */ /* 0x000fe2000fffe03f */
[----:B------:R-:W-:Y:S01]  /*58a0*/  UMOV UR23, 0x40000040 ;  /* 0x4000004000177882 */ /* 0x000fe20000000000 */
[----:B------:R-:W-:Y:S01]  /*58b0*/  UMOV UR21, 0x40000040 ;  /* 0x4000004000157882 */ /* 0x000fe20000000000 */
[----:B-1----:R-:W-:-:S05]  /*58c0*/  SHF.R.U32.HI R5, RZ, 0x7, R5 ;  /* 0x00000007ff057819 */ /* 0x002fca0000011605 */
[----:B0-2---:R-:W0:Y:S01]  /*58d0*/  SHFL.IDX PT, R4, R5, RZ, 0x1f ;  /* 0x00001fff05047589 */ /* 0x005e2200000e0000 */
        /* <DEDUP_REMOVED lines=10> */
[----:B------:R-:W-:Y:S01]  /*5980*/  UIADD3 UR22, UR10, 0x6, URZ ;  /* 0x000000060a167890 */ /* 0x000fe2000fffe03f */
[----:B------:R-:W-:Y:S01]  /*5990*/  UMOV UR20, UR14 ;  /* 0x0000000e00147c82 */ /* 0x000fe20008000000 */
        /* <DEDUP_REMOVED lines=9> */
[----:B0-----:R-:W-:-:S13]  /*5a30*/  R2UR UR11, R4 ;  /* 0x00000000040b72ca */ /* 0x001fda00000e0000 */
        /* <DEDUP_REMOVED lines=226> */
[----:B------:R-:W-:Y:S01]  /*6860*/  UMOV UR11, 0x40000040 ;  /* 0x40000040000b7882 */ /* 0x000fe20000000000 */
        /* <DEDUP_REMOVED lines=18> */
[----:B------:R-:W1:Y:S01]  /*6990*/  MUFU.TANH R194, R194 ;  /* 0x000000c200c27308 */ /* 0x000e620000002400 */
[----:B------:R-:W-:Y:S01]  /*69a0*/  FMUL.FTZ R153, R180, UR10 ;  /* 0x0000000ab4997c20 */ /* 0x000fe20008410000 */
[----:B------:R-:W-:Y:S01]  /*69b0*/  FMUL.FTZ R228, R181, UR10 ;  /* 0x0000000ab5e47c20 */ /* 0x000fe20008410000 */
[----:B------:R-:W-:Y:S01]  /*69c0*/  FMUL.FTZ R9, R154, UR10 ;  /* 0x0000000a9a097c20 */ /* 0x000fe20008410000 */
[----:B------:R-:W-:Y:S01]  /*69d0*/  FMUL.FTZ R12, R155, UR10 ;  /* 0x0000000a9b0c7c20 */ /* 0x000fe20008410000 */
[----:B------:R-:W-:Y:S01]  /*69e0*/  FMUL.FTZ R14, R158, UR10 ;  /* 0x0000000a9e0e7c20 */ /* 0x000fe20008410000 */
[----:B------:R-:W-:Y:S01]  /*69f0*/  FMUL.FTZ R20, R159, UR10 ;  /* 0x0000000a9f147c20 */ /* 0x000fe20008410000 */
[----:B------:R-:W-:Y:S01]  /*6a00*/  FMUL.FTZ R158, R162, UR10 ;  /* 0x0000000aa29e7c20 */ /* 0x000fe20008410000 */
[----:B------:R-:W2:Y:S01]  /*6a10*/  MUFU.TANH R156, R156 ;  /* 0x0000009c009c7308 */ /* 0x000ea20000002400 */
[----:B0-----:R-:W-:Y:S01]  /*6a20*/  FMNMX.FTZ R5, R192, R11, !PT ;  /* 0x0000000bc0057209 */ /* 0x001fe20007810000 */
[----:B------:R-:W-:Y:S01]  /*6a30*/  FMUL.FTZ R160, R163, UR10 ;  /* 0x0000000aa3a07c20 */ /* 0x000fe20008410000 */
[----:B------:R-:W-:Y:S01]  /*6a40*/  FMUL.FTZ R162, R166, UR10 ;  /* 0x0000000aa6a27c20 */ /* 0x000fe20008410000 */
[----:B------:R-:W-:Y:S01]  /*6a50*/  FMUL.FTZ R166, R167, UR10 ;  /* 0x0000000aa7a67c20 */ /* 0x000fe20008410000 */
[----:B------:R-:W-:Y:S01]  /*6a60*/  FMUL.FTZ R208, R170, UR10 ;  /* 0x0000000aaad07c20 */ /* 0x000fe20008410000 */
[----:B------:R-:W-:Y:S01]  /*6a70*/  FMUL.FTZ R230, R171, UR10 ;  /* 0x0000000aabe67c20 */ /* 0x000fe20008410000 */
[----:B------:R-:W-:Y:S01]  /*6a80*/  FMUL.FTZ R236, R174, UR10 ;  /* 0x0000000aaeec7c20 */ /* 0x000fe20008410000 */
[----:B------:R-:W0:Y:S01]  /*6a90*/  MUFU.TANH R196, R196 ;  /* 0x000000c400c47308 */ /* 0x000e220000002400 */
[----:B-1----:R-:W-:Y:S01]  /*6aa0*/  FMNMX.FTZ R5, R194, R5, !PT ;  /* 0x00000005c2057209 */ /* 0x002fe20007810000 */
[----:B------:R-:W-:Y:S01]  /*6ab0*/  FMUL.FTZ R155, R175, UR10 ;  /* 0x0000000aaf9b7c20 */ /* 0x000fe20008410000 */
[----:B------:R-:W-:Y:S01]  /*6ac0*/  FMUL.FTZ R157, R178, UR10 ;  /* 0x0000000ab29d7c20 */ /* 0x000fe20008410000 */
[----:B------:R-:W-:Y:S01]  /*6ad0*/  FMUL.FTZ R159, R179, UR10 ;  /* 0x0000000ab39f7c20 */ /* 0x000fe20008410000 */
[----:B------:R-:W-:Y:S01]  /*6ae0*/  FMUL.FTZ R152, R182, UR10 ;  /* 0x0000000ab6987c20 */ /* 0x000fe20008410000 */
[----:B------:R-:W-:-:S02]  /*6af0*/  FMUL.FTZ R154, R183, UR10 ;  /* 0x0000000ab79a7c20 */ /* 0x000fc40008410000 */
[----:B------:R-:W1:Y:S01]  /*6b00*/  MUFU.TANH R198, R198 ;  /* 0x000000c600c67308 */ /* 0x000e620000002400 */
[----:B--2---:R-:W-:-:S07]  /*6b10*/  FMNMX.FTZ R5, R156, R5, !PT ;  /* 0x000000059c057209 */ /* 0x004fce0007810000 */
[----:B------:R-:W2:Y:S01]  /*6b20*/  MUFU.TANH R202, R202 ;  /* 0x000000ca00ca7308 */ /* 0x000ea20000002400 */
[----:B0-----:R-:W-:-:S07]  /*6b30*/  FMNMX.FTZ R5, R196, R5, !PT ;  /* 0x00000005c4057209 */ /* 0x001fce0007810000 */
[----:B------:R-:W0:Y:S01]  /*6b40*/  MUFU.TANH R164, R164 ;  /* 0x000000a400a47308 */ /* 0x000e220000002400 */
[----:B-1----:R-:W-:Y:S01]  /*6b50*/  FMNMX.FTZ R7, R198, R5, !PT ;  /* 0x00000005c6077209 */ /* 0x002fe20007810000 */
[----:B------:R-:W-:Y:S01]  /*6b60*/  FMUL.FTZ R5, R177, UR10 ;  /* 0x0000000ab1057c20 */ /* 0x000fe20008410000 */
[----:B------:R-:W-:-:S04]  /*6b70*/  ULEA UR10, UR36, UR7, 0xc ;  /* 0x00000007240a7291 */ /* 0x000fc8000f8e603f */
[----:B------:R-:W-:Y:S01]  /*6b80*/  UIADD3 UR14, UR10, 0x80, URZ ;  /* 0x000000800a0e7890 */ /* 0x000fe2000fffe03f */
[----:B------:R-:W1:Y:S01]  /*6b90*/  MUFU.TANH R204, R204 ;  /* 0x000000cc00cc7308 */ /* 0x000e620000002400 */
[----:B--2---:R-:W-:-:S07]  /*6ba0*/  FMNMX.FTZ R7, R202, R7, !PT ;  /* 0x00000007ca077209 */ /* 0x004fce0007810000 */
[----:B------:R-:W2:Y:S01]  /*6bb0*/  MUFU.TANH R206, R206 ;  /* 0x000000ce00ce7308 */ /* 0x000ea20000002400 */
[----:B0-----:R-:W-:-:S07]  /*6bc0*/  FMNMX.FTZ R7, R164, R7, !PT ;  /* 0x00000007a4077209 */ /* 0x001fce0007810000 */
[----:B------:R-:W0:Y:S01]  /*6bd0*/  MUFU.TANH R210, R210 ;  /* 0x000000d200d27308 */ /* 0x000e220000002400 */
[----:B-1----:R-:W-:-:S07]  /*6be0*/  FMNMX.FTZ R7, R204, R7, !PT ;  /* 0x00000007cc077209 */ /* 0x002fce0007810000 */
        /* <DEDUP_REMOVED lines=15> */
[----:B0-----:R-:W-:-:S05]  /*6ce0*/  FMNMX.FTZ R7, R228, R7, !PT ;  /* 0x00000007e4077209 */ /* 0x001fca0007810000 */
[----:B------:R-:W0:Y:S02]  /*6cf0*/  SHFL.BFLY PT, R4, R7, 0x2, 0x1f ;  /* 0x0c401f0007047f89 */ /* 0x000e2400000e0000 */
[----:B------:R-:W3:Y:S01]  /*6d00*/  MUFU.TANH R14, R14 ;  /* 0x0000000e000e7308 */ /* 0x000ee20000002400 */
[----:B-1----:R-:W-:-:S07]  /*6d10*/  FMNMX.FTZ R13, R9, R10, !PT ;  /* 0x0000000a090d7209 */ /* 0x002fce0007810000 */
[----:B------:R-:W1:Y:S01]  /*6d20*/  MUFU.TANH R20, R20 ;  /* 0x0000001400147308 */ /* 0x000e620000002400 */
[----:B--2---:R-:W-:-:S07]  /*6d30*/  FMNMX.FTZ R13, R12, R13, !PT ;  /* 0x0000000d0c0d7209 */ /* 0x004fce0007810000 */
[----:B------:R-:W2:Y:S01]  /*6d40*/  MUFU.TANH R158, R158 ;  /* 0x0000009e009e7308 */ /* 0x000ea20000002400 */
[----:B---3--:R-:W-:Y:S02]  /*6d50*/  FMNMX.FTZ R13, R14, R13, !PT ;  /* 0x0000000d0e0d7209 */ /* 0x008fe40007810000 */
[----:B0-----:R-:W-:-:S05]  /*6d60*/  FMNMX.FTZ R4, R7, R4, !PT ;  /* 0x0000000407047209 */ /* 0x001fca0007810000 */
[----:B------:R-:W0:Y:S01]  /*6d70*/  MUFU.TANH R160, R160 ;  /* 0x000000a000a07308 */ /* 0x000e220000002400 */
[----:B-1----:R-:W-:Y:S01]  /*6d80*/  FMNMX.FTZ R13, R20, R13, !PT ;  /* 0x0000000d140d7209 */ /* 0x002fe20007810000 */
[----:B------:R-:W1:Y:S01]  /*6d90*/  LDC R7, c[0x0][0xa80] ;  /* 0x0002a000ff077b82 */ /* 0x000e620000000800 */
[----:B------:R-:W3:Y:S05]  /*6da0*/  SHFL.BFLY PT, R15, R4, 0x1, 0x1f ;  /* 0x0c201f00040f7f89 */ /* 0x000eea00000e0000 */
[----:B------:R-:W4:Y:S01]  /*6db0*/  MUFU.TANH R162, R162 ;  /* 0x000000a200a27308 */ /* 0x000f220000002400 */
[----:B--2---:R-:W-:-:S07]  /*6dc0*/  FMNMX.FTZ R13, R158, R13, !PT ;  /* 0x0000000d9e0d7209 */ /* 0x004fce0007810000 */
[----:B------:R-:W2:Y:S01]  /*6dd0*/  MUFU.TANH R166, R166 ;  /* 0x000000a600a67308 */ /* 0x000ea20000002400 */
[----:B0-----:R-:W-:-:S07]  /*6de0*/  FMNMX.FTZ R13, R160, R13, !PT ;  /* 0x0000000da00d7209 */ /* 0x001fce0007810000 */
[----:B------:R-:W0:Y:S01]  /*6df0*/  MUFU.TANH R208, R208 ;  /* 0x000000d000d07308 */ /* 0x000e220000002400 */
[----:B----4-:R-:W-:Y:S02]  /*6e00*/  FMNMX.FTZ R13, R162, R13, !PT ;  /* 0x0000000da20d7209 */ /* 0x010fe40007810000 */
[----:B---3--:R-:W-:-:S05]  /*6e10*/  FMNMX.FTZ R4, R4, R15, !PT ;  /* 0x0000000f04047209 */ /* 0x008fca0007810000 */
[----:B------:R-:W3:Y:S01]  /*6e20*/  MUFU.TANH R230, R230 ;  /* 0x000000e600e67308 */ /* 0x000ee20000002400 */
[----:B--2---:R-:W-:Y:S01]  /*6e30*/  FMNMX.FTZ R13, R166, R13, !PT ;  /* 0x0000000da60d7209 */ /* 0x004fe20007810000 */
[C---:B-1----:R-:W-:Y:S01]  /*6e40*/  FMUL.FTZ R161, R4.reuse, R7 ;  /* 0x0000000704a17220 */ /* 0x042fe20000410000 */
[----:B------:R-:W-:-:S03]  /*6e50*/  FADD.FTZ R168, -R4, R11 ;  /* 0x0000000b04a87221 */ /* 0x000fc60000010100 */
[-CC-:B------:R-:W-:Y:S01]  /*6e60*/  FFMA.FTZ R182, R5, R7.reuse, -R161.reuse ;  /* 0x0000000705b67223 */ /* 0x180fe200000108a1 */
[--C-:B------:R-:W-:Y:S01]  /*6e70*/  FFMA.FTZ R175, R153, R7, -R161.reuse ;  /* 0x0000000799af7223 */ /* 0x100fe200000108a1 */
[----:B------:R-:W1:Y:S01]  /*6e80*/  MUFU.TANH R236, R236 ;  /* 0x000000ec00ec7308 */ /* 0x000e620000002400 */
[----:B0-----:R-:W-:Y:S01]  /*6e90*/  FMNMX.FTZ R13, R208, R13, !PT ;  /* 0x0000000dd00d7209 */ /* 0x001fe20007810000 */
[-C--:B------:R-:W-:Y:S01]  /*6ea0*/  FMUL.FTZ R168, R168, R7.reuse ;  /* 0x00000007a8a87220 */ /* 0x080fe20000410000 */
[-CC-:B------:R-:W-:Y:S01]  /*6eb0*/  FFMA.FTZ R11, R192, R7.reuse, -R161.reuse ;  /* 0x00000007c00b7223 */ /* 0x180fe200000108a1 */
[-CC-:B------:R-:W-:Y:S01]  /*6ec0*/  FFMA.FTZ R194, R194, R7.reuse, -R161.reuse ;  /* 0x00000007c2c27223 */ /* 0x180fe200000108a1 */
[-CC-:B------:R-:W-:Y:S01]  /*6ed0*/  FFMA.FTZ R174, R202, R7.reuse, -R161.reuse ;  /* 0x00000007caae7223 */ /* 0x180fe200000108a1 */
[-CC-:B------:R-:W-:Y:S01]  /*6ee0*/  FFMA.FTZ R21, R164, R7.reuse, -R161.reuse ;  /* 0x00000007a4157223 */ /* 0x180fe200000108a1 */
[--C-:B------:R-:W-:Y:S01]  /*6ef0*/  FFMA.FTZ R176, R204, R7, -R161.reuse ;  /* 0x00000007ccb07223 */ /* 0x100fe200000108a1 */
[----:B------:R-:W0:Y:S01]  /*6f00*/  MUFU.TANH R155, R155 ;  /* 0x0000009b009b7308 */ /* 0x000e220000002400 */
[----:B---3--:R-:W-:Y:S01]  /*6f10*/  FMNMX.FTZ R13, R230, R13, !PT ;  /* 0x0000000de60d7209 */ /* 0x008fe20007810000 */
[-CC-:B------:R-:W-:Y:S01]  /*6f20*/  FFMA.FTZ R169, R206, R7.reuse, -R161.reuse ;  /* 0x00000007cea97223 */ /* 0x180fe200000108a1 */
[-CC-:B------:R-:W-:Y:S01]  /*6f30*/  FFMA.FTZ R178, R210, R7.reuse, -R161.reuse ;  /* 0x00000007d2b27223 */ /* 0x180fe200000108a1 */
[-CC-:B------:R-:W-:Y:S01]  /*6f40*/  FFMA.FTZ R171, R226, R7.reuse, -R161.reuse ;  /* 0x00000007e2ab7223 */ /* 0x180fe200000108a1 */
[-CC-:B------:R-:W-:Y:S01]  /*6f50*/  FFMA.FTZ R180, R232, R7.reuse, -R161.reuse ;  /* 0x00000007e8b47223 */ /* 0x180fe200000108a1 */
[----:B------:R-:W-:-:S02]  /*6f60*/  FFMA.FTZ R173, R234, R7, -R161 ;  /* 0x00000007eaad7223 */ /* 0x000fc400000108a1 */
[----:B------:R-:W2:Y:S01]  /*6f70*/  MUFU.TANH R157, R157 ;  /* 0x0000009d009d7308 */ /* 0x000ea20000002400 */
[----:B-1----:R-:W-:Y:S01]  /*6f80*/  FMNMX.FTZ R170, R236, R13, !PT ;  /* 0x0000000decaa7209 */ /* 0x002fe20007810000 */
[----:B------:R-:W-:-:S06]  /*6f90*/  FFMA.FTZ R13, R156, R7, -R161 ;  /* 0x000000079c0d7223 */ /* 0x000fcc00000108a1 */
[----:B------:R-:W1:Y:S01]  /*6fa0*/  MUFU.TANH R159, R159 ;  /* 0x0000009f009f7308 */ /* 0x000e620000002400 */
[----:B0-----:R-:W-:-:S07]  /*6fb0*/  FMNMX.FTZ R172, R155, R170, !PT ;  /* 0x000000aa9bac7209 */ /* 0x001fce0007810000 */
[----:B------:R-:W0:Y:S01]  /*6fc0*/  MUFU.TANH R152, R152 ;  /* 0x0000009800987308 */ /* 0x000e220000002400 */
[----:B--2---:R-:W-:-:S07]  /*6fd0*/  FMNMX.FTZ R172, R157, R172, !PT ;  /* 0x000000ac9dac7209 */ /* 0x004fce0007810000 */
[----:B------:R-:W2:Y:S01]  /*6fe0*/  MUFU.TANH R154, R154 ;  /* 0x0000009a009a7308 */ /* 0x000ea20000002400 */
[----:B-1----:R-:W-:Y:S01]  /*6ff0*/  FMNMX.FTZ R15, R159, R172, !PT ;  /* 0x000000ac9f0f7209 */ /* 0x002fe20007810000 */
[----:B------:R-:W-:-:S06]  /*7000*/  FFMA.FTZ R172, R196, R7, -R161 ;  /* 0x00000007c4ac7223 */ /* 0x000fcc00000108a1 */
[----:B------:R-:W1:Y:S01]  /*7010*/  MUFU.EX2 R168, R168 ;  /* 0x000000a800a87308 */ /* 0x000e620000000800 */
[----:B0-----:R-:W-:-:S07]  /*7020*/  FMNMX.FTZ R15, R152, R15, !PT ;  /* 0x0000000f980f7209 */ /* 0x001fce0007810000 */
[----:B------:R0:W-:Y:S01]  /*7030*/  MUFU.EX2 R170, R194 ;  /* 0x000000c200aa7308 */ /* 0x0001e20000000800 */
[----:B--2---:R-:W-:Y:S01]  /*7040*/  FMNMX.FTZ R156, R154, R15, !PT ;  /* 0x0000000f9a9c7209 */ /* 0x004fe20007810000 */
[-CC-:B------:R-:W-:Y:S01]  /*7050*/  FFMA.FTZ R15, R198, R7.reuse, -R161.reuse ;  /* 0x00000007c60f7223 */ /* 0x180fe200000108a1 */
[----:B------:R-:W-:-:S03]  /*7060*/  FFMA.FTZ R161, R228, R7, -R161 ;  /* 0x00000007e4a17223 */ /* 0x000fc600000108a1 */
        /* <DEDUP_REMOVED lines=23> */
[----:B--2---:R-:W-:Y:S01]  /*71e0*/  FMNMX.FTZ R163, R156, R163, !PT ;  /* 0x000000a39ca37209 */ /* 0x004fe20007810000 */
[-C--:B------:R-:W-:Y:S01]  /*71f0*/  FMUL.FTZ R61, R61, R168.reuse ;  /* 0x000000a83d3d7220 */ /* 0x080fe20000410000 */
[----:B------:R-:W-:Y:S01]  /*7200*/  MUFU.EX2 R15, R15 ;  /* 0x0000000f000f7308 */ /* 0x000fe20000000800 */
[-C--:B------:R-:W-:Y:S01]  /*7210*/  FMUL.FTZ R64, R64, R168.reuse ;  /* 0x000000a840407220 */ /* 0x080fe20000410000 */
[-C--:B------:R-:W-:Y:S01]  /*7220*/  FMUL.FTZ R65, R65, R168.reuse ;  /* 0x000000a841417220 */ /* 0x080fe20000410000 */
[----:B------:R-:W1:Y:S01]  /*7230*/  SHFL.BFLY PT, R156, R163, 0x1, 0x1f ;  /* 0x0c201f00a39c7f89 */ /* 0x000e6200000e0000 */
        /* <DEDUP_REMOVED lines=22> */
[----:B------:R-:W-:Y:S01]  /*73a0*/  FMUL.FTZ R105, R105, R168 ;  /* 0x000000a869697220 */ /* 0x000fe20000410000 */
[----:B-1----:R-:W-:Y:S01]  /*73b0*/  FMNMX.FTZ R5, R163, R156, !PT ;  /* 0x0000009ca3057209 */ /* 0x002fe20007810000 */
[-C--:B------:R-:W-:Y:S01]  /*73c0*/  FMUL.FTZ R108, R108, R168.reuse ;  /* 0x000000a86c6c7220 */ /* 0x080fe20000410000 */
[-C--:B------:R-:W-:Y:S01]  /*73d0*/  FMUL.FTZ R109, R109, R168.reuse ;  /* 0x000000a86d6d7220 */ /* 0x080fe20000410000 */
[-C--:B------:R-:W-:Y:S01]  /*73e0*/  FMUL.FTZ R112, R112, R168.reuse ;  /* 0x000000a870707220 */ /* 0x080fe20000410000 */
[-C--:B------:R-:W-:Y:S01]  /*73f0*/  FMUL.FTZ R113, R113, R168.reuse ;  /* 0x000000a871717220 */ /* 0x080fe20000410000 */
[CC--:B------:R-:W-:Y:S01]  /*7400*/  FMUL.FTZ R153, R5.reuse, R7.reuse ;  /* 0x0000000705997220 */ /* 0x0c0fe20000410000 */
[----:B------:R-:W-:Y:S01]  /*7410*/  FADD.FTZ R156, -R5, R10 ;  /* 0x0000000a059c7221 */ /* 0x000fe20000010100 */
[----:B------:R-:W-:Y:S01]  /*7420*/  MUFU.EX2 R169, R169 ;  /* 0x000000a900a97308 */ /* 0x000fe20000000800 */
[----:B------:R-:W-:Y:S01]  /*7430*/  FMUL.FTZ R116, R116, R168 ;  /* 0x000000a874747220 */ /* 0x000fe20000410000 */
[----:B------:R-:W-:Y:S01]  /*7440*/  FFMA.FTZ R196, R155, R7, -R153 ;  /* 0x000000079bc47223 */ /* 0x000fe20000010899 */
[----:B------:R-:W-:-:S02]  /*7450*/  IMAD.MOV R155, RZ, RZ, -R19 ;  /* 0x000000ffff9b7224 */ /* 0x000fc400078e0a13 */
[-C--:B------:R-:W-:Y:S01]  /*7460*/  FMUL.FTZ R156, R156, R7.reuse ;  /* 0x000000079c9c7220 */ /* 0x080fe20000410000 */
[-CC-:B------:R-:W-:Y:S01]  /*7470*/  FFMA.FTZ R195, R157, R7.reuse, -R153.reuse ;  /* 0x000000079dc37223 */ /* 0x180fe20000010899 */
[----:B------:R-:W-:Y:S02]  /*7480*/  IMAD.U32 R157, RZ, RZ, UR24 ;  /* 0x00000018ff9d7e24 */ /* 0x000fe4000f8e00ff */
[--C-:B------:R-:W-:Y:S01]  /*7490*/  FFMA.FTZ R192, R9, R7, -R153.reuse ;  /* 0x0000000709c07223 */ /* 0x100fe20000010899 */
[----:B------:R-:W-:Y:S01]  /*74a0*/  ISETP.NE.AND P3, PT, R18, R155, PT ;  /* 0x0000009b1200720c */ /* 0x000fe20003f65270 */
[----:B------:R1:W2:Y:S01]  /*74b0*/  MUFU.EX2 R177, R156 ;  /* 0x0000009c00b17308 */ /* 0x0002a20000000800 */
[----:B------:R-:W-:Y:S02]  /*74c0*/  @!P1 VIADD R155, R197, 0x38840 ;  /* 0x00038840c59b9836 */ /* 0x000fe40000000000 */
[-CC-:B------:R-:W-:Y:S01]  /*74d0*/  FFMA.FTZ R9, R12, R7.reuse, -R153.reuse ;  /* 0x000000070c097223 */ /* 0x180fe20000010899 */
[-CC-:B------:R-:W-:Y:S01]  /*74e0*/  FFMA.FTZ R12, R14, R7.reuse, -R153.reuse ;  /* 0x000000070e0c7223 */ /* 0x180fe20000010899 */
[-CC-:B------:R-:W-:Y:S01]  /*74f0*/  FFMA.FTZ R179, R20, R7.reuse, -R153.reuse ;  /* 0x0000000714b37223 */ /* 0x180fe20000010899 */
[-C--:B------:R-:W-:Y:S01]  /*7500*/  FFMA.FTZ R14, R158, R7.reuse, -R153 ;  /* 0x000000079e0e7223 */ /* 0x080fe20000010899 */
[----:B------:R-:W-:Y:S01]  /*7510*/  @!P1 PRMT R155, RZ, 0x654, R155 ;  /* 0x00000654ff9b9816 */ /* 0x000fe2000000009b */
[-CC-:B------:R-:W-:Y:S01]  /*7520*/  FFMA.FTZ R181, R160, R7.reuse, -R153.reuse ;  /* 0x00000007a0b57223 */ /* 0x180fe20000010899 */
[-CC-:B------:R-:W-:Y:S01]  /*7530*/  FFMA.FTZ R20, R162, R7.reuse, -R153.reuse ;  /* 0x00000007a2147223 */ /* 0x180fe20000010899 */
[-CC-:B------:R-:W-:Y:S01]  /*7540*/  FFMA.FTZ R183, R166, R7.reuse, -R153.reuse ;  /* 0x00000007a6b77223 */ /* 0x180fe20000010899 */
[-CC-:B------:R-:W-:Y:S01]  /*7550*/  FFMA.FTZ R191, R208, R7.reuse, -R153.reuse ;  /* 0x00000007d0bf7223 */ /* 0x180fe20000010899 */
[----:B0-----:R-:W-:Y:S01]  /*7560*/  FFMA.FTZ R194, R230, R7, -R153 ;  /* 0x00000007e6c27223 */ /* 0x001fe20000010899 */
[----:B-1----:R-:W-:-:S02]  /*7570*/  @!P3 IMAD R156, R157, 0x40, R16 ;  /* 0x000000409d9cb824 */ /* 0x002fc400078e0210 */
[-CC-:B------:R-:W-:Y:S01]  /*7580*/  FFMA.FTZ R193, R236, R7.reuse, -R153.reuse ;  /* 0x00000007ecc17223 */ /* 0x180fe20000010899 */
[----:B------:R0:W-:Y:S01]  /*7590*/  @!P1 SYNCS.ARRIVE.TRANS64.RED.A1T0 RZ, [R155+URZ], RZ ;  /* 0x000000ff9bff99a7 */ /* 0x0001e2000810043f */
[-CC-:B------:R-:W-:Y:S01]  /*75a0*/  FFMA.FTZ R198, R159, R7.reuse, -R153.reuse ;  /* 0x000000079fc67223 */ /* 0x180fe20000010899 */
[-CC-:B------:R-:W-:Y:S01]  /*75b0*/  FFMA.FTZ R199, R152, R7.reuse, -R153.reuse ;  /* 0x0000000798c77223 */ /* 0x180fe20000010899 */
[----:B------:R-:W-:Y:S01]  /*75c0*/  @!P3 LEA R156, R156, UR37, 0x2 ;  /* 0x000000259c9cbc11 */ /* 0x000fe2000f8e10ff */
[----:B------:R-:W-:Y:S01]  /*75d0*/  FFMA.FTZ R202, R154, R7, -R153 ;  /* 0x000000079aca7223 */ /* 0x000fe20000010899 */
[----:B------:R-:W-:Y:S01]  /*75e0*/  MUFU.EX2 R192, R192 ;  /* 0x000000c000c07308 */ /* 0x000fe20000000800 */
[----:B---3--:R-:W-:Y:S01]  /*75f0*/  F2FP.F16.F32.PACK_AB R152, R170, R11 ;  /* 0x0000000baa98723e */ /* 0x008fe200000000ff */
[----:B--2---:R-:W-:Y:S01]  /*7600*/  FMUL.FTZ R26, R26, R177 ;  /* 0x000000b11a1a7220 */ /* 0x004fe20000410000 */
[----:B------:R-:W-:Y:S01]  /*7610*/  @!P3 STS [R156+0x38400], R168 ;  /* 0x038400a89c00b388 */ /* 0x000fe20000000800 */
[----:B------:R-:W-:Y:S01]  /*7620*/  F2FP.F16.F32.PACK_AB R154, R172, R13 ;  /* 0x0000000dac9a723e */ /* 0x000fe200000000ff */
[----:B------:R-:W-:Y:S01]  /*7630*/  FMUL.FTZ R27, R27, R177 ;  /* 0x000000b11b1b7220 */ /* 0x000fe20000410000 */
[----:B------:R-:W-:Y:S01]  /*7640*/  F2FP.F16.F32.PACK_AB R158, R176, R21 ;  /* 0x00000015b09e723e */ /* 0x000fe200000000ff */
[----:B------:R1:W-:Y:S01]  /*7650*/  @!P3 STS [R156+0x38420], R177 ;  /* 0x038420b19c00b388 */ /* 0x0003e20000000800 */
[----:B------:R-:W2:Y:S01]  /*7660*/  MUFU.EX2 R9, R9 ;  /* 0x0000000900097308 */ /* 0x000ea20000000800 */
        /* <DEDUP_REMOVED lines=8> */
[----:B-1----:R-:W-:Y:S01]  /*76f0*/  F2FP.F16.F32.PACK_AB R156, R174, R15 ;  /* 0x0000000fae9c723e */ /* 0x002fe200000000ff */
[-C--:B------:R-:W-:Y:S01]  /*7700*/  FMUL.FTZ R43, R43, R177.reuse ;  /* 0x000000b12b2b7220 */ /* 0x080fe20000410000 */
[-C--:B------:R-:W-:Y:S01]  /*7710*/  FMUL.FTZ R46, R46, R177.reuse ;  /* 0x000000b12e2e7220 */ /* 0x080fe20000410000 */
[-C--:B------:R-:W-:Y:S01]  /*7720*/  FMUL.FTZ R47, R47, R177.reuse ;  /* 0x000000b12f2f7220 */ /* 0x080fe20000410000 */
[-C--:B------:R-:W-:Y:S01]  /*7730*/  FMUL.FTZ R50, R50, R177.reuse ;  /* 0x000000b132327220 */ /* 0x080fe20000410000 */
[-C--:B------:R-:W-:Y:S01]  /*7740*/  FMUL.FTZ R51, R51, R177.reuse ;  /* 0x000000b133337220 */ /* 0x080fe20000410000 */
[-C--:B------:R-:W-:Y:S01]  /*7750*/  FMUL.FTZ R54, R54, R177.reuse ;  /* 0x000000b136367220 */ /* 0x080fe20000410000 */
[----:B------:R-:W0:Y:S01]  /*7760*/  MUFU.EX2 R179, R179 ;  /* 0x000000b300b37308 */ /* 0x000e220000000800 */
[----:B--2---:R-:W-:Y:S01]  /*7770*/  F2FP.F16.F32.PACK_AB R153, R9, R192 ;  /* 0x000000c00999723e */ /* 0x004fe200000000ff */
        /* <DEDUP_REMOVED lines=14> */
[----:B------:R-:W1:Y:S01]  /*7860*/  MUFU.EX2 R181, R181 ;  /* 0x000000b500b57308 */ /* 0x000e620000000800 */
[----:B0-----:R-:W-:Y:S01]  /*7870*/  F2FP.F16.F32.PACK_AB R155, R179, R12 ;  /* 0x0000000cb39b723e */ /* 0x001fe200000000ff */
[----:B------:R-:W-:Y:S01]  /*7880*/  BAR.SYNC.DEFER_BLOCKING 0xf, 0x100 ;  /* 0x03c4000000007b1d */ /* 0x000fe20000010000 */
        /* <DEDUP_REMOVED lines=13> */
[----:B------:R-:W0:Y:S01]  /*7960*/  MUFU.EX2 R183, R183 ;  /* 0x000000b700b77308 */ /* 0x000e220000000800 */
[----:B-1----:R-:W-:Y:S01]  /*7970*/  F2FP.F16.F32.PACK_AB R157, R181, R14 ;  /* 0x0000000eb59d723e */ /* 0x002fe200000000ff */
[-C--:B------:R-:W-:Y:S01]  /*7980*/  FMUL.FTZ R106, R106, R177.reuse ;  /* 0x000000b16a6a7220 */ /* 0x080fe20000410000 */
[-C--:B------:R-:W-:Y:S01]  /*7990*/  FMUL.FTZ R107, R107, R177.reuse ;  /* 0x000000b16b6b7220 */ /* 0x080fe20000410000 */
[-C--:B------:R-:W-:Y:S01]  /*79a0*/  FMUL.FTZ R110, R110, R177.reuse ;  /* 0x000000b16e6e7220 */ /* 0x080fe20000410000 */
[-C--:B------:R-:W-:Y:S01]  /*79b0*/  FMUL.FTZ R111, R111, R177.reuse ;  /* 0x000000b16f6f7220 */ /* 0x080fe20000410000 */
[-C--:B------:R-:W-:Y:S01]  /*79c0*/  FMUL.FTZ R114, R114, R177.reuse ;  /* 0x000000b172727220 */ /* 0x080fe20000410000 */
[-C--:B------:R-:W-:Y:S01]  /*79d0*/  FMUL.FTZ R115, R115, R177.reuse ;  /* 0x000000b173737220 */ /* 0x080fe20000410000 */
[----:B------:R-:W1:Y:S01]  /*79e0*/  MUFU.EX2 R178, R178 ;  /* 0x000000b200b27308 */ /* 0x000e620000000800 */
[-C--:B------:R-:W-:Y:S01]  /*79f0*/  FMUL.FTZ R117, R117, R168.reuse ;  /* 0x000000a875757220 */ /* 0x080fe20000410000 */
[-C--:B------:R-:W-:Y:S01]  /*7a00*/  FMUL.FTZ R118, R118, R177.reuse ;  /* 0x000000b176767220 */ /* 0x080fe20000410000 */
[-C--:B------:R-:W-:Y:S01]  /*7a10*/  FMUL.FTZ R119, R119, R177.reuse ;  /* 0x000000b177777220 */ /* 0x080fe20000410000 */
[-C--:B------:R-:W-:Y:S01]  /*7a20*/  FMUL.FTZ R120, R120, R168.reuse ;  /* 0x000000a878787220 */ /* 0x080fe20000410000 */
[----:B------:R-:W-:Y:S01]  /*7a30*/  FMUL.FTZ R121, R121, R168 ;  /* 0x000000a879797220 */ /* 0x000fe20000410000 */
[-C--:B------:R-:W-:Y:S01]  /*7a40*/  FMUL.FTZ R122, R122, R177.reuse ;  /* 0x000000b17a7a7220 */ /* 0x080fe20000410000 */
[-C--:B------:R-:W-:Y:S01]  /*7a50*/  FMUL.FTZ R123, R123, R177.reuse ;  /* 0x000000b17b7b7220 */ /* 0x080fe20000410000 */
[----:B------:R-:W-:Y:S01]  /*7a60*/  MUFU.EX2 R171, R171 ;  /* 0x000000ab00ab7308 */ /* 0x000fe20000000800 */
[----:B0-----:R-:W-:Y:S01]  /*7a70*/  F2FP.F16.F32.PACK_AB R159, R183, R20 ;  /* 0x00000014b79f723e */ /* 0x001fe200000000ff */
[-C--:B------:R-:W-:Y:S01]  /*7a80*/  FMUL.FTZ R124, R124, R168.reuse ;  /* 0x000000a87c7c7220 */ /* 0x080fe20000410000 */
[-C--:B------:R-:W-:Y:S01]  /*7a90*/  FMUL.FTZ R125, R125, R168.reuse ;  /* 0x000000a87d7d7220 */ /* 0x080fe20000410000 */
[-C--:B------:R-:W-:Y:S01]  /*7aa0*/  FMUL.FTZ R126, R126, R177.reuse ;  /* 0x000000b17e7e7220 */ /* 0x080fe20000410000 */
[----:B------:R-:W-:Y:S01]  /*7ab0*/  FMUL.FTZ R127, R127, R177 ;  /* 0x000000b17f7f7220 */ /* 0x000fe20000410000 */
        /* <DEDUP_REMOVED lines=19> */
[----:B0-----:R-:W-:Y:S01]  /*7bf0*/  F2FP.F16.F32.PACK_AB R162, R180, R171 ;  /* 0x000000abb4a2723e */ /* 0x001fe200000000ff */
[-C--:B------:R-:W-:Y:S01]  /*7c00*/  FMUL.FTZ R143, R143, R177.reuse ;  /* 0x000000b18f8f7220 */ /* 0x080fe20000410000 */
[-C--:B------:R-:W-:Y:S01]  /*7c10*/  FMUL.FTZ R144, R144, R168.reuse ;  /* 0x000000a890907220 */ /* 0x080fe20000410000 */
[-C--:B------:R-:W-:Y:S01]  /*7c20*/  FMUL.FTZ R145, R145, R168.reuse ;  /* 0x000000a891917220 */ /* 0x080fe20000410000 */
[-C--:B------:R-:W-:Y:S01]  /*7c30*/  FMUL.FTZ R146, R146, R177.reuse ;  /* 0x000000b192927220 */ /* 0x080fe20000410000 */
[-C--:B------:R-:W-:Y:S01]  /*7c40*/  FMUL.FTZ R147, R147, R177.reuse ;  /* 0x000000b193937220 */ /* 0x080fe20000410000 */
[-C--:B------:R-:W-:Y:S01]  /*7c50*/  FMUL.FTZ R148, R148, R168.reuse ;  /* 0x000000a894947220 */ /* 0x080fe20000410000 */
[----:B------:R-:W-:Y:S01]  /*7c60*/  MUFU.EX2 R193, R193 ;  /* 0x000000c100c17308 */ /* 0x000fe20000000800 */
[----:B------:R-:W-:Y:S01]  /*7c70*/  FMUL.FTZ R149, R149, R168 ;  /* 0x000000a895957220 */ /* 0x000fe20000410000 */
[-C--:B------:R-:W-:Y:S01]  /*7c80*/  FMUL.FTZ R150, R150, R177.reuse ;  /* 0x000000b196967220 */ /* 0x080fe20000410000 */
[----:B------:R-:W-:Y:S01]  /*7c90*/  FMUL.FTZ R151, R151, R177 ;  /* 0x000000b197977220 */ /* 0x000fe20000410000 */
[----:B------:R0:W-:Y:S01]  /*7ca0*/  STSM.16.M88.4 [R23+0x36400], R152 ;  /* 0x0364009817007844 */ /* 0x0001e20000000200 */
[----:B------:R-:W-:Y:S01]  /*7cb0*/  FFMA.FTZ R3, R168, R3, R11 ;  /* 0x00000003a8037223 */ /* 0x000fe2000001000b */
[----:B------:R-:W-:Y:S01]  /*7cc0*/  FFMA.FTZ R6, R177, R6, R192 ;  /* 0x00000006b1067223 */ /* 0x000fe200000100c0 */
[----:B------:R-:W-:Y:S01]  /*7cd0*/  @!P1 VIADD R197, R197, 0x38860 ;  /* 0x00038860c5c59836 */ /* 0x000fe20000000000 */
[----:B------:R-:W1:Y:S01]  /*7ce0*/  MUFU.EX2 R196, R196 ;  /* 0x000000c400c47308 */ /* 0x000e620000000800 */
[----:B------:R0:W-:Y:S01]  /*7cf0*/  STSM.16.M88.4 [R22], R156 ;  /* 0x0000009c16007844 */ /* 0x0001e20000000200 */
[----:B------:R-:W-:Y:S01]  /*7d00*/  FADD.FTZ R170, R170, R3 ;  /* 0x00000003aaaa7221 */ /* 0x000fe20000010000 */
[----:B------:R-:W-:Y:S01]  /*7d10*/  FADD.FTZ R9, R9, R6 ;  /* 0x0000000609097221 */ /* 0x000fe20000010000 */
[----:B------:R-:W-:Y:S01]  /*7d20*/  @!P1 PRMT R197, RZ, 0x654, R197 ;  /* 0x00000654ffc59816 */ /* 0x000fe200000000c5 */
[----:B------:R-:W-:Y:S01]  /*7d30*/  UMOV UR24, UR36 ;  /* 0x0000002400187c82 */ /* 0x000fe20008000000 */
[----:B------:R-:W-:Y:S01]  /*7d40*/  FADD.FTZ R13, R13, R170 ;  /* 0x000000aa0d0d7221 */ /* 0x000fe20000010000 */
[----:B------:R-:W-:Y:S01]  /*7d50*/  FADD.FTZ R12, R12, R9 ;  /* 0x000000090c0c7221 */ /* 0x000fe20000010000 */
[----:B------:R-:W-:Y:S01]  /*7d60*/  MUFU.EX2 R173, R173 ;  /* 0x000000ad00ad7308 */ /* 0x000fe20000000800 */
[----:B------:R-:W-:-:S02]  /*7d70*/  IMAD.MOV.U32 R11, RZ, RZ, R4 ;  /* 0x000000ffff0b7224 */ /* 0x000fc400078e0004 */
[----:B------:R-:W-:Y:S01]  /*7d80*/  FADD.FTZ R172, R172, R13 ;  /* 0x0000000dacac7221 */ /* 0x000fe20000010000 */
[----:B------:R-:W-:-:S03]  /*7d90*/  FADD.FTZ R179, R179, R12 ;  /* 0x0000000cb3b37221 */ /* 0x000fc60000010000 */
[----:B------:R-:W-:Y:S01]  /*7da0*/  FADD.FTZ R15, R15, R172 ;  /* 0x000000ac0f0f7221 */ /* 0x000fe20000010000 */
[----:B------:R-:W-:Y:S01]  /*7db0*/  FADD.FTZ R14, R14, R179 ;  /* 0x000000b30e0e7221 */ /* 0x000fe20000010000 */
[----:B------:R-:W2:Y:S01]  /*7dc0*/  MUFU.EX2 R182, R182 ;  /* 0x000000b600b67308 */ /* 0x000ea20000000800 */
[----:B-1----:R-:W-:Y:S01]  /*7dd0*/  F2FP.F16.F32.PACK_AB R163, R196, R193 ;  /* 0x000000c1c4a3723e */ /* 0x002fe200000000ff */
[----:B------:R-:W-:Y:S01]  /*7de0*/  FADD.FTZ R174, R174, R15 ;  /* 0x0000000faeae7221 */ /* 0x000fe20000010000 */
[----:B------:R-:W-:-:S03]  /*7df0*/  FADD.FTZ R181, R181, R14 ;  /* 0x0000000eb5b57221 */ /* 0x000fc60000010000 */
[----:B------:R-:W-:Y:S01]  /*7e00*/  FADD.FTZ R21, R21, R174 ;  /* 0x000000ae15157221 */ /* 0x000fe20000010000 */
[----:B------:R-:W-:Y:S01]  /*7e10*/  FADD.FTZ R20, R20, R181 ;  /* 0x000000b514147221 */ /* 0x000fe20000010000 */
[----:B------:R-:W-:Y:S02]  /*7e20*/  MUFU.EX2 R175, R175 ;  /* 0x000000af00af7308 */ /* 0x000fe40000000800 */
[----:B------:R-:W-:Y:S01]  /*7e30*/  FADD.FTZ R176, R176, R21 ;  /* 0x00000015b0b07221 */ /* 0x000fe20000010000 */
[----:B------:R-:W-:-:S03]  /*7e40*/  FADD.FTZ R20, R183, R20 ;  /* 0x00000014b7147221 */ /* 0x000fc60000010000 */
[----:B------:R-:W-:Y:S02]  /*7e50*/  FADD.FTZ R169, R169, R176 ;  /* 0x000000b0a9a97221 */ /* 0x000fe40000010000 */
[----:B------:R1:W3:Y:S01]  /*7e60*/  MUFU.EX2 R10, R161 ;  /* 0x000000a1000a7308 */ /* 0x0002e20000000800 */
[----:B--2---:R-:W-:Y:S01]  /*7e70*/  F2FP.F16.F32.PACK_AB R164, R182, R173 ;  /* 0x000000adb6a4723e */ /* 0x004fe200000000ff */
[----:B------:R-:W-:-:S04]  /*7e80*/  FADD.FTZ R178, R178, R169 ;  /* 0x000000a9b2b27221 */ /* 0x000fc80000010000 */
[----:B------:R-:W-:Y:S02]  /*7e90*/  FADD.FTZ R171, R171, R178 ;  /* 0x000000b2abab7221 */ /* 0x000fe40000010000 */
[----:B------:R-:W-:Y:S01]  /*7ea0*/  MUFU.EX2 R195, R195 ;  /* 0x000000c300c37308 */ /* 0x000fe20000000800 */
[----:B-1----:R-:W-:Y:S01]  /*7eb0*/  F2FP.F16.F32.PACK_AB R161, R194, R191 ;  /* 0x000000bfc2a1723e */ /* 0x002fe200000000ff */
[----:B------:R-:W-:Y:S01]  /*7ec0*/  FADD.FTZ R191, R191, R20 ;  /* 0x00000014bfbf7221 */ /* 0x000fe20000010000 */
[----:B------:R-:W-:-:S03]  /*7ed0*/  FADD.FTZ R180, R180, R171 ;  /* 0x000000abb4b47221 */ /* 0x000fc60000010000 */
[----:B------:R0:W-:Y:S01]  /*7ee0*/  STSM.16.M88.4 [R185], R160 ;  /* 0x000000a0b9007844 */ /* 0x0001e20000000200 */
[----:B------:R-:W-:Y:S01]  /*7ef0*/  FADD.FTZ R194, R194, R191 ;  /* 0x000000bfc2c27221 */ /* 0x000fe20000010000 */
[----:B------:R-:W1:Y:S01]  /*7f00*/  MUFU.EX2 R198, R198 ;  /* 0x000000c600c67308 */ /* 0x000e620000000800 */
[----:B---3--:R-:W-:Y:S01]  /*7f10*/  F2FP.F16.F32.PACK_AB R166, R10, R175 ;  /* 0x000000af0aa6723e */ /* 0x008fe200000000ff */
[----:B------:R-:W-:Y:S01]  /*7f20*/  FADD.FTZ R173, R173, R180 ;  /* 0x000000b4adad7221 */ /* 0x000fe20000010000 */
[----:B------:R-:W-:-:S03]  /*7f30*/  FADD.FTZ R193, R193, R194 ;  /* 0x000000c2c1c17221 */ /* 0x000fc60000010000 */
[----:B------:R-:W-:Y:S01]  /*7f40*/  FADD.FTZ R182, R182, R173 ;  /* 0x000000adb6b67221 */ /* 0x000fe20000010000 */
[----:B------:R-:W-:Y:S01]  /*7f50*/  FADD.FTZ R196, R196, R193 ;  /* 0x000000c1c4c47221 */ /* 0x000fe20000010000 */
[----:B------:R-:W-:Y:S02]  /*7f60*/  MUFU.EX2 R199, R199 ;  /* 0x000000c700c77308 */ /* 0x000fe40000000800 */
[----:B------:R-:W-:-:S04]  /*7f70*/  FADD.FTZ R3, R175, R182 ;  /* 0x000000b6af037221 */ /* 0x000fc80000010000 */
[----:B------:R-:W-:Y:S01]  /*7f80*/  FADD.FTZ R3, R10, R3 ;  /* 0x000000030a037221 */ /* 0x000fe20000010000 */
[----:B------:R-:W-:Y:S01]  /*7f90*/  IMAD.MOV.U32 R10, RZ, RZ, R5 ;  /* 0x000000ffff0a7224 */ /* 0x000fe200078e0005 */
[----:B------:R-:W2:Y:S01]  /*7fa0*/  MUFU.EX2 R202, R202 ;  /* 0x000000ca00ca7308 */ /* 0x000ea20000000800 */
[----:B-1----:R-:W-:Y:S01]  /*7fb0*/  F2FP.F16.F32.PACK_AB R165, R198, R195 ;  /* 0x000000c3c6a5723e */ /* 0x002fe200000000ff */
[----:B------:R-:W-:-:S04]  /*7fc0*/  FADD.FTZ R195, R195, R196 ;  /* 0x000000c4c3c37221 */ /* 0x000fc80000010000 */
[----:B------:R-:W-:Y:S01]  /*7fd0*/  FADD.FTZ R198, R198, R195 ;  /* 0x000000c3c6c67221 */ /* 0x000fe20000010000 */
[----:B--2---:R-:W-:-:S03]  /*7fe0*/  F2FP.F16.F32.PACK_AB R167, R202, R199 ;  /* 0x000000c7caa7723e */ /* 0x004fc600000000ff */
[----:B------:R-:W-:Y:S02]  /*7ff0*/  FADD.FTZ R199, R199, R198 ;  /* 0x000000c6c7c77221 */ /* 0x000fe40000010000 */
[----:B------:R0:W-:Y:S01]  /*8000*/  STSM.16.M88.4 [R184], R164 ;  /* 0x000000a4b8007844 */ /* 0x0001e20000000200 */
[----:B------:R-:W-:Y:S01]  /*8010*/  WARPGROUP.ARRIVE ;  /* 0x00000000000079c5 */ /* 0x000fe20000000000 */
[----:B------:R-:W-:-:S05]  /*8020*/  FADD.FTZ R6, R202, R199 ;  /* 0x000000c7ca067221 */ /* 0x000fca0000010000 */
[----:B------:R-:W-:Y:S01]  /*8030*/  HGMMA.64x256x16.F32 R24, R152, gdesc[UR8].tnspB, R24, gsb0 ;  /* 0x43e0000898187df0 */ /* 0x000fe20008000818 */
        /* <DEDUP_REMOVED lines=26> */
[----:B------:R-:W-:Y:S05]  /*81e0*/  @P2 BRA `(.L_x_220) ;  /* 0xffffffd000942947 */ /* 0x000fea000383ffff */
.L_x_211:
[----:B------:R-:W1:Y:S01]  /*81f0*/  SHFL.BFLY PT, R0, R3, 0x2, 0x1f ;  /* 0x0c401f0003007f89 */ /* 0x000e6200000e0000 */
[----:B------:R-:W-:Y:S02]  /*8200*/  IMAD.MOV R13, RZ, RZ, -R19 ;  /* 0x000000ffff0d7224 */ /* 0x000fe400078e0a13 */
[----:B------:R-:W-:Y:S01]  /*8210*/  VIADD R200, R200, 0x1 ;  /* 0x00000001c8c87836 */ /* 0x000fe20000000000 */
[----:B------:R-:W2:Y:S01]  /*8220*/  SHFL.BFLY PT, R11, R6, 0x2, 0x1f ;  /* 0x0c401f00060b7f89 */ /* 0x000ea200000e0000 */
[----:B------:R-:W-:Y:S08]  /*8230*/  BAR.ARV 0x8, 0x100 ;  /* 0x0204000000007b1d */ /* 0x000ff00000002000 */
[----:B------:R-:W-:Y:S01]  /*8240*/  BAR.SYNC.DEFER_BLOCKING 0xf, 0x100 ;  /* 0x03c4000000007b1d */ /* 0x000fe20000010000 */
[----:B------:R-:W-:Y:S01]  /*8250*/  ISETP.NE.AND P2, PT, R18, R13, PT ;  /* 0x0000000d1200720c */ /* 0x000fe20003f45270 */
[----:B-1----:R-:W-:Y:S01]  /*8260*/  FADD.FTZ R0, R0, R3 ;  /* 0x0000000300007221 */ /* 0x002fe20000010000 */
[----:B------:R-:W-:Y:S01]  /*8270*/  IMAD.U32 R3, RZ, RZ, UR36 ;  /* 0x00000024ff037e24 */ /* 0x000fe2000f8e00ff */
[----:B------:R-:W-:Y:S01]  /*8280*/  UIADD3 UR36, UR36, 0x1, URZ ;  /* 0x0000000124247890 */ /* 0x000fe2000fffe03f */
[----:B--2---:R-:W-:-:S02]  /*8290*/  FADD.FTZ R11, R11, R6 ;  /* 0x000000060b0b7221 */ /* 0x004fc40000010000 */
[----:B------:R-:W1:Y:S01]  /*82a0*/  SHFL.BFLY PT, R9, R0, 0x1, 0x1f ;  /* 0x0c201f0000097f89 */ /* 0x000e6200000e0000 */
[----:B------:R-:W-:Y:S01]  /*82b0*/  IMAD.MOV.U32 R6, RZ, RZ, RZ ;  /* 0x000000ffff067224 */ /* 0x000fe200078e00ff */
[----:B------:R-:W-:Y:S02]  /*82c0*/  UISETP.NE.AND UP0, UPT, UR36, 0x2, UPT ;  /* 0x000000022400788c */ /* 0x000fe4000bf05270 */
[----:B------:R-:W2:Y:S02]  /*82d0*/  SHFL.BFLY PT, R8, R11, 0x1, 0x1f ;  /* 0x0c201f000b087f89 */ /* 0x000ea400000e0000 */
[----:B------:R-:W-:Y:S02]  /*82e0*/  USEL UR4, URZ, 0x1, UP0 ;  /* 0x000000013f047887 */ /* 0x000fe40008000000 */
[----:B------:R-:W-:-:S04]  /*82f0*/  USEL UR36, UR36, URZ, UP0 ;  /* 0x0000003f24247287 */ /* 0x000fc80008000000 */
[----:B------:R-:W-:Y:S01]  /*8300*/  LOP3.LUT R2, R2, UR4, RZ, 0x3c, !PT ;  /* 0x0000000402027c12 */ /* 0x000fe2000f8e3cff */
[----:B-1----:R-:W-:Y:S01]  /*8310*/  FADD.FTZ R10, R0, R9 ;  /* 0x00000009000a7221 */ /* 0x002fe20000010000 */
[----:B------:R-:W-:Y:S02]  /*8320*/  IMAD.MOV.U32 R9, RZ, RZ, RZ ;  /* 0x000000ffff097224 */ /* 0x000fe400078e00ff */
[----:B------:R-:W-:Y:S02]  /*8330*/  @!P2 IMAD R0, R3, 0x40, R16 ;  /* 0x000000400300a824 */ /* 0x000fe400078e0210 */
[----:B--2---:R-:W-:Y:S01]  /*8340*/  FADD.FTZ R8, R11, R8 ;  /* 0x000000080b087221 */ /* 0x004fe20000010000 */
[----:B------:R-:W-:Y:S01]  /*8350*/  FSETP.NE.FTZ.AND P0, PT, R10, RZ, PT ;  /* 0x000000ff0a00720b */ /* 0x000fe20003f15000 */
[----:B------:R-:W-:Y:S01]  /*8360*/  IMAD.MOV.U32 R3, RZ, RZ, -0x800000 ;  /* 0xff800000ff037424 */ /* 0x000fe200078e00ff */
[----:B------:R-:W-:Y:S01]  /*8370*/  @!P2 LEA R12, R0, UR37, 0x2 ;  /* 0x00000025000cac11 */ /* 0x000fe2000f8e10ff */
[----:B------:R-:W-:Y:S01]  /*8380*/  IMAD.MOV.U32 R0, RZ, RZ, -0x800000 ;  /* 0xff800000ff007424 */ /* 0x000fe200078e00ff */
[----:B------:R-:W-:-:S09]  /*8390*/  FSETP.NE.FTZ.AND P1, PT, R8, RZ, PT ;  /* 0x000000ff0800720b */ /* 0x000fd20003f35000 */
[----:B------:R-:W1:Y:S01]  /*83a0*/  @P0 MUFU.RCP R9, R10 ;  /* 0x0000000a00090308 */ /* 0x000e620000001000 */
[----:B------:R-:W-:-:S03]  /*83b0*/  @P0 FMUL.FTZ R11, R7, 0.69314718246459960938 ;  /* 0x3f317218070b0820 */ /* 0x000fc60000410000 */
[----:B------:R-:W-:-:S04]  /*83c0*/  @P1 FMUL.FTZ R7, R7, 0.69314718246459960938 ;  /* 0x3f31721807071820 */ /* 0x000fc80000410000 */
[----:B------:R-:W2:Y:S08]  /*83d0*/  @P1 MUFU.RCP R6, R8 ;  /* 0x0000000800061308 */ /* 0x000eb00000001000 */
[----:B------:R-:W3:Y:S01]  /*83e0*/  @P0 MUFU.LG2 R10, R10 ;  /* 0x0000000a000a0308 */ /* 0x000ee20000000c00 */
[----:B-1----:R1:W-:Y:S01]  /*83f0*/  @!P2 STS [R12+0x38400], R9 ;  /* 0x038400090c00a388 */ /* 0x0023e20000000800 */
[-C--:B0-----:R-:W-:Y:S01]  /*8400*/  FMUL.FTZ R154, R92, R9.reuse ;  /* 0x000000095c9a7220 */ /* 0x081fe20000410000 */
[-C--:B------:R-:W-:Y:S01]  /*8410*/  FMUL.FTZ R207, R24, R9.reuse ;  /* 0x0000000918cf7220 */ /* 0x080fe20000410000 */
[-C--:B------:R-:W-:Y:S01]  /*8420*/  FMUL.FTZ R204, R25, R9.reuse ;  /* 0x0000000919cc7220 */ /* 0x080fe20000410000 */
[-C--:B------:R-:W-:Y:S01]  /*8430*/  FMUL.FTZ R203, R28, R9.reuse ;  /* 0x000000091ccb7220 */ /* 0x080fe20000410000 */
[-C--:B------:R-:W-:Y:S01]  /*8440*/  FMUL.FTZ R21, R29, R9.reuse ;  /* 0x000000091d157220 */ /* 0x080fe20000410000 */
[-C--:B------:R-:W-:Y:S01]  /*8450*/  FMUL.FTZ R210, R32, R9.reuse ;  /* 0x0000000920d27220 */ /* 0x080fe20000410000 */
[----:B------:R-:W0:Y:S01]  /*8460*/  @P1 MUFU.LG2 R8, R8 ;  /* 0x0000000800081308 */ /* 0x000e220000000c00 */
[----:B--2---:R1:W-:Y:S01]  /*8470*/  @!P2 STS [R12+0x38420], R6 ;  /* 0x038420060c00a388 */ /* 0x0043e20000000800 */
[-C--:B------:R-:W-:Y:S01]  /*8480*/  FMUL.FTZ R209, R33, R9.reuse ;  /* 0x0000000921d17220 */ /* 0x080fe20000410000 */
[-C--:B------:R-:W-:Y:S01]  /*8490*/  FMUL.FTZ R208, R36, R9.reuse ;  /* 0x0000000924d07220 */ /* 0x080fe20000410000 */
[-C--:B------:R-:W-:Y:S01]  /*84a0*/  FMUL.FTZ R206, R37, R9.reuse ;  /* 0x0000000925ce7220 */ /* 0x080fe20000410000 */
[-C--:B------:R-:W-:Y:S01]  /*84b0*/  FMUL.FTZ R205, R40, R9.reuse ;  /* 0x0000000928cd7220 */ /* 0x080fe20000410000 */
[-C--:B------:R-:W-:Y:S01]  /*84c0*/  FMUL.FTZ R202, R41, R9.reuse ;  /* 0x0000000929ca7220 */ /* 0x080fe20000410000 */
[-C--:B------:R-:W-:Y:S01]  /*84d0*/  FMUL.FTZ R201, R44, R9.reuse ;  /* 0x000000092cc97220 */ /* 0x080fe20000410000 */
[-C--:B------:R-:W-:Y:S01]  /*84e0*/  FMUL.FTZ R199, R45, R9.reuse ;  /* 0x000000092dc77220 */ /* 0x080fe20000410000 */
[----:B---3--:R-:W-:Y:S01]  /*84f0*/  @P0 FMUL.FTZ R10, R10, 0.69314718246459960938 ;  /* 0x3f3172180a0a0820 */ /* 0x008fe20000410000 */
        /* <DEDUP_REMOVED lines=118> */
[----:B-1----:R-:W-:Y:S06]  /*8c60*/  BAR.ARV 0xe, 0x100 ;  /* 0x0384000000007b1d */ /* 0x002fec0000002000 */
.L_x_199:
        /* <DEDUP_REMOVED lines=43> */
[----:B------:R-:W-:Y:S01]  /*8f20*/  LOP3.LUT R20, R49, 0x380, RZ, 0xc0, !PT ;  /* 0x0000038031147812 */ /* 0x000fe200078ec0ff */
[--C-:B------:R-:W-:Y:S01]  /*8f30*/  IMAD.X R9, RZ, RZ, R5.reuse, P2 ;  /* 0x000000ffff097224 */ /* 0x100fe200010e0605 */
[----:B------:R-:W-:Y:S02]  /*8f40*/  IADD3 R53, P6, R4, 0x2020, RZ ;  /* 0x0000202004357810 */ /* 0x000fe40007fde0ff */
[----:B------:R-:W-:Y:S02]  /*8f50*/  LOP3.LUT R8, R33, 0x380, RZ, 0xc0, !PT ;  /* 0x0000038021087812 */ /* 0x000fe400078ec0ff */
[----:B------:R-:W-:Y:S01]  /*8f60*/  LOP3.LUT R10, R37, 0x380, RZ, 0xc0, !PT ;  /* 0x00000380250a7812 */ /* 0x000fe200078ec0ff */
[----:B------:R-:W-:Y:S01]  /*8f70*/  IMAD.X R45, RZ, RZ, R5, P6 ;  /* 0x000000ffff2d7224 */ /* 0x000fe200030e0605 */
[----:B------:R-:W-:Y:S02]  /*8f80*/  SHF.R.U64 R20, R20, 0x3, RZ ;  /* 0x0000000314147819 */ /* 0x000fe400000012ff */
[----:B------:R-:W-:-:S02]  /*8f90*/  IADD3 R57, P3, R4, 0x4000, RZ ;  /* 0x0000400004397810 */ /* 0x000fc40007f7e0ff */
[----:B------:R-:W-:Y:S02]  /*8fa0*/  IADD3 R40, P2, R4, 0x2060, RZ ;  /* 0x0000206004287810 */ /* 0x000fe40007f5e0ff */
[----:B------:R-:W-:Y:S01]  /*8fb0*/  SHF.R.U64 R8, R8, 0x3, RZ ;  /* 0x0000000308087819 */ /* 0x000fe200000012ff */
[--C-:B------:R-:W-:Y:S01]  /*8fc0*/  IMAD.X R123, RZ, RZ, R5.reuse, P3 ;  /* 0x000000ffff7b7224 */ /* 0x100fe200018e0605 */
[----:B------:R-:W-:Y:S01]  /*8fd0*/  SHF.R.U64 R10, R10, 0x3, RZ ;  /* 0x000000030a0a7819 */ /* 0x000fe200000012ff */
[----:B------:R-:W-:Y:S01]  /*8fe0*/  IMAD.X R119, RZ, RZ, R5, P2 ;  /* 0x000000ffff777224 */ /* 0x000fe200010e0605 */
[----:B------:R-:W-:Y:S02]  /*8ff0*/  LOP3.LUT R32, R53, 0x380, RZ, 0xc0, !PT ;  /* 0x0000038035207812 */ /* 0x000fe400078ec0ff */
[----:B------:R-:W-:Y:S02]  /*9000*/  LOP3.LUT R28, R20, R49, RZ, 0x3c, !PT ;  /* 0x00000031141c7212 */ /* 0x000fe400078e3cff */
[----:B------:R-:W-:-:S02]  /*9010*/  IADD3 R36, P1, R4, 0x2040, RZ ;  /* 0x0000204004247810 */ /* 0x000fc40007f3e0ff */
[----:B------:R-:W-:Y:S02]  /*9020*/  LOP3.LUT R20, R57, 0x380, RZ, 0xc0, !PT ;  /* 0x0000038039147812 */ /* 0x000fe400078ec0ff */
[----:B------:R-:W-:Y:S01]  /*9030*/  IADD3 R48, P5, R4, 0x4040, RZ ;  /* 0x0000404004307810 */ /* 0x000fe20007fbe0ff */
[--C-:B------:R-:W-:Y:S01]  /*9040*/  IMAD.X R115, RZ, RZ, R5.reuse, P1 ;  /* 0x000000ffff737224 */ /* 0x100fe200008e0605 */
[----:B------:R-:W-:Y:S02]  /*9050*/  LOP3.LUT R8, R8, R33, RZ, 0x3c, !PT ;  /* 0x0000002108087212 */ /* 0x000fe400078e3cff */
[----:B------:R-:W-:Y:S01]  /*9060*/  LOP3.LUT R10, R10, R37, RZ, 0x3c, !PT ;  /* 0x000000250a0a7212 */ /* 0x000fe200078e3cff */
[----:B------:R-:W-:Y:S01]  /*9070*/  IMAD.X R131, RZ, RZ, R5, P5 ;  /* 0x000000ffff837224 */ /* 0x000fe200028e0605 */
[----:B------:R-:W-:Y:S02]  /*9080*/  SHF.R.U64 R32, R32, 0x3, RZ ;  /* 0x0000000320207819 */ /* 0x000fe400000012ff */
[----:B------:R-:W-:-:S02]  /*9090*/  IADD3 R61, P4, R4, 0x4020, RZ ;  /* 0x00004020043d7810 */ /* 0x000fc40007f9e0ff */
[----:B------:R-:W-:Y:S02]  /*90a0*/  IADD3 R14, P2, R4, 0x6020, RZ ;  /* 0x00006020040e7810 */ /* 0x000fe40007f5e0ff */
[----:B------:R-:W-:Y:S01]  /*90b0*/  LOP3.LUT R33, R36, 0x380, RZ, 0xc0, !PT ;  /* 0x0000038024217812 */ /* 0x000fe200078ec0ff */
[--C-:B------:R-:W-:Y:S01]  /*90c0*/  IMAD.X R127, RZ, RZ, R5.reuse, P4 ;  /* 0x000000ffff7f7224 */ /* 0x100fe200020e0605 */
[----:B------:R-:W-:Y:S01]  /*90d0*/  LOP3.LUT R37, R40, 0x380, RZ, 0xc0, !PT ;  /* 0x0000038028257812 */ /* 0x000fe200078ec0ff */
[----:B------:R-:W-:Y:S01]  /*90e0*/  IMAD.X R143, RZ, RZ, R5, P2 ;  /* 0x000000ffff8f7224 */ /* 0x000fe200010e0605 */
[----:B------:R-:W-:Y:S02]  /*90f0*/  SHF.R.U64 R20, R20, 0x3, RZ ;  /* 0x0000000314147819 */ /* 0x000fe400000012ff */
[----:B------:R-:W-:Y:S02]  /*9100*/  LOP3.LUT R15, R4, 0x380, RZ, 0xc0, !PT ;  /* 0x00000380040f7812 */ /* 0x000fe400078ec0ff */
[----:B------:R-:W-:-:S02]  /*9110*/  LOP3.LUT R44, R32, R53, RZ, 0x3c, !PT ;  /* 0x00000035202c7212 */ /* 0x000fc400078e3cff */
[----:B------:R-:W-:Y:S02]  /*9120*/  SHF.R.U64 R33, R33, 0x3, RZ ;  /* 0x0000000321217819 */ /* 0x000fe400000012ff */
[----:B------:R-:W-:Y:S02]  /*9130*/  SHF.R.U64 R37, R37, 0x3, RZ ;  /* 0x0000000325257819 */ /* 0x000fe400000012ff */
[----:B------:R-:W-:Y:S02]  /*9140*/  LOP3.LUT R32, R61, 0x380, RZ, 0xc0, !PT ;  /* 0x000003803d207812 */ /* 0x000fe400078ec0ff */
[----:B------:R-:W-:Y:S02]  /*9150*/  LOP3.LUT R122, R20, R57, RZ, 0x3c, !PT ;  /* 0x00000039147a7212 */ /* 0x000fe400078e3cff */
[----:B------:R-:W-:Y:S02]  /*9160*/  IADD3 R57, P5, R110, 0x6000, RZ ;  /* 0x000060006e397810 */ /* 0x000fe40007fbe0ff */
[----:B------:R-:W-:-:S02]  /*9170*/  IADD3 R12, P3, R4, 0x6040, RZ ;  /* 0x00006040040c7810 */ /* 0x000fc40007f7e0ff */
[----:B------:R-:W-:Y:S02]  /*9180*/  IADD3 R7, P4, R4, 0x6060, RZ ;  /* 0x0000606004077810 */ /* 0x000fe40007f9e0ff */
[----:B------:R-:W-:Y:S01]  /*9190*/  SHF.R.U64 R15, R15, 0x3, RZ ;  /* 0x000000030f0f7819 */ /* 0x000fe200000012ff */
[--C-:B------:R-:W-:Y:S01]  /*91a0*/  IMAD.X R13, RZ, RZ, R5.reuse, P3 ;  /* 0x000000ffff0d7224 */ /* 0x100fe200018e0605 */
[----:B------:R-:W-:Y:S02]  /*91b0*/  IADD3 R69, P2, R110, 0x3000, RZ ;  /* 0x000030006e457810 */ /* 0x000fe40007f5e0ff */
[----:B------:R-:W-:Y:S02]  /*91c0*/  IADD3 R65, P6, R4, 0x4060, RZ ;  /* 0x0000406004417810 */ /* 0x000fe40007fde0ff */
[----:B------:R-:W-:Y:S02]  /*91d0*/  LOP3.LUT R114, R33, R36, RZ, 0x3c, !PT ;  /* 0x0000002421727212 */ /* 0x000fe400078e3cff */
[----:B------:R-:W-:Y:S01]  /*91e0*/  LOP3.LUT R118, R37, R40, RZ, 0x3c, !PT ;  /* 0x0000002825767212 */ /* 0x000fe200078e3cff */
[----:B------:R-:W-:Y:S01]  /*91f0*/  IMAD.X R135, RZ, RZ, R5, P6 ;  /* 0x000000ffff877224 */ /* 0x000fe200030e0605 */
[----:B------:R-:W-:-:S02]  /*9200*/  SHF.R.U64 R32, R32, 0x3, RZ ;  /* 0x0000000320207819 */ /* 0x000fc400000012ff */
[----:B------:R-:W-:Y:S02]  /*9210*/  IADD3 R6, P1, R4, 0x6000, RZ ;  /* 0x0000600004067810 */ /* 0x000fe40007f3e0ff */
[----:B------:R-:W-:Y:S02]  /*9220*/  LOP3.LUT R33, R48, 0x380, RZ, 0xc0, !PT ;  /* 0x0000038030217812 */ /* 0x000fe400078ec0ff */
[----:B------:R-:W-:Y:S01]  /*9230*/  LOP3.LUT R37, R14, 0x380, RZ, 0xc0, !PT ;  /* 0x000003800e257812 */ /* 0x000fe200078ec0ff */
[--C-:B------:R-:W-:Y:S01]  /*9240*/  IMAD.X R139, RZ, RZ, R5.reuse, P1 ;  /* 0x000000ffff8b7224 */ /* 0x100fe200008e0605 */
[----:B------:R-:W-:Y:S02]  /*9250*/  LOP3.LUT R56, R57, 0x380, RZ, 0xc0, !PT ;  /* 0x0000038039387812 */ /* 0x000fe400078ec0ff */
[----:B------:R-:W-:Y:S01]  /*9260*/  LOP3.LUT R4, R15, R4, RZ, 0x3c, !PT ;  /* 0x000000040f047212 */ /* 0x000fe200078e3cff */
[----:B------:R-:W-:Y:S01]  /*9270*/  IMAD.X R15, RZ, RZ, R5, P4 ;  /* 0x000000ffff0f7224 */ /* 0x000fe200020e0605 */
[----:B------:R-:W-:-:S02]  /*9280*/  LOP3.LUT R20, R7, 0x380, RZ, 0xc0, !PT ;  /* 0x0000038007147812 */ /* 0x000fc400078ec0ff */
[----:B------:R-:W-:Y:S02]  /*9290*/  LOP3.LUT R68, R69, 0x380, RZ, 0xc0, !PT ;  /* 0x0000038045447812 */ /* 0x000fe400078ec0ff */
[----:B------:R-:W-:Y:S02]  /*92a0*/  LOP3.LUT R41, R12, 0x380, RZ, 0xc0, !PT ;  /* 0x000003800c297812 */ /* 0x000fe400078ec0ff */
[----:B------:R-:W-:Y:S02]  /*92b0*/  LOP3.LUT R126, R32, R61, RZ, 0x3c, !PT ;  /* 0x0000003d207e7212 */ /* 0x000fe400078e3cff */
[C---:B------:R-:W-:Y:S02]  /*92c0*/  IADD3 R77, P4, R110.reuse, 0x1000, RZ ;  /* 0x000010006e4d7810 */ /* 0x040fe40007f9e0ff */
[----:B------:R-:W-:Y:S02]  /*92d0*/  IADD3 R73, P3, R110, 0x2000, RZ ;  /* 0x000020006e497810 */ /* 0x000fe40007f7e0ff */
[----:B------:R-:W-:-:S02]  /*92e0*/  SHF.R.U64 R33, R33, 0x3, RZ ;  /* 0x0000000321217819 */ /* 0x000fc400000012ff */
[----:B------:R-:W-:Y:S02]  /*92f0*/  SHF.R.U64 R37, R37, 0x3, RZ ;  /* 0x0000000325257819 */ /* 0x000fe400000012ff */
[----:B------:R-:W-:Y:S02]  /*9300*/  IADD3 R61, P6, R110, 0x5000, RZ ;  /* 0x000050006e3d7810 */ /* 0x000fe40007fde0ff */
[----:B------:R-:W-:Y:S02]  /*9310*/  SHF.R.U64 R56, R56, 0x3, RZ ;  /* 0x0000000338387819 */ /* 0x000fe400000012ff */
[----:B------:R-:W-:Y:S02]  /*9320*/  SHF.R.U64 R20, R20, 0x3, RZ ;  /* 0x0000000314147819 */ /* 0x000fe400000012ff */
[----:B------:R-:W-:Y:S02]  /*9330*/  SHF.R.U64 R68, R68, 0x3, RZ ;  /* 0x0000000344447819 */ /* 0x000fe400000012ff */
[----:B------:R-:W-:-:S02]  /*9340*/  SHF.R.U64 R41, R41, 0x3, RZ ;  /* 0x0000000329297819 */ /* 0x000fc400000012ff */
[----:B------:R-:W-:Y:S02]  /*9350*/  LOP3.LUT R76, R77, 0x380, RZ, 0xc0, !PT ;  /* 0x000003804d4c7812 */ /* 0x000fe400078ec0ff */
[----:B------:R-:W-:Y:S02]  /*9360*/  LOP3.LUT R72, R73, 0x380, RZ, 0xc0, !PT ;  /* 0x0000038049487812 */ /* 0x000fe400078ec0ff */
[----:B------:R-:W-:Y:S02]  /*9370*/  LOP3.LUT R36, R65, 0x380, RZ, 0xc0, !PT ;  /* 0x0000038041247812 */ /* 0x000fe400078ec0ff */
[----:B------:R-:W-:Y:S02]  /*9380*/  LOP3.LUT R130, R33, R48, RZ, 0x3c, !PT ;  /* 0x0000003021827212 */ /* 0x000fe400078e3cff */
[----:B------:R-:W-:Y:S02]  /*9390*/  LOP3.LUT R142, R37, R14, RZ, 0x3c, !PT ;  /* 0x0000000e258e7212 */ /* 0x000fe400078e3cff */
[----:B------:R-:W-:-:S02]  /*93a0*/  LOP3.LUT R60, R61, 0x380, RZ, 0xc0, !PT ;  /* 0x000003803d3c7812 */ /* 0x000fc400078ec0ff */
[----:B------:R-:W-:Y:S01]  /*93b0*/  LOP3.LUT R56, R56, R57, RZ, 0x3c, !PT ;  /* 0x0000003938387212 */ /* 0x000fe200078e3cff */
[--C-:B------:R-:W-:Y:S01]  /*93c0*/  IMAD.X R57, RZ, RZ, R111.reuse, P5 ;  /* 0x000000ffff397224 */ /* 0x100fe200028e066f */
[----:B------:R-:W-:Y:S02]  /*93d0*/  LOP3.LUT R33, R6, 0x380, RZ, 0xc0, !PT ;  /* 0x0000038006217812 */ /* 0x000fe400078ec0ff */
[----:B------:R-:W-:Y:S02]  /*93e0*/  LOP3.LUT R14, R20, R7, RZ, 0x3c, !PT ;  /* 0x00000007140e7212 */ /* 0x000fe400078e3cff */
[----:B------:R-:W-:Y:S01]  /*93f0*/  LOP3.LUT R68, R68, R69, RZ, 0x3c, !PT ;  /* 0x0000004544447212 */ /* 0x000fe200078e3cff */
[----:B------:R-:W-:Y:S01]  /*9400*/  IMAD.X R69, RZ, RZ, R111, P2 ;  /* 0x000000ffff457224 */ /* 0x000fe200010e066f */
[----:B------:R-:W-:Y:S02]  /*9410*/  LOP3.LUT R12, R41, R12, RZ, 0x3c, !PT ;  /* 0x0000000c290c7212 */ /* 0x000fe400078e3cff */
[----:B------:R-:W-:-:S02]  /*9420*/  IADD3 R7, P5, R110, 0xc000, RZ ;  /* 0x0000c0006e077810 */ /* 0x000fc40007fbe0ff */
[----:B------:R-:W-:Y:S02]  /*9430*/  SHF.R.U64 R76, R76, 0x3, RZ ;  /* 0x000000034c4c7819 */ /* 0x000fe400000012ff */
[----:B------:R-:W-:Y:S02]  /*9440*/  SHF.R.U64 R72, R72, 0x3, RZ ;  /* 0x0000000348487819 */ /* 0x000fe400000012ff */
[----:B------:R-:W-:Y:S02]  /*9450*/  IADD3 R41, P2, R110, 0x9000, RZ ;  /* 0x000090006e297810 */ /* 0x000fe40007f5e0ff */
[----:B------:R-:W-:Y:S02]  /*9460*/  SHF.R.U64 R36, R36, 0x3, RZ ;  /* 0x0000000324247819 */ /* 0x000fe400000012ff */
[----:B------:R-:W-:Y:S02]  /*9470*/  SHF.R.U64 R60, R60, 0x3, RZ ;  /* 0x000000033c3c7819 */ /* 0x000fe400000012ff */
[----:B------:R-:W-:-:S02]  /*9480*/  SHF.R.U64 R33, R33, 0x3, RZ ;  /* 0x0000000321217819 */ /* 0x000fc400000012ff */
[----:B------:R-:W-:Y:S02]  /*9490*/  LOP3.LUT R20, R7, 0x380, RZ, 0xc0, !PT ;  /* 0x0000038007147812 */ /* 0x000fe400078ec0ff */
[----:B------:R-:W-:Y:S01]  /*94a0*/  LOP3.LUT R76, R76, R77, RZ, 0x3c, !PT ;  /* 0x0000004d4c4c7212 */ /* 0x000fe200078e3cff */
[--C-:B------:R-:W-:Y:S01]  /*94b0*/  IMAD.X R77, RZ, RZ, R111.reuse, P4 ;  /* 0x000000ffff4d7224 */ /* 0x100fe200020e066f */
[----:B------:R-:W-:Y:S01]  /*94c0*/  LOP3.LUT R72, R72, R73, RZ, 0x3c, !PT ;  /* 0x0000004948487212 */ /* 0x000fe200078e3cff */
[--C-:B------:R-:W-:Y:S01]  /*94d0*/  IMAD.X R73, RZ, RZ, R111.reuse, P3 ;  /* 0x000000ffff497224 */ /* 0x100fe200018e066f */
[----:B------:R-:W-:Y:S02]  /*94e0*/  LOP3.LUT R40, R41, 0x380, RZ, 0xc0, !PT ;  /* 0x0000038029287812 */ /* 0x000fe400078ec0ff */
[----:B------:R-:W-:Y:S02]  /*94f0*/  LOP3.LUT R134, R36, R65, RZ, 0x3c, !PT ;  /* 0x0000004124867212 */ /* 0x000fe400078e3cff */
[----:B------:R-:W-:Y:S01]  /*9500*/  LOP3.LUT R60, R60, R61, RZ, 0x3c, !PT ;  /* 0x0000003d3c3c7212 */ /* 0x000fe200078e3cff */
[----:B------:R-:W-:Y:S01]  /*9510*/  IMAD.X R61, RZ, RZ, R111, P6 ;  /* 0x000000ffff3d7224 */ /* 0x000fe200030e066f */
[----:B------:R-:W-:-:S02]  /*9520*/  LOP3.LUT R138, R33, R6, RZ, 0x3c, !PT ;  /* 0x00000006218a7212 */ /* 0x000fc400078e3cff */
[C---:B------:R-:W-:Y:S02]  /*9530*/  IADD3 R65, P1, R110.reuse, 0x4000, RZ ;  /* 0x000040006e417810 */ /* 0x040fe40007f3e0ff */
[C---:B------:R-:W-:Y:S02]  /*9540*/  IADD3 R53, P4, R110.reuse, 0x7000, RZ ;  /* 0x000070006e357810 */ /* 0x040fe40007f9e0ff */
[C---:B------:R-:W-:Y:S02]  /*9550*/  IADD3 R49, P3, R110.reuse, 0x8000, RZ ;  /* 0x000080006e317810 */ /* 0x040fe40007f7e0ff */
[----:B------:R-:W-:Y:S02]  /*9560*/  IADD3 R33, P6, R110, 0xb000, RZ ;  /* 0x0000b0006e217810 */ /* 0x000fe40007fde0ff */
[----:B------:R-:W-:Y:S02]  /*9570*/  SHF.R.U64 R20, R20, 0x3, RZ ;  /* 0x0000000314147819 */ /* 0x000fe400000012ff */
[----:B------:R-:W-:-:S02]  /*9580*/  SHF.R.U64 R40, R40, 0x3, RZ ;  /* 0x0000000328287819 */ /* 0x000fc400000012ff */
[----:B------:R-:W-:Y:S02]  /*9590*/  LOP3.LUT R64, R65, 0x380, RZ, 0xc0, !PT ;  /* 0x0000038041407812 */ /* 0x000fe400078ec0ff */
[----:B------:R-:W-:Y:S02]  /*95a0*/  LOP3.LUT R52, R53, 0x380, RZ, 0xc0, !PT ;  /* 0x0000038035347812 */ /* 0x000fe400078ec0ff */
[----:B------:R-:W-:Y:S02]  /*95b0*/  LOP3.LUT R48, R49, 0x380, RZ, 0xc0, !PT ;  /* 0x0000038031307812 */ /* 0x000fe400078ec0ff */
[----:B------:R-:W-:Y:S02]  /*95c0*/  LOP3.LUT R32, R33, 0x380, RZ, 0xc0, !PT ;  /* 0x0000038021207812 */ /* 0x000fe400078ec0ff */
[----:B------:R-:W-:Y:S02]  /*95d0*/  LOP3.LUT R20, R20, R7, RZ, 0x3c, !PT ;  /* 0x0000000714147212 */ /* 0x000fe400078e3cff */
[----:B------:R-:W-:Y:S01]  /*95e0*/  LOP3.LUT R40, R40, R41, RZ, 0x3c, !PT ;  /* 0x0000002928287212 */ /* 0x000fe200078e3cff */
[----:B------:R-:W-:Y:S01]  /*95f0*/  IMAD.X R41, RZ, RZ, R111, P2 ;  /* 0x000000ffff297224 */ /* 0x000fe200010e066f */
[----:B------:R-:W-:-:S02]  /*9600*/  MOV R81, R4 ;  /* 0x0000000400517202 */ /* 0x000fc40000000f00 */
[----:B------:R-:W-:Y:S02]  /*9610*/  F2FP.F16.F32.PACK_AB R7, R31, R30 ;  /* 0x0000001e1f07723e */ /* 0x000fe400000000ff */
[----:B------:R-:W-:Y:S02]  /*9620*/  F2FP.F16.F32.PACK_AB R5, R27, R26 ;  /* 0x0000001a1b05723e */ /* 0x000fe400000000ff */
[----:B------:R-:W-:Y:S02]  /*9630*/  LOP3.LUT R31, R110, 0x380, RZ, 0xc0, !PT ;  /* 0x000003806e1f7812 */ /* 0x000fe400078ec0ff */
[----:B------:R-:W-:Y:S02]  /*9640*/  SHF.R.U64 R64, R64, 0x3, RZ ;  /* 0x0000000340407819 */ /* 0x000fe400000012ff */
[----:B------:R-:W-:Y:S02]  /*9650*/  SHF.R.U64 R52, R52, 0x3, RZ ;  /* 0x0000000334347819 */ /* 0x000fe400000012ff */
[----:B------:R-:W-:-:S02]  /*9660*/  SHF.R.U64 R48, R48, 0x3, RZ ;  /* 0x0000000330307819 */ /* 0x000fc400000012ff */
[----:B------:R-:W-:Y:S02]  /*9670*/  IADD3 R27, P2, R110, 0xf000, RZ ;  /* 0x0000f0006e1b7810 */ /* 0x000fe40007f5e0ff */
[----:B------:R-:W-:Y:S02]  /*9680*/  SHF.R.U64 R32, R32, 0x3, RZ ;  /* 0x0000000320207819 */ /* 0x000fe400000012ff */
[----:B------:R-:W-:Y:S01]  /*9690*/  F2FP.F16.F32.PACK_AB R4, R204, R207 ;  /* 0x000000cfcc04723e */ /* 0x000fe200000000ff */
[--C-:B------:R-:W-:Y:S01]  /*96a0*/  IMAD.X R89, RZ, RZ, R111.reuse, P2 ;  /* 0x000000ffff597224 */ /* 0x100fe200010e066f */
[----:B------:R-:W-:Y:S01]  /*96b0*/  F2FP.F16.F32.PACK_AB R6, R21, R203 ;  /* 0x000000cb1506723e */ /* 0x000fe200000000ff */
[--C-:B------:R-:W-:Y:S01]  /*96c0*/  IMAD.X R21, RZ, RZ, R111.reuse, P5 ;  /* 0x000000ffff157224 */ /* 0x100fe200028e066f */
[----:B------:R-:W-:Y:S02]  /*96d0*/  SHF.R.U64 R31, R31, 0x3, RZ ;  /* 0x000000031f1f7819 */ /* 0x000fe400000012ff */
        /* <DEDUP_REMOVED lines=8> */
[----:B------:R-:W-:-:S02]  /*9760*/  LOP3.LUT R32, R32, R33, RZ, 0x3c, !PT ;  /* 0x0000002120207212 */ /* 0x000fc400078e3cff */
[C---:B------:R-:W-:Y:S02]  /*9770*/  IADD3 R37, P1, R110.reuse, 0xa000, RZ ;  /* 0x0000a0006e257810 */ /* 0x040fe40007f3e0ff */
[C---:B------:R-:W-:Y:S02]  /*9780*/  IADD3 R85, P4, R110.reuse, 0xd000, RZ ;  /* 0x0000d0006e557810 */ /* 0x040fe40007f9e0ff */
[----:B------:R-:W-:Y:S02]  /*9790*/  IADD3 R33, P3, R110, 0xe000, RZ ;  /* 0x0000e0006e217810 */ /* 0x000fe40007f7e0ff */
[----:B------:R-:W-:Y:S02]  /*97a0*/  LOP3.LUT R110, R31, R110, RZ, 0x3c, !PT ;  /* 0x0000006e1f6e7212 */ /* 0x000fe400078e3cff */
[----:B------:R-:W-:Y:S02]  /*97b0*/  SHF.R.U64 R26, R26, 0x3, RZ ;  /* 0x000000031a1a7819 */ /* 0x000fe400000012ff */
[----:B------:R-:W-:-:S02]  /*97c0*/  MOV R31, R8 ;  /* 0x00000008001f7202 */ /* 0x000fc40000000f00 */
[----:B------:R-:W-:Y:S01]  /*97d0*/  MOV R30, R10 ;  /* 0x0000000a001e7202 */ /* 0x000fe20000000f00 */
[----:B0-----:R-:W-:Y:S01]  /*97e0*/  IMAD.X R81, RZ, RZ, R111, P3 ;  /* 0x000000ffff517224 */ /* 0x001fe200018e066f */
[----:B------:R-:W-:Y:S02]  /*97f0*/  F2FP.F16.F32.PACK_AB R4, R209, R210 ;  /* 0x000000d2d104723e */ /* 0x000fe400000000ff */
[----:B------:R-:W-:Y:S02]  /*9800*/  F2FP.F16.F32.PACK_AB R5, R35, R34 ;  /* 0x000000222305723e */ /* 0x000fe400000000ff */
[----:B------:R-:W-:Y:S02]  /*9810*/  F2FP.F16.F32.PACK_AB R6, R206, R208 ;  /* 0x000000d0ce06723e */ /* 0x000fe400000000ff */
[----:B------:R-:W-:Y:S02]  /*9820*/  F2FP.F16.F32.PACK_AB R7, R39, R38 ;  /* 0x000000262707723e */ /* 0x000fe400000000ff */
[----:B------:R-:W-:-:S02]  /*9830*/  F2FP.F16.F32.PACK_AB R8, R202, R205 ;  /* 0x000000cdca08723e */ /* 0x000fc400000000ff */
[----:B------:R-:W-:Y:S01]  /*9840*/  F2FP.F16.F32.PACK_AB R9, R43, R42 ;  /* 0x0000002a2b09723e */ /* 0x000fe200000000ff */
[----:B------:R0:W-:Y:S01]  /*9850*/  STSM.16.M88.4 [R31], R4 ;  /* 0x000000041f007844 */ /* 0x0001e20000000200 */
        /* <DEDUP_REMOVED lines=67> */
[----:B------:R-:W-:-:S02]  /*9c90*/  F2FP.F16.F32.PACK_AB R146, R149, R148 ;  /* 0x000000949592723e */ /* 0x000fc400000000ff */
[----:B------:R-:W-:Y:S02]  /*9ca0*/  F2FP.F16.F32.PACK_AB R147, R151, R150 ;  /* 0x000000969793723e */ /* 0x000fe400000000ff */
[----:B------:R-:W-:Y:S02]  /*9cb0*/  SHF.R.U64 R36, R36, 0x3, RZ ;  /* 0x0000000324247819 */ /* 0x000fe400000012ff */
[----:B------:R-:W-:Y:S01]  /*9cc0*/  SHF.R.U64 R84, R84, 0x3, RZ ;  /* 0x0000000354547819 */ /* 0x000fe200000012ff */
[----:B------:R1:W-:Y:S01]  /*9cd0*/  STSM.16.M88.4 [R35], R144 ;  /* 0x0000009023007844 */ /* 0x0003e20000000200 */
[----:B------:R-:W-:Y:S02]  /*9ce0*/  SHF.R.U64 R80, R80, 0x3, RZ ;  /* 0x0000000350507819 */ /* 0x000fe400000012ff */
[----:B------:R-:W-:Y:S01]  /*9cf0*/  LOP3.LUT R36, R36, R37, RZ, 0x3c, !PT ;  /* 0x0000002524247212 */ /* 0x000fe200078e3cff */
[--C-:B------:R-:W-:Y:S01]  /*9d00*/  IMAD.X R37, RZ, RZ, R111.reuse, P1 ;  /* 0x000000ffff257224 */ /* 0x100fe200008e066f */
[----:B------:R-:W-:Y:S01]  /*9d10*/  LOP3.LUT R84, R84, R85, RZ, 0x3c, !PT ;  /* 0x0000005554547212 */ /* 0x000fe200078e3cff */
[--C-:B------:R-:W-:Y:S01]  /*9d20*/  IMAD.X R85, RZ, RZ, R111.reuse, P4 ;  /* 0x000000ffff557224 */ /* 0x100fe200020e066f */
[----:B------:R-:W-:Y:S01]  /*9d30*/  LOP3.LUT R80, R80, R33, RZ, 0x3c, !PT ;  /* 0x0000002150507212 */ /* 0x000fe200078e3cff */
[----:B------:R-:W-:Y:S01]  /*9d40*/  IMAD.X R33, RZ, RZ, R111, P6 ;  /* 0x000000ffff217224 */ /* 0x000fe200030e066f */
[----:B------:R-:W-:Y:S06]  /*9d50*/  BAR.SYNC.DEFER_BLOCKING 0x1, 0x100 ;  /* 0x0044000000007b1d */ /* 0x000fec0000010000 */
[----:B------:R-:W-:Y:S05]  /*9d60*/  @P0 BRA `(.L_x_221) ;  /* 0x0000000000cc0947 */ /* 0x000fea0003800000 */
[----:B------:R-:W0:Y:S01]  /*9d70*/  LDC R10, c[0x0][0xce8] ;  /* 0x00033a00ff0a7b82 */ /* 0x000e220000000800 */
[----:B-1----:R-:W-:Y:S01]  /*9d80*/  IMAD R4, RZ, RZ, -UR41 ;  /* 0x80000029ff047e24 */ /* 0x002fe2000f8e02ff */
[----:B------:R-:W-:Y:S02]  /*9d90*/  ULDC.64 UR8, c[0x0][0xc90] ;  /* 0x0003240000087ab9 */ /* 0x000fe40000000a00 */
        /* <DEDUP_REMOVED lines=32> */
[----:B------:R-:W-:Y:S01]  /*9fa0*/  IMAD.MOV R9, RZ, RZ, -R19 ;  /* 0x000000ffff097224 */ /* 0x000fe200078e0a13 */
[----:B------:R-:W-:Y:S01]  /*9fb0*/  LEA R11, P0, R4, UR4, 0x2 ;  /* 0x00000004040b7c11 */ /* 0x000fe2000f8010ff */
[----:B------:R-:W-:Y:S01]  /*9fc0*/  IMAD.IADD R5, R5, 0x1, R7 ;  /* 0x0000000105057824 */ /* 0x000fe200078e0207 */
[----:B------:R-:W-:Y:S02]  /*9fd0*/  ULDC UR4, c[0x0][0xb88] ;  /* 0x0002e20000047ab9 */ /* 0x000fe40000000800 */
[----:B------:R-:W-:Y:S01]  /*9fe0*/  IMAD R8, R10, UR4, RZ ;  /* 0x000000040a087c24 */ /* 0x000fe2000f8e02ff */
[----:B------:R-:W-:Y:S01]  /*9ff0*/  SHFL.IDX PT, R6, R11, 0x1, 0x1c1f ;  /* 0x003c1f000b067f89 */ /* 0x000fe200000e0000 */
[----:B------:R-:W-:Y:S02]  /*a000*/  LEA.HI.X R12, R4, UR5, R5, 0x2, P0 ;  /* 0x00000005040c7c11 */ /* 0x000fe400080f1405 */
[----:B------:R-:W-:Y:S01]  /*a010*/  ISETP.NE.AND P0, PT, R18, R9, PT ;  /* 0x000000091200720c */ /* 0x000fe20003f05270 */
[----:B------:R-:W-:Y:S01]  /*a020*/  SHFL.IDX PT, R4, R11, RZ, 0x1c1f ;  /* 0x001c1fff0b047589 */ /* 0x000fe200000e0000 */
[----:B------:R-:W-:-:S02]  /*a030*/  VIADD R9, R15, 0x8 ;  /* 0x000000080f097836 */ /* 0x000fc40000000000 */
[-C--:B------:R-:W-:Y:S01]  /*a040*/  ISETP.GE.OR P1, PT, R15, R8.reuse, P0 ;  /* 0x000000080f00720c */ /* 0x080fe20000726670 */
[----:B------:R-:W0:Y:S02]  /*a050*/  SHFL.IDX PT, R5, R12, RZ, 0x1c1f ;  /* 0x001c1fff0c057589 */ /* 0x000e2400000e0000 */
[----:B------:R-:W-:Y:S02]  /*a060*/  ISETP.GE.OR P0, PT, R9, R8, P0 ;  /* 0x000000080900720c */ /* 0x000fe40000706670 */
[----:B------:R-:W1:Y:S08]  /*a070*/  SHFL.IDX PT, R7, R12, 0x1, 0x1c1f ;  /* 0x003c1f000c077f89 */ /* 0x000e7000000e0000 */
[----:B0-----:R0:W-:Y:S04]  /*a080*/  @!P1 ST.E desc[UR38][R4.64], R3 ;  /* 0x0000000304009985 */ /* 0x0011e8000c101926 */
[----:B-1----:R0:W-:Y:S02]  /*a090*/  @!P0 ST.E desc[UR38][R6.64], R0 ;  /* 0x0000000006008985 */ /* 0x0021e4000c101926 */
.L_x_221:
[----:B------:R-:W2:Y:S01]  /*a0a0*/  LDC R14, c[0x0][0xce8] ;  /* 0x00033a00ff0e7b82 */ /* 0x000ea20000000800 */
[----:B------:R-:W-:Y:S01]  /*a0b0*/  ULDC UR12, c[0x0][0xbc8] ;  /* 0x0002f200000c7ab9 */ /* 0x000fe20000000800 */
[----:B01----:R0:W5:Y:S04]  /*a0c0*/  LD.E.128 R4, desc[UR38][R20.64] ;  /* 0x0000002614047980 */ /* 0x003168000c101d00 */
[----:B------:R-:W5:Y:S02]  /*a0d0*/  LD.E.128 R108, desc[UR38][R110.64] ;  /* 0x000000266e6c7980 */ /* 0x000f64000c101d00 */
[----:B------:R-:W1:Y:S01]  /*a0e0*/  LDC R10, c[0x0][0xd38] ;  /* 0x00034e00ff0a7b82 */ /* 0x000e620000000800 */
[----:B------:R-:W-:Y:S01]  /*a0f0*/  ISETP.GE.AND P1, PT, R190, UR12, PT ;  /* 0x0000000cbe007c0c */ /* 0x000fe2000bf26270 */
[----:B------:R-:W-:Y:S01]  /*a100*/  IMAD R9, RZ, RZ, -UR41 ;  /* 0x80000029ff097e24 */ /* 0x000fe2000f8e02ff */
[----:B------:R-:W-:Y:S01]  /*a110*/  ULDC.64 UR8, c[0x0][0xbe8] ;  /* 0x0002fa0000087ab9 */ /* 0x000fe20000000a00 */
[----:B------:R-:W5:Y:S04]  /*a120*/  LD.E.128 R76, desc[UR38][R76.64] ;  /* 0x000000264c4c7980 */ /* 0x000f68000c101d00 */
[----:B------:R-:W3:Y:S01]  /*a130*/  LDC.64 R12, c[0x0][0xbe0] ;  /* 0x0002f800ff0c7b82 */ /* 0x000ee20000000a00 */
[----:B------:R-:W5:Y:S04]  /*a140*/  LD.E.128 R72, desc[UR38][R72.64] ;  /* 0x0000002648487980 */ /* 0x000f68000c101d00 */
[----:B------:R-:W5:Y:S01]  /*a150*/  LD.E.128 R68, desc[UR38][R68.64] ;  /* 0x0000002644447980 */ /* 0x000f62000c101d00 */
[----:B--2---:R-:W-:-:S03]  /*a160*/  ISETP.NE.AND P3, PT, R14, 0x1, PT ;  /* 0x000000010e00780c */ /* 0x004fc60003f65270 */
        /* <DEDUP_REMOVED lines=11> */
[----:B------:R-:W2:Y:S01]  /*a220*/  @P3 LDC R11, c[0x0][0xcf0] ;  /* 0x00033c00ff0b3b82 */ /* 0x000ea20000000800 */
[----:B------:R-:W-:Y:S01]  /*a230*/  IMAD.SHL.U32 R8, R8, 0x4, RZ ;  /* 0x0000000408087824 */ /* 0x000fe200078e00ff */
[----:B------:R-:W-:Y:S01]  /*a240*/  LOP3.LUT R3, R3, 0x2, R0, 0xe2, !PT ;  /* 0x0000000203037812 */ /* 0x000fe200078ee200 */
[----:B------:R-:W5:Y:S01]  /*a250*/  LD.E.128 R48, desc[UR38][R48.64] ;  /* 0x0000002630307980 */ /* 0x000f62000c101d00 */
[----:B------:R-:W-:Y:S01]  /*a260*/  ISETP.GE.AND P0, PT, R188, UR12, PT ;  /* 0x0000000cbc007c0c */ /* 0x000fe2000bf06270 */
[----:B-1----:R-:W-:Y:S01]  /*a270*/  IMAD R28, R10, R9, UR43 ;  /* 0x0000002b0a1c7e24 */ /* 0x002fe2000f8e0209 */
[----:B------:R-:W-:Y:S01]  /*a280*/  LOP3.LUT R3, R8, 0x4, R3, 0xe2, !PT ;  /* 0x0000000408037812 */ /* 0x000fe200078ee203 */
[----:B------:R-:W-:Y:S01]  /*a290*/  IMAD R0, R211, 0x20, R213 ;  /* 0x00000020d3007824 */ /* 0x000fe200078e02d5 */
[----:B------:R-:W-:Y:S01]  /*a2a0*/  SEL R8, RZ, 0xffffffff, P0 ;  /* 0xffffffffff087807 */ /* 0x000fe20000000000 */
[----:B------:R-:W5:Y:S02]  /*a2b0*/  LD.E.128 R40, desc[UR38][R40.64] ;  /* 0x0000002628287980 */ /* 0x000f64000c101d00 */
[----:B------:R-:W-:-:S02]  /*a2c0*/  IMAD R15, R28, 0x40, R0 ;  /* 0x000000401c0f7824 */ /* 0x000fc400078e0200 */
[----:B------:R-:W-:Y:S01]  /*a2d0*/  IMAD.SHL.U32 R8, R8, 0x8, RZ ;  /* 0x0000000808087824 */ /* 0x000fe200078e00ff */
[----:B------:R-:W-:Y:S01]  /*a2e0*/  ISETP.GE.AND P1, PT, R187, UR12, PT ;  /* 0x0000000cbb007c0c */ /* 0x000fe2000bf26270 */
[----:B------:R-:W5:Y:S01]  /*a2f0*/  LD.E.128 R36, desc[UR38][R36.64] ;  /* 0x0000002624247980 */ /* 0x000f62000c101d00 */
[----:B0-----:R-:W-:Y:S02]  /*a300*/  @P3 IMAD.HI.U32 R0, R15, R20, RZ ;  /* 0x000000140f003227 */ /* 0x001fe400078e00ff */
[----:B------:R-:W-:Y:S01]  /*a310*/  LOP3.LUT R3, R8, 0x8, R3, 0xe2, !PT ;  /* 0x0000000808037812 */ /* 0x000fe200078ee203 */
[----:B------:R-:W-:Y:S01]  /*a320*/  UIMAD UR6, UR10, UR8, URZ ;  /* 0x000000080a0672a4 */ /* 0x000fe2000f8e023f */
[----:B------:R-:W-:Y:S01]  /*a330*/  IMAD.MOV.U32 R8, RZ, RZ, R15 ;  /* 0x000000ffff087224 */ /* 0x000fe200078e000f */
[----:B------:R-:W5:Y:S01]  /*a340*/  LD.E.128 R32, desc[UR38][R32.64] ;  /* 0x0000002620207980 */ /* 0x000f62000c101d00 */
[----:B--2---:R-:W-:-:S03]  /*a350*/  @P3 SHF.R.U32.HI R8, RZ, R11, R0 ;  /* 0x0000000bff083219 */ /* 0x004fc60000011600 */
[----:B------:R-:W5:Y:S01]  /*a360*/  LD.E.128 R84, desc[UR38][R84.64] ;  /* 0x0000002654547980 */ /* 0x000f62000c101d00 */
[----:B------:R-:W-:Y:S01]  /*a370*/  SEL R0, RZ, 0xffffffff, P1 ;  /* 0xffffffffff007807 */ /* 0x000fe20000800000 */
[----:B------:R-:W-:Y:S01]  /*a380*/  UIMAD.WIDE.U32 UR4, UR7, UR8, URZ ;  /* 0x00000008070472a5 */ /* 0x000fe2000f8e003f */
[--C-:B------:R-:W-:Y:S01]  /*a390*/  SHF.R.S32.HI R11, RZ, 0x1f, R8.reuse ;  /* 0x0000001fff0b7819 */ /* 0x100fe20000011408 */
[----:B------:R-:W-:Y:S01]  /*a3a0*/  UIMAD UR6, UR7, UR9, UR6 ;  /* 0x00000009070672a4 */ /* 0x000fe2000f8e0206 */
[----:B------:R-:W-:Y:S01]  /*a3b0*/  ISETP.GE.AND P0, PT, R186, UR12, PT ;  /* 0x0000000cba007c0c */ /* 0x000fe2000bf06270 */
[----:B------:R-:W-:Y:S01]  /*a3c0*/  IMAD.SHL.U32 R0, R0, 0x10, RZ ;  /* 0x0000001000007824 */ /* 0x000fe200078e00ff */
[----:B------:R-:W-:Y:S01]  /*a3d0*/  ULDC.64 UR8, c[0x0][0xbf0] ;  /* 0x0002fc0000087ab9 */ /* 0x000fe20000000a00 */
[----:B------:R-:W-:Y:S01]  /*a3e0*/  UIADD3 UR5, UR5, UR6, URZ ;  /* 0x0000000605057290 */ /* 0x000fe2000fffe03f */
[----:B------:R-:W-:Y:S01]  /*a3f0*/  IMAD.MOV R10, RZ, RZ, -R8 ;  /* 0x000000ffff0a7224 */ /* 0x000fe200078e0a08 */
[----:B------:R-:W-:Y:S01]  /*a400*/  UIMAD UR6, UR11, UR8, URZ ;  /* 0x000000080b0672a4 */ /* 0x000fe2000f8e023f */
[----:B------:R-:W-:Y:S01]  /*a410*/  SEL R9, RZ, 0xffffffff, P0 ;  /* 0xffffffffff097807 */ /* 0x000fe20000000000 */
[----:B---3--:R-:W-:Y:S01]  /*a420*/  IMAD R11, R11, R12, RZ ;  /* 0x0000000c0b0b7224 */ /* 0x008fe200078e02ff */
[----:B------:R-:W-:Y:S01]  /*a430*/  LOP3.LUT R0, R0, 0x10, R3, 0xe2, !PT ;  /* 0x0000001000007812 */ /* 0x000fe200078ee203 */
[----:B------:R-:W-:Y:S01]  /*a440*/  IMAD R3, R14, R10, R15 ;  /* 0x0000000a0e037224 */ /* 0x000fe200078e020f */
[----:B------:R-:W-:Y:S01]  /*a450*/  UIMAD UR6, UR42, UR9, UR6 ;  /* 0x000000092a0672a4 */ /* 0x000fe2000f8e0206 */
[----:B------:R-:W-:Y:S01]  /*a460*/  IMAD R13, R8, R13, R11 ;  /* 0x0000000d080d7224 */ /* 0x000fe200078e020b */
[----:B------:R-:W-:Y:S01]  /*a470*/  UIMAD.WIDE.U32 UR42, UR42, UR8, UR4 ;  /* 0x000000082a2a72a5 */ /* 0x000fe2000f8e0004 */
[----:B------:R-:W-:Y:S01]  /*a480*/  IMAD.SHL.U32 R11, R9, 0x20, RZ ;  /* 0x00000020090b7824 */ /* 0x000fe200078e00ff */
[----:B------:R-:W-:Y:S01]  /*a490*/  ISETP.GE.AND P0, PT, R215, UR12, PT ;  /* 0x0000000cd7007c0c */ /* 0x000fe2000bf06270 */
[----:B------:R-:W-:Y:S01]  /*a4a0*/  ULDC.64 UR4, c[0x0][0xbd8] ;  /* 0x0002f60000047ab9 */ /* 0x000fe20000000a00 */
[----:B------:R-:W-:Y:S01]  /*a4b0*/  SHF.R.S32.HI R10, RZ, 0x1f, R3 ;  /* 0x0000001fff0a7819 */ /* 0x000fe20000011403 */
[----:B------:R-:W-:Y:S01]  /*a4c0*/  UIADD3 UR43, UR43, UR6, URZ ;  /* 0x000000062b2b7290 */ /* 0x000fe2000fffe03f */
[----:B------:R-:W-:Y:S01]  /*a4d0*/  LOP3.LUT R0, R11, 0x20, R0, 0xe2, !PT ;  /* 0x000000200b007812 */ /* 0x000fe200078ee200 */
[----:B------:R-:W5:Y:S01]  /*a4e0*/  LD.E.128 R80, desc[UR38][R80.64] ;  /* 0x0000002650507980 */ /* 0x000f62000c101d00 */
[----:B------:R-:W-:Y:S01]  /*a4f0*/  SEL R11, RZ, 0x40, P0 ;  /* 0x00000040ff0b7807 */ /* 0x000fe20000000000 */
[----:B------:R-:W-:Y:S01]  /*a500*/  IMAD R10, R10, UR4, RZ ;  /* 0x000000040a0a7c24 */ /* 0x000fe2000f8e02ff */
[----:B------:R-:W-:Y:S01]  /*a510*/  ULDC.64 UR6, c[0x0][0xb80] ;  /* 0x0002e00000067ab9 */ /* 0x000fe20000000a00 */
[----:B------:R-:W5:Y:S01]  /*a520*/  LD.E.128 R88, desc[UR38][R88.64] ;  /* 0x0000002658587980 */ /* 0x000f62000c101d00 */
[----:B------:R-:W-:Y:S01]  /*a530*/  IMAD.WIDE.U32 R8, R8, R12, UR42 ;  /* 0x0000002a08087e25 */ /* 0x000fe2000f8e000c */
        /* <DEDUP_REMOVED lines=48> */
[-C--:B--2---:R-:W-:Y:S02]  /*a840*/  @!P1 LEA R12, P6, R186, R10.reuse, 0x1 ;  /* 0x0000000aba0c9211 */ /* 0x084fe400078c08ff */
        /* <DEDUP_REMOVED lines=9> */
.L_x_223:
[----:B------:R-:W-:Y:S05]  /*a8e0*/  BSYNC B0 ;  /* 0x0000000000007941 */ /* 0x000fea0003800000 */
.L_x_222:
[----:B---3-5:R-:W-:Y:S01]  /*a8f0*/  VIADD R4, R28, 0x20 ;  /* 0x000000201c047836 */ /* 0x028fe20000000000 */
[----:B------:R3:W4:Y:S01]  /*a900*/  SHFL.IDX PT, R7, R27, 0x1, 0x181f ;  /* 0x00381f001b077f89 */ /* 0x00072200000e0000 */
[----:B------:R-:W-:Y:S03]  /*a910*/  BSSY B0, `(.L_x_224) ;  /* 0x0000023000007945 */ /* 0x000fe60003800000 */
[----:B------:R-:W-:Y:S01]  /*a920*/  ISETP.GE.AND P0, PT, R4, R29, PT ;  /* 0x0000001d0400720c */ /* 0x000fe20003f06270 */
[----:B------:R3:W0:-:S12]  /*a930*/  SHFL.IDX PT, R6, R26, 0x1, 0x181f ;  /* 0x00381f001a067f89 */ /* 0x00061800000e0000 */
[----:B---3--:R-:W-:Y:S05]  /*a940*/  @P0 BRA `(.L_x_225) ;  /* 0x00000000007c0947 */ /* 0x008fea0003800000 */
[----:B------:R-:W-:Y:S02]  /*a950*/  ISETP.GE.AND P2, PT, R190, UR12, PT ;  /* 0x0000000cbe007c0c */ /* 0x000fe4000bf46270 */
[----:B------:R-:W-:Y:S02]  /*a960*/  ISETP.GE.AND P3, PT, R17, UR12, PT ;  /* 0x0000000c11007c0c */ /* 0x000fe4000bf66270 */
[----:B------:R-:W-:Y:S02]  /*a970*/  ISETP.GE.AND P5, PT, R189, UR12, PT ;  /* 0x0000000cbd007c0c */ /* 0x000fe4000bfa6270 */
[----:B------:R-:W-:Y:S02]  /*a980*/  ISETP.GE.AND P4, PT, R188, UR12, PT ;  /* 0x0000000cbc007c0c */ /* 0x000fe4000bf86270 */
[----:B------:R-:W-:-:S05]  /*a990*/  LOP3.LUT P1, RZ, R0, 0x40, RZ, 0xc0, !PT ;  /* 0x0000004000ff7812 */ /* 0x000fca000782c0ff */
[CC--:B0-----:R-:W-:Y:S02]  /*a9a0*/  @!P2 LEA R8, P0, R190.reuse, R6.reuse, 0x1 ;  /* 0x00000006be08a211 */ /* 0x0c1fe400078008ff */
[----:B----4-:R-:W-:Y:S02]  /*a9b0*/  @!P3 IMAD.WIDE R4, R17, 0x2, R6 ;  /* 0x000000021104b825 */ /* 0x010fe400078e0206 */
[-C--:B------:R-:W-:Y:S02]  /*a9c0*/  @!P2 LEA.HI.X R9, R190, R7.reuse, R224, 0x1, P0 ;  /* 0x00000007be09a211 */ /* 0x080fe400000f0ce0 */
[----:B-1----:R-:W-:Y:S01]  /*a9d0*/  @!P5 LEA R10, P0, R189, R6, 0x1 ;  /* 0x00000006bd0ad211 */ /* 0x002fe200078008ff */
[----:B------:R0:W-:Y:S01]  /*a9e0*/  @!P3 ST.E.128 desc[UR38][R4.64], R76 ;  /* 0x0000004c0400b985 */ /* 0x0001e2000c101d26 */
[----:B------:R-:W-:Y:S02]  /*a9f0*/  ISETP.GE.AND P3, PT, R187, UR12, PT ;  /* 0x0000000cbb007c0c */ /* 0x000fe4000bf66270 */
[----:B--2---:R-:W-:Y:S01]  /*aa00*/  @!P5 LEA.HI.X R11, R189, R7, R223, 0x1, P0 ;  /* 0x00000007bd0bd211 */ /* 0x004fe200000f0cdf */
        /* <DEDUP_REMOVED lines=8> */
[-C--:B0-----:R-:W-:Y:S02]  /*aa90*/  @!P2 LEA R4, P6, R186, R6.reuse, 0x1 ;  /* 0x00000006ba04a211 */ /* 0x081fe400078c08ff */
        /* <DEDUP_REMOVED lines=10> */
.L_x_225:
[----:B------:R-:W-:Y:S05]  /*ab40*/  BSYNC B0 ;  /* 0x0000000000007941 */ /* 0x000fea0003800000 */
.L_x_224:
[----:B------:R-:W5:Y:S02]  /*ab50*/  LDC R0, c[0x0][0xd34] ;  /* 0x00034d00ff007b82 */ /* 0x000f640000000800 */
[----:B-----5:R-:W-:-:S13]  /*ab60*/  ISETP.LE.AND P0, PT, R0, UR40, PT ;  /* 0x0000002800007c0c */ /* 0x020fda000bf03270 */
[----:B------:R-:W-:Y:S05]  /*ab70*/  @!P0 BRA `(.L_x_226) ;  /* 0xffffff6400148947 */ /* 0x000fea000383ffff */
[----:B------:R-:W-:Y:S05]  /*ab80*/  EXIT ;  /* 0x000000000000794d */ /* 0x000fea0003800000 */
.L_x_194:
        /* <DEDUP_REMOVED lines=8> */
[----:B------:R0:W-:Y:S07]  /*ac10*/  STL [R1+0x8], R3 ;  /* 0x0000080301007387 */ /* 0x0001ee0000100800 */
[----:B------:R-:W-:Y:S05]  /*ac20*/  @P0 BRA `(.L_x_227) ;  /* 0x0000005800500947 */ /* 0x000fea0003800000 */
[----:B------:R-:W1:Y:S01]  /*ac30*/  S2UR UR4, SR_CgaCtaId ;  /* 0x00000000000479c3 */ /* 0x000e620000008800 */
[C---:B------:R-:W-:Y:S01]  /*ac40*/  IMAD.SHL.U32 R2, R0.reuse, 0x8, RZ ;  /* 0x0000000800027824 */ /* 0x040fe200078e00ff */
[----:B------:R-:W-:Y:S01]  /*ac50*/  LOP3.LUT R5, R0, 0x7f, RZ, 0xc0, !PT ;  /* 0x0000007f00057812 */ /* 0x000fe200078ec0ff */
[----:B------:R-:W-:Y:S01]  /*ac60*/  UMOV UR36, 0x400 ;  /* 0x0000040000247882 */ /* 0x000fe20000000000 */
[----:B------:R-:W-:Y:S01]  /*ac70*/  IMAD.MOV.U32 R19, RZ, RZ, RZ ;  /* 0x000000ffff137224 */ /* 0x000fe200078e00ff */
[----:B------:R-:W-:Y:S01]  /*ac80*/  ULDC.64 UR40, c[0x0][0x198] ;  /* 0x0000660000287ab9 */ /* 0x000fe20000000a00 */
[C---:B0-----:R-:W-:Y:S01]  /*ac90*/  LOP3.LUT R3, R2.reuse, 0x1f8, RZ, 0xc0, !PT ;  /* 0x000001f802037812 */ /* 0x041fe200078ec0ff */
[----:B------:R-:W-:Y:S01]  /*aca0*/  ULDC UR37, c[0x0][0xc] ;  /* 0x0000030000257ab9 */ /* 0x000fe20000000800 */
[----:B------:R-:W-:Y:S02]  /*acb0*/  LOP3.LUT R2, R2, 0x38, RZ, 0xc0, !PT ;  /* 0x0000003802027812 */ /* 0x000fe400078ec0ff */
        /* <DEDUP_REMOVED lines=8> */
[----:B------:R-:W-:Y:S01]  /*ad40*/  LEA R4, R3, UR36, 0x1 ;  /* 0x0000002403047c11 */ /* 0x000fe2000f8e08ff */
[----:B------:R-:W-:-:S04]  /*ad50*/  IMAD.U32 R3, RZ, RZ, UR5 ;  /* 0x00000005ff037e24 */ /* 0x000fc8000f8e00ff */
[----:B------:R0:W-:Y:S04]  /*ad60*/  STL [R1+0x4], R4 ;  /* 0x0000040401007387 */ /* 0x0001e80000100800 */
[----:B------:R1:W-:Y:S04]  /*ad70*/  STL [R1+0x24], R3 ;  /* 0x0000240301007387 */ /* 0x0003e80000100800 */
[----:B------:R2:W-:Y:S01]  /*ad80*/  STL [R1+0x8], R0 ;  /* 0x0000080001007387 */ /* 0x0005e20000100800 */
[----:B0-----:R-:W-:-:S03]  /*ad90*/  LOP3.LUT R4, R2, 0x80, RZ, 0xfc, !PT ;  /* 0x0000008002047812 */ /* 0x001fc600078efcff */
[----:B------:R0:W-:Y:S01]  /*ada0*/  STL [R1+0x50], RZ ;  /* 0x000050ff01007387 */ /* 0x0001e20000100800 */
[C---:B------:R-:W-:Y:S02]  /*adb0*/  LOP3.LUT R4, R2.reuse, 0x140, RZ, 0xfc, !PT ;  /* 0x0000014002047812 */ /* 0x040fe400078efcff */
[C---:B-1----:R-:W-:Y:S02]  /*adc0*/  LOP3.LUT R3, R2.reuse, 0xc0, RZ, 0xfc, !PT ;  /* 0x000000c002037812 */ /* 0x042fe400078efcff */
[C---:B------:R-:W-:Y:S02]  /*add0*/  LOP3.LUT R3, R2.reuse, 0x180, RZ, 0xfc, !PT ;  /* 0x0000018002037812 */ /* 0x040fe400078efcff */
[C---:B--2---:R-:W-:Y:S02]  /*ade0*/  LOP3.LUT R0, R2.reuse, 0x40, RZ, 0xfc, !PT ;  /* 0x0000004002007812 */ /* 0x044fe400078efcff */
[C---:B------:R-:W-:Y:S02]  /*adf0*/  LOP3.LUT R0, R2.reuse, 0x100, RZ, 0xfc, !PT ;  /* 0x0000010002007812 */ /* 0x040fe400078efcff */
[----:B0-----:R-:W-:-:S07]  /*ae00*/  LOP3.LUT R0, R2, 0x1c0, RZ, 0xfc, !PT ;  /* 0x000001c002007812 */ /* 0x001fce00078efcff */
.L_x_323:
        /* <DEDUP_REMOVED lines=11> */
[----:B0-----:R-:W-:-:S13]  /*aec0*/  ISETP.NE.AND P0, PT, R0, 0x1, PT ;  /* 0x000000010000780c */ /* 0x001fda0003f05270 */
[----:B------:R-:W2:Y:S08]  /*aed0*/  @P0 LDC R2, c[0x0][0xd3c] ;  /* 0x00034f00ff020b82 */ /* 0x000eb00000000800 */
[----:B------:R-:W0:Y:S01]  /*aee0*/  @P0 LDC R0, c[0x0][0xd40] ;  /* 0x00035000ff000b82 */ /* 0x000e220000000800 */
[----:B--2---:R-:W-:-:S04]  /*aef0*/  @P0 IMAD.HI.U32 R2, R3, R2, RZ ;  /* 0x0000000203020227 */ /* 0x004fc800078e00ff */
[----:B------:R-:W-:Y:S01]  /*af00*/  IMAD.MOV.U32 R4, RZ, RZ, R3 ;  /* 0x000000ffff047224 */ /* 0x000fe200078e0003 */
[----:B0-----:R-:W-:Y:S02]  /*af10*/  @P0 SHF.R.U32.HI R4, RZ, R0, R2 ;  /* 0x00000000ff040219 */ /* 0x001fe40000011602 */
[----:B-1----:R-:W-:-:S03]  /*af20*/  ISETP.NE.AND P0, PT, R17, 0x1, PT ;  /* 0x000000011100780c */ /* 0x002fc60003f05270 */
[----:B------:R-:W-:Y:S01]  /*af30*/  IMAD.MOV.U32 R5, RZ, RZ, R4 ;  /* 0x000000ffff057224 */ /* 0x000fe200078e0004 */
[----:B------:R-:W-:Y:S09]  /*af40*/  STL [R1+0x14], R4 ;  /* 0x0000140401007387 */ /* 0x000ff20000100800 */
[----:B------:R-:W0:Y:S02]  /*af50*/  @P0 LDC.64 R2, c[0x0][0xd48] ;  /* 0x00035200ff020b82 */ /* 0x000e240000000a00 */
[----:B0-----:R-:W-:-:S05]  /*af60*/  @P0 IMAD.HI.U32 R2, R4, R2, RZ ;  /* 0x0000000204020227 */ /* 0x001fca00078e00ff */
[----:B------:R-:W-:Y:S02]  /*af70*/  @P0 SHF.R.U32.HI R5, RZ, R3, R2 ;  /* 0x00000003ff050219 */ /* 0x000fe40000011602 */
[----:B------:R-:W-:-:S03]  /*af80*/  PLOP3.LUT P0, PT, PT, PT, UP0, 0x80, 0x0 ;  /* 0x000000000000781c */ /* 0x000fc60003f0f008 */
[----:B------:R-:W-:Y:S01]  /*af90*/  IMAD.MOV R0, RZ, RZ, -R5 ;  /* 0x000000ffff007224 */ /* 0x000fe200078e0a05 */
[----:B------:R-:W-:Y:S03]  /*afa0*/  STL [R1+0x10], R5 ;  /* 0x0000100501007387 */ /* 0x000fe60000100800 */
[----:B------:R-:W-:Y:S02]  /*afb0*/  IMAD R17, R17, R0, R4 ;  /* 0x0000000011117224 */ /* 0x000fe400078e0204 */
[----:B------:R-:W0:Y:S02]  /*afc0*/  LDC R0, c[0x0][0x2f0] ;  /* 0x0000bc00ff007b82 */ /* 0x000e240000000800 */
[----:B0-----:R-:W-:-:S04]  /*afd0*/  IMAD R2, R0, UR4, RZ ;  /* 0x0000000400027c24 */ /* 0x001fc8000f8e02ff */
[----:B------:R-:W-:Y:S01]  /*afe0*/  VIADD R0, R2, 0x3f ;  /* 0x0000003f02007836 */ /* 0x000fe20000000000 */
[----:B------:R0:W-:Y:S04]  /*aff0*/  STL [R1+0x4c], R2 ;  /* 0x00004c0201007387 */ /* 0x0001e80000100800 */
[----:B0-----:R-:W-:-:S04]  /*b000*/  SHF.R.S32.HI R2, RZ, 0x1f, R0 ;  /* 0x0000001fff027819 */ /* 0x001fc80000011400 */
        /* <DEDUP_REMOVED lines=8> */
[----:B------:R-:W-:Y:S02]  /*b090*/  IMAD.U32 R4, RZ, RZ, UR6 ;  /* 0x00000006ff047e24 */ /* 0x000fe4000f8e00ff */
[----:B------:R-:W1:Y:S01]  /*b0a0*/  LDC.64 R2, c[0x4][R2] ;  /* 0x0100000002027b82 */ /* 0x000e620000000a00 */
        /* <DEDUP_REMOVED lines=9> */
[----:B01----:R-:W-:Y:S05]  /*b140*/  CALL.ABS.NOINC R2 ;  /* 0x0000000002007343 */ /* 0x003fea0003c00000 */
.L_x_228:
        /* <DEDUP_REMOVED lines=19> */
[----:B0-2---:R-:W-:Y:S05]  /*b280*/  CALL.ABS.NOINC R2 ;  /* 0x0000000002007343 */ /* 0x005fea0003c00000 */
.L_x_230:
        /* <DEDUP_REMOVED lines=15> */
.L_x_229:
[----:B------:R-:W2:Y:S01]  /*b380*/  LDL R2, [R1+0x20] ;  /* 0x0000200001027983 */ /* 0x000ea20000100800 */
[----:B------:R-:W-:-:S03]  /*b390*/  ULDC.64 UR4, c[0x0][0xaf0] ;  /* 0x0002bc0000047ab9 */ /* 0x000fc60000000a00 */
[----:B0-----:R-:W3:Y:S01]  /*b3a0*/  LDL R0, [R1+0x10] ;  /* 0x0000100001007983 */ /* 0x001ee20000100800 */
[----:B------:R-:W-:-:S04]  /*b3b0*/  ISETP.NE.U32.AND P0, PT, RZ, UR4, PT ;  /* 0x00000004ff007c0c */ /* 0x000fc8000bf05070 */
[----:B------:R-:W-:Y:S01]  /*b3c0*/  ISETP.NE.AND.EX P0, PT, RZ, UR5, PT, P0 ;  /* 0x00000005ff007c0c */ /* 0x000fe2000bf05300 */
[----:B--2---:R-:W-:-:S12]  /*b3d0*/  IMAD.MOV.U32 R16, RZ, RZ, R2 ;  /* 0x000000ffff107224 */ /* 0x004fd800078e0002 */
[----:B------:R-:W0:Y:S01]  /*b3e0*/  @P0 LDC.64 R2, c[0x0][0xaf0] ;  /* 0x0002bc00ff020b82 */ /* 0x000e220000000a00 */
[----:B---3--:R-:W-:Y:S02]  /*b3f0*/  IMAD.MOV.U32 R7, RZ, RZ, R0 ;  /* 0x000000ffff077224 */ /* 0x008fe400078e0000 */
[----:B0-----:R-:W-:-:S05]  /*b400*/  @P0 IMAD.WIDE R2, R0, 0x4, R2 ;  /* 0x0000000400020825 */ /* 0x001fca00078e0202 */
[----:B------:R0:W2:Y:S01]  /*b410*/  @P0 LDG.E R7, desc[UR38][R2.64] ;  /* 0x0000002602070981 */ /* 0x0000a2000c1e1900 */
[----:B------:R-:W-:Y:S01]  /*b420*/  VIADD R9, R16, 0xffffffff ;  /* 0xffffffff10097836 */ /* 0x000fe20000000000 */
[----:B------:R-:W-:Y:S01]  /*b430*/  UMOV UR4, 0xffffffff ;  /* 0xffffffff00047882 */ /* 0x000fe20000000000 */
[----:B------:R-:W-:Y:S01]  /*b440*/  LOP3.LUT R18, R18, 0xfffffffe, RZ, 0xc0, !PT ;  /* 0xfffffffe12127812 */ /* 0x000fe200078ec0ff */
[----:B0-----:R-:W0:Y:S02]  /*b450*/  LDC.64 R2, c[0x0][0x418] ;  /* 0x00010600ff027b82 */ /* 0x001e240000000a00 */
[----:B0-----:R-:W-:-:S04]  /*b460*/  ISETP.NE.U32.AND P0, PT, R2, RZ, PT ;  /* 0x000000ff0200720c */ /* 0x001fc80003f05070 */
[----:B------:R-:W-:-:S13]  /*b470*/  ISETP.NE.AND.EX P1, PT, R3, RZ, PT, P0 ;  /* 0x000000ff0300720c */ /* 0x000fda0003f25300 */
[----:B------:R-:W-:Y:S02]  /*b480*/  @P1 LOP3.LUT R18, R18, 0x1, RZ, 0xfc, !PT ;  /* 0x0000000112121812 */ /* 0x000fe400078efcff */
[----:B--2---:R-:W-:Y:S01]  /*b490*/  SHF.R.S32.HI R8, RZ, 0x1f, R7 ;  /* 0x0000001fff087819 */ /* 0x004fe20000011407 */
[----:B------:R0:W-:Y:S01]  /*b4a0*/  STL [R1], R7 ;  /* 0x0000000701007387 */ /* 0x0001e20000100800 */
[----:B------:R-:W-:-:S03]  /*b4b0*/  SEL R16, R7, RZ, !P1 ;  /* 0x000000ff07107207 */ /* 0x000fc60004800000 */
[----:B------:R0:W-:Y:S04]  /*b4c0*/  STL [R1+0x1c], R9 ;  /* 0x00001c0901007387 */ /* 0x0001e80000100800 */
[----:B------:R0:W-:Y:S01]  /*b4d0*/  STL [R1+0xc], R8 ;  /* 0x00000c0801007387 */ /* 0x0001e20000100800 */
[----:B------:R-:W-:Y:S05]  /*b4e0*/  BRA.DIV UR4, `(.L_x_231) ;  /* 0x0000005604647947 */ /* 0x000fea000b800000 */
[----:B------:R-:W1:Y:S02]  /*b4f0*/  S2R R0, SR_TID.X ;  /* 0x0000000000007919 */ /* 0x000e640000002100 */
[----:B-1----:R-:W-:-:S04]  /*b500*/  SHF.R.U32.HI R0, RZ, 0x5, R0 ;  /* 0x00000005ff007819 */ /* 0x002fc80000011600 */
[----:B------:R-:W-:-:S05]  /*b510*/  LOP3.LUT R0, R0, 0x3, RZ, 0xc0, !PT ;  /* 0x0000000300007812 */ /* 0x000fca00078ec0ff */
[----:B------:R1:W2:Y:S02]  /*b520*/  SHFL.IDX PT, R14, R0, RZ, 0x1f ;  /* 0x00001fff000e7589 */ /* 0x0002a400000e0000 */
.L_x_338:
[----:B--2---:R-:W-:Y:S02]  /*b530*/  ISETP.NE.AND P0, PT, R14, RZ, PT ;  /* 0x000000ff0e00720c */ /* 0x004fe40003f05270 */
[----:B------:R-:W-:Y:S02]  /*b540*/  PLOP3.LUT P2, PT, PT, PT, PT, 0x8, 0x0 ;  /* 0x000000000000781c */ /* 0x000fe40003f4e170 */
[----:B------:R-:W-:-:S11]  /*b550*/  LOP3.LUT R18, R18, 0xfffffffd, RZ, 0xc0, !PT ;  /* 0xfffffffd12127812 */ /* 0x000fd600078ec0ff */
[----:B------:R-:W-:Y:S01]  /*b560*/  @P2 LOP3.LUT R18, R18, 0x2, RZ, 0xfc, !PT ;  /* 0x0000000212122812 */ /* 0x000fe200078efcff */
[----:B------:R-:W-:Y:S06]  /*b570*/  @P0 BRA `(.L_x_232) ;  /* 0x0000000000f40947 */ /* 0x000fec0003800000 */
[----:B------:R-:W-:-:S03]  /*b580*/  UMOV UR4, 0xffffffff ;  /* 0xffffffff00047882 */ /* 0x000fc60000000000 */
[----:B------:R-:W-:Y:S05]  /*b590*/  BRA.DIV UR4, `(.L_x_233) ;  /* 0x00000056046c7947 */ /* 0x000fea000b800000 */
[----:B------:R-:W-:-:S13]  /*b5a0*/  ELECT P6, URZ, PT ;  /* 0x00000000003f782f */ /* 0x000fda00038c0000 */
.L_x_341:
[----:B------:R-:W-:Y:S05]  /*b5b0*/  @!P6 BRA `(.L_x_232) ;  /* 0x0000000000e4e947 */ /* 0x000fea0003800000 */
[----:B------:R2:W-:Y:S01]  /*b5c0*/  STL [R1+0x40], R9 ;  /* 0x0000400901007387 */ /* 0x0005e20000100800 */
[----:B------:R-:W-:Y:S01]  /*b5d0*/  IMAD.MOV.U32 R16, RZ, RZ, R7 ;  /* 0x000000ffff107224 */ /* 0x000fe200078e0007 */
[----:B------:R-:W-:Y:S06]  /*b5e0*/  @!P1 BRA `(.L_x_234) ;  /* 0x0000000000489947 */ /* 0x000fec0003800000 */
[----:B------:R-:W3:Y:S01]  /*b5f0*/  LDC R6, c[0x0][0x43c] ;  /* 0x00010f00ff067b82 */ /* 0x000ee20000000800 */
[----:B------:R-:W-:Y:S01]  /*b600*/  ULDC.64 UR4, c[0x0][0x428] ;  /* 0x00010a0000047ab9 */ /* 0x000fe20000000a00 */
[----:B---3--:R-:W-:-:S13]  /*b610*/  ISETP.NE.AND P0, PT, R6, 0x1, PT ;  /* 0x000000010600780c */ /* 0x008fda0003f05270 */
[----:B------:R-:W1:Y:S02]  /*b620*/  @P0 LDC.64 R4, c[0x0][0x440] ;  /* 0x00011000ff040b82 */ /* 0x000e640000000a00 */
[----:B-1----:R-:W-:-:S04]  /*b630*/  @P0 IMAD.HI.U32 R0, R9, R4, RZ ;  /* 0x0000000409000227 */ /* 0x002fc800078e00ff */
[----:B------:R-:W-:Y:S01]  /*b640*/  IMAD.MOV.U32 R4, RZ, RZ, R9 ;  /* 0x000000ffff047224 */ /* 0x000fe200078e0009 */
[----:B------:R-:W-:-:S04]  /*b650*/  @P0 SHF.R.U32.HI R4, RZ, R5, R0 ;  /* 0x00000005ff040219 */ /* 0x000fc80000011600 */
[--C-:B------:R-:W-:Y:S01]  /*b660*/  SHF.R.S32.HI R5, RZ, 0x1f, R4.reuse ;  /* 0x0000001fff057819 */ /* 0x100fe20000011404 */
[----:B------:R-:W-:-:S04]  /*b670*/  IMAD.MOV R0, RZ, RZ, -R4 ;  /* 0x000000ffff007224 */ /* 0x000fc800078e0a04 */
[----:B------:R-:W-:Y:S02]  /*b680*/  IMAD R0, R6, R0, R9 ;  /* 0x0000000006007224 */ /* 0x000fe400078e0209 */
[----:B------:R-:W-:-:S03]  /*b690*/  IMAD.WIDE.U32 R4, R7, UR4, R4 ;  /* 0x0000000407047c25 */ /* 0x000fc6000f8e0004 */
[----:B------:R1:W-:Y:S01]  /*b6a0*/  STL [R1+0x40], R0 ;  /* 0x0000400001007387 */ /* 0x0003e20000100800 */
[----:B------:R-:W-:Y:S01]  /*b6b0*/  LEA R2, P0, R4, R2, 0x2 ;  /* 0x0000000204027211 */ /* 0x000fe200078010ff */
[----:B-1----:R-:W-:-:S04]  /*b6c0*/  IMAD R0, R8, UR4, RZ ;  /* 0x0000000408007c24 */ /* 0x002fc8000f8e02ff */
[----:B------:R-:W-:-:S04]  /*b6d0*/  IMAD R0, R7, UR5, R0 ;  /* 0x0000000507007c24 */ /* 0x000fc8000f8e0200 */
[----:B------:R-:W-:-:S05]  /*b6e0*/  IMAD.IADD R0, R5, 0x1, R0 ;  /* 0x0000000105007824 */ /* 0x000fca00078e0200 */
[----:B------:R-:W-:-:S05]  /*b6f0*/  LEA.HI.X R3, R4, R3, R0, 0x2, P0 ;  /* 0x0000000304037211 */ /* 0x000fca00000f1400 */
[----:B------:R3:W5:Y:S02]  /*b700*/  LDG.E R16, desc[UR38][R2.64] ;  /* 0x0000002602107981 */ /* 0x000764000c1e1900 */
.L_x_234:
[----:B---3--:R-:W3:Y:S01]  /*b710*/  LDL R2, [R1+0x8] ;  /* 0x0000080001027983 */ /* 0x008ee20000100800 */
[----:B-1----:R-:W-:Y:S02]  /*b720*/  LEA R0, R19, UR36, 0x3 ;  /* 0x0000002413007c11 */ /* 0x002fe4000f8e18ff */
[----:B---3--:R-:W-:-:S04]  /*b730*/  SHF.L.U32 R2, R2, 0x1f, RZ ;  /* 0x0000001f02027819 */ /* 0x008fc800000006ff */
[----:B------:R-:W1:Y:S02]  /*b740*/  SYNCS.PHASECHK.TRANS64.TRYWAIT P0, [R0+URZ+0x38840], R2 ;  /* 0x03884002000075a7 */ /* 0x000e64000800017f */
[----:B-1----:R-:W-:Y:S05]  /*b750*/  @!P0 BRA `(.L_x_235) ;  /* 0x00000054001c8947 */ /* 0x002fea0003800000 */
.L_x_342:
[----:B------:R-:W3:Y:S02]  /*b760*/  S2R R3, SR_TID.X ;  /* 0x0000000000037919 */ /* 0x000ee40000002100 */
[----:B---3--:R-:W-:-:S04]  /*b770*/  LOP3.LUT R3, R3, 0x7f, RZ, 0xc0, !PT ;  /* 0x0000007f03037812 */ /* 0x008fc800078ec0ff */
[----:B------:R-:W-:-:S13]  /*b780*/  ISETP.NE.AND P0, PT, R3, RZ, PT ;  /* 0x000000ff0300720c */ /* 0x000fda0003f05270 */
[----:B------:R-:W-:Y:S05]  /*b790*/  @P0 BRA `(.L_x_236) ;  /* 0x00000000001c0947 */ /* 0x000fea0003800000 */
[----:B------:R-:W3:Y:S01]  /*b7a0*/  S2R R3, SR_TID.X ;  /* 0x0000000000037919 */ /* 0x000ee20000002100 */
[----:B-1----:R-:W-:-:S04]  /*b7b0*/  IMAD.MOV.U32 R2, RZ, RZ, 0x2000 ;  /* 0x00002000ff027424 */ /* 0x002fc800078e00ff */
[----:B------:R4:W-:Y:S01]  /*b7c0*/  SYNCS.ARRIVE.TRANS64 RZ, [R0+URZ+0x38830], R2 ;  /* 0x0388300200ff79a7 */ /* 0x0009e2000800003f */
[----:B---3--:R-:W-:-:S04]  /*b7d0*/  LOP3.LUT R3, R3, 0x1f, RZ, 0xc0, !PT ;  /* 0x0000001f03037812 */ /* 0x008fc800078ec0ff */
[----:B------:R-:W-:-:S13]  /*b7e0*/  ISETP.NE.AND P0, PT, R3, RZ, PT ;  /* 0x000000ff0300720c */ /* 0x000fda0003f05270 */
[----:B----4-:R-:W-:Y:S05]  /*b7f0*/  @!P0 BRA `(.L_x_236) ;  /* 0x0000000000048947 */ /* 0x010fea0003800000 */
[----:B------:R-:W-:Y:S01]  /*b800*/  BPT.TRAP 0x1 ;  /* 0x000000040000795c */ /* 0x000fe20000300000 */
.L_x_236:
[----:B-1----:R-:W3:Y:S01]  /*b810*/  LDL R2, [R1+0x40] ;  /* 0x0000400001027983 */ /* 0x002ee20000100800 */
        /* <DEDUP_REMOVED lines=8> */
[----:B------:R-:W-:Y:S01]  /*b8a0*/  UMOV UR10, URZ ;  /* 0x0000003f000a7c82 */ /* 0x000fe20008000000 */
[----:B------:R-:W-:-:S02]  /*b8b0*/  PLOP3.LUT P0, PT, PT, PT, PT, 0x80, 0x0 ;  /* 0x000000000000781c */ /* 0x000fc40003f0f070 */
[----:B------:R-:W-:Y:S02]  /*b8c0*/  LOP3.LUT R18, R18, 0xfffffffd, RZ, 0xc0, !PT ;  /* 0xfffffffd12127812 */ /* 0x000fe400078ec0ff */
[----:B------:R-:W-:Y:S02]  /*b8d0*/  ULEA UR8, UR8, UR36, 0xd ;  /* 0x0000002408087291 */ /* 0x000fe4000f8e683f */
[----:B------:R-:W-:Y:S02]  /*b8e0*/  UIADD3 UR9, UR9, 0x38830, URZ ;  /* 0x0003883009097890 */ /* 0x000fe4000fffe03f */
[----:B------:R-:W-:-:S05]  /*b8f0*/  UIADD3 UR8, UR8, 0x22400, URZ ;  /* 0x0002240008087890 */ /* 0x000fca000fffe03f */
[----:B------:R-:W-:Y:S02]  /*b900*/  @P0 LOP3.LUT R18, R18, 0x2, RZ, 0xfc, !PT ;  /* 0x0000000212120812 */ /* 0x000fe400078efcff */
[----:B---3--:R-:W-:-:S13]  /*b910*/  R2UR UR11, R2 ;  /* 0x00000000020b72ca */ /* 0x008fda00000e0000 */
[----:B------:R-:W-:-:S09]  /*b920*/  USHF.L.U32 UR11, UR11, 0x6, URZ ;  /* 0x000000060b0b7899 */ /* 0x000fd2000800063f */
[----:B------:R3:W-:Y:S02]  /*b930*/  UTMALDG.4D [UR8], [UR4], desc[UR6] ;  /* 0x00000608040075b4 */ /* 0x0007e40008019000 */
[----:B---3--:R-:W-:Y:S01]  /*b940*/  NOP ;  /* 0x0000000000007918 */ /* 0x008fe20000000000 */
.L_x_232:
[----:B-1----:R-:W3:Y:S01]  /*b950*/  LDL R0, [R1+0x10] ;  /* 0x0000100001007983 */ /* 0x002ee20000100800 */
[----:B------:R-:W-:Y:S05]  /*b960*/  WARPSYNC.ALL ;  /* 0x0000000000007948 */ /* 0x000fea0003800000 */
[----:B------:R-:W-:Y:S01]  /*b970*/  UIADD3 UR4, UR36, 0x20400, URZ ;  /* 0x0002040024047890 */ /* 0x000fe2000fffe03f */
[----:B------:R-:W-:-:S03]  /*b980*/  SHF.R.S32.HI R2, RZ, 0x1f, R17 ;  /* 0x0000001fff027819 */ /* 0x000fc60000011411 */
[----:B------:R-:W-:Y:S01]  /*b990*/  ULOP3.LUT UP0, URZ, UR4, 0x3ff, URZ, 0xc0, !UPT ;  /* 0x000003ff043f7892 */ /* 0x000fe2000f80c03f */
[----:B------:R-:W-:Y:S05]  /*b9a0*/  BAR.SYNC.DEFER_BLOCKING 0x8, 0x100 ;  /* 0x0204000000007b1d */ /* 0x000fea0000010000 */
[----:B------:R-:W-:Y:S02]  /*b9b0*/  PLOP3.LUT P0, PT, PT, PT, UP0, 0x80, 0x0 ;  /* 0x000000000000781c */ /* 0x000fe40003f0f008 */
[----:B---3--:R-:W-:-:S05]  /*b9c0*/  SHF.R.S32.HI R0, RZ, 0x1f, R0 ;  /* 0x0000001fff007819 */ /* 0x008fca0000011400 */
[----:B------:R1:W-:Y:S04]  /*b9d0*/  STL [R1+0x44], R0 ;  /* 0x0000440001007387 */ /* 0x0003e80000100800 */
[----:B------:R1:W-:Y:S02]  /*b9e0*/  STL [R1+0x30], R2 ;  /* 0x0000300201007387 */ /* 0x0003e40000100800 */
[----:B------:R-:W-:Y:S05]  /*b9f0*/  @!P0 BRA `(.L_x_237) ;  /* 0x0000000000408947 */ /* 0x000fea0003800000 */
[----:B-1----:R-:W-:Y:S01]  /*ba00*/  MOV R2, 0x0 ;  /* 0x0000000000027802 */ /* 0x002fe20000000f00 */
[----:B------:R-:W-:Y:S01]  /*ba10*/  ULDC.64 UR4, c[0x4][0x90] ;  /* 0x0100240000047ab9 */ /* 0x000fe20000000a00 */
[----:B------:R-:W-:Y:S01]  /*ba20*/  ULDC.64 UR6, c[0x4][0x98] ;  /* 0x0100260000067ab9 */ /* 0x000fe20000000a00 */
[----:B------:R-:W-:Y:S01]  /*ba30*/  ULDC.64 UR8, c[0x4][0x20] ;  /* 0x0100080000087ab9 */ /* 0x000fe20000000a00 */
[----:B------:R-:W-:Y:S02]  /*ba40*/  IMAD.U32 R4, RZ, RZ, UR4 ;  /* 0x00000004ff047e24 */ /* 0x000fe4000f8e00ff */
[----:B------:R-:W1:Y:S01]  /*ba50*/  LDC.64 R2, c[0x4][R2] ;  /* 0x0100000002027b82 */ /* 0x000e620000000a00 */
[----:B------:R-:W-:Y:S02]  /*ba60*/  IMAD.U32 R5, RZ, RZ, UR5 ;  /* 0x00000005ff057e24 */ /* 0x000fe4000f8e00ff */
[----:B------:R-:W-:Y:S02]  /*ba70*/  IMAD.U32 R6, RZ, RZ, UR6 ;  /* 0x00000006ff067e24 */ /* 0x000fe4000f8e00ff */
[----:B0-----:R-:W-:-:S02]  /*ba80*/  IMAD.U32 R7, RZ, RZ, UR7 ;  /* 0x00000007ff077e24 */ /* 0x001fc4000f8e00ff */
[----:B------:R-:W-:Y:S02]  /*ba90*/  IMAD.U32 R10, RZ, RZ, UR8 ;  /* 0x00000008ff0a7e24 */ /* 0x000fe4000f8e00ff */
[----:B------:R-:W-:Y:S02]  /*baa0*/  IMAD.U32 R11, RZ, RZ, UR9 ;  /* 0x00000009ff0b7e24 */ /* 0x000fe4000f8e00ff */
[----:B------:R-:W-:Y:S02]  /*bab0*/  IMAD.MOV.U32 R8, RZ, RZ, 0x70 ;  /* 0x00000070ff087424 */ /* 0x000fe400078e00ff */
[----:B------:R-:W-:Y:S02]  /*bac0*/  IMAD.MOV.U32 R12, RZ, RZ, 0x1 ;  /* 0x00000001ff0c7424 */ /* 0x000fe400078e00ff */
[----:B------:R-:W-:-:S07]  /*bad0*/  IMAD.MOV.U32 R13, RZ, RZ, RZ ;  /* 0x000000ffff0d7224 */ /* 0x000fce00078e00ff */
[----:B------:R-:W-:-:S07]  /*bae0*/  LEPC R20, `(.L_x_237) ;  /* 0x000000001014794e */ /* 0x000fce0000000000 */
[----:B-12---:R-:W-:Y:S05]  /*baf0*/  CALL.ABS.NOINC R2 ;  /* 0x0000000002007343 */ /* 0x006fea0003c00000 */
.L_x_237:
[----:B------:R-:W3:Y:S01]  /*bb00*/  LDL.LU R4, [R1+0x14] ;  /* 0x0000140001047983 */ /* 0x000ee20000300800 */
[----:B0-----:R-:W0:Y:S01]  /*bb10*/  LDC R7, c[0x0][0x448] ;  /* 0x00011200ff077b82 */ /* 0x001e220000000800 */
[----:B------:R-:W-:Y:S01]  /*bb20*/  ULDC UR4, c[0x0][0xd38] ;  /* 0x00034e0000047ab9 */ /* 0x000fe20000000800 */
[----:B------:R-:W-:Y:S01]  /*bb30*/  ULDC.64 UR6, c[0x0][0x280] ;  /* 0x0000a00000067ab9 */ /* 0x000fe20000000a00 */
[----:B------:R-:W4:Y:S04]  /*bb40*/  LDL R5, [R1+0x24] ;  /* 0x0000240001057983 */ /* 0x000f280000100800 */
[----:B------:R-:W4:Y:S04]  /*bb50*/  LDL R8, [R1+0x30] ;  /* 0x0000300001087983 */ /* 0x000f280000100800 */
[----:B------:R-:W4:Y:S04]  /*bb60*/  LDL R10, [R1+0x44] ;  /* 0x00004400010a7983 */ /* 0x000f280000100800 */
[----:B--2---:R-:W2:Y:S01]  /*bb70*/  LDL R9, [R1+0x10] ;  /* 0x0000100001097983 */ /* 0x004ea20000100800 */
[----:B-1----:R-:W1:Y:S01]  /*bb80*/  S2R R0, SR_TID.X ;  /* 0x0000000000007919 */ /* 0x002e620000002100 */
[----:B0-----:R-:W-:-:S13]  /*bb90*/  ISETP.NE.AND P0, PT, R7, 0x1, PT ;  /* 0x000000010700780c */ /* 0x001fda0003f05270 */
[----:B------:R-:W0:Y:S08]  /*bba0*/  @P0 LDC R2, c[0x0][0x44c] ;  /* 0x00011300ff020b82 */ /* 0x000e300000000800 */
[----:B------:R-:W0:Y:S01]  /*bbb0*/  @P0 LDC R3, c[0x0][0x450] ;  /* 0x00011400ff030b82 */ /* 0x000e220000000800 */
[----:B-1----:R-:W-:-:S04]  /*bbc0*/  LOP3.LUT R0, R0, 0x7f, RZ, 0xc0, !PT ;  /* 0x0000007f00007812 */ /* 0x002fc800078ec0ff */
[----:B------:R-:W-:Y:S02]  /*bbd0*/  SHF.R.U32.HI R6, RZ, 0x3, R0 ;  /* 0x00000003ff067819 */ /* 0x000fe40000011600 */
[----:B------:R-:W1:Y:S02]  /*bbe0*/  S2R R0, SR_TID.X ;  /* 0x0000000000007919 */ /* 0x000e640000002100 */
[----:B-1----:R-:W-:-:S05]  /*bbf0*/  IMAD.SHL.U32 R0, R0, 0x10, RZ ;  /* 0x0000001000007824 */ /* 0x002fca00078e00ff */
[----:B------:R-:W-:Y:S01]  /*bc00*/  LOP3.LUT R0, R6, 0x70, R0, 0xf8, !PT ;  /* 0x0000007006007812 */ /* 0x000fe200078ef800 */
[----:B---3--:R-:W-:-:S04]  /*bc10*/  IMAD.MOV R4, RZ, RZ, -R4 ;  /* 0x000000ffff047224 */ /* 0x008fc800078e0a04 */
[----:B----4-:R-:W-:Y:S01]  /*bc20*/  IMAD R4, R4, UR4, R5 ;  /* 0x0000000404047c24 */ /* 0x010fe2000f8e0205 */
[----:B------:R-:W-:-:S03]  /*bc30*/  ULDC.64 UR4, c[0x0][0x2d8] ;  /* 0x0000b60000047ab9 */ /* 0x000fc60000000a00 */
[----:B------:R-:W-:Y:S02]  /*bc40*/  IMAD R6, R4, 0x40, R0 ;  /* 0x0000004004067824 */ /* 0x000fe400078e0200 */
[----:B------:R-:W-:Y:S02]  /*bc50*/  IMAD R5, R8, UR4, RZ ;  /* 0x0000000408057c24 */ /* 0x000fe4000f8e02ff */
[----:B0-----:R-:W-:-:S04]  /*bc60*/  @P0 IMAD.HI.U32 R2, R6, R2, RZ ;  /* 0x0000000206020227 */ /* 0x001fc800078e00ff */
[----:B------:R-:W-:Y:S01]  /*bc70*/  IMAD.MOV.U32 R0, RZ, RZ, R6 ;  /* 0x000000ffff007224 */ /* 0x000fe200078e0006 */
[----:B------:R-:W-:Y:S01]  /*bc80*/  @P0 SHF.R.U32.HI R0, RZ, R3, R2 ;  /* 0x00000003ff000219 */ /* 0x000fe20000011602 */
[C---:B------:R-:W-:Y:S02]  /*bc90*/  IMAD R5, R17.reuse, UR5, R5 ;  /* 0x0000000511057c24 */ /* 0x040fe4000f8e0205 */
[----:B------:R-:W-:Y:S01]  /*bca0*/  IMAD.WIDE.U32 R2, R17, UR4, RZ ;  /* 0x0000000411027c25 */ /* 0x000fe2000f8e00ff */
[----:B------:R-:W-:-:S03]  /*bcb0*/  ULDC.64 UR4, c[0x0][0x2e0] ;  /* 0x0000b80000047ab9 */ /* 0x000fc60000000a00 */
[----:B------:R-:W-:Y:S02]  /*bcc0*/  IMAD.IADD R3, R3, 0x1, R5 ;  /* 0x0000000103037824 */ /* 0x000fe400078e0205 */
[----:B------:R-:W-:Y:S01]  /*bcd0*/  IMAD R5, R10, UR4, RZ ;  /* 0x000000040a057c24 */ /* 0x000fe2000f8e02ff */
[----:B------:R0:W-:Y:S01]  /*bce0*/  STL [R1+0x18], R6 ;  /* 0x0000180601007387 */ /* 0x0001e20000100800 */
[----:B--2---:R-:W-:-:S04]  /*bcf0*/  IMAD.WIDE.U32 R2, R9, UR4, R2 ;  /* 0x0000000409027c25 */ /* 0x004fc8000f8e0002 */
[----:B------:R-:W-:Y:S01]  /*bd00*/  IMAD R5, R9, UR5, R5 ;  /* 0x0000000509057c24 */ /* 0x000fe2000f8e0205 */
[----:B------:R-:W1:Y:S01]  /*bd10*/  S2R R10, SR_TID.X ;  /* 0x00000000000a7919 */ /* 0x000e620000002100 */
[----:B------:R-:W-:Y:S01]  /*bd20*/  ULDC.64 UR4, c[0x0][0x2d0] ;  /* 0x0000b40000047ab9 */ /* 0x000fe20000000a00 */
[----:B------:R0:W5:Y:S01]  /*bd30*/  LDL R9, [R1+0x4] ;  /* 0x0000040001097983 */ /* 0x0001620000100800 */
[----:B------:R-:W-:Y:S01]  /*bd40*/  IMAD.IADD R3, R3, 0x1, R5 ;  /* 0x0000000103037824 */ /* 0x000fe200078e0205 */
[----:B------:R-:W-:-:S05]  /*bd50*/  SHF.R.S32.HI R5, RZ, 0x1f, R0 ;  /* 0x0000001fff057819 */ /* 0x000fca0000011400 */
[----:B------:R-:W-:Y:S02]  /*bd60*/  IMAD R5, R5, UR4, RZ ;  /* 0x0000000405057c24 */ /* 0x000fe4000f8e02ff */
[----:B------:R-:W-:-:S04]  /*bd70*/  IMAD.WIDE.U32 R2, R0, UR4, R2 ;  /* 0x0000000400027c25 */ /* 0x000fc8000f8e0002 */
[----:B------:R-:W-:Y:S01]  /*bd80*/  IMAD R5, R0, UR5, R5 ;  /* 0x0000000500057c24 */ /* 0x000fe2000f8e0205 */
[----:B------:R-:W-:Y:S01]  /*bd90*/  ULDC.64 UR4, c[0x0][0x2c8] ;  /* 0x0000b20000047ab9 */ /* 0x000fe20000000a00 */
[----:B------:R-:W-:-:S04]  /*bda0*/  IMAD.MOV R0, RZ, RZ, -R0 ;  /* 0x000000ffff007224 */ /* 0x000fc800078e0a00 */
[----:B------:R-:W-:Y:S02]  /*bdb0*/  IMAD R0, R7, R0, R6 ;  /* 0x0000000007007224 */ /* 0x000fe400078e0206 */
[----:B------:R-:W-:-:S03]  /*bdc0*/  IMAD.IADD R3, R3, 0x1, R5 ;  /* 0x0000000103037824 */ /* 0x000fc600078e0205 */
[----:B------:R-:W-:Y:S01]  /*bdd0*/  SHF.R.S32.HI R5, RZ, 0x1f, R0 ;  /* 0x0000001fff057819 */ /* 0x000fe20000011400 */
[----:B------:R-:W-:-:S04]  /*bde0*/  IMAD.WIDE.U32 R2, R0, UR4, R2 ;  /* 0x0000000400027c25 */ /* 0x000fc8000f8e0002 */
[----:B------:R-:W-:Y:S01]  /*bdf0*/  IMAD R5, R5, UR4, RZ ;  /* 0x0000000405057c24 */ /* 0x000fe2000f8e02ff */
[----:B------:R-:W-:Y:S01]  /*be00*/  ULDC UR4, c[0x0][0x2b8] ;  /* 0x0000ae0000047ab9 */ /* 0x000fe20000000800 */
[----:B-1----:R-:W-:Y:S02]  /*be10*/  IMAD.SHL.U32 R10, R10, 0x8, RZ ;  /* 0x000000080a0a7824 */ /* 0x002fe400078e00ff */
[----:B------:R-:W-:-:S03]  /*be20*/  IMAD R5, R0, UR5, R5 ;  /* 0x0000000500057c24 */ /* 0x000fc6000f8e0205 */
[----:B------:R-:W-:Y:S01]  /*be30*/  LOP3.LUT R10, R10, 0x38, RZ, 0xc0, !PT ;  /* 0x000000380a0a7812 */ /* 0x000fe200078ec0ff */
[----:B------:R-:W-:Y:S01]  /*be40*/  IMAD.IADD R5, R3, 0x1, R5 ;  /* 0x0000000103057824 */ /* 0x000fe200078e0205 */
[----:B------:R-:W-:Y:S02]  /*be50*/  LEA R0, P1, R2, UR6, 0x1 ;  /* 0x0000000602007c11 */ /* 0x000fe4000f8208ff */
[----:B------:R-:W-:Y:S01]  /*be60*/  ISETP.GE.AND P0, PT, R10, UR4, PT ;  /* 0x000000040a007c0c */ /* 0x000fe2000bf06270 */
[----:B------:R-:W-:Y:S01]  /*be70*/  UMOV UR4, 0xffffffff ;  /* 0xffffffff00047882 */ /* 0x000fe20000000000 */
[----:B------:R-:W-:Y:S02]  /*be80*/  LEA.HI.X R2, R2, UR7, R5, 0x1, P1 ;  /* 0x0000000702027c11 */ /* 0x000fe400088f0c05 */
[----:B0-----:R-:W-:Y:S09]  /*be90*/  BRA.DIV UR4, `(.L_x_238) ;  /* 0x0000004e04607947 */ /* 0x001ff2000b800000 */
        /* <DEDUP_REMOVED lines=9> */
[----:B------:R-:W-:Y:S01]  /*bf30*/  ISETP.GE.AND P1, PT, R11, R3, PT ;  /* 0x000000030b00720c */ /* 0x000fe20003f26270 */
[----:B------:R-:W-:Y:S04]  /*bf40*/  STL [R1+0x14], R11 ;  /* 0x0000140b01007387 */ /* 0x000fe80000100800 */
[----:B------:R2:W-:Y:S08]  /*bf50*/  STL [R1+0x28], R7 ;  /* 0x0000280701007387 */ /* 0x0005f00000100800 */
[----:B-1----:R-:W-:-:S05]  /*bf60*/  @!P1 LEA R5, P2, R10, R5, 0x1 ;  /* 0x000000050a059211 */ /* 0x002fca00078408ff */
[----:B0-----:R-:W-:Y:S02]  /*bf70*/  @!P1 IMAD.X R4, RZ, RZ, R6, P2 ;  /* 0x000000ffff049224 */ /* 0x001fe400010e0606 */
[----:B------:R-:W-:Y:S03]  /*bf80*/  SHFL.IDX PT, R6, R2, 0x1, 0x181f ;  /* 0x00381f0002067f89 */ /* 0x000fe600000e0000 */
[----:B------:R-:W-:-:S04]  /*bf90*/  @!P1 LOP3.LUT R5, R5, R4, RZ, 0x3c, !PT ;  /* 0x0000000405059212 */ /* 0x000fc800078e3cff */
[----:B------:R-:W-:-:S04]  /*bfa0*/  @!P1 LOP3.LUT R4, R5, R4, RZ, 0x3c, !PT ;  /* 0x0000000405049212 */ /* 0x000fc800078e3cff */
[----:B------:R-:W-:-:S05]  /*bfb0*/  @!P1 LOP3.LUT R5, R5, R4, RZ, 0x3c, !PT ;  /* 0x0000000405059212 */ /* 0x000fca00078e3cff */
[----:B-----5:R0:W-:Y:S01]  /*bfc0*/  @!P1 LDGSTS.E.BYPASS.LTC128B.128 [R9+0x20400], desc[UR38][R4.64], !P0 ;  /* 0x2040000004099fae */ /* 0x0201e2000c101d66 */
[----:B------:R-:W-:Y:S01]  /*bfd0*/  ISETP.GE.AND P1, PT, R7, R3, PT ;  /* 0x000000030700720c */ /* 0x000fe20003f26270 */
[----:B--2---:R-:W-:-:S05]  /*bfe0*/  VIADD R7, R11, 0x20 ;  /* 0x000000200b077836 */ /* 0x004fca0000000000 */
[----:B------:R-:W-:Y:S04]  /*bff0*/  STL [R1+0x2c], R7 ;  /* 0x00002c0701007387 */ /* 0x000fe80000100800 */
[----:B0-----:R-:W0:Y:S03]  /*c000*/  SHFL.IDX PT, R4, R0, 0x1, 0x181f ;  /* 0x00381f0000047f89 */ /* 0x001e2600000e0000 */
[----:B0-----:R-:W-:-:S05]  /*c010*/  @!P1 LEA R5, P2, R10, R4, 0x1 ;  /* 0x000000040a059211 */ /* 0x001fca00078408ff */
[----:B------:R-:W-:Y:S02]  /*c020*/  @!P1 IMAD.X R4, RZ, RZ, R6, P2 ;  /* 0x000000ffff049224 */ /* 0x000fe400010e0606 */
[----:B------:R-:W-:Y:S03]  /*c030*/  SHFL.IDX PT, R6, R2, 0x2, 0x181f ;  /* 0x00581f0002067f89 */ /* 0x000fe600000e0000 */
[----:B------:R-:W-:-:S04]  /*c040*/  @!P1 LOP3.LUT R5, R5, R4, RZ, 0x3c, !PT ;  /* 0x0000000405059212 */ /* 0x000fc800078e3cff */
[----:B------:R-:W-:-:S04]  /*c050*/  @!P1 LOP3.LUT R4, R5, R4, RZ, 0x3c, !PT ;  /* 0x0000000405049212 */ /* 0x000fc800078e3cff */
[----:B------:R-:W-:-:S05]  /*c060*/  @!P1 LOP3.LUT R5, R5, R4, RZ, 0x3c, !PT ;  /* 0x0000000405059212 */ /* 0x000fca00078e3cff */
[----:B------:R0:W-:Y:S01]  /*c070*/  @!P1 LDGSTS.E.BYPASS.LTC128B.128 [R9+0x20c00], desc[UR38][R4.64], !P0 ;  /* 0x20c0000004099fae */ /* 0x0001e2000c101d66 */
[----:B------:R-:W-:-:S03]  /*c080*/  ISETP.GE.AND P1, PT, R7, R3, PT ;  /* 0x000000030700720c */ /* 0x000fc60003f26270 */
[----:B0-----:R-:W0:Y:S04]  /*c090*/  SHFL.IDX PT, R4, R0, 0x2, 0x181f ;  /* 0x00581f0000047f89 */ /* 0x001e2800000e0000 */
[----:B------:R-:W1:Y:S06]  /*c0a0*/  SHFL.IDX PT, R0, R0, 0x3, 0x181f ;  /* 0x00781f0000007f89 */ /* 0x000e6c00000e0000 */
[----:B0-----:R-:W-:-:S05]  /*c0b0*/  @!P1 LEA R5, P2, R10, R4, 0x1 ;  /* 0x000000040a059211 */ /* 0x001fca00078408ff */
[----:B------:R-:W-:-:S05]  /*c0c0*/  @!P1 IMAD.X R4, RZ, RZ, R6, P2 ;  /* 0x000000ffff049224 */ /* 0x000fca00010e0606 */
[----:B------:R-:W-:-:S04]  /*c0d0*/  @!P1 LOP3.LUT R5, R5, R4, RZ, 0x3c, !PT ;  /* 0x0000000405059212 */ /* 0x000fc800078e3cff */
[----:B------:R-:W-:-:S04]  /*c0e0*/  @!P1 LOP3.LUT R4, R5, R4, RZ, 0x3c, !PT ;  /* 0x0000000405049212 */ /* 0x000fc800078e3cff */
[----:B------:R-:W-:-:S05]  /*c0f0*/  @!P1 LOP3.LUT R5, R5, R4, RZ, 0x3c, !PT ;  /* 0x0000000405059212 */ /* 0x000fca00078e3cff */
[----:B------:R0:W-:Y:S04]  /*c100*/  @!P1 LDGSTS.E.BYPASS.LTC128B.128 [R9+0x21400], desc[UR38][R4.64], !P0 ;  /* 0x2140000004099fae */ /* 0x0001e8000c101d66 */
[----:B01----:R0:W2:Y:S02]  /*c110*/  SHFL.IDX PT, R4, R2, 0x3, 0x181f ;  /* 0x00781f0002047f89 */ /* 0x0030a400000e0000 */
.L_x_351:
[----:B0-----:R-:W3:Y:S02]  /*c120*/  LDL R2, [R1+0x14] ;  /* 0x0000140001027983 */ /* 0x001ee40000100800 */
[----:B---3--:R-:W-:-:S05]  /*c130*/  VIADD R2, R2, 0x30 ;  /* 0x0000003002027836 */ /* 0x008fca0000000000 */
[----:B------:R-:W-:Y:S01]  /*c140*/  ISETP.GE.AND P1, PT, R2, R3, PT ;  /* 0x000000030200720c */ /* 0x000fe20003f26270 */
[----:B------:R0:W-:-:S12]  /*c150*/  STL [R1+0x48], R2 ;  /* 0x0000480201007387 */ /* 0x0001d80000100800 */
[----:B0-----:R-:W-:-:S05]  /*c160*/  @!P1 LEA R2, P2, R10, R0, 0x1 ;  /* 0x000000000a029211 */ /* 0x001fca00078408ff */
[----:B--2---:R-:W-:-:S05]  /*c170*/  @!P1 IMAD.X R3, RZ, RZ, R4, P2 ;  /* 0x000000ffff039224 */ /* 0x004fca00010e0604 */
[----:B------:R-:W-:Y:S01]  /*c180*/  @!PT LDS RZ, [RZ] ;  /* 0x00000000fffff984 */ /* 0x000fe20000000800 */
[----:B------:R-:W-:Y:S01]  /*c190*/  @!PT LDS RZ, [RZ] ;  /* 0x00000000fffff984 */ /* 0x000fe20000000800 */
[----:B------:R-:W-:Y:S01]  /*c1a0*/  @!PT LDS RZ, [RZ] ;  /* 0x00000000fffff984 */ /* 0x000fe20000000800 */
[----:B------:R0:W-:Y:S01]  /*c1b0*/  @!P1 LDGSTS.E.BYPASS.LTC128B.128 [R9+0x21c00], desc[UR38][R2.64], !P0 ;  /* 0x21c0000002099fae */ /* 0x0001e2000c101d66 */
[----:B------:R-:W-:Y:S01]  /*c1c0*/  NOP ;  /* 0x0000000000007918 */ /* 0x000fe20000000000 */
[----:B------:R-:W-:Y:S02]  /*c1d0*/  SYNCS.ARRIVE.TRANS64.RED.A0T1 RZ, [UR36+0x38800], RZ ;  /* 0x038800ffffff79a7 */ /* 0x000fe40008200424 */
[----:B------:R-:W-:Y:S01]  /*c1e0*/  ARRIVES.LDGSTSBAR.64.TRANSCNT [UR36+0x38800] ;  /* 0x03880000ff0079b0 */ /* 0x000fe20008000aa4 */
[----:B------:R-:W-:Y:S01]  /*c1f0*/  NOP ;  /* 0x0000000000007918 */ /* 0x000fe20000000000 */
[----:B------:R-:W-:Y:S01]  /*c200*/  ULDC.64 UR4, c[0x0][0x3d8] ;  /* 0x0000f60000047ab9 */ /* 0x000fe20000000a00 */
[----:B------:R-:W-:Y:S01]  /*c210*/  UIADD3 UR6, UR36, 0x26400, URZ ;  /* 0x0002640024067890 */ /* 0x000fe2000fffe03f */
[----:B------:R-:W-:Y:S01]  /*c220*/  IMAD R0, R8, UR4, RZ ;  /* 0x0000000408007c24 */ /* 0x000fe2000f8e02ff */
[----:B------:R-:W-:Y:S01]  /*c230*/  SYNCS.ARRIVE.TRANS64.A1T0 RZ, [UR36+0x38800], RZ ;  /* 0x038800ffffff79a7 */ /* 0x000fe20008100024 */
[----:B0-----:R-:W-:Y:S01]  /*c240*/  IMAD.WIDE.U32 R2, R17, UR4, RZ ;  /* 0x0000000411027c25 */ /* 0x001fe2000f8e00ff */
[----:B------:R-:W-:-:S03]  /*c250*/  ULOP3.LUT UP0, URZ, UR6, 0x3ff, URZ, 0xc0, !UPT ;  /* 0x000003ff063f7892 */ /* 0x000fc6000f80c03f */
[----:B------:R-:W-:Y:S01]  /*c260*/  IMAD R0, R17, UR5, R0 ;  /* 0x0000000511007c24 */ /* 0x000fe2000f8e0200 */
[----:B------:R0:W-:Y:S02]  /*c270*/  STL.64 [R1+0x38], R2 ;  /* 0x0000380201007387 */ /* 0x0001e40000100a00 */
[----:B------:R-:W-:Y:S01]  /*c280*/  PLOP3.LUT P0, PT, PT, PT, UP0, 0x80, 0x0 ;  /* 0x000000000000781c */ /* 0x000fe20003f0f008 */
[----:B------:R-:W-:-:S05]  /*c290*/  IMAD.IADD R0, R3, 0x1, R0 ;  /* 0x0000000103007824 */ /* 0x000fca00078e0200 */
[----:B------:R0:W-:Y:S07]  /*c2a0*/  STL [R1+0x30], R0 ;  /* 0x0000300001007387 */ /* 0x0001ee0000100800 */
[----:B------:R-:W-:Y:S05]  /*c2b0*/  @!P0 BRA `(.L_x_239) ;  /* 0x0000000000408947 */ /* 0x000fea0003800000 */
[----:B0-----:R-:W-:Y:S01]  /*c2c0*/  MOV R2, 0x0 ;  /* 0x0000000000027802 */ /* 0x001fe20000000f00 */
[----:B------:R-:W-:Y:S01]  /*c2d0*/  ULDC.64 UR6, c[0x4][0x90] ;  /* 0x0100240000067ab9 */ /* 0x000fe20000000a00 */
[----:B------:R-:W-:Y:S01]  /*c2e0*/  ULDC.64 UR8, c[0x4][0x98] ;  /* 0x0100260000087ab9 */ /* 0x000fe20000000a00 */
[----:B------:R-:W-:Y:S01]  /*c2f0*/  ULDC.64 UR4, c[0x4][0x28] ;  /* 0x01000a0000047ab9 */ /* 0x000fe20000000a00 */
[----:B------:R-:W-:Y:S02]  /*c300*/  IMAD.U32 R4, RZ, RZ, UR6 ;  /* 0x00000006ff047e24 */ /* 0x000fe4000f8e00ff */
        /* <DEDUP_REMOVED lines=11> */
.L_x_239:
[----:B------:R-:W2:Y:S01]  /*c3c0*/  LDL.LU R5, [R1+0x30] ;  /* 0x0000300001057983 */ /* 0x000ea20000300800 */
[----:B------:R-:W1:Y:S01]  /*c3d0*/  LDC R8, c[0x0][0x448] ;  /* 0x00011200ff087b82 */ /* 0x000e620000000800 */
[----:B------:R-:W-:Y:S02]  /*c3e0*/  ULDC.64 UR4, c[0x0][0x3e0] ;  /* 0x0000f80000047ab9 */ /* 0x000fe40000000a00 */
[----:B0-----:R-:W2:Y:S04]  /*c3f0*/  LDL.LU.64 R2, [R1+0x38] ;  /* 0x0000380001027983 */ /* 0x001ea80000300a00 */
[----:B------:R-:W3:Y:S04]  /*c400*/  LDL.LU R0, [R1+0x44] ;  /* 0x0000440001007983 */ /* 0x000ee80000300800 */
[----:B------:R-:W4:Y:S04]  /*c410*/  LDL.LU R4, [R1+0x10] ;  /* 0x0000100001047983 */ /* 0x000f280000300800 */
[----:B------:R-:W5:Y:S01]  /*c420*/  LDL.LU R6, [R1+0x18] ;  /* 0x0000180001067983 */ /* 0x000f620000300800 */
[----:B------:R-:W-:Y:S01]  /*c430*/  LOP3.LUT R18, R18, 0xffffffef, RZ, 0xc0, !PT ;  /* 0xffffffef12127812 */ /* 0x000fe200078ec0ff */
[----:B------:R-:W0:Y:S01]  /*c440*/  S2R R7, SR_TID.X ;  /* 0x0000000000077919 */ /* 0x000e220000002100 */
[----:B------:R-:W0:Y:S01]  /*c450*/  S2R R9, SR_TID.X ;  /* 0x0000000000097919 */ /* 0x000e220000002100 */
[----:B-1----:R-:W-:Y:S01]  /*c460*/  ISETP.NE.AND P0, PT, R8, 0x1, PT ;  /* 0x000000010800780c */ /* 0x002fe20003f05270 */
[----:B0-----:R-:W-:-:S02]  /*c470*/  IMAD.SHL.U32 R7, R7, 0x8, RZ ;  /* 0x0000000807077824 */ /* 0x001fc400078e00ff */
[----:B------:R-:W-:-:S03]  /*c480*/  IMAD.SHL.U32 R9, R9, 0x8, RZ ;  /* 0x0000000809097824 */ /* 0x000fc600078e00ff */
[----:B------:R-:W-:-:S04]  /*c490*/  LOP3.LUT R7, R7, 0x38, RZ, 0xc0, !PT ;  /* 0x0000003807077812 */ /* 0x000fc800078ec0ff */
[C---:B------:R-:W-:Y:S02]  /*c4a0*/  LOP3.LUT R10, R7.reuse, 0x80, RZ, 0xfc, !PT ;  /* 0x00000080070a7812 */ /* 0x040fe400078efcff */
[----:B------:R-:W-:Y:S02]  /*c4b0*/  LOP3.LUT R7, R7, 0x40, RZ, 0xfc, !PT ;  /* 0x0000004007077812 */ /* 0x000fe400078efcff */
[----:B------:R-:W-:Y:S01]  /*c4c0*/  LOP3.LUT R9, R9, 0x38, RZ, 0xc0, !PT ;  /* 0x0000003809097812 */ /* 0x000fe200078ec0ff */
[----:B--2---:R-:W-:Y:S02]  /*c4d0*/  IMAD.MOV.U32 R3, RZ, RZ, R5 ;  /* 0x000000ffff037224 */ /* 0x004fe400078e0005 */
[----:B------:R-:W0:Y:S01]  /*c4e0*/  @P0 LDC R5, c[0x0][0x450] ;  /* 0x00011400ff050b82 */ /* 0x000e220000000800 */
[----:B---3--:R-:W-:-:S04]  /*c4f0*/  IMAD R0, R0, UR4, RZ ;  /* 0x0000000400007c24 */ /* 0x008fc8000f8e02ff */
[C---:B----4-:R-:W-:Y:S02]  /*c500*/  IMAD R0, R4.reuse, UR5, R0 ;  /* 0x0000000504007c24 */ /* 0x050fe4000f8e0200 */
[----:B------:R-:W-:Y:S01]  /*c510*/  IMAD.WIDE.U32 R2, R4, UR4, R2 ;  /* 0x0000000404027c25 */ /* 0x000fe2000f8e0002 */
[----:B------:R-:W-:-:S03]  /*c520*/  ULDC.64 UR4, c[0x0][0x3d0] ;  /* 0x0000f40000047ab9 */ /* 0x000fc60000000a00 */
[----:B------:R-:W-:Y:S02]  /*c530*/  IMAD.IADD R3, R3, 0x1, R0 ;  /* 0x0000000103037824 */ /* 0x000fe400078e0200 */
[----:B------:R-:W1:Y:S01]  /*c540*/  @P0 LDC R0, c[0x0][0x44c] ;  /* 0x00011300ff000b82 */ /* 0x000e620000000800 */
[----:B-----5:R-:W-:Y:S02]  /*c550*/  IMAD.MOV.U32 R4, RZ, RZ, R6 ;  /* 0x000000ffff047224 */ /* 0x020fe400078e0006 */
[----:B-1----:R-:W-:-:S05]  /*c560*/  @P0 IMAD.HI.U32 R0, R6, R0, RZ ;  /* 0x0000000006000227 */ /* 0x002fca00078e00ff */
[----:B0-----:R-:W-:-:S04]  /*c570*/  @P0 SHF.R.U32.HI R4, RZ, R5, R0 ;  /* 0x00000005ff040219 */ /* 0x001fc80000011600 */
[--C-:B------:R-:W-:Y:S01]  /*c580*/  SHF.R.S32.HI R5, RZ, 0x1f, R4.reuse ;  /* 0x0000001fff057819 */ /* 0x100fe20000011404 */
[----:B------:R-:W-:Y:S02]  /*c590*/  IMAD.MOV R0, RZ, RZ, -R4 ;  /* 0x000000ffff007224 */ /* 0x000fe400078e0a04 */
[----:B------:R-:W-:-:S04]  /*c5a0*/  IMAD.WIDE.U32 R2, R4, UR4, R2 ;  /* 0x0000000404027c25 */ /* 0x000fc8000f8e0002 */
[----:B------:R-:W-:Y:S02]  /*c5b0*/  IMAD R0, R8, R0, R6 ;  /* 0x0000000008007224 */ /* 0x000fe400078e0206 */
[----:B------:R-:W-:-:S04]  /*c5c0*/  IMAD R5, R5, UR4, RZ ;  /* 0x0000000405057c24 */ /* 0x000fc8000f8e02ff */
[----:B------:R-:W-:Y:S01]  /*c5d0*/  IMAD R5, R4, UR5, R5 ;  /* 0x0000000504057c24 */ /* 0x000fe2000f8e0205 */
[----:B------:R-:W-:Y:S01]  /*c5e0*/  SHF.R.S32.HI R4, RZ, 0x1f, R0 ;  /* 0x0000001fff047819 */ /* 0x000fe20000011400 */
[----:B------:R-:W-:Y:S02]  /*c5f0*/  ULDC.64 UR4, c[0x0][0x3c8] ;  /* 0x0000f20000047ab9 */ /* 0x000fe40000000a00 */
[----:B------:R-:W-:Y:S02]  /*c600*/  IMAD.IADD R3, R3, 0x1, R5 ;  /* 0x0000000103037824 */ /* 0x000fe400078e0205 */
[----:B------:R-:W-:Y:S02]  /*c610*/  IMAD R4, R4, UR4, RZ ;  /* 0x0000000404047c24 */ /* 0x000fe4000f8e02ff */
[----:B------:R-:W-:-:S04]  /*c620*/  IMAD.WIDE.U32 R2, R0, UR4, R2 ;  /* 0x0000000400027c25 */ /* 0x000fc8000f8e0002 */
[----:B------:R-:W-:Y:S01]  /*c630*/  IMAD R4, R0, UR5, R4 ;  /* 0x0000000500047c24 */ /* 0x000fe2000f8e0204 */
[----:B------:R-:W-:Y:S02]  /*c640*/  ULDC.64 UR4, c[0x0][0x390] ;  /* 0x0000e40000047ab9 */ /* 0x000fe40000000a00 */
[----:B------:R-:W-:Y:S01]  /*c650*/  LEA R0, P0, R2, UR4, 0x1 ;  /* 0x0000000402007c11 */ /* 0x000fe2000f8008ff */
[----:B------:R-:W-:Y:S01]  /*c660*/  ULDC UR4, c[0x0][0x3b8] ;  /* 0x0000ee0000047ab9 */ /* 0x000fe20000000800 */
[----:B------:R-:W-:Y:S01]  /*c670*/  IMAD.IADD R6, R3, 0x1, R4 ;  /* 0x0000000103067824 */ /* 0x000fe200078e0204 */
[----:B------:R-:W-:Y:S02]  /*c680*/  ISETP.GE.AND P1, PT, R7, UR4, PT ;  /* 0x0000000407007c0c */ /* 0x000fe4000bf26270 */
[----:B------:R-:W0:Y:S01]  /*c690*/  S2R R7, SR_TID.X ;  /* 0x0000000000077919 */ /* 0x000e220000002100 */
[----:B------:R-:W-:Y:S02]  /*c6a0*/  ISETP.GE.AND P2, PT, R10, UR4, PT ;  /* 0x000000040a007c0c */ /* 0x000fe4000bf46270 */
[----:B------:R-:W-:-:S02]  /*c6b0*/  LEA.HI.X R6, R2, UR5, R6, 0x1, P0 ;  /* 0x0000000502067c11 */ /* 0x000fc400080f0c06 */
[----:B------:R-:W-:Y:S02]  /*c6c0*/  ISETP.GE.AND P3, PT, R9, UR4, PT ;  /* 0x0000000409007c0c */ /* 0x000fe4000bf66270 */
[----:B------:R-:W-:Y:S02]  /*c6d0*/  SEL R2, RZ, 0x4, P2 ;  /* 0x00000004ff027807 */ /* 0x000fe40001000000 */
[----:B------:R-:W-:Y:S02]  /*c6e0*/  SEL R4, RZ, 0x1, P3 ;  /* 0x00000001ff047807 */ /* 0x000fe40001800000 */
[----:B------:R-:W-:-:S04]  /*c6f0*/  SEL R3, RZ, 0x2, P1 ;  /* 0x00000002ff037807 */ /* 0x000fc80000800000 */
[----:B------:R-:W-:-:S03]  /*c700*/  IADD3 R2, R2, R3, R4 ;  /* 0x0000000302027210 */ /* 0x000fc60007ffe004 */
[----:B------:R-:W-:-:S04]  /*c710*/  @P3 LOP3.LUT R18, R18, 0x10, RZ, 0xfc, !PT ;  /* 0x0000001012123812 */ /* 0x000fc800078efcff */
[----:B------:R-:W-:-:S04]  /*c720*/  LOP3.LUT R18, R18, 0xfffffffb, RZ, 0xc0, !PT ;  /* 0xfffffffb12127812 */ /* 0x000fc800078ec0ff */
[----:B------:R-:W-:-:S04]  /*c730*/  @P2 LOP3.LUT R18, R18, 0x4, RZ, 0xfc, !PT ;  /* 0x0000000412122812 */ /* 0x000fc800078efcff */
[----:B------:R-:W-:Y:S01]  /*c740*/  LOP3.LUT R18, R18, 0xfffffff7, RZ, 0xc0, !PT ;  /* 0xfffffff712127812 */ /* 0x000fe200078ec0ff */
[----:B0-----:R-:W-:-:S03]  /*c750*/  IMAD.SHL.U32 R7, R7, 0x8, RZ ;  /* 0x0000000807077824 */ /* 0x001fc600078e00ff */
[----:B------:R-:W-:Y:S02]  /*c760*/  @P1 LOP3.LUT R18, R18, 0x8, RZ, 0xfc, !PT ;  /* 0x0000000812121812 */ /* 0x000fe400078efcff */
[----:B------:R-:W-:-:S04]  /*c770*/  LOP3.LUT R7, R7, 0x38, RZ, 0xc0, !PT ;  /* 0x0000003807077812 */ /* 0x000fc800078ec0ff */
[C---:B------:R-:W-:Y:S02]  /*c780*/  LOP3.LUT R10, R7.reuse, 0x100, RZ, 0xfc, !PT ;  /* 0x00000100070a7812 */ /* 0x040fe400078efcff */
[----:B------:R-:W-:Y:S02]  /*c790*/  LOP3.LUT R7, R7, 0xc0, RZ, 0xfc, !PT ;  /* 0x000000c007077812 */ /* 0x000fe400078efcff */
[----:B------:R-:W-:Y:S02]  /*c7a0*/  ISETP.GE.AND P0, PT, R10, UR4, PT ;  /* 0x000000040a007c0c */ /* 0x000fe4000bf06270 */
[----:B------:R-:W0:Y:S01]  /*c7b0*/  S2R R10, SR_TID.X ;  /* 0x00000000000a7919 */ /* 0x000e220000002100 */
[----:B------:R-:W-:Y:S02]  /*c7c0*/  ISETP.GE.AND P5, PT, R7, UR4, PT ;  /* 0x0000000407007c0c */ /* 0x000fe4000bfa6270 */
[----:B------:R-:W-:Y:S01]  /*c7d0*/  SEL R4, RZ, 0x10, P0 ;  /* 0x00000010ff047807 */ /* 0x000fe20000000000 */
[----:B------:R-:W1:Y:S01]  /*c7e0*/  S2R R7, SR_TID.X ;  /* 0x0000000000077919 */ /* 0x000e620000002100 */
[----:B------:R-:W-:-:S04]  /*c7f0*/  SEL R3, RZ, 0x8, P5 ;  /* 0x00000008ff037807 */ /* 0x000fc80002800000 */
[----:B------:R-:W-:Y:S01]  /*c800*/  IADD3 R2, R4, R2, R3 ;  /* 0x0000000204027210 */ /* 0x000fe20007ffe003 */
[----:B0-----:R-:W-:Y:S02]  /*c810*/  IMAD.SHL.U32 R10, R10, 0x8, RZ ;  /* 0x000000080a0a7824 */ /* 0x001fe400078e00ff */
[----:B-1----:R-:W-:-:S03]  /*c820*/  IMAD.SHL.U32 R7, R7, 0x8, RZ ;  /* 0x0000000807077824 */ /* 0x002fc600078e00ff */
[----:B------:R-:W-:-:S04]  /*c830*/  LOP3.LUT R10, R10, 0x38, RZ, 0xc0, !PT ;  /* 0x000000380a0a7812 */ /* 0x000fc800078ec0ff */
[----:B------:R-:W-:Y:S02]  /*c840*/  LOP3.LUT R11, R10, 0x180, RZ, 0xfc, !PT ;  /* 0x000001800a0b7812 */ /* 0x000fe400078efcff */
[----:B------:R-:W-:Y:S02]  /*c850*/  LOP3.LUT R7, R7, 0x38, RZ, 0xc0, !PT ;  /* 0x0000003807077812 */ /* 0x000fe400078ec0ff */
[----:B------:R-:W-:Y:S02]  /*c860*/  ISETP.GE.AND P1, PT, R11, UR4, PT ;  /* 0x000000040b007c0c */ /* 0x000fe4000bf26270 */
[C---:B------:R-:W-:Y:S02]  /*c870*/  LOP3.LUT R10, R7.reuse, 0x140, RZ, 0xfc, !PT ;  /* 0x00000140070a7812 */ /* 0x040fe400078efcff */
[----:B------:R-:W-:Y:S02]  /*c880*/  SEL R5, RZ, 0x40, P1 ;  /* 0x00000040ff057807 */ /* 0x000fe40000800000 */
[----:B------:R-:W-:-:S02]  /*c890*/  LOP3.LUT R7, R7, 0x1c0, RZ, 0xfc, !PT ;  /* 0x000001c007077812 */ /* 0x000fc400078efcff */
[----:B------:R-:W-:Y:S02]  /*c8a0*/  ISETP.GE.AND P1, PT, R10, UR4, PT ;  /* 0x000000040a007c0c */ /* 0x000fe4000bf26270 */
[----:B------:R-:W-:Y:S01]  /*c8b0*/  ISETP.GE.AND P2, PT, R7, UR4, PT ;  /* 0x0000000407007c0c */ /* 0x000fe2000bf46270 */
[----:B------:R-:W-:Y:S01]  /*c8c0*/  UMOV UR4, 0xffffffff ;  /* 0xffffffff00047882 */ /* 0x000fe20000000000 */
[----:B------:R-:W-:Y:S02]  /*c8d0*/  SEL R3, RZ, 0x20, P1 ;  /* 0x00000020ff037807 */ /* 0x000fe40000800000 */
[----:B------:R-:W-:Y:S02]  /*c8e0*/  SEL R7, RZ, 0x80, P2 ;  /* 0x00000080ff077807 */ /* 0x000fe40001000000 */
[----:B------:R-:W-:-:S05]  /*c8f0*/  IADD3 R5, R5, R2, R3 ;  /* 0x0000000205057210 */ /* 0x000fca0007ffe003 */
[----:B------:R-:W-:Y:S01]  /*c900*/  IMAD.IADD R7, R5, 0x1, R7 ;  /* 0x0000000105077824 */ /* 0x000fe200078e0207 */
[----:B------:R-:W-:Y:S06]  /*c910*/  BRA.DIV UR4, `(.L_x_240) ;  /* 0x0000004a04247947 */ /* 0x000fec000b800000 */
[----:B------:R-:W2:Y:S01]  /*c920*/  LDL.LU R3, [R1+0x14] ;  /* 0x0000140001037983 */ /* 0x000ea20000300800 */
[----:B------:R-:W-:-:S03]  /*c930*/  ULDC UR4, c[0x0][0x288] ;  /* 0x0000a20000047ab9 */ /* 0x000fc60000000800 */
[----:B------:R-:W3:Y:S04]  /*c940*/  LDL.LU R2, [R1+0x28] ;  /* 0x0000280001027983 */ /* 0x000ee80000300800 */
[----:B------:R-:W4:Y:S01]  /*c950*/  LDL R11, [R1+0x4] ;  /* 0x00000400010b7983 */ /* 0x000f220000100800 */
[----:B------:R-:W-:Y:S01]  /*c960*/  IMAD R4, R8, UR4, RZ ;  /* 0x0000000408047c24 */ /* 0x000fe2000f8e02ff */
[----:B------:R-:W-:Y:S02]  /*c970*/  LOP3.LUT R18, R18, 0xfffffdff, RZ, 0xc0, !PT ;  /* 0xfffffdff12127812 */ /* 0x000fe400078ec0ff */
[----:B------:R-:W5:Y:S02]  /*c980*/  LDL.LU R13, [R1+0x2c] ;  /* 0x00002c00010d7983 */ /* 0x000f640000300800 */
[----:B------:R-:W-:Y:S01]  /*c990*/  @P0 LOP3.LUT R18, R18, 0x200, RZ, 0xfc, !PT ;  /* 0x0000020012120812 */ /* 0x000fe200078efcff */
[----:B------:R-:W0:Y:S03]  /*c9a0*/  S2R R12, SR_TID.X ;  /* 0x00000000000c7919 */ /* 0x000e260000002100 */
[----:B------:R-:W-:-:S02]  /*c9b0*/  LOP3.LUT P0, RZ, R18, 0x10, RZ, 0xc0, !PT ;  /* 0x0000001012ff7812 */ /* 0x000fc4000780c0ff */
[----:B------:R-:W-:-:S04]  /*c9c0*/  LOP3.LUT R18, R18, 0xfffffeff, RZ, 0xc0, !PT ;  /* 0xfffffeff12127812 */ /* 0x000fc800078ec0ff */
[----:B------:R-:W-:-:S04]  /*c9d0*/  @P1 LOP3.LUT R18, R18, 0x100, RZ, 0xfc, !PT ;  /* 0x0000010012121812 */ /* 0x000fc800078efcff */
[----:B------:R-:W-:Y:S01]  /*c9e0*/  LOP3.LUT P1, RZ, R18, 0x8, RZ, 0xc0, !PT ;  /* 0x0000000812ff7812 */ /* 0x000fe2000782c0ff */
[----:B0-----:R-:W-:-:S05]  /*c9f0*/  IMAD.SHL.U32 R12, R12, 0x8, RZ ;  /* 0x000000080c0c7824 */ /* 0x001fca00078e00ff */
[----:B------:R-:W-:Y:S02]  /*ca00*/  LOP3.LUT R12, R12, 0x38, RZ, 0xc0, !PT ;  /* 0x000000380c0c7812 */ /* 0x000fe400078ec0ff */
[----:B------:R-:W-:Y:S01]  /*ca10*/  LOP3.LUT R18, R18, 0xffffff7f, RZ, 0xc0, !PT ;  /* 0xffffff7f12127812 */ /* 0x000fe200078ec0ff */
[----:B------:R-:W-:Y:S01]  /*ca20*/  SHFL.IDX PT, R14, R0, 0x1, 0x181f ;  /* 0x00381f00000e7f89 */ /* 0x000fe200000e0000 */
[----:B--2---:R-:W-:-:S03]  /*ca30*/  ISETP.GE.AND P2, PT, R3, R4, PT ;  /* 0x000000040300720c */ /* 0x004fc60003f46270 */
[----:B------:R-:W0:Y:S01]  /*ca40*/  SHFL.IDX PT, R3, R0, RZ, 0x181f ;  /* 0x00181fff00037589 */ /* 0x000e2200000e0000 */
[----:B---3--:R-:W-:-:S03]  /*ca50*/  ISETP.GE.AND P3, PT, R2, R4, PT ;  /* 0x000000040200720c */ /* 0x008fc60003f66270 */
[----:B------:R-:W1:Y:S06]  /*ca60*/  SHFL.IDX PT, R2, R6, RZ, 0x181f ;  /* 0x00181fff06027589 */ /* 0x000e6c00000e0000 */
[----:B0-----:R-:W-:-:S05]  /*ca70*/  @!P2 LEA R3, P6, R12, R3, 0x1 ;  /* 0x000000030c03a211 */ /* 0x001fca00078c08ff */
[----:B-1----:R-:W-:-:S05]  /*ca80*/  @!P2 IMAD.X R2, RZ, RZ, R2, P6 ;  /* 0x000000ffff02a224 */ /* 0x002fca00030e0602 */
[-C--:B------:R-:W-:Y:S02]  /*ca90*/  @!P2 LOP3.LUT R3, R3, R2.reuse, RZ, 0x3c, !PT ;  /* 0x000000020303a212 */ /* 0x080fe400078e3cff */
[----:B------:R-:W-:Y:S02]  /*caa0*/  @!P2 LOP3.LUT R8, R5, 0x40, RZ, 0xc0, !PT ;  /* 0x000000400508a812 */ /* 0x000fe400078ec0ff */
[C---:B------:R-:W-:Y:S02]  /*cab0*/  @!P2 LOP3.LUT R2, R3.reuse, R2, RZ, 0x3c, !PT ;  /* 0x000000020302a212 */ /* 0x040fe400078e3cff */
[----:B------:R-:W-:Y:S02]  /*cac0*/  @P3 LOP3.LUT R18, R18, 0x80, RZ, 0xfc, !PT ;  /* 0x0000008012123812 */ /* 0x000fe400078efcff */
[----:B------:R-:W-:Y:S02]  /*cad0*/  @!P2 LOP3.LUT R3, R3, R2, RZ, 0x3c, !PT ;  /* 0x000000020303a212 */ /* 0x000fe400078e3cff */
[----:B------:R-:W-:-:S02]  /*cae0*/  @!P2 SHF.R.U32.HI R8, RZ, 0x2, R8 ;  /* 0x00000002ff08a819 */ /* 0x000fc40000011608 */
[----:B------:R-:W-:Y:S01]  /*caf0*/  LOP3.LUT P6, RZ, R18, 0x4, RZ, 0xc0, !PT ;  /* 0x0000000412ff7812 */ /* 0x000fe200078cc0ff */
[----:B----4-:R-:W-:Y:S01]  /*cb00*/  @!P2 LDGSTS.E.BYPASS.LTC128B.128 [R11+0x26400], desc[UR38][R2.64], !P0 ;  /* 0x26400000020bafae */ /* 0x010fe2000c101d66 */
[----:B------:R-:W-:Y:S02]  /*cb10*/  @!P2 ISETP.NE.U32.AND P3, PT, R8, RZ, PT ;  /* 0x000000ff0800a20c */ /* 0x000fe40003f65070 */
[----:B------:R-:W-:Y:S01]  /*cb20*/  @!P2 LOP3.LUT R8, R7, 0x80, RZ, 0xc0, !PT ;  /* 0x000000800708a812 */ /* 0x000fe200078ec0ff */
[----:B------:R-:W-:Y:S01]  /*cb30*/  @!P2 LDGSTS.E.BYPASS.LTC128B.128 [R11+0x28400], desc[UR38][R2.64+0x80], !P1 ;  /* 0x28400080020bafae */ /* 0x000fe2000c901d66 */
[C---:B------:R-:W-:Y:S02]  /*cb40*/  LOP3.LUT P0, RZ, R18.reuse, 0x200, RZ, 0xc0, !PT ;  /* 0x0000020012ff7812 */ /* 0x040fe4000780c0ff */
[----:B------:R-:W-:Y:S02]  /*cb50*/  LOP3.LUT P1, RZ, R18, 0x100, RZ, 0xc0, !PT ;  /* 0x0000010012ff7812 */ /* 0x000fe4000782c0ff */
[----:B------:R-:W-:-:S03]  /*cb60*/  @!P2 SHF.R.U32.HI R8, RZ, 0x3, R8 ;  /* 0x00000003ff08a819 */ /* 0x000fc60000011608 */
[----:B------:R-:W-:Y:S01]  /*cb70*/  @!P2 LDGSTS.E.BYPASS.LTC128B.128 [R11+0x2a400], desc[UR38][R2.64+0x100], !P6 ;  /* 0x2a400100020bafae */ /* 0x000fe2000f101d66 */
[----:B------:R-:W-:-:S03]  /*cb80*/  @!P2 ISETP.NE.U32.AND P4, PT, R8, RZ, PT ;  /* 0x000000ff0800a20c */ /* 0x000fc60003f85070 */
[----:B------:R-:W0:Y:S04]  /*cb90*/  SHFL.IDX PT, R8, R6, 0x1, 0x181f ;  /* 0x00381f0006087f89 */ /* 0x000e2800000e0000 */
[----:B------:R-:W-:Y:S04]  /*cba0*/  @!P2 LDGSTS.E.BYPASS.LTC128B.128 [R11+0x2c400], desc[UR38][R2.64+0x180], !P5 ;  /* 0x2c400180020bafae */ /* 0x000fe8000e901d66 */
[----:B------:R-:W-:Y:S04]  /*cbb0*/  @!P2 LDGSTS.E.BYPASS.LTC128B.128 [R11+0x2e400], desc[UR38][R2.64+0x200], !P0 ;  /* 0x2e400200020bafae */ /* 0x000fe8000c101d66 */
[----:B------:R-:W-:Y:S04]  /*cbc0*/  @!P2 LDGSTS.E.BYPASS.LTC128B.128 [R11+0x30400], desc[UR38][R2.64+0x280], !P1 ;  /* 0x30400280020bafae */ /* 0x000fe8000c901d66 */
[----:B------:R-:W-:Y:S01]  /*cbd0*/  @!P2 LDGSTS.E.BYPASS.LTC128B.128 [R11+0x32400], desc[UR38][R2.64+0x300], P3 ;  /* 0x32400300020bafae */ /* 0x000fe20009901d66 */
[----:B------:R-:W-:-:S03]  /*cbe0*/  LOP3.LUT P3, RZ, R18, 0x80, RZ, 0xc0, !PT ;  /* 0x0000008012ff7812 */ /* 0x000fc6000786c0ff */
[----:B------:R1:W-:Y:S10]  /*cbf0*/  @!P2 LDGSTS.E.BYPASS.LTC128B.128 [R11+0x34400], desc[UR38][R2.64+0x380], P4 ;  /* 0x34400380020bafae */ /* 0x0003f4000a101d66 */
[----:B------:R-:W-:-:S05]  /*cc00*/  @!P3 LEA R9, P4, R12, R14, 0x1 ;  /* 0x0000000e0c09b211 */ /* 0x000fca00078808ff */
[----:B0-----:R-:W-:Y:S01]  /*cc10*/  @!P3 IMAD.X R10, RZ, RZ, R8, P4 ;  /* 0x000000ffff0ab224 */ /* 0x001fe200020e0608 */
[C---:B------:R-:W-:Y:S02]  /*cc20*/  LOP3.LUT P4, RZ, R18.reuse, 0x10, RZ, 0xc0, !PT ;  /* 0x0000001012ff7812 */ /* 0x040fe4000788c0ff */
[----:B------:R-:W-:Y:S01]  /*cc30*/  @!P3 LOP3.LUT R8, R5, 0x40, RZ, 0xc0, !PT ;  /* 0x000000400508b812 */ /* 0x000fe200078ec0ff */
[----:B-1----:R-:W-:Y:S01]  /*cc40*/  @!P3 IMAD.MOV.U32 R2, RZ, RZ, R9 ;  /* 0x000000ffff02b224 */ /* 0x002fe200078e0009 */
[----:B------:R-:W-:Y:S01]  /*cc50*/  LOP3.LUT P2, RZ, R18, 0x8, RZ, 0xc0, !PT ;  /* 0x0000000812ff7812 */ /* 0x000fe2000784c0ff */
[----:B------:R-:W-:Y:S01]  /*cc60*/  @!P3 IMAD.MOV.U32 R3, RZ, RZ, R10 ;  /* 0x000000ffff03b224 */ /* 0x000fe200078e000a */
[----:B------:R-:W-:-:S07]  /*cc70*/  @!P3 SHF.R.U32.HI R8, RZ, 0x2, R8 ;  /* 0x00000002ff08b819 */ /* 0x000fce0000011608 */
[----:B------:R-:W-:Y:S01]  /*cc80*/  @!P3 LDGSTS.E.BYPASS.LTC128B.128 [R11+0x26c00], desc[UR38][R2.64], !P4 ;  /* 0x26c00000020bbfae */ /* 0x000fe2000e101d66 */
[----:B------:R-:W-:Y:S02]  /*cc90*/  @!P3 ISETP.NE.U32.AND P4, PT, R8, RZ, PT ;  /* 0x000000ff0800b20c */ /* 0x000fe40003f85070 */
[----:B------:R-:W-:Y:S01]  /*cca0*/  @!P3 LOP3.LUT R8, R7, 0x80, RZ, 0xc0, !PT ;  /* 0x000000800708b812 */ /* 0x000fe200078ec0ff */
[----:B------:R-:W-:Y:S03]  /*ccb0*/  @!P3 LDGSTS.E.BYPASS.LTC128B.128 [R11+0x28c00], desc[UR38][R2.64+0x80], !P2 ;  /* 0x28c00080020bbfae */ /* 0x000fe6000d101d66 */
[----:B------:R-:W-:Y:S01]  /*ccc0*/  @!P3 SHF.R.U32.HI R8, RZ, 0x3, R8 ;  /* 0x00000003ff08b819 */ /* 0x000fe20000011608 */
[----:B------:R-:W-:Y:S04]  /*ccd0*/  @!P3 LDGSTS.E.BYPASS.LTC128B.128 [R11+0x2ac00], desc[UR38][R2.64+0x100], !P6 ;  /* 0x2ac00100020bbfae */ /* 0x000fe8000f101d66 */
[----:B------:R-:W-:Y:S04]  /*cce0*/  @!P3 LDGSTS.E.BYPASS.LTC128B.128 [R11+0x2cc00], desc[UR38][R2.64+0x180], !P5 ;  /* 0x2cc00180020bbfae */ /* 0x000fe8000e901d66 */
[----:B------:R-:W-:Y:S04]  /*ccf0*/  @!P3 LDGSTS.E.BYPASS.LTC128B.128 [R11+0x2ec00], desc[UR38][R2.64+0x200], !P0 ;  /* 0x2ec00200020bbfae */ /* 0x000fe8000c101d66 */
[----:B------:R-:W-:Y:S04]  /*cd00*/  @!P3 LDGSTS.E.BYPASS.LTC128B.128 [R11+0x30c00], desc[UR38][R2.64+0x280], !P1 ;  /* 0x30c00280020bbfae */ /* 0x000fe8000c901d66 */
[----:B------:R-:W-:Y:S01]  /*cd10*/  @!P3 LDGSTS.E.BYPASS.LTC128B.128 [R11+0x32c00], desc[UR38][R2.64+0x300], P4 ;  /* 0x32c00300020bbfae */ /* 0x000fe2000a101d66 */
[----:B------:R-:W-:-:S13]  /*cd20*/  @!P3 ISETP.NE.U32.AND P4, PT, R8, RZ, PT ;  /* 0x000000ff0800b20c */ /* 0x000fda0003f85070 */
[----:B------:R0:W-:Y:S01]  /*cd30*/  @!P3 LDGSTS.E.BYPASS.LTC128B.128 [R11+0x34c00], desc[UR38][R2.64+0x380], P4 ;  /* 0x34c00380020bbfae */ /* 0x0001e2000a101d66 */
[----:B-----5:R-:W-:-:S03]  /*cd40*/  ISETP.GE.AND P2, PT, R13, R4, PT ;  /* 0x000000040d00720c */ /* 0x020fc60003f46270 */
[----:B0-----:R-:W0:Y:S04]  /*cd50*/  SHFL.IDX PT, R3, R0, 0x2, 0x181f ;  /* 0x00581f0000037f89 */ /* 0x001e2800000e0000 */
[----:B------:R-:W1:Y:S06]  /*cd60*/  SHFL.IDX PT, R2, R6, 0x2, 0x181f ;  /* 0x00581f0006027f89 */ /* 0x000e6c00000e0000 */
[----:B------:R-:W-:-:S02]  /*cd70*/  @!P2 LOP3.LUT R8, R5, 0x40, RZ, 0xc0, !PT ;  /* 0x000000400508a812 */ /* 0x000fc400078ec0ff */
[----:B0-----:R-:W-:-:S05]  /*cd80*/  @!P2 LEA R3, P4, R12, R3, 0x1 ;  /* 0x000000030c03a211 */ /* 0x001fca00078808ff */
[----:B-1----:R-:W-:Y:S01]  /*cd90*/  @!P2 IMAD.X R2, RZ, RZ, R2, P4 ;  /* 0x000000ffff02a224 */ /* 0x002fe200020e0602 */
[----:B------:R-:W-:-:S04]  /*cda0*/  LOP3.LUT P4, RZ, R18, 0x10, RZ, 0xc0, !PT ;  /* 0x0000001012ff7812 */ /* 0x000fc8000788c0ff */
[----:B------:R-:W-:-:S04]  /*cdb0*/  @!P2 LOP3.LUT R3, R3, R2, RZ, 0x3c, !PT ;  /* 0x000000020303a212 */ /* 0x000fc800078e3cff */
[C---:B------:R-:W-:Y:S02]  /*cdc0*/  @!P2 LOP3.LUT R2, R3.reuse, R2, RZ, 0x3c, !PT ;  /* 0x000000020302a212 */ /* 0x040fe400078e3cff */
[----:B------:R-:W-:Y:S02]  /*cdd0*/  LOP3.LUT P3, RZ, R18, 0x8, RZ, 0xc0, !PT ;  /* 0x0000000812ff7812 */ /* 0x000fe4000786c0ff */
[----:B------:R-:W-:Y:S02]  /*cde0*/  @!P2 LOP3.LUT R3, R3, R2, RZ, 0x3c, !PT ;  /* 0x000000020303a212 */ /* 0x000fe400078e3cff */
[----:B------:R-:W-:-:S03]  /*cdf0*/  @!P2 SHF.R.U32.HI R8, RZ, 0x2, R8 ;  /* 0x00000002ff08a819 */ /* 0x000fc60000011608 */
[----:B------:R0:W-:Y:S01]  /*ce00*/  @!P2 LDGSTS.E.BYPASS.LTC128B.128 [R11+0x27400], desc[UR38][R2.64], !P4 ;  /* 0x27400000020bafae */ /* 0x0001e2000e101d66 */
[----:B------:R-:W-:Y:S02]  /*ce10*/  @!P2 ISETP.NE.U32.AND P4, PT, R8, RZ, PT ;  /* 0x000000ff0800a20c */ /* 0x000fe40003f85070 */
[----:B------:R-:W-:-:S03]  /*ce20*/  @!P2 LOP3.LUT R8, R7, 0x80, RZ, 0xc0, !PT ;  /* 0x000000800708a812 */ /* 0x000fc600078ec0ff */
[----:B------:R0:W-:Y:S01]  /*ce30*/  @!P2 LDGSTS.E.BYPASS.LTC128B.128 [R11+0x29400], desc[UR38][R2.64+0x80], !P3 ;  /* 0x29400080020bafae */ /* 0x0001e2000d901d66 */
[----:B------:R-:W-:-:S03]  /*ce40*/  @!P2 SHF.R.U32.HI R8, RZ, 0x3, R8 ;  /* 0x00000003ff08a819 */ /* 0x000fc60000011608 */
[----:B------:R0:W-:Y:S04]  /*ce50*/  @!P2 LDGSTS.E.BYPASS.LTC128B.128 [R11+0x2b400], desc[UR38][R2.64+0x100], !P6 ;  /* 0x2b400100020bafae */ /* 0x0001e8000f101d66 */
[----:B------:R0:W-:Y:S04]  /*ce60*/  @!P2 LDGSTS.E.BYPASS.LTC128B.128 [R11+0x2d400], desc[UR38][R2.64+0x180], !P5 ;  /* 0x2d400180020bafae */ /* 0x0001e8000e901d66 */
[----:B------:R0:W-:Y:S04]  /*ce70*/  @!P2 LDGSTS.E.BYPASS.LTC128B.128 [R11+0x2f400], desc[UR38][R2.64+0x200], !P0 ;  /* 0x2f400200020bafae */ /* 0x0001e8000c101d66 */
[----:B------:R0:W-:Y:S04]  /*ce80*/  @!P2 LDGSTS.E.BYPASS.LTC128B.128 [R11+0x31400], desc[UR38][R2.64+0x280], !P1 ;  /* 0x31400280020bafae */ /* 0x0001e8000c901d66 */
[----:B------:R0:W-:Y:S01]  /*ce90*/  @!P2 LDGSTS.E.BYPASS.LTC128B.128 [R11+0x33400], desc[UR38][R2.64+0x300], P4 ;  /* 0x33400300020bafae */ /* 0x0001e2000a101d66 */
[----:B------:R-:W-:-:S03]  /*cea0*/  @!P2 ISETP.NE.U32.AND P4, PT, R8, RZ, PT ;  /* 0x000000ff0800a20c */ /* 0x000fc60003f85070 */
[----:B------:R-:W1:Y:S04]  /*ceb0*/  SHFL.IDX PT, R6, R6, 0x3, 0x181f ;  /* 0x00781f0006067f89 */ /* 0x000e6800000e0000 */
[----:B------:R-:W2:Y:S06]  /*cec0*/  SHFL.IDX PT, R0, R0, 0x3, 0x181f ;  /* 0x00781f0000007f89 */ /* 0x000eac00000e0000 */
[----:B------:R0:W-:Y:S02]  /*ced0*/  @!P2 LDGSTS.E.BYPASS.LTC128B.128 [R11+0x35400], desc[UR38][R2.64+0x380], P4 ;  /* 0x35400380020bafae */ /* 0x0001e4000a101d66 */
.L_x_361:
[----:B0-----:R-:W3:Y:S01]  /*cee0*/  LDL.LU R2, [R1+0x48] ;  /* 0x0000480001027983 */ /* 0x001ee20000300800 */
[----:B------:R-:W-:Y:S01]  /*cef0*/  BSSY B0, `(.L_x_241) ;  /* 0x000001d000007945 */ /* 0x000fe20003800000 */
[----:B---3--:R-:W-:-:S13]  /*cf00*/  ISETP.GE.AND P2, PT, R2, R4, PT ;  /* 0x000000040200720c */ /* 0x008fda0003f46270 */
[----:B------:R-:W-:Y:S05]  /*cf10*/  @P2 BRA `(.L_x_242) ;  /* 0x0000000000682947 */ /* 0x000fea0003800000 */
[----:B------:R-:W3:Y:S01]  /*cf20*/  LDL R8, [R1+0x4] ;  /* 0x0000040001087983 */ /* 0x000ee20000100800 */
[C---:B------:R-:W-:Y:S02]  /*cf30*/  LOP3.LUT P6, RZ, R18.reuse, 0x10, RZ, 0xc0, !PT ;  /* 0x0000001012ff7812 */ /* 0x040fe400078cc0ff */
[C---:B------:R-:W-:Y:S01]  /*cf40*/  LOP3.LUT P4, RZ, R18.reuse, 0x8, RZ, 0xc0, !PT ;  /* 0x0000000812ff7812 */ /* 0x040fe2000788c0ff */
[----:B------:R-:W0:Y:S01]  /*cf50*/  S2R R2, SR_TID.X ;  /* 0x0000000000027919 */ /* 0x000e220000002100 */
[----:B------:R-:W-:Y:S02]  /*cf60*/  LOP3.LUT P3, RZ, R18, 0x4, RZ, 0xc0, !PT ;  /* 0x0000000412ff7812 */ /* 0x000fe4000786c0ff */
[----:B------:R-:W-:Y:S02]  /*cf70*/  LOP3.LUT R5, R5, 0x40, RZ, 0xc0, !PT ;  /* 0x0000004005057812 */ /* 0x000fe400078ec0ff */
[----:B------:R-:W-:Y:S02]  /*cf80*/  LOP3.LUT R7, R7, 0x80, RZ, 0xc0, !PT ;  /* 0x0000008007077812 */ /* 0x000fe400078ec0ff */
[----:B------:R-:W-:-:S02]  /*cf90*/  SHF.R.U32.HI R5, RZ, 0x2, R5 ;  /* 0x00000002ff057819 */ /* 0x000fc40000011605 */
[----:B------:R-:W-:Y:S01]  /*cfa0*/  SHF.R.U32.HI R7, RZ, 0x3, R7 ;  /* 0x00000003ff077819 */ /* 0x000fe20000011607 */
[----:B0-----:R-:W-:-:S05]  /*cfb0*/  IMAD.SHL.U32 R2, R2, 0x8, RZ ;  /* 0x0000000802027824 */ /* 0x001fca00078e00ff */
[----:B------:R-:W-:-:S04]  /*cfc0*/  LOP3.LUT R2, R2, 0x38, RZ, 0xc0, !PT ;  /* 0x0000003802027812 */ /* 0x000fc800078ec0ff */
[----:B--2---:R-:W-:-:S05]  /*cfd0*/  LEA R2, P2, R2, R0, 0x1 ;  /* 0x0000000002027211 */ /* 0x004fca00078408ff */
[----:B-1----:R-:W-:Y:S01]  /*cfe0*/  IMAD.X R3, RZ, RZ, R6, P2 ;  /* 0x000000ffff037224 */ /* 0x002fe200010e0606 */
[----:B------:R-:W-:-:S04]  /*cff0*/  ISETP.NE.U32.AND P2, PT, R5, RZ, PT ;  /* 0x000000ff0500720c */ /* 0x000fc80003f45070 */
[----:B------:R-:W-:Y:S01]  /*d000*/  @!PT LDS RZ, [RZ] ;  /* 0x00000000fffff984 */ /* 0x000fe20000000800 */
[----:B------:R-:W-:Y:S01]  /*d010*/  @!PT LDS RZ, [RZ] ;  /* 0x00000000fffff984 */ /* 0x000fe20000000800 */
[----:B------:R-:W-:Y:S01]  /*d020*/  @!PT LDS RZ, [RZ] ;  /* 0x00000000fffff984 */ /* 0x000fe20000000800 */
[----:B---3--:R0:W-:Y:S04]  /*d030*/  LDGSTS.E.BYPASS.LTC128B.128 [R8+0x27c00], desc[UR38][R2.64], !P6 ;  /* 0x27c0000002087fae */ /* 0x0081e8000f101d66 */
[----:B------:R0:W-:Y:S04]  /*d040*/  LDGSTS.E.BYPASS.LTC128B.128 [R8+0x29c00], desc[UR38][R2.64+0x80], !P4 ;  /* 0x29c0008002087fae */ /* 0x0001e8000e101d66 */
[----:B------:R0:W-:Y:S01]  /*d050*/  LDGSTS.E.BYPASS.LTC128B.128 [R8+0x2bc00], desc[UR38][R2.64+0x100], !P3 ;  /* 0x2bc0010002087fae */ /* 0x0001e2000d901d66 */
[----:B------:R-:W-:-:S03]  /*d060*/  ISETP.NE.U32.AND P3, PT, R7, RZ, PT ;  /* 0x000000ff0700720c */ /* 0x000fc60003f65070 */
[----:B------:R0:W-:Y:S04]  /*d070*/  LDGSTS.E.BYPASS.LTC128B.128 [R8+0x2dc00], desc[UR38][R2.64+0x180], !P5 ;  /* 0x2dc0018002087fae */ /* 0x0001e8000e901d66 */
[----:B------:R0:W-:Y:S04]  /*d080*/  LDGSTS.E.BYPASS.LTC128B.128 [R8+0x2fc00], desc[UR38][R2.64+0x200], !P0 ;  /* 0x2fc0020002087fae */ /* 0x0001e8000c101d66 */
[----:B------:R0:W-:Y:S04]  /*d090*/  LDGSTS.E.BYPASS.LTC128B.128 [R8+0x31c00], desc[UR38][R2.64+0x280], !P1 ;  /* 0x31c0028002087fae */ /* 0x0001e8000c901d66 */
[----:B------:R0:W-:Y:S04]  /*d0a0*/  LDGSTS.E.BYPASS.LTC128B.128 [R8+0x33c00], desc[UR38][R2.64+0x300], P2 ;  /* 0x33c0030002087fae */ /* 0x0001e80009101d66 */
[----:B------:R0:W-:Y:S02]  /*d0b0*/  LDGSTS.E.BYPASS.LTC128B.128 [R8+0x35c00], desc[UR38][R2.64+0x380], P3 ;  /* 0x35c0038002087fae */ /* 0x0001e40009901d66 */
.L_x_242:
[----:B------:R-:W-:Y:S05]  /*d0c0*/  BSYNC B0 ;  /* 0x0000000000007941 */ /* 0x000fea0003800000 */
.L_x_241:
[----:B0-----:R-:W2:Y:S01]  /*d0d0*/  LDL R2, [R1+0x50] ;  /* 0x0000500001027983 */ /* 0x001ea20000100800 */
        /* <DEDUP_REMOVED lines=8> */
[----:B------:R-:W0:Y:S03]  /*d160*/  SYNCS.PHASECHK.TRANS64.TRYWAIT P0, [UR36+0x38820], R0 ;  /* 0x03882000ff0075a7 */ /* 0x000e260008000164 */
[----:B0-----:R-:W-:Y:S05]  /*d170*/  @!P0 BRA `(.L_x_244) ;  /* 0x0000004800608947 */ /* 0x001fea0003800000 */
.L_x_362:
[----:B------:R-:W-:Y:S05]  /*d180*/  BSYNC B0 ;  /* 0x0000000000007941 */ /* 0x000fea0003800000 */
.L_x_243:
[----:B------:R-:W-:Y:S01]  /*d190*/  LOP3.LUT P0, RZ, R18, 0x2, RZ, 0xc0, !PT ;  /* 0x0000000212ff7812 */ /* 0x000fe2000780c0ff */
[----:B------:R-:W-:-:S12]  /*d1a0*/  BSSY B0, `(.L_x_245) ;  /* 0x0000094000007945 */ /* 0x000fd80003800000 */
[----:B------:R-:W-:Y:S05]  /*d1b0*/  @!P0 BRA `(.L_x_246) ;  /* 0x0000000800488947 */ /* 0x000fea0003800000 */
[----:B------:R-:W2:Y:S01]  /*d1c0*/  LDL R4, [R1+0x8] ;  /* 0x0000080001047983 */ /* 0x000ea20000100800 */
        /* <DEDUP_REMOVED lines=8> */
.L_x_363:
[----:B------:R-:W-:Y:S05]  /*d250*/  BSYNC B1 ;  /* 0x0000000000017941 */ /* 0x000fea0003800000 */
.L_x_247:
[----:B------:R-:W-:Y:S04]  /*d260*/  BSSY B1, `(.L_x_249) ;  /* 0x0000009000017945 */ /* 0x000fe80003800000 */
        /* <DEDUP_REMOVED lines=8> */
.L_x_250:
[----:B------:R-:W-:Y:S05]  /*d2f0*/  BSYNC B1 ;  /* 0x0000000000017941 */ /* 0x000fea0003800000 */
.L_x_249:
        /* <DEDUP_REMOVED lines=11> */
.L_x_251:
        /* <DEDUP_REMOVED lines=15> */
.L_x_252:
        /* <DEDUP_REMOVED lines=15> */
.L_x_253:
        /* <DEDUP_REMOVED lines=15> */
.L_x_254:
        /* <DEDUP_REMOVED lines=15> */
.L_x_255:
        /* <DEDUP_REMOVED lines=15> */
.L_x_256:
        /* <DEDUP_REMOVED lines=15> */
.L_x_257:
        /* <DEDUP_REMOVED lines=15> */
.L_x_258:
        /* <DEDUP_REMOVED lines=10> */
.L_x_246:
[----:B------:R-:W-:Y:S05]  /*dae0*/  BSYNC B0 ;  /* 0x0000000000007941 */ /* 0x000fea0003800000 */
.L_x_245:
[----:B------:R-:W2:Y:S04]  /*daf0*/  LDL.LU R4, [R1+0x4c] ;  /* 0x00004c0001047983 */ /* 0x000ea80000300800 */
[----:B------:R-:W3:Y:S01]  /*db00*/  LDL.LU R7, [R1+0x8] ;  /* 0x0000080001077983 */ /* 0x000ee20000300800 */
[----:B------:R-:W-:-:S05]  /*db10*/  VIADD R19, R19, 0x1 ;  /* 0x0000000113137836 */ /* 0x000fca0000000000 */
[----:B------:R-:W-:-:S04]  /*db20*/  ISETP.NE.AND P0, PT, R19, 0x2, PT ;  /* 0x000000021300780c */ /* 0x000fc80003f05270 */
[----:B0-----:R-:W-:Y:S02]  /*db30*/  SEL R0, RZ, 0x1, P0 ;  /* 0x00000001ff007807 */ /* 0x001fe40000000000 */
[----:B------:R-:W-:Y:S02]  /*db40*/  SEL R19, R19, RZ, P0 ;  /* 0x000000ff13137207 */ /* 0x000fe40000000000 */
[----:B--2---:R-:W-:Y:S02]  /*db50*/  ISETP.GE.AND P1, PT, R4, 0x41, PT ;  /* 0x000000410400780c */ /* 0x004fe40003f26270 */
[----:B---3--:R-:W-:-:S05]  /*db60*/  LOP3.LUT R7, R7, R0, RZ, 0x3c, !PT ;  /* 0x0000000007077212 */ /* 0x008fca00078e3cff */
[----:B------:R0:W-:Y:S06]  /*db70*/  STL [R1+0x8], R7 ;  /* 0x0000080701007387 */ /* 0x0001ec0000100800 */
[----:B------:R-:W-:Y:S05]  /*db80*/  @!P1 BRA `(.L_x_259) ;  /* 0x0000002800509947 */ /* 0x000fea0003800000 */
[----:B------:R-:W1:Y:S01]  /*db90*/  LDL R4, [R1+0x20] ;  /* 0x0000200001047983 */ /* 0x000e620000100800 */
[----:B------:R-:W-:Y:S02]  /*dba0*/  IMAD.MOV.U32 R0, RZ, RZ, 0x1 ;  /* 0x00000001ff007424 */ /* 0x000fe400078e00ff */
[----:B-1----:R-:W-:-:S05]  /*dbb0*/  IMAD.MOV R6, RZ, RZ, -R4 ;  /* 0x000000ffff067224 */ /* 0x002fca00078e0a04 */
[----:B------:R-:W-:-:S05]  /*dbc0*/  VIADDMNMX R6, R6, R0, 0xffffffff, !PT ;  /* 0xffffffff06067446 */ /* 0x000fca0007800100 */
[----:B------:R-:W-:-:S05]  /*dbd0*/  IMAD.IADD R0, R4, 0x1, R6 ;  /* 0x0000000104007824 */ /* 0x000fca00078e0206 */
[----:B------:R-:W-:-:S04]  /*dbe0*/  LOP3.LUT R0, R0, 0x1, RZ, 0xc0, !PT ;  /* 0x0000000100007812 */ /* 0x000fc800078ec0ff */
[----:B------:R-:W-:Y:S01]  /*dbf0*/  ISETP.NE.U32.AND P0, PT, R0, 0x1, PT ;  /* 0x000000010000780c */ /* 0x000fe20003f05070 */
[----:B------:R-:W-:-:S12]  /*dc00*/  VIADD R0, R4, 0xfffffffe ;  /* 0xfffffffe04007836 */ /* 0x000fd80000000000 */
[----:B------:R-:W-:Y:S05]  /*dc10*/  @P0 BRA `(.L_x_260) ;  /* 0x0000000c005c0947 */ /* 0x000fea0003800000 */
[----:B------:R-:W-:Y:S01]  /*dc20*/  LOP3.LUT P2, RZ, R18, 0x2, RZ, 0xc0, !PT ;  /* 0x0000000212ff7812 */ /* 0x000fe2000784c0ff */
[----:B------:R-:W-:-:S12]  /*dc30*/  BSSY B0, `(.L_x_261) ;  /* 0x00000cc000007945 */ /* 0x000fd80003800000 */
[----:B------:R-:W-:Y:S05]  /*dc40*/  @!P2 BRA `(.L_x_262) ;  /* 0x0000000c0028a947 */ /* 0x000fea0003800000 */
[----:B------:R-:W-:-:S13]  /*dc50*/  LOP3.LUT P2, RZ, R18, 0x1, RZ, 0xc0, !PT ;  /* 0x0000000112ff7812 */ /* 0x000fda000784c0ff */
[----:B------:R-:W-:Y:S05]  /*dc60*/  @!P2 BRA `(.L_x_263) ;  /* 0x000000000050a947 */ /* 0x000fea0003800000 */
[----:B------:R-:W2:Y:S01]  /*dc70*/  LDL R9, [R1+0xc] ;  /* 0x00000c0001097983 */ /* 0x000ea20000100800 */
[----:B------:R-:W1:Y:S01]  /*dc80*/  LDC R5, c[0x0][0x43c] ;  /* 0x00010f00ff057b82 */ /* 0x000e620000000800 */
[----:B------:R-:W-:Y:S02]  /*dc90*/  ULDC.64 UR4, c[0x0][0x428] ;  /* 0x00010a0000047ab9 */ /* 0x000fe40000000a00 */
[----:B------:R-:W3:Y:S01]  /*dca0*/  LDL R8, [R1] ;  /* 0x0000000001087983 */ /* 0x000ee20000100800 */
[----:B-1----:R-:W-:-:S13]  /*dcb0*/  ISETP.NE.AND P0, PT, R5, 0x1, PT ;  /* 0x000000010500780c */ /* 0x002fda0003f05270 */
[----:B------:R-:W1:Y:S02]  /*dcc0*/  @P0 LDC.64 R2, c[0x0][0x440] ;  /* 0x00011000ff020b82 */ /* 0x000e640000000a00 */
[----:B-1----:R-:W-:-:S04]  /*dcd0*/  @P0 IMAD.HI.U32 R4, R0, R2, RZ ;  /* 0x0000000200040227 */ /* 0x002fc800078e00ff */
[----:B------:R-:W-:Y:S01]  /*dce0*/  IMAD.MOV.U32 R2, RZ, RZ, R0 ;  /* 0x000000ffff027224 */ /* 0x000fe200078e0000 */
[----:B------:R-:W-:-:S05]  /*dcf0*/  @P0 SHF.R.U32.HI R2, RZ, R3, R4 ;  /* 0x00000003ff020219 */ /* 0x000fca0000011604 */
[----:B------:R-:W-:-:S04]  /*dd00*/  IMAD.MOV R3, RZ, RZ, -R2 ;  /* 0x000000ffff037224 */ /* 0x000fc800078e0a02 */
[----:B------:R-:W-:Y:S01]  /*dd10*/  IMAD R0, R5, R3, R0 ;  /* 0x0000000305007224 */ /* 0x000fe200078e0200 */
[----:B------:R-:W-:Y:S01]  /*dd20*/  SHF.R.S32.HI R3, RZ, 0x1f, R2 ;  /* 0x0000001fff037819 */ /* 0x000fe20000011402 */
[----:B--2---:R-:W-:-:S04]  /*dd30*/  IMAD R4, R9, UR4, RZ ;  /* 0x0000000409047c24 */ /* 0x004fc8000f8e02ff */
[C---:B---3--:R-:W-:Y:S02]  /*dd40*/  IMAD R4, R8.reuse, UR5, R4 ;  /* 0x0000000508047c24 */ /* 0x048fe4000f8e0204 */
[----:B------:R-:W-:Y:S01]  /*dd50*/  IMAD.WIDE.U32 R2, R8, UR4, R2 ;  /* 0x0000000408027c25 */ /* 0x000fe2000f8e0002 */
[----:B------:R-:W-:-:S03]  /*dd60*/  ULDC.64 UR4, c[0x0][0x418] ;  /* 0x0001060000047ab9 */ /* 0x000fc60000000a00 */
[----:B------:R-:W-:Y:S01]  /*dd70*/  IMAD.IADD R3, R4, 0x1, R3 ;  /* 0x0000000104037824 */ /* 0x000fe200078e0203 */
[----:B------:R-:W-:-:S04]  /*dd80*/  LEA R4, P0, R2, UR4, 0x2 ;  /* 0x0000000402047c11 */ /* 0x000fc8000f8010ff */
[----:B------:R-:W-:-:S05]  /*dd90*/  LEA.HI.X R5, R2, UR5, R3, 0x2, P0 ;  /* 0x0000000502057c11 */ /* 0x000fca00080f1403 */
[----:B------:R1:W5:Y:S04]  /*dda0*/  LDG.E R16, desc[UR38][R4.64] ;  /* 0x0000002604107981 */ /* 0x000368000c1e1900 */
.L_x_263:
        /* <DEDUP_REMOVED lines=8> */
.L_x_364:
[----:B------:R-:W-:Y:S05]  /*de30*/  BSYNC B1 ;  /* 0x0000000000017941 */ /* 0x000fea0003800000 */
.L_x_264:
        /* <DEDUP_REMOVED lines=9> */
.L_x_267:
[----:B------:R-:W-:Y:S05]  /*ded0*/  BSYNC B1 ;  /* 0x0000000000017941 */ /* 0x000fea0003800000 */
.L_x_266:
        /* <DEDUP_REMOVED lines=11> */
.L_x_268:
        /* <DEDUP_REMOVED lines=13> */
.L_x_365:
[----:B------:R-:W-:Y:S05]  /*e060*/  BSYNC B1 ;  /* 0x0000000000017941 */ /* 0x000fea0003800000 */
.L_x_269:
        /* <DEDUP_REMOVED lines=11> */
.L_x_272:
[----:B------:R-:W-:Y:S05]  /*e120*/  BSYNC B1 ;  /* 0x0000000000017941 */ /* 0x000fea0003800000 */
.L_x_271:
        /* <DEDUP_REMOVED lines=9> */
.L_x_273:
        /* <DEDUP_REMOVED lines=15> */
.L_x_274:
        /* <DEDUP_REMOVED lines=15> */
.L_x_275:
        /* <DEDUP_REMOVED lines=15> */
.L_x_276:
        /* <DEDUP_REMOVED lines=15> */
.L_x_277:
        /* <DEDUP_REMOVED lines=15> */
.L_x_278:
        /* <DEDUP_REMOVED lines=15> */
.L_x_279:
        /* <DEDUP_REMOVED lines=15> */
.L_x_280:
        /* <DEDUP_REMOVED lines=10> */
.L_x_262:
[----:B------:R-:W-:Y:S05]  /*e8f0*/  BSYNC B0 ;  /* 0x0000000000007941 */ /* 0x000fea0003800000 */
.L_x_261:
[----:B------:R-:W2:Y:S04]  /*e900*/  LDL.LU R5, [R1+0x8] ;  /* 0x0000080001057983 */ /* 0x000ea80000300800 */
[----:B------:R-:W3:Y:S01]  /*e910*/  LDL.LU R4, [R1+0x20] ;  /* 0x0000200001047983 */ /* 0x000ee20000300800 */
[----:B------:R-:W-:-:S05]  /*e920*/  VIADD R19, R19, 0x1 ;  /* 0x0000000113137836 */ /* 0x000fca0000000000 */
[----:B------:R-:W-:-:S04]  /*e930*/  ISETP.NE.AND P0, PT, R19, 0x2, PT ;  /* 0x000000021300780c */ /* 0x000fc80003f05270 */
[----:B------:R-:W-:Y:S02]  /*e940*/  SEL R0, RZ, 0x1, P0 ;  /* 0x00000001ff007807 */ /* 0x000fe40000000000 */
[----:B------:R-:W-:Y:S02]  /*e950*/  SEL R19, R19, RZ, P0 ;  /* 0x000000ff13137207 */ /* 0x000fe40000000000 */
[----:B--2---:R-:W-:Y:S01]  /*e960*/  LOP3.LUT R5, R5, R0, RZ, 0x3c, !PT ;  /* 0x0000000005057212 */ /* 0x004fe200078e3cff */
[----:B---3--:R-:W-:-:S04]  /*e970*/  VIADD R0, R4, 0xfffffffd ;  /* 0xfffffffd04007836 */ /* 0x008fc80000000000 */
[----:B------:R1:W-:Y:S03]  /*e980*/  STL [R1+0x8], R5 ;  /* 0x0000080501007387 */ /* 0x0003e60000100800 */
.L_x_260:
[----:B------:R-:W2:Y:S01]  /*e990*/  LDL.LU R2, [R1+0x1c] ;  /* 0x00001c0001027983 */ /* 0x000ea20000300800 */
[----:B------:R-:W-:Y:S01]  /*e9a0*/  IMAD.MOV R6, RZ, RZ, -R6 ;  /* 0x000000ffff067224 */ /* 0x000fe200078e0a06 */
[----:B------:R-:W-:Y:S04]  /*e9b0*/  BSSY B0, `(.L_x_259) ;  /* 0x00001b1000007945 */ /* 0x000fe80003800000 */
[----:B--2---:R-:W-:-:S13]  /*e9c0*/  ISETP.NE.AND P0, PT, R2, R6, PT ;  /* 0x000000060200720c */ /* 0x004fda0003f05270 */
[----:B------:R-:W-:Y:S05]  /*e9d0*/  @!P0 BRA `(.L_x_281) ;  /* 0x0000001800b88947 */ /* 0x000fea0003800000 */
.L_x_322:
[----:B------:R-:W-:Y:S01]  /*e9e0*/  LOP3.LUT P0, RZ, R18, 0x2, RZ, 0xc0, !PT ;  /* 0x0000000212ff7812 */ /* 0x000fe2000780c0ff */
[----:B------:R-:W-:-:S12]  /*e9f0*/  BSSY B1, `(.L_x_282) ;  /* 0x00000ce000017945 */ /* 0x000fd80003800000 */
[----:B--2---:R-:W-:Y:S05]  /*ea00*/  @!P0 BRA `(.L_x_283) ;  /* 0x0000000c00308947 */ /* 0x004fea0003800000 */
[----:B------:R-:W-:Y:S01]  /*ea10*/  LOP3.LUT P0, RZ, R18, 0x1, RZ, 0xc0, !PT ;  /* 0x0000000112ff7812 */ /* 0x000fe2000780c0ff */
[----:B------:R-:W-:-:S12]  /*ea20*/  IMAD.MOV.U32 R6, RZ, RZ, R0 ;  /* 0x000000ffff067224 */ /* 0x000fd800078e0000 */
[----:B------:R-:W-:Y:S05]  /*ea30*/  @!P0 BRA `(.L_x_284) ;  /* 0x0000000000508947 */ /* 0x000fea0003800000 */
[----:B0-----:R-:W2:Y:S01]  /*ea40*/  LDL R7, [R1+0xc] ;  /* 0x00000c0001077983 */ /* 0x001ea20000100800 */
[----:B------:R-:W0:Y:S01]  /*ea50*/  LDC R6, c[0x0][0x43c] ;  /* 0x00010f00ff067b82 */ /* 0x000e220000000800 */
[----:B------:R-:W-:Y:S02]  /*ea60*/  ULDC.64 UR4, c[0x0][0x428] ;  /* 0x00010a0000047ab9 */ /* 0x000fe40000000a00 */
[----:B-1----:R-:W3:Y:S01]  /*ea70*/  LDL R5, [R1] ;  /* 0x0000000001057983 */ /* 0x002ee20000100800 */
[----:B0-----:R-:W-:-:S13]  /*ea80*/  ISETP.NE.AND P0, PT, R6, 0x1, PT ;  /* 0x000000010600780c */ /* 0x001fda0003f05270 */
[----:B------:R-:W0:Y:S02]  /*ea90*/  @P0 LDC.64 R2, c[0x0][0x440] ;  /* 0x00011000ff020b82 */ /* 0x000e240000000a00 */
[----:B0-----:R-:W-:-:S04]  /*eaa0*/  @P0 IMAD.HI.U32 R4, R0, R2, RZ ;  /* 0x0000000200040227 */ /* 0x001fc800078e00ff */
        /* <DEDUP_REMOVED lines=13> */
.L_x_284:
[----:B------:R-:W3:Y:S01]  /*eb80*/  LDL R2, [R1+0x8] ;  /* 0x0000080001027983 */ /* 0x000ee20000100800 */
        /* <DEDUP_REMOVED lines=8> */
.L_x_366:
[----:B------:R-:W-:Y:S05]  /*ec10*/  BSYNC B2 ;  /* 0x0000000000027941 */ /* 0x000fea0003800000 */
.L_x_285:
        /* <DEDUP_REMOVED lines=9> */
.L_x_288:
[----:B------:R-:W-:Y:S05]  /*ecb0*/  BSYNC B2 ;  /* 0x0000000000027941 */ /* 0x000fea0003800000 */
.L_x_287:
        /* <DEDUP_REMOVED lines=11> */
.L_x_289:
        /* <DEDUP_REMOVED lines=13> */
.L_x_367:
[----:B------:R-:W-:Y:S05]  /*ee40*/  BSYNC B2 ;  /* 0x0000000000027941 */ /* 0x000fea0003800000 */
.L_x_290:
        /* <DEDUP_REMOVED lines=11> */
.L_x_293:
[----:B------:R-:W-:Y:S05]  /*ef00*/  BSYNC B2 ;  /* 0x0000000000027941 */ /* 0x000fea0003800000 */
.L_x_292:
        /* <DEDUP_REMOVED lines=9> */
.L_x_294:
        /* <DEDUP_REMOVED lines=15> */
.L_x_295:
        /* <DEDUP_REMOVED lines=15> */
.L_x_296:
        /* <DEDUP_REMOVED lines=15> */
.L_x_297:
        /* <DEDUP_REMOVED lines=15> */
.L_x_298:
        /* <DEDUP_REMOVED lines=15> */
.L_x_299:
        /* <DEDUP_REMOVED lines=15> */
.L_x_300:
        /* <DEDUP_REMOVED lines=15> */
.L_x_301:
        /* <DEDUP_REMOVED lines=10> */
.L_x_283:
[----:B------:R-:W-:Y:S05]  /*f6d0*/  BSYNC B1 ;  /* 0x0000000000017941 */ /* 0x000fea0003800000 */
.L_x_282:
[----:B------:R-:W2:Y:S01]  /*f6e0*/  LDL.LU R2, [R1+0x8] ;  /* 0x0000080001027983 */ /* 0x000ea20000300800 */
[----:B------:R-:W-:Y:S01]  /*f6f0*/  LOP3.LUT P2, RZ, R18, 0x2, RZ, 0xc0, !PT ;  /* 0x0000000212ff7812 */ /* 0x000fe2000784c0ff */
[----:B0-----:R-:W-:Y:S01]  /*f700*/  VIADD R7, R19, 0x1 ;  /* 0x0000000113077836 */ /* 0x001fe20000000000 */
[----:B------:R-:W-:Y:S04]  /*f710*/  BSSY B1, `(.L_x_302) ;  /* 0x00000d1000017945 */ /* 0x000fe80003800000 */
[----:B------:R-:W-:-:S04]  /*f720*/  ISETP.NE.AND P0, PT, R7, 0x2, PT ;  /* 0x000000020700780c */ /* 0x000fc80003f05270 */
[----:B------:R-:W-:Y:S02]  /*f730*/  SEL R6, RZ, 0x1, P0 ;  /* 0x00000001ff067807 */ /* 0x000fe40000000000 */
[----:B------:R-:W-:Y:S02]  /*f740*/  SEL R7, R7, RZ, P0 ;  /* 0x000000ff07077207 */ /* 0x000fe40000000000 */
[----:B--2---:R-:W-:Y:S01]  /*f750*/  LOP3.LUT R6, R2, R6, RZ, 0x3c, !PT ;  /* 0x0000000602067212 */ /* 0x004fe200078e3cff */
[----:B------:R-:W-:Y:S06]  /*f760*/  @!P2 BRA `(.L_x_303) ;  /* 0x0000000c002ca947 */ /* 0x000fec0003800000 */
[----:B------:R-:W-:Y:S01]  /*f770*/  LOP3.LUT P2, RZ, R18, 0x1, RZ, 0xc0, !PT ;  /* 0x0000000112ff7812 */ /* 0x000fe2000784c0ff */
[----:B------:R-:W-:-:S12]  /*f780*/  VIADD R8, R0, 0xffffffff ;  /* 0xffffffff00087836 */ /* 0x000fd80000000000 */
[----:B------:R-:W-:Y:S05]  /*f790*/  @!P2 BRA `(.L_x_304) ;  /* 0x000000000050a947 */ /* 0x000fea0003800000 */
[----:B------:R-:W2:Y:S01]  /*f7a0*/  LDL R10, [R1+0xc] ;  /* 0x00000c00010a7983 */ /* 0x000ea20000100800 */
[----:B------:R-:W0:Y:S01]  /*f7b0*/  LDC R4, c[0x0][0x43c] ;  /* 0x00010f00ff047b82 */ /* 0x000e220000000800 */
[----:B------:R-:W-:Y:S02]  /*f7c0*/  ULDC.64 UR4, c[0x0][0x428] ;  /* 0x00010a0000047ab9 */ /* 0x000fe40000000a00 */
[----:B------:R-:W3:Y:S01]  /*f7d0*/  LDL R9, [R1] ;  /* 0x0000000001097983 */ /* 0x000ee20000100800 */
[----:B0-----:R-:W-:-:S13]  /*f7e0*/  ISETP.NE.AND P0, PT, R4, 0x1, PT ;  /* 0x000000010400780c */ /* 0x001fda0003f05270 */
        /* <DEDUP_REMOVED lines=15> */
.L_x_304:
        /* <DEDUP_REMOVED lines=8> */
.L_x_368:
[----:B------:R-:W-:Y:S05]  /*f960*/  BSYNC B2 ;  /* 0x0000000000027941 */ /* 0x000fea0003800000 */
.L_x_305:
        /* <DEDUP_REMOVED lines=9> */
.L_x_308:
[----:B------:R-:W-:Y:S05]  /*fa00*/  BSYNC B2 ;  /* 0x0000000000027941 */ /* 0x000fea0003800000 */
.L_x_307:
        /* <DEDUP_REMOVED lines=11> */
.L_x_309:
        /* <DEDUP_REMOVED lines=13> */
.L_x_369:
[----:B------:R-:W-:Y:S05]  /*fb90*/  BSYNC B2 ;  /* 0x0000000000027941 */ /* 0x000fea0003800000 */
.L_x_310:
        /* <DEDUP_REMOVED lines=11> */
.L_x_313:
[----:B------:R-:W-:Y:S05]  /*fc50*/  BSYNC B2 ;  /* 0x0000000000027941 */ /* 0x000fea0003800000 */
.L_x_312:
        /* <DEDUP_REMOVED lines=9> */
.L_x_314:
        /* <DEDUP_REMOVED lines=15> */
.L_x_315:
        /* <DEDUP_REMOVED lines=15> */
.L_x_316:
        /* <DEDUP_REMOVED lines=15> */
.L_x_317:
        /* <DEDUP_REMOVED lines=15> */
.L_x_318:
        /* <DEDUP_REMOVED lines=15> */
.L_x_319:
        /* <DEDUP_REMOVED lines=15> */
.L_x_320:
        /* <DEDUP_REMOVED lines=15> */
.L_x_321:
        /* <DEDUP_REMOVED lines=10> */
.L_x_303:
[----:B------:R-:W-:Y:S05]  /*10420*/  BSYNC B1 ;  /* 0x0000000000017941 */ /* 0x000fea0003800000 */
.L_x_302:
[----:B------:R-:W-:Y:S01]  /*10430*/  VIADD R7, R7, 0x1 ;  /* 0x0000000107077836 */ /* 0x000fe20000000000 */
[C---:B------:R-:W-:Y:S01]  /*10440*/  ISETP.GT.AND P1, PT, R0.reuse, 0x1, PT ;  /* 0x000000010000780c */ /* 0x040fe20003f24270 */
[----:B------:R-:W-:-:S03]  /*10450*/  VIADD R0, R0, 0xfffffffe ;  /* 0xfffffffe00007836 */ /* 0x000fc60000000000 */
[----:B------:R-:W-:-:S04]  /*10460*/  ISETP.NE.AND P0, PT, R7, 0x2, PT ;  /* 0x000000020700780c */ /* 0x000fc80003f05270 */
[----:B------:R-:W-:Y:S02]  /*10470*/  SEL R2, RZ, 0x1, P0 ;  /* 0x00000001ff027807 */ /* 0x000fe40000000000 */
[----:B------:R-:W-:Y:S02]  /*10480*/  SEL R19, R7, RZ, P0 ;  /* 0x000000ff07137207 */ /* 0x000fe40000000000 */
[----:B------:R-:W-:-:S05]  /*10490*/  LOP3.LUT R2, R6, R2, RZ, 0x3c, !PT ;  /* 0x0000000206027212 */ /* 0x000fca00078e3cff */
[----:B------:R2:W-:Y:S01]  /*104a0*/  STL [R1+0x8], R2 ;  /* 0x0000080201007387 */ /* 0x0005e20000100800 */
[----:B------:R-:W-:Y:S05]  /*104b0*/  @P1 BRA `(.L_x_322) ;  /* 0xffffffe400481947 */ /* 0x000fea000383ffff */
.L_x_281:
[----:B------:R-:W-:Y:S05]  /*104c0*/  BSYNC B0 ;  /* 0x0000000000007941 */ /* 0x000fea0003800000 */
.L_x_259:
        /* <DEDUP_REMOVED lines=10> */
.L_x_227:
[----:B0-----:R-:W0:Y:S01]  /*10570*/  S2R R3, SR_CgaCtaId ;  /* 0x0000000000037919 */ /* 0x001e220000008800 */
[----:B------:R-:W-:Y:S01]  /*10580*/  MOV R0, 0x400 ;  /* 0x0000040000007802 */ /* 0x000fe20000000f00 */
[----:B------:R-:W-:Y:S01]  /*10590*/  BSSY B0, `(.L_x_324) ;  /* 0x0000005000007945 */ /* 0x000fe20003800000 */
[----:B------:R-:W-:Y:S02]  /*105a0*/  SHF.L.U32 R2, R2, 0x1f, RZ ;  /* 0x0000001f02027819 */ /* 0x000fe400000006ff */
[----:B0-----:R-:W-:-:S04]  /*105b0*/  LEA R9, R3, R0, 0x18 ;  /* 0x0000000003097211 */ /* 0x001fc800078ec0ff */
[----:B------:R-:W0:Y:S02]  /*105c0*/  SYNCS.PHASECHK.TRANS64.TRYWAIT P0, [R9+URZ+0x38820], R2 ;  /* 0x03882002090075a7 */ /* 0x000e24000800017f */
[----:B0-----:R-:W-:Y:S05]  /*105d0*/  @!P0 BRA `(.L_x_325) ;  /* 0x0000001400ec8947 */ /* 0x001fea0003800000 */
.L_x_370:
[----:B------:R-:W-:Y:S05]  /*105e0*/  BSYNC B0 ;  /* 0x0000000000007941 */ /* 0x000fea0003800000 */
.L_x_324:
[----:B------:R-:W-:-:S03]  /*105f0*/  UMOV UR4, 0xffffffff ;  /* 0xffffffff00047882 */ /* 0x000fc60000000000 */
[----:B------:R-:W-:Y:S05]  /*10600*/  BRA.DIV UR4, `(.L_x_326) ;  /* 0x0000001604f47947 */ /* 0x000fea000b800000 */
[----:B------:R-:W2:Y:S02]  /*10610*/  S2R R0, SR_TID.X ;  /* 0x0000000000007919 */ /* 0x000ea40000002100 */
[----:B--2---:R-:W-:-:S04]  /*10620*/  SHF.R.U32.HI R0, RZ, 0x5, R0 ;  /* 0x00000005ff007819 */ /* 0x004fc80000011600 */
[----:B------:R-:W-:-:S05]  /*10630*/  LOP3.LUT R0, R0, 0x3, RZ, 0xc0, !PT ;  /* 0x0000000300007812 */ /* 0x000fca00078ec0ff */
[----:B------:R2:W3:Y:S02]  /*10640*/  SHFL.IDX PT, R14, R0, RZ, 0x1f ;  /* 0x00001fff000e7589 */ /* 0x0004e400000e0000 */
.L_x_373:
[----:B---3--:R-:W-:Y:S01]  /*10650*/  ISETP.NE.AND P0, PT, R14, RZ, PT ;  /* 0x000000ff0e00720c */ /* 0x008fe20003f05270 */
[----:B------:R-:W-:-:S12]  /*10660*/  BSSY B0, `(.L_x_327) ;  /* 0x000001e000007945 */ /* 0x000fd80003800000 */
[----:B------:R-:W-:Y:S05]  /*10670*/  @P0 BRA `(.L_x_328) ;  /* 0x0000000000700947 */ /* 0x000fea0003800000 */
[----:B------:R-:W-:-:S03]  /*10680*/  UMOV UR4, 0xffffffff ;  /* 0xffffffff00047882 */ /* 0x000fc60000000000 */
[----:B------:R-:W-:Y:S05]  /*10690*/  BRA.DIV UR4, `(.L_x_329) ;  /* 0x0000001a04047947 */ /* 0x000fea000b800000 */
[----:B------:R-:W-:-:S13]  /*106a0*/  ELECT P6, URZ, PT ;  /* 0x00000000003f782f */ /* 0x000fda00038c0000 */
.L_x_376:
[----:B------:R-:W-:Y:S05]  /*106b0*/  @!P6 BRA `(.L_x_328) ;  /* 0x000000000060e947 */ /* 0x000fea0003800000 */
[----:B-1----:R-:W3:Y:S01]  /*106c0*/  LDL.LU R6, [R1+0x8] ;  /* 0x0000080001067983 */ /* 0x002ee20000300800 */
[----:B--2---:R-:W-:Y:S02]  /*106d0*/  VIADD R0, R9, 0x38840 ;  /* 0x0003884009007836 */ /* 0x004fe40000000000 */
[C---:B0-----:R-:W-:Y:S02]  /*106e0*/  VIADD R2, R19.reuse, 0x1 ;  /* 0x0000000113027836 */ /* 0x041fe40000000000 */
[----:B------:R-:W-:-:S03]  /*106f0*/  IMAD R5, R19, 0x8, R0 ;  /* 0x0000000813057824 */ /* 0x000fc600078e0200 */
[----:B------:R-:W-:-:S04]  /*10700*/  ISETP.NE.AND P1, PT, R2, 0x2, PT ;  /* 0x000000020200780c */ /* 0x000fc80003f25270 */
[----:B------:R-:W-:Y:S02]  /*10710*/  SEL R3, RZ, 0x1, P1 ;  /* 0x00000001ff037807 */ /* 0x000fe40000800000 */
[C---:B---3--:R-:W-:Y:S02]  /*10720*/  SHF.L.U32 R4, R6.reuse, 0x1f, RZ ;  /* 0x0000001f06047819 */ /* 0x048fe400000006ff */
[----:B------:R-:W-:Y:S02]  /*10730*/  LOP3.LUT R6, R6, R3, RZ, 0x3c, !PT ;  /* 0x0000000306067212 */ /* 0x000fe400078e3cff */
[----:B------:R-:W0:Y:S01]  /*10740*/  SYNCS.PHASECHK.TRANS64.TRYWAIT P0, [R5+URZ], R4 ;  /* 0x00000004050075a7 */ /* 0x000e22000800017f */
[----:B------:R-:W-:Y:S02]  /*10750*/  SEL R3, R2, RZ, P1 ;  /* 0x000000ff02037207 */ /* 0x000fe40000800000 */
[----:B------:R-:W-:-:S03]  /*10760*/  SHF.L.U32 R2, R6, 0x1f, RZ ;  /* 0x0000001f06027819 */ /* 0x000fc600000006ff */
[----:B------:R-:W-:Y:S01]  /*10770*/  IMAD R7, R3, 0x8, R0 ;  /* 0x0000000803077824 */ /* 0x000fe200078e0200 */
[----:B0-----:R-:W-:Y:S06]  /*10780*/  @!P0 BRA `(.L_x_330) ;  /* 0x0000001400e88947 */ /* 0x001fec0003800000 */
.L_x_377:
[----:B------:R-:W1:Y:S01]  /*10790*/  SYNCS.PHASECHK.TRANS64.TRYWAIT P0, [R7+URZ], R2 ;  /* 0x00000002070075a7 */ /* 0x000e62000800017f */
[----:B------:R-:W-:-:S04]  /*107a0*/  VIADD R0, R9, 0x38860 ;  /* 0x0003886009007836 */ /* 0x000fc80000000000 */
[----:B------:R-:W-:Y:S01]  /*107b0*/  IMAD R19, R19, 0x8, R0 ;  /* 0x0000000813137824 */ /* 0x000fe200078e0200 */
[----:B-1----:R-:W-:Y:S06]  /*107c0*/  @!P0 BRA `(.L_x_331) ;  /* 0x0000001400ec8947 */ /* 0x002fec0003800000 */
.L_x_378:
[----:B------:R-:W2:Y:S02]  /*107d0*/  SYNCS.PHASECHK.TRANS64.TRYWAIT P0, [R19+URZ], R4 ;  /* 0x00000004130075a7 */ /* 0x000ea4000800017f */
[----:B--2---:R-:W-:Y:S05]  /*107e0*/  @!P0 BRA `(.L_x_332) ;  /* 0x0000001400f88947 */ /* 0x004fea0003800000 */
.L_x_379:
[----:B------:R-:W-:-:S07]  /*107f0*/  IMAD R3, R3, 0x8, R0 ;  /* 0x0000000803037824 */ /* 0x000fce00078e0200 */
.L_x_333:
[----:B---3--:R3:W4:Y:S02]  /*10800*/  SYNCS.PHASECHK.TRANS64.TRYWAIT P0, [R3+URZ], R2 ;  /* 0x00000002030075a7 */ /* 0x008724000800017f */
[----:B----4-:R-:W-:Y:S05]  /*10810*/  @!P0 NANOSLEEP.SYNCS 0x989680 ;  /* 0x009896800000895d */ /* 0x010fea0003900000 */
[----:B------:R-:W4:Y:S02]  /*10820*/  @!P0 SYNCS.PHASECHK.TRANS64 P0, [R3+URZ], R2 ;  /* 0x00000002030085a7 */ /* 0x000f24000800007f */
[----:B----4-:R-:W-:Y:S05]  /*10830*/  @!P0 BRA `(.L_x_333) ;  /* 0xfffffffc00f08947 */ /* 0x010fea000383ffff */
.L_x_328:
[----:B------:R-:W-:Y:S05]  /*10840*/  BSYNC B0 ;  /* 0x0000000000007941 */ /* 0x000fea0003800000 */
.L_x_327:
[----:B------:R-:W-:Y:S05]  /*10850*/  EXIT ;  /* 0x000000000000794d */ /* 0x000fea0003800000 */
.L_x_201:
[----:B0-----:R-:W-:-:S04]  /*10860*/  IMAD.U32 R3, RZ, RZ, UR37 ;  /* 0x00000025ff037e24 */ /* 0x001fc8000f8e00ff */
[----:B------:R0:W1:Y:S03]  /*10870*/  SYNCS.PHASECHK.TRANS64.TRYWAIT P1, [R3+URZ+0x38800], R4 ;  /* 0x03880004030075a7 */ /* 0x000066000802017f */
[----:B-1----:R-:W-:Y:S05]  /*10880*/  @!P1 NANOSLEEP.SYNCS 0x989680 ;  /* 0x009896800000995d */ /* 0x002fea0003900000 */
[----:B------:R-:W1:Y:S02]  /*10890*/  @!P1 SYNCS.PHASECHK.TRANS64 P1, [R3+URZ+0x38800], R4 ;  /* 0x03880004030095a7 */ /* 0x000e64000802007f */
[----:B-1----:R-:W-:Y:S05]  /*108a0*/  @!P1 BRA `(.L_x_201) ;  /* 0xfffffffc00ec9947 */ /* 0x002fea000383ffff */
[----:B------:R-:W-:Y:S05]  /*108b0*/  BRA `(.L_x_334) ;  /* 0xffffff2000a07947 */ /* 0x000fea000383ffff */
.L_x_205:
[----:B-1----:R1:W2:Y:S02]  /*108c0*/  SYNCS.PHASECHK.TRANS64.TRYWAIT P1, [R3+URZ+0x38830], R6 ;  /* 0x03883006030075a7 */ /* 0x0022a4000802017f */
[----:B--2---:R-:W-:Y:S05]  /*108d0*/  @!P1 NANOSLEEP.SYNCS 0x989680 ;  /* 0x009896800000995d */ /* 0x004fea0003900000 */
[----:B------:R-:W2:Y:S02]  /*108e0*/  @!P1 SYNCS.PHASECHK.TRANS64 P1, [R3+URZ+0x38830], R6 ;  /* 0x03883006030095a7 */ /* 0x000ea4000802007f */
[----:B--2---:R-:W-:Y:S05]  /*108f0*/  @!P1 BRA `(.L_x_205) ;  /* 0xfffffffc00f09947 */ /* 0x004fea000383ffff */
[----:B------:R-:W-:Y:S05]  /*10900*/  BRA `(.L_x_204) ;  /* 0xffffff2000b87947 */ /* 0x000fea000383ffff */
.L_x_206:
[----:B--2---:R-:W-:-:S04]  /*10910*/  IMAD.U32 R5, RZ, RZ, UR37 ;  /* 0x00000025ff057e24 */ /* 0x004fc8000f8e00ff */
[----:B------:R2:W3:Y:S03]  /*10920*/  SYNCS.PHASECHK.TRANS64.TRYWAIT P1, [R5+URZ+0x38810], R4 ;  /* 0x03881004050075a7 */ /* 0x0004e6000802017f */
[----:B---3--:R-:W-:Y:S05]  /*10930*/  @!P1 NANOSLEEP.SYNCS 0x989680 ;  /* 0x009896800000995d */ /* 0x008fea0003900000 */
[----:B------:R-:W3:Y:S02]  /*10940*/  @!P1 SYNCS.PHASECHK.TRANS64 P1, [R5+URZ+0x38810], R4 ;  /* 0x03881004050095a7 */ /* 0x000ee4000802007f */
[----:B---3--:R-:W-:Y:S05]  /*10950*/  @!P1 BRA `(.L_x_206) ;  /* 0xfffffffc00ec9947 */ /* 0x008fea000383ffff */
[----:B------:R-:W-:Y:S05]  /*10960*/  BRA `(.L_x_335) ;  /* 0xffffff2400407947 */ /* 0x000fea000383ffff */
.L_x_210:
[----:B----4-:R4:W0:Y:S02]  /*10970*/  SYNCS.PHASECHK.TRANS64.TRYWAIT P1, [R3+URZ+0x38850], R6 ;  /* 0x03885006030075a7 */ /* 0x010824000802017f */
[----:B0-----:R-:W-:Y:S05]  /*10980*/  @!P1 NANOSLEEP.SYNCS 0x989680 ;  /* 0x009896800000995d */ /* 0x001fea0003900000 */
[----:B------:R-:W0:Y:S02]  /*10990*/  @!P1 SYNCS.PHASECHK.TRANS64 P1, [R3+URZ+0x38850], R6 ;  /* 0x03885006030095a7 */ /* 0x000e24000802007f */
[----:B0-----:R-:W-:Y:S05]  /*109a0*/  @!P1 BRA `(.L_x_210) ;  /* 0xfffffffc00f09947 */ /* 0x001fea000383ffff */
[----:B------:R-:W-:Y:S05]  /*109b0*/  BRA `(.L_x_209) ;  /* 0xffffff24004c7947 */ /* 0x000fea000383ffff */
.L_x_215:
[----:B-1----:R-:W-:-:S04]  /*109c0*/  IMAD.U32 R5, RZ, RZ, UR5 ;  /* 0x00000005ff057e24 */ /* 0x002fc8000f8e00ff */
[----:B------:R1:W2:Y:S03]  /*109d0*/  SYNCS.PHASECHK.TRANS64.TRYWAIT P3, [R5+URZ+0x38830], R4 ;  /* 0x03883004050075a7 */ /* 0x0002a6000806017f */
[----:B--2---:R-:W-:Y:S05]  /*109e0*/  @!P3 NANOSLEEP.SYNCS 0x989680 ;  /* 0x009896800000b95d */ /* 0x004fea0003900000 */
[----:B------:R-:W2:Y:S02]  /*109f0*/  @!P3 SYNCS.PHASECHK.TRANS64 P3, [R5+URZ+0x38830], R4 ;  /* 0x038830040500b5a7 */ /* 0x000ea4000806007f */
[----:B--2---:R-:W-:Y:S05]  /*10a00*/  @!P3 BRA `(.L_x_215) ;  /* 0xfffffffc00ecb947 */ /* 0x004fea000383ffff */
[----:B------:R-:W-:Y:S05]  /*10a10*/  BRA `(.L_x_214) ;  /* 0xffffff4800cc7947 */ /* 0x000fea000383ffff */
.L_x_219:
[----:B-1----:R-:W-:-:S04]  /*10a20*/  IMAD.U32 R5, RZ, RZ, UR5 ;  /* 0x00000005ff057e24 */ /* 0x002fc8000f8e00ff */
[----:B------:R1:W3:Y:S03]  /*10a30*/  SYNCS.PHASECHK.TRANS64.TRYWAIT P3, [R5+URZ+0x38850], R4 ;  /* 0x03885004050075a7 */ /* 0x0002e6000806017f */
[----:B---3--:R-:W-:Y:S05]  /*10a40*/  @!P3 NANOSLEEP.SYNCS 0x989680 ;  /* 0x009896800000b95d */ /* 0x008fea0003900000 */
[----:B------:R-:W3:Y:S02]  /*10a50*/  @!P3 SYNCS.PHASECHK.TRANS64 P3, [R5+URZ+0x38850], R4 ;  /* 0x038850040500b5a7 */ /* 0x000ee4000806007f */
[----:B---3--:R-:W-:Y:S05]  /*10a60*/  @!P3 BRA `(.L_x_219) ;  /* 0xfffffffc00ecb947 */ /* 0x008fea000383ffff */
[----:B------:R-:W-:Y:S05]  /*10a70*/  BRA `(.L_x_218) ;  /* 0xffffff4c003c7947 */ /* 0x000fea000383ffff */
.L_x_231:
[----:B------:R-:W1:Y:S01]  /*10a80*/  S2R R0, SR_TID.X ;  /* 0x0000000000007919 */ /* 0x000e620000002100 */
[----:B------:R-:W-:Y:S01]  /*10a90*/  BSSY B0, `(.L_x_336) ;  /* 0x000000a000007945 */ /* 0x000fe20003800000 */
[----:B------:R-:W-:Y:S02]  /*10aa0*/  IMAD.MOV.U32 R12, RZ, RZ, RZ ;  /* 0x000000ffff0c7224 */ /* 0x000fe400078e00ff */
[----:B------:R-:W-:Y:S02]  /*10ab0*/  IMAD.MOV.U32 R11, RZ, RZ, 0x1f ;  /* 0x0000001fff0b7424 */ /* 0x000fe400078e00ff */
[----:B------:R-:W-:Y:S01]  /*10ac0*/  IMAD.MOV.U32 R15, RZ, RZ, -0x1 ;  /* 0xffffffffff0f7424 */ /* 0x000fe200078e00ff */
[----:B-1----:R-:W-:-:S04]  /*10ad0*/  SHF.R.U32.HI R0, RZ, 0x5, R0 ;  /* 0x00000005ff007819 */ /* 0x002fc80000011600 */
[----:B------:R-:W-:-:S05]  /*10ae0*/  LOP3.LUT R0, R0, 0x3, RZ, 0xc0, !PT ;  /* 0x0000000300007812 */ /* 0x000fca00078ec0ff */
[----:B------:R-:W-:-:S07]  /*10af0*/  IMAD.MOV.U32 R13, RZ, RZ, R0 ;  /* 0x000000ffff0d7224 */ /* 0x000fce00078e0000 */
[----:B0-----:R-:W-:Y:S05]  /*10b00*/  WARPSYNC.COLLECTIVE R15, `(.L_x_337) ;  /* 0x000000000f087348 */ /* 0x001fea0003c00000 */
[----:B------:R1:W2:Y:S02]  /*10b10*/  SHFL.IDX P6, R14, R13, R12, R11 ;  /* 0x0000000c0d0e7389 */ /* 0x0002a400000c000b */
[----:B012---:R-:W-:Y:S01]  /*10b20*/  ENDCOLLECTIVE ;  /* 0x000000000000791b */ /* 0x007fe20003800000 */
.L_x_337:
[----:B------:R-:W-:Y:S05]  /*10b30*/  BSYNC B0 ;  /* 0x0000000000007941 */ /* 0x000fea0003800000 */
.L_x_336:
[----:B------:R-:W-:Y:S05]  /*10b40*/  BRA `(.L_x_338) ;  /* 0xffffffa800787947 */ /* 0x000fea000383ffff */
.L_x_233:
[----:B------:R-:W-:Y:S01]  /*10b50*/  BSSY B0, `(.L_x_339) ;  /* 0x0000006000007945 */ /* 0x000fe20003800000 */
[----:B------:R-:W-:-:S07]  /*10b60*/  IMAD.MOV.U32 R15, RZ, RZ, -0x1 ;  /* 0xffffffffff0f7424 */ /* 0x000fce00078e00ff */
[----:B01----:R-:W-:Y:S05]  /*10b70*/  WARPSYNC.COLLECTIVE R15, `(.L_x_340) ;  /* 0x000000000f0c7348 */ /* 0x003fea0003c00000 */
[----:B------:R-:W-:Y:S02]  /*10b80*/  ELECT P6, UR62, PT ;  /* 0x00000000003e782f */ /* 0x000fe400038c0000 */
[----:B------:R-:W-:Y:S01]  /*10b90*/  MOV R14, UR62 ;  /* 0x0000003e000e7c02 */ /* 0x000fe20008000f00 */
[----:B01----:R-:W-:Y:S10]  /*10ba0*/  ENDCOLLECTIVE ;  /* 0x000000000000791b */ /* 0x003ff40003800000 */
.L_x_340:
[----:B------:R-:W-:Y:S05]  /*10bb0*/  BSYNC B0 ;  /* 0x0000000000007941 */ /* 0x000fea0003800000 */
.L_x_339:
[----:B------:R-:W-:Y:S05]  /*10bc0*/  BRA `(.L_x_341) ;  /* 0xffffffa800787947 */ /* 0x000fea000383ffff */
.L_x_235:
[----:B-1----:R1:W3:Y:S02]  /*10bd0*/  SYNCS.PHASECHK.TRANS64.TRYWAIT P0, [R0+URZ+0x38840], R2 ;  /* 0x03884002000075a7 */ /* 0x0022e4000800017f */
[----:B---3--:R-:W-:Y:S05]  /*10be0*/  @!P0 NANOSLEEP.SYNCS 0x989680 ;  /* 0x009896800000895d */ /* 0x008fea0003900000 */
[----:B------:R-:W3:Y:S02]  /*10bf0*/  @!P0 SYNCS.PHASECHK.TRANS64 P0, [R0+URZ+0x38840], R2 ;  /* 0x03884002000085a7 */ /* 0x000ee4000800007f */
[----:B---3--:R-:W-:Y:S05]  /*10c00*/  @!P0 BRA `(.L_x_235) ;  /* 0xfffffffc00f08947 */ /* 0x008fea000383ffff */
[----:B------:R-:W-:Y:S05]  /*10c10*/  BRA `(.L_x_342) ;  /* 0xffffffa800d07947 */ /* 0x000fea000383ffff */
.L_x_238:
        /* <DEDUP_REMOVED lines=8> */
.L_x_343:
[----:B------:R-:W-:Y:S01]  /*10ca0*/  IMAD.MOV.U32 R13, RZ, RZ, R0 ;  /* 0x000000ffff0d7224 */ /* 0x000fe200078e0000 */
[----:B------:R-:W-:Y:S01]  /*10cb0*/  LOP3.LUT R5, R5, 0x7f, RZ, 0xc0, !PT ;  /* 0x0000007f05057812 */ /* 0x000fe200078ec0ff */
[----:B------:R-:W-:-:S07]  /*10cc0*/  IMAD.MOV.U32 R6, RZ, RZ, R14 ;  /* 0x000000ffff067224 */ /* 0x000fce00078e000e */
[----:B------:R-:W-:Y:S05]  /*10cd0*/  WARPSYNC.COLLECTIVE R15, `(.L_x_344) ;  /* 0x000000000f087348 */ /* 0x000fea0003c00000 */
[----:B------:R0:W1:Y:S02]  /*10ce0*/  SHFL.IDX P6, R14, R13, R12, R11 ;  /* 0x0000000c0d0e7389 */ /* 0x00006400000c000b */
[----:B01----:R-:W-:Y:S01]  /*10cf0*/  ENDCOLLECTIVE ;  /* 0x000000000000791b */ /* 0x003fe20003800000 */
.L_x_344:
[----:B------:R-:W-:Y:S02]  /*10d00*/  ULDC UR4, c[0x0][0x288] ;  /* 0x0000a20000047ab9 */ /* 0x000fe40000000800 */
[----:B------:R-:W-:Y:S01]  /*10d10*/  IMAD R3, R7, UR4, RZ ;  /* 0x0000000407037c24 */ /* 0x000fe2000f8e02ff */
[----:B------:R-:W-:Y:S01]  /*10d20*/  SHF.R.U32.HI R15, RZ, 0x3, R5 ;  /* 0x00000003ff0f7819 */ /* 0x000fe20000011605 */
[----:B------:R-:W-:Y:S02]  /*10d30*/  IMAD.MOV.U32 R13, RZ, RZ, R2 ;  /* 0x000000ffff0d7224 */ /* 0x000fe400078e0002 */
[----:B------:R-:W-:Y:S02]  /*10d40*/  IMAD.MOV.U32 R12, RZ, RZ, 0x1 ;  /* 0x00000001ff0c7424 */ /* 0x000fe400078e00ff */
[----:B------:R-:W-:Y:S02]  /*10d50*/  IMAD R7, R4, 0x40, R15 ;  /* 0x0000004004077824 */ /* 0x000fe400078e020f */
[----:B------:R-:W-:-:S02]  /*10d60*/  IMAD.MOV.U32 R15, RZ, RZ, -0x1 ;  /* 0xffffffffff0f7424 */ /* 0x000fc400078e00ff */
[----:B------:R-:W-:Y:S01]  /*10d70*/  IMAD.MOV.U32 R5, RZ, RZ, R14 ;  /* 0x000000ffff057224 */ /* 0x000fe200078e000e */
[----:B------:R-:W-:-:S13]  /*10d80*/  ISETP.GE.AND P1, PT, R7, R3, PT ;  /* 0x000000030700720c */ /* 0x000fda0003f26270 */
[----:B------:R-:W-:Y:S05]  /*10d90*/  WARPSYNC.COLLECTIVE R15, `(.L_x_345) ;  /* 0x000000000f087348 */ /* 0x000fea0003c00000 */
[----:B------:R0:W1:Y:S02]  /*10da0*/  SHFL.IDX P6, R14, R13, R12, R11 ;  /* 0x0000000c0d0e7389 */ /* 0x00006400000c000b */
[----:B01----:R-:W-:Y:S01]  /*10db0*/  ENDCOLLECTIVE ;  /* 0x000000000000791b */ /* 0x003fe20003800000 */
.L_x_345:
[----:B------:R0:W-:Y:S01]  /*10dc0*/  STL [R1+0x14], R7 ;  /* 0x0000140701007387 */ /* 0x0001e20000100800 */
[----:B------:R-:W-:Y:S01]  /*10dd0*/  @!P1 LEA R5, P2, R10, R5, 0x1 ;  /* 0x000000050a059211 */ /* 0x000fe200078408ff */
[----:B------:R-:W-:-:S04]  /*10de0*/  IMAD.MOV.U32 R13, RZ, RZ, R0 ;  /* 0x000000ffff0d7224 */ /* 0x000fc800078e0000 */
[----:B------:R-:W-:-:S05]  /*10df0*/  @!P1 IMAD.X R4, RZ, RZ, R6, P2 ;  /* 0x000000ffff049224 */ /* 0x000fca00010e0606 */
[----:B------:R-:W-:Y:S01]  /*10e00*/  @!P1 LOP3.LUT R5, R5, R4, RZ, 0x3c, !PT ;  /* 0x0000000405059212 */ /* 0x000fe200078e3cff */
[----:B0-----:R-:W-:-:S07]  /*10e10*/  IMAD.MOV.U32 R6, RZ, RZ, R14 ;  /* 0x000000ffff067224 */ /* 0x001fce00078e000e */
[----:B------:R-:W-:Y:S05]  /*10e20*/  WARPSYNC.COLLECTIVE R15, `(.L_x_346) ;  /* 0x000000000f087348 */ /* 0x000fea0003c00000 */
[----:B------:R0:W1:Y:S02]  /*10e30*/  SHFL.IDX P6, R14, R13, R12, R11 ;  /* 0x0000000c0d0e7389 */ /* 0x00006400000c000b */
[----:B01----:R-:W-:Y:S01]  /*10e40*/  ENDCOLLECTIVE ;  /* 0x000000000000791b */ /* 0x003fe20003800000 */
.L_x_346:
[----:B------:R-:W-:-:S04]  /*10e50*/  @!P1 LOP3.LUT R4, R5, R4, RZ, 0x3c, !PT ;  /* 0x0000000405049212 */ /* 0x000fc800078e3cff */
[----:B------:R-:W-:-:S05]  /*10e60*/  @!P1 LOP3.LUT R5, R5, R4, RZ, 0x3c, !PT ;  /* 0x0000000405059212 */ /* 0x000fca00078e3cff */
[----:B------:R-:W-:Y:S01]  /*10e70*/  @!PT LDS RZ, [RZ] ;  /* 0x00000000fffff984 */ /* 0x000fe20000000800 */
[----:B------:R-:W-:Y:S01]  /*10e80*/  @!PT LDS RZ, [RZ] ;  /* 0x00000000fffff984 */ /* 0x000fe20000000800 */
[----:B------:R-:W-:Y:S01]  /*10e90*/  @!PT LDS RZ, [RZ] ;  /* 0x00000000fffff984 */ /* 0x000fe20000000800 */
[----:B------:R0:W-:Y:S01]  /*10ea0*/  @!P1 LDGSTS.E.BYPASS.LTC128B.128 [R9+0x20400], desc[UR38][R4.64], !P0 ;  /* 0x2040000004099fae */ /* 0x0001e2000c101d66 */
[----:B------:R-:W-:Y:S02]  /*10eb0*/  IMAD.MOV.U32 R13, RZ, RZ, R2 ;  /* 0x000000ffff0d7224 */ /* 0x000fe400078e0002 */
[----:B------:R-:W-:Y:S02]  /*10ec0*/  IMAD.MOV.U32 R12, RZ, RZ, 0x2 ;  /* 0x00000002ff0c7424 */ /* 0x000fe400078e00ff */
[----:B0-----:R-:W-:Y:S02]  /*10ed0*/  VIADD R5, R7, 0x10 ;  /* 0x0000001007057836 */ /* 0x001fe40000000000 */
[----:B------:R-:W-:-:S07]  /*10ee0*/  IMAD.MOV.U32 R4, RZ, RZ, R14 ;  /* 0x000000ffff047224 */ /* 0x000fce00078e000e */
[----:B------:R-:W-:Y:S05]  /*10ef0*/  WARPSYNC.COLLECTIVE R15, `(.L_x_347) ;  /* 0x000000000f087348 */ /* 0x000fea0003c00000 */
[----:B------:R0:W1:Y:S02]  /*10f00*/  SHFL.IDX P6, R14, R13, R12, R11 ;  /* 0x0000000c0d0e7389 */ /* 0x00006400000c000b */
[----:B01----:R-:W-:Y:S01]  /*10f10*/  ENDCOLLECTIVE ;  /* 0x000000000000791b */ /* 0x003fe20003800000 */
.L_x_347:
[----:B------:R-:W-:Y:S01]  /*10f20*/  ISETP.GE.AND P1, PT, R5, R3, PT ;  /* 0x000000030500720c */ /* 0x000fe20003f26270 */
[----:B------:R-:W-:Y:S01]  /*10f30*/  VIADD R7, R7, 0x20 ;  /* 0x0000002007077836 */ /* 0x000fe20000000000 */
[----:B------:R0:W-:Y:S04]  /*10f40*/  STL [R1+0x28], R5 ;  /* 0x0000280501007387 */ /* 0x0001e80000100800 */
[----:B------:R1:W-:Y:S07]  /*10f50*/  STL [R1+0x2c], R7 ;  /* 0x00002c0701007387 */ /* 0x0003ee0000100800 */
[----:B0-----:R-:W-:Y:S01]  /*10f60*/  @!P1 LEA R5, P2, R10, R4, 0x1 ;  /* 0x000000040a059211 */ /* 0x001fe200078408ff */
[----:B------:R-:W-:-:S04]  /*10f70*/  IMAD.MOV.U32 R13, RZ, RZ, R0 ;  /* 0x000000ffff0d7224 */ /* 0x000fc800078e0000 */
[----:B------:R-:W-:Y:S02]  /*10f80*/  @!P1 IMAD.X R4, RZ, RZ, R6, P2 ;  /* 0x000000ffff049224 */ /* 0x000fe400010e0606 */
[----:B------:R-:W-:-:S03]  /*10f90*/  IMAD.MOV.U32 R6, RZ, RZ, R14 ;  /* 0x000000ffff067224 */ /* 0x000fc600078e000e */
[----:B-1----:R-:W-:-:S07]  /*10fa0*/  @!P1 LOP3.LUT R5, R5, R4, RZ, 0x3c, !PT ;  /* 0x0000000405059212 */ /* 0x002fce00078e3cff */
[----:B------:R-:W-:Y:S05]  /*10fb0*/  WARPSYNC.COLLECTIVE R15, `(.L_x_348) ;  /* 0x000000000f087348 */ /* 0x000fea0003c00000 */
[----:B------:R0:W1:Y:S02]  /*10fc0*/  SHFL.IDX P6, R14, R13, R12, R11 ;  /* 0x0000000c0d0e7389 */ /* 0x00006400000c000b */
[----:B01----:R-:W-:Y:S01]  /*10fd0*/  ENDCOLLECTIVE ;  /* 0x000000000000791b */ /* 0x003fe20003800000 */
.L_x_348:
[----:B------:R-:W-:-:S04]  /*10fe0*/  @!P1 LOP3.LUT R4, R5, R4, RZ, 0x3c, !PT ;  /* 0x0000000405049212 */ /* 0x000fc800078e3cff */
[----:B------:R-:W-:-:S05]  /*10ff0*/  @!P1 LOP3.LUT R5, R5, R4, RZ, 0x3c, !PT ;  /* 0x0000000405059212 */ /* 0x000fca00078e3cff */
[----:B------:R-:W-:Y:S01]  /*11000*/  @!PT LDS RZ, [RZ] ;  /* 0x00000000fffff984 */ /* 0x000fe20000000800 */
[----:B------:R-:W-:Y:S01]  /*11010*/  @!PT LDS RZ, [RZ] ;  /* 0x00000000fffff984 */ /* 0x000fe20000000800 */
[----:B------:R-:W-:Y:S01]  /*11020*/  @!PT LDS RZ, [RZ] ;  /* 0x00000000fffff984 */ /* 0x000fe20000000800 */
[----:B------:R0:W-:Y:S01]  /*11030*/  @!P1 LDGSTS.E.BYPASS.LTC128B.128 [R9+0x20c00], desc[UR38][R4.64], !P0 ;  /* 0x20c0000004099fae */ /* 0x0001e2000c101d66 */
[----:B------:R-:W-:Y:S01]  /*11040*/  ISETP.GE.AND P1, PT, R7, R3, PT ;  /* 0x000000030700720c */ /* 0x000fe20003f26270 */
[----:B------:R-:W-:Y:S02]  /*11050*/  IMAD.MOV.U32 R13, RZ, RZ, R2 ;  /* 0x000000ffff0d7224 */ /* 0x000fe400078e0002 */
[----:B------:R-:W-:Y:S02]  /*11060*/  IMAD.MOV.U32 R12, RZ, RZ, 0x3 ;  /* 0x00000003ff0c7424 */ /* 0x000fe400078e00ff */
[----:B0-----:R-:W-:-:S08]  /*11070*/  IMAD.MOV.U32 R4, RZ, RZ, R14 ;  /* 0x000000ffff047224 */ /* 0x001fd000078e000e */
[----:B------:R-:W-:Y:S05]  /*11080*/  WARPSYNC.COLLECTIVE R15, `(.L_x_349) ;  /* 0x000000000f087348 */ /* 0x000fea0003c00000 */
[----:B------:R0:W1:Y:S02]  /*11090*/  SHFL.IDX P6, R14, R13, R12, R11 ;  /* 0x0000000c0d0e7389 */ /* 0x00006400000c000b */
[----:B01----:R-:W-:Y:S01]  /*110a0*/  ENDCOLLECTIVE ;  /* 0x000000000000791b */ /* 0x003fe20003800000 */
.L_x_349:
        /* <DEDUP_REMOVED lines=9> */
[----:B------:R0:W-:Y:S02]  /*11140*/  @!P1 LDGSTS.E.BYPASS.LTC128B.128 [R9+0x21400], desc[UR38][R4.64], !P0 ;  /* 0x2140000004099fae */ /* 0x0001e4000c101d66 */
[----:B0-----:R-:W-:-:S07]  /*11150*/  IMAD.MOV.U32 R4, RZ, RZ, R14 ;  /* 0x000000ffff047224 */ /* 0x001fce00078e000e */
[----:B------:R-:W-:Y:S05]  /*11160*/  WARPSYNC.COLLECTIVE R15, `(.L_x_350) ;  /* 0x000000000f087348 */ /* 0x000fea0003c00000 */
[----:B------:R0:W1:Y:S02]  /*11170*/  SHFL.IDX P6, R14, R13, R12, R11 ;  /* 0x0000000c0d0e7389 */ /* 0x00006400000c000b */
[----:B01----:R-:W-:Y:S01]  /*11180*/  ENDCOLLECTIVE ;  /* 0x000000000000791b */ /* 0x003fe20003800000 */
.L_x_350:
[----:B------:R-:W-:Y:S01]  /*11190*/  IMAD.MOV.U32 R0, RZ, RZ, R14 ;  /* 0x000000ffff007224 */ /* 0x000fe200078e000e */
[----:B------:R-:W-:Y:S06]  /*111a0*/  BRA `(.L_x_351) ;  /* 0xffffffac00dc7947 */ /* 0x000fec000383ffff */
.L_x_240:
[----:B------:R-:W-:Y:S01]  /*111b0*/  BSSY B0, `(.L_x_352) ;  /* 0x0000008000007945 */ /* 0x000fe20003800000 */
[----:B------:R-:W-:Y:S02]  /*111c0*/  IMAD.MOV.U32 R13, RZ, RZ, R6 ;  /* 0x000000ffff0d7224 */ /* 0x000fe400078e0006 */
[----:B------:R-:W-:Y:S02]  /*111d0*/  IMAD.MOV.U32 R12, RZ, RZ, RZ ;  /* 0x000000ffff0c7224 */ /* 0x000fe400078e00ff */
[----:B------:R-:W-:Y:S02]  /*111e0*/  IMAD.MOV.U32 R11, RZ, RZ, 0x181f ;  /* 0x0000181fff0b7424 */ /* 0x000fe400078e00ff */
[----:B------:R-:W-:-:S07]  /*111f0*/  IMAD.MOV.U32 R15, RZ, RZ, -0x1 ;  /* 0xffffffffff0f7424 */ /* 0x000fce00078e00ff */
[----:B------:R-:W-:Y:S05]  /*11200*/  WARPSYNC.COLLECTIVE R15, `(.L_x_353) ;  /* 0x000000000f087348 */ /* 0x000fea0003c00000 */
[----:B------:R0:W1:Y:S02]  /*11210*/  SHFL.IDX P6, R14, R13, R12, R11 ;  /* 0x0000000c0d0e7389 */ /* 0x00006400000c000b */
[----:B01----:R-:W-:Y:S01]  /*11220*/  ENDCOLLECTIVE ;  /* 0x000000000000791b */ /* 0x003fe20003800000 */
.L_x_353:
[----:B------:R-:W-:Y:S05]  /*11230*/  BSYNC B0 ;  /* 0x0000000000007941 */ /* 0x000fea0003800000 */
.L_x_352:
[----:B------:R-:W-:Y:S01]  /*11240*/  IMAD.MOV.U32 R13, RZ, RZ, R0 ;  /* 0x000000ffff0d7224 */ /* 0x000fe200078e0000 */
[----:B------:R0:W5:Y:S01]  /*11250*/  LDL.LU R10, [R1+0x2c] ;  /* 0x00002c00010a7983 */ /* 0x0001620000300800 */
[----:B------:R-:W-:Y:S02]  /*11260*/  IMAD.MOV.U32 R12, RZ, RZ, RZ ;  /* 0x000000ffff0c7224 */ /* 0x000fe400078e00ff */
[----:B------:R-:W-:Y:S01]  /*11270*/  IMAD.MOV.U32 R11, RZ, RZ, 0x181f ;  /* 0x0000181fff0b7424 */ /* 0x000fe200078e00ff */
[----:B------:R0:W-:Y:S01]  /*11280*/  STL [R1+0x54], R16 ;  /* 0x0000541001007387 */ /* 0x0001e20000100800 */
[----:B------:R-:W-:Y:S02]  /*11290*/  IMAD.MOV.U32 R15, RZ, RZ, -0x1 ;  /* 0xffffffffff0f7424 */ /* 0x000fe400078e00ff */
[----:B------:R-:W-:-:S07]  /*112a0*/  IMAD.MOV.U32 R2, RZ, RZ, R14 ;  /* 0x000000ffff027224 */ /* 0x000fce00078e000e */
[----:B0----5:R-:W-:Y:S05]  /*112b0*/  WARPSYNC.COLLECTIVE R15, `(.L_x_354) ;  /* 0x000000000f087348 */ /* 0x021fea0003c00000 */
[----:B------:R1:W2:Y:S02]  /*112c0*/  SHFL.IDX P6, R14, R13, R12, R11 ;  /* 0x0000000c0d0e7389 */ /* 0x0002a400000c000b */
[----:B012--5:R-:W-:Y:S01]  /*112d0*/  ENDCOLLECTIVE ;  /* 0x000000000000791b */ /* 0x027fe20003800000 */
.L_x_354:
[----:B------:R-:W-:Y:S01]  /*112e0*/  ULDC UR4, c[0x0][0x288] ;  /* 0x0000a20000047ab9 */ /* 0x000fe20000000800 */
[----:B------:R-:W2:Y:S01]  /*112f0*/  LDL R16, [R1+0x4] ;  /* 0x0000040001107983 */ /* 0x000ea20000100800 */
[----:B------:R-:W-:Y:S01]  /*11300*/  LOP3.LUT R18, R18, 0xfffffeff, RZ, 0xc0, !PT ;  /* 0xfffffeff12127812 */ /* 0x000fe200078ec0ff */
[----:B------:R-:W-:-:S03]  /*11310*/  IMAD R4, R8, UR4, RZ ;  /* 0x0000000408047c24 */ /* 0x000fc6000f8e02ff */
[----:B------:R-:W-:-:S04]  /*11320*/  @P1 LOP3.LUT R18, R18, 0x100, RZ, 0xfc, !PT ;  /* 0x0000010012121812 */ /* 0x000fc800078efcff */
[C---:B------:R-:W-:Y:S01]  /*11330*/  LOP3.LUT P1, RZ, R18.reuse, 0x10, RZ, 0xc0, !PT ;  /* 0x0000001012ff7812 */ /* 0x040fe2000782c0ff */
[----:B------:R-:W3:Y:S04]  /*11340*/  LDL.LU R11, [R1+0x14] ;  /* 0x00001400010b7983 */ /* 0x000ee80000300800 */
[----:B------:R-:W4:Y:S01]  /*11350*/  LDL.LU R15, [R1+0x28] ;  /* 0x00002800010f7983 */ /* 0x000f220000300800 */
[----:B------:R-:W-:Y:S01]  /*11360*/  LOP3.LUT R18, R18, 0xffffff7f, RZ, 0xc0, !PT ;  /* 0xffffff7f12127812 */ /* 0x000fe200078ec0ff */
[----:B------:R-:W-:Y:S02]  /*11370*/  IMAD.MOV.U32 R13, RZ, RZ, R6 ;  /* 0x000000ffff0d7224 */ /* 0x000fe400078e0006 */
[----:B------:R-:W-:Y:S02]  /*11380*/  IMAD.MOV.U32 R12, RZ, RZ, 0x1 ;  /* 0x00000001ff0c7424 */ /* 0x000fe400078e00ff */
[----:B------:R-:W-:Y:S01]  /*11390*/  IMAD.MOV.U32 R3, RZ, RZ, R14 ;  /* 0x000000ffff037224 */ /* 0x000fe200078e000e */
[----:B------:R-:W-:-:S13]  /*113a0*/  ISETP.GE.AND P3, PT, R10, R4, PT ;  /* 0x000000040a00720c */ /* 0x000fda0003f66270 */
[----:B------:R-:W-:-:S04]  /*113b0*/  @P3 LOP3.LUT R18, R18, 0x80, RZ, 0xfc, !PT ;  /* 0x0000008012123812 */ /* 0x000fc800078efcff */
[----:B------:R-:W-:Y:S02]  /*113c0*/  LOP3.LUT P3, RZ, R18, 0x4, RZ, 0xc0, !PT ;  /* 0x0000000412ff7812 */ /* 0x000fe4000786c0ff */
[-C--:B---3--:R-:W-:Y:S01]  /*113d0*/  ISETP.GE.AND P4, PT, R11, R4.reuse, PT ;  /* 0x000000040b00720c */ /* 0x088fe20003f86270 */
[----:B------:R-:W-:Y:S01]  /*113e0*/  IMAD.MOV.U32 R11, RZ, RZ, 0x181f ;  /* 0x0000181fff0b7424 */ /* 0x000fe200078e00ff */
[----:B----4-:R-:W-:Y:S01]  /*113f0*/  ISETP.GE.AND P2, PT, R15, R4, PT ;  /* 0x000000040f00720c */ /* 0x010fe20003f46270 */
[----:B------:R-:W-:-:S10]  /*11400*/  IMAD.MOV.U32 R15, RZ, RZ, -0x1 ;  /* 0xffffffffff0f7424 */ /* 0x000fd400078e00ff */
[----:B------:R-:W-:Y:S02]  /*11410*/  @!P4 LEA R3, P6, R9, R3, 0x1 ;  /* 0x000000030903c211 */ /* 0x000fe400078c08ff */
[----:B------:R-:W-:-:S03]  /*11420*/  @!P4 LOP3.LUT R8, R5, 0x40, RZ, 0xc0, !PT ;  /* 0x000000400508c812 */ /* 0x000fc600078ec0ff */
[----:B------:R-:W-:Y:S01]  /*11430*/  @!P4 IMAD.X R2, RZ, RZ, R2, P6 ;  /* 0x000000ffff02c224 */ /* 0x000fe200030e0602 */
[----:B------:R-:W-:Y:S02]  /*11440*/  LOP3.LUT P6, RZ, R18, 0x8, RZ, 0xc0, !PT ;  /* 0x0000000812ff7812 */ /* 0x000fe400078cc0ff */
[----:B------:R-:W-:Y:S02]  /*11450*/  @!P4 SHF.R.U32.HI R8, RZ, 0x2, R8 ;  /* 0x00000002ff08c819 */ /* 0x000fe40000011608 */
[----:B------:R-:W-:-:S04]  /*11460*/  @!P4 LOP3.LUT R3, R3, R2, RZ, 0x3c, !PT ;  /* 0x000000020303c212 */ /* 0x000fc800078e3cff */
[----:B------:R-:W-:-:S04]  /*11470*/  @!P4 LOP3.LUT R2, R3, R2, RZ, 0x3c, !PT ;  /* 0x000000020302c212 */ /* 0x000fc800078e3cff */
[----:B------:R-:W-:-:S05]  /*11480*/  @!P4 LOP3.LUT R3, R3, R2, RZ, 0x3c, !PT ;  /* 0x000000020303c212 */ /* 0x000fca00078e3cff */
[----:B------:R-:W-:Y:S01]  /*11490*/  @!PT LDS RZ, [RZ] ;  /* 0x00000000fffff984 */ /* 0x000fe20000000800 */
[----:B------:R-:W-:Y:S01]  /*114a0*/  @!PT LDS RZ, [RZ] ;  /* 0x00000000fffff984 */ /* 0x000fe20000000800 */
[----:B------:R-:W-:Y:S01]  /*114b0*/  @!PT LDS RZ, [RZ] ;  /* 0x00000000fffff984 */ /* 0x000fe20000000800 */
[----:B--2---:R0:W-:Y:S01]  /*114c0*/  @!P4 LDGSTS.E.BYPASS.LTC128B.128 [R16+0x26400], desc[UR38][R2.64], !P1 ;  /* 0x264000000210cfae */ /* 0x0041e2000c901d66 */
[----:B------:R-:W-:-:S03]  /*114d0*/  LOP3.LUT P1, RZ, R18, 0x100, RZ, 0xc0, !PT ;  /* 0x0000010012ff7812 */ /* 0x000fc6000782c0ff */
[----:B------:R0:W-:Y:S01]  /*114e0*/  @!P4 LDGSTS.E.BYPASS.LTC128B.128 [R16+0x28400], desc[UR38][R2.64+0x80], !P6 ;  /* 0x284000800210cfae */ /* 0x0001e2000f101d66 */
[----:B------:R-:W-:Y:S02]  /*114f0*/  @!P4 ISETP.NE.U32.AND P6, PT, R8, RZ, PT ;  /* 0x000000ff0800c20c */ /* 0x000fe40003fc5070 */
[----:B------:R-:W-:Y:S01]  /*11500*/  @!P4 LOP3.LUT R8, R7, 0x80, RZ, 0xc0, !PT ;  /* 0x000000800708c812 */ /* 0x000fe200078ec0ff */
[----:B------:R0:W-:Y:S03]  /*11510*/  @!P4 LDGSTS.E.BYPASS.LTC128B.128 [R16+0x2a400], desc[UR38][R2.64+0x100], !P3 ;  /* 0x2a4001000210cfae */ /* 0x0001e6000d901d66 */
[----:B------:R-:W-:Y:S01]  /*11520*/  @!P4 SHF.R.U32.HI R8, RZ, 0x3, R8 ;  /* 0x00000003ff08c819 */ /* 0x000fe20000011608 */
[----:B------:R0:W-:Y:S04]  /*11530*/  @!P4 LDGSTS.E.BYPASS.LTC128B.128 [R16+0x2c400], desc[UR38][R2.64+0x180], !P5 ;  /* 0x2c4001800210cfae */ /* 0x0001e8000e901d66 */
[----:B------:R0:W-:Y:S04]  /*11540*/  @!P4 LDGSTS.E.BYPASS.LTC128B.128 [R16+0x2e400], desc[UR38][R2.64+0x200], !P0 ;  /* 0x2e4002000210cfae */ /* 0x0001e8000c101d66 */
[----:B------:R0:W-:Y:S04]  /*11550*/  @!P4 LDGSTS.E.BYPASS.LTC128B.128 [R16+0x30400], desc[UR38][R2.64+0x280], !P1 ;  /* 0x304002800210cfae */ /* 0x0001e8000c901d66 */
[----:B------:R0:W-:Y:S01]  /*11560*/  @!P4 LDGSTS.E.BYPASS.LTC128B.128 [R16+0x32400], desc[UR38][R2.64+0x300], P6 ;  /* 0x324003000210cfae */ /* 0x0001e2000b101d66 */
[----:B------:R-:W-:-:S13]  /*11570*/  @!P4 ISETP.NE.U32.AND P6, PT, R8, RZ, PT ;  /* 0x000000ff0800c20c */ /* 0x000fda0003fc5070 */
[----:B------:R0:W-:Y:S02]  /*11580*/  @!P4 LDGSTS.E.BYPASS.LTC128B.128 [R16+0x34400], desc[UR38][R2.64+0x380], P6 ;  /* 0x344003800210cfae */ /* 0x0001e4000b101d66 */
[----:B0-----:R-:W-:Y:S05]  /*11590*/  WARPSYNC.COLLECTIVE R15, `(.L_x_355) ;  /* 0x000000000f087348 */ /* 0x001fea0003c00000 */
[----:B------:R1:W2:Y:S02]  /*115a0*/  SHFL.IDX P6, R14, R13, R12, R11 ;  /* 0x0000000c0d0e7389 */ /* 0x0002a400000c000b */
[----:B012---:R-:W-:Y:S01]  /*115b0*/  ENDCOLLECTIVE ;  /* 0x000000000000791b */ /* 0x007fe20003800000 */
.L_x_355:
[----:B------:R-:W-:Y:S02]  /*115c0*/  IMAD.MOV.U32 R13, RZ, RZ, R0 ;  /* 0x000000ffff0d7224 */ /* 0x000fe400078e0000 */
[----:B------:R-:W-:-:S07]  /*115d0*/  IMAD.MOV.U32 R8, RZ, RZ, R14 ;  /* 0x000000ffff087224 */ /* 0x000fce00078e000e */
[----:B------:R-:W-:Y:S05]  /*115e0*/  WARPSYNC.COLLECTIVE R15, `(.L_x_356) ;  /* 0x000000000f087348 */ /* 0x000fea0003c00000 */
[----:B------:R0:W1:Y:S02]  /*115f0*/  SHFL.IDX P6, R14, R13, R12, R11 ;  /* 0x0000000c0d0e7389 */ /* 0x00006400000c000b */
[----:B01----:R-:W-:Y:S01]  /*11600*/  ENDCOLLECTIVE ;  /* 0x000000000000791b */ /* 0x003fe20003800000 */
.L_x_356:
[----:B------:R-:W-:Y:S02]  /*11610*/  IMAD.MOV.U32 R13, RZ, RZ, R6 ;  /* 0x000000ffff0d7224 */ /* 0x000fe400078e0006 */
[----:B------:R-:W-:Y:S01]  /*11620*/  IMAD.MOV.U32 R12, RZ, RZ, 0x2 ;  /* 0x00000002ff0c7424 */ /* 0x000fe200078e00ff */
[----:B------:R-:W-:Y:S02]  /*11630*/  @!P2 LEA R9, P4, R9, R14, 0x1 ;  /* 0x0000000e0909a211 */ /* 0x000fe400078808ff */
[----:B------:R-:W-:-:S03]  /*11640*/  LOP3.LUT P6, RZ, R18, 0x8, RZ, 0xc0, !PT ;  /* 0x0000000812ff7812 */ /* 0x000fc600078cc0ff */
[----:B------:R-:W-:Y:S01]  /*11650*/  @!P2 IMAD.X R10, RZ, RZ, R8, P4 ;  /* 0x000000ffff0aa224 */ /* 0x000fe200020e0608 */
[----:B------:R-:W-:Y:S01]  /*11660*/  LOP3.LUT P4, RZ, R18, 0x10, RZ, 0xc0, !PT ;  /* 0x0000001012ff7812 */ /* 0x000fe2000788c0ff */
[----:B------:R-:W-:Y:S01]  /*11670*/  @!P2 IMAD.MOV.U32 R2, RZ, RZ, R9 ;  /* 0x000000ffff02a224 */ /* 0x000fe200078e0009 */
[----:B------:R-:W-:Y:S01]  /*11680*/  @!P2 LOP3.LUT R8, R5, 0x40, RZ, 0xc0, !PT ;  /* 0x000000400508a812 */ /* 0x000fe200078ec0ff */
[----:B------:R-:W-:Y:S02]  /*11690*/  @!P2 IMAD.MOV.U32 R3, RZ, RZ, R10 ;  /* 0x000000ffff03a224 */ /* 0x000fe400078e000a */
[----:B------:R-:W0:Y:S01]  /*116a0*/  S2R R10, SR_TID.X ;  /* 0x00000000000a7919 */ /* 0x000e220000002100 */
[----:B------:R-:W-:-:S07]  /*116b0*/  @!P2 SHF.R.U32.HI R8, RZ, 0x2, R8 ;  /* 0x00000002ff08a819 */ /* 0x000fce0000011608 */
[----:B------:R-:W-:Y:S01]  /*116c0*/  @!PT LDS RZ, [RZ] ;  /* 0x00000000fffff984 */ /* 0x000fe20000000800 */
[----:B------:R-:W-:Y:S01]  /*116d0*/  @!PT LDS RZ, [RZ] ;  /* 0x00000000fffff984 */ /* 0x000fe20000000800 */
[----:B------:R-:W-:Y:S01]  /*116e0*/  @!PT LDS RZ, [RZ] ;  /* 0x00000000fffff984 */ /* 0x000fe20000000800 */
[----:B------:R1:W-:Y:S01]  /*116f0*/  @!P2 LDGSTS.E.BYPASS.LTC128B.128 [R16+0x26c00], desc[UR38][R2.64], !P4 ;  /* 0x26c000000210afae */ /* 0x0003e2000e101d66 */
[----:B------:R-:W-:Y:S02]  /*11700*/  @!P2 ISETP.NE.U32.AND P4, PT, R8, RZ, PT ;  /* 0x000000ff0800a20c */ /* 0x000fe40003f85070 */
[----:B------:R-:W-:Y:S01]  /*11710*/  @!P2 LOP3.LUT R8, R7, 0x80, RZ, 0xc0, !PT ;  /* 0x000000800708a812 */ /* 0x000fe200078ec0ff */
[----:B------:R1:W-:Y:S03]  /*11720*/  @!P2 LDGSTS.E.BYPASS.LTC128B.128 [R16+0x28c00], desc[UR38][R2.64+0x80], !P6 ;  /* 0x28c000800210afae */ /* 0x0003e6000f101d66 */
[----:B------:R-:W-:-:S07]  /*11730*/  @!P2 SHF.R.U32.HI R8, RZ, 0x3, R8 ;  /* 0x00000003ff08a819 */ /* 0x000fce0000011608 */
[----:B01----:R-:W-:Y:S05]  /*11740*/  WARPSYNC.COLLECTIVE R15, `(.L_x_357) ;  /* 0x000000000f087348 */ /* 0x003fea0003c00000 */
[----:B------:R2:W3:Y:S02]  /*11750*/  SHFL.IDX P6, R14, R13, R12, R11 ;  /* 0x0000000c0d0e7389 */ /* 0x0004e400000c000b */
[----:B0123--:R-:W-:Y:S01]  /*11760*/  ENDCOLLECTIVE ;  /* 0x000000000000791b */ /* 0x00ffe20003800000 */
.L_x_357:
[----:B------:R-:W-:Y:S01]  /*11770*/  @!PT LDS RZ, [RZ] ;  /* 0x00000000fffff984 */ /* 0x000fe20000000800 */
[----:B------:R-:W-:Y:S01]  /*11780*/  @!PT LDS RZ, [RZ] ;  /* 0x00000000fffff984 */ /* 0x000fe20000000800 */
[----:B------:R-:W-:Y:S01]  /*11790*/  @!PT LDS RZ, [RZ] ;  /* 0x00000000fffff984 */ /* 0x000fe20000000800 */
[----:B------:R-:W-:Y:S01]  /*117a0*/  @!P2 LDGSTS.E.BYPASS.LTC128B.128 [R16+0x2ac00], desc[UR38][R2.64+0x100], !P3 ;  /* 0x2ac001000210afae */ /* 0x000fe2000d901d66 */
[----:B------:R-:W-:-:S03]  /*117b0*/  LOP3.LUT P3, RZ, R18, 0x80, RZ, 0xc0, !PT ;  /* 0x0000008012ff7812 */ /* 0x000fc6000786c0ff */
[----:B------:R-:W-:Y:S04]  /*117c0*/  @!P2 LDGSTS.E.BYPASS.LTC128B.128 [R16+0x2cc00], desc[UR38][R2.64+0x180], !P5 ;  /* 0x2cc001800210afae */ /* 0x000fe8000e901d66 */
[----:B------:R-:W-:Y:S01]  /*117d0*/  @!P2 LDGSTS.E.BYPASS.LTC128B.128 [R16+0x2ec00], desc[UR38][R2.64+0x200], !P0 ;  /* 0x2ec002000210afae */ /* 0x000fe2000c101d66 */
[----:B------:R-:W-:-:S03]  /*117e0*/  IMAD.MOV.U32 R13, RZ, RZ, R0 ;  /* 0x000000ffff0d7224 */ /* 0x000fc600078e0000 */
[----:B------:R-:W-:Y:S01]  /*117f0*/  @!P2 LDGSTS.E.BYPASS.LTC128B.128 [R16+0x30c00], desc[UR38][R2.64+0x280], !P1 ;  /* 0x30c002800210afae */ /* 0x000fe2000c901d66 */
[----:B------:R-:W-:-:S03]  /*11800*/  IMAD.SHL.U32 R10, R10, 0x8, RZ ;  /* 0x000000080a0a7824 */ /* 0x000fc600078e00ff */
[----:B------:R-:W-:Y:S01]  /*11810*/  @!P2 LDGSTS.E.BYPASS.LTC128B.128 [R16+0x32c00], desc[UR38][R2.64+0x300], P4 ;  /* 0x32c003000210afae */ /* 0x000fe2000a101d66 */
[----:B------:R-:W-:Y:S02]  /*11820*/  @!P2 ISETP.NE.U32.AND P4, PT, R8, RZ, PT ;  /* 0x000000ff0800a20c */ /* 0x000fe40003f85070 */
[----:B------:R-:W-:Y:S02]  /*11830*/  LOP3.LUT R10, R10, 0x38, RZ, 0xc0, !PT ;  /* 0x000000380a0a7812 */ /* 0x000fe400078ec0ff */
[----:B------:R-:W-:-:S04]  /*11840*/  @!P3 LOP3.LUT R8, R5, 0x40, RZ, 0xc0, !PT ;  /* 0x000000400508b812 */ /* 0x000fc800078ec0ff */
[----:B------:R-:W-:-:S05]  /*11850*/  @!P3 SHF.R.U32.HI R8, RZ, 0x2, R8 ;  /* 0x00000002ff08b819 */ /* 0x000fca0000011608 */
[----:B------:R0:W-:Y:S01]  /*11860*/  @!P2 LDGSTS.E.BYPASS.LTC128B.128 [R16+0x34c00], desc[UR38][R2.64+0x380], P4 ;  /* 0x34c003800210afae */ /* 0x0001e2000a101d66 */
[----:B------:R-:W-:Y:S01]  /*11870*/  LOP3.LUT P2, RZ, R18, 0x4, RZ, 0xc0, !PT ;  /* 0x0000000412ff7812 */ /* 0x000fe2000784c0ff */
[----:B0-----:R-:W-:-:S12]  /*11880*/  IMAD.MOV.U32 R2, RZ, RZ, R14 ;  /* 0x000000ffff027224 */ /* 0x001fd800078e000e */
[----:B------:R-:W-:Y:S05]  /*11890*/  WARPSYNC.COLLECTIVE R15, `(.L_x_358) ;  /* 0x000000000f087348 */ /* 0x000fea0003c00000 */
[----:B------:R0:W1:Y:S02]  /*118a0*/  SHFL.IDX P6, R14, R13, R12, R11 ;  /* 0x0000000c0d0e7389 */ /* 0x00006400000c000b */
[----:B01----:R-:W-:Y:S01]  /*118b0*/  ENDCOLLECTIVE ;  /* 0x000000000000791b */ /* 0x003fe20003800000 */
.L_x_358:
[----:B------:R-:W-:Y:S01]  /*118c0*/  IMAD.MOV.U32 R3, RZ, RZ, R14 ;  /* 0x000000ffff037224 */ /* 0x000fe200078e000e */
[----:B------:R-:W-:-:S04]  /*118d0*/  LOP3.LUT P6, RZ, R18, 0x8, RZ, 0xc0, !PT ;  /* 0x0000000812ff7812 */ /* 0x000fc800078cc0ff */
[----:B------:R-:W-:-:S05]  /*118e0*/  @!P3 LEA R3, P4, R10, R3, 0x1 ;  /* 0x000000030a03b211 */ /* 0x000fca00078808ff */
[----:B------:R-:W-:Y:S01]  /*118f0*/  @!P3 IMAD.X R2, RZ, RZ, R2, P4 ;  /* 0x000000ffff02b224 */ /* 0x000fe200020e0602 */
[----:B------:R-:W-:-:S04]  /*11900*/  LOP3.LUT P4, RZ, R18, 0x10, RZ, 0xc0, !PT ;  /* 0x0000001012ff7812 */ /* 0x000fc8000788c0ff */
[----:B------:R-:W-:-:S04]  /*11910*/  @!P3 LOP3.LUT R3, R3, R2, RZ, 0x3c, !PT ;  /* 0x000000020303b212 */ /* 0x000fc800078e3cff */
[----:B------:R-:W-:-:S04]  /*11920*/  @!P3 LOP3.LUT R2, R3, R2, RZ, 0x3c, !PT ;  /* 0x000000020302b212 */ /* 0x000fc800078e3cff */
[----:B------:R-:W-:-:S05]  /*11930*/  @!P3 LOP3.LUT R3, R3, R2, RZ, 0x3c, !PT ;  /* 0x000000020303b212 */ /* 0x000fca00078e3cff */
[----:B------:R-:W-:Y:S01]  /*11940*/  @!PT LDS RZ, [RZ] ;  /* 0x00000000fffff984 */ /* 0x000fe20000000800 */
[----:B------:R-:W-:Y:S01]  /*11950*/  @!PT LDS RZ, [RZ] ;  /* 0x00000000fffff984 */ /* 0x000fe20000000800 */
[----:B------:R-:W-:Y:S01]  /*11960*/  @!PT LDS RZ, [RZ] ;  /* 0x00000000fffff984 */ /* 0x000fe20000000800 */
        /* <DEDUP_REMOVED lines=8> */
[----:B------:R0:W-:Y:S04]  /*119f0*/  @!P3 LDGSTS.E.BYPASS.LTC128B.128 [R16+0x31400], desc[UR38][R2.64+0x280], !P1 ;  /* 0x314002800210bfae */ /* 0x0001e8000c901d66 */
[----:B------:R0:W-:Y:S01]  /*11a00*/  @!P3 LDGSTS.E.BYPASS.LTC128B.128 [R16+0x33400], desc[UR38][R2.64+0x300], P4 ;  /* 0x334003000210bfae */ /* 0x0001e2000a101d66 */
[----:B------:R-:W-:-:S13]  /*11a10*/  @!P3 ISETP.NE.U32.AND P4, PT, R8, RZ, PT ;  /* 0x000000ff0800b20c */ /* 0x000fda0003f85070 */
[----:B------:R0:W-:Y:S04]  /*11a20*/  @!P3 LDGSTS.E.BYPASS.LTC128B.128 [R16+0x35400], desc[UR38][R2.64+0x380], P4 ;  /* 0x354003800210bfae */ /* 0x0001e8000a101d66 */
[----:B------:R0:W5:Y:S01]  /*11a30*/  LDL.LU R16, [R1+0x54] ;  /* 0x0000540001107983 */ /* 0x0001620000300800 */
[----:B------:R-:W-:Y:S02]  /*11a40*/  IMAD.MOV.U32 R13, RZ, RZ, R6 ;  /* 0x000000ffff0d7224 */ /* 0x000fe400078e0006 */
[----:B------:R-:W-:-:S07]  /*11a50*/  IMAD.MOV.U32 R12, RZ, RZ, 0x3 ;  /* 0x00000003ff0c7424 */ /* 0x000fce00078e00ff */
[----:B0----5:R-:W-:Y:S05]  /*11a60*/  WARPSYNC.COLLECTIVE R15, `(.L_x_359) ;  /* 0x000000000f087348 */ /* 0x021fea0003c00000 */
[----:B------:R1:W2:Y:S02]  /*11a70*/  SHFL.IDX P6, R14, R13, R12, R11 ;  /* 0x0000000c0d0e7389 */ /* 0x0002a400000c000b */
[----:B012--5:R-:W-:Y:S01]  /*11a80*/  ENDCOLLECTIVE ;  /* 0x000000000000791b */ /* 0x027fe20003800000 */
.L_x_359:
[----:B------:R-:W-:Y:S02]  /*11a90*/  IMAD.MOV.U32 R13, RZ, RZ, R0 ;  /* 0x000000ffff0d7224 */ /* 0x000fe400078e0000 */
[----:B------:R-:W-:-:S07]  /*11aa0*/  IMAD.MOV.U32 R6, RZ, RZ, R14 ;  /* 0x000000ffff067224 */ /* 0x000fce00078e000e */
[----:B------:R-:W-:Y:S05]  /*11ab0*/  WARPSYNC.COLLECTIVE R15, `(.L_x_360) ;  /* 0x000000000f087348 */ /* 0x000fea0003c00000 */
[----:B------:R0:W1:Y:S02]  /*11ac0*/  SHFL.IDX P6, R14, R13, R12, R11 ;  /* 0x0000000c0d0e7389 */ /* 0x00006400000c000b */
[----:B01----:R-:W-:Y:S01]  /*11ad0*/  ENDCOLLECTIVE ;  /* 0x000000000000791b */ /* 0x003fe20003800000 */
.L_x_360:
[----:B------:R-:W-:Y:S01]  /*11ae0*/  IMAD.MOV.U32 R0, RZ, RZ, R14 ;  /* 0x000000ffff007224 */ /* 0x000fe200078e000e */
[----:B------:R-:W-:Y:S06]  /*11af0*/  BRA `(.L_x_361) ;  /* 0xffffffb000f87947 */ /* 0x000fec000383ffff */
.L_x_244:
[----:B0-----:R-:W-:-:S04]  /*11b00*/  IMAD.U32 R3, RZ, RZ, UR36 ;  /* 0x00000024ff037e24 */ /* 0x001fc8000f8e00ff */
[----:B------:R0:W2:Y:S03]  /*11b10*/  SYNCS.PHASECHK.TRANS64.TRYWAIT P0, [R3+URZ+0x38820], R0 ;  /* 0x03882000030075a7 */ /* 0x0000a6000800017f */
[----:B--2---:R-:W-:Y:S05]  /*11b20*/  @!P0 NANOSLEEP.SYNCS 0x989680 ;  /* 0x009896800000895d */ /* 0x004fea0003900000 */
[----:B------:R-:W2:Y:S02]  /*11b30*/  @!P0 SYNCS.PHASECHK.TRANS64 P0, [R3+URZ+0x38820], R0 ;  /* 0x03882000030085a7 */ /* 0x000ea4000800007f */
[----:B--2---:R-:W-:Y:S05]  /*11b40*/  @!P0 BRA `(.L_x_244) ;  /* 0xfffffffc00ec8947 */ /* 0x004fea000383ffff */
[----:B------:R-:W-:Y:S05]  /*11b50*/  BRA `(.L_x_362) ;  /* 0xffffffb400887947 */ /* 0x000fea000383ffff */
.L_x_248:
[----:B0-----:R0:W2:Y:S02]  /*11b60*/  SYNCS.PHASECHK.TRANS64.TRYWAIT P0, [R3+URZ+0x38860], R0 ;  /* 0x03886000030075a7 */ /* 0x0010a4000800017f */
[----:B--2---:R-:W-:Y:S05]  /*11b70*/  @!P0 NANOSLEEP.SYNCS 0x989680 ;  /* 0x009896800000895d */ /* 0x004fea0003900000 */
[----:B------:R-:W2:Y:S02]  /*11b80*/  @!P0 SYNCS.PHASECHK.TRANS64 P0, [R3+URZ+0x38860], R0 ;  /* 0x03886000030085a7 */ /* 0x000ea4000800007f */
[----:B--2---:R-:W-:Y:S05]  /*11b90*/  @!P0 BRA `(.L_x_248) ;  /* 0xfffffffc00f08947 */ /* 0x004fea000383ffff */
[----:B------:R-:W-:Y:S05]  /*11ba0*/  BRA `(.L_x_363) ;  /* 0xffffffb400a87947 */ /* 0x000fea000383ffff */
.L_x_265:
[----:B-1----:R1:W2:Y:S02]  /*11bb0*/  SYNCS.PHASECHK.TRANS64.TRYWAIT P0, [R3+URZ+0x38840], R2 ;  /* 0x03884002030075a7 */ /* 0x0022a4000800017f */
[----:B--2---:R-:W-:Y:S05]  /*11bc0*/  @!P0 NANOSLEEP.SYNCS 0x989680 ;  /* 0x009896800000895d */ /* 0x004fea0003900000 */
[----:B------:R-:W2:Y:S02]  /*11bd0*/  @!P0 SYNCS.PHASECHK.TRANS64 P0, [R3+URZ+0x38840], R2 ;  /* 0x03884002030085a7 */ /* 0x000ea4000800007f */
[----:B--2---:R-:W-:Y:S05]  /*11be0*/  @!P0 BRA `(.L_x_265) ;  /* 0xfffffffc00f08947 */ /* 0x004fea000383ffff */
[----:B------:R-:W-:Y:S05]  /*11bf0*/  BRA `(.L_x_364) ;  /* 0xffffffc0008c7947 */ /* 0x000fea000383ffff */
.L_x_270:
[----:B0-----:R0:W2:Y:S02]  /*11c00*/  SYNCS.PHASECHK.TRANS64.TRYWAIT P0, [R3+URZ+0x38860], R2 ;  /* 0x03886002030075a7 */ /* 0x0010a4000800017f */
[----:B--2---:R-:W-:Y:S05]  /*11c10*/  @!P0 NANOSLEEP.SYNCS 0x989680 ;  /* 0x009896800000895d */ /* 0x004fea0003900000 */
[----:B------:R-:W2:Y:S02]  /*11c20*/  @!P0 SYNCS.PHASECHK.TRANS64 P0, [R3+URZ+0x38860], R2 ;  /* 0x03886002030085a7 */ /* 0x000ea4000800007f */
[----:B--2---:R-:W-:Y:S05]  /*11c30*/  @!P0 BRA `(.L_x_270) ;  /* 0xfffffffc00f08947 */ /* 0x004fea000383ffff */
[----:B------:R-:W-:Y:S05]  /*11c40*/  BRA `(.L_x_365) ;  /* 0xffffffc400047947 */ /* 0x000fea000383ffff */
.L_x_286:
[----:B--2---:R2:W3:Y:S02]  /*11c50*/  SYNCS.PHASECHK.TRANS64.TRYWAIT P0, [R4+URZ+0x38840], R2 ;  /* 0x03884002040075a7 */ /* 0x0044e4000800017f */
[----:B---3--:R-:W-:Y:S05]  /*11c60*/  @!P0 NANOSLEEP.SYNCS 0x989680 ;  /* 0x009896800000895d */ /* 0x008fea0003900000 */
[----:B------:R-:W3:Y:S02]  /*11c70*/  @!P0 SYNCS.PHASECHK.TRANS64 P0, [R4+URZ+0x38840], R2 ;  /* 0x03884002040085a7 */ /* 0x000ee4000800007f */
[----:B---3--:R-:W-:Y:S05]  /*11c80*/  @!P0 BRA `(.L_x_286) ;  /* 0xfffffffc00f08947 */ /* 0x008fea000383ffff */
[----:B------:R-:W-:Y:S05]  /*11c90*/  BRA `(.L_x_366) ;  /* 0xffffffcc00dc7947 */ /* 0x000fea000383ffff */
.L_x_291:
[----:B0-----:R0:W1:Y:S02]  /*11ca0*/  SYNCS.PHASECHK.TRANS64.TRYWAIT P0, [R4+URZ+0x38860], R2 ;  /* 0x03886002040075a7 */ /* 0x001064000800017f */
[----:B-1----:R-:W-:Y:S05]  /*11cb0*/  @!P0 NANOSLEEP.SYNCS 0x989680 ;  /* 0x009896800000895d */ /* 0x002fea0003900000 */
[----:B------:R-:W1:Y:S02]  /*11cc0*/  @!P0 SYNCS.PHASECHK.TRANS64 P0, [R4+URZ+0x38860], R2 ;  /* 0x03886002040085a7 */ /* 0x000e64000800007f */
[----:B-1----:R-:W-:Y:S05]  /*11cd0*/  @!P0 BRA `(.L_x_291) ;  /* 0xfffffffc00f08947 */ /* 0x002fea000383ffff */
[----:B------:R-:W-:Y:S05]  /*11ce0*/  BRA `(.L_x_367) ;  /* 0xffffffd000547947 */ /* 0x000fea000383ffff */
.L_x_306:
[----:B0-----:R0:W2:Y:S02]  /*11cf0*/  SYNCS.PHASECHK.TRANS64.TRYWAIT P0, [R4+URZ+0x38840], R2 ;  /* 0x03884002040075a7 */ /* 0x0010a4000800017f */
[----:B--2---:R-:W-:Y:S05]  /*11d00*/  @!P0 NANOSLEEP.SYNCS 0x989680 ;  /* 0x009896800000895d */ /* 0x004fea0003900000 */
[----:B------:R-:W2:Y:S02]  /*11d10*/  @!P0 SYNCS.PHASECHK.TRANS64 P0, [R4+URZ+0x38840], R2 ;  /* 0x03884002040085a7 */ /* 0x000ea4000800007f */
[----:B--2---:R-:W-:Y:S05]  /*11d20*/  @!P0 BRA `(.L_x_306) ;  /* 0xfffffffc00f08947 */ /* 0x004fea000383ffff */
[----:B------:R-:W-:Y:S05]  /*11d30*/  BRA `(.L_x_368) ;  /* 0xffffffdc00087947 */ /* 0x000fea000383ffff */
.L_x_311:
[----:B-1----:R1:W2:Y:S02]  /*11d40*/  SYNCS.PHASECHK.TRANS64.TRYWAIT P0, [R4+URZ+0x38860], R2 ;  /* 0x03886002040075a7 */ /* 0x0022a4000800017f */
[----:B--2---:R-:W-:Y:S05]  /*11d50*/  @!P0 NANOSLEEP.SYNCS 0x989680 ;  /* 0x009896800000895d */ /* 0x004fea0003900000 */
[----:B------:R-:W2:Y:S02]  /*11d60*/  @!P0 SYNCS.PHASECHK.TRANS64 P0, [R4+URZ+0x38860], R2 ;  /* 0x03886002040085a7 */ /* 0x000ea4000800007f */
[----:B--2---:R-:W-:Y:S05]  /*11d70*/  @!P0 BRA `(.L_x_311) ;  /* 0xfffffffc00f08947 */ /* 0x004fea000383ffff */
[----:B------:R-:W-:Y:S05]  /*11d80*/  BRA `(.L_x_369) ;  /* 0xffffffdc00807947 */ /* 0x000fea000383ffff */
.L_x_325:
[----:B0-----:R0:W2:Y:S02]  /*11d90*/  SYNCS.PHASECHK.TRANS64.TRYWAIT P0, [R9+URZ+0x38820], R2 ;  /* 0x03882002090075a7 */ /* 0x0010a4000800017f */
[----:B--2---:R-:W-:Y:S05]  /*11da0*/  @!P0 NANOSLEEP.SYNCS 0x989680 ;  /* 0x009896800000895d */ /* 0x004fea0003900000 */
[----:B------:R-:W2:Y:S02]  /*11db0*/  @!P0 SYNCS.PHASECHK.TRANS64 P0, [R9+URZ+0x38820], R2 ;  /* 0x03882002090085a7 */ /* 0x000ea4000800007f */
[----:B--2---:R-:W-:Y:S05]  /*11dc0*/  @!P0 BRA `(.L_x_325) ;  /* 0xfffffffc00f08947 */ /* 0x004fea000383ffff */
[----:B------:R-:W-:Y:S05]  /*11dd0*/  BRA `(.L_x_370) ;  /* 0xffffffe800007947 */ /* 0x000fea000383ffff */
.L_x_326:
        /* <DEDUP_REMOVED lines=11> */
.L_x_372:
[----:B------:R-:W-:Y:S05]  /*11e90*/  BSYNC B0 ;  /* 0x0000000000007941 */ /* 0x000fea0003800000 */
.L_x_371:
[----:B------:R-:W-:Y:S05]  /*11ea0*/  BRA `(.L_x_373) ;  /* 0xffffffe400e87947 */ /* 0x000fea000383ffff */
.L_x_329:
[----:B------:R-:W-:Y:S01]  /*11eb0*/  BSSY B1, `(.L_x_374) ;  /* 0x0000006000017945 */ /* 0x000fe20003800000 */
[----:B------:R-:W-:-:S07]  /*11ec0*/  IMAD.MOV.U32 R15, RZ, RZ, -0x1 ;  /* 0xffffffffff0f7424 */ /* 0x000fce00078e00ff */
[----:B012---:R-:W-:Y:S05]  /*11ed0*/  WARPSYNC.COLLECTIVE R15, `(.L_x_375) ;  /* 0x000000000f0c7348 */ /* 0x007fea0003c00000 */
[----:B------:R-:W-:Y:S02]  /*11ee0*/  ELECT P6, UR62, PT ;  /* 0x00000000003e782f */ /* 0x000fe400038c0000 */
[----:B------:R-:W-:Y:S01]  /*11ef0*/  MOV R14, UR62 ;  /* 0x0000003e000e7c02 */ /* 0x000fe20008000f00 */
[----:B012---:R-:W-:Y:S10]  /*11f00*/  ENDCOLLECTIVE ;  /* 0x000000000000791b */ /* 0x007ff40003800000 */
.L_x_375:
[----:B------:R-:W-:Y:S05]  /*11f10*/  BSYNC B1 ;  /* 0x0000000000017941 */ /* 0x000fea0003800000 */
.L_x_374:
[----:B------:R-:W-:Y:S05]  /*11f20*/  BRA `(.L_x_376) ;  /* 0xffffffe400e07947 */ /* 0x000fea000383ffff */
.L_x_330:
[----:B0-----:R0:W1:Y:S02]  /*11f30*/  SYNCS.PHASECHK.TRANS64.TRYWAIT P0, [R5+URZ], R4 ;  /* 0x00000004050075a7 */ /* 0x001064000800017f */
[----:B-1----:R-:W-:Y:S05]  /*11f40*/  @!P0 NANOSLEEP.SYNCS 0x989680 ;  /* 0x009896800000895d */ /* 0x002fea0003900000 */
[----:B------:R-:W1:Y:S02]  /*11f50*/  @!P0 SYNCS.PHASECHK.TRANS64 P0, [R5+URZ], R4 ;  /* 0x00000004050085a7 */ /* 0x000e64000800007f */
[----:B-1----:R-:W-:Y:S05]  /*11f60*/  @!P0 BRA `(.L_x_330) ;  /* 0xfffffffc00f08947 */ /* 0x002fea000383ffff */
[----:B------:R-:W-:Y:S05]  /*11f70*/  BRA `(.L_x_377) ;  /* 0xffffffe800047947 */ /* 0x000fea000383ffff */
.L_x_331:
[----:B-1----:R1:W2:Y:S02]  /*11f80*/  SYNCS.PHASECHK.TRANS64.TRYWAIT P0, [R7+URZ], R2 ;  /* 0x00000002070075a7 */ /* 0x0022a4000800017f */
[----:B--2---:R-:W-:Y:S05]  /*11f90*/  @!P0 NANOSLEEP.SYNCS 0x989680 ;  /* 0x009896800000895d */ /* 0x004fea0003900000 */
[----:B------:R-:W2:Y:S02]  /*11fa0*/  @!P0 SYNCS.PHASECHK.TRANS64 P0, [R7+URZ], R2 ;  /* 0x00000002070085a7 */ /* 0x000ea4000800007f */
[----:B--2---:R-:W-:Y:S05]  /*11fb0*/  @!P0 BRA `(.L_x_331) ;  /* 0xfffffffc00f08947 */ /* 0x004fea000383ffff */
[----:B------:R-:W-:Y:S05]  /*11fc0*/  BRA `(.L_x_378) ;  /* 0xffffffe800007947 */ /* 0x000fea000383ffff */
.L_x_332:
[----:B--2---:R2:W3:Y:S02]  /*11fd0*/  SYNCS.PHASECHK.TRANS64.TRYWAIT P0, [R19+URZ], R4 ;  /* 0x00000004130075a7 */ /* 0x0044e4000800017f */
[----:B---3--:R-:W-:Y:S05]  /*11fe0*/  @!P0 NANOSLEEP.SYNCS 0x989680 ;  /* 0x009896800000895d */ /* 0x008fea0003900000 */
[----:B------:R-:W3:Y:S02]  /*11ff0*/  @!P0 SYNCS.PHASECHK.TRANS64 P0, [R19+URZ], R4 ;  /* 0x00000004130085a7 */ /* 0x000ee4000800007f */
[----:B---3--:R-:W-:Y:S05]  /*12000*/  @!P0 BRA `(.L_x_332) ;  /* 0xfffffffc00f08947 */ /* 0x008fea000383ffff */
[----:B------:R-:W-:Y:S05]  /*12010*/  BRA `(.L_x_379) ;  /* 0xffffffe400f47947 */ /* 0x000fea000383ffff */
.L_x_380:
        /* <DEDUP_REMOVED lines=14> */
.L_x_6020:


//--------------------- .text._ZN7cutlass13device_kernelIN5flash11enable_sm90INS1_16FlashAttnFwdSm90INS1_25CollectiveMainloopFwdSm90ILi2EN4cute5tupleIJNS5_1CILi1EEES8_S8_EEENS6_IJNS7_ILi64EEESA_SA_EEELi512ENS_6half_tEfNS_4arch4Sm90ELb0ELb0ELb1ELb1ELb0ELb0ELb0ELb0ELb0ELb1ELb0ELb0EEENS1_21CollectiveEpilogueFwdINS6_IJSA_NS7_ILi512EEESA_EEES9_SC_SE_Li256ELb1ELb1ELb0ELb0EEENS1_36VarlenDynamicPersistentTileSchedulerILi64ELi64ELi256ELi128ELb0ELb1ELb1ELb0ELb1ELb1EEEEEEEEEvNT_6ParamsE --------------------------
	.section	.text._ZN7cutlass13device_kernelIN5flash11enable_sm90INS1_16FlashAttnFwdSm90INS1_25CollectiveMainloopFwdSm90ILi2EN4cute5tupleIJNS5_1CILi1EEES8_S8_EEENS6_IJNS7_ILi64EEESA_SA_EEELi512ENS_6half_tEfNS_4arch4Sm90ELb0ELb0ELb1ELb1ELb0ELb0ELb0ELb0ELb0ELb1ELb0ELb0EEENS1_21CollectiveEpilogueFwdINS6_IJSA_NS7_ILi512EEESA_EEES9_SC_SE_Li256ELb1ELb1ELb0ELb0EEENS1_36VarlenDynamicPersistentTileSchedulerILi64ELi64ELi256ELi128ELb0ELb1ELb1ELb0ELb1ELb1EEEEEEEEEvNT_6ParamsE,"ax",@progbits
	.align	128
.text._ZN7cutlass13device_kernelIN5flash11enable_sm90INS1_16FlashAttnFwdSm90INS1_25CollectiveMainloopFwdSm90ILi2EN4cute5tupleIJNS5_1CILi1EEES8_S8_EEENS6_IJNS7_ILi64EEESA_SA_EEELi512ENS_6half_tEfNS_4arch4Sm90ELb0ELb0ELb1ELb1ELb0ELb0ELb0ELb0ELb0ELb1ELb0ELb0EEENS1_21CollectiveEpilogueFwdINS6_IJSA_NS7_ILi512EEESA_EEES9_SC_SE_Li256ELb1ELb1ELb0ELb0EEENS1_36VarlenDynamicPersistentTileSchedulerILi64ELi64ELi256ELi128ELb0ELb1ELb1ELb0ELb1ELb1EEEEEEEEEvNT_6ParamsE:
        .type           _ZN7cutlass13device_kernelIN5flash11enable_sm90INS1_16FlashAttnFwdSm90INS1_25CollectiveMainloopFwdSm90ILi2EN4cute5tupleIJNS5_1CILi1EEES8_S8_EEENS6_IJNS7_ILi64EEESA_SA_EEELi512ENS_6half_tEfNS_4arch4Sm90ELb0ELb0ELb1ELb1ELb0ELb0ELb0ELb0ELb0ELb1ELb0ELb0EEENS1_21CollectiveEpilogueFwdINS6_IJSA_NS7_ILi512EEESA_EEES9_SC_SE_Li256ELb1ELb1ELb0ELb0EEENS1_36VarlenDynamicPersistentTileSchedulerILi64ELi64ELi256ELi128ELb0ELb1ELb1ELb0ELb1ELb1EEEEEEEEEvNT_6ParamsE,@function
        .size           _ZN7cutlass13device_kernelIN5flash11enable_sm90INS1_16FlashAttnFwdSm90INS1_25CollectiveMainloopFwdSm90ILi2EN4cute5tupleIJNS5_1CILi1EEES8_S8_EEENS6_IJNS7_ILi64EEESA_SA_EEELi512ENS_6half_tEfNS_4arch4Sm90ELb0ELb0ELb1ELb1ELb0ELb0ELb0ELb0ELb0ELb1ELb0ELb0EEENS1_21CollectiveEpilogueFwdINS6_IJSA_NS7_ILi512EEESA_EEES9_SC_SE_Li256ELb1ELb1ELb0ELb0EEENS1_36VarlenDynamicPersistentTileSchedulerILi64ELi64ELi256ELi128ELb0ELb1ELb1ELb0ELb1ELb1EEEEEEEEEvNT_6ParamsE,(.L_x_6021 - _ZN7cutlass13device_kernelIN5flash11enable_sm90INS1_16FlashAttnFwdSm90INS1_25CollectiveMainloopFwdSm90ILi2EN4cute5tupleIJNS5_1CILi1EEES8_S8_EEENS6_IJNS7_ILi64EEESA_SA_EEELi512ENS_6half_tEfNS_4arch4Sm90ELb0ELb0ELb1ELb1ELb0ELb0ELb0ELb0ELb0ELb1ELb0ELb0EEENS1_21CollectiveEpilogueFwdINS6_IJSA_NS7_ILi512EEESA_EEES9_SC_SE_Li256ELb1ELb1ELb0ELb0EEENS1_36VarlenDynamicPersistentTileSchedulerILi64ELi64ELi256ELi128ELb0ELb1ELb1ELb0ELb1ELb1EEEEEEEEEvNT_6ParamsE)
        .other          _ZN7cutlass13device_kernelIN5flash11enable_sm90INS1_16FlashAttnFwdSm90INS1_25CollectiveMainloopFwdSm90ILi2EN4cute5tupleIJNS5_1CILi1EEES8_S8_EEENS6_IJNS7_ILi64EEESA_SA_EEELi512ENS_6half_tEfNS_4arch4Sm90ELb0ELb0ELb1ELb1ELb0ELb0ELb0ELb0ELb0ELb1ELb0ELb0EEENS1_21CollectiveEpilogueFwdINS6_IJSA_NS7_ILi512EEESA_EEES9_SC_SE_Li256ELb1ELb1ELb0ELb0EEENS1_36VarlenDynamicPersistentTileSchedulerILi64ELi64ELi256ELi128ELb0ELb1ELb1ELb0ELb1ELb1EEEEEEEEEvNT_6ParamsE,@"STO_CUDA_ENTRY STV_DEFAULT"
_ZN7cutlass13device_kernelIN5flash11enable_sm90INS1_16FlashAttnFwdSm90INS1_25CollectiveMainloopFwdSm90ILi2EN4cute5tupleIJNS5_1CILi1EEES8_S8_EEENS6_IJNS7_ILi64EEESA_SA_EEELi512ENS_6half_tEfNS_4arch4Sm90ELb0ELb0ELb1ELb1ELb0ELb0ELb0ELb0ELb0ELb1ELb0ELb0EEENS1_21CollectiveEpilogueFwdINS6_IJSA_NS7_ILi512EEESA_EEES9_SC_SE_Li256ELb1ELb1ELb0ELb0EEENS1_36VarlenDynamicPersistentTileSchedulerILi64ELi64ELi256ELi128ELb0ELb1ELb1ELb0ELb1ELb1EEEEEEEEEvNT_6ParamsE:
        /* <DEDUP_REMOVED lines=18> */
.L_x_382:
[----:B------:R-:W-:Y:S05]  /*0120*/  BSYNC B0 ;  /* 0x0000000000007941 */ /* 0x000fea0003800000 */
.L_x_381:
        /* <DEDUP_REMOVED lines=37> */
.L_x_383:
        /* <DEDUP_REMOVED lines=22> */
.L_x_384:
        /* <DEDUP_REMOVED lines=18> */
.L_x_385:
        /* <DEDUP_REMOVED lines=22> */
.L_x_386:
        /* <DEDUP_REMOVED lines=22> */
.L_x_387:
[----:B------:R-:W-:Y:S01]  /*08c0*/  PLOP3.LUT P0, PT, PT, PT, UP0, 0x80, 0x0 ;  /* 0x000000000000781c */ /* 0x000fe20003f0f008 */
[----:B------:R-:W-:Y:S01]  /*08d0*/  UMOV UR36, 0x1 ;  /* 0x0000000100247882 */ /* 0x000fe20000000000 */
[----:B------:R-:W-:Y:S01]  /*08e0*/  NOP ;  /* 0x0000000000007918 */ /* 0x000fe20000000000 */
[----:B------:R-:W-:Y:S01]  /*08f0*/  USEL UR36, UR36, 0x2, !UP0 ;  /* 0x0000000224247887 */ /* 0x000fe2000c000000 */
[----:B------:R-:W-:Y:S01]  /*0900*/  ULDC.64 UR40, c[0x0][0x208] ;  /* 0x0000820000287ab9 */ /* 0x000fe20000000a00 */
[----:B012-4-:R-:W-:Y:S08]  /*0910*/  BAR.SYNC.DEFER_BLOCKING 0x0 ;  /* 0x0000000000007b1d */ /* 0x017ff00000010000 */
[----:B------:R-:W-:Y:S05]  /*0920*/  @!P0 BRA `(.L_x_388) ;  /* 0x0000009800788947 */ /* 0x000fea0003800000 */
.L_x_389:
[----:B------:R-:W-:-:S08]  /*0930*/  NOP ;  /* 0x0000000000007918 */ /* 0x000fd00000000000 */
[----:B------:R-:W0:Y:S02]  /*0940*/  USETMAXREG.TRY_ALLOC.CTAPOOL UP0, 0xf0 ;  /* 0x000000f0000079c8 */ /* 0x000e240008000600 */
[----:B0-----:R-:W-:-:S13]  /*0950*/  PLOP3.LUT P0, PT, PT, PT, UP0, 0x80, 0x0 ;  /* 0x000000000000781c */ /* 0x001fda0003f0f008 */
[----:B------:R-:W-:Y:S05]  /*0960*/  @!P0 BRA `(.L_x_389) ;  /* 0xfffffffc00f08947 */ /* 0x000fea000383ffff */
[----:B------:R-:W0:Y:S01]  /*0970*/  S2R R2, SR_TID.X ;  /* 0x0000000000027919 */ /* 0x000e220000002100 */
[----:B------:R-:W1:Y:S01]  /*0980*/  S2UR UR4, SR_CgaCtaId ;  /* 0x00000000000479c3 */ /* 0x000e620000008800 */
[----:B------:R-:W-:Y:S02]  /*0990*/  UMOV UR42, 0x400 ;  /* 0x00000400002a7882 */ /* 0x000fe40000000000 */
[----:B-1----:R-:W-:-:S03]  /*09a0*/  ULEA UR42, UR4, UR42, 0x18 ;  /* 0x0000002a042a7291 */ /* 0x002fc6000f8ec03f */
[----:B------:R-:W-:Y:S01]  /*09b0*/  ULDC UR4, c[0x0][0xc3c] ;  /* 0x00030f0000047ab9 */ /* 0x000fe20000000800 */
[----:B0-----:R-:W-:-:S04]  /*09c0*/  LOP3.LUT R0, R2, 0xffffff80, RZ, 0xc0, !PT ;  /* 0xffffff8002007812 */ /* 0x001fc800078ec0ff */
[----:B------:R-:W-:-:S13]  /*09d0*/  ISETP.NE.AND P0, PT, R0, 0x80, PT ;  /* 0x000000800000780c */ /* 0x000fda0003f05270 */
[----:B------:R-:W-:Y:S06]  /*09e0*/  @!P0 BAR.ARV 0x8, 0x100 ;  /* 0x0204000000008b1d */ /* 0x000fec0000002000 */
[----:B------:R-:W-:-:S13]  /*09f0*/  ISETP.GE.U32.AND P0, PT, R2, 0x100, PT ;  /* 0x000001000200780c */ /* 0x000fda0003f06070 */
[----:B------:R-:W-:Y:S08]  /*0a00*/  @P0 BAR.ARV 0xf, 0x100 ;  /* 0x03c4000000000b1d */ /* 0x000ff00000002000 */
[----:B------:R-:W-:Y:S06]  /*0a10*/  BAR.SYNC.DEFER_BLOCKING 0x5, 0x180 ;  /* 0x0146000000007b1d */ /* 0x000fec0000010000 */
[----:B------:R-:W0:Y:S02]  /*0a20*/  LDS.128 R16, [UR42+0x28cd0] ;  /* 0x028cd02aff107984 */ /* 0x000e240008000c00 */
[----:B------:R-:W-:Y:S06]  /*0a30*/  BAR.ARV 0x4, 0x180 ;  /* 0x0106000000007b1d */ /* 0x000fec0000002000 */
[----:B0-----:R-:W-:-:S13]  /*0a40*/  ISETP.GE.AND P0, PT, R19, UR4, PT ;  /* 0x0000000413007c0c */ /* 0x001fda000bf06270 */
[----:B------:R-:W-:Y:S05]  /*0a50*/  @P0 EXIT ;  /* 0x000000000000094d */ /* 0x000fea0003800000 */
[----:B------:R-:W-:Y:S01]  /*0a60*/  VIADD R197, R2, 0xffffff80 ;  /* 0xffffff8002c57836 */ /* 0x000fe20000000000 */
[----:B------:R-:W-:Y:S01]  /*0a70*/  R2UR UR5, R17 ;  /* 0x00000000110572ca */ /* 0x000fe200000e0000 */
[----:B------:R-:W-:Y:S01]  /*0a80*/  IMAD.MOV.U32 R23, RZ, RZ, 0x40 ;  /* 0x00000040ff177424 */ /* 0x000fe200078e00ff */
[----:B------:R-:W-:Y:S01]  /*0a90*/  R2UR UR6, R18 ;  /* 0x00000000120672ca */ /* 0x000fe200000e0000 */
        /* <DEDUP_REMOVED lines=8> */
[----:B------:R-:W-:Y:S02]  /*0b20*/  LEA.HI R7, R0, R197, RZ, 0x2 ;  /* 0x000000c500077211 */ /* 0x000fe400078f10ff */
[----:B------:R-:W-:Y:S02]  /*0b30*/  LEA.HI R4, R2, R3, RZ, 0x1 ;  /* 0x0000000302047211 */ /* 0x000fe400078f08ff */
[--C-:B------:R-:W-:Y:S02]  /*0b40*/  SHF.R.S32.HI R11, RZ, 0x5, R5.reuse ;  /* 0x00000005ff0b7819 */ /* 0x100fe40000011405 */
[----:B------:R-:W-:Y:S02]  /*0b50*/  LOP3.LUT R4, R4, 0x1ffffffe, RZ, 0xc0, !PT ;  /* 0x1ffffffe04047812 */ /* 0x000fe400078ec0ff */
[----:B------:R-:W-:-:S02]  /*0b60*/  SHF.R.S32.HI R6, RZ, 0x1f, R5 ;  /* 0x0000001fff067819 */ /* 0x000fc40000011405 */
[----:B------:R-:W-:Y:S01]  /*0b70*/  LOP3.LUT R8, R7, 0xfffffffc, RZ, 0xc0, !PT ;  /* 0xfffffffc07087812 */ /* 0x000fe200078ec0ff */
[----:B------:R-:W-:Y:S01]  /*0b80*/  IMAD.IADD R9, R3, 0x1, -R4 ;  /* 0x0000000103097824 */ /* 0x000fe200078e0a04 */
[----:B------:R-:W-:Y:S02]  /*0b90*/  LOP3.LUT R4, R2, 0xfffffff0, RZ, 0xc0, !PT ;  /* 0xfffffff002047812 */ /* 0x000fe400078ec0ff */
[----:B------:R-:W-:Y:S01]  /*0ba0*/  LEA.HI R3, R0, R197, RZ, 0x7 ;  /* 0x000000c500037211 */ /* 0x000fe200078f38ff */
[C---:B------:R-:W-:Y:S01]  /*0bb0*/  IMAD.IADD R10, R197.reuse, 0x1, -R8 ;  /* 0x00000001c50a7824 */ /* 0x040fe200078e0a08 */
[----:B------:R-:W-:Y:S01]  /*0bc0*/  LEA.HI R6, R6, R11, RZ, 0x2 ;  /* 0x0000000b06067211 */ /* 0x000fe200078f10ff */
[----:B------:R-:W-:Y:S01]  /*0bd0*/  IMAD.IADD R7, R197, 0x1, -R4 ;  /* 0x00000001c5077824 */ /* 0x000fe200078e0a04 */
[----:B------:R-:W-:Y:S01]  /*0be0*/  LOP3.LUT R2, R3, 0xffffff80, RZ, 0xc0, !PT ;  /* 0xffffff8003027812 */ /* 0x000fe200078ec0ff */
[----:B------:R-:W-:Y:S01]  /*0bf0*/  IMAD.SHL.U32 R9, R9, 0x8, RZ ;  /* 0x0000000809097824 */ /* 0x000fe200078e00ff */
[----:B------:R-:W-:-:S02]  /*0c00*/  SHF.R.S32.HI R192, RZ, 0x7, R3 ;  /* 0x00000007ffc07819 */ /* 0x000fc40000011403 */
[--C-:B------:R-:W-:Y:S01]  /*0c10*/  SHF.R.S32.HI R4, RZ, 0x1f, R7.reuse ;  /* 0x0000001fff047819 */ /* 0x100fe20000011407 */
[----:B------:R-:W-:Y:S01]  /*0c20*/  IMAD.IADD R2, R197, 0x1, -R2 ;  /* 0x00000001c5027824 */ /* 0x000fe200078e0a02 */
[----:B------:R-:W-:Y:S01]  /*0c30*/  LOP3.LUT R6, R6, 0x3ffffc, RZ, 0xc0, !PT ;  /* 0x003ffffc06067812 */ /* 0x000fe200078ec0ff */
[----:B------:R-:W-:Y:S01]  /*0c40*/  IMAD R15, R192, 0x100, R7 ;  /* 0x00000100c00f7824 */ /* 0x000fe200078e0207 */
[----:B------:R-:W-:Y:S02]  /*0c50*/  LEA.HI R12, R10, R10, RZ, 0x1 ;  /* 0x0000000a0a0c7211 */ /* 0x000fe400078f08ff */
[----:B------:R-:W-:Y:S01]  /*0c60*/  LEA.HI R8, R4, R7, RZ, 0x3 ;  /* 0x0000000704087211 */ /* 0x000fe200078f18ff */
[----:B------:R-:W-:Y:S01]  /*0c70*/  IMAD.IADD R4, R11, 0x1, -R6 ;  /* 0x000000010b047824 */ /* 0x000fe200078e0a06 */
[----:B------:R-:W-:Y:S02]  /*0c80*/  SHF.R.S32.HI R5, RZ, 0x1f, R2 ;  /* 0x0000001fff057819 */ /* 0x000fe40000011402 */
[----:B------:R-:W-:Y:S01]  /*0c90*/  LOP3.LUT R13, R12, 0x1ffffffe, RZ, 0xc0, !PT ;  /* 0x1ffffffe0c0d7812 */ /* 0x000fe200078ec0ff */
[----:B------:R-:W-:Y:S01]  /*0ca0*/  IMAD R196, R4, 0x10, R15 ;  /* 0x0000001004c47824 */ /* 0x000fe200078e020f */
[----:B------:R-:W-:-:S02]  /*0cb0*/  LEA.HI R4, R5, R2, RZ, 0x2 ;  /* 0x0000000205047211 */ /* 0x000fc400078f10ff */
[----:B------:R-:W-:Y:S01]  /*0cc0*/  LOP3.LUT R6, R8, 0xfffffff8, RZ, 0xc0, !PT ;  /* 0xfffffff808067812 */ /* 0x000fe200078ec0ff */
[----:B------:R-:W-:Y:S01]  /*0cd0*/  IMAD.IADD R195, R10, 0x1, -R13 ;  /* 0x000000010ac37824 */ /* 0x000fe200078e0a0d */
[----:B------:R-:W-:Y:S01]  /*0ce0*/  LOP3.LUT R13, R4, 0x7ffffffc, RZ, 0xc0, !PT ;  /* 0x7ffffffc040d7812 */ /* 0x000fe200078ec0ff */
[----:B------:R-:W-:Y:S01]  /*0cf0*/  IMAD.SHL.U32 R8, R8, 0x40, RZ ;  /* 0x0000004008087824 */ /* 0x000fe200078e00ff */
[----:B------:R-:W-:Y:S01]  /*0d00*/  LEA.HI R0, R0, R197, RZ, 0x3 ;  /* 0x000000c500007211 */ /* 0x000fe200078f18ff */
[----:B------:R-:W-:Y:S01]  /*0d10*/  IMAD.IADD R7, R7, 0x1, -R6 ;  /* 0x0000000107077824 */ /* 0x000fe200078e0a06 */
[----:B------:R-:W-:Y:S01]  /*0d20*/  LEA.HI R6, R5, R2, RZ, 0x5 ;  /* 0x0000000205067211 */ /* 0x000fe200078f28ff */
[----:B------:R-:W-:Y:S01]  /*0d30*/  IMAD.IADD R13, R2, 0x1, -R13 ;  /* 0x00000001020d7824 */ /* 0x000fe200078e0a0d */
[----:B------:R-:W-:Y:S01]  /*0d40*/  LOP3.LUT R8, R8, 0x7ffffe00, RZ, 0xc0, !PT ;  /* 0x7ffffe0008087812 */ /* 0x000fe200078ec0ff */
[----:B------:R-:W-:Y:S01]  /*0d50*/  IMAD.SHL.U32 R2, R7, 0x40, RZ ;  /* 0x0000004007027824 */ /* 0x000fe200078e00ff */
[--C-:B------:R-:W-:Y:S01]  /*0d60*/  SHF.R.S32.HI R5, RZ, 0x2, R4.reuse ;  /* 0x00000002ff057819 */ /* 0x100fe20000011404 */
[----:B------:R-:W-:Y:S01]  /*0d70*/  IMAD.U32 R196, R196, 0x40, R9 ;  /* 0x00000040c4c47824 */ /* 0x000fe200078e0009 */
[----:B------:R-:W-:Y:S01]  /*0d80*/  SHF.R.S32.HI R4, RZ, 0x1f, R4 ;  /* 0x0000001fff047819 */ /* 0x000fe20000011404 */
[----:B------:R-:W-:Y:S01]  /*0d90*/  IMAD R8, R11, 0x400, R8 ;  /* 0x000004000b087824 */ /* 0x000fe200078e0208 */
[----:B------:R-:W-:Y:S01]  /*0da0*/  LOP3.LUT R2, R2, 0x1c0, RZ, 0xc0, !PT ;  /* 0x000001c002027812 */ /* 0x000fe200078ec0ff */
[----:B------:R-:W-:Y:S01]  /*0db0*/  IMAD.SHL.U32 R17, R13, 0x2, RZ ;  /* 0x000000020d117824 */ /* 0x000fe200078e00ff */
[----:B------:R-:W-:-:S02]  /*0dc0*/  LOP3.LUT R190, R0, 0xfffffff8, RZ, 0xc0, !PT ;  /* 0xfffffff800be7812 */ /* 0x000fc400078ec0ff */
[----:B------:R-:W-:Y:S02]  /*0dd0*/  LOP3.LUT R9, R2, 0x8, R9, 0xf8, !PT ;  /* 0x0000000802097812 */ /* 0x000fe400078ef809 */
[----:B------:R-:W-:Y:S01]  /*0de0*/  SHF.R.U32.HI R2, RZ, 0x3, R2 ;  /* 0x00000003ff027819 */ /* 0x000fe20000011602 */
[----:B------:R-:W-:Y:S01]  /*0df0*/  IMAD.IADD R190, R197, 0x1, -R190 ;  /* 0x00000001c5be7824 */ /* 0x000fe200078e0abe */
[----:B------:R-:W-:Y:S02]  /*0e00*/  LEA.HI R4, R4, R5, RZ, 0x3 ;  /* 0x0000000504047211 */ /* 0x000fe400078f18ff */
[----:B------:R-:W-:Y:S01]  /*0e10*/  LOP3.LUT R9, R9, R2, RZ, 0x3c, !PT ;  /* 0x0000000209097212 */ /* 0x000fe200078e3cff */
[----:B------:R-:W-:Y:S01]  /*0e20*/  IMAD.SHL.U32 R2, R190, 0x8, RZ ;  /* 0x00000008be027824 */ /* 0x000fe200078e00ff */
[----:B------:R-:W-:Y:S01]  /*0e30*/  R2P PR, R7, 0x6 ;  /* 0x0000000607007804 */ /* 0x000fe20000000000 */
[----:B------:R-:W-:Y:S01]  /*0e40*/  IMAD.MOV.U32 R7, RZ, RZ, R19 ;  /* 0x000000ffff077224 */ /* 0x000fe200078e0013 */
[----:B------:R-:W-:Y:S01]  /*0e50*/  LOP3.LUT R4, R4, 0xfffffff8, RZ, 0xc0, !PT ;  /* 0xfffffff804047812 */ /* 0x000fe200078ec0ff */
[----:B------:R-:W-:Y:S01]  /*0e60*/  IMAD.IADD R8, R8, 0x1, R9 ;  /* 0x0000000108087824 */ /* 0x000fe200078e0209 */
[----:B------:R-:W-:Y:S01]  /*0e70*/  LEA.HI R3, R3, R192, RZ, 0x1 ;  /* 0x000000c003037211 */ /* 0x000fe200078f08ff */
[----:B------:R-:W-:Y:S01]  /*0e80*/  VIADD R189, R2, 0x40 ;  /* 0x0000004002bd7836 */ /* 0x000fe20000000000 */
[----:B------:R-:W-:Y:S01]  /*0e90*/  SHF.R.S32.HI R6, RZ, 0x5, R6 ;  /* 0x00000005ff067819 */ /* 0x000fe20000011406 */
[----:B------:R-:W-:Y:S01]  /*0ea0*/  IMAD.IADD R5, R5, 0x1, -R4 ;  /* 0x0000000105057824 */ /* 0x000fe200078e0a04 */
[----:B------:R-:W-:Y:S01]  /*0eb0*/  LEA R19, R8, UR42, 0x1 ;  /* 0x0000002a08137c11 */ /* 0x000fe2000f8e08ff */
[C---:B------:R-:W-:Y:S01]  /*0ec0*/  VIADD R188, R2.reuse, 0x80 ;  /* 0x0000008002bc7836 */ /* 0x040fe20000000000 */
[----:B------:R-:W-:Y:S01]  /*0ed0*/  LOP3.LUT R3, R3, 0xfffffe, RZ, 0xc0, !PT ;  /* 0x00fffffe03037812 */ /* 0x000fe200078ec0ff */
[C---:B------:R-:W-:Y:S01]  /*0ee0*/  VIADD R187, R2.reuse, 0xc0 ;  /* 0x000000c002bb7836 */ /* 0x040fe20000000000 */
[----:B------:R-:W-:Y:S01]  /*0ef0*/  SEL R23, R23, 0xffffffc0, !P2 ;  /* 0xffffffc017177807 */ /* 0x000fe20005000000 */
[C---:B------:R-:W-:Y:S01]  /*0f00*/  VIADD R184, R19.reuse, 0x26800 ;  /* 0x0002680013b87836 */ /* 0x040fe20000000000 */
[----:B------:R-:W-:Y:S01]  /*0f10*/  SHF.R.S32.HI R191, RZ, 0x3, R0 ;  /* 0x00000003ffbf7819 */ /* 0x000fe20000011400 */
[C---:B------:R-:W-:Y:S01]  /*0f20*/  VIADD R186, R2.reuse, 0x100 ;  /* 0x0000010002ba7836 */ /* 0x040fe20000000000 */
[----:B------:R-:W-:Y:S01]  /*0f30*/  SHF.R.S32.HI R204, RZ, 0x1f, R189 ;  /* 0x0000001fffcc7819 */ /* 0x000fe200000114bd */
[C---:B------:R-:W-:Y:S01]  /*0f40*/  VIADD R185, R2.reuse, 0x140 ;  /* 0x0000014002b97836 */ /* 0x040fe20000000000 */
[----:B------:R-:W-:Y:S01]  /*0f50*/  SHF.R.S32.HI R203, RZ, 0x1f, R188 ;  /* 0x0000001fffcb7819 */ /* 0x000fe200000114bc */
[C---:B------:R-:W-:Y:S01]  /*0f60*/  VIADD R194, R2.reuse, 0x180 ;  /* 0x0000018002c27836 */ /* 0x040fe20000000000 */
[----:B------:R-:W-:Y:S01]  /*0f70*/  SHF.R.S32.HI R202, RZ, 0x1f, R187 ;  /* 0x0000001fffca7819 */ /* 0x000fe200000114bb */
[----:B------:R-:W-:Y:S01]  /*0f80*/  VIADD R193, R2, 0x1c0 ;  /* 0x000001c002c17836 */ /* 0x000fe20000000000 */
[----:B------:R-:W-:Y:S01]  /*0f90*/  SHF.R.S32.HI R201, RZ, 0x1f, R186 ;  /* 0x0000001fffc97819 */ /* 0x000fe200000114ba */
[----:B------:R-:W-:Y:S01]  /*0fa0*/  VIADD R22, R19, 0x26820 ;  /* 0x0002682013167836 */ /* 0x000fe20000000000 */
[----:B------:R-:W-:Y:S01]  /*0fb0*/  SHF.R.S32.HI R200, RZ, 0x1f, R185 ;  /* 0x0000001fffc87819 */ /* 0x000fe200000114b9 */
[----:B------:R-:W-:Y:S01]  /*0fc0*/  IMAD R16, R6, 0x10, R5 ;  /* 0x0000001006107824 */ /* 0x000fe200078e0205 */
[----:B------:R-:W-:Y:S01]  /*0fd0*/  SHF.R.S32.HI R199, RZ, 0x1f, R194 ;  /* 0x0000001fffc77819 */ /* 0x000fe200000114c2 */
[----:B------:R-:W-:Y:S01]  /*0fe0*/  IMAD.IADD R3, R192, 0x1, -R3 ;  /* 0x00000001c0037824 */ /* 0x000fe200078e0a03 */
[----:B------:R-:W-:Y:S01]  /*0ff0*/  SHF.R.S32.HI R198, RZ, 0x1f, R193 ;  /* 0x0000001fffc67819 */ /* 0x000fe200000114c1 */
[----:B------:R-:W-:-:S02]  /*1000*/  @P1 VIADD R22, R184, 0xffffffe0 ;  /* 0xffffffe0b8161836 */ /* 0x000fc40000000000 */
[----:B------:R-:W-:Y:S02]  /*1010*/  IMAD.IADD R184, R184, 0x1, R23 ;  /* 0x00000001b8b87824 */ /* 0x000fe400078e0217 */
[----:B------:R-:W-:Y:S02]  /*1020*/  IMAD.SHL.U32 R18, R3, 0x100, RZ ;  /* 0x0000010003127824 */ /* 0x000fe400078e00ff */
[----:B------:R-:W-:Y:S02]  /*1030*/  IMAD R195, R195, 0x8, R16 ;  /* 0x00000008c3c37824 */ /* 0x000fe400078e0210 */
[----:B------:R-:W-:-:S07]  /*1040*/  IMAD.IADD R23, R23, 0x1, R22 ;  /* 0x0000000117177824 */ /* 0x000fce00078e0216 */
.L_x_433:
[----:B0-2-4-:R-:W0:Y:S01]  /*1050*/  LDC.64 R4, c[0x0][0xc88] ;  /* 0x00032200ff047b82 */ /* 0x015e220000000a00 */
[----:B------:R-:W-:Y:S01]  /*1060*/  ULDC.64 UR8, c[0x0][0xa28] ;  /* 0x00028a0000087ab9 */ /* 0x000fe20000000a00 */
[----:B------:R-:W-:Y:S01]  /*1070*/  ULDC.64 UR10, c[0x0][0x418] ;  /* 0x00010600000a7ab9 */ /* 0x000fe20000000a00 */
[----:B------:R-:W-:Y:S01]  /*1080*/  IMAD.MOV.U32 R3, RZ, RZ, RZ ;  /* 0x000000ffff037224 */ /* 0x000fe200078e00ff */
[----:B------:R-:W-:Y:S01]  /*1090*/  ULDC UR4, c[0x0][0x424] ;  /* 0x0001090000047ab9 */ /* 0x000fe20000000800 */
[----:B------:R-:W-:Y:S01]  /*10a0*/  ULDC UR7, c[0x0][0x2f0] ;  /* 0x0000bc0000077ab9 */ /* 0x000fe20000000800 */
[----:B0-----:R-:W-:-:S06]  /*10b0*/  IMAD.WIDE R4, R7, 0x4, R4 ;  /* 0x0000000407047825 */ /* 0x001fcc00078e0204 */
[----:B------:R-:W2:Y:S01]  /*10c0*/  LDG.E R4, desc[UR40][R4.64] ;  /* 0x0000002804047981 */ /* 0x000ea2000c1e1900 */
[----:B------:R-:W-:-:S04]  /*10d0*/  UISETP.NE.U32.AND UP0, UPT, UR8, URZ, UPT ;  /* 0x0000003f0800728c */ /* 0x000fc8000bf05070 */
[----:B------:R-:W-:-:S06]  /*10e0*/  UISETP.NE.AND.EX UP0, UPT, UR9, URZ, UPT, UP0 ;  /* 0x0000003f0900728c */ /* 0x000fcc000bf05300 */
[----:B------:R-:W-:Y:S02]  /*10f0*/  PLOP3.LUT P0, PT, PT, PT, UP0, 0x80, 0x0 ;  /* 0x000000000000781c */ /* 0x000fe40003f0f008 */
[----:B--2---:R-:W-:-:S13]  /*1100*/  R2UR UR43, R4 ;  /* 0x00000000042b72ca */ /* 0x004fda00000e0000 */
[----:B------:R-:W-:Y:S02]  /*1110*/  USHF.R.S32.HI UR44, URZ, 0x1f, UR43 ;  /* 0x0000001f3f2c7899 */ /* 0x000fe4000801142b */
[----:B------:R-:W-:-:S04]  /*1120*/  @UP0 ULEA UR8, UP1, UR43, UR8, 0x2 ;  /* 0x000000082b080291 */ /* 0x000fc8000f82103f */
[----:B------:R-:W-:Y:S02]  /*1130*/  @UP0 ULEA.HI.X UR9, UR43, UR9, UR44, 0x2, UP1 ;  /* 0x000000092b090291 */ /* 0x000fe400088f142c */
[----:B------:R-:W-:-:S04]  /*1140*/  IMAD.U32 R6, RZ, RZ, UR8 ;  /* 0x00000008ff067e24 */ /* 0x000fc8000f8e00ff */
[----:B------:R-:W-:Y:S01]  /*1150*/  IMAD.U32 R7, RZ, RZ, UR9 ;  /* 0x00000009ff077e24 */ /* 0x000fe2000f8e00ff */
[----:B------:R-:W-:Y:S02]  /*1160*/  ULDC.64 UR8, c[0x0][0xa20] ;  /* 0x0002880000087ab9 */ /* 0x000fe40000000a00 */
[----:B------:R-:W-:Y:S02]  /*1170*/  UISETP.NE.U32.AND UP0, UPT, UR8, URZ, UPT ;  /* 0x0000003f0800728c */ /* 0x000fe4000bf05070 */
[----:B------:R-:W-:Y:S01]  /*1180*/  UISETP.NE.U32.AND UP1, UPT, UR10, URZ, UPT ;  /* 0x0000003f0a00728c */ /* 0x000fe2000bf25070 */
[----:B------:R0:W5:Y:S01]  /*1190*/  @P0 LDG.E R3, desc[UR40][R6.64] ;  /* 0x0000002806030981 */ /* 0x000162000c1e1900 */
[----:B------:R-:W-:Y:S02]  /*11a0*/  UISETP.NE.AND.EX UP0, UPT, UR9, URZ, UPT, UP0 ;  /* 0x0000003f0900728c */ /* 0x000fe4000bf05300 */
[----:B------:R-:W-:-:S04]  /*11b0*/  UISETP.NE.AND.EX UP1, UPT, UR11, URZ, UPT, UP1 ;  /* 0x0000003f0b00728c */ /* 0x000fc8000bf25310 */
[----:B------:R-:W-:Y:S01]  /*11c0*/  USEL UR4, UR4, 0x1, UP1 ;  /* 0x0000000104047887 */ /* 0x000fe20008800000 */
[----:B------:R-:W-:-:S03]  /*11d0*/  PLOP3.LUT P0, PT, PT, PT, UP0, 0x80, 0x0 ;  /* 0x000000000000781c */ /* 0x000fc60003f0f008 */
[----:B------:R-:W-:Y:S02]  /*11e0*/  UIMAD UR4, UR4, UR7, URZ ;  /* 0x00000007040472a4 */ /* 0x000fe4000f8e023f */
[----:B------:R-:W-:-:S04]  /*11f0*/  @UP0 ULEA UR8, UP1, UR43, UR8, 0x2 ;  /* 0x000000082b080291 */ /* 0x000fc8000f82103f */
[----:B------:R-:W-:Y:S01]  /*1200*/  @UP0 ULEA.HI.X UR9, UR43, UR9, UR44, 0x2, UP1 ;  /* 0x000000092b090291 */ /* 0x000fe200088f142c */
[----:B------:R-:W-:Y:S02]  /*1210*/  IMAD.U32 R152, RZ, RZ, UR4 ;  /* 0x00000004ff987e24 */ /* 0x000fe4000f8e00ff */
[----:B------:R-:W-:-:S03]  /*1220*/  IMAD.U32 R4, RZ, RZ, UR8 ;  /* 0x00000008ff047e24 */ /* 0x000fc6000f8e00ff */
[----:B------:R-:W-:-:S05]  /*1230*/  IMAD.U32 R5, RZ, RZ, UR9 ;  /* 0x00000009ff057e24 */ /* 0x000fca000f8e00ff */
[----:B------:R0:W5:Y:S01]  /*1240*/  @P0 LDG.E R152, desc[UR40][R4.64] ;  /* 0x0000002804980981 */ /* 0x000162000c1e1900 */
[----:B------:R-:W-:Y:S01]  /*1250*/  UMOV UR45, UR5 ;  /* 0x00000005002d7c82 */ /* 0x000fe20008000000 */
[----:B------:R-:W-:Y:S01]  /*1260*/  UMOV UR46, UR6 ;  /* 0x00000006002e7c82 */ /* 0x000fe20008000000 */
[----:B-1-3--:R-:W-:Y:S05]  /*1270*/  @P0 BRA `(.L_x_390) ;  /* 0x00000000002c0947 */ /* 0x00afea0003800000 */
[----:B------:R-:W-:Y:S02]  /*1280*/  ULDC.64 UR4, c[0x0][0xa08] ;  /* 0x0002820000047ab9 */ /* 0x000fe40000000a00 */
[----:B------:R-:W-:-:S04]  /*1290*/  ISETP.NE.U32.AND P0, PT, RZ, UR4, PT ;  /* 0x00000004ff007c0c */ /* 0x000fc8000bf05070 */
[----:B------:R-:W-:-:S13]  /*12a0*/  ISETP.NE.AND.EX P0, PT, RZ, UR5, PT, P0 ;  /* 0x00000005ff007c0c */ /* 0x000fda000bf05300 */
[----:B------:R-:W-:Y:S05]  /*12b0*/  @!P0 BRA `(.L_x_390) ;  /* 0x00000000001c8947 */ /* 0x000fea0003800000 */
[----:B------:R-:W-:Y:S02]  /*12c0*/  ULDC.64 UR4, c[0x0][0xa08] ;  /* 0x0002820000047ab9 */ /* 0x000fe40000000a00 */
[----:B------:R-:W-:-:S06]  /*12d0*/  UIMAD.WIDE UR4, UR43, 0x4, UR4 ;  /* 0x000000042b0478a5 */ /* 0x000fcc000f8e0204 */
[----:B0-----:R-:W-:Y:S02]  /*12e0*/  IMAD.U32 R4, RZ, RZ, UR4 ;  /* 0x00000004ff047e24 */ /* 0x001fe4000f8e00ff */
[----:B------:R-:W-:-:S05]  /*12f0*/  IMAD.U32 R5, RZ, RZ, UR5 ;  /* 0x00000005ff057e24 */ /* 0x000fca000f8e00ff */
[----:B-----5:R-:W2:Y:S04]  /*1300*/  LDG.E R152, desc[UR40][R4.64] ;  /* 0x0000002804987981 */ /* 0x020ea8000c1e1900 */
[----:B------:R-:W2:Y:S02]  /*1310*/  LDG.E R7, desc[UR40][R4.64+0x4] ;  /* 0x0000042804077981 */ /* 0x000ea4000c1e1900 */
[----:B--2---:R-:W-:-:S07]  /*1320*/  IMAD.IADD R152, R7, 0x1, -R152 ;  /* 0x0000000107987824 */ /* 0x004fce00078e0a98 */
.L_x_390:
[----:B------:R-:W-:Y:S01]  /*1330*/  UISETP.NE.AND UP0, UPT, UR48, 0x1, UPT ;  /* 0x000000013000788c */ /* 0x000fe2000bf05270 */
[----:B-----5:R-:W-:Y:S01]  /*1340*/  IMAD.IADD R152, R152, 0x1, -R3 ;  /* 0x0000000198987824 */ /* 0x020fe200078e0a03 */
[----:B------:R-:W-:Y:S01]  /*1350*/  CS2R R20, SRZ ;  /* 0x0000000000147805 */ /* 0x000fe2000001ff00 */
[----:B------:R-:W-:Y:S01]  /*1360*/  IMAD.MOV.U32 R0, RZ, RZ, RZ ;  /* 0x000000ffff007224 */ /* 0x000fe200078e00ff */
[----:B------:R-:W-:Y:S01]  /*1370*/  CS2R R150, SRZ ;  /* 0x0000000000967805 */ /* 0x000fe2000001ff00 */
[----:B------:R-:W-:Y:S01]  /*1380*/  VIADD R3, R152, 0x3f ;  /* 0x0000003f98037836 */ /* 0x000fe20000000000 */
[----:B------:R-:W-:Y:S02]  /*1390*/  PLOP3.LUT P0, PT, PT, PT, UP0, 0x80, 0x0 ;  /* 0x000000000000781c */ /* 0x000fe40003f0f008 */
[----:B------:R-:W-:Y:S02]  /*13a0*/  CS2R R148, SRZ ;  /* 0x0000000000947805 */ /* 0x000fe4000001ff00 */
[----:B------:R-:W-:-:S02]  /*13b0*/  CS2R R146, SRZ ;  /* 0x0000000000927805 */ /* 0x000fc4000001ff00 */
[----:B------:R-:W-:Y:S02]  /*13c0*/  CS2R R144, SRZ ;  /* 0x0000000000907805 */ /* 0x000fe4000001ff00 */
[----:B0-----:R-:W-:Y:S02]  /*13d0*/  SHF.R.S32.HI R4, RZ, 0x1f, R3 ;  /* 0x0000001fff047819 */ /* 0x001fe40000011403 */
[----:B------:R-:W-:Y:S02]  /*13e0*/  CS2R R142, SRZ ;  /* 0x00000000008e7805 */ /* 0x000fe4000001ff00 */
[----:B------:R-:W-:Y:S02]  /*13f0*/  CS2R R140, SRZ ;  /* 0x00000000008c7805 */ /* 0x000fe4000001ff00 */
[----:B------:R-:W-:Y:S02]  /*1400*/  CS2R R138, SRZ ;  /* 0x00000000008a7805 */ /* 0x000fe4000001ff00 */
[----:B------:R-:W-:-:S02]  /*1410*/  LEA.HI R4, R4, R3, RZ, 0x6 ;  /* 0x0000000304047211 */ /* 0x000fc400078f30ff */
[----:B------:R-:W-:Y:S02]  /*1420*/  CS2R R136, SRZ ;  /* 0x0000000000887805 */ /* 0x000fe4000001ff00 */
[----:B------:R-:W-:Y:S02]  /*1430*/  CS2R R134, SRZ ;  /* 0x0000000000867805 */ /* 0x000fe4000001ff00 */
[----:B------:R-:W-:Y:S02]  /*1440*/  CS2R R132, SRZ ;  /* 0x0000000000847805 */ /* 0x000fe4000001ff00 */
[----:B------:R-:W-:Y:S02]  /*1450*/  CS2R R130, SRZ ;  /* 0x0000000000827805 */ /* 0x000fe4000001ff00 */
[----:B------:R-:W-:Y:S02]  /*1460*/  CS2R R128, SRZ ;  /* 0x0000000000807805 */ /* 0x000fe4000001ff00 */
[----:B------:R-:W-:-:S02]  /*1470*/  CS2R R170, SRZ ;  /* 0x0000000000aa7805 */ /* 0x000fc4000001ff00 */
        /* <DEDUP_REMOVED lines=13> */
[----:B------:R-:W-:Y:S01]  /*1550*/  CS2R R104, SRZ ;  /* 0x0000000000687805 */ /* 0x000fe2000001ff00 */
[----:B------:R-:W-:Y:S01]  /*1560*/  IMAD.MOV.U32 R153, RZ, RZ, RZ ;  /* 0x000000ffff997224 */ /* 0x000fe200078e00ff */
        /* <DEDUP_REMOVED lines=36> */
[----:B------:R-:W-:Y:S01]  /*17b0*/  SHF.R.S32.HI R174, RZ, 0x6, R4 ;  /* 0x00000006ffae7819 */ /* 0x000fe20000011404 */
[----:B------:R-:W-:Y:S06]  /*17c0*/  @!P0 BRA `(.L_x_391) ;  /* 0x0000001800508947 */ /* 0x000fec0003800000 */
[----:B------:R-:W-:Y:S02]  /*17d0*/  ISETP.GE.AND P1, PT, R152, 0x1, PT ;  /* 0x000000019800780c */ /* 0x000fe40003f26270 */
[----:B------:R-:W-:-:S11]  /*17e0*/  PLOP3.LUT P0, PT, PT, PT, PT, 0x80, 0x0 ;  /* 0x000000000000781c */ /* 0x000fd60003f0f070 */
[----:B------:R-:W-:Y:S05]  /*17f0*/  @!P1 BRA `(.L_x_392) ;  /* 0x0000005800c49947 */ /* 0x000fea0003800000 */
        /* <DEDUP_REMOVED lines=14> */
.L_x_393:
[----:B------:R-:W-:Y:S01]  /*18e0*/  ULEA UR16, UR39, UR42, 0x3 ;  /* 0x0000002a27107291 */ /* 0x000fe2000f8e183f */
[----:B------:R-:W-:-:S05]  /*18f0*/  IMAD.U32 R0, RZ, RZ, UR38 ;  /* 0x00000026ff007e24 */ /* 0x000fca000f8e00ff */
[----:B------:R-:W-:-:S04]  /*1900*/  SHF.L.U32 R0, R0, 0x1f, RZ ;  /* 0x0000001f00007819 */ /* 0x000fc800000006ff */
[----:B------:R-:W0:Y:S02]  /*1910*/  SYNCS.PHASECHK.TRANS64.TRYWAIT P0, [UR16+0x28c50], R0 ;  /* 0x028c5000ff0075a7 */ /* 0x000e240008000150 */
[----:B0-----:R-:W-:Y:S05]  /*1920*/  @!P0 BRA `(.L_x_394) ;  /* 0x000000f400a88947 */ /* 0x001fea0003800000 */
.L_x_574:
        /* <DEDUP_REMOVED lines=18> */
[----:B------:R-:W-:-:S06]  /*1a50*/  WARPGROUP.ARRIVE ;  /* 0x00000000000079c5 */ /* 0x000fcc0000000000 */
        /* <DEDUP_REMOVED lines=25> */
[----:B------:R-:W-:-:S13]  /*1bf0*/  ISETP.GE.AND P0, PT, R152, 0x41, PT ;  /* 0x000000419800780c */ /* 0x000fda0003f06270 */
[----:B0-----:R-:W-:Y:S05]  /*1c00*/  @!P0 BRA `(.L_x_395) ;  /* 0x0000000c00008947 */ /* 0x001fea0003800000 */
[----:B------:R-:W-:-:S07]  /*1c10*/  VIADD R174, R174, 0xfffffffe ;  /* 0xfffffffeaeae7836 */ /* 0x000fce0000000000 */
.L_x_400:
[----:B------:R-:W-:Y:S01]  /*1c20*/  BAR.SYNC.DEFER_BLOCKING 0xe, 0x100 ;  /* 0x0384000000007b1d */ /* 0x000fe20000010000 */
[----:B------:R-:W-:Y:S01]  /*1c30*/  IMAD.U32 R3, RZ, RZ, UR39 ;  /* 0x00000027ff037e24 */ /* 0x000fe2000f8e00ff */
[----:B------:R-:W-:Y:S01]  /*1c40*/  UISETP.NE.AND UP1, UPT, UR47, 0x3, UPT ;  /* 0x000000032f00788c */ /* 0x000fe2000bf25270 */
[C---:B------:R-:W-:Y:S01]  /*1c50*/  ISETP.GT.AND P1, PT, R174.reuse, RZ, PT ;  /* 0x000000ffae00720c */ /* 0x040fe20003f24270 */
[----:B------:R-:W-:Y:S01]  /*1c60*/  UIADD3 UR39, UR39, 0x1, URZ ;  /* 0x0000000127277890 */ /* 0x000fe2000fffe03f */
[----:B0-----:R-:W-:Y:S02]  /*1c70*/  IMAD R0, R3, 0x40, R16 ;  /* 0x0000004003007824 */ /* 0x001fe400078e0210 */
        /* <DEDUP_REMOVED lines=139> */
.L_x_396:
[----:B------:R-:W-:Y:S01]  /*2530*/  ULEA UR6, UR39, UR42, 0x3 ;  /* 0x0000002a27067291 */ /* 0x000fe2000f8e183f */
[----:B------:R-:W-:-:S05]  /*2540*/  IMAD.U32 R0, RZ, RZ, UR38 ;  /* 0x00000026ff007e24 */ /* 0x000fca000f8e00ff */
[----:B------:R-:W-:-:S04]  /*2550*/  SHF.L.U32 R0, R0, 0x1f, RZ ;  /* 0x0000001f00007819 */ /* 0x000fc800000006ff */
[----:B------:R0:W1:Y:S01]  /*2560*/  SYNCS.PHASECHK.TRANS64.TRYWAIT P0, [UR6+0x28c50], R0 ;  /* 0x028c5000ff0075a7 */ /* 0x0000620008000146 */
[----:B------:R-:W-:Y:S05]  /*2570*/  @!P2 BRA `(.L_x_397) ;  /* 0x000000000004a947 */ /* 0x000fea0003800000 */
[----:B------:R-:W-:Y:S01]  /*2580*/  BPT.TRAP 0x1 ;  /* 0x000000040000795c */ /* 0x000fe20000300000 */
.L_x_397:
[----:B-1----:R-:W-:Y:S05]  /*2590*/  @P0 BRA `(.L_x_398) ;  /* 0x0000000000080947 */ /* 0x002fea0003800000 */
[----:B------:R-:W1:Y:S02]  /*25a0*/  SYNCS.PHASECHK.TRANS64.TRYWAIT P0, [UR6+0x28c50], R0 ;  /* 0x028c5000ff0075a7 */ /* 0x000e640008000146 */
[----:B-1----:R-:W-:Y:S05]  /*25b0*/  @!P0 BRA `(.L_x_399) ;  /* 0x000000e8009c8947 */ /* 0x002fea0003800000 */
.L_x_398:
        /* <DEDUP_REMOVED lines=37> */
.L_x_395:
[----:B------:R-:W-:Y:S01]  /*2810*/  BAR.SYNC.DEFER_BLOCKING 0xe, 0x100 ;  /* 0x0384000000007b1d */ /* 0x000fe20000010000 */
[----:B------:R-:W-:Y:S01]  /*2820*/  IMAD.U32 R3, RZ, RZ, UR39 ;  /* 0x00000027ff037e24 */ /* 0x000fe2000f8e00ff */
[----:B------:R-:W-:Y:S01]  /*2830*/  UIADD3 UR39, UR39, 0x1, URZ ;  /* 0x0000000127277890 */ /* 0x000fe2000fffe03f */
[----:B------:R-:W-:Y:S01]  /*2840*/  PLOP3.LUT P0, PT, PT, PT, PT, 0x8, 0x0 ;  /* 0x000000000000781c */ /* 0x000fe20003f0e170 */
[----:B------:R-:W-:Y:S02]  /*2850*/  IMAD.MOV.U32 R20, RZ, RZ, RZ ;  /* 0x000000ffff147224 */ /* 0x000fe400078e00ff */
[----:B0-----:R-:W-:Y:S01]  /*2860*/  IMAD R0, R3, 0x40, R16 ;  /* 0x0000004003007824 */ /* 0x001fe200078e0210 */
[----:B------:R-:W-:-:S04]  /*2870*/  UISETP.NE.AND UP0, UPT, UR39, 0x2, UPT ;  /* 0x000000022700788c */ /* 0x000fc8000bf05270 */
[----:B------:R-:W-:Y:S01]  /*2880*/  LEA R3, R0, UR42, 0x2 ;  /* 0x0000002a00037c11 */ /* 0x000fe2000f8e10ff */
        /* <DEDUP_REMOVED lines=136> */
.L_x_391:
[----:B------:R-:W-:Y:S02]  /*3110*/  ISETP.GE.AND P1, PT, R152, 0x1, PT ;  /* 0x000000019800780c */ /* 0x000fe40003f26270 */
[----:B------:R-:W-:-:S11]  /*3120*/  PLOP3.LUT P0, PT, PT, PT, PT, 0x80, 0x0 ;  /* 0x000000000000781c */ /* 0x000fd60003f0f070 */
[----:B------:R-:W-:Y:S05]  /*3130*/  @!P1 BRA `(.L_x_392) ;  /* 0x0000004000749947 */ /* 0x000fea0003800000 */
        /* <DEDUP_REMOVED lines=29> */
.L_x_401:
        /* <DEDUP_REMOVED lines=9> */
.L_x_575:
[----:B------:R-:W-:Y:S05]  /*33a0*/  @!P0 BRA `(.L_x_403) ;  /* 0x0000000000048947 */ /* 0x000fea0003800000 */
[----:B------:R-:W-:Y:S01]  /*33b0*/  BPT.TRAP 0x1 ;  /* 0x000000040000795c */ /* 0x000fe20000300000 */
.L_x_403:
[----:B------:R-:W-:Y:S02]  /*33c0*/  IMAD.U32 R7, RZ, RZ, UR39 ;  /* 0x00000027ff077e24 */ /* 0x000fe4000f8e00ff */
[----:B------:R-:W-:-:S03]  /*33d0*/  IMAD.U32 R8, RZ, RZ, UR38 ;  /* 0x00000026ff087e24 */ /* 0x000fc6000f8e00ff */
[----:B------:R-:W-:Y:S02]  /*33e0*/  LEA R7, R7, UR42, 0x3 ;  /* 0x0000002a07077c11 */ /* 0x000fe4000f8e18ff */
[----:B------:R-:W-:-:S04]  /*33f0*/  SHF.L.U32 R8, R8, 0x1f, RZ ;  /* 0x0000001f08087819 */ /* 0x000fc800000006ff */
[----:B------:R1:W2:Y:S01]  /*3400*/  SYNCS.PHASECHK.TRANS64.TRYWAIT P1, [R7+URZ+0x28c30], R8 ;  /* 0x028c3008070075a7 */ /* 0x0002a2000802017f */
[----:B------:R-:W-:Y:S05]  /*3410*/  @!P0 BRA `(.L_x_404) ;  /* 0x0000000000048947 */ /* 0x000fea0003800000 */
[----:B------:R-:W-:Y:S01]  /*3420*/  BPT.TRAP 0x1 ;  /* 0x000000040000795c */ /* 0x000fe20000300000 */
.L_x_404:
[----:B--2---:R-:W-:Y:S05]  /*3430*/  @P1 BRA `(.L_x_405) ;  /* 0x0000000000081947 */ /* 0x004fea0003800000 */
[----:B------:R-:W2:Y:S02]  /*3440*/  SYNCS.PHASECHK.TRANS64.TRYWAIT P1, [R7+URZ+0x28c30], R8 ;  /* 0x028c3008070075a7 */ /* 0x000ea4000802017f */
[----:B--2---:R-:W-:Y:S05]  /*3450*/  @!P1 BRA `(.L_x_406) ;  /* 0x000000dc00249947 */ /* 0x004fea0003800000 */
.L_x_405:
[----:B0-----:R-:W0:Y:S01]  /*3460*/  S2R R0, SR_TID.X ;  /* 0x0000000000007919 */ /* 0x001e220000002100 */
[----:B------:R-:W-:-:S04]  /*3470*/  UIADD3 UR4, UR42, 0x22400, URZ ;  /* 0x000224002a047890 */ /* 0x000fc8000fffe03f */
[----:B------:R-:W-:-:S04]  /*3480*/  USHF.R.U32.HI UR4, URZ, 0x4, UR4 ;  /* 0x000000043f047899 */ /* 0x000fc80008011604 */
[----:B------:R-:W-:Y:S01]  /*3490*/  ULOP3.LUT UR4, UR4, 0x3fff, URZ, 0xc0, !UPT ;  /* 0x00003fff04047892 */ /* 0x000fe2000f8ec03f */
[----:B0-----:R-:W-:-:S05]  /*34a0*/  LOP3.LUT R3, R0, 0x7f, RZ, 0xc0, !PT ;  /* 0x0000007f00037812 */ /* 0x001fca00078ec0ff */
[----:B------:R-:W-:Y:S01]  /*34b0*/  IMAD.U32 R0, RZ, RZ, UR4 ;  /* 0x00000004ff007e24 */ /* 0x000fe2000f8e00ff */
[----:B------:R-:W-:Y:S05]  /*34c0*/  WARPSYNC.ALL ;  /* 0x0000000000007948 */ /* 0x000fea0003800000 */
[----:B------:R-:W-:Y:S02]  /*34d0*/  ISETP.NE.AND P1, PT, R3, RZ, PT ;  /* 0x000000ff0300720c */ /* 0x000fe40003f25270 */
[----:B------:R-:W-:-:S04]  /*34e0*/  LOP3.LUT R0, R0, 0x10000, RZ, 0xfc, !PT ;  /* 0x0001000000007812 */ /* 0x000fc800078efcff */
[----:B------:R-:W-:Y:S01]  /*34f0*/  R2UR UR12, R0 ;  /* 0x00000000000c72ca */ /* 0x000fe200000e0000 */
[----:B------:R-:W-:Y:S01]  /*3500*/  UIADD3 UR4, UR42, 0x20400, URZ ;  /* 0x000204002a047890 */ /* 0x000fe2000fffe03f */
[----:B------:R-:W-:Y:S01]  /*3510*/  WARPGROUP.ARRIVE ;  /* 0x00000000000079c5 */ /* 0x000fe20000000000 */
[----:B------:R-:W-:Y:S01]  /*3520*/  UMOV UR7, 0x40000040 ;  /* 0x4000004000077882 */ /* 0x000fe20000000000 */
[----:B------:R-:W-:Y:S01]  /*3530*/  UMOV UR5, 0x40000040 ;  /* 0x4000004000057882 */ /* 0x000fe20000000000 */
[----:B------:R-:W-:Y:S01]  /*3540*/  USHF.R.U32.HI UR4, URZ, 0x4, UR4 ;  /* 0x000000043f047899 */ /* 0x000fe20008011604 */
[----:B------:R-:W-:Y:S01]  /*3550*/  IMAD R4, R174, -0x40, R152 ;  /* 0xffffffc0ae047824 */ /* 0x000fe200078e0298 */
[----:B------:R-:W-:Y:S01]  /*3560*/  UMOV UR11, 0x40000040 ;  /* 0x40000040000b7882 */ /* 0x000fe20000000000 */
[----:B------:R-:W-:Y:S01]  /*3570*/  UMOV UR9, 0x40000040 ;  /* 0x4000004000097882 */ /* 0x000fe20000000000 */
[----:B------:R-:W-:Y:S01]  /*3580*/  ULOP3.LUT UR4, UR4, 0x3fff, URZ, 0xc0, !UPT ;  /* 0x00003fff04047892 */ /* 0x000fe2000f8ec03f */
[----:B------:R-:W-:Y:S01]  /*3590*/  UMOV UR15, 0x40000040 ;  /* 0x40000040000f7882 */ /* 0x000fe20000000000 */
[----:B------:R-:W-:-:S02]  /*35a0*/  IADD3 R4, -R17, 0x40, R4 ;  /* 0x0000004011047810 */ /* 0x000fc40007ffe104 */
[----:B------:R-:W-:Y:S02]  /*35b0*/  ULEA UR12, UR39, UR12, 0x9 ;  /* 0x0000000c270c7291 */ /* 0x000fe4000f8e483f */
[----:B------:R-:W-:Y:S01]  /*35c0*/  ULOP3.LUT UR13, UR4, 0x10000, URZ, 0xfc, !UPT ;  /* 0x00010000040d7892 */ /* 0x000fe2000f8efc3f */
[C---:B------:R-:W-:Y:S01]  /*35d0*/  ISETP.GT.AND P3, PT, R4.reuse, RZ, PT ;  /* 0x000000ff0400720c */ /* 0x040fe20003f64270 */
[----:B------:R-:W-:Y:S01]  /*35e0*/  UIADD3 UR10, UR12, 0x4, URZ ;  /* 0x000000040c0a7890 */ /* 0x000fe2000fffe03f */
[C---:B------:R-:W-:Y:S01]  /*35f0*/  ISETP.GT.AND P6, PT, R4.reuse, 0x1, PT ;  /* 0x000000010400780c */ /* 0x040fe20003fc4270 */
[----:B------:R-:W-:Y:S01]  /*3600*/  UIADD3 UR8, UR13, 0x4, URZ ;  /* 0x000000040d087890 */ /* 0x000fe2000fffe03f */
[C---:B------:R-:W-:Y:S01]  /*3610*/  ISETP.GT.AND P5, PT, R4.reuse, 0x8, PT ;  /* 0x000000080400780c */ /* 0x040fe20003fa4270 */
[----:B------:R-:W-:Y:S01]  /*3620*/  UMOV UR6, UR12 ;  /* 0x0000000c00067c82 */ /* 0x000fe20008000000 */
[----:B------:R-:W-:Y:S01]  /*3630*/  UMOV UR4, UR13 ;  /* 0x0000000d00047c82 */ /* 0x000fe20008000000 */
[----:B------:R-:W-:Y:S01]  /*3640*/  UIADD3 UR14, UR12, 0x6, URZ ;  /* 0x000000060c0e7890 */ /* 0x000fe2000fffe03f */
[----:B------:R-:W-:Y:S01]  /*3650*/  HGMMA.64x64x16.F32 R24, gdesc[UR4], RZ, !UPT, gsb0 ;  /* 0x00e00000041879f0 */ /* 0x000fe2000c0008ff */
[----:B------:R-:W-:Y:S01]  /*3660*/  UIADD3 UR6, UR12, 0x2, URZ ;  /* 0x000000020c067890 */ /* 0x000fe2000fffe03f */
[C---:B------:R-:W-:Y:S01]  /*3670*/  ISETP.GT.AND P4, PT, R4.reuse, 0x9, PT ;  /* 0x000000090400780c */ /* 0x040fe20003f84270 */
[----:B------:R-:W-:Y:S01]  /*3680*/  UIADD3 UR4, UR13, 0x2, URZ ;  /* 0x000000020d047890 */ /* 0x000fe2000fffe03f */
[----:B------:R-:W-:Y:S01]  /*3690*/  ISETP.GT.AND P2, PT, R4, 0x10, PT ;  /* 0x000000100400780c */ /* 0x000fe20003f44270 */
[----:B------:R-:W-:Y:S01]  /*36a0*/  UMOV UR7, 0x40000040 ;  /* 0x4000004000077882 */ /* 0x000fe20000000000 */
[----:B------:R-:W-:Y:S01]  /*36b0*/  UMOV UR5, 0x40000040 ;  /* 0x4000004000057882 */ /* 0x000fe20000000000 */
[----:B------:R-:W-:Y:S01]  /*36c0*/  UIADD3 UR12, UR13, 0x6, URZ ;  /* 0x000000060d0c7890 */ /* 0x000fe2000fffe03f */
[----:B------:R-:W-:-:S02]  /*36d0*/  ULDC UR20, c[0x0][0x988] ;  /* 0x0002620000147ab9 */ /* 0x000fc40000000800 */
[----:B------:R-:W-:Y:S01]  /*36e0*/  UMOV UR13, 0x40000040 ;  /* 0x40000040000d7882 */ /* 0x000fe20000000000 */
[----:B------:R-:W-:Y:S02]  /*36f0*/  WARPGROUP.DEPBAR.LE gsb0, 0x0 ;  /* 0x00008000000079c5 */ /* 0x000fe40000010000 */
[----:B------:R-:W-:-:S06]  /*3700*/  WARPGROUP.ARRIVE ;  /* 0x00000000000079c5 */ /* 0x000fcc0000000000 */
[----:B------:R-:W-:Y:S01]  /*3710*/  HGMMA.64x64x16.F32 R24, gdesc[UR4], R24, gsb0 ;  /* 0x00e00000041879f0 */ /* 0x000fe20008000818 */
[----:B------:R-:W-:Y:S02]  /*3720*/  ULDC UR6, c[0x0][0x9d8] ;  /* 0x0002760000067ab9 */ /* 0x000fe40000000800 */
        /* <DEDUP_REMOVED lines=176> */
[----:B------:R-:W-:Y:S01]  /*4230*/  MUFU.EX2 R9, R6 ;  /* 0x0000000600097308 */ /* 0x000fe20000000800 */
[----:B----4-:R-:W-:-:S07]  /*4240*/  F2FP.F16.F32.PACK_AB R158, R29, R28 ;  /* 0x0000001c1d9e723e */ /* 0x010fce00000000ff */
[----:B------:R-:W3:Y:S08]  /*4250*/  MUFU.EX2 R33, R33 ;  /* 0x0000002100217308 */ /* 0x000ef00000000800 */
[----:B------:R-:W-:Y:S01]  /*4260*/  MUFU.EX2 R36, R36 ;  /* 0x0000002400247308 */ /* 0x000fe20000000800 */
[----:B0-----:R-:W-:-:S04]  /*4270*/  FMNMX.FTZ R4, R5, R4, !PT ;  /* 0x0000000405047209 */ /* 0x001fc80007810000 */
[C---:B------:R-:W-:Y:S01]  /*4280*/  FSETP.NEU.FTZ.AND P2, PT, R4.reuse, -INF , PT ;  /* 0xff8000000400780b */ /* 0x040fe20003f5d000 */
[----:B------:R-:W-:Y:S02]  /*4290*/  FMUL.FTZ R5, R4, UR20 ;  /* 0x0000001404057c20 */ /* 0x000fe40008410000 */
[----:B------:R-:W0:Y:S01]  /*42a0*/  MUFU.EX2 R37, R37 ;  /* 0x0000002500257308 */ /* 0x000e220000000800 */
[----:B---3--:R-:W-:Y:S02]  /*42b0*/  F2FP.F16.F32.PACK_AB R160, R33, R32 ;  /* 0x0000002021a0723e */ /* 0x008fe400000000ff */
[----:B------:R-:W-:Y:S01]  /*42c0*/  FSEL R10, R5, RZ, P2 ;  /* 0x000000ff050a7208 */ /* 0x000fe20001000000 */
[----:B------:R-:W-:-:S04]  /*42d0*/  FADD.FTZ R5, R24, R25 ;  /* 0x0000001918057221 */ /* 0x000fc80000010000 */
[----:B------:R-:W-:Y:S01]  /*42e0*/  MUFU.EX2 R40, R40 ;  /* 0x0000002800287308 */ /* 0x000fe20000000800 */
        /* <DEDUP_REMOVED lines=41> */
[----:B---3--:R-:W-:-:S07]  /*4580*/  FADD.FTZ R5, R35, R6 ;  /* 0x0000000623057221 */ /* 0x008fce0000010000 */
        /* <DEDUP_REMOVED lines=9> */
[----:B------:R-:W3:Y:S01]  /*4620*/  MUFU.EX2 R43, R43 ;  /* 0x0000002b002b7308 */ /* 0x000ee20000000800 */
[----:B----4-:R-:W-:-:S07]  /*4630*/  FADD.FTZ R6, R42, R5 ;  /* 0x000000052a067221 */ /* 0x010fce0000010000 */
[----:B------:R-:W4:Y:S01]  /*4640*/  MUFU.EX2 R44, R44 ;  /* 0x0000002c002c7308 */ /* 0x000f220000000800 */
[C---:B-----5:R-:W-:Y:S01]  /*4650*/  FADD.FTZ R13, R41.reuse, R12 ;  /* 0x0000000c290d7221 */ /* 0x060fe20000010000 */
[----:B------:R-:W-:-:S06]  /*4660*/  F2FP.F16.F32.PACK_AB R164, R41, R40 ;  /* 0x0000002829a4723e */ /* 0x000fcc00000000ff */
[----:B------:R-:W-:Y:S01]  /*4670*/  MUFU.EX2 R46, R46 ;  /* 0x0000002e002e7308 */ /* 0x000fe20000000800 */
[C---:B---3--:R-:W-:Y:S01]  /*4680*/  FADD.FTZ R5, R43.reuse, R6 ;  /* 0x000000062b057221 */ /* 0x048fe20000010000 */
[----:B------:R-:W-:-:S06]  /*4690*/  F2FP.F16.F32.PACK_AB R165, R43, R42 ;  /* 0x0000002a2ba5723e */ /* 0x000fcc00000000ff */
[----:B------:R-:W3:Y:S01]  /*46a0*/  MUFU.EX2 R45, R45 ;  /* 0x0000002d002d7308 */ /* 0x000ee20000000800 */
[----:B----4-:R-:W-:-:S07]  /*46b0*/  FADD.FTZ R6, R44, R13 ;  /* 0x0000000d2c067221 */ /* 0x010fce0000010000 */
[----:B------:R-:W4:Y:S08]  /*46c0*/  MUFU.EX2 R47, R47 ;  /* 0x0000002f002f7308 */ /* 0x000f300000000800 */
[----:B------:R-:W-:Y:S01]  /*46d0*/  MUFU.EX2 R48, R48 ;  /* 0x0000003000307308 */ /* 0x000fe20000000800 */
[C---:B---3--:R-:W-:Y:S01]  /*46e0*/  F2FP.F16.F32.PACK_AB R166, R45.reuse, R44 ;  /* 0x0000002c2da6723e */ /* 0x048fe200000000ff */
[----:B------:R-:W-:-:S06]  /*46f0*/  FADD.FTZ R45, R45, R6 ;  /* 0x000000062d2d7221 */ /* 0x000fcc0000010000 */
[----:B------:R-:W3:Y:S01]  /*4700*/  MUFU.EX2 R49, R49 ;  /* 0x0000003100317308 */ /* 0x000ee20000000800 */
[----:B----4-:R-:W-:-:S05]  /*4710*/  F2FP.F16.F32.PACK_AB R167, R47, R46 ;  /* 0x0000002e2fa7723e */ /* 0x010fca00000000ff */
[----:B------:R0:W-:Y:S02]  /*4720*/  STSM.16.M88.4 [R184], R164 ;  /* 0x000000a4b8007844 */ /* 0x0001e40000000200 */
[----:B------:R-:W-:Y:S08]  /*4730*/  MUFU.EX2 R50, R50 ;  /* 0x0000003200327308 */ /* 0x000ff00000000800 */
[----:B------:R-:W4:Y:S01]  /*4740*/  MUFU.EX2 R51, R51 ;  /* 0x0000003300337308 */ /* 0x000f220000000800 */
[----:B---3--:R-:W-:Y:S01]  /*4750*/  F2FP.F16.F32.PACK_AB R168, R49, R48 ;  /* 0x0000003031a8723e */ /* 0x008fe200000000ff */
[----:B------:R-:W-:-:S04]  /*4760*/  FADD.FTZ R48, R48, R45 ;  /* 0x0000002d30307221 */ /* 0x000fc80000010000 */
[----:B------:R-:W-:Y:S02]  /*4770*/  FADD.FTZ R49, R49, R48 ;  /* 0x0000003031317221 */ /* 0x000fe40000010000 */
[----:B------:R-:W3:Y:S08]  /*4780*/  MUFU.EX2 R52, R52 ;  /* 0x0000003400347308 */ /* 0x000ef00000000800 */
[----:B------:R-:W-:Y:S01]  /*4790*/  MUFU.EX2 R54, R54 ;  /* 0x0000003600367308 */ /* 0x000fe20000000800 */
[----:B----4-:R-:W-:-:S07]  /*47a0*/  F2FP.F16.F32.PACK_AB R169, R51, R50 ;  /* 0x0000003233a9723e */ /* 0x010fce00000000ff */
[----:B------:R4:W5:Y:S01]  /*47b0*/  MUFU.EX2 R11, R10 ;  /* 0x0000000a000b7308 */ /* 0x0009620000000800 */
[----:B---3--:R-:W-:Y:S01]  /*47c0*/  F2FP.F16.F32.PACK_AB R170, R9, R52 ;  /* 0x0000003409aa723e */ /* 0x008fe200000000ff */
[----:B------:R-:W-:Y:S01]  /*47d0*/  FADD.FTZ R52, R52, R49 ;  /* 0x0000003134347221 */ /* 0x000fe20000010000 */
[----:B----4-:R-:W-:-:S03]  /*47e0*/  FADD.FTZ R10, R46, R5 ;  /* 0x000000052e0a7221 */ /* 0x010fc60000010000 */
[----:B------:R-:W-:Y:S01]  /*47f0*/  FADD.FTZ R5, R9, R52 ;  /* 0x0000003409057221 */ /* 0x000fe20000010000 */
[----:B------:R-:W-:-:S04]  /*4800*/  FADD.FTZ R47, R47, R10 ;  /* 0x0000000a2f2f7221 */ /* 0x000fc80000010000 */
[----:B------:R-:W-:Y:S01]  /*4810*/  FADD.FTZ R50, R50, R47 ;  /* 0x0000002f32327221 */ /* 0x000fe20000010000 */
[----:B-----5:R-:W-:-:S03]  /*4820*/  F2FP.F16.F32.PACK_AB R171, R11, R54 ;  /* 0x000000360bab723e */ /* 0x020fc600000000ff */
[----:B------:R-:W-:Y:S02]  /*4830*/  FADD.FTZ R51, R51, R50 ;  /* 0x0000003233337221 */ /* 0x000fe40000010000 */
[----:B------:R0:W-:Y:S02]  /*4840*/  STSM.16.M88.4 [R23], R168 ;  /* 0x000000a817007844 */ /* 0x0001e40000000200 */
[----:B------:R-:W-:-:S04]  /*4850*/  FADD.FTZ R6, R54, R51 ;  /* 0x0000003336067221 */ /* 0x000fc80000010000 */
[----:B------:R-:W-:Y:S01]  /*4860*/  FADD.FTZ R6, R11, R6 ;  /* 0x000000060b067221 */ /* 0x000fe20000010000 */
[----:B------:R-:W-:Y:S06]  /*4870*/  @!P0 BRA `(.L_x_407) ;  /* 0x0000000000048947 */ /* 0x000fec0003800000 */
[----:B------:R-:W-:Y:S01]  /*4880*/  BPT.TRAP 0x1 ;  /* 0x000000040000795c */ /* 0x000fe20000300000 */
.L_x_407:
[----:B------:R3:W4:Y:S01]  /*4890*/  SYNCS.PHASECHK.TRANS64.TRYWAIT P2, [R7+URZ+0x28c50], R8 ;  /* 0x028c5008070075a7 */ /* 0x000722000804017f */
[----:B------:R-:W-:Y:S05]  /*48a0*/  @!P0 BRA `(.L_x_408) ;  /* 0x0000000000048947 */ /* 0x000fea0003800000 */
[----:B------:R-:W-:Y:S01]  /*48b0*/  BPT.TRAP 0x1 ;  /* 0x000000040000795c */ /* 0x000fe20000300000 */
.L_x_408:
[----:B------:R-:W-:Y:S01]  /*48c0*/  ULOP3.LUT UR49, UR49, 0x2000000, URZ, 0xfc, !UPT ;  /* 0x0200000031317892 */ /* 0x000fe2000f8efc3f */
[----:B----4-:R-:W-:Y:S11]  /*48d0*/  @P2 BRA `(.L_x_409) ;  /* 0x0000000000082947 */ /* 0x010ff60003800000 */
[----:B------:R-:W4:Y:S02]  /*48e0*/  SYNCS.PHASECHK.TRANS64.TRYWAIT P2, [R7+URZ+0x28c50], R8 ;  /* 0x028c5008070075a7 */ /* 0x000f24000804017f */
[----:B----4-:R-:W-:Y:S05]  /*48f0*/  @!P2 BRA `(.L_x_410) ;  /* 0x000000c80010a947 */ /* 0x010fea0003800000 */
.L_x_409:
[----:B------:R-:W-:Y:S01]  /*4900*/  ULEA UR10, UR39, UR49, 0xc ;  /* 0x00000031270a7291 */ /* 0x000fe2000f8e603f */
[----:B------:R-:W-:Y:S01]  /*4910*/  WARPGROUP.ARRIVE ;  /* 0x00000000000079c5 */ /* 0x000fe20000000000 */
[----:B------:R-:W-:Y:S01]  /*4920*/  UMOV UR7, 0x40000040 ;  /* 0x4000004000077882 */ /* 0x000fe20000000000 */
[----:B------:R-:W-:Y:S01]  /*4930*/  UMOV UR11, 0x40000040 ;  /* 0x40000040000b7882 */ /* 0x000fe20000000000 */
[----:B------:R-:W-:Y:S01]  /*4940*/  ISETP.GE.AND P2, PT, R152, 0x41, PT ;  /* 0x000000419800780c */ /* 0x000fe20003f46270 */
[----:B-1234-:R-:W-:Y:S02]  /*4950*/  @!P1 VIADD R7, R7, 0x28c60 ;  /* 0x00028c6007079836 */ /* 0x01efe40000000000 */
[----:B------:R-:W-:Y:S02]  /*4960*/  UMOV UR6, UR10 ;  /* 0x0000000a00067c82 */ /* 0x000fe40008000000 */
[----:B------:R-:W-:Y:S01]  /*4970*/  HGMMA.64x256x16.F32 R24, R156, gdesc[UR4].tnspB, RZ, !UPT, gsb0 ;  /* 0x43e000049c187df0 */ /* 0x000fe2000c0008ff */
[----:B------:R-:W-:Y:S01]  /*4980*/  UIADD3 UR6, UR10, 0x80, URZ ;  /* 0x000000800a067890 */ /* 0x000fe2000fffe03f */
[----:B------:R-:W-:Y:S01]  /*4990*/  @!P1 PRMT R7, RZ, 0x654, R7 ;  /* 0x00000654ff079816 */ /* 0x000fe20000000007 */
[----:B------:R-:W-:Y:S01]  /*49a0*/  UMOV UR7, 0x40000040 ;  /* 0x4000004000077882 */ /* 0x000fe20000000000 */
[----:B------:R-:W-:-:S02]  /*49b0*/  WARPGROUP.DEPBAR.LE gsb0, 0x0 ;  /* 0x00008000000079c5 */ /* 0x000fc40000010000 */
[----:B------:R-:W-:-:S15]  /*49c0*/  WARPGROUP.ARRIVE ;  /* 0x00000000000079c5 */ /* 0x000fde0000000000 */
[----:B------:R-:W-:-:S07]  /*49d0*/  NOP ;  /* 0x0000000000007918 */ /* 0x000fce0000000000 */
        /* <DEDUP_REMOVED lines=23> */
[----:B-1----:R-:W-:Y:S01]  /*4b50*/  VIADD R7, R174, 0xfffffffe ;  /* 0xfffffffeae077836 */ /* 0x002fe20000000000 */
[----:B------:R-:W-:Y:S01]  /*4b60*/  UMOV UR21, UR39 ;  /* 0x0000002700157c82 */ /* 0x000fe20008000000 */
[----:B------:R-:W-:Y:S01]  /*4b70*/  IMAD.MOV.U32 R9, RZ, RZ, R4 ;  /* 0x000000ffff097224 */ /* 0x000fe200078e0004 */
[----:B------:R-:W-:Y:S01]  /*4b80*/  ULDC UR22, c[0x0][0x9d8] ;  /* 0x0002760000167ab9 */ /* 0x000fe20000000800 */
[----:B------:R-:W-:Y:S01]  /*4b90*/  IMAD.MOV.U32 R14, RZ, RZ, R3 ;  /* 0x000000ffff0e7224 */ /* 0x000fe200078e0003 */
[----:B------:R-:W-:-:S06]  /*4ba0*/  ULDC UR20, c[0x0][0x988] ;  /* 0x0002620000147ab9 */ /* 0x000fcc0000000800 */
.L_x_420:
[----:B------:R-:W-:Y:S01]  /*4bb0*/  UIADD3 UR39, UR21, 0x1, URZ ;  /* 0x0000000115277890 */ /* 0x000fe2000fffe03f */
[C---:B------:R-:W-:Y:S01]  /*4bc0*/  ISETP.GT.AND P2, PT, R7.reuse, RZ, PT ;  /* 0x000000ff0700720c */ /* 0x040fe20003f44270 */
[----:B------:R-:W-:Y:S02]  /*4bd0*/  VIADD R7, R7, 0xffffffff ;  /* 0xffffffff07077836 */ /* 0x000fe40000000000 */
[----:B------:R-:W-:-:S04]  /*4be0*/  UISETP.NE.AND UP0, UPT, UR39, 0x2, UPT ;  /* 0x000000022700788c */ /* 0x000fc8000bf05270 */
[----:B------:R-:W-:Y:S02]  /*4bf0*/  USEL UR6, URZ, 0x1, UP0 ;  /* 0x000000013f067887 */ /* 0x000fe40008000000 */
[----:B------:R-:W-:Y:S02]  /*4c00*/  USEL UR39, UR39, URZ, UP0 ;  /* 0x0000003f27277287 */ /* 0x000fe40008000000 */
[----:B------:R-:W-:Y:S01]  /*4c10*/  ULOP3.LUT UR38, UR38, UR6, URZ, 0x3c, !UPT ;  /* 0x0000000626267292 */ /* 0x000fe2000f8e3c3f */
[----:B0123--:R-:W-:Y:S11]  /*4c20*/  @!P0 BRA `(.L_x_412) ;  /* 0x0000000000048947 */ /* 0x00fff60003800000 */
[----:B------:R-:W-:Y:S01]  /*4c30*/  BPT.TRAP 0x1 ;  /* 0x000000040000795c */ /* 0x000fe20000300000 */
.L_x_412:
[----:B------:R-:W-:Y:S01]  /*4c40*/  ULEA UR23, UR39, UR42, 0x3 ;  /* 0x0000002a27177291 */ /* 0x000fe2000f8e183f */
[----:B------:R-:W-:-:S05]  /*4c50*/  IMAD.U32 R8, RZ, RZ, UR38 ;  /* 0x00000026ff087e24 */ /* 0x000fca000f8e00ff */
[----:B------:R-:W-:-:S04]  /*4c60*/  SHF.L.U32 R8, R8, 0x1f, RZ ;  /* 0x0000001f08087819 */ /* 0x000fc800000006ff */
[----:B------:R1:W2:Y:S01]  /*4c70*/  SYNCS.PHASECHK.TRANS64.TRYWAIT P3, [UR23+0x28c30], R8 ;  /* 0x028c3008ff0075a7 */ /* 0x0002a20008060157 */
[----:B------:R-:W-:Y:S05]  /*4c80*/  @!P0 BRA `(.L_x_413) ;  /* 0x0000000000048947 */ /* 0x000fea0003800000 */
[----:B------:R-:W-:Y:S01]  /*4c90*/  BPT.TRAP 0x1 ;  /* 0x000000040000795c */ /* 0x000fe20000300000 */
.L_x_413:
[----:B--2---:R-:W-:Y:S05]  /*4ca0*/  @P3 BRA `(.L_x_414) ;  /* 0x0000000000083947 */ /* 0x004fea0003800000 */
[----:B------:R-:W2:Y:S02]  /*4cb0*/  SYNCS.PHASECHK.TRANS64.TRYWAIT P3, [UR23+0x28c30], R8 ;  /* 0x028c3008ff0075a7 */ /* 0x000ea40008060157 */
[----:B--2---:R-:W-:Y:S05]  /*4cc0*/  @!P3 BRA `(.L_x_415) ;  /* 0x000000c40030b947 */ /* 0x004fea0003800000 */
.L_x_414:
        /* <DEDUP_REMOVED lines=55> */
[----:B------:R-:W-:Y:S01]  /*5040*/  FMUL.FTZ R175, R183, UR22 ;  /* 0x00000016b7af7c20 */ /* 0x000fe20008410000 */
        /* <DEDUP_REMOVED lines=23> */
[----:B--2---:R-:W-:Y:S01]  /*51c0*/  FMNMX.FTZ R162, R165, R156, !PT ;  /* 0x0000009ca5a27209 */ /* 0x004fe20007810000 */
[----:B------:R-:W-:Y:S01]  /*51d0*/  FMUL.FTZ R156, R163, UR22 ;  /* 0x00000016a39c7c20 */ /* 0x000fe20008410000 */
[----:B------:R-:W-:Y:S01]  /*51e0*/  FMUL.FTZ R163, R170, UR22 ;  /* 0x00000016aaa37c20 */ /* 0x000fe20008410000 */
[----:B------:R-:W-:-:S04]  /*51f0*/  FMUL.FTZ R170, R174, UR22 ;  /* 0x00000016aeaa7c20 */ /* 0x000fc80008410000 */
[----:B------:R-:W2:Y:S01]  /*5200*/  MUFU.TANH R168, R168 ;  /* 0x000000a800a87308 */ /* 0x000ea20000002400 */
[----:B0-----:R-:W-:Y:S01]  /*5210*/  FMNMX.FTZ R3, R169, R162, !PT ;  /* 0x000000a2a9037209 */ /* 0x001fe20007810000 */
[----:B------:R-:W-:Y:S01]  /*5220*/  FMUL.FTZ R162, R167, UR22 ;  /* 0x00000016a7a27c20 */ /* 0x000fe20008410000 */
[----:B------:R-:W-:-:S05]  /*5230*/  FMUL.FTZ R167, R179, UR22 ;  /* 0x00000016b3a77c20 */ /* 0x000fca0008410000 */
[----:B------:R-:W0:Y:S01]  /*5240*/  MUFU.TANH R10, R10 ;  /* 0x0000000a000a7308 */ /* 0x000e220000002400 */
[----:B---3--:R-:W-:-:S07]  /*5250*/  FMNMX.FTZ R3, R172, R3, !PT ;  /* 0x00000003ac037209 */ /* 0x008fce0007810000 */
[----:B------:R-:W3:Y:S01]  /*5260*/  MUFU.TANH R11, R11 ;  /* 0x0000000b000b7308 */ /* 0x000ee20000002400 */
[----:B--2---:R-:W-:-:S05]  /*5270*/  FMNMX.FTZ R3, R168, R3, !PT ;  /* 0x00000003a8037209 */ /* 0x004fca0007810000 */
[----:B------:R-:W2:Y:S02]  /*5280*/  SHFL.BFLY PT, R176, R3, 0x2, 0x1f ;  /* 0x0c401f0003b07f89 */ /* 0x000ea400000e0000 */
[----:B------:R-:W4:Y:S01]  /*5290*/  MUFU.TANH R12, R12 ;  /* 0x0000000c000c7308 */ /* 0x000f220000002400 */
[----:B0-----:R-:W-:-:S07]  /*52a0*/  FMNMX.FTZ R174, R10, R9, !PT ;  /* 0x000000090aae7209 */ /* 0x001fce0007810000 */
[----:B------:R-:W0:Y:S08]  /*52b0*/  MUFU.TANH R13, R13 ;  /* 0x0000000d000d7308 */ /* 0x000e300000002400 */
[----:B------:R-:W5:Y:S01]  /*52c0*/  MUFU.TANH R153, R153 ;  /* 0x0000009900997308 */ /* 0x000f620000002400 */
[----:B--2---:R-:W-:-:S07]  /*52d0*/  FMNMX.FTZ R180, R3, R176, !PT ;  /* 0x000000b003b47209 */ /* 0x004fce0007810000 */
[----:B------:R-:W2:Y:S01]  /*52e0*/  MUFU.TANH R156, R156 ;  /* 0x0000009c009c7308 */ /* 0x000ea20000002400 */
[----:B---3--:R-:W-:Y:S01]  /*52f0*/  FMNMX.FTZ R3, R11, R174, !PT ;  /* 0x000000ae0b037209 */ /* 0x008fe20007810000 */
[----:B------:R-:W-:Y:S01]  /*5300*/  FMUL.FTZ R174, R182, UR22 ;  /* 0x00000016b6ae7c20 */ /* 0x000fe20008410000 */
[----:B------:R-:W3:Y:S02]  /*5310*/  SHFL.BFLY PT, R181, R180, 0x1, 0x1f ;  /* 0x0c201f00b4b57f89 */ /* 0x000ee400000e0000 */
[----:B----4-:R-:W-:-:S03]  /*5320*/  FMNMX.FTZ R176, R12, R3, !PT ;  /* 0x000000030cb07209 */ /* 0x010fc60007810000 */
[----:B------:R-:W4:Y:S01]  /*5330*/  MUFU.TANH R159, R159 ;  /* 0x0000009f009f7308 */ /* 0x000f220000002400 */
[----:B0-----:R-:W-:-:S04]  /*5340*/  FMNMX.FTZ R176, R13, R176, !PT ;  /* 0x000000b00db07209 */ /* 0x001fc80007810000 */
[----:B-----5:R-:W-:-:S03]  /*5350*/  FMNMX.FTZ R177, R153, R176, !PT ;  /* 0x000000b099b17209 */ /* 0x020fc60007810000 */
[----:B------:R-:W0:Y:S01]  /*5360*/  MUFU.TANH R162, R162 ;  /* 0x000000a200a27308 */ /* 0x000e220000002400 */
[----:B--2---:R-:W-:-:S07]  /*5370*/  FMNMX.FTZ R176, R156, R177, !PT ;  /* 0x000000b19cb07209 */ /* 0x004fce0007810000 */
[----:B------:R-:W2:Y:S01]  /*5380*/  MUFU.TANH R163, R163 ;  /* 0x000000a300a37308 */ /* 0x000ea20000002400 */
[----:B----4-:R-:W-:Y:S02]  /*5390*/  FMNMX.FTZ R177, R159, R176, !PT ;  /* 0x000000b09fb17209 */ /* 0x010fe40007810000 */
[----:B---3--:R-:W-:-:S05]  /*53a0*/  FMNMX.FTZ R3, R180, R181, !PT ;  /* 0x000000b5b4037209 */ /* 0x008fca0007810000 */
[----:B------:R-:W3:Y:S01]  /*53b0*/  MUFU.TANH R166, R166 ;  /* 0x000000a600a67308 */ /* 0x000ee20000002400 */
[----:B0-----:R-:W-:Y:S01]  /*53c0*/  FMNMX.FTZ R176, R162, R177, !PT ;  /* 0x000000b1a2b07209 */ /* 0x001fe20007810000 */
[C---:B------:R-:W-:Y:S01]  /*53d0*/  FMUL.FTZ R179, R3.reuse, UR20 ;  /* 0x0000001403b37c20 */ /* 0x040fe20008410000 */
[----:B------:R-:W-:-:S03]  /*53e0*/  FADD.FTZ R14, -R3, R14 ;  /* 0x0000000e030e7221 */ /* 0x000fc60000010100 */
[--C-:B------:R-:W-:Y:S01]  /*53f0*/  FFMA.FTZ R178, R4, UR20, -R179.reuse ;  /* 0x0000001404b27c23 */ /* 0x100fe200080108b3 */
[----:B------:R-:W-:Y:S01]  /*5400*/  FMUL.FTZ R14, R14, UR20 ;  /* 0x000000140e0e7c20 */ /* 0x000fe20008410000 */
[----:B------:R-:W0:Y:S01]  /*5410*/  MUFU.TANH R170, R170 ;  /* 0x000000aa00aa7308 */ /* 0x000e220000002400 */
[----:B--2---:R-:W-:Y:S01]  /*5420*/  FMNMX.FTZ R177, R163, R176, !PT ;  /* 0x000000b0a3b17209 */ /* 0x004fe20007810000 */
[--C-:B------:R-:W-:Y:S01]  /*5430*/  FFMA.FTZ R15, R15, UR20, -R179.reuse ;  /* 0x000000140f0f7c23 */ /* 0x100fe200080108b3 */
[--C-:B------:R-:W-:Y:S01]  /*5440*/  FFMA.FTZ R20, R20, UR20, -R179.reuse ;  /* 0x0000001414147c23 */ /* 0x100fe200080108b3 */
[--C-:B------:R-:W-:Y:S01]  /*5450*/  FFMA.FTZ R21, R21, UR20, -R179.reuse ;  /* 0x0000001415157c23 */ /* 0x100fe200080108b3 */
[--C-:B------:R-:W-:Y:S01]  /*5460*/  FFMA.FTZ R182, R169, UR20, -R179.reuse ;  /* 0x00000014a9b67c23 */ /* 0x100fe200080108b3 */
[--C-:B------:R-:W-:Y:S01]  /*5470*/  FFMA.FTZ R169, R172, UR20, -R179.reuse ;  /* 0x00000014aca97c23 */ /* 0x100fe200080108b3 */
[--C-:B------:R-:W-:Y:S01]  /*5480*/  FFMA.FTZ R155, R155, UR20, -R179.reuse ;  /* 0x000000149b9b7c23 */ /* 0x100fe200080108b3 */
[----:B------:R-:W2:Y:S01]  /*5490*/  MUFU.TANH R173, R173 ;  /* 0x000000ad00ad7308 */ /* 0x000ea20000002400 */
[----:B---3--:R-:W-:Y:S01]  /*54a0*/  FMNMX.FTZ R177, R166, R177, !PT ;  /* 0x000000b1a6b17209 */ /* 0x008fe20007810000 */
[--C-:B------:R-:W-:Y:S01]  /*54b0*/  FFMA.FTZ R180, R157, UR20, -R179.reuse ;  /* 0x000000149db47c23 */ /* 0x100fe200080108b3 */
[--C-:B------:R-:W-:Y:S01]  /*54c0*/  FFMA.FTZ R157, R158, UR20, -R179.reuse ;  /* 0x000000149e9d7c23 */ /* 0x100fe200080108b3 */
[--C-:B------:R-:W-:Y:S01]  /*54d0*/  FFMA.FTZ R160, R160, UR20, -R179.reuse ;  /* 0x00000014a0a07c23 */ /* 0x100fe200080108b3 */
[--C-:B------:R-:W-:Y:S01]  /*54e0*/  FFMA.FTZ R161, R161, UR20, -R179.reuse ;  /* 0x00000014a1a17c23 */ /* 0x100fe200080108b3 */
[--C-:B------:R-:W-:Y:S01]  /*54f0*/  FFMA.FTZ R164, R164, UR20, -R179.reuse ;  /* 0x00000014a4a47c23 */ /* 0x100fe200080108b3 */
[--C-:B------:R-:W-:Y:S01]  /*5500*/  FFMA.FTZ R165, R165, UR20, -R179.reuse ;  /* 0x00000014a5a57c23 */ /* 0x100fe200080108b3 */
[----:B------:R-:W3:Y:S01]  /*5510*/  MUFU.TANH R171, R171 ;  /* 0x000000ab00ab7308 */ /* 0x000ee20000002400 */
[----:B0-----:R-:W-:Y:S01]  /*5520*/  FMNMX.FTZ R176, R170, R177, !PT ;  /* 0x000000b1aab07209 */ /* 0x001fe20007810000 */
[----:B------:R-:W-:-:S06]  /*5530*/  FFMA.FTZ R168, R168, UR20, -R179 ;  /* 0x00000014a8a87c23 */ /* 0x000fcc00080108b3 */
[----:B------:R-:W0:Y:S01]  /*5540*/  MUFU.TANH R167, R167 ;  /* 0x000000a700a77308 */ /* 0x000e220000002400 */
[----:B--2---:R-:W-:-:S07]  /*5550*/  FMNMX.FTZ R4, R173, R176, !PT ;  /* 0x000000b0ad047209 */ /* 0x004fce0007810000 */
[----:B------:R-:W2:Y:S01]  /*5560*/  MUFU.TANH R174, R174 ;  /* 0x000000ae00ae7308 */ /* 0x000ea20000002400 */
[----:B---3--:R-:W-:-:S07]  /*5570*/  FMNMX.FTZ R4, R171, R4, !PT ;  /* 0x00000004ab047209 */ /* 0x008fce0007810000 */
[----:B------:R-:W3:Y:S01]  /*5580*/  MUFU.TANH R175, R175 ;  /* 0x000000af00af7308 */ /* 0x000ee20000002400 */
[----:B0-----:R-:W-:-:S07]  /*5590*/  FMNMX.FTZ R177, R167, R4, !PT ;  /* 0x00000004a7b17209 */ /* 0x001fce0007810000 */
[----:B------:R0:W-:Y:S01]  /*55a0*/  MUFU.EX2 R176, R178 ;  /* 0x000000b200b07308 */ /* 0x0001e20000000800 */
[----:B--2---:R-:W-:Y:S01]  /*55b0*/  FMNMX.FTZ R4, R174, R177, !PT ;  /* 0x000000b1ae047209 */ /* 0x004fe20007810000 */
[----:B------:R-:W-:Y:S01]  /*55c0*/  FFMA.FTZ R177, R152, UR20, -R179 ;  /* 0x0000001498b17c23 */ /* 0x000fe200080108b3 */
[----:B------:R-:W-:-:S05]  /*55d0*/  IMAD.MOV R152, RZ, RZ, -R18 ;  /* 0x000000ffff987224 */ /* 0x000fca00078e0a12 */
[----:B------:R-:W2:Y:S01]  /*55e0*/  MUFU.EX2 R14, R14 ;  /* 0x0000000e000e7308 */ /* 0x000ea20000000800 */
[----:B---3--:R-:W-:Y:S01]  /*55f0*/  FMNMX.FTZ R4, R175, R4, !PT ;  /* 0x00000004af047209 */ /* 0x008fe20007810000 */
[----:B0-----:R-:W-:Y:S01]  /*5600*/  FFMA.FTZ R178, R154, UR20, -R179 ;  /* 0x000000149ab27c23 */ /* 0x001fe200080108b3 */
[----:B------:R-:W-:-:S03]  /*5610*/  ISETP.NE.AND P3, PT, R17, R152, PT ;  /* 0x000000981100720c */ /* 0x000fc60003f65270 */
[----:B------:R-:W0:Y:S02]  /*5620*/  SHFL.BFLY PT, R181, R4, 0x2, 0x1f ;  /* 0x0c401f0004b57f89 */ /* 0x000e2400000e0000 */
[----:B------:R-:W3:Y:S08]  /*5630*/  MUFU.EX2 R15, R15 ;  /* 0x0000000f000f7308 */ /* 0x000ef00000000800 */
[----:B------:R-:W4:Y:S01]  /*5640*/  MUFU.EX2 R20, R20 ;  /* 0x0000001400147308 */ /* 0x000f220000000800 */
[-C--:B--2---:R-:W-:Y:S01]  /*5650*/  FMUL.FTZ R24, R24, R14.reuse ;  /* 0x0000000e18187220 */ /* 0x084fe20000410000 */
[-C--:B------:R-:W-:Y:S01]  /*5660*/  FMUL.FTZ R25, R25, R14.reuse ;  /* 0x0000000e19197220 */ /* 0x080fe20000410000 */
[-C--:B------:R-:W-:Y:S01]  /*5670*/  FMUL.FTZ R28, R28, R14.reuse ;  /* 0x0000000e1c1c7220 */ /* 0x080fe20000410000 */
[-C--:B------:R-:W-:Y:S01]  /*5680*/  FMUL.FTZ R29, R29, R14.reuse ;  /* 0x0000000e1d1d7220 */ /* 0x080fe20000410000 */
[-C--:B------:R-:W-:Y:S01]  /*5690*/  FMUL.FTZ R32, R32, R14.reuse ;  /* 0x0000000e20207220 */ /* 0x080fe20000410000 */
[-C--:B------:R-:W-:Y:S01]  /*56a0*/  FMUL.FTZ R33, R33, R14.reuse ;  /* 0x0000000e21217220 */ /* 0x080fe20000410000 */
[-C--:B------:R-:W-:Y:S01]  /*56b0*/  FMUL.FTZ R36, R36, R14.reuse ;  /* 0x0000000e24247220 */ /* 0x080fe20000410000 */
[----:B------:R-:W-:Y:S01]  /*56c0*/  MUFU.EX2 R21, R21 ;  /* 0x0000001500157308 */ /* 0x000fe20000000800 */
[----:B---3--:R-:W-:Y:S01]  /*56d0*/  FFMA.FTZ R5, R14, R5, R15 ;  /* 0x000000050e057223 */ /* 0x008fe2000001000f */
[-C--:B------:R-:W-:Y:S01]  /*56e0*/  FMUL.FTZ R37, R37, R14.reuse ;  /* 0x0000000e25257220 */ /* 0x080fe20000410000 */
[-C--:B------:R-:W-:Y:S01]  /*56f0*/  FMUL.FTZ R40, R40, R14.reuse ;  /* 0x0000000e28287220 */ /* 0x080fe20000410000 */
[-C--:B------:R-:W-:Y:S01]  /*5700*/  FMUL.FTZ R41, R41, R14.reuse ;  /* 0x0000000e29297220 */ /* 0x080fe20000410000 */
[----:B------:R-:W-:Y:S01]  /*5710*/  FADD.FTZ R5, R176, R5 ;  /* 0x00000005b0057221 */ /* 0x000fe20000010000 */
[----:B0-----:R-:W-:Y:S01]  /*5720*/  FMNMX.FTZ R181, R4, R181, !PT ;  /* 0x000000b504b57209 */ /* 0x001fe20007810000 */
[-C--:B------:R-:W-:Y:S01]  /*5730*/  FMUL.FTZ R44, R44, R14.reuse ;  /* 0x0000000e2c2c7220 */ /* 0x080fe20000410000 */
[----:B------:R-:W-:Y:S01]  /*5740*/  MUFU.EX2 R177, R177 ;  /* 0x000000b100b17308 */ /* 0x000fe20000000800 */
[-C--:B------:R-:W-:Y:S01]  /*5750*/  FMUL.FTZ R45, R45, R14.reuse ;  /* 0x0000000e2d2d7220 */ /* 0x080fe20000410000 */
[-C--:B------:R-:W-:Y:S01]  /*5760*/  FMUL.FTZ R48, R48, R14.reuse ;  /* 0x0000000e30307220 */ /* 0x080fe20000410000 */
[----:B------:R-:W0:Y:S01]  /*5770*/  SHFL.BFLY PT, R4, R181, 0x1, 0x1f ;  /* 0x0c201f00b5047f89 */ /* 0x000e2200000e0000 */
        /* <DEDUP_REMOVED lines=23> */
[----:B0-----:R-:W-:Y:S01]  /*58f0*/  FMNMX.FTZ R4, R181, R4, !PT ;  /* 0x00000004b5047209 */ /* 0x001fe20007810000 */
[-C--:B------:R-:W-:Y:S01]  /*5900*/  FMUL.FTZ R89, R89, R14.reuse ;  /* 0x0000000e59597220 */ /* 0x080fe20000410000 */
[-C--:B------:R-:W-:Y:S01]  /*5910*/  FMUL.FTZ R92, R92, R14.reuse ;  /* 0x0000000e5c5c7220 */ /* 0x080fe20000410000 */
[-C--:B------:R-:W-:Y:S01]  /*5920*/  FMUL.FTZ R93, R93, R14.reuse ;  /* 0x0000000e5d5d7220 */ /* 0x080fe20000410000 */
[-C--:B------:R-:W-:Y:S01]  /*5930*/  FMUL.FTZ R96, R96, R14.reuse ;  /* 0x0000000e60607220 */ /* 0x080fe20000410000 */
[C---:B------:R-:W-:Y:S01]  /*5940*/  FADD.FTZ R9, -R4.reuse, R9 ;  /* 0x0000000904097221 */ /* 0x040fe20000010100 */
[----:B------:R-:W-:Y:S01]  /*5950*/  FMUL.FTZ R154, R4, UR20 ;  /* 0x00000014049a7c20 */ /* 0x000fe20008410000 */
[----:B------:R-:W-:Y:S01]  /*5960*/  MUFU.EX2 R157, R157 ;  /* 0x0000009d009d7308 */ /* 0x000fe20000000800 */
[----:B------:R-:W-:Y:S01]  /*5970*/  FMUL.FTZ R97, R97, R14 ;  /* 0x0000000e61617220 */ /* 0x000fe20000410000 */
[----:B------:R-:W-:Y:S01]  /*5980*/  FMUL.FTZ R9, R9, UR20 ;  /* 0x0000001409097c20 */ /* 0x000fe20008410000 */
        /* <DEDUP_REMOVED lines=10> */
[----:B------:R-:W-:Y:S02]  /*5a30*/  IMAD.U32 R153, RZ, RZ, UR21 ;  /* 0x00000015ff997e24 */ /* 0x000fe4000f8e00ff */
[--C-:B------:R-:W-:Y:S01]  /*5a40*/  FFMA.FTZ R159, R159, UR20, -R154.reuse ;  /* 0x000000149f9f7c23 */ /* 0x100fe2000801089a */
[----:B------:R-:W-:Y:S01]  /*5a50*/  FFMA.FTZ R206, R162, UR20, -R154 ;  /* 0x00000014a2ce7c23 */ /* 0x000fe2000801089a */
[----:B------:R-:W0:Y:S01]  /*5a60*/  MUFU.EX2 R10, R10 ;  /* 0x0000000a000a7308 */ /* 0x000e220000000800 */
[----:B------:R-:W-:Y:S01]  /*5a70*/  @!P1 PRMT R152, RZ, 0x654, R152 ;  /* 0x00000654ff989816 */ /* 0x000fe20000000098 */
[----:B------:R-:W-:Y:S02]  /*5a80*/  @!P3 IMAD R153, R153, 0x40, R16 ;  /* 0x000000409999b824 */ /* 0x000fe400078e0210 */
[--C-:B------:R-:W-:Y:S01]  /*5a90*/  FFMA.FTZ R163, R163, UR20, -R154.reuse ;  /* 0x00000014a3a37c23 */ /* 0x100fe2000801089a */
[--C-:B------:R-:W-:Y:S01]  /*5aa0*/  FFMA.FTZ R208, R166, UR20, -R154.reuse ;  /* 0x00000014a6d07c23 */ /* 0x100fe2000801089a */
[----:B------:R4:W-:Y:S01]  /*5ab0*/  @!P1 SYNCS.ARRIVE.TRANS64.RED.A1T0 RZ, [R152+URZ], RZ ;  /* 0x000000ff98ff99a7 */ /* 0x0009e2000810043f */
[--C-:B------:R-:W-:Y:S01]  /*5ac0*/  FFMA.FTZ R170, R170, UR20, -R154.reuse ;  /* 0x00000014aaaa7c23 */ /* 0x100fe2000801089a */
[----:B------:R-:W-:Y:S01]  /*5ad0*/  @!P3 LEA R153, R153, UR42, 0x2 ;  /* 0x0000002a9999bc11 */ /* 0x000fe2000f8e10ff */
[----:B------:R-:W2:Y:S01]  /*5ae0*/  MUFU.EX2 R11, R11 ;  /* 0x0000000b000b7308 */ /* 0x000ea20000000800 */
[--C-:B------:R-:W-:Y:S01]  /*5af0*/  FFMA.FTZ R171, R171, UR20, -R154.reuse ;  /* 0x00000014abab7c23 */ /* 0x100fe2000801089a */
[--C-:B------:R-:W-:Y:S01]  /*5b00*/  FFMA.FTZ R167, R167, UR20, -R154.reuse ;  /* 0x00000014a7a77c23 */ /* 0x100fe2000801089a */
[--C-:B------:R-:W-:Y:S01]  /*5b10*/  FFMA.FTZ R162, R174, UR20, -R154.reuse ;  /* 0x00000014aea27c23 */ /* 0x100fe2000801089a */
[----:B------:R-:W-:Y:S01]  /*5b20*/  @!P3 STS [R153+0x28800], R14 ;  /* 0x0288000e9900b388 */ /* 0x000fe20000000800 */
[----:B----4-:R-:W-:Y:S01]  /*5b30*/  FADD.FTZ R152, R20, R5 ;  /* 0x0000000514987221 */ /* 0x010fe20000010000 */
[----:B------:R-:W-:Y:S01]  /*5b40*/  FFMA.FTZ R175, R175, UR20, -R154 ;  /* 0x00000014afaf7c23 */ /* 0x000fe2000801089a */
[----:B------:R-:W-:Y:S01]  /*5b50*/  FMUL.FTZ R100, R100, R14 ;  /* 0x0000000e64647220 */ /* 0x000fe20000410000 */
[----:B------:R-:W3:Y:S01]  /*5b60*/  MUFU.EX2 R12, R12 ;  /* 0x0000000c000c7308 */ /* 0x000ee20000000800 */
[----:B0-----:R-:W-:Y:S01]  /*5b70*/  FFMA.FTZ R6, R9, R6, R10 ;  /* 0x0000000609067223 */ /* 0x001fe2000001000a */
[----:B------:R-:W-:Y:S01]  /*5b80*/  FADD.FTZ R152, R21, R152 ;  /* 0x0000009815987221 */ /* 0x000fe20000010000 */
[----:B------:R0:W-:Y:S01]  /*5b90*/  @!P3 STS [R153+0x28820], R9 ;  /* 0x028820099900b388 */ /* 0x0001e20000000800 */
[-C--:B------:R-:W-:Y:S01]  /*5ba0*/  FMUL.FTZ R101, R101, R14.reuse ;  /* 0x0000000e65657220 */ /* 0x080fe20000410000 */
[-C--:B------:R-:W-:Y:S01]  /*5bb0*/  FMUL.FTZ R104, R104, R14.reuse ;  /* 0x0000000e68687220 */ /* 0x080fe20000410000 */
[-C--:B------:R-:W-:Y:S01]  /*5bc0*/  FMUL.FTZ R105, R105, R14.reuse ;  /* 0x0000000e69697220 */ /* 0x080fe20000410000 */
[-C--:B------:R-:W-:Y:S01]  /*5bd0*/  FMUL.FTZ R108, R108, R14.reuse ;  /* 0x0000000e6c6c7220 */ /* 0x080fe20000410000 */
[----:B------:R-:W4:Y:S01]  /*5be0*/  MUFU.EX2 R13, R13 ;  /* 0x0000000d000d7308 */ /* 0x000f220000000800 */
[----:B--2---:R-:W-:Y:S01]  /*5bf0*/  FADD.FTZ R5, R11, R6 ;  /* 0x000000060b057221 */ /* 0x004fe20000010000 */
[-C--:B------:R-:W-:Y:S01]  /*5c00*/  FMUL.FTZ R109, R109, R14.reuse ;  /* 0x0000000e6d6d7220 */ /* 0x080fe20000410000 */
[-C--:B------:R-:W-:Y:S01]  /*5c10*/  FMUL.FTZ R112, R112, R14.reuse ;  /* 0x0000000e70707220 */ /* 0x080fe20000410000 */
[-C--:B------:R-:W-:Y:S01]  /*5c20*/  FMUL.FTZ R113, R113, R14.reuse ;  /* 0x0000000e71717220 */ /* 0x080fe20000410000 */
[----:B0-----:R-:W-:Y:S01]  /*5c30*/  FADD.FTZ R153, R177, R152 ;  /* 0x00000098b1997221 */ /* 0x001fe20000010000 */
[-C--:B------:R-:W-:Y:S01]  /*5c40*/  FMUL.FTZ R116, R116, R14.reuse ;  /* 0x0000000e74747220 */ /* 0x080fe20000410000 */
[-C--:B------:R-:W-:Y:S01]  /*5c50*/  FMUL.FTZ R117, R117, R14.reuse ;  /* 0x0000000e75757220 */ /* 0x080fe20000410000 */
[----:B------:R-:W0:Y:S01]  /*5c60*/  MUFU.EX2 R172, R172 ;  /* 0x000000ac00ac7308 */ /* 0x000e220000000800 */
[----:B---3--:R-:W-:Y:S01]  /*5c70*/  FADD.FTZ R6, R12, R5 ;  /* 0x000000050c067221 */ /* 0x008fe20000010000 */
[----:B------:R-:W-:Y:S01]  /*5c80*/  FADD.FTZ R152, R178, R153 ;  /* 0x00000099b2987221 */ /* 0x000fe20000010000 */
[-C--:B------:R-:W-:Y:S01]  /*5c90*/  FMUL.FTZ R120, R120, R14.reuse ;  /* 0x0000000e78787220 */ /* 0x080fe20000410000 */
[-C--:B------:R-:W-:Y:S01]  /*5ca0*/  FMUL.FTZ R121, R121, R14.reuse ;  /* 0x0000000e79797220 */ /* 0x080fe20000410000 */
[-C--:B------:R-:W-:Y:S01]  /*5cb0*/  FMUL.FTZ R124, R124, R14.reuse ;  /* 0x0000000e7c7c7220 */ /* 0x080fe20000410000 */
[----:B------:R-:W-:Y:S01]  /*5cc0*/  FADD.FTZ R153, R155, R152 ;  /* 0x000000989b997221 */ /* 0x000fe20000010000 */
[-C--:B------:R-:W-:Y:S01]  /*5cd0*/  FMUL.FTZ R125, R125, R14.reuse ;  /* 0x0000000e7d7d7220 */ /* 0x080fe20000410000 */
[----:B------:R-:W2:Y:S01]  /*5ce0*/  MUFU.EX2 R179, R179 ;  /* 0x000000b300b37308 */ /* 0x000ea20000000800 */
[----:B----4-:R-:W-:Y:S01]  /*5cf0*/  FADD.FTZ R5, R13, R6 ;  /* 0x000000060d057221 */ /* 0x010fe20000010000 */
[----:B------:R-:W-:Y:S01]  /*5d00*/  FADD.FTZ R152, R180, R153 ;  /* 0x00000099b4987221 */ /* 0x000fe20000010000 */
[-C--:B------:R-:W-:Y:S01]  /*5d10*/  FMUL.FTZ R128, R128, R14.reuse ;  /* 0x0000000e80807220 */ /* 0x080fe20000410000 */
[-C--:B------:R-:W-:Y:S01]  /*5d20*/  FMUL.FTZ R129, R129, R14.reuse ;  /* 0x0000000e81817220 */ /* 0x080fe20000410000 */
[-C--:B------:R-:W-:Y:S01]  /*5d30*/  FMUL.FTZ R132, R132, R14.reuse ;  /* 0x0000000e84847220 */ /* 0x080fe20000410000 */
[----:B------:R-:W-:Y:S01]  /*5d40*/  FADD.FTZ R153, R157, R152 ;  /* 0x000000989d997221 */ /* 0x000fe20000010000 */
        /* <DEDUP_REMOVED lines=12> */
[----:B------:R-:W-:Y:S01]  /*5e10*/  FMUL.FTZ R149, R149, R14 ;  /* 0x0000000e95957220 */ /* 0x000fe20000410000 */
[----:B------:R-:W-:Y:S01]  /*5e20*/  F2FP.F16.F32.PACK_AB R154, R21, R20 ;  /* 0x00000014159a723e */ /* 0x000fe200000000ff */
[----:B------:R-:W-:Y:S01]  /*5e30*/  FMUL.FTZ R26, R26, R9 ;  /* 0x000000091a1a7220 */ /* 0x000fe20000410000 */
[----:B------:R-:W-:Y:S01]  /*5e40*/  F2FP.F16.F32.PACK_AB R158, R180, R155 ;  /* 0x0000009bb49e723e */ /* 0x000fe200000000ff */
[-C--:B------:R-:W-:Y:S01]  /*5e50*/  FMUL.FTZ R27, R27, R9.reuse ;  /* 0x000000091b1b7220 */ /* 0x080fe20000410000 */
[----:B------:R-:W2:Y:S01]  /*5e60*/  MUFU.EX2 R206, R206 ;  /* 0x000000ce00ce7308 */ /* 0x000ea20000000800 */
[----:B---3--:R-:W-:Y:S01]  /*5e70*/  FADD.FTZ R5, R159, R6 ;  /* 0x000000069f057221 */ /* 0x008fe20000010000 */
[----:B------:R-:W-:Y:S01]  /*5e80*/  F2FP.F16.F32.PACK_AB R155, R13, R12 ;  /* 0x0000000c0d9b723e */ /* 0x000fe200000000ff */
[----:B------:R-:W-:Y:S01]  /*5e90*/  FMUL.FTZ R30, R30, R9 ;  /* 0x000000091e1e7220 */ /* 0x000fe20000410000 */
[----:B------:R-:W-:Y:S01]  /*5ea0*/  F2FP.F16.F32.PACK_AB R156, R178, R177 ;  /* 0x000000b1b29c723e */ /* 0x000fe200000000ff */
[-C--:B------:R-:W-:Y:S01]  /*5eb0*/  FMUL.FTZ R31, R31, R9.reuse ;  /* 0x000000091f1f7220 */ /* 0x080fe20000410000 */
[-C--:B------:R-:W-:Y:S01]  /*5ec0*/  FMUL.FTZ R34, R34, R9.reuse ;  /* 0x0000000922227220 */ /* 0x080fe20000410000 */
[----:B------:R-:W-:Y:S01]  /*5ed0*/  FMUL.FTZ R35, R35, R9 ;  /* 0x0000000923237220 */ /* 0x000fe20000410000 */
[----:B------:R-:W3:Y:S01]  /*5ee0*/  MUFU.EX2 R161, R161 ;  /* 0x000000a100a17308 */ /* 0x000ee20000000800 */
[C---:B0-----:R-:W-:Y:S01]  /*5ef0*/  FADD.FTZ R152, R160.reuse, R153 ;  /* 0x00000099a0987221 */ /* 0x041fe20000010000 */
[----:B------:R-:W-:Y:S01]  /*5f00*/  F2FP.F16.F32.PACK_AB R160, R160, R157 ;  /* 0x0000009da0a0723e */ /* 0x000fe200000000ff */
[-C--:B------:R-:W-:Y:S01]  /*5f10*/  FMUL.FTZ R38, R38, R9.reuse ;  /* 0x0000000926267220 */ /* 0x080fe20000410000 */
[----:B------:R-:W-:Y:S01]  /*5f20*/  F2FP.F16.F32.PACK_AB R157, R179, R172 ;  /* 0x000000acb39d723e */ /* 0x000fe200000000ff */
[-C--:B------:R-:W-:Y:S01]  /*5f30*/  FMUL.FTZ R39, R39, R9.reuse ;  /* 0x0000000927277220 */ /* 0x080fe20000410000 */
[-C--:B------:R-:W-:Y:S01]  /*5f40*/  FMUL.FTZ R42, R42, R9.reuse ;  /* 0x000000092a2a7220 */ /* 0x080fe20000410000 */
[----:B------:R-:W-:Y:S01]  /*5f50*/  FMUL.FTZ R43, R43, R9 ;  /* 0x000000092b2b7220 */ /* 0x000fe20000410000 */
[----:B------:R-:W0:Y:S01]  /*5f60*/  MUFU.EX2 R163, R163 ;  /* 0x000000a300a37308 */ /* 0x000e220000000800 */
[C---:B--2---:R-:W-:Y:S01]  /*5f70*/  FADD.FTZ R6, R206.reuse, R5 ;  /* 0x00000005ce067221 */ /* 0x044fe20000010000 */
[----:B------:R-:W-:Y:S01]  /*5f80*/  F2FP.F16.F32.PACK_AB R159, R206, R159 ;  /* 0x0000009fce9f723e */ /* 0x000fe200000000ff */
[-C--:B------:R-:W-:Y:S01]  /*5f90*/  FMUL.FTZ R46, R46, R9.reuse ;  /* 0x000000092e2e7220 */ /* 0x080fe20000410000 */
[-C--:B------:R-:W-:Y:S01]  /*5fa0*/  FMUL.FTZ R47, R47, R9.reuse ;  /* 0x000000092f2f7220 */ /* 0x080fe20000410000 */
[-C--:B------:R-:W-:Y:S01]  /*5fb0*/  FMUL.FTZ R50, R50, R9.reuse ;  /* 0x0000000932327220 */ /* 0x080fe20000410000 */
[-C--:B------:R-:W-:Y:S01]  /*5fc0*/  FMUL.FTZ R51, R51, R9.reuse ;  /* 0x0000000933337220 */ /* 0x080fe20000410000 */
[----:B------:R-:W-:Y:S01]  /*5fd0*/  FMUL.FTZ R54, R54, R9 ;  /* 0x0000000936367220 */ /* 0x000fe20000410000 */
[----:B------:R-:W2:Y:S01]  /*5fe0*/  MUFU.EX2 R164, R164 ;  /* 0x000000a400a47308 */ /* 0x000ea20000000800 */
[----:B---3--:R-:W-:Y:S01]  /*5ff0*/  FADD.FTZ R153, R161, R152 ;  /* 0x00000098a1997221 */ /* 0x008fe20000010000 */
[----:B------:R-:W-:Y:S01]  /*6000*/  F2FP.F16.F32.PACK_AB R152, R176, R15 ;  /* 0x0000000fb098723e */ /* 0x000fe200000000ff */
        /* <DEDUP_REMOVED lines=15> */
[----:B------:R-:W-:Y:S01]  /*6100*/  F2FP.F16.F32.PACK_AB R153, R11, R10 ;  /* 0x0000000a0b99723e */ /* 0x000fe200000000ff */
[----:B------:R-:W-:Y:S01]  /*6110*/  BAR.SYNC.DEFER_BLOCKING 0xf, 0x100 ;  /* 0x03c4000000007b1d */ /* 0x000fe20000010000 */
[-C--:B------:R-:W-:Y:S01]  /*6120*/  FMUL.FTZ R78, R78, R9.reuse ;  /* 0x000000094e4e7220 */ /* 0x080fe20000410000 */
[-C--:B------:R-:W-:Y:S01]  /*6130*/  FMUL.FTZ R79, R79, R9.reuse ;  /* 0x000000094f4f7220 */ /* 0x080fe20000410000 */
[-C--:B------:R-:W-:Y:S01]  /*6140*/  FMUL.FTZ R82, R82, R9.reuse ;  /* 0x0000000952527220 */ /* 0x080fe20000410000 */
[-C--:B------:R-:W-:Y:S01]  /*6150*/  FMUL.FTZ R83, R83, R9.reuse ;  /* 0x0000000953537220 */ /* 0x080fe20000410000 */
[-C--:B------:R-:W-:Y:S01]  /*6160*/  FMUL.FTZ R86, R86, R9.reuse ;  /* 0x0000000956567220 */ /* 0x080fe20000410000 */
[----:B------:R-:W2:Y:S01]  /*6170*/  MUFU.EX2 R170, R170 ;  /* 0x000000aa00aa7308 */ /* 0x000ea20000000800 */
        /* <DEDUP_REMOVED lines=17> */
[----:B------:R2:W-:Y:S01]  /*6290*/  STSM.16.M88.4 [R19+0x26800], R152 ;  /* 0x0268009813007844 */ /* 0x0005e20000000200 */
[-C--:B------:R-:W-:Y:S01]  /*62a0*/  FMUL.FTZ R111, R111, R9.reuse ;  /* 0x000000096f6f7220 */ /* 0x080fe20000410000 */
[-C--:B------:R-:W-:Y:S01]  /*62b0*/  FMUL.FTZ R114, R114, R9.reuse ;  /* 0x0000000972727220 */ /* 0x080fe20000410000 */
[-C--:B------:R-:W-:Y:S01]  /*62c0*/  FMUL.FTZ R115, R115, R9.reuse ;  /* 0x0000000973737220 */ /* 0x080fe20000410000 */
[----:B------:R2:W-:Y:S01]  /*62d0*/  STSM.16.M88.4 [R22], R156 ;  /* 0x0000009c16007844 */ /* 0x0005e20000000200 */
[-C--:B------:R-:W-:Y:S01]  /*62e0*/  FMUL.FTZ R118, R118, R9.reuse ;  /* 0x0000000976767220 */ /* 0x080fe20000410000 */
[----:B------:R-:W4:Y:S01]  /*62f0*/  MUFU.EX2 R171, R171 ;  /* 0x000000ab00ab7308 */ /* 0x000f220000000800 */
        /* <DEDUP_REMOVED lines=15> */
[----:B------:R0:W5:Y:S01]  /*63f0*/  MUFU.EX2 R167, R162 ;  /* 0x000000a200a77308 */ /* 0x0001620000000800 */
[----:B----4-:R-:W-:Y:S01]  /*6400*/  FADD.FTZ R15, R171, R6 ;  /* 0x00000006ab0f7221 */ /* 0x010fe20000010000 */
[-C--:B------:R-:W-:Y:S01]  /*6410*/  FMUL.FTZ R143, R143, R9.reuse ;  /* 0x000000098f8f7220 */ /* 0x080fe20000410000 */
[-C--:B------:R-:W-:Y:S01]  /*6420*/  FMUL.FTZ R146, R146, R9.reuse ;  /* 0x0000000992927220 */ /* 0x080fe20000410000 */
[-C--:B------:R-:W-:Y:S01]  /*6430*/  FMUL.FTZ R147, R147, R9.reuse ;  /* 0x0000000993937220 */ /* 0x080fe20000410000 */
[-C--:B------:R-:W-:Y:S01]  /*6440*/  FMUL.FTZ R150, R150, R9.reuse ;  /* 0x0000000996967220 */ /* 0x080fe20000410000 */
[----:B------:R-:W-:-:S02]  /*6450*/  FMUL.FTZ R151, R151, R9 ;  /* 0x0000000997977220 */ /* 0x000fc40000410000 */
[----:B------:R-:W4:Y:S01]  /*6460*/  MUFU.EX2 R169, R169 ;  /* 0x000000a900a97308 */ /* 0x000f220000000800 */
[----:B---3--:R-:W-:Y:S01]  /*6470*/  FADD.FTZ R6, R174, R15 ;  /* 0x0000000fae067221 */ /* 0x008fe20000010000 */
[----:B0-----:R-:W-:Y:S02]  /*6480*/  F2FP.F16.F32.PACK_AB R162, R164, R161 ;  /* 0x000000a1a4a2723e */ /* 0x001fe400000000ff */
[----:B------:R-:W-:Y:S02]  /*6490*/  F2FP.F16.F32.PACK_AB R161, R208, R163 ;  /* 0x000000a3d0a1723e */ /* 0x000fe400000000ff */
[----:B------:R-:W-:Y:S02]  /*64a0*/  F2FP.F16.F32.PACK_AB R164, R182, R165 ;  /* 0x000000a5b6a4723e */ /* 0x000fe400000000ff */
[----:B------:R-:W0:Y:S01]  /*64b0*/  MUFU.EX2 R168, R168 ;  /* 0x000000a800a87308 */ /* 0x000e220000000800 */
[----:B-----5:R-:W-:Y:S01]  /*64c0*/  FADD.FTZ R11, R167, R6 ;  /* 0x00000006a70b7221 */ /* 0x020fe20000010000 */
[----:B------:R-:W-:-:S02]  /*64d0*/  F2FP.F16.F32.PACK_AB R163, R181, R170 ;  /* 0x000000aab5a3723e */ /* 0x000fc400000000ff */
[----:B------:R-:W-:-:S03]  /*64e0*/  F2FP.F16.F32.PACK_AB R165, R174, R171 ;  /* 0x000000abaea5723e */ /* 0x000fc600000000ff */
[----:B------:R2:W-:Y:S01]  /*64f0*/  STSM.16.M88.4 [R184], R160 ;  /* 0x000000a0b8007844 */ /* 0x0005e20000000200 */
[----:B------:R-:W3:Y:S01]  /*6500*/  MUFU.EX2 R14, R175 ;  /* 0x000000af000e7308 */ /* 0x000ee20000000800 */
[----:B----4-:R-:W-:Y:S01]  /*6510*/  FADD.FTZ R5, R169, R20 ;  /* 0x00000014a9057221 */ /* 0x010fe20000010000 */
[----:B0-----:R-:W-:-:S03]  /*6520*/  F2FP.F16.F32.PACK_AB R166, R168, R169 ;  /* 0x000000a9a8a6723e */ /* 0x001fc600000000ff */
[----:B------:R-:W-:Y:S01]  /*6530*/  FADD.FTZ R5, R168, R5 ;  /* 0x00000005a8057221 */ /* 0x000fe20000010000 */
[C---:B---3--:R-:W-:Y:S01]  /*6540*/  F2FP.F16.F32.PACK_AB R167, R14.reuse, R167 ;  /* 0x000000a70ea7723e */ /* 0x048fe200000000ff */
[----:B------:R-:W-:-:S04]  /*6550*/  FADD.FTZ R6, R14, R11 ;  /* 0x0000000b0e067221 */ /* 0x000fc80000010000 */
[----:B------:R2:W-:Y:S01]  /*6560*/  STSM.16.M88.4 [R23], R164 ;  /* 0x000000a417007844 */ /* 0x0005e20000000200 */
[----:B------:R-:W-:Y:S05]  /*6570*/  @!P0 BRA `(.L_x_416) ;  /* 0x0000000000048947 */ /* 0x000fea0003800000 */
[----:B------:R-:W-:Y:S01]  /*6580*/  BPT.TRAP 0x1 ;  /* 0x000000040000795c */ /* 0x000fe20000300000 */
.L_x_416:
[----:B------:R0:W3:Y:S01]  /*6590*/  SYNCS.PHASECHK.TRANS64.TRYWAIT P3, [UR23+0x28c50], R8 ;  /* 0x028c5008ff0075a7 */ /* 0x0000e20008060157 */
[----:B------:R-:W-:Y:S05]  /*65a0*/  @!P0 BRA `(.L_x_417) ;  /* 0x0000000000048947 */ /* 0x000fea0003800000 */
[----:B------:R-:W-:Y:S01]  /*65b0*/  BPT.TRAP 0x1 ;  /* 0x000000040000795c */ /* 0x000fe20000300000 */
.L_x_417:
[----:B---3--:R-:W-:Y:S05]  /*65c0*/  @P3 BRA `(.L_x_418) ;  /* 0x0000000000083947 */ /* 0x008fea0003800000 */
[----:B------:R-:W3:Y:S02]  /*65d0*/  SYNCS.PHASECHK.TRANS64.TRYWAIT P3, [UR23+0x28c50], R8 ;  /* 0x028c5008ff0075a7 */ /* 0x000ee40008060157 */
[----:B---3--:R-:W-:Y:S05]  /*65e0*/  @!P3 BRA `(.L_x_419) ;  /* 0x000000ac0000b947 */ /* 0x008fea0003800000 */
.L_x_418:
[----:B------:R-:W-:Y:S01]  /*65f0*/  ULEA UR10, UR39, UR49, 0xc ;  /* 0x00000031270a7291 */ /* 0x000fe2000f8e603f */
[----:B------:R-:W-:Y:S01]  /*6600*/  WARPGROUP.ARRIVE ;  /* 0x00000000000079c5 */ /* 0x000fe20000000000 */
[----:B------:R-:W-:Y:S01]  /*6610*/  UMOV UR7, 0x40000040 ;  /* 0x4000004000077882 */ /* 0x000fe20000000000 */
[----:B---3--:R-:W-:Y:S01]  /*6620*/  @!P1 VIADD R173, R173, 0x28c60 ;  /* 0x00028c60adad9836 */ /* 0x008fe20000000000 */
        /* <DEDUP_REMOVED lines=30> */
[----:B---3--:R-:W3:Y:S02]  /*6810*/  FENCE.VIEW.ASYNC.S ;  /* 0x00000000000073c6 */ /* 0x008ee40000000000 */
[----:B---3--:R-:W-:Y:S01]  /*6820*/  NOP ;  /* 0x0000000000007918 */ /* 0x008fe20000000000 */
[----:B------:R-:W-:Y:S06]  /*6830*/  BAR.ARV 0xe, 0x100 ;  /* 0x0384000000007b1d */ /* 0x000fec0000002000 */
[----:B------:R3:W-:Y:S01]  /*6840*/  @!P1 SYNCS.ARRIVE.TRANS64.RED.A1T0 RZ, [R173+URZ], RZ ;  /* 0x000000ffadff99a7 */ /* 0x0007e2000810043f */
[----:B------:R-:W-:Y:S05]  /*6850*/  @P2 BRA `(.L_x_420) ;  /* 0xffffffe000d42947 */ /* 0x000fea000383ffff */
.L_x_411:
[----:B------:R-:W4:Y:S01]  /*6860*/  SHFL.BFLY PT, R0, R5, 0x2, 0x1f ;  /* 0x0c401f0005007f89 */ /* 0x000f2200000e0000 */
[----:B------:R-:W-:Y:S01]  /*6870*/  IMAD.MOV R10, RZ, RZ, -R18 ;  /* 0x000000ffff0a7224 */ /* 0x000fe200078e0a12 */
[----:B------:R-:W-:Y:S01]  /*6880*/  UIADD3 UR37, UR37, 0x1, URZ ;  /* 0x0000000125257890 */ /* 0x000fe2000fffe03f */
[----:B------:R-:W-:Y:S01]  /*6890*/  IMAD.U32 R13, RZ, RZ, UR39 ;  /* 0x00000027ff0d7e24 */ /* 0x000fe2000f8e00ff */
[----:B------:R-:W5:Y:S01]  /*68a0*/  SHFL.BFLY PT, R9, R6, 0x2, 0x1f ;  /* 0x0c401f0006097f89 */ /* 0x000f6200000e0000 */
[----:B------:R-:W-:Y:S01]  /*68b0*/  UIADD3 UR39, UR39, 0x1, URZ ;  /* 0x0000000127277890 */ /* 0x000fe2000fffe03f */
[----:B------:R-:W-:Y:S08]  /*68c0*/  BAR.ARV 0x8, 0x100 ;  /* 0x0204000000007b1d */ /* 0x000ff00000002000 */
[----:B------:R-:W-:Y:S01]  /*68d0*/  BAR.SYNC.DEFER_BLOCKING 0xf, 0x100 ;  /* 0x03c4000000007b1d */ /* 0x000fe20000010000 */
[----:B------:R-:W-:Y:S01]  /*68e0*/  ISETP.NE.AND P0, PT, R17, R10, PT ;  /* 0x0000000a1100720c */ /* 0x000fe20003f05270 */
[----:B------:R-:W-:Y:S01]  /*68f0*/  UISETP.NE.AND UP0, UPT, UR39, 0x2, UPT ;  /* 0x000000022700788c */ /* 0x000fe2000bf05270 */
[----:B------:R-:W-:-:S03]  /*6900*/  IMAD.MOV.U32 R20, RZ, RZ, -0x800000 ;  /* 0xff800000ff147424 */ /* 0x000fc600078e00ff */
[----:B------:R-:W-:Y:S01]  /*6910*/  USEL UR4, URZ, 0x1, UP0 ;  /* 0x000000013f047887 */ /* 0x000fe20008000000 */
[----:B----4-:R-:W-:Y:S01]  /*6920*/  FADD.FTZ R0, R0, R5 ;  /* 0x0000000500007221 */ /* 0x010fe20000010000 */
[----:B------:R-:W-:Y:S01]  /*6930*/  IMAD.MOV.U32 R5, RZ, RZ, RZ ;  /* 0x000000ffff057224 */ /* 0x000fe200078e00ff */
[----:B------:R-:W-:Y:S01]  /*6940*/  USEL UR39, UR39, URZ, UP0 ;  /* 0x0000003f27277287 */ /* 0x000fe20008000000 */
[----:B-----5:R-:W-:Y:S02]  /*6950*/  FADD.FTZ R9, R9, R6 ;  /* 0x0000000609097221 */ /* 0x020fe40000010000 */
[----:B-1----:R-:W1:Y:S01]  /*6960*/  SHFL.BFLY PT, R7, R0, 0x1, 0x1f ;  /* 0x0c201f0000077f89 */ /* 0x002e6200000e0000 */
[----:B------:R-:W-:-:S03]  /*6970*/  ULOP3.LUT UR38, UR38, UR4, URZ, 0x3c, !UPT ;  /* 0x0000000426267292 */ /* 0x000fc6000f8e3c3f */
[----:B0-----:R-:W0:Y:S01]  /*6980*/  SHFL.BFLY PT, R8, R9, 0x1, 0x1f ;  /* 0x0c201f0009087f89 */ /* 0x001e2200000e0000 */
[----:B-1----:R-:W-:Y:S01]  /*6990*/  FADD.FTZ R11, R0, R7 ;  /* 0x00000007000b7221 */ /* 0x002fe20000010000 */
[----:B------:R-:W-:Y:S02]  /*69a0*/  IMAD.MOV.U32 R7, RZ, RZ, RZ ;  /* 0x000000ffff077224 */ /* 0x000fe400078e00ff */
[----:B------:R-:W-:Y:S02]  /*69b0*/  @!P0 IMAD R0, R13, 0x40, R16 ;  /* 0x000000400d008824 */ /* 0x000fe400078e0210 */
[----:B0-----:R-:W-:Y:S01]  /*69c0*/  FADD.FTZ R15, R9, R8 ;  /* 0x00000008090f7221 */ /* 0x001fe20000010000 */
[----:B------:R-:W-:Y:S01]  /*69d0*/  FSETP.NE.FTZ.AND P1, PT, R11, RZ, PT ;  /* 0x000000ff0b00720b */ /* 0x000fe20003f35000 */
[----:B------:R-:W-:Y:S01]  /*69e0*/  IMAD.U32 R9, RZ, RZ, UR20 ;  /* 0x00000014ff097e24 */ /* 0x000fe2000f8e00ff */
[----:B------:R-:W-:Y:S01]  /*69f0*/  @!P0 LEA R6, R0, UR42, 0x2 ;  /* 0x0000002a00068c11 */ /* 0x000fe2000f8e10ff */
[----:B------:R-:W-:Y:S01]  /*6a00*/  IMAD.MOV.U32 R0, RZ, RZ, -0x800000 ;  /* 0xff800000ff007424 */ /* 0x000fe200078e00ff */
[----:B------:R-:W-:-:S09]  /*6a10*/  FSETP.NE.FTZ.AND P2, PT, R15, RZ, PT ;  /* 0x000000ff0f00720b */ /* 0x000fd20003f55000 */
[----:B------:R-:W3:Y:S08]  /*6a20*/  @P1 MUFU.RCP R7, R11 ;  /* 0x0000000b00071308 */ /* 0x000ef00000001000 */
[----:B------:R-:W0:Y:S01]  /*6a30*/  @P2 MUFU.RCP R5, R15 ;  /* 0x0000000f00052308 */ /* 0x000e220000001000 */
[-C--:B---3--:R-:W-:Y:S01]  /*6a40*/  FMUL.FTZ R173, R24, R7.reuse ;  /* 0x0000000718ad7220 */ /* 0x088fe20000410000 */
[-C--:B------:R-:W-:Y:S01]  /*6a50*/  FMUL.FTZ R8, R25, R7.reuse ;  /* 0x0000000719087220 */ /* 0x080fe20000410000 */
[----:B------:R-:W-:Y:S05]  /*6a60*/  @!P0 STS [R6+0x28800], R7 ;  /* 0x0288000706008388 */ /* 0x000fea0000000800 */
[----:B------:R-:W1:Y:S01]  /*6a70*/  @P1 MUFU.LG2 R24, R11 ;  /* 0x0000000b00181308 */ /* 0x000e620000000c00 */
[----:B------:R-:W-:Y:S01]  /*6a80*/  FMUL.FTZ R172, R28, R7 ;  /* 0x000000071cac7220 */ /* 0x000fe20000410000 */
[----:B------:R-:W-:-:S02]  /*6a90*/  IMAD.U32 R28, RZ, RZ, UR20 ;  /* 0x00000014ff1c7e24 */ /* 0x000fc4000f8e00ff */
[-C--:B------:R-:W-:Y:S01]  /*6aa0*/  FMUL.FTZ R10, R29, R7.reuse ;  /* 0x000000071d0a7220 */ /* 0x080fe20000410000 */
[-C--:B--2---:R-:W-:Y:S01]  /*6ab0*/  FMUL.FTZ R165, R32, R7.reuse ;  /* 0x0000000720a57220 */ /* 0x084fe20000410000 */
[----:B0-----:R0:W-:Y:S01]  /*6ac0*/  @!P0 STS [R6+0x28820], R5 ;  /* 0x0288200506008388 */ /* 0x0011e20000000800 */
[-C--:B------:R-:W-:Y:S01]  /*6ad0*/  FMUL.FTZ R160, R33, R7.reuse ;  /* 0x0000000721a07220 */ /* 0x080fe20000410000 */
[-C--:B------:R-:W-:Y:S01]  /*6ae0*/  FMUL.FTZ R162, R36, R7.reuse ;  /* 0x0000000724a27220 */ /* 0x080fe20000410000 */
[----:B------:R-:W2:Y:S01]  /*6af0*/  @P2 MUFU.LG2 R25, R15 ;  /* 0x0000000f00192308 */ /* 0x000ea20000000c00 */
        /* <DEDUP_REMOVED lines=57> */
[----:B0-----:R-:W-:Y:S01]  /*6e90*/  @P1 FMUL.FTZ R6, R9, 0.69314718246459960938 ;  /* 0x3f31721809061820 */ /* 0x001fe20000410000 */
[----:B------:R-:W-:Y:S01]  /*6ea0*/  @P2 FMUL.FTZ R28, R28, 0.69314718246459960938 ;  /* 0x3f3172181c1c2820 */ /* 0x000fe20000410000 */
[----:B-1----:R-:W-:Y:S01]  /*6eb0*/  @P1 FMUL.FTZ R7, R24, 0.69314718246459960938 ;  /* 0x3f31721818071820 */ /* 0x002fe20000410000 */
[----:B--2---:R-:W-:Y:S01]  /*6ec0*/  @P2 FMUL.FTZ R25, R25, 0.69314718246459960938 ;  /* 0x3f31721819192820 */ /* 0x004fe20000410000 */
[-C--:B------:R-:W-:Y:S01]  /*6ed0*/  FMUL.FTZ R9, R26, R5.reuse ;  /* 0x000000051a097220 */ /* 0x080fe20000410000 */
[-C--:B------:R-:W-:Y:S01]  /*6ee0*/  FMUL.FTZ R11, R30, R5.reuse ;  /* 0x000000051e0b7220 */ /* 0x080fe20000410000 */
[-C--:B------:R-:W-:Y:S01]  /*6ef0*/  FMUL.FTZ R13, R42, R5.reuse ;  /* 0x000000052a0d7220 */ /* 0x080fe20000410000 */
[-C--:B------:R-:W-:Y:S01]  /*6f00*/  FMUL.FTZ R15, R46, R5.reuse ;  /* 0x000000052e0f7220 */ /* 0x080fe20000410000 */
[----:B------:R-:W-:Y:S01]  /*6f10*/  PLOP3.LUT P0, PT, PT, PT, PT, 0x8, 0x0 ;  /* 0x000000000000781c */ /* 0x000fe20003f0e170 */
        /* <DEDUP_REMOVED lines=63> */
.L_x_392:
[----:B------:R-:W0:Y:S08]  /*7310*/  S2UR UR4, SR_CgaCtaId ;  /* 0x00000000000479c3 */ /* 0x000e300000008800 */
[----:B------:R-:W-:Y:S06]  /*7320*/  BAR.SYNC.DEFER_BLOCKING 0x5, 0x180 ;  /* 0x0146000000007b1d */ /* 0x000fec0000010000 */
[----:B------:R-:W-:Y:S01]  /*7330*/  UMOV UR42, 0x400 ;  /* 0x00000400002a7882 */ /* 0x000fe20000000000 */
[----:B------:R-:W-:Y:S01]  /*7340*/  BSSY B0, `(.L_x_421) ;  /* 0x00002f8000007945 */ /* 0x000fe20003800000 */
[----:B0-----:R-:W-:-:S09]  /*7350*/  ULEA UR42, UR4, UR42, 0x18 ;  /* 0x0000002a042a7291 */ /* 0x001fd2000f8ec03f */
[----:B------:R-:W0:Y:S02]  /*7360*/  LDS.128 R4, [UR42+0x28cd0] ;  /* 0x028cd02aff047984 */ /* 0x000e240008000c00 */
[----:B0-----:R-:W-:Y:S02]  /*7370*/  R2UR UR5, R5 ;  /* 0x00000000050572ca */ /* 0x001fe400000e0000 */
[----:B------:R-:W-:Y:S01]  /*7380*/  R2UR UR6, R6 ;  /* 0x00000000060672ca */ /* 0x000fe200000e0000 */
[----:B------:R-:W-:Y:S06]  /*7390*/  BAR.ARV 0x4, 0x180 ;  /* 0x0106000000007b1d */ /* 0x000fec0000002000 */
[----:B------:R-:W-:Y:S08]  /*73a0*/  @P0 BRA `(.L_x_422) ;  /* 0x0000002000380947 */ /* 0x000ff00003800000 */
[----:B------:R-:W0:Y:S08]  /*73b0*/  S2UR UR4, SR_SWINHI ;  /* 0x00000000000479c3 */ /* 0x000e300000002f00 */
[----:B------:R-:W-:Y:S01]  /*73c0*/  BAR.SYNC.DEFER_BLOCKING 0x1, 0x100 ;  /* 0x0044000000007b1d */ /* 0x000fe20000010000 */
[----:B------:R-:W-:Y:S01]  /*73d0*/  F2FP.F16.F32.PACK_AB R8, R8, R173 ;  /* 0x000000ad0808723e */ /* 0x000fe200000000ff */
[----:B------:R-:W-:Y:S01]  /*73e0*/  USHF.L.U32 UR10, UR43, 0x2, URZ ;  /* 0x000000022b0a7899 */ /* 0x000fe2000800063f */
[----:B------:R-:W-:Y:S01]  /*73f0*/  F2FP.F16.F32.PACK_AB R9, R27, R9 ;  /* 0x000000091b09723e */ /* 0x000fe200000000ff */
[----:B------:R-:W-:Y:S01]  /*7400*/  USHF.L.U64.HI UR11, UR43, 0x2, UR44 ;  /* 0x000000022b0b7899 */ /* 0x000fe2000801022c */
[----:B------:R-:W-:-:S02]  /*7410*/  F2FP.F16.F32.PACK_AB R10, R10, R172 ;  /* 0x000000ac0a0a723e */ /* 0x000fc400000000ff */
[----:B------:R-:W-:Y:S02]  /*7420*/  F2FP.F16.F32.PACK_AB R11, R31, R11 ;  /* 0x0000000b1f0b723e */ /* 0x000fe400000000ff */
[----:B------:R-:W-:Y:S02]  /*7430*/  F2FP.F16.F32.PACK_AB R48, R49, R48 ;  /* 0x000000303130723e */ /* 0x000fe400000000ff */
[----:B------:R-:W-:Y:S02]  /*7440*/  F2FP.F16.F32.PACK_AB R12, R12, R158 ;  /* 0x0000009e0c0c723e */ /* 0x000fe400000000ff */
[----:B------:R-:W-:Y:S02]  /*7450*/  F2FP.F16.F32.PACK_AB R13, R43, R13 ;  /* 0x0000000d2b0d723e */ /* 0x000fe400000000ff */
[----:B------:R-:W-:Y:S02]  /*7460*/  F2FP.F16.F32.PACK_AB R14, R45, R14 ;  /* 0x0000000e2d0e723e */ /* 0x000fe400000000ff */
[----:B------:R-:W-:-:S02]  /*7470*/  F2FP.F16.F32.PACK_AB R15, R47, R15 ;  /* 0x0000000f2f0f723e */ /* 0x000fc400000000ff */
[----:B------:R-:W-:Y:S02]  /*7480*/  F2FP.F16.F32.PACK_AB R49, R51, R50 ;  /* 0x000000323331723e */ /* 0x000fe400000000ff */
[----:B------:R-:W-:Y:S01]  /*7490*/  F2FP.F16.F32.PACK_AB R56, R57, R56 ;  /* 0x000000383938723e */ /* 0x000fe200000000ff */
[----:B------:R-:W-:Y:S01]  /*74a0*/  UMOV UR8, UR42 ;  /* 0x0000002a00087c82 */ /* 0x000fe20008000000 */
[----:B0-----:R-:W-:Y:S01]  /*74b0*/  UMOV UR9, UR4 ;  /* 0x0000000400097c82 */ /* 0x001fe20008000000 */
[----:B------:R-:W-:Y:S01]  /*74c0*/  F2FP.F16.F32.PACK_AB R50, R53, R52 ;  /* 0x000000343532723e */ /* 0x000fe200000000ff */
[----:B------:R-:W-:Y:S01]  /*74d0*/  IMAD.U32 R174, RZ, RZ, UR8 ;  /* 0x00000008ffae7e24 */ /* 0x000fe2000f8e00ff */
[----:B------:R-:W-:Y:S01]  /*74e0*/  F2FP.F16.F32.PACK_AB R51, R55, R54 ;  /* 0x000000363733723e */ /* 0x000fe200000000ff */
[----:B------:R-:W-:Y:S01]  /*74f0*/  IMAD.U32 R175, RZ, RZ, UR9 ;  /* 0x00000009ffaf7e24 */ /* 0x000fe2000f8e00ff */
[----:B------:R-:W-:Y:S01]  /*7500*/  F2FP.F16.F32.PACK_AB R57, R59, R58 ;  /* 0x0000003a3b39723e */ /* 0x000fe200000000ff */
[----:B------:R-:W-:Y:S01]  /*7510*/  ULDC.64 UR8, c[0x0][0xc00] ;  /* 0x0003000000087ab9 */ /* 0x000fe20000000a00 */
[----:B------:R-:W-:Y:S01]  /*7520*/  F2FP.F16.F32.PACK_AB R64, R65, R64 ;  /* 0x000000404140723e */ /* 0x000fe200000000ff */
[----:B------:R-:W-:Y:S01]  /*7530*/  IMAD.WIDE R126, R196, 0x2, R174 ;  /* 0x00000002c47e7825 */ /* 0x000fe200078e02ae */
[----:B------:R-:W-:Y:S01]  /*7540*/  F2FP.F16.F32.PACK_AB R58, R61, R60 ;  /* 0x0000003c3d3a723e */ /* 0x000fe200000000ff */
[----:B------:R-:W-:Y:S01]  /*7550*/  UISETP.NE.U32.AND UP0, UPT, UR8, URZ, UPT ;  /* 0x0000003f0800728c */ /* 0x000fe2000bf05070 */
[----:B------:R-:W-:Y:S01]  /*7560*/  F2FP.F16.F32.PACK_AB R59, R63, R62 ;  /* 0x0000003e3f3b723e */ /* 0x000fe200000000ff */
[----:B------:R-:W-:Y:S01]  /*7570*/  UIADD3 UR4, UP1, UR10, UR8, URZ ;  /* 0x000000080a047290 */ /* 0x000fe2000ff3e03f */
[C---:B------:R-:W-:Y:S01]  /*7580*/  IADD3 R177, P1, R126.reuse, 0x20, RZ ;  /* 0x000000207eb17810 */ /* 0x040fe20007f3e0ff */
[----:B------:R-:W-:Y:S01]  /*7590*/  UISETP.NE.AND.EX UP0, UPT, UR9, URZ, UPT, UP0 ;  /* 0x0000003f0900728c */ /* 0x000fe2000bf05300 */
[C---:B------:R-:W-:Y:S01]  /*75a0*/  LOP3.LUT R5, R126.reuse, 0x380, RZ, 0xc0, !PT ;  /* 0x000003807e057812 */ /* 0x040fe200078ec0ff */
[----:B------:R-:W-:Y:S01]  /*75b0*/  UIADD3.X UR7, UR11, UR9, URZ, UP1, !UPT ;  /* 0x000000090b077290 */ /* 0x000fe20008ffe43f */
[C---:B------:R-:W-:Y:S01]  /*75c0*/  IADD3 R179, P0, R126.reuse, 0x40, RZ ;  /* 0x000000407eb37810 */ /* 0x040fe20007f1e0ff */
[--C-:B------:R-:W-:Y:S01]  /*75d0*/  IMAD.X R25, RZ, RZ, R127.reuse, P1 ;  /* 0x000000ffff197224 */ /* 0x100fe200008e067f */
[C---:B------:R-:W-:Y:S01]  /*75e0*/  IADD3 R181, P4, R126.reuse, 0x60, RZ ;  /* 0x000000607eb57810 */ /* 0x040fe20007f9e0ff */
[----:B------:R-:W-:Y:S01]  /*75f0*/  ULDC.64 UR8, c[0x0][0xc08] ;  /* 0x0003020000087ab9 */ /* 0x000fe20000000a00 */
[C---:B------:R-:W-:Y:S01]  /*7600*/  IADD3 R183, P3, R126.reuse, 0x2000, RZ ;  /* 0x000020007eb77810 */ /* 0x040fe20007f7e0ff */
[--C-:B------:R-:W-:Y:S01]  /*7610*/  IMAD.X R29, RZ, RZ, R127.reuse, P0 ;  /* 0x000000ffff1d7224 */ /* 0x100fe200000e067f */
[C---:B------:R-:W-:Y:S01]  /*7620*/  IADD3 R205, P6, R126.reuse, 0x2020, RZ ;  /* 0x000020207ecd7810 */ /* 0x040fe20007fde0ff */
[--C-:B------:R-:W-:Y:S01]  /*7630*/  IMAD.X R33, RZ, RZ, R127.reuse, P4 ;  /* 0x000000ffff217224 */ /* 0x100fe200020e067f */
[C---:B------:R-:W-:Y:S01]  /*7640*/  IADD3 R207, P5, R126.reuse, 0x2040, RZ ;  /* 0x000020407ecf7810 */ /* 0x040fe20007fbe0ff */
[--C-:B------:R-:W-:Y:S01]  /*7650*/  IMAD.X R37, RZ, RZ, R127.reuse, P3 ;  /* 0x000000ffff257224 */ /* 0x100fe200018e067f */
[C---:B------:R-:W-:Y:S01]  /*7660*/  IADD3 R209, P2, R126.reuse, 0x2060, RZ ;  /* 0x000020607ed17810 */ /* 0x040fe20007f5e0ff */
[--C-:B------:R-:W-:Y:S01]  /*7670*/  IMAD.X R41, RZ, RZ, R127.reuse, P6 ;  /* 0x000000ffff297224 */ /* 0x100fe200030e067f */
[----:B------:R-:W-:Y:S01]  /*7680*/  IADD3 R211, P1, R126, 0x4000, RZ ;  /* 0x000040007ed37810 */ /* 0x000fe20007f3e0ff */
[--C-:B------:R-:W-:Y:S01]  /*7690*/  IMAD.X R91, RZ, RZ, R127.reuse, P5 ;  /* 0x000000ffff5b7224 */ /* 0x100fe200028e067f */
[----:B------:R-:W-:Y:S01]  /*76a0*/  SHF.R.U64 R5, R5, 0x3, RZ ;  /* 0x0000000305057819 */ /* 0x000fe200000012ff */
[--C-:B------:R-:W-:Y:S01]  /*76b0*/  IMAD.X R95, RZ, RZ, R127.reuse, P2 ;  /* 0x000000ffff5f7224 */ /* 0x100fe200010e067f */
[----:B------:R-:W-:Y:S01]  /*76c0*/  LOP3.LUT R24, R177, 0x380, RZ, 0xc0, !PT ;  /* 0x00000380b1187812 */ /* 0x000fe200078ec0ff */
[----:B------:R-:W-:Y:S01]  /*76d0*/  IMAD.X R99, RZ, RZ, R127, P1 ;  /* 0x000000ffff637224 */ /* 0x000fe200008e067f */
[----:B------:R-:W-:-:S02]  /*76e0*/  LOP3.LUT R28, R179, 0x380, RZ, 0xc0, !PT ;  /* 0x00000380b31c7812 */ /* 0x000fc400078ec0ff */
[----:B------:R-:W-:Y:S02]  /*76f0*/  LOP3.LUT R36, R183, 0x380, RZ, 0xc0, !PT ;  /* 0x00000380b7247812 */ /* 0x000fe400078ec0ff */
[C---:B------:R-:W-:Y:S02]  /*7700*/  IADD3 R102, P0, R126.reuse, 0x4020, RZ ;  /* 0x000040207e667810 */ /* 0x040fe40007f1e0ff */
[C---:B------:R-:W-:Y:S02]  /*7710*/  IADD3 R106, P4, R126.reuse, 0x4040, RZ ;  /* 0x000040407e6a7810 */ /* 0x040fe40007f9e0ff */
        /* <DEDUP_REMOVED lines=10> */
[----:B------:R-:W-:Y:S01]  /*77c0*/  LOP3.LUT R32, R181, 0x380, RZ, 0xc0, !PT ;  /* 0x00000380b5207812 */ /* 0x000fe200078ec0ff */
[--C-:B------:R-:W-:Y:S01]  /*77d0*/  IMAD.X R123, RZ, RZ, R127.reuse, P2 ;  /* 0x000000ffff7b7224 */ /* 0x100fe200010e067f */
[----:B------:R-:W-:Y:S01]  /*77e0*/  LOP3.LUT R126, R5, R126, RZ, 0x3c, !PT ;  /* 0x0000007e057e7212 */ /* 0x000fe200078e3cff */
[----:B------:R-:W-:Y:S01]  /*77f0*/  IMAD.X R5, RZ, RZ, R127, P1 ;  /* 0x000000ffff057224 */ /* 0x000fe200008e067f */
[----:B------:R-:W-:-:S02]  /*7800*/  SHF.R.U64 R24, R24, 0x3, RZ ;  /* 0x0000000318187819 */ /* 0x000fc400000012ff */
[----:B------:R-:W-:Y:S02]  /*7810*/  SHF.R.U64 R28, R28, 0x3, RZ ;  /* 0x000000031c1c7819 */ /* 0x000fe400000012ff */
[----:B------:R-:W-:Y:S02]  /*7820*/  SHF.R.U64 R36, R36, 0x3, RZ ;  /* 0x0000000324247819 */ /* 0x000fe400000012ff */
[----:B------:R-:W-:Y:S02]  /*7830*/  LOP3.LUT R40, R205, 0x380, RZ, 0xc0, !PT ;  /* 0x00000380cd287812 */ /* 0x000fe400078ec0ff */
[----:B------:R-:W-:Y:S02]  /*7840*/  SHF.R.U64 R32, R32, 0x3, RZ ;  /* 0x0000000320207819 */ /* 0x000fe400000012ff */
[----:B------:R-:W-:Y:S02]  /*7850*/  LOP3.LUT R90, R207, 0x380, RZ, 0xc0, !PT ;  /* 0x00000380cf5a7812 */ /* 0x000fe400078ec0ff */
[----:B------:R-:W-:-:S02]  /*7860*/  LOP3.LUT R94, R209, 0x380, RZ, 0xc0, !PT ;  /* 0x00000380d15e7812 */ /* 0x000fc400078ec0ff */
[----:B------:R-:W-:Y:S02]  /*7870*/  MOV R126, R126 ;  /* 0x0000007e007e7202 */ /* 0x000fe40000000f00 */
[----:B------:R-:W-:Y:S02]  /*7880*/  LOP3.LUT R24, R24, R177, RZ, 0x3c, !PT ;  /* 0x000000b118187212 */ /* 0x000fe400078e3cff */
[----:B------:R-:W-:Y:S01]  /*7890*/  LOP3.LUT R98, R211, 0x380, RZ, 0xc0, !PT ;  /* 0x00000380d3627812 */ /* 0x000fe200078ec0ff */
[----:B------:R0:W-:Y:S01]  /*78a0*/  STSM.16.M88.4 [R126], R8 ;  /* 0x000000087e007844 */ /* 0x0001e20000000200 */
[----:B------:R-:W-:Y:S02]  /*78b0*/  LOP3.LUT R28, R28, R179, RZ, 0x3c, !PT ;  /* 0x000000b31c1c7212 */ /* 0x000fe400078e3cff */
[----:B------:R-:W-:Y:S02]  /*78c0*/  LOP3.LUT R36, R36, R183, RZ, 0x3c, !PT ;  /* 0x000000b724247212 */ /* 0x000fe400078e3cff */
[----:B------:R-:W-:-:S02]  /*78d0*/  SHF.R.U64 R40, R40, 0x3, RZ ;  /* 0x0000000328287819 */ /* 0x000fc400000012ff */
[----:B------:R-:W-:Y:S02]  /*78e0*/  LOP3.LUT R177, R102, 0x380, RZ, 0xc0, !PT ;  /* 0x0000038066b17812 */ /* 0x000fe400078ec0ff */
[----:B------:R-:W-:Y:S02]  /*78f0*/  LOP3.LUT R27, R6, 0x380, RZ, 0xc0, !PT ;  /* 0x00000380061b7812 */ /* 0x000fe400078ec0ff */
[----:B------:R-:W-:Y:S02]  /*7900*/  LOP3.LUT R32, R32, R181, RZ, 0x3c, !PT ;  /* 0x000000b520207212 */ /* 0x000fe400078e3cff */
[----:B------:R-:W-:Y:S02]  /*7910*/  SHF.R.U64 R90, R90, 0x3, RZ ;  /* 0x000000035a5a7819 */ /* 0x000fe400000012ff */
[----:B------:R-:W-:Y:S02]  /*7920*/  LOP3.LUT R179, R106, 0x380, RZ, 0xc0, !PT ;  /* 0x000003806ab37812 */ /* 0x000fe400078ec0ff */
[----:B------:R-:W-:-:S02]  /*7930*/  LOP3.LUT R183, R114, 0x380, RZ, 0xc0, !PT ;  /* 0x0000038072b77812 */ /* 0x000fc400078ec0ff */
[----:B------:R-:W-:Y:S02]  /*7940*/  SHF.R.U64 R94, R94, 0x3, RZ ;  /* 0x000000035e5e7819 */ /* 0x000fe400000012ff */
[----:B------:R-:W-:Y:S02]  /*7950*/  LOP3.LUT R181, R110, 0x380, RZ, 0xc0, !PT ;  /* 0x000003806eb57812 */ /* 0x000fe400078ec0ff */
[----:B------:R-:W-:Y:S02]  /*7960*/  SHF.R.U64 R98, R98, 0x3, RZ ;  /* 0x0000000362627819 */ /* 0x000fe400000012ff */
[----:B------:R-:W-:Y:S02]  /*7970*/  LOP3.LUT R40, R40, R205, RZ, 0x3c, !PT ;  /* 0x000000cd28287212 */ /* 0x000fe400078e3cff */
[----:B------:R-:W-:Y:S02]  /*7980*/  SHF.R.U64 R177, R177, 0x3, RZ ;  /* 0x00000003b1b17819 */ /* 0x000fe400000012ff */
[----:B------:R-:W-:-:S02]  /*7990*/  LOP3.LUT R118, R3, 0x380, RZ, 0xc0, !PT ;  /* 0x0000038003767812 */ /* 0x000fc400078ec0ff */
[----:B------:R-:W-:Y:S02]  /*79a0*/  SHF.R.U64 R27, R27, 0x3, RZ ;  /* 0x000000031b1b7819 */ /* 0x000fe400000012ff */
[----:B------:R-:W-:Y:S02]  /*79b0*/  MOV R31, R24 ;  /* 0x00000018001f7202 */ /* 0x000fe40000000f00 */
[----:B0-----:R-:W-:Y:S02]  /*79c0*/  F2FP.F16.F32.PACK_AB R8, R160, R165 ;  /* 0x000000a5a008723e */ /* 0x001fe400000000ff */
[----:B------:R-:W-:Y:S02]  /*79d0*/  F2FP.F16.F32.PACK_AB R9, R35, R34 ;  /* 0x000000222309723e */ /* 0x000fe400000000ff */
[----:B------:R-:W-:Y:S02]  /*79e0*/  F2FP.F16.F32.PACK_AB R10, R156, R162 ;  /* 0x000000a29c0a723e */ /* 0x000fe400000000ff */
[----:B------:R-:W-:-:S02]  /*79f0*/  F2FP.F16.F32.PACK_AB R11, R39, R38 ;  /* 0x00000026270b723e */ /* 0x000fc400000000ff */
[----:B------:R-:W-:Y:S02]  /*7a00*/  LOP3.LUT R90, R90, R207, RZ, 0x3c, !PT ;  /* 0x000000cf5a5a7212 */ /* 0x000fe400078e3cff */
[----:B------:R-:W-:Y:S01]  /*7a10*/  SHF.R.U64 R179, R179, 0x3, RZ ;  /* 0x00000003b3b37819 */ /* 0x000fe200000012ff */
[----:B------:R0:W-:Y:S01]  /*7a20*/  STSM.16.M88.4 [R31], R8 ;  /* 0x000000081f007844 */ /* 0x0001e20000000200 */
[----:B------:R-:W-:Y:S02]  /*7a30*/  SHF.R.U64 R183, R183, 0x3, RZ ;  /* 0x00000003b7b77819 */ /* 0x000fe400000012ff */
[----:B------:R-:W-:Y:S02]  /*7a40*/  MOV R28, R28 ;  /* 0x0000001c001c7202 */ /* 0x000fe40000000f00 */
[----:B------:R-:W-:Y:S02]  /*7a50*/  LOP3.LUT R94, R94, R209, RZ, 0x3c, !PT ;  /* 0x000000d15e5e7212 */ /* 0x000fe400078e3cff */
[----:B------:R-:W-:Y:S01]  /*7a60*/  SHF.R.U64 R181, R181, 0x3, RZ ;  /* 0x00000003b5b57819 */ /* 0x000fe200000012ff */
[----:B------:R-:W-:Y:S01]  /*7a70*/  STSM.16.M88.4 [R28], R12 ;  /* 0x0000000c1c007844 */ /* 0x000fe20000000200 */
[----:B------:R-:W-:-:S02]  /*7a80*/  LOP3.LUT R127, R4, 0x380, RZ, 0xc0, !PT ;  /* 0x00000380047f7812 */ /* 0x000fc400078ec0ff */
[----:B------:R-:W-:Y:S02]  /*7a90*/  MOV R32, R32 ;  /* 0x0000002000207202 */ /* 0x000fe40000000f00 */
[----:B------:R-:W-:Y:S02]  /*7aa0*/  LOP3.LUT R98, R98, R211, RZ, 0x3c, !PT ;  /* 0x000000d362627212 */ /* 0x000fe400078e3cff */
[----:B------:R-:W-:Y:S01]  /*7ab0*/  MOV R36, R36 ;  /* 0x0000002400247202 */ /* 0x000fe20000000f00 */
[----:B------:R-:W-:Y:S01]  /*7ac0*/  STSM.16.M88.4 [R32], R48 ;  /* 0x0000003020007844 */ /* 0x000fe20000000200 */
[----:B------:R-:W-:Y:S02]  /*7ad0*/  F2FP.F16.F32.PACK_AB R65, R67, R66 ;  /* 0x000000424341723e */ /* 0x000fe400000000ff */
[----:B------:R-:W-:Y:S01]  /*7ae0*/  F2FP.F16.F32.PACK_AB R72, R73, R72 ;  /* 0x000000484948723e */ /* 0x000fe200000000ff */
[----:B------:R-:W-:Y:S01]  /*7af0*/  STSM.16.M88.4 [R36], R56 ;  /* 0x0000003824007844 */ /* 0x000fe20000000200 */
[----:B------:R-:W-:-:S02]  /*7b00*/  LOP3.LUT R102, R177, R102, RZ, 0x3c, !PT ;  /* 0x00000066b1667212 */ /* 0x000fc400078e3cff */
[----:B------:R-:W-:Y:S02]  /*7b10*/  SHF.R.U64 R118, R118, 0x3, RZ ;  /* 0x0000000376767819 */ /* 0x000fe400000012ff */
[----:B------:R-:W-:Y:S02]  /*7b20*/  LOP3.LUT R122, R27, R6, RZ, 0x3c, !PT ;  /* 0x000000061b7a7212 */ /* 0x000fe400078e3cff */
[----:B------:R-:W-:Y:S02]  /*7b30*/  MOV R40, R40 ;  /* 0x0000002800287202 */ /* 0x000fe40000000f00 */
[----:B------:R-:W-:Y:S02]  /*7b40*/  F2FP.F16.F32.PACK_AB R66, R69, R68 ;  /* 0x000000444542723e */ /* 0x000fe400000000ff */
[----:B------:R-:W-:Y:S02]  /*7b50*/  F2FP.F16.F32.PACK_AB R67, R71, R70 ;  /* 0x000000464743723e */ /* 0x000fe400000000ff */
[----:B------:R-:W-:-:S02]  /*7b60*/  F2FP.F16.F32.PACK_AB R73, R75, R74 ;  /* 0x0000004a4b49723e */ /* 0x000fc400000000ff */
[----:B------:R-:W-:Y:S01]  /*7b70*/  F2FP.F16.F32.PACK_AB R80, R81, R80 ;  /* 0x000000505150723e */ /* 0x000fe200000000ff */
[----:B------:R-:W-:Y:S01]  /*7b80*/  STSM.16.M88.4 [R40], R64 ;  /* 0x0000004028007844 */ /* 0x000fe20000000200 */
[----:B------:R-:W-:Y:S02]  /*7b90*/  LOP3.LUT R106, R179, R106, RZ, 0x3c, !PT ;  /* 0x0000006ab36a7212 */ /* 0x000fe400078e3cff */
[----:B------:R-:W-:Y:S02]  /*7ba0*/  LOP3.LUT R114, R183, R114, RZ, 0x3c, !PT ;  /* 0x00000072b7727212 */ /* 0x000fe400078e3cff */
[----:B------:R-:W-:Y:S02]  /*7bb0*/  MOV R27, R90 ;  /* 0x0000005a001b7202 */ /* 0x000fe40000000f00 */
[----:B------:R-:W-:Y:S02]  /*7bc0*/  F2FP.F16.F32.PACK_AB R74, R77, R76 ;  /* 0x0000004c4d4a723e */ /* 0x000fe400000000ff */
[----:B------:R-:W-:-:S02]  /*7bd0*/  F2FP.F16.F32.PACK_AB R75, R79, R78 ;  /* 0x0000004e4f4b723e */ /* 0x000fc400000000ff */
[----:B------:R-:W-:Y:S02]  /*7be0*/  F2FP.F16.F32.PACK_AB R81, R83, R82 ;  /* 0x000000525351723e */ /* 0x000fe400000000ff */
[----:B------:R-:W-:Y:S01]  /*7bf0*/  LOP3.LUT R110, R181, R110, RZ, 0x3c, !PT ;  /* 0x0000006eb56e7212 */ /* 0x000fe200078e3cff */
[----:B------:R-:W-:Y:S01]  /*7c00*/  STSM.16.M88.4 [R27], R72 ;  /* 0x000000481b007844 */ /* 0x000fe20000000200 */
[----:B------:R-:W-:Y:S02]  /*7c10*/  SHF.R.U64 R127, R127, 0x3, RZ ;  /* 0x000000037f7f7819 */ /* 0x000fe400000012ff */
[----:B------:R-:W-:Y:S02]  /*7c20*/  MOV R94, R94 ;  /* 0x0000005e005e7202 */ /* 0x000fe40000000f00 */
[----:B------:R-:W-:Y:S02]  /*7c30*/  F2FP.F16.F32.PACK_AB R82, R85, R84 ;  /* 0x000000545552723e */ /* 0x000fe400000000ff */
[----:B------:R-:W-:-:S02]  /*7c40*/  F2FP.F16.F32.PACK_AB R83, R87, R86 ;  /* 0x000000565753723e */ /* 0x000fc400000000ff */
[----:B------:R-:W-:Y:S02]  /*7c50*/  F2FP.F16.F32.PACK_AB R88, R89, R88 ;  /* 0x000000585958723e */ /* 0x000fe400000000ff */
[----:B------:R-:W-:Y:S01]  /*7c60*/  MOV R6, R98 ;  /* 0x0000006200067202 */ /* 0x000fe20000000f00 */
[----:B------:R-:W-:Y:S01]  /*7c70*/  STSM.16.M88.4 [R94], R80 ;  /* 0x000000505e007844 */ /* 0x000fe20000000200 */
[----:B------:R-:W-:Y:S02]  /*7c80*/  F2FP.F16.F32.PACK_AB R89, R26, R21 ;  /* 0x000000151a59723e */ /* 0x000fe400000000ff */
[----:B------:R-:W-:Y:S02]  /*7c90*/  F2FP.F16.F32.PACK_AB R90, R93, R92 ;  /* 0x0000005c5d5a723e */ /* 0x000fe400000000ff */
[----:B------:R-:W-:Y:S02]  /*7ca0*/  F2FP.F16.F32.PACK_AB R91, R42, R30 ;  /* 0x0000001e2a5b723e */ /* 0x000fe400000000ff */
[----:B------:R-:W-:-:S02]  /*7cb0*/  F2FP.F16.F32.PACK_AB R96, R97, R96 ;  /* 0x000000606160723e */ /* 0x000fc400000000ff */
[----:B------:R-:W-:Y:S01]  /*7cc0*/  LOP3.LUT R118, R118, R3, RZ, 0x3c, !PT ;  /* 0x0000000376767212 */ /* 0x000fe200078e3cff */
[----:B------:R-:W-:Y:S01]  /*7cd0*/  STSM.16.M88.4 [R6], R88 ;  /* 0x0000005806007844 */ /* 0x000fe20000000200 */
[----:B------:R-:W-:Y:S02]  /*7ce0*/  MOV R102, R102 ;  /* 0x0000006600667202 */ /* 0x000fe40000000f00 */
[----:B------:R-:W-:Y:S02]  /*7cf0*/  F2FP.F16.F32.PACK_AB R97, R46, R44 ;  /* 0x0000002c2e61723e */ /* 0x000fe400000000ff */
[----:B------:R-:W-:Y:S02]  /*7d00*/  F2FP.F16.F32.PACK_AB R98, R101, R100 ;  /* 0x000000646562723e */ /* 0x000fe400000000ff */
[----:B------:R-:W-:Y:S02]  /*7d10*/  F2FP.F16.F32.PACK_AB R99, R154, R153 ;  /* 0x000000999a63723e */ /* 0x000fe400000000ff */
[----:B------:R-:W-:-:S02]  /*7d20*/  MOV R106, R106 ;  /* 0x0000006a006a7202 */ /* 0x000fc40000000f00 */
[----:B------:R-:W-:Y:S01]  /*7d30*/  MOV R3, R114 ;  /* 0x0000007200037202 */ /* 0x000fe20000000f00 */
[----:B------:R-:W-:Y:S01]  /*7d40*/  STSM.16.M88.4 [R102], R96 ;  /* 0x0000006066007844 */ /* 0x000fe20000000200 */
[----:B------:R-:W-:Y:S02]  /*7d50*/  F2FP.F16.F32.PACK_AB R156, R105, R104 ;  /* 0x00000068699c723e */ /* 0x000fe400000000ff */
[----:B------:R-:W-:Y:S02]  /*7d60*/  F2FP.F16.F32.PACK_AB R157, R157, R155 ;  /* 0x0000009b9d9d723e */ /* 0x000fe400000000ff */
[----:B------:R-:W-:Y:S02]  /*7d70*/  F2FP.F16.F32.PACK_AB R158, R109, R108 ;  /* 0x0000006c6d9e723e */ /* 0x000fe400000000ff */
[----:B------:R-:W-:Y:S02]  /*7d80*/  F2FP.F16.F32.PACK_AB R159, R161, R159 ;  /* 0x0000009fa19f723e */ /* 0x000fe400000000ff */
[----:B------:R-:W-:-:S02]  /*7d90*/  F2FP.F16.F32.PACK_AB R112, R113, R112 ;  /* 0x000000707170723e */ /* 0x000fc400000000ff */
[----:B------:R-:W-:Y:S01]  /*7da0*/  LOP3.LUT R4, R127, R4, RZ, 0x3c, !PT ;  /* 0x000000047f047212 */ /* 0x000fe200078e3cff */
[----:B------:R-:W-:Y:S01]  /*7db0*/  STSM.16.M88.4 [R106], R156 ;  /* 0x0000009c6a007844 */ /* 0x000fe20000000200 */
[----:B------:R-:W-:Y:S02]  /*7dc0*/  MOV R110, R110 ;  /* 0x0000006e006e7202 */ /* 0x000fe40000000f00 */
[----:B------:R-:W-:Y:S02]  /*7dd0*/  MOV R25, R122 ;  /* 0x0000007a00197202 */ /* 0x000fe40000000f00 */
[----:B------:R-:W-:Y:S02]  /*7de0*/  F2FP.F16.F32.PACK_AB R113, R164, R163 ;  /* 0x000000a3a471723e */ /* 0x000fe400000000ff */
[----:B------:R-:W-:Y:S02]  /*7df0*/  F2FP.F16.F32.PACK_AB R114, R117, R116 ;  /* 0x000000747572723e */ /* 0x000fe400000000ff */
[----:B------:R-:W-:-:S02]  /*7e00*/  F2FP.F16.F32.PACK_AB R115, R167, R166 ;  /* 0x000000a6a773723e */ /* 0x000fc400000000ff */
[----:B------:R-:W-:Y:S02]  /*7e10*/  F2FP.F16.F32.PACK_AB R120, R121, R120 ;  /* 0x000000787978723e */ /* 0x000fe400000000ff */
[----:B------:R-:W-:Y:S01]  /*7e20*/  F2FP.F16.F32.PACK_AB R128, R129, R128 ;  /* 0x000000808180723e */ /* 0x000fe200000000ff */
[----:B------:R-:W-:Y:S01]  /*7e30*/  STSM.16.M88.4 [R110], R112 ;  /* 0x000000706e007844 */ /* 0x000fe20000000200 */
[----:B------:R-:W-:Y:S02]  /*7e40*/  F2FP.F16.F32.PACK_AB R121, R169, R168 ;  /* 0x000000a8a979723e */ /* 0x000fe400000000ff */
[----:B------:R-:W-:Y:S02]  /*7e50*/  F2FP.F16.F32.PACK_AB R122, R125, R124 ;  /* 0x0000007c7d7a723e */ /* 0x000fe400000000ff */
[----:B------:R-:W-:Y:S02]  /*7e60*/  F2FP.F16.F32.PACK_AB R123, R171, R170 ;  /* 0x000000aaab7b723e */ /* 0x000fe400000000ff */
[----:B------:R-:W-:-:S02]  /*7e70*/  F2FP.F16.F32.PACK_AB R129, R131, R130 ;  /* 0x000000828381723e */ /* 0x000fc400000000ff */
[----:B------:R-:W-:Y:S01]  /*7e80*/  F2FP.F16.F32.PACK_AB R136, R137, R136 ;  /* 0x000000888988723e */ /* 0x000fe200000000ff */
[----:B------:R1:W-:Y:S01]  /*7e90*/  STSM.16.M88.4 [R3], R120 ;  /* 0x0000007803007844 */ /* 0x0003e20000000200 */
[----:B------:R-:W-:Y:S02]  /*7ea0*/  MOV R118, R118 ;  /* 0x0000007600767202 */ /* 0x000fe40000000f00 */
[----:B------:R-:W-:Y:S02]  /*7eb0*/  F2FP.F16.F32.PACK_AB R130, R133, R132 ;  /* 0x000000848582723e */ /* 0x000fe400000000ff */
[----:B------:R-:W-:Y:S02]  /*7ec0*/  F2FP.F16.F32.PACK_AB R131, R135, R134 ;  /* 0x000000868783723e */ /* 0x000fe400000000ff */
[----:B------:R-:W-:Y:S02]  /*7ed0*/  F2FP.F16.F32.PACK_AB R137, R139, R138 ;  /* 0x0000008a8b89723e */ /* 0x000fe400000000ff */
[----:B------:R-:W-:Y:S01]  /*7ee0*/  F2FP.F16.F32.PACK_AB R144, R145, R144 ;  /* 0x000000909190723e */ /* 0x000fe200000000ff */
[----:B------:R-:W-:Y:S01]  /*7ef0*/  STSM.16.M88.4 [R118], R128 ;  /* 0x0000008076007844 */ /* 0x000fe20000000200 */
[----:B------:R-:W-:-:S02]  /*7f00*/  F2FP.F16.F32.PACK_AB R138, R141, R140 ;  /* 0x0000008c8d8a723e */ /* 0x000fc400000000ff */
[----:B------:R-:W-:Y:S02]  /*7f10*/  F2FP.F16.F32.PACK_AB R139, R143, R142 ;  /* 0x0000008e8f8b723e */ /* 0x000fe400000000ff */
[----:B------:R-:W-:Y:S02]  /*7f20*/  F2FP.F16.F32.PACK_AB R145, R147, R146 ;  /* 0x000000929391723e */ /* 0x000fe400000000ff */
[----:B------:R-:W-:Y:S01]  /*7f30*/  MOV R24, R4 ;  /* 0x0000000400187202 */ /* 0x000fe20000000f00 */
[----:B------:R-:W-:Y:S01]  /*7f40*/  STSM.16.M88.4 [R25], R136 ;  /* 0x0000008819007844 */ /* 0x000fe20000000200 */
[----:B------:R-:W-:Y:S01]  /*7f50*/  F2FP.F16.F32.PACK_AB R146, R149, R148 ;  /* 0x000000949592723e */ /* 0x000fe200000000ff */
[----:B------:R-:W-:Y:S01]  /*7f60*/  UISETP.NE.U32.AND UP1, UPT, UR8, URZ, UPT ;  /* 0x0000003f0800728c */ /* 0x000fe2000bf25070 */
[----:B------:R-:W-:Y:S01]  /*7f70*/  F2FP.F16.F32.PACK_AB R147, R151, R150 ;  /* 0x000000969793723e */ /* 0x000fe200000000ff */
[----:B------:R-:W-:Y:S01]  /*7f80*/  IMAD.U32 R4, RZ, RZ, UR4 ;  /* 0x00000004ff047e24 */ /* 0x000fe2000f8e00ff */
[----:B------:R-:W-:Y:S01]  /*7f90*/  PLOP3.LUT P0, PT, PT, PT, UP0, 0x80, 0x0 ;  /* 0x000000000000781c */ /* 0x000fe20003f0f008 */
[----:B------:R-:W-:-:S02]  /*7fa0*/  IMAD.U32 R5, RZ, RZ, UR7 ;  /* 0x00000007ff057e24 */ /* 0x000fc4000f8e00ff */
[----:B------:R2:W-:Y:S01]  /*7fb0*/  STSM.16.M88.4 [R24], R144 ;  /* 0x0000009018007844 */ /* 0x0005e20000000200 */
[----:B------:R-:W-:Y:S01]  /*7fc0*/  BAR.SYNC.DEFER_BLOCKING 0x1, 0x100 ;  /* 0x0044000000007b1d */ /* 0x000fe20000010000 */
[----:B------:R-:W-:-:S06]  /*7fd0*/  UISETP.NE.AND.EX UP1, UPT, UR9, URZ, UPT, UP1 ;  /* 0x0000003f0900728c */ /* 0x000fcc000bf25310 */
[----:B------:R-:W-:-:S05]  /*7fe0*/  PLOP3.LUT P6, PT, PT, PT, UP1, 0x80, 0x0 ;  /* 0x000000000000781c */ /* 0x000fca0003fcf018 */
[----:B------:R-:W-:-:S04]  /*7ff0*/  @UP1 UIADD3 UR8, UP2, UR10, UR8, URZ ;  /* 0x000000080a081290 */ /* 0x000fc8000ff5e03f */
[----:B------:R-:W-:Y:S01]  /*8000*/  @UP1 UIADD3.X UR9, UR11, UR9, URZ, UP2, !UPT ;  /* 0x000000090b091290 */ /* 0x000fe200097fe43f */
[----:B------:R-:W-:Y:S01]  /*8010*/  ULDC UR4, c[0x0][0xa88] ;  /* 0x0002a20000047ab9 */ /* 0x000fe20000000800 */
[----:B0-----:R-:W-:Y:S02]  /*8020*/  IMAD.U32 R10, RZ, RZ, UR8 ;  /* 0x00000008ff0a7e24 */ /* 0x001fe4000f8e00ff */
[----:B-1----:R-:W-:Y:S01]  /*8030*/  IMAD.U32 R3, RZ, RZ, UR4 ;  /* 0x00000004ff037e24 */ /* 0x002fe2000f8e00ff */
[----:B------:R-:W3:Y:S01]  /*8040*/  @P0 LDG.E R6, desc[UR40][R4.64] ;  /* 0x0000002804060981 */ /* 0x000ee2000c1e1900 */
[----:B------:R-:W-:Y:S02]  /*8050*/  IMAD.U32 R11, RZ, RZ, UR9 ;  /* 0x00000009ff0b7e24 */ /* 0x000fe4000f8e00ff */
[----:B------:R-:W-:-:S03]  /*8060*/  IMAD R9, R191, 0x40, R2 ;  /* 0x00000040bf097824 */ /* 0x000fc600078e0202 */
[----:B------:R0:W5:Y:S01]  /*8070*/  @P6 LDG.E R3, desc[UR40][R10.64] ;  /* 0x000000280a036981 */ /* 0x000162000c1e1900 */
[----:B------:R-:W-:-:S03]  /*8080*/  IMAD.WIDE R174, R9, 0x2, R174 ;  /* 0x0000000209ae7825 */ /* 0x000fc600078e02ae */
[C---:B------:R-:W-:Y:S02]  /*8090*/  IADD3 R13, P2, R174.reuse, 0x1000, RZ ;  /* 0x00001000ae0d7810 */ /* 0x040fe40007f5e0ff */
[C---:B------:R-:W-:Y:S02]  /*80a0*/  IADD3 R9, P1, R174.reuse, 0x2000, RZ ;  /* 0x00002000ae097810 */ /* 0x040fe40007f3e0ff */
[----:B------:R-:W-:Y:S02]  /*80b0*/  P2R R8, PR, RZ, 0x4 ;  /* 0x00000004ff087803 */ /* 0x000fe40000000000 */
[C---:B------:R-:W-:Y:S02]  /*80c0*/  IADD3 R29, P2, R174.reuse, 0x3000, RZ ;  /* 0x00003000ae1d7810 */ /* 0x040fe40007f5e0ff */
[C---:B------:R-:W-:Y:S02]  /*80d0*/  IADD3 R33, P3, R174.reuse, 0x4000, RZ ;  /* 0x00004000ae217810 */ /* 0x040fe40007f7e0ff */
[----:B------:R-:W-:-:S02]  /*80e0*/  IADD3 R37, P4, R174, 0x5000, RZ ;  /* 0x00005000ae257810 */ /* 0x000fc40007f9e0ff */
[----:B------:R-:W-:Y:S02]  /*80f0*/  IADD3 R41, P5, R174, 0x6000, RZ ;  /* 0x00006000ae297810 */ /* 0x000fe40007fbe0ff */
[----:B------:R-:W-:Y:S02]  /*8100*/  LOP3.LUT R12, R13, 0x380, RZ, 0xc0, !PT ;  /* 0x000003800d0c7812 */ /* 0x000fe400078ec0ff */
[----:B--2---:R-:W-:Y:S02]  /*8110*/  LOP3.LUT R24, R9, 0x380, RZ, 0xc0, !PT ;  /* 0x0000038009187812 */ /* 0x004fe400078ec0ff */
[----:B------:R-:W-:Y:S02]  /*8120*/  LOP3.LUT R28, R29, 0x380, RZ, 0xc0, !PT ;  /* 0x000003801d1c7812 */ /* 0x000fe400078ec0ff */
[----:B------:R-:W-:Y:S02]  /*8130*/  LOP3.LUT R32, R33, 0x380, RZ, 0xc0, !PT ;  /* 0x0000038021207812 */ /* 0x000fe400078ec0ff */
[----:B------:R-:W-:-:S02]  /*8140*/  LOP3.LUT R36, R37, 0x380, RZ, 0xc0, !PT ;  /* 0x0000038025247812 */ /* 0x000fc400078ec0ff */
[----:B------:R-:W-:Y:S01]  /*8150*/  LOP3.LUT R40, R41, 0x380, RZ, 0xc0, !PT ;  /* 0x0000038029287812 */ /* 0x000fe200078ec0ff */
[----:B------:R-:W-:Y:S01]  /*8160*/  UMOV UR4, URZ ;  /* 0x0000003f00047c82 */ /* 0x000fe20008000000 */
[----:B------:R-:W-:Y:S02]  /*8170*/  SHF.R.U64 R12, R12, 0x3, RZ ;  /* 0x000000030c0c7819 */ /* 0x000fe400000012ff */
[----:B------:R-:W-:Y:S02]  /*8180*/  SHF.R.U64 R24, R24, 0x3, RZ ;  /* 0x0000000318187819 */ /* 0x000fe400000012ff */
[----:B------:R-:W-:Y:S02]  /*8190*/  SHF.R.U64 R28, R28, 0x3, RZ ;  /* 0x000000031c1c7819 */ /* 0x000fe400000012ff */
[----:B------:R-:W-:Y:S02]  /*81a0*/  SHF.R.U64 R32, R32, 0x3, RZ ;  /* 0x0000000320207819 */ /* 0x000fe400000012ff */
[----:B------:R-:W-:-:S02]  /*81b0*/  SHF.R.U64 R36, R36, 0x3, RZ ;  /* 0x0000000324247819 */ /* 0x000fc400000012ff */
[----:B------:R-:W-:Y:S02]  /*81c0*/  SHF.R.U64 R40, R40, 0x3, RZ ;  /* 0x0000000328287819 */ /* 0x000fe400000012ff */
[----:B------:R-:W-:Y:S02]  /*81d0*/  LOP3.LUT R12, R12, R13, RZ, 0x3c, !PT ;  /* 0x0000000d0c0c7212 */ /* 0x000fe400078e3cff */
[----:B------:R-:W-:Y:S02]  /*81e0*/  LOP3.LUT R24, R24, R9, RZ, 0x3c, !PT ;  /* 0x0000000918187212 */ /* 0x000fe400078e3cff */
[----:B------:R-:W-:Y:S02]  /*81f0*/  LOP3.LUT R28, R28, R29, RZ, 0x3c, !PT ;  /* 0x0000001d1c1c7212 */ /* 0x000fe400078e3cff */
[----:B------:R-:W-:Y:S02]  /*8200*/  LOP3.LUT R32, R32, R33, RZ, 0x3c, !PT ;  /* 0x0000002120207212 */ /* 0x000fe400078e3cff */
[----:B------:R-:W-:-:S02]  /*8210*/  LOP3.LUT R36, R36, R37, RZ, 0x3c, !PT ;  /* 0x0000002524247212 */ /* 0x000fc400078e3cff */
[----:B------:R-:W-:Y:S02]  /*8220*/  LOP3.LUT R40, R40, R41, RZ, 0x3c, !PT ;  /* 0x0000002928287212 */ /* 0x000fe400078e3cff */
[----:B---3--:R-:W-:Y:S01]  /*8230*/  @P0 R2UR UR4, R6 ;  /* 0x00000000060402ca */ /* 0x008fe200000e0000 */
[----:B0-----:R-:W-:-:S14]  /*8240*/  @P6 BRA `(.L_x_423) ;  /* 0x0000000000106947 */ /* 0x001fdc0003800000 */
[----:B------:R-:W-:Y:S05]  /*8250*/  @!P0 BRA `(.L_x_423) ;  /* 0x00000000000c8947 */ /* 0x000fea0003800000 */
[----:B------:R-:W2:Y:S04]  /*8260*/  LDG.E R6, desc[UR40][R4.64] ;  /* 0x0000002804067981 */ /* 0x000ea8000c1e1900 */
[----:B-----5:R-:W2:Y:S02]  /*8270*/  LDG.E R3, desc[UR40][R4.64+0x4] ;  /* 0x0000042804037981 */ /* 0x020ea4000c1e1900 */
[----:B--2---:R-:W-:-:S07]  /*8280*/  IMAD.IADD R3, R3, 0x1, -R6 ;  /* 0x0000000103037824 */ /* 0x004fce00078e0a06 */
.L_x_423:
[----:B------:R-:W0:Y:S01]  /*8290*/  SHFL.IDX PT, R4, R192, RZ, 0x1f ;  /* 0x00001fffc0047589 */ /* 0x000e2200000e0000 */
[----:B------:R-:W-:Y:S01]  /*82a0*/  ISETP.NE.AND P6, PT, R8, RZ, PT ;  /* 0x000000ff0800720c */ /* 0x000fe20003fc5270 */
        /* <DEDUP_REMOVED lines=9> */
[----:B------:R-:W-:Y:S01]  /*8340*/  LOP3.LUT R48, R49, 0x380, RZ, 0xc0, !PT ;  /* 0x0000038031307812 */ /* 0x000fe200078ec0ff */
[--C-:B------:R-:W-:Y:S01]  /*8350*/  IMAD.X R41, RZ, RZ, R175.reuse, P5 ;  /* 0x000000ffff297224 */ /* 0x100fe200028e06af */
[----:B------:R-:W-:Y:S01]  /*8360*/  LOP3.LUT R52, R53, 0x380, RZ, 0xc0, !PT ;  /* 0x0000038035347812 */ /* 0x000fe200078ec0ff */
[----:B------:R-:W-:Y:S01]  /*8370*/  USHF.R.S32.HI UR14, URZ, 0x1f, UR4 ;  /* 0x0000001f3f0e7899 */ /* 0x000fe20008011404 */
[----:B------:R-:W-:Y:S01]  /*8380*/  SHF.R.U64 R48, R48, 0x3, RZ ;  /* 0x0000000330307819 */ /* 0x000fe200000012ff */
[----:B------:R-:W-:Y:S01]  /*8390*/  USHF.R.S32.HI UR15, URZ, 0x1f, UR46 ;  /* 0x0000001f3f0f7899 */ /* 0x000fe2000801142e */
[----:B------:R-:W-:Y:S01]  /*83a0*/  SHF.R.U64 R44, R44, 0x3, RZ ;  /* 0x000000032c2c7819 */ /* 0x000fe200000012ff */
[----:B------:R-:W-:Y:S01]  /*83b0*/  USEL UR43, UR43, URZ, !UP0 ;  /* 0x0000003f2b2b7287 */ /* 0x000fe2000c000000 */
[----:B------:R-:W-:Y:S01]  /*83c0*/  SHF.R.U64 R52, R52, 0x3, RZ ;  /* 0x0000000334347819 */ /* 0x000fe200000012ff */
[----:B------:R-:W-:Y:S01]  /*83d0*/  USEL UR44, UR44, URZ, !UP0 ;  /* 0x0000003f2c2c7287 */ /* 0x000fe2000c000000 */
[----:B------:R-:W-:Y:S01]  /*83e0*/  LOP3.LUT R48, R48, R49, RZ, 0x3c, !PT ;  /* 0x0000003130307212 */ /* 0x000fe200078e3cff */
[--C-:B------:R-:W-:Y:S01]  /*83f0*/  IMAD.X R49, RZ, RZ, R175.reuse, P6 ;  /* 0x000000ffff317224 */ /* 0x100fe200030e06af */
[----:B------:R-:W-:Y:S01]  /*8400*/  LOP3.LUT R44, R44, R45, RZ, 0x3c, !PT ;  /* 0x0000002d2c2c7212 */ /* 0x000fe200078e3cff */
[----:B------:R-:W-:Y:S01]  /*8410*/  IMAD.X R45, RZ, RZ, R175, P0 ;  /* 0x000000ffff2d7224 */ /* 0x000fe200000e06af */
[----:B0-----:R-:W-:-:S02]  /*8420*/  ISETP.NE.AND P6, PT, R4, RZ, PT ;  /* 0x000000ff0400720c */ /* 0x001fc40003fc5270 */
[----:B------:R-:W-:Y:S01]  /*8430*/  LOP3.LUT R52, R52, R53, RZ, 0x3c, !PT ;  /* 0x0000003534347212 */ /* 0x000fe200078e3cff */
[----:B------:R-:W-:Y:S01]  /*8440*/  IMAD.X R53, RZ, RZ, R175, P1 ;  /* 0x000000ffff357224 */ /* 0x000fe200008e06af */
[C---:B------:R-:W-:Y:S02]  /*8450*/  IADD3 R61, P2, R174.reuse, 0xa000, RZ ;  /* 0x0000a000ae3d7810 */ /* 0x040fe40007f5e0ff */
[C---:B------:R-:W-:Y:S02]  /*8460*/  IADD3 R57, P3, R174.reuse, 0xb000, RZ ;  /* 0x0000b000ae397810 */ /* 0x040fe40007f7e0ff */
[C---:B------:R-:W-:Y:S02]  /*8470*/  IADD3 R69, P4, R174.reuse, 0xc000, RZ ;  /* 0x0000c000ae457810 */ /* 0x040fe40007f9e0ff */
[C---:B------:R-:W-:Y:S02]  /*8480*/  IADD3 R65, P5, R174.reuse, 0xd000, RZ ;  /* 0x0000d000ae417810 */ /* 0x040fe40007fbe0ff */
[----:B------:R-:W-:-:S02]  /*8490*/  IADD3 R77, P0, R174, 0xe000, RZ ;  /* 0x0000e000ae4d7810 */ /* 0x000fc40007f1e0ff */
[----:B------:R-:W-:Y:S02]  /*84a0*/  IADD3 R5, P1, R174, 0xf000, RZ ;  /* 0x0000f000ae057810 */ /* 0x000fe40007f3e0ff */
[----:B------:R-:W-:Y:S02]  /*84b0*/  LOP3.LUT R60, R61, 0x380, RZ, 0xc0, !PT ;  /* 0x000003803d3c7812 */ /* 0x000fe400078ec0ff */
[----:B------:R-:W-:Y:S01]  /*84c0*/  LOP3.LUT R56, R57, 0x380, RZ, 0xc0, !PT ;  /* 0x0000038039387812 */ /* 0x000fe200078ec0ff */
[----:B------:R-:W-:Y:S01]  /*84d0*/  IMAD.X R73, RZ, RZ, R175, P1 ;  /* 0x000000ffff497224 */ /* 0x000fe200008e06af */
[----:B------:R-:W-:Y:S02]  /*84e0*/  LOP3.LUT R68, R69, 0x380, RZ, 0xc0, !PT ;  /* 0x0000038045447812 */ /* 0x000fe400078ec0ff */
[----:B------:R-:W-:Y:S02]  /*84f0*/  LOP3.LUT R64, R65, 0x380, RZ, 0xc0, !PT ;  /* 0x0000038041407812 */ /* 0x000fe400078ec0ff */
[----:B------:R-:W-:-:S02]  /*8500*/  LOP3.LUT R76, R77, 0x380, RZ, 0xc0, !PT ;  /* 0x000003804d4c7812 */ /* 0x000fc400078ec0ff */
[----:B------:R-:W-:Y:S02]  /*8510*/  LOP3.LUT R9, R174, 0x380, RZ, 0xc0, !PT ;  /* 0x00000380ae097812 */ /* 0x000fe400078ec0ff */
[----:B------:R-:W-:Y:S02]  /*8520*/  LOP3.LUT R4, R5, 0x380, RZ, 0xc0, !PT ;  /* 0x0000038005047812 */ /* 0x000fe400078ec0ff */
[----:B------:R-:W-:Y:S02]  /*8530*/  SHF.R.U64 R60, R60, 0x3, RZ ;  /* 0x000000033c3c7819 */ /* 0x000fe400000012ff */
[----:B------:R-:W-:Y:S02]  /*8540*/  SHF.R.U64 R56, R56, 0x3, RZ ;  /* 0x0000000338387819 */ /* 0x000fe400000012ff */
[----:B------:R-:W-:Y:S02]  /*8550*/  SHF.R.U64 R68, R68, 0x3, RZ ;  /* 0x0000000344447819 */ /* 0x000fe400000012ff */
[----:B------:R-:W-:-:S02]  /*8560*/  SHF.R.U64 R64, R64, 0x3, RZ ;  /* 0x0000000340407819 */ /* 0x000fc400000012ff */
[----:B------:R-:W-:Y:S02]  /*8570*/  SHF.R.U64 R76, R76, 0x3, RZ ;  /* 0x000000034c4c7819 */ /* 0x000fe400000012ff */
[----:B------:R-:W-:Y:S02]  /*8580*/  SHF.R.U64 R9, R9, 0x3, RZ ;  /* 0x0000000309097819 */ /* 0x000fe400000012ff */
        /* <DEDUP_REMOVED lines=11> */
[----:B------:R-:W-:-:S02]  /*8640*/  LOP3.LUT R174, R9, R174, RZ, 0x3c, !PT ;  /* 0x000000ae09ae7212 */ /* 0x000fc400078e3cff */
[----:B------:R-:W-:Y:S01]  /*8650*/  LOP3.LUT R72, R4, R5, RZ, 0x3c, !PT ;  /* 0x0000000504487212 */ /* 0x000fe200078e3cff */
[----:B------:R-:W-:Y:S06]  /*8660*/  @P6 BRA `(.L_x_424) ;  /* 0x0000000000c46947 */ /* 0x000fec0003800000 */
[----:B------:R-:W0:Y:S01]  /*8670*/  LDC R10, c[0x0][0xbe8] ;  /* 0x0002fa00ff0a7b82 */ /* 0x000e220000000800 */
[----:B------:R-:W-:Y:S01]  /*8680*/  IMAD.U32 R8, RZ, RZ, UR45 ;  /* 0x0000002dff087e24 */ /* 0x000fe2000f8e00ff */
[----:B------:R-:W-:Y:S01]  /*8690*/  ULDC.64 UR10, c[0x0][0xb90] ;  /* 0x0002e400000a7ab9 */ /* 0x000fe20000000a00 */
[----:B------:R-:W-:Y:S01]  /*86a0*/  UMOV UR8, UR4 ;  /* 0x0000000400087c82 */ /* 0x000fe20008000000 */
[----:B------:R-:W-:Y:S01]  /*86b0*/  UIMAD UR7, UR15, UR10, URZ ;  /* 0x0000000a0f0772a4 */ /* 0x000fe2000f8e023f */
[----:B------:R-:W-:Y:S01]  /*86c0*/  IMAD R8, R8, 0x40, R195 ;  /* 0x0000004008087824 */ /* 0x000fe200078e02c3 */
[----:B------:R-:W-:Y:S01]  /*86d0*/  UMOV UR9, UR14 ;  /* 0x0000000e00097c82 */ /* 0x000fe20008000000 */
[----:B------:R-:W-:Y:S01]  /*86e0*/  ULDC.64 UR12, c[0x0][0xb98] ;  /* 0x0002e600000c7ab9 */ /* 0x000fe20000000a00 */
[----:B------:R-:W-:Y:S01]  /*86f0*/  UIMAD.WIDE.U32 UR8, UR46, UR10, UR8 ;  /* 0x0000000a2e0872a5 */ /* 0x000fe2000f8e0008 */
[----:B------:R-:W-:Y:S01]  /*8700*/  IMAD.MOV.U32 R4, RZ, RZ, R8 ;  /* 0x000000ffff047224 */ /* 0x000fe200078e0008 */
[----:B------:R-:W-:Y:S01]  /*8710*/  UIMAD UR7, UR46, UR11, UR7 ;  /* 0x0000000b2e0772a4 */ /* 0x000fe2000f8e0207 */
[----:B------:R-:W-:Y:S01]  /*8720*/  IMAD.U32 R15, RZ, RZ, UR45 ;  /* 0x0000002dff0f7e24 */ /* 0x000fe2000f8e00ff */
[----:B------:R-:W-:-:S02]  /*8730*/  UIMAD UR10, UR44, UR12, URZ ;  /* 0x0000000c2c0a72a4 */ /* 0x000fc4000f8e023f */
[----:B------:R-:W-:Y:S01]  /*8740*/  UIADD3 UR9, UR9, UR7, URZ ;  /* 0x0000000709097290 */ /* 0x000fe2000fffe03f */
[----:B------:R-:W-:Y:S01]  /*8750*/  IMAD R26, R15, 0x40, R16 ;  /* 0x000000400f1a7824 */ /* 0x000fe200078e0210 */
[----:B------:R-:W-:Y:S02]  /*8760*/  UIMAD UR10, UR43, UR13, UR10 ;  /* 0x0000000d2b0a72a4 */ /* 0x000fe4000f8e020a */
[----:B------:R-:W-:Y:S01]  /*8770*/  UIMAD.WIDE.U32 UR8, UR43, UR12, UR8 ;  /* 0x0000000c2b0872a5 */ /* 0x000fe2000f8e0008 */
[----:B0-----:R-:W-:Y:S01]  /*8780*/  ISETP.NE.AND P0, PT, R10, 0x1, PT ;  /* 0x000000010a00780c */ /* 0x001fe20003f05270 */
[----:B-----5:R-:W-:-:S12]  /*8790*/  IMAD R15, R3, R10, RZ ;  /* 0x0000000a030f7224 */ /* 0x020fd800078e02ff */
[----:B------:R-:W0:Y:S08]  /*87a0*/  @P0 LDC R5, c[0x0][0xbec] ;  /* 0x0002fb00ff050b82 */ /* 0x000e300000000800 */
[----:B------:R-:W1:Y:S01]  /*87b0*/  @P0 LDC R6, c[0x0][0xbf0] ;  /* 0x0002fc00ff060b82 */ /* 0x000e620000000800 */
[----:B0-----:R-:W-:-:S05]  /*87c0*/  @P0 IMAD.HI.U32 R5, R8, R5, RZ ;  /* 0x0000000508050227 */ /* 0x001fca00078e00ff */
[----:B-1----:R-:W-:-:S04]  /*87d0*/  @P0 SHF.R.U32.HI R4, RZ, R6, R5 ;  /* 0x00000006ff040219 */ /* 0x002fc80000011605 */
[--C-:B------:R-:W-:Y:S01]  /*87e0*/  SHF.R.S32.HI R5, RZ, 0x1f, R4.reuse ;  /* 0x0000001fff057819 */ /* 0x100fe20000011404 */
[----:B------:R-:W-:Y:S01]  /*87f0*/  IMAD.MOV R9, RZ, RZ, -R4 ;  /* 0x000000ffff097224 */ /* 0x000fe200078e0a04 */
[----:B------:R-:W-:-:S03]  /*8800*/  IADD3 R4, P0, R4, UR8, RZ ;  /* 0x0000000804047c10 */ /* 0x000fc6000ff1e0ff */
[----:B------:R-:W-:Y:S02]  /*8810*/  IMAD R9, R10, R9, R8 ;  /* 0x000000090a097224 */ /* 0x000fe400078e0208 */
[----:B------:R-:W-:-:S03]  /*8820*/  IMAD.U32 R8, RZ, RZ, UR10 ;  /* 0x0000000aff087e24 */ /* 0x000fc6000f8e00ff */
[----:B------:R-:W-:Y:S02]  /*8830*/  SHF.R.S32.HI R6, RZ, 0x1f, R9 ;  /* 0x0000001fff067819 */ /* 0x000fe40000011409 */
[----:B------:R-:W-:Y:S01]  /*8840*/  IADD3.X R5, R5, UR9, R8, P0, !PT ;  /* 0x0000000905057c10 */ /* 0x000fe200087fe408 */
[----:B------:R-:W-:Y:S02]  /*8850*/  ULDC.64 UR8, c[0x0][0xb88] ;  /* 0x0002e20000087ab9 */ /* 0x000fe40000000a00 */
[----:B------:R-:W-:Y:S02]  /*8860*/  IMAD R6, R6, UR8, RZ ;  /* 0x0000000806067c24 */ /* 0x000fe4000f8e02ff */
[----:B------:R-:W-:-:S04]  /*8870*/  IMAD.WIDE.U32 R4, R9, UR8, R4 ;  /* 0x0000000809047c25 */ /* 0x000fc8000f8e0004 */
[----:B------:R-:W-:Y:S01]  /*8880*/  IMAD R9, R9, UR9, R6 ;  /* 0x0000000909097c24 */ /* 0x000fe2000f8e0206 */
[----:B------:R-:W-:Y:S01]  /*8890*/  ULDC.64 UR8, c[0x0][0xb50] ;  /* 0x0002d40000087ab9 */ /* 0x000fe20000000a00 */
[----:B------:R-:W-:Y:S01]  /*88a0*/  IMAD.MOV R6, RZ, RZ, -R18 ;  /* 0x000000ffff067224 */ /* 0x000fe200078e0a12 */
[----:B------:R-:W-:Y:S01]  /*88b0*/  LEA R11, P0, R4, UR8, 0x2 ;  /* 0x00000008040b7c11 */ /* 0x000fe2000f8010ff */
[----:B------:R-:W-:-:S04]  /*88c0*/  IMAD.IADD R5, R5, 0x1, R9 ;  /* 0x0000000105057824 */ /* 0x000fc800078e0209 */
[----:B------:R-:W-:Y:S01]  /*88d0*/  SHFL.IDX PT, R8, R11, 0x1, 0x1c1f ;  /* 0x003c1f000b087f89 */ /* 0x000fe200000e0000 */
[----:B------:R-:W-:Y:S02]  /*88e0*/  LEA.HI.X R14, R4, UR9, R5, 0x2, P0 ;  /* 0x00000009040e7c11 */ /* 0x000fe400080f1405 */
[----:B------:R-:W-:Y:S01]  /*88f0*/  ISETP.NE.AND P0, PT, R17, R6, PT ;  /* 0x000000061100720c */ /* 0x000fe20003f05270 */
[----:B------:R-:W-:Y:S01]  /*8900*/  SHFL.IDX PT, R4, R11, RZ, 0x1c1f ;  /* 0x001c1fff0b047589 */ /* 0x000fe200000e0000 */
[C---:B------:R-:W-:Y:S02]  /*8910*/  VIADD R6, R26.reuse, 0x8 ;  /* 0x000000081a067836 */ /* 0x040fe40000000000 */
[-C--:B------:R-:W-:Y:S01]  /*8920*/  ISETP.GE.OR P1, PT, R26, R15.reuse, P0 ;  /* 0x0000000f1a00720c */ /* 0x080fe20000726670 */
[----:B------:R-:W0:Y:S02]  /*8930*/  SHFL.IDX PT, R5, R14, RZ, 0x1c1f ;  /* 0x001c1fff0e057589 */ /* 0x000e2400000e0000 */
[----:B------:R-:W-:-:S02]  /*8940*/  ISETP.GE.OR P0, PT, R6, R15, P0 ;  /* 0x0000000f0600720c */ /* 0x000fc40000706670 */
[----:B------:R-:W1:Y:S08]  /*8950*/  SHFL.IDX PT, R9, R14, 0x1, 0x1c1f ;  /* 0x003c1f000e097f89 */ /* 0x000e7000000e0000 */
[----:B0-----:R0:W-:Y:S04]  /*8960*/  @!P1 ST.E desc[UR40][R4.64], R20 ;  /* 0x0000001404009985 */ /* 0x0011e8000c101928 */
[----:B-1----:R0:W-:Y:S02]  /*8970*/  @!P0 ST.E desc[UR40][R8.64], R0 ;  /* 0x0000000008008985 */ /* 0x0021e4000c101928 */
.L_x_424:
[----:B------:R-:W1:Y:S01]  /*8980*/  LDC R82, c[0x0][0xbe8] ;  /* 0x0002fa00ff527b82 */ /* 0x000e620000000800 */
[----:B------:R-:W-:Y:S01]  /*8990*/  ULDC UR12, c[0x0][0xac8] ;  /* 0x0002b200000c7ab9 */ /* 0x000fe20000000800 */
[----:B------:R-:W-:Y:S01]  /*89a0*/  ULDC.64 UR10, c[0x0][0xaa0] ;  /* 0x0002a800000a7ab9 */ /* 0x000fe20000000a00 */
[----:B------:R-:W-:Y:S01]  /*89b0*/  ISETP.GE.AND P0, PT, R189, UR12, PT ;  /* 0x0000000cbd007c0c */ /* 0x000fe2000bf06270 */
[----:B0-----:R0:W5:Y:S01]  /*89c0*/  LD.E.128 R8, desc[UR40][R174.64] ;  /* 0x00000028ae087980 */ /* 0x001162000c101d00 */
[----:B------:R-:W-:Y:S02]  /*89d0*/  ISETP.GE.AND P1, PT, R2, UR12, PT ;  /* 0x0000000c02007c0c */ /* 0x000fe4000bf26270 */
[----:B------:R-:W-:Y:S01]  /*89e0*/  SEL R4, RZ, 0xffffffff, P0 ;  /* 0xffffffffff047807 */ /* 0x000fe20000000000 */
[----:B------:R-:W5:Y:S01]  /*89f0*/  LD.E.128 R12, desc[UR40][R12.64] ;  /* 0x000000280c0c7980 */ /* 0x000f62000c101d00 */
[----:B------:R-:W-:-:S03]  /*8a00*/  ISETP.GE.AND P0, PT, R188, UR12, PT ;  /* 0x0000000cbc007c0c */ /* 0x000fc6000bf06270 */
[----:B------:R-:W5:Y:S04]  /*8a10*/  LD.E.128 R24, desc[UR40][R24.64] ;  /* 0x0000002818187980 */ /* 0x000f68000c101d00 */
[----:B------:R-:W5:Y:S04]  /*8a20*/  LD.E.128 R28, desc[UR40][R28.64] ;  /* 0x000000281c1c7980 */ /* 0x000f68000c101d00 */
[----:B------:R-:W5:Y:S01]  /*8a30*/  LD.E.128 R32, desc[UR40][R32.64] ;  /* 0x0000002820207980 */ /* 0x000f62000c101d00 */
[----:B-1----:R-:W-:Y:S01]  /*8a40*/  ISETP.NE.AND P2, PT, R82, 0x1, PT ;  /* 0x000000015200780c */ /* 0x002fe20003f45270 */
[----:B------:R-:W-:Y:S01]  /*8a50*/  IMAD.SHL.U32 R5, R4, 0x2, RZ ;  /* 0x0000000204057824 */ /* 0x000fe200078e00ff */
[----:B------:R-:W-:Y:S01]  /*8a60*/  SEL R0, RZ, 0x1, P1 ;  /* 0x00000001ff007807 */ /* 0x000fe20000800000 */
[----:B------:R-:W5:Y:S01]  /*8a70*/  LD.E.128 R36, desc[UR40][R36.64] ;  /* 0x0000002824247980 */ /* 0x000f62000c101d00 */
[----:B------:R-:W-:-:S02]  /*8a80*/  SEL R4, RZ, 0xffffffff, P0 ;  /* 0xffffffffff047807 */ /* 0x000fc40000000000 */
[----:B------:R-:W-:Y:S01]  /*8a90*/  LOP3.LUT R0, R5, 0x2, R0, 0xe2, !PT ;  /* 0x0000000205007812 */ /* 0x000fe200078ee200 */
[----:B------:R-:W5:Y:S04]  /*8aa0*/  LD.E.128 R40, desc[UR40][R40.64] ;  /* 0x0000002828287980 */ /* 0x000f68000c101d00 */
[----:B------:R-:W5:Y:S02]  /*8ab0*/  LD.E.128 R44, desc[UR40][R44.64] ;  /* 0x000000282c2c7980 */ /* 0x000f64000c101d00 */
[----:B------:R-:W1:Y:S01]  /*8ac0*/  @P2 LDC R21, c[0x0][0xbec] ;  /* 0x0002fb00ff152b82 */ /* 0x000e620000000800 */
[----:B------:R-:W-:Y:S01]  /*8ad0*/  IMAD.SHL.U32 R5, R4, 0x4, RZ ;  /* 0x0000000404057824 */ /* 0x000fe200078e00ff */
[----:B------:R-:W-:Y:S01]  /*8ae0*/  ISETP.GE.AND P0, PT, R187, UR12, PT ;  /* 0x0000000cbb007c0c */ /* 0x000fe2000bf06270 */
[----:B------:R-:W-:Y:S01]  /*8af0*/  UIMAD UR7, UR14, UR10, URZ ;  /* 0x0000000a0e0772a4 */ /* 0x000fe2000f8e023f */
[----:B------:R-:W5:Y:S04]  /*8b00*/  LD.E.128 R48, desc[UR40][R48.64] ;  /* 0x0000002830307980 */ /* 0x000f68000c101d00 */
[----:B------:R-:W2:Y:S01]  /*8b10*/  @P2 LDC R81, c[0x0][0xbf0] ;  /* 0x0002fc00ff512b82 */ /* 0x000ea20000000800 */
[----:B------:R-:W-:Y:S01]  /*8b20*/  LOP3.LUT R4, R5, 0x4, R0, 0xe2, !PT ;  /* 0x0000000405047812 */ /* 0x000fe200078ee200 */
[----:B------:R-:W-:Y:S01]  /*8b30*/  IMAD R0, R190, 0x20, R191 ;  /* 0x00000020be007824 */ /* 0x000fe200078e02bf */
[----:B------:R-:W-:Y:S01]  /*8b40*/  SEL R5, RZ, 0xffffffff, P0 ;  /* 0xffffffffff057807 */ /* 0x000fe20000000000 */
[----:B------:R-:W-:Y:S01]  /*8b50*/  IMAD.U32 R83, RZ, RZ, UR45 ;  /* 0x0000002dff537e24 */ /* 0x000fe2000f8e00ff */
[----:B------:R-:W-:Y:S01]  /*8b60*/  UIMAD.WIDE.U32 UR8, UR4, UR10, URZ ;  /* 0x0000000a040872a5 */ /* 0x000fe2000f8e003f */
[----:B------:R-:W-:Y:S01]  /*8b70*/  ISETP.GE.AND P0, PT, R186, UR12, PT ;  /* 0x0000000cba007c0c */ /* 0x000fe2000bf06270 */
[----:B------:R-:W-:Y:S01]  /*8b80*/  UIMAD UR7, UR4, UR11, UR7 ;  /* 0x0000000b040772a4 */ /* 0x000fe2000f8e0207 */
[----:B------:R-:W-:Y:S01]  /*8b90*/  IMAD.SHL.U32 R5, R5, 0x8, RZ ;  /* 0x0000000805057824 */ /* 0x000fe200078e00ff */
[----:B------:R-:W5:Y:S01]  /*8ba0*/  LD.E.128 R52, desc[UR40][R52.64] ;  /* 0x0000002834347980 */ /* 0x000f62000c101d00 */
[----:B------:R-:W-:Y:S01]  /*8bb0*/  ULDC.64 UR10, c[0x0][0xae8] ;  /* 0x0002ba00000a7ab9 */ /* 0x000fe20000000a00 */
[----:B------:R-:W-:Y:S01]  /*8bc0*/  IMAD R80, R83, 0x40, R0 ;  /* 0x0000004053507824 */ /* 0x000fe200078e0200 */
[----:B------:R-:W-:Y:S01]  /*8bd0*/  UIADD3 UR9, UR9, UR7, URZ ;  /* 0x0000000709097290 */ /* 0x000fe2000fffe03f */
[----:B------:R-:W-:Y:S01]  /*8be0*/  SEL R0, RZ, 0xffffffff, P0 ;  /* 0xffffffffff007807 */ /* 0x000fe20000000000 */
[----:B------:R-:W-:Y:S01]  /*8bf0*/  UIMAD UR4, UR15, UR10, URZ ;  /* 0x0000000a0f0472a4 */ /* 0x000fe2000f8e023f */
[----:B------:R-:W-:Y:S01]  /*8c00*/  LOP3.LUT R4, R5, 0x8, R4, 0xe2, !PT ;  /* 0x0000000805047812 */ /* 0x000fe200078ee204 */
[----:B------:R-:W-:Y:S01]  /*8c10*/  UIMAD.WIDE.U32 UR8, UR46, UR10, UR8 ;  /* 0x0000000a2e0872a5 */ /* 0x000fe2000f8e0008 */
[----:B------:R-:W5:Y:S01]  /*8c20*/  LD.E.128 R60, desc[UR40][R60.64] ;  /* 0x000000283c3c7980 */ /* 0x000f62000c101d00 */
[----:B------:R-:W-:Y:S01]  /*8c30*/  UIMAD UR4, UR46, UR11, UR4 ;  /* 0x0000000b2e0472a4 */ /* 0x000fe2000f8e0204 */
[----:B------:R-:W-:-:S02]  /*8c40*/  IMAD.SHL.U32 R5, R0, 0x10, RZ ;  /* 0x0000001000057824 */ /* 0x000fc400078e00ff */
[----:B-1----:R-:W-:Y:S01]  /*8c50*/  @P2 IMAD.HI.U32 R0, R80, R21, RZ ;  /* 0x0000001550002227 */ /* 0x002fe200078e00ff */
[----:B------:R-:W-:Y:S01]  /*8c60*/  ULDC.64 UR10, c[0x0][0xaf0] ;  /* 0x0002bc00000a7ab9 */ /* 0x000fe20000000a00 */
[----:B------:R-:W-:Y:S01]  /*8c70*/  UIADD3 UR9, UR9, UR4, URZ ;  /* 0x0000000409097290 */ /* 0x000fe2000fffe03f */
[----:B------:R-:W5:Y:S01]  /*8c80*/  LD.E.128 R56, desc[UR40][R56.64] ;  /* 0x0000002838387980 */ /* 0x000f62000c101d00 */
[----:B------:R-:W-:Y:S01]  /*8c90*/  UIMAD UR4, UR44, UR10, URZ ;  /* 0x0000000a2c0472a4 */ /* 0x000fe2000f8e023f */
[----:B------:R-:W-:Y:S01]  /*8ca0*/  IMAD.MOV.U32 R21, RZ, RZ, R80 ;  /* 0x000000ffff157224 */ /* 0x000fe200078e0050 */
[----:B--2---:R-:W-:Y:S01]  /*8cb0*/  @P2 SHF.R.U32.HI R21, RZ, R81, R0 ;  /* 0x00000051ff152219 */ /* 0x004fe20000011600 */
[----:B------:R-:W-:Y:S01]  /*8cc0*/  UIMAD.WIDE.U32 UR8, UR43, UR10, UR8 ;  /* 0x0000000a2b0872a5 */ /* 0x000fe2000f8e0008 */
[----:B------:R-:W5:Y:S01]  /*8cd0*/  LD.E.128 R68, desc[UR40][R68.64] ;  /* 0x0000002844447980 */ /* 0x000f62000c101d00 */
[----:B------:R-:W-:Y:S01]  /*8ce0*/  UIMAD UR4, UR43, UR11, UR4 ;  /* 0x0000000b2b0472a4 */ /* 0x000fe2000f8e0204 */
[----:B------:R-:W-:Y:S01]  /*8cf0*/  ISETP.GE.AND P0, PT, R185, UR12, PT ;  /* 0x0000000cb9007c0c */ /* 0x000fe2000bf06270 */
[--C-:B------:R-:W-:Y:S01]  /*8d00*/  IMAD.MOV R81, RZ, RZ, -R21.reuse ;  /* 0x000000ffff517224 */ /* 0x100fe200078e0a15 */
[----:B------:R-:W-:Y:S01]  /*8d10*/  SHF.R.S32.HI R20, RZ, 0x1f, R21 ;  /* 0x0000001fff147819 */ /* 0x000fe20000011415 */
[----:B------:R-:W-:Y:S01]  /*8d20*/  UIADD3 UR4, UR9, UR4, URZ ;  /* 0x0000000409047290 */ /* 0x000fe2000fffe03f */
[----:B------:R-:W-:Y:S01]  /*8d30*/  LOP3.LUT R6, R5, 0x10, R4, 0xe2, !PT ;  /* 0x0000001005067812 */ /* 0x000fe200078ee204 */
[----:B------:R-:W-:Y:S01]  /*8d40*/  IMAD.U32 R4, RZ, RZ, UR8 ;  /* 0x00000008ff047e24 */ /* 0x000fe2000f8e00ff */
[----:B------:R-:W-:Y:S01]  /*8d50*/  SEL R0, RZ, 0xffffffff, P0 ;  /* 0xffffffffff007807 */ /* 0x000fe20000000000 */
[----:B------:R-:W-:Y:S01]  /*8d60*/  IMAD.U32 R5, RZ, RZ, UR9 ;  /* 0x00000009ff057e24 */ /* 0x000fe2000f8e00ff */
[----:B------:R-:W-:Y:S01]  /*8d70*/  ULDC.64 UR8, c[0x0][0xae0] ;  /* 0x0002b80000087ab9 */ /* 0x000fe20000000a00 */
[----:B------:R-:W-:Y:S01]  /*8d80*/  IMAD R81, R82, R81, R80 ;  /* 0x0000005152517224 */ /* 0x000fe200078e0250 */
[----:B------:R-:W5:Y:S01]  /*8d90*/  LD.E.128 R64, desc[UR40][R64.64] ;  /* 0x0000002840407980 */ /* 0x000f62000c101d00 */
[----:B------:R-:W-:-:S02]  /*8da0*/  IMAD.U32 R5, RZ, RZ, UR4 ;  /* 0x00000004ff057e24 */ /* 0x000fc4000f8e00ff */
[----:B------:R-:W-:Y:S01]  /*8db0*/  IMAD R20, R20, UR8, RZ ;  /* 0x0000000814147c24 */ /* 0x000fe2000f8e02ff */
[----:B------:R-:W-:Y:S01]  /*8dc0*/  ISETP.GE.AND P0, PT, R194, UR12, PT ;  /* 0x0000000cc2007c0c */ /* 0x000fe2000bf06270 */
[----:B------:R-:W-:Y:S01]  /*8dd0*/  IMAD.SHL.U32 R85, R0, 0x20, RZ ;  /* 0x0000002000557824 */ /* 0x000fe200078e00ff */
[----:B------:R-:W-:Y:S01]  /*8de0*/  SHF.R.S32.HI R0, RZ, 0x1f, R81 ;  /* 0x0000001fff007819 */ /* 0x000fe20000011451 */
[----:B------:R-:W5:Y:S01]  /*8df0*/  LD.E.128 R76, desc[UR40][R76.64] ;  /* 0x000000284c4c7980 */ /* 0x000f62000c101d00 */
[C---:B------:R-:W-:Y:S02]  /*8e00*/  IMAD R83, R21.reuse, UR9, R20 ;  /* 0x0000000915537c24 */ /* 0x040fe4000f8e0214 */
[----:B------:R-:W-:Y:S01]  /*8e10*/  IMAD.WIDE.U32 R4, R21, UR8, R4 ;  /* 0x0000000815047c25 */ /* 0x000fe2000f8e0004 */
[----:B------:R-:W5:Y:S01]  /*8e20*/  LD.E.128 R72, desc[UR40][R72.64] ;  /* 0x0000002848487980 */ /* 0x000f62000c101d00 */
[----:B------:R-:W-:Y:S01]  /*8e30*/  ULDC.64 UR8, c[0x0][0xad8] ;  /* 0x0002b60000087ab9 */ /* 0x000fe20000000a00 */
[----:B------:R-:W-:Y:S01]  /*8e40*/  LOP3.LUT R6, R85, 0x20, R6, 0xe2, !PT ;  /* 0x0000002055067812 */ /* 0x000fe200078ee206 */
[----:B------:R-:W-:Y:S01]  /*8e50*/  IMAD R0, R0, UR8, RZ ;  /* 0x0000000800007c24 */ /* 0x000fe2000f8e02ff */
[----:B------:R-:W-:Y:S01]  /*8e60*/  @!PT LDS RZ, [RZ] ;  /* 0x00000000fffff984 */ /* 0x000fe20000000800 */
[----:B------:R-:W-:Y:S01]  /*8e70*/  @!PT LDS RZ, [RZ] ;  /* 0x00000000fffff984 */ /* 0x000fe20000000800 */
[----:B------:R-:W-:Y:S01]  /*8e80*/  @!PT LDS RZ, [RZ] ;  /* 0x00000000fffff984 */ /* 0x000fe20000000800 */
[----:B------:R-:W-:Y:S01]  /*8e90*/  @!PT LDS RZ, [RZ] ;  /* 0x00000000fffff984 */ /* 0x000fe20000000800 */
[----:B------:R1:W-:Y:S06]  /*8ea0*/  MEMBAR.ALL.CTA ;  /* 0x0000000000007992 */ /* 0x0003ec0000008000 */
[----:B-1----:R-:W1:Y:S01]  /*8eb0*/  FENCE.VIEW.ASYNC.S ;  /* 0x00000000000073c6 */ /* 0x002e620000000000 */
[----:B------:R-:W-:Y:S01]  /*8ec0*/  SEL R21, RZ, 0x40, P0 ;  /* 0x00000040ff157807 */ /* 0x000fe20000000000 */
[----:B------:R-:W-:Y:S01]  /*8ed0*/  IMAD.U32 R20, RZ, RZ, UR45 ;  /* 0x0000002dff147e24 */ /* 0x000fe2000f8e00ff */
[----:B------:R-:W-:Y:S01]  /*8ee0*/  ISETP.GE.AND P0, PT, R193, UR12, PT ;  /* 0x0000000cc1007c0c */ /* 0x000fe2000bf06270 */
[----:B------:R-:W-:Y:S01]  /*8ef0*/  IMAD.IADD R5, R5, 0x1, R83 ;  /* 0x0000000105057824 */ /* 0x000fe200078e0253 */
[----:B------:R-:W-:Y:S01]  /*8f00*/  LOP3.LUT R6, R6, R21, RZ, 0xfc, !PT ;  /* 0x0000001506067212 */ /* 0x000fe200078efcff */
[----:B------:R-:W-:Y:S01]  /*8f10*/  IMAD R21, R81, UR9, R0 ;  /* 0x0000000951157c24 */ /* 0x000fe2000f8e0200 */
[----:B------:R-:W-:Y:S01]  /*8f20*/  UIADD3 UR4, UR42, 0x28c20, URZ ;  /* 0x00028c202a047890 */ /* 0x000fe2000fffe03f */
[----:B-----5:R-:W-:Y:S01]  /*8f30*/  IMAD R89, R3, R82, RZ ;  /* 0x0000005203597224 */ /* 0x020fe200078e02ff */
[----:B------:R-:W-:Y:S01]  /*8f40*/  SEL R3, RZ, 0x80, P0 ;  /* 0x00000080ff037807 */ /* 0x000fe20000000000 */
[----:B------:R-:W-:Y:S01]  /*8f50*/  IMAD R0, R20, 0x40, R191 ;  /* 0x0000004014007824 */ /* 0x000fe200078e02bf */
[----:B------:R-:W-:Y:S01]  /*8f60*/  UPRMT UR4, URZ, 0x654, UR4 ;  /* 0x000006543f047896 */ /* 0x000fe20008000004 */
[----:B------:R-:W-:Y:S01]  /*8f70*/  IMAD.WIDE.U32 R4, R81, UR8, R4 ;  /* 0x0000000851047c25 */ /* 0x000fe2000f8e0004 */
[----:B------:R-:W-:Y:S01]  /*8f80*/  ULDC.64 UR8, c[0x0][0xa80] ;  /* 0x0002a00000087ab9 */ /* 0x000fe20000000a00 */
[----:B------:R-:W-:Y:S01]  /*8f90*/  BSSY B1, `(.L_x_425) ;  /* 0x0000029000017945 */ /* 0x000fe20003800000 */
[----:B------:R-:W-:Y:S01]  /*8fa0*/  ISETP.GE.AND P0, PT, R0, R89, PT ;  /* 0x000000590000720c */ /* 0x000fe20003f06270 */
[----:B------:R-:W-:Y:S01]  /*8fb0*/  IMAD.IADD R5, R5, 0x1, R21 ;  /* 0x0000000105057824 */ /* 0x000fe200078e0215 */
[----:B------:R-:W-:-:S02]  /*8fc0*/  LEA R86, P1, R4, UR8, 0x1 ;  /* 0x0000000804567c11 */ /* 0x000fc4000f8208ff */
[----:B------:R-:W-:Y:S02]  /*8fd0*/  LOP3.LUT R3, R6, R3, RZ, 0xfc, !PT ;  /* 0x0000000306037212 */ /* 0x000fe400078efcff */
[----:B------:R-:W-:Y:S01]  /*8fe0*/  LEA.HI.X R87, R4, UR9, R5, 0x1, P1 ;  /* 0x0000000904577c11 */ /* 0x000fe200088f0c05 */
[----:B-1----:R0:W1:Y:S01]  /*8ff0*/  SHFL.IDX PT, R20, R86, RZ, 0x181f ;  /* 0x00181fff56147589 */ /* 0x00206200000e0000 */
[----:B------:R-:W-:Y:S03]  /*9000*/  SYNCS.ARRIVE.TRANS64.RED.A1T0 RZ, [UR4], RZ ;  /* 0x000000ffffff79a7 */ /* 0x000fe60008100404 */
[----:B------:R0:W2:Y:S02]  /*9010*/  SHFL.IDX PT, R21, R87, RZ, 0x181f ;  /* 0x00181fff57157589 */ /* 0x0000a400000e0000 */
[----:B------:R-:W-:Y:S05]  /*9020*/  @P0 BRA `(.L_x_426) ;  /* 0x00000000007c0947 */ /* 0x000fea0003800000 */
        /* <DEDUP_REMOVED lines=8> */
[----:B------:R1:W-:Y:S01]  /*90b0*/  @!P0 ST.E.128 desc[UR40][R4.64], R8 ;  /* 0x0000000804008985 */ /* 0x0003e2000c101d28 */
        /* <DEDUP_REMOVED lines=11> */
[-C--:B------:R-:W-:Y:S02]  /*9170*/  @!P1 LEA R8, P6, R185, R20.reuse, 0x1 ;  /* 0x00000014b9089211 */ /* 0x080fe400078c08ff */
        /* <DEDUP_REMOVED lines=10> */
.L_x_426:
[----:B------:R-:W-:Y:S05]  /*9220*/  BSYNC B1 ;  /* 0x0000000000017941 */ /* 0x000fea0003800000 */
.L_x_425:
[----:B------:R-:W-:Y:S01]  /*9230*/  VIADD R0, R0, 0x20 ;  /* 0x0000002000007836 */ /* 0x000fe20000000000 */
[----:B---3--:R4:W3:Y:S04]  /*9240*/  SHFL.IDX PT, R9, R87, 0x1, 0x181f ;  /* 0x00381f0057097f89 */ /* 0x0088e800000e0000 */
[----:B------:R-:W-:Y:S01]  /*9250*/  ISETP.GE.AND P0, PT, R0, R89, PT ;  /* 0x000000590000720c */ /* 0x000fe20003f06270 */
[----:B------:R4:W0:-:S12]  /*9260*/  SHFL.IDX PT, R8, R86, 0x1, 0x181f ;  /* 0x00381f0056087f89 */ /* 0x00081800000e0000 */
[----:B----4-:R-:W-:Y:S05]  /*9270*/  @P0 BRA `(.L_x_427) ;  /* 0x0000001000100947 */ /* 0x010fea0003800000 */
[----:B------:R-:W-:Y:S02]  /*9280*/  ISETP.GE.AND P0, PT, R2, UR12, PT ;  /* 0x0000000c02007c0c */ /* 0x000fe4000bf06270 */
[----:B------:R-:W-:Y:S02]  /*9290*/  ISETP.GE.AND P5, PT, R189, UR12, PT ;  /* 0x0000000cbd007c0c */ /* 0x000fe4000bfa6270 */
[----:B------:R-:W-:Y:S02]  /*92a0*/  ISETP.GE.AND P3, PT, R188, UR12, PT ;  /* 0x0000000cbc007c0c */ /* 0x000fe4000bf66270 */
[----:B------:R-:W-:Y:S02]  /*92b0*/  ISETP.GE.AND P2, PT, R187, UR12, PT ;  /* 0x0000000cbb007c0c */ /* 0x000fe4000bf46270 */
[----:B------:R-:W-:-:S05]  /*92c0*/  ISETP.GE.AND P1, PT, R186, UR12, PT ;  /* 0x0000000cba007c0c */ /* 0x000fca000bf26270 */
[----:B0--3--:R-:W-:Y:S02]  /*92d0*/  @!P0 IMAD.WIDE R4, R2, 0x2, R8 ;  /* 0x0000000202048825 */ /* 0x009fe400078e0208 */
[-C--:B------:R-:W-:Y:S02]  /*92e0*/  @!P5 LEA R10, P4, R189, R8.reuse, 0x1 ;  /* 0x00000008bd0ad211 */ /* 0x080fe400078808ff */
[----:B-1----:R-:W-:Y:S01]  /*92f0*/  @!P3 LEA R20, P6, R188, R8, 0x1 ;  /* 0x00000008bc14b211 */ /* 0x002fe200078c08ff */
[----:B------:R0:W-:Y:S01]  /*9300*/  @!P0 ST.E.128 desc[UR40][R4.64], R12 ;  /* 0x0000000c04008985 */ /* 0x0001e2000c101d28 */
[----:B------:R-:W-:Y:S02]  /*9310*/  ISETP.GE.AND P0, PT, R185, UR12, PT ;  /* 0x0000000cb9007c0c */ /* 0x000fe4000bf06270 */
[----:B------:R-:W-:Y:S02]  /*9320*/  @!P5 LEA.HI.X R11, R189, R9, R204, 0x1, P4 ;  /* 0x00000009bd0bd211 */ /* 0x000fe400020f0ccc */
[----:B------:R-:W-:-:S02]  /*9330*/  LOP3.LUT P4, RZ, R6, 0x40, RZ, 0xc0, !PT ;  /* 0x0000004006ff7812 */ /* 0x000fc4000788c0ff */
[----:B--2---:R-:W-:Y:S01]  /*9340*/  @!P3 LEA.HI.X R21, R188, R9, R203, 0x1, P6 ;  /* 0x00000009bc15b211 */ /* 0x004fe200030f0ccb */
[----:B------:R4:W-:Y:S01]  /*9350*/  @!P5 ST.E.128 desc[UR40][R10.64], R28 ;  /* 0x0000001c0a00d985 */ /* 0x0009e2000c101d28 */
[----:B------:R-:W-:-:S03]  /*9360*/  @!P2 LEA R24, P5, R187, R8, 0x1 ;  /* 0x00000008bb18a211 */ /* 0x000fc600078a08ff */
[----:B------:R4:W-:Y:S01]  /*9370*/  @!P3 ST.E.128 desc[UR40][R20.64], R36 ;  /* 0x000000241400b985 */ /* 0x0009e2000c101d28 */
[----:B------:R-:W-:Y:S02]  /*9380*/  @!P2 LEA.HI.X R25, R187, R9, R202, 0x1, P5 ;  /* 0x00000009bb19a211 */ /* 0x000fe400028f0cca */
[----:B0-----:R-:W-:-:S03]  /*9390*/  @!P1 LEA R4, P6, R186, R8, 0x1 ;  /* 0x00000008ba049211 */ /* 0x001fc600078c08ff */
[----:B------:R4:W-:Y:S01]  /*93a0*/  @!P2 ST.E.128 desc[UR40][R24.64], R44 ;  /* 0x0000002c1800a985 */ /* 0x0009e2000c101d28 */
[CC--:B------:R-:W-:Y:S02]  /*93b0*/  @!P0 LEA R12, P3, R185.reuse, R8.reuse, 0x1 ;  /* 0x00000008b90c8211 */ /* 0x0c0fe400078608ff */
[----:B------:R-:W-:Y:S02]  /*93c0*/  @P4 LEA R14, P5, R194, R8, 0x1 ;  /* 0x00000008c20e4211 */ /* 0x000fe400078a08ff */
[-C--:B------:R-:W-:Y:S02]  /*93d0*/  @!P1 LEA.HI.X R5, R186, R9.reuse, R201, 0x1, P6 ;  /* 0x00000009ba059211 */ /* 0x080fe400030f0cc9 */
[-C--:B------:R-:W-:Y:S02]  /*93e0*/  @!P0 LEA.HI.X R13, R185, R9.reuse, R200, 0x1, P3 ;  /* 0x00000009b90d8211 */ /* 0x080fe400018f0cc8 */
[----:B------:R-:W-:Y:S01]  /*93f0*/  @P4 LEA.HI.X R15, R194, R9, R199, 0x1, P5 ;  /* 0x00000009c20f4211 */ /* 0x000fe200028f0cc7 */
[----:B------:R4:W-:Y:S04]  /*9400*/  @!P1 ST.E.128 desc[UR40][R4.64], R52 ;  /* 0x0000003404009985 */ /* 0x0009e8000c101d28 */
[----:B------:R4:W-:Y:S01]  /*9410*/  @!P0 ST.E.128 desc[UR40][R12.64], R56 ;  /* 0x000000380c008985 */ /* 0x0009e2000c101d28 */
[----:B------:R-:W-:-:S03]  /*9420*/  LOP3.LUT P0, RZ, R3, 0x80, RZ, 0xc0, !PT ;  /* 0x0000008003ff7812 */ /* 0x000fc6000780c0ff */
[----:B------:R4:W-:Y:S10]  /*9430*/  @P4 ST.E.128 desc[UR40][R14.64], R64 ;  /* 0x000000400e004985 */ /* 0x0009f4000c101d28 */
[----:B------:R-:W-:Y:S05]  /*9440*/  @!P0 BRA `(.L_x_427) ;  /* 0x0000000c009c8947 */ /* 0x000fea0003800000 */
[----:B----4-:R-:W-:-:S04]  /*9450*/  LEA R4, P0, R193, R8, 0x1 ;  /* 0x00000008c1047211 */ /* 0x010fc800078008ff */
[----:B------:R-:W-:-:S05]  /*9460*/  LEA.HI.X R5, R193, R9, R198, 0x1, P0 ;  /* 0x00000009c1057211 */ /* 0x000fca00000f0cc6 */
[----:B------:R0:W-:Y:S01]  /*9470*/  ST.E.128 desc[UR40][R4.64], R72 ;  /* 0x0000004804007985 */ /* 0x0001e2000c101d28 */
[----:B------:R-:W-:Y:S05]  /*9480*/  BRA `(.L_x_427) ;  /* 0x0000000c008c7947 */ /* 0x000fea0003800000 */
.L_x_422:
[----:B------:R-:W-:Y:S01]  /*9490*/  ULDC.64 UR8, c[0x0][0xc00] ;  /* 0x0003000000087ab9 */ /* 0x000fe20000000a00 */
[----:B------:R-:W-:Y:S01]  /*94a0*/  ULDC UR4, c[0x0][0xa88] ;  /* 0x0002a20000047ab9 */ /* 0x000fe20000000800 */
[----:B------:R-:W-:Y:S01]  /*94b0*/  UISETP.NE.U32.AND UP0, UPT, UR8, URZ, UPT ;  /* 0x0000003f0800728c */ /* 0x000fe2000bf05070 */
[----:B------:R-:W0:Y:S03]  /*94c0*/  LDC R13, c[0x0][0xbe8] ;  /* 0x0002fa00ff0d7b82 */ /* 0x000e260000000800 */
[----:B------:R-:W-:-:S03]  /*94d0*/  UISETP.NE.AND.EX UP0, UPT, UR9, URZ, UPT, UP0 ;  /* 0x0000003f0900728c */ /* 0x000fc6000bf05300 */
[----:B------:R-:W-:Y:S02]  /*94e0*/  ULDC.64 UR8, c[0x0][0xc00] ;  /* 0x0003000000087ab9 */ /* 0x000fe40000000a00 */
[----:B------:R-:W-:Y:S01]  /*94f0*/  UIMAD.WIDE UR8, UR43, 0x4, UR8 ;  /* 0x000000042b0878a5 */ /* 0x000fe2000f8e0208 */
[----:B------:R-:W-:-:S05]  /*9500*/  PLOP3.LUT P1, PT, PT, PT, UP0, 0x80, 0x0 ;  /* 0x000000000000781c */ /* 0x000fca0003f2f008 */
[----:B------:R-:W-:Y:S02]  /*9510*/  IMAD.U32 R4, RZ, RZ, UR8 ;  /* 0x00000008ff047e24 */ /* 0x000fe4000f8e00ff */
[----:B------:R-:W-:Y:S01]  /*9520*/  IMAD.U32 R5, RZ, RZ, UR9 ;  /* 0x00000009ff057e24 */ /* 0x000fe2000f8e00ff */
[----:B------:R-:W-:Y:S02]  /*9530*/  ULDC.64 UR8, c[0x0][0xc08] ;  /* 0x0003020000087ab9 */ /* 0x000fe40000000a00 */
[----:B------:R-:W-:-:S03]  /*9540*/  UISETP.NE.U32.AND UP1, UPT, UR8, URZ, UPT ;  /* 0x0000003f0800728c */ /* 0x000fc6000bf25070 */
[----:B------:R-:W2:Y:S01]  /*9550*/  @P1 LDG.E R3, desc[UR40][R4.64] ;  /* 0x0000002804031981 */ /* 0x000ea2000c1e1900 */
[----:B------:R-:W-:Y:S01]  /*9560*/  UISETP.NE.AND.EX UP1, UPT, UR9, URZ, UPT, UP1 ;  /* 0x0000003f0900728c */ /* 0x000fe2000bf25310 */
[----:B------:R-:W-:-:S05]  /*9570*/  IMAD.U32 R0, RZ, RZ, UR4 ;  /* 0x00000004ff007e24 */ /* 0x000fca000f8e00ff */
[----:B------:R-:W-:-:S05]  /*9580*/  PLOP3.LUT P2, PT, PT, PT, UP1, 0x80, 0x0 ;  /* 0x000000000000781c */ /* 0x000fca0003f4f018 */
[----:B------:R-:W-:Y:S02]  /*9590*/  @UP1 ULDC.64 UR8, c[0x0][0xc08] ;  /* 0x0003020000081ab9 */ /* 0x000fe40000000a00 */
[----:B------:R-:W-:-:S06]  /*95a0*/  @UP1 UIMAD.WIDE UR8, UR43, 0x4, UR8 ;  /* 0x000000042b0818a5 */ /* 0x000fcc000f8e0208 */
[----:B------:R-:W-:Y:S02]  /*95b0*/  IMAD.U32 R8, RZ, RZ, UR8 ;  /* 0x00000008ff087e24 */ /* 0x000fe4000f8e00ff */
[----:B------:R-:W-:-:S05]  /*95c0*/  IMAD.U32 R9, RZ, RZ, UR9 ;  /* 0x00000009ff097e24 */ /* 0x000fca000f8e00ff */
[----:B------:R1:W5:Y:S01]  /*95d0*/  @P2 LDG.E R0, desc[UR40][R8.64] ;  /* 0x0000002808002981 */ /* 0x000362000c1e1900 */
[----:B------:R-:W-:Y:S01]  /*95e0*/  UMOV UR4, URZ ;  /* 0x0000003f00047c82 */ /* 0x000fe20008000000 */
[----:B------:R-:W-:Y:S01]  /*95f0*/  USHF.R.S32.HI UR11, URZ, 0x1f, UR46 ;  /* 0x0000001f3f0b7899 */ /* 0x000fe2000801142e */
[----:B------:R-:W-:Y:S02]  /*9600*/  ISETP.GE.AND P0, PT, R197, 0x40, PT ;  /* 0x00000040c500780c */ /* 0x000fe40003f06270 */
[----:B--2---:R-:W-:-:S13]  /*9610*/  @P1 R2UR UR4, R3 ;  /* 0x00000000030412ca */ /* 0x004fda00000e0000 */
[----:B------:R-:W-:Y:S01]  /*9620*/  USHF.R.S32.HI UR10, URZ, 0x1f, UR4 ;  /* 0x0000001f3f0a7899 */ /* 0x000fe20008011404 */
[----:B01----:R-:W-:Y:S11]  /*9630*/  @P2 BRA `(.L_x_428) ;  /* 0x0000000000102947 */ /* 0x003ff60003800000 */
[----:B------:R-:W-:Y:S05]  /*9640*/  @!P1 BRA `(.L_x_428) ;  /* 0x00000000000c9947 */ /* 0x000fea0003800000 */
[----:B------:R-:W2:Y:S04]  /*9650*/  LDG.E R3, desc[UR40][R4.64] ;  /* 0x0000002804037981 */ /* 0x000ea8000c1e1900 */
[----:B-----5:R-:W2:Y:S02]  /*9660*/  LDG.E R0, desc[UR40][R4.64+0x4] ;  /* 0x0000042804007981 */ /* 0x020ea4000c1e1900 */
[----:B--2---:R-:W-:-:S07]  /*9670*/  IMAD.IADD R0, R0, 0x1, -R3 ;  /* 0x0000000100007824 */ /* 0x004fce00078e0a03 */
.L_x_428:
[----:B------:R-:W-:Y:S01]  /*9680*/  USEL UR43, UR43, URZ, !UP0 ;  /* 0x0000003f2b2b7287 */ /* 0x000fe2000c000000 */
[----:B------:R-:W-:Y:S01]  /*9690*/  BSSY B1, `(.L_x_429) ;  /* 0x000002d000017945 */ /* 0x000fe20003800000 */
[----:B------:R-:W-:-:S03]  /*96a0*/  USEL UR44, UR44, URZ, !UP0 ;  /* 0x0000003f2c2c7287 */ /* 0x000fc6000c000000 */
[----:B------:R-:W-:Y:S09]  /*96b0*/  @P0 BRA `(.L_x_430) ;  /* 0x0000000000a80947 */ /* 0x000ff20003800000 */
[----:B------:R-:W0:Y:S01]  /*96c0*/  S2R R4, SR_TID.X ;  /* 0x0000000000047919 */ /* 0x000e220000002100 */
[----:B------:R-:W1:Y:S01]  /*96d0*/  LDC R6, c[0x0][0xbe8] ;  /* 0x0002fa00ff067b82 */ /* 0x000e620000000800 */
[----:B------:R-:W-:-:S04]  /*96e0*/  IMAD.U32 R3, RZ, RZ, UR45 ;  /* 0x0000002dff037e24 */ /* 0x000fc8000f8e00ff */
[----:B0-----:R-:W-:Y:S02]  /*96f0*/  IMAD R3, R3, 0x40, R4 ;  /* 0x0000004003037824 */ /* 0x001fe400078e0204 */
[----:B-1---5:R-:W-:Y:S02]  /*9700*/  IMAD R4, R0, R6, RZ ;  /* 0x0000000600047224 */ /* 0x022fe400078e02ff */
[----:B------:R-:W-:-:S05]  /*9710*/  VIADD R5, R3, 0xffffff80 ;  /* 0xffffff8003057836 */ /* 0x000fca0000000000 */
[----:B------:R-:W-:-:S13]  /*9720*/  ISETP.GE.AND P0, PT, R5, R4, PT ;  /* 0x000000040500720c */ /* 0x000fda0003f06270 */
[----:B------:R-:W-:Y:S05]  /*9730*/  @P0 BRA `(.L_x_430) ;  /* 0x0000000000880947 */ /* 0x000fea0003800000 */
[----:B------:R-:W-:Y:S01]  /*9740*/  ISETP.NE.AND P0, PT, R6, 0x1, PT ;  /* 0x000000010600780c */ /* 0x000fe20003f05270 */
[----:B------:R-:W-:Y:S01]  /*9750*/  ULDC.64 UR12, c[0x0][0xb90] ;  /* 0x0002e400000c7ab9 */ /* 0x000fe20000000a00 */
[----:B------:R-:W-:Y:S01]  /*9760*/  UMOV UR8, UR4 ;  /* 0x0000000400087c82 */ /* 0x000fe20008000000 */
[----:B------:R-:W-:Y:S01]  /*9770*/  UIMAD UR7, UR11, UR12, URZ ;  /* 0x0000000c0b0772a4 */ /* 0x000fe2000f8e023f */
[----:B------:R-:W-:Y:S02]  /*9780*/  UMOV UR9, UR10 ;  /* 0x0000000a00097c82 */ /* 0x000fe40008000000 */
[----:B------:R-:W-:Y:S02]  /*9790*/  UIMAD.WIDE.U32 UR8, UR46, UR12, UR8 ;  /* 0x0000000c2e0872a5 */ /* 0x000fe4000f8e0008 */
[----:B------:R-:W-:-:S03]  /*97a0*/  UIMAD UR7, UR46, UR13, UR7 ;  /* 0x0000000d2e0772a4 */ /* 0x000fc6000f8e0207 */
[----:B------:R-:W-:Y:S02]  /*97b0*/  ULDC.64 UR12, c[0x0][0xb98] ;  /* 0x0002e600000c7ab9 */ /* 0x000fe40000000a00 */
[----:B------:R-:W0:Y:S01]  /*97c0*/  @P0 LDC R4, c[0x0][0xbec] ;  /* 0x0002fb00ff040b82 */ /* 0x000e220000000800 */
[----:B------:R-:W-:Y:S02]  /*97d0*/  UIADD3 UR9, UR9, UR7, URZ ;  /* 0x0000000709097290 */ /* 0x000fe4000fffe03f */
[----:B------:R-:W-:Y:S02]  /*97e0*/  UIMAD UR7, UR44, UR12, URZ ;  /* 0x0000000c2c0772a4 */ /* 0x000fe4000f8e023f */
[----:B------:R-:W-:Y:S02]  /*97f0*/  UIMAD.WIDE.U32 UR8, UR43, UR12, UR8 ;  /* 0x0000000c2b0872a5 */ /* 0x000fe4000f8e0008 */
[----:B------:R-:W-:Y:S01]  /*9800*/  UIMAD UR7, UR43, UR13, UR7 ;  /* 0x0000000d2b0772a4 */ /* 0x000fe2000f8e0207 */
[----:B------:R-:W1:Y:S02]  /*9810*/  @P0 LDC R8, c[0x0][0xbf0] ;  /* 0x0002fc00ff080b82 */ /* 0x000e640000000800 */
[----:B------:R-:W-:Y:S01]  /*9820*/  ULDC.64 UR12, c[0x0][0xb88] ;  /* 0x0002e200000c7ab9 */ /* 0x000fe20000000a00 */
[----:B0-----:R-:W-:-:S04]  /*9830*/  @P0 IMAD.HI.U32 R3, R5, R4, RZ ;  /* 0x0000000405030227 */ /* 0x001fc800078e00ff */
[----:B------:R-:W-:Y:S01]  /*9840*/  IMAD.MOV.U32 R4, RZ, RZ, R5 ;  /* 0x000000ffff047224 */ /* 0x000fe200078e0005 */
[----:B-1----:R-:W-:Y:S01]  /*9850*/  @P0 SHF.R.U32.HI R4, RZ, R8, R3 ;  /* 0x00000008ff040219 */ /* 0x002fe20000011603 */
[----:B------:R-:W-:-:S04]  /*9860*/  IMAD.U32 R8, RZ, RZ, UR7 ;  /* 0x00000007ff087e24 */ /* 0x000fc8000f8e00ff */
[----:B------:R-:W-:-:S04]  /*9870*/  IMAD.MOV R3, RZ, RZ, -R4 ;  /* 0x000000ffff037224 */ /* 0x000fc800078e0a04 */
[----:B------:R-:W-:Y:S01]  /*9880*/  IMAD R3, R6, R3, R5 ;  /* 0x0000000306037224 */ /* 0x000fe200078e0205 */
[----:B------:R-:W-:Y:S02]  /*9890*/  SHF.R.S32.HI R5, RZ, 0x1f, R4 ;  /* 0x0000001fff057819 */ /* 0x000fe40000011404 */
[----:B------:R-:W-:Y:S02]  /*98a0*/  IADD3 R4, P0, R4, UR8, RZ ;  /* 0x0000000804047c10 */ /* 0x000fe4000ff1e0ff */
[----:B------:R-:W-:Y:S02]  /*98b0*/  SHF.R.S32.HI R6, RZ, 0x1f, R3 ;  /* 0x0000001fff067819 */ /* 0x000fe40000011403 */
[----:B------:R-:W-:Y:S01]  /*98c0*/  IADD3.X R5, R5, UR9, R8, P0, !PT ;  /* 0x0000000905057c10 */ /* 0x000fe200087fe408 */
[----:B------:R-:W-:Y:S02]  /*98d0*/  ULDC.64 UR8, c[0x0][0xb50] ;  /* 0x0002d40000087ab9 */ /* 0x000fe40000000a00 */
[----:B------:R-:W-:-:S02]  /*98e0*/  IMAD R6, R6, UR12, RZ ;  /* 0x0000000c06067c24 */ /* 0x000fc4000f8e02ff */
[----:B------:R-:W-:-:S04]  /*98f0*/  IMAD.WIDE.U32 R4, R3, UR12, R4 ;  /* 0x0000000c03047c25 */ /* 0x000fc8000f8e0004 */
[----:B------:R-:W-:Y:S01]  /*9900*/  IMAD R9, R3, UR13, R6 ;  /* 0x0000000d03097c24 */ /* 0x000fe2000f8e0206 */
[----:B------:R-:W-:-:S03]  /*9910*/  LEA R8, P0, R4, UR8, 0x2 ;  /* 0x0000000804087c11 */ /* 0x000fc6000f8010ff */
[----:B------:R-:W-:-:S05]  /*9920*/  IMAD.IADD R3, R5, 0x1, R9 ;  /* 0x0000000105037824 */ /* 0x000fca00078e0209 */
[----:B------:R-:W-:Y:S01]  /*9930*/  LEA.HI.X R9, R4, UR9, R3, 0x2, P0 ;  /* 0x0000000904097c11 */ /* 0x000fe200080f1403 */
[----:B------:R-:W-:-:S05]  /*9940*/  IMAD.MOV.U32 R3, RZ, RZ, -0x800000 ;  /* 0xff800000ff037424 */ /* 0x000fca00078e00ff */
[----:B------:R0:W-:Y:S02]  /*9950*/  STG.E desc[UR40][R8.64], R3 ;  /* 0x0000000308007986 */ /* 0x0001e4000c101928 */
.L_x_430:
[----:B------:R-:W-:Y:S05]  /*9960*/  BSYNC B1 ;  /* 0x0000000000017941 */ /* 0x000fea0003800000 */
.L_x_429:
[----:B------:R-:W-:Y:S01]  /*9970*/  ISETP.NE.AND P0, PT, R13, 0x1, PT ;  /* 0x000000010d00780c */ /* 0x000fe20003f05270 */
[----:B------:R-:W-:Y:S01]  /*9980*/  ULDC UR14, c[0x0][0xac8] ;  /* 0x0002b200000e7ab9 */ /* 0x000fe20000000800 */
[----:B------:R-:W-:Y:S01]  /*9990*/  ULDC.64 UR12, c[0x0][0xaa0] ;  /* 0x0002a800000c7ab9 */ /* 0x000fe20000000a00 */
[----:B------:R-:W-:Y:S01]  /*99a0*/  ISETP.GE.AND P1, PT, R189, UR14, PT ;  /* 0x0000000ebd007c0c */ /* 0x000fe2000bf26270 */
[----:B------:R-:W-:Y:S01]  /*99b0*/  UIMAD UR7, UR10, UR12, URZ ;  /* 0x0000000c0a0772a4 */ /* 0x000fe2000f8e023f */
[----:B------:R-:W-:Y:S01]  /*99c0*/  ISETP.GE.AND P2, PT, R2, UR14, PT ;  /* 0x0000000e02007c0c */ /* 0x000fe2000bf46270 */
[----:B------:R-:W-:Y:S01]  /*99d0*/  UIMAD.WIDE.U32 UR8, UR4, UR12, URZ ;  /* 0x0000000c040872a5 */ /* 0x000fe2000f8e003f */
[----:B------:R-:W-:Y:S01]  /*99e0*/  SEL R4, RZ, 0xffffffff, P1 ;  /* 0xffffffffff047807 */ /* 0x000fe20000800000 */
[----:B------:R-:W-:Y:S01]  /*99f0*/  UIMAD UR7, UR4, UR13, UR7 ;  /* 0x0000000d040772a4 */ /* 0x000fe2000f8e0207 */
[----:B0-----:R-:W-:Y:S01]  /*9a00*/  SEL R3, RZ, 0x1, P2 ;  /* 0x00000001ff037807 */ /* 0x001fe20001000000 */
[----:B------:R-:W-:Y:S01]  /*9a10*/  IMAD.U32 R8, RZ, RZ, UR45 ;  /* 0x0000002dff087e24 */ /* 0x000fe2000f8e00ff */
[----:B------:R-:W-:Y:S01]  /*9a20*/  ULDC.64 UR12, c[0x0][0xae8] ;  /* 0x0002ba00000c7ab9 */ /* 0x000fe20000000a00 */
[----:B------:R-:W-:Y:S01]  /*9a30*/  IMAD.SHL.U32 R4, R4, 0x2, RZ ;  /* 0x0000000204047824 */ /* 0x000fe200078e00ff */
[----:B------:R-:W0:Y:S01]  /*9a40*/  @P0 LDC R5, c[0x0][0xbec] ;  /* 0x0002fb00ff050b82 */ /* 0x000e220000000800 */
[----:B------:R-:W-:Y:S01]  /*9a50*/  ISETP.GE.AND P2, PT, R188, UR14, PT ;  /* 0x0000000ebc007c0c */ /* 0x000fe2000bf46270 */
[----:B------:R-:W-:Y:S01]  /*9a60*/  UIADD3 UR9, UR9, UR7, URZ ;  /* 0x0000000709097290 */ /* 0x000fe2000fffe03f */
[----:B------:R-:W-:Y:S01]  /*9a70*/  ISETP.GE.AND P1, PT, R187, UR14, PT ;  /* 0x0000000ebb007c0c */ /* 0x000fe2000bf26270 */
[----:B------:R-:W-:Y:S01]  /*9a80*/  UIMAD UR4, UR11, UR12, URZ ;  /* 0x0000000c0b0472a4 */ /* 0x000fe2000f8e023f */
[----:B------:R-:W-:Y:S01]  /*9a90*/  LOP3.LUT R4, R4, 0x2, R3, 0xe2, !PT ;  /* 0x0000000204047812 */ /* 0x000fe200078ee203 */
[----:B------:R-:W-:Y:S01]  /*9aa0*/  IMAD R3, R190, 0x20, R191 ;  /* 0x00000020be037824 */ /* 0x000fe200078e02bf */
[----:B------:R-:W-:Y:S01]  /*9ab0*/  SEL R6, RZ, 0xffffffff, P2 ;  /* 0xffffffffff067807 */ /* 0x000fe20001000000 */
[----:B------:R-:W1:Y:S01]  /*9ac0*/  @P0 LDC R9, c[0x0][0xbf0] ;  /* 0x0002fc00ff090b82 */ /* 0x000e620000000800 */
[----:B------:R-:W-:Y:S01]  /*9ad0*/  UIMAD UR4, UR46, UR13, UR4 ;  /* 0x0000000d2e0472a4 */ /* 0x000fe2000f8e0204 */
[----:B------:R-:W-:Y:S01]  /*9ae0*/  IMAD R8, R8, 0x40, R3 ;  /* 0x0000004008087824 */ /* 0x000fe200078e0203 */
[----:B------:R-:W-:Y:S01]  /*9af0*/  UIMAD.WIDE.U32 UR8, UR46, UR12, UR8 ;  /* 0x0000000c2e0872a5 */ /* 0x000fe2000f8e0008 */
[----:B------:R-:W-:Y:S01]  /*9b00*/  IMAD.SHL.U32 R15, R6, 0x4, RZ ;  /* 0x00000004060f7824 */ /* 0x000fe200078e00ff */
[----:B------:R-:W-:Y:S01]  /*9b10*/  ULDC.64 UR10, c[0x0][0xaf0] ;  /* 0x0002bc00000a7ab9 */ /* 0x000fe20000000a00 */
[----:B------:R-:W-:Y:S01]  /*9b20*/  SEL R11, RZ, 0xffffffff, P1 ;  /* 0xffffffffff0b7807 */ /* 0x000fe20000800000 */
[----:B------:R-:W-:Y:S01]  /*9b30*/  UIADD3 UR9, UR9, UR4, URZ ;  /* 0x0000000409097290 */ /* 0x000fe2000fffe03f */
[----:B------:R-:W-:Y:S01]  /*9b40*/  IMAD.MOV.U32 R3, RZ, RZ, R8 ;  /* 0x000000ffff037224 */ /* 0x000fe200078e0008 */
[----:B------:R-:W-:Y:S01]  /*9b50*/  UIMAD UR4, UR44, UR10, URZ ;  /* 0x0000000a2c0472a4 */ /* 0x000fe2000f8e023f */
[----:B------:R-:W-:Y:S01]  /*9b60*/  LOP3.LUT R10, R15, 0x4, R4, 0xe2, !PT ;  /* 0x000000040f0a7812 */ /* 0x000fe200078ee204 */
[----:B------:R-:W-:Y:S01]  /*9b70*/  UIMAD.WIDE.U32 UR8, UR43, UR10, UR8 ;  /* 0x0000000a2b0872a5 */ /* 0x000fe2000f8e0008 */
[----:B------:R-:W-:Y:S01]  /*9b80*/  IMAD.SHL.U32 R11, R11, 0x8, RZ ;  /* 0x000000080b0b7824 */ /* 0x000fe200078e00ff */
[----:B------:R-:W-:Y:S01]  /*9b90*/  UIMAD UR4, UR43, UR11, UR4 ;  /* 0x0000000b2b0472a4 */ /* 0x000fe2000f8e0204 */
[----:B-----5:R-:W-:Y:S01]  /*9ba0*/  IMAD R27, R0, R13, RZ ;  /* 0x0000000d001b7224 */ /* 0x020fe200078e02ff */
[----:B------:R-:W-:Y:S01]  /*9bb0*/  ISETP.GE.AND P2, PT, R193, UR14, PT ;  /* 0x0000000ec1007c0c */ /* 0x000fe2000bf46270 */
[----:B0-----:R-:W-:Y:S01]  /*9bc0*/  @P0 IMAD.HI.U32 R6, R8, R5, RZ ;  /* 0x0000000508060227 */ /* 0x001fe200078e00ff */
[----:B------:R-:W-:Y:S01]  /*9bd0*/  UIADD3 UR4, UR9, UR4, URZ ;  /* 0x0000000409047290 */ /* 0x000fe2000fffe03f */
[----:B------:R-:W-:Y:S01]  /*9be0*/  LOP3.LUT R10, R11, 0x8, R10, 0xe2, !PT ;  /* 0x000000080b0a7812 */ /* 0x000fe200078ee20a */
[----:B------:R-:W-:Y:S01]  /*9bf0*/  BSSY B1, `(.L_x_431) ;  /* 0x0000048000017945 */ /* 0x000fe20003800000 */
[----:B------:R-:W-:-:S02]  /*9c00*/  IMAD.U32 R4, RZ, RZ, UR8 ;  /* 0x00000008ff047e24 */ /* 0x000fc4000f8e00ff */
[----:B------:R-:W-:Y:S01]  /*9c10*/  IMAD.U32 R5, RZ, RZ, UR9 ;  /* 0x00000009ff057e24 */ /* 0x000fe2000f8e00ff */
[----:B------:R-:W-:Y:S01]  /*9c20*/  ULDC.64 UR8, c[0x0][0xae0] ;  /* 0x0002b80000087ab9 */ /* 0x000fe20000000a00 */
[----:B-1----:R-:W-:Y:S01]  /*9c30*/  @P0 SHF.R.U32.HI R3, RZ, R9, R6 ;  /* 0x00000009ff030219 */ /* 0x002fe20000011606 */
[----:B------:R-:W-:Y:S01]  /*9c40*/  IMAD.U32 R5, RZ, RZ, UR4 ;  /* 0x00000004ff057e24 */ /* 0x000fe2000f8e00ff */
[----:B------:R-:W-:Y:S02]  /*9c50*/  ISETP.GE.AND P0, PT, R186, UR14, PT ;  /* 0x0000000eba007c0c */ /* 0x000fe4000bf06270 */
[--C-:B------:R-:W-:Y:S01]  /*9c60*/  SHF.R.S32.HI R6, RZ, 0x1f, R3.reuse ;  /* 0x0000001fff067819 */ /* 0x100fe20000011403 */
[----:B------:R-:W-:Y:S01]  /*9c70*/  IMAD.MOV R9, RZ, RZ, -R3 ;  /* 0x000000ffff097224 */ /* 0x000fe200078e0a03 */
[----:B------:R-:W-:Y:S01]  /*9c80*/  SEL R11, RZ, 0xffffffff, P0 ;  /* 0xffffffffff0b7807 */ /* 0x000fe20000000000 */
[----:B------:R-:W-:Y:S01]  /*9c90*/  IMAD.WIDE.U32 R4, R3, UR8, R4 ;  /* 0x0000000803047c25 */ /* 0x000fe2000f8e0004 */
[----:B------:R-:W-:-:S03]  /*9ca0*/  ISETP.GE.AND P0, PT, R185, UR14, PT ;  /* 0x0000000eb9007c0c */ /* 0x000fc6000bf06270 */
[----:B------:R-:W-:Y:S02]  /*9cb0*/  IMAD R6, R6, UR8, RZ ;  /* 0x0000000806067c24 */ /* 0x000fe4000f8e02ff */
[----:B------:R-:W-:Y:S01]  /*9cc0*/  IMAD R9, R13, R9, R8 ;  /* 0x000000090d097224 */ /* 0x000fe200078e0208 */
[----:B------:R-:W-:Y:S01]  /*9cd0*/  SEL R8, RZ, 0xffffffff, P0 ;  /* 0xffffffffff087807 */ /* 0x000fe20000000000 */
[----:B------:R-:W-:Y:S01]  /*9ce0*/  IMAD.SHL.U32 R15, R11, 0x10, RZ ;  /* 0x000000100b0f7824 */ /* 0x000fe200078e00ff */
[----:B------:R-:W-:Y:S01]  /*9cf0*/  ISETP.GE.AND P0, PT, R194, UR14, PT ;  /* 0x0000000ec2007c0c */ /* 0x000fe2000bf06270 */
[----:B------:R-:W-:Y:S01]  /*9d00*/  IMAD R11, R3, UR9, R6 ;  /* 0x00000009030b7c24 */ /* 0x000fe2000f8e0206 */
[----:B------:R-:W-:Y:S01]  /*9d10*/  SHF.R.S32.HI R3, RZ, 0x1f, R9 ;  /* 0x0000001fff037819 */ /* 0x000fe20000011409 */
[----:B------:R-:W-:Y:S01]  /*9d20*/  ULDC.64 UR8, c[0x0][0xad8] ;  /* 0x0002b60000087ab9 */ /* 0x000fe20000000a00 */
[----:B------:R-:W-:Y:S01]  /*9d30*/  IMAD.U32 R6, RZ, RZ, UR45 ;  /* 0x0000002dff067e24 */ /* 0x000fe2000f8e00ff */
[----:B------:R-:W-:Y:S01]  /*9d40*/  LOP3.LUT R10, R15, 0x10, R10, 0xe2, !PT ;  /* 0x000000100f0a7812 */ /* 0x000fe200078ee20a */
[----:B------:R-:W-:-:S02]  /*9d50*/  IMAD.IADD R5, R5, 0x1, R11 ;  /* 0x0000000105057824 */ /* 0x000fc400078e020b */
[----:B------:R-:W-:Y:S02]  /*9d60*/  IMAD R0, R3, UR8, RZ ;  /* 0x0000000803007c24 */ /* 0x000fe4000f8e02ff */
[----:B------:R-:W-:-:S04]  /*9d70*/  IMAD.WIDE.U32 R4, R9, UR8, R4 ;  /* 0x0000000809047c25 */ /* 0x000fc8000f8e0004 */
[----:B------:R-:W-:Y:S01]  /*9d80*/  IMAD R3, R9, UR9, R0 ;  /* 0x0000000909037c24 */ /* 0x000fe2000f8e0200 */
[----:B------:R-:W-:Y:S01]  /*9d90*/  SEL R9, RZ, 0x40, P0 ;  /* 0x00000040ff097807 */ /* 0x000fe20000000000 */
[----:B------:R-:W-:Y:S01]  /*9da0*/  IMAD R0, R6, 0x40, R191 ;  /* 0x0000004006007824 */ /* 0x000fe200078e02bf */
[----:B------:R-:W-:Y:S01]  /*9db0*/  ULDC.64 UR8, c[0x0][0xa80] ;  /* 0x0002a00000087ab9 */ /* 0x000fe20000000a00 */
[----:B------:R-:W-:Y:S01]  /*9dc0*/  IMAD.SHL.U32 R15, R8, 0x20, RZ ;  /* 0x00000020080f7824 */ /* 0x000fe200078e00ff */
[----:B------:R-:W-:Y:S01]  /*9dd0*/  LEA R6, P1, R4, UR8, 0x1 ;  /* 0x0000000804067c11 */ /* 0x000fe2000f8208ff */
[----:B------:R-:W-:Y:S01]  /*9de0*/  IMAD.IADD R3, R5, 0x1, R3 ;  /* 0x0000000105037824 */ /* 0x000fe200078e0203 */
[----:B------:R-:W-:Y:S02]  /*9df0*/  ISETP.GE.AND P0, PT, R0, R27, PT ;  /* 0x0000001b0000720c */ /* 0x000fe40003f06270 */
[----:B------:R-:W-:Y:S01]  /*9e00*/  LOP3.LUT R10, R15, 0x20, R10, 0xe2, !PT ;  /* 0x000000200f0a7812 */ /* 0x000fe200078ee20a */
[----:B------:R0:W1:Y:S01]  /*9e10*/  SHFL.IDX PT, R8, R6, RZ, 0x181f ;  /* 0x00181fff06087589 */ /* 0x00006200000e0000 */
[----:B------:R-:W-:-:S02]  /*9e20*/  LEA.HI.X R3, R4, UR9, R3, 0x1, P1 ;  /* 0x0000000904037c11 */ /* 0x000fc400088f0c03 */
[----:B------:R-:W-:Y:S02]  /*9e30*/  LOP3.LUT R24, R10, R9, RZ, 0xfc, !PT ;  /* 0x000000090a187212 */ /* 0x000fe400078efcff */
[----:B------:R-:W-:Y:S01]  /*9e40*/  SEL R5, RZ, 0x80, P2 ;  /* 0x00000080ff057807 */ /* 0x000fe20001000000 */
[----:B------:R0:W2:Y:S03]  /*9e50*/  SHFL.IDX PT, R9, R3, RZ, 0x181f ;  /* 0x00181fff03097589 */ /* 0x0000a600000e0000 */
        /* <DEDUP_REMOVED lines=9> */
[----:B------:R-:W-:Y:S01]  /*9ef0*/  @!P5 LEA R12, P4, R188, R8, 0x1 ;  /* 0x00000008bc0cd211 */ /* 0x000fe200078808ff */
[----:B------:R-:W-:Y:S01]  /*9f00*/  @!P1 ST.E.128 desc[UR40][R4.64], RZ ;  /* 0x000000ff04009985 */ /* 0x000fe2000c101d28 */
[----:B------:R-:W-:Y:S02]  /*9f10*/  ISETP.GE.AND P1, PT, R185, UR14, PT ;  /* 0x0000000eb9007c0c */ /* 0x000fe4000bf26270 */
[----:B------:R-:W-:Y:S01]  /*9f20*/  LOP3.LUT P0, RZ, R24, 0x40, RZ, 0xc0, !PT ;  /* 0x0000004018ff7812 */ /* 0x000fe2000780c0ff */
[----:B------:R1:W-:Y:S01]  /*9f30*/  @!P2 ST.E.128 desc[UR40][R10.64], RZ ;  /* 0x000000ff0a00a985 */ /* 0x0003e2000c101d28 */
[----:B------:R-:W-:-:S02]  /*9f40*/  ISETP.GE.AND P2, PT, R186, UR14, PT ;  /* 0x0000000eba007c0c */ /* 0x000fc4000bf46270 */
[-C--:B------:R-:W-:Y:S02]  /*9f50*/  @!P5 LEA.HI.X R13, R188, R9.reuse, R203, 0x1, P4 ;  /* 0x00000009bc0dd211 */ /* 0x080fe400020f0ccb */
[----:B------:R-:W-:Y:S02]  /*9f60*/  LOP3.LUT P4, RZ, R25, 0x80, RZ, 0xc0, !PT ;  /* 0x0000008019ff7812 */ /* 0x000fe4000788c0ff */
[CC--:B------:R-:W-:Y:S01]  /*9f70*/  @!P3 LEA R14, P6, R187.reuse, R8.reuse, 0x1 ;  /* 0x00000008bb0eb211 */ /* 0x0c0fe200078c08ff */
[----:B------:R3:W-:Y:S03]  /*9f80*/  @!P5 ST.E.128 desc[UR40][R12.64], RZ ;  /* 0x000000ff0c00d985 */ /* 0x0007e6000c101d28 */
[----:B------:R-:W-:Y:S02]  /*9f90*/  @!P3 LEA.HI.X R15, R187, R9, R202, 0x1, P6 ;  /* 0x00000009bb0fb211 */ /* 0x000fe400030f0cca */
[----:B-1----:R-:W-:-:S02]  /*9fa0*/  @!P1 LEA R10, P6, R185, R8, 0x1 ;  /* 0x00000008b90a9211 */ /* 0x002fc400078c08ff */
[-C--:B------:R-:W-:Y:S01]  /*9fb0*/  @!P2 LEA R4, P5, R186, R8.reuse, 0x1 ;  /* 0x00000008ba04a211 */ /* 0x080fe200078a08ff */
[----:B------:R3:W-:Y:S01]  /*9fc0*/  @!P3 ST.E.128 desc[UR40][R14.64], RZ ;  /* 0x000000ff0e00b985 */ /* 0x0007e2000c101d28 */
[-C--:B------:R-:W-:Y:S02]  /*9fd0*/  @P0 LEA R20, P3, R194, R8.reuse, 0x1 ;  /* 0x00000008c2140211 */ /* 0x080fe400078608ff */
[-C--:B------:R-:W-:Y:S02]  /*9fe0*/  @!P2 LEA.HI.X R5, R186, R9.reuse, R201, 0x1, P5 ;  /* 0x00000009ba05a211 */ /* 0x080fe400028f0cc9 */
[----:B------:R-:W-:Y:S02]  /*9ff0*/  @P4 LEA R8, P5, R193, R8, 0x1 ;  /* 0x00000008c1084211 */ /* 0x000fe400078a08ff */
[-C--:B------:R-:W-:Y:S01]  /*a000*/  @!P1 LEA.HI.X R11, R185, R9.reuse, R200, 0x1, P6 ;  /* 0x00000009b90b9211 */ /* 0x080fe200030f0cc8 */
[----:B------:R3:W-:Y:S01]  /*a010*/  @!P2 ST.E.128 desc[UR40][R4.64], RZ ;  /* 0x000000ff0400a985 */ /* 0x0007e2000c101d28 */
[----:B------:R-:W-:-:S02]  /*a020*/  @P0 LEA.HI.X R21, R194, R9, R199, 0x1, P3 ;  /* 0x00000009c2150211 */ /* 0x000fc400018f0cc7 */
[----:B------:R-:W-:Y:S01]  /*a030*/  @P4 LEA.HI.X R9, R193, R9, R198, 0x1, P5 ;  /* 0x00000009c1094211 */ /* 0x000fe200028f0cc6 */
[----:B------:R3:W-:Y:S04]  /*a040*/  @!P1 ST.E.128 desc[UR40][R10.64], RZ ;  /* 0x000000ff0a009985 */ /* 0x0007e8000c101d28 */
[----:B------:R3:W-:Y:S04]  /*a050*/  @P0 ST.E.128 desc[UR40][R20.64], RZ ;  /* 0x000000ff14000985 */ /* 0x0007e8000c101d28 */
[----:B------:R3:W-:Y:S02]  /*a060*/  @P4 ST.E.128 desc[UR40][R8.64], RZ ;  /* 0x000000ff08004985 */ /* 0x0007e4000c101d28 */
.L_x_432:
[----:B------:R-:W-:Y:S05]  /*a070*/  BSYNC B1 ;  /* 0x0000000000017941 */ /* 0x000fea0003800000 */
.L_x_431:
[----:B------:R-:W-:Y:S01]  /*a080*/  VIADD R0, R0, 0x20 ;  /* 0x0000002000007836 */ /* 0x000fe20000000000 */
[----:B--23--:R2:W3:Y:S04]  /*a090*/  SHFL.IDX PT, R9, R3, 0x1, 0x181f ;  /* 0x00381f0003097f89 */ /* 0x00c4e800000e0000 */
        /* <DEDUP_REMOVED lines=12> */
[----:B------:R1:W-:Y:S01]  /*a160*/  @!P3 ST.E.128 desc[UR40][R4.64], RZ ;  /* 0x000000ff0400b985 */ /* 0x0003e2000c101d28 */
[----:B------:R-:W-:Y:S02]  /*a170*/  ISETP.GE.AND P3, PT, R186, UR14, PT ;  /* 0x0000000eba007c0c */ /* 0x000fe4000bf66270 */
[----:B------:R-:W-:Y:S01]  /*a180*/  @!P5 LEA.HI.X R13, R188, R9, R203, 0x1, P0 ;  /* 0x00000009bc0dd211 */ /* 0x000fe200000f0ccb */
[----:B------:R2:W-:Y:S01]  /*a190*/  @!P2 ST.E.128 desc[UR40][R10.64], RZ ;  /* 0x000000ff0a00a985 */ /* 0x0005e2000c101d28 */
[----:B------:R-:W-:-:S02]  /*a1a0*/  ISETP.GE.AND P2, PT, R185, UR14, PT ;  /* 0x0000000eb9007c0c */ /* 0x000fc4000bf46270 */
[----:B------:R-:W-:Y:S01]  /*a1b0*/  LOP3.LUT P0, RZ, R25, 0x80, RZ, 0xc0, !PT ;  /* 0x0000008019ff7812 */ /* 0x000fe2000780c0ff */
[----:B------:R2:W-:Y:S01]  /*a1c0*/  @!P5 ST.E.128 desc[UR40][R12.64], RZ ;  /* 0x000000ff0c00d985 */ /* 0x0005e2000c101d28 */
[----:B------:R-:W-:-:S04]  /*a1d0*/  @!P4 LEA R14, P6, R187, R8, 0x1 ;  /* 0x00000008bb0ec211 */ /* 0x000fc800078c08ff */
[----:B------:R-:W-:Y:S02]  /*a1e0*/  @!P4 LEA.HI.X R15, R187, R9, R202, 0x1, P6 ;  /* 0x00000009bb0fc211 */ /* 0x000fe400030f0cca */
[----:B------:R-:W-:-:S03]  /*a1f0*/  @!P3 LEA R20, P5, R186, R8, 0x1 ;  /* 0x00000008ba14b211 */ /* 0x000fc600078a08ff */
[----:B------:R2:W-:Y:S01]  /*a200*/  @!P4 ST.E.128 desc[UR40][R14.64], RZ ;  /* 0x000000ff0e00c985 */ /* 0x0005e2000c101d28 */
[-C--:B-1----:R-:W-:Y:S02]  /*a210*/  @!P2 LEA R4, P6, R185, R8.reuse, 0x1 ;  /* 0x00000008b904a211 */ /* 0x082fe400078c08ff */
        /* <DEDUP_REMOVED lines=10> */
.L_x_427:
[----:B------:R-:W-:Y:S05]  /*a2c0*/  BSYNC B0 ;  /* 0x0000000000007941 */ /* 0x000fea0003800000 */
.L_x_421:
[----:B------:R-:W-:Y:S02]  /*a2d0*/  ULDC UR4, c[0x0][0xc3c] ;  /* 0x00030f0000047ab9 */ /* 0x000fe40000000800 */
[----:B------:R-:W-:-:S13]  /*a2e0*/  ISETP.GE.AND P0, PT, R7, UR4, PT ;  /* 0x0000000407007c0c */ /* 0x000fda000bf06270 */
[----:B------:R-:W-:Y:S05]  /*a2f0*/  @!P0 BRA `(.L_x_433) ;  /* 0xffffff6c00548947 */ /* 0x000fea000383ffff */
[----:B------:R-:W-:Y:S05]  /*a300*/  EXIT ;  /* 0x000000000000794d */ /* 0x000fea0003800000 */
.L_x_388:
[----:B------:R-:W-:-:S08]  /*a310*/  NOP ;  /* 0x0000000000007918 */ /* 0x000fd00000000000 */
[----:B------:R-:W0:-:S00]  /*a320*/  USETMAXREG.DEALLOC.CTAPOOL 0x18 ;  /* 0x00000018000079c8 */ /* 0x000e0000080e0500 */
[----:B0-----:R-:W-:-:S06]  /*a330*/  LOP3.LUT R0, R0, 0x3, RZ, 0xc0, !PT ;  /* 0x0000000300007812 */ /* 0x001fcc00078ec0ff */
[----:B------:R-:W0:Y:S02]  /*a340*/  SHFL.IDX PT, R0, R0, RZ, 0x1f ;  /* 0x00001fff00007589 */ /* 0x000e2400000e0000 */
[----:B0-----:R-:W-:Y:S01]  /*a350*/  ISETP.NE.AND P0, PT, R0, RZ, PT ;  /* 0x000000ff0000720c */ /* 0x001fe20003f05270 */
[----:B------:R-:W-:-:S03]  /*a360*/  IMAD.MOV.U32 R0, RZ, RZ, RZ ;  /* 0x000000ffff007224 */ /* 0x000fc600078e00ff */
[----:B------:R-:W-:-:S05]  /*a370*/  P2R R2, PR, RZ, 0x1 ;  /* 0x00000001ff027803 */ /* 0x000fca0000000000 */
[----:B------:R0:W-:Y:S04]  /*a380*/  STL [R1+0x58], R2 ;  /* 0x0000580201007387 */ /* 0x0001e80000100800 */
[----:B------:R-:W-:Y:S05]  /*a390*/  @!P0 BRA `(.L_x_434) ;  /* 0x00000000001c8947 */ /* 0x000fea0003800000 */
[----:B------:R-:W1:Y:S08]  /*a3a0*/  S2UR UR5, SR_CgaCtaId ;  /* 0x00000000000579c3 */ /* 0x000e700000008800 */
[----:B------:R-:W-:Y:S06]  /*a3b0*/  BAR.SYNC.DEFER_BLOCKING 0x5, 0x180 ;  /* 0x0146000000007b1d */ /* 0x000fec0000010000 */
[----:B------:R-:W-:-:S02]  /*a3c0*/  UMOV UR4, 0x400 ;  /* 0x0000040000047882 */ /* 0x000fc40000000000 */
[----:B-1----:R-:W-:-:S09]  /*a3d0*/  ULEA UR4, UR5, UR4, 0x18 ;  /* 0x0000000405047291 */ /* 0x002fd2000f8ec03f */
[----:B------:R-:W1:Y:S01]  /*a3e0*/  LDS.128 R16, [UR4+0x28cd0] ;  /* 0x028cd004ff107984 */ /* 0x000e620008000c00 */
[----:B------:R-:W-:Y:S06]  /*a3f0*/  BAR.ARV 0x4, 0x180 ;  /* 0x0106000000007b1d */ /* 0x000fec0000002000 */
[----:B------:R-:W-:Y:S05]  /*a400*/  BRA `(.L_x_435) ;  /* 0x0000000400fc7947 */ /* 0x000fea0003800000 */
.L_x_434:
[----:B0-----:R-:W0:Y:S01]  /*a410*/  S2R R2, SR_TID.X ;  /* 0x0000000000027919 */ /* 0x001e220000002100 */
[----:B------:R-:W-:Y:S01]  /*a420*/  ULDC UR4, c[0x0][0xc3c] ;  /* 0x00030f0000047ab9 */ /* 0x000fe20000000800 */
[----:B------:R-:W1:Y:S01]  /*a430*/  S2UR UR6, SR_CTAID.X ;  /* 0x00000000000679c3 */ /* 0x000e620000002500 */
[----:B------:R-:W-:Y:S01]  /*a440*/  ULDC UR5, c[0x0][0xc38] ;  /* 0x00030e0000057ab9 */ /* 0x000fe20000000800 */
[----:B0-----:R-:W-:-:S04]  /*a450*/  LOP3.LUT R5, R2, 0x1f, RZ, 0xc0, !PT ;  /* 0x0000001f02057812 */ /* 0x001fc800078ec0ff */
[----:B------:R-:W-:-:S04]  /*a460*/  ISETP.NE.AND P0, PT, R5, 0x1f, PT ;  /* 0x0000001f0500780c */ /* 0x000fc80003f05270 */
[----:B------:R-:W-:-:S13]  /*a470*/  ISETP.GE.OR P1, PT, R5, UR4, !P0 ;  /* 0x0000000405007c0c */ /* 0x000fda000c726670 */
[----:B------:R-:W0:Y:S02]  /*a480*/  @!P1 LDC.64 R2, c[0x0][0xc80] ;  /* 0x00032000ff029b82 */ /* 0x000e240000000a00 */
[----:B0-----:R-:W-:-:S05]  /*a490*/  @!P1 IMAD.WIDE.U32 R2, R5, 0x4, R2 ;  /* 0x0000000405029825 */ /* 0x001fca00078e0002 */
[----:B------:R-:W2:Y:S01]  /*a4a0*/  @!P1 LDG.E R0, desc[UR40][R2.64] ;  /* 0x0000002802009981 */ /* 0x000ea2000c1e1900 */
[C---:B------:R-:W-:Y:S01]  /*a4b0*/  ISETP.NE.AND P1, PT, R5.reuse, RZ, PT ;  /* 0x000000ff0500720c */ /* 0x040fe20003f25270 */
[----:B------:R-:W-:Y:S01]  /*a4c0*/  UMOV UR4, URZ ;  /* 0x0000003f00047c82 */ /* 0x000fe20008000000 */
[C---:B------:R-:W-:Y:S01]  /*a4d0*/  ISETP.GE.U32.AND P2, PT, R5.reuse, 0x2, PT ;  /* 0x000000020500780c */ /* 0x040fe20003f46070 */
[----:B------:R-:W-:Y:S01]  /*a4e0*/  IMAD.MOV.U32 R16, RZ, RZ, RZ ;  /* 0x000000ffff107224 */ /* 0x000fe200078e00ff */
[C---:B------:R-:W-:Y:S02]  /*a4f0*/  ISETP.GE.U32.AND P3, PT, R5.reuse, 0x4, PT ;  /* 0x000000040500780c */ /* 0x040fe40003f66070 */
[C---:B------:R-:W-:Y:S02]  /*a500*/  ISETP.GE.U32.AND P4, PT, R5.reuse, 0x8, PT ;  /* 0x000000080500780c */ /* 0x040fe40003f86070 */
[----:B------:R-:W-:Y:S01]  /*a510*/  ISETP.GE.U32.AND P5, PT, R5, 0x10, PT ;  /* 0x000000100500780c */ /* 0x000fe20003fa6070 */
[----:B--2---:R-:W0:Y:S02]  /*a520*/  SHFL.UP PT, R4, R0, 0x1, RZ ;  /* 0x0420000000047989 */ /* 0x004e2400000e00ff */
[----:B0-----:R-:W-:-:S05]  /*a530*/  SEL R7, R4, RZ, P1 ;  /* 0x000000ff04077207 */ /* 0x001fca0000800000 */
[----:B------:R-:W-:-:S05]  /*a540*/  IMAD.IADD R7, R0, 0x1, R7 ;  /* 0x0000000100077824 */ /* 0x000fca00078e0207 */
[----:B------:R-:W0:Y:S02]  /*a550*/  SHFL.UP PT, R4, R7, 0x2, RZ ;  /* 0x0440000007047989 */ /* 0x000e2400000e00ff */
        /* <DEDUP_REMOVED lines=11> */
[----:B------:R-:W0:Y:S02]  /*a610*/  SHFL.IDX PT, R4, R2, 0x1f, 0x1f ;  /* 0x03e01f0002047f89 */ /* 0x000e2400000e0000 */
[----:B0-----:R-:W-:-:S04]  /*a620*/  IMAD R4, R4, UR5, RZ ;  /* 0x0000000504047c24 */ /* 0x001fc8000f8e02ff */
[----:B------:R-:W-:Y:S01]  /*a630*/  IMAD.MOV.U32 R7, RZ, RZ, R4 ;  /* 0x000000ffff077224 */ /* 0x000fe200078e0004 */
[----:B-1----:R-:W-:-:S13]  /*a640*/  ISETP.GT.AND P6, PT, R4, UR6, PT ;  /* 0x0000000604007c0c */ /* 0x002fda000bfc4270 */
[----:B------:R-:W-:Y:S05]  /*a650*/  @P6 BRA `(.L_x_436) ;  /* 0x0000000000a06947 */ /* 0x000fea0003800000 */
[----:B------:R-:W0:Y:S01]  /*a660*/  LDC R6, c[0x0][0xc3c] ;  /* 0x00030f00ff067b82 */ /* 0x000e220000000800 */
[----:B------:R-:W-:Y:S01]  /*a670*/  IMAD.MOV.U32 R4, RZ, RZ, R7 ;  /* 0x000000ffff047224 */ /* 0x000fe200078e0007 */
[----:B------:R-:W-:Y:S01]  /*a680*/  UMOV UR4, URZ ;  /* 0x0000003f00047c82 */ /* 0x000fe20008000000 */
[----:B------:R-:W-:Y:S01]  /*a690*/  ULDC UR7, c[0x0][0xc3c] ;  /* 0x00030f0000077ab9 */ /* 0x000fe20000000800 */
[----:B------:R-:W-:-:S05]  /*a6a0*/  ULDC UR5, c[0x0][0xc38] ;  /* 0x00030e0000057ab9 */ /* 0x000fca0000000800 */
.L_x_440:
[----:B------:R-:W-:Y:S01]  /*a6b0*/  UIADD3 UR4, UR4, 0x1f, URZ ;  /* 0x0000001f04047890 */ /* 0x000fe2000fffe03f */
[----:B------:R-:W-:-:S05]  /*a6c0*/  IMAD.U32 R19, RZ, RZ, UR7 ;  /* 0x00000007ff137e24 */ /* 0x000fca000f8e00ff */
[----:B0-----:R-:W-:-:S13]  /*a6d0*/  ISETP.LE.AND P6, PT, R6, UR4, PT ;  /* 0x0000000406007c0c */ /* 0x001fda000bfc3270 */
[----:B------:R-:W-:Y:S05]  /*a6e0*/  @P6 BRA `(.L_x_437) ;  /* 0x0000000400206947 */ /* 0x000fea0003800000 */
[----:B------:R-:W-:Y:S01]  /*a6f0*/  VIADD R7, R5, UR4 ;  /* 0x0000000405077c36 */ /* 0x000fe20008000000 */
[----:B------:R-:W-:Y:S01]  /*a700*/  BSSY B0, `(.L_x_438) ;  /* 0x0000007000007945 */ /* 0x000fe20003800000 */
[----:B------:R-:W-:-:S03]  /*a710*/  IMAD.MOV.U32 R0, RZ, RZ, RZ ;  /* 0x000000ffff007224 */ /* 0x000fc600078e00ff */
[----:B------:R-:W-:-:S13]  /*a720*/  ISETP.GE.OR P6, PT, R7, R6, !P0 ;  /* 0x000000060700720c */ /* 0x000fda00047c6670 */
[----:B------:R-:W-:Y:S05]  /*a730*/  @P6 BRA `(.L_x_439) ;  /* 0x00000000000c6947 */ /* 0x000fea0003800000 */
[----:B------:R-:W0:Y:S02]  /*a740*/  LDC.64 R2, c[0x0][0xc80] ;  /* 0x00032000ff027b82 */ /* 0x000e240000000a00 */
[----:B0-----:R-:W-:-:S05]  /*a750*/  IMAD.WIDE R2, R7, 0x4, R2 ;  /* 0x0000000407027825 */ /* 0x001fca00078e0202 */
[----:B------:R0:W5:Y:S02]  /*a760*/  LDG.E R0, desc[UR40][R2.64] ;  /* 0x0000002802007981 */ /* 0x000164000c1e1900 */
.L_x_439:
[----:B------:R-:W-:Y:S05]  /*a770*/  BSYNC B0 ;  /* 0x0000000000007941 */ /* 0x000fea0003800000 */
.L_x_438:
[----:B0----5:R-:W0:Y:S02]  /*a780*/  SHFL.UP PT, R2, R0, 0x1, RZ ;  /* 0x0420000000027989 */ /* 0x021e2400000e00ff */
        /* <DEDUP_REMOVED lines=16> */
[----:B------:R-:W-:-:S05]  /*a890*/  IMAD.IADD R4, R3, 0x1, R4 ;  /* 0x0000000103047824 */ /* 0x000fca00078e0204 */
[----:B------:R-:W-:-:S13]  /*a8a0*/  ISETP.GT.AND P6, PT, R4, UR6, PT ;  /* 0x0000000604007c0c */ /* 0x000fda000bfc4270 */
[----:B------:R-:W-:Y:S05]  /*a8b0*/  @!P6 BRA `(.L_x_440) ;  /* 0xfffffffc007ce947 */ /* 0x000fea000383ffff */
[----:B------:R-:W-:Y:S02]  /*a8c0*/  IMAD.MOV.U32 R2, RZ, RZ, R9 ;  /* 0x000000ffff027224 */ /* 0x000fe400078e0009 */
[----:B------:R-:W-:-:S07]  /*a8d0*/  IMAD.MOV.U32 R7, RZ, RZ, R3 ;  /* 0x000000ffff077224 */ /* 0x000fce00078e0003 */
.L_x_436:
[----:B------:R-:W-:-:S04]  /*a8e0*/  IMAD.IADD R7, R4, 0x1, -R7 ;  /* 0x0000000104077824 */ /* 0x000fc800078e0a07 */
[----:B------:R-:W-:-:S05]  /*a8f0*/  IMAD R3, R2, UR5, R7 ;  /* 0x0000000502037c24 */ /* 0x000fca000f8e0207 */
[----:B------:R-:W-:-:S13]  /*a900*/  ISETP.GT.AND P0, PT, R3, UR6, PT ;  /* 0x0000000603007c0c */ /* 0x000fda000bf04270 */
[----:B------:R-:W-:-:S04]  /*a910*/  VOTE.ANY R6, PT, !P0 ;  /* 0x0000000000067806 */ /* 0x000fc800040e0100 */
[----:B------:R-:W0:Y:S01]  /*a920*/  POPC R19, R6 ;  /* 0x0000000600137309 */ /* 0x000e220000000000 */
[----:B------:R-:W-:Y:S01]  /*a930*/  ISETP.NE.AND P0, PT, R6, RZ, PT ;  /* 0x000000ff0600720c */ /* 0x000fe20003f05270 */
[----:B0-----:R-:W0:Y:S02]  /*a940*/  SHFL.IDX PT, R0, R0, R19, 0x1f ;  /* 0x00001f1300007589 */ /* 0x001e2400000e0000 */
[----:B0-----:R-:W-:-:S04]  /*a950*/  IABS R4, R0 ;  /* 0x0000000000047213 */ /* 0x001fc80000000000 */
[----:B------:R-:W0:Y:S08]  /*a960*/  I2F.RP R8, R4 ;  /* 0x0000000400087306 */ /* 0x000e300000209400 */
[----:B0-----:R-:W0:Y:S02]  /*a970*/  MUFU.RCP R8, R8 ;  /* 0x0000000800087308 */ /* 0x001e240000001000 */
[----:B0-----:R-:W-:-:S06]  /*a980*/  VIADD R3, R8, 0xffffffe ;  /* 0x0ffffffe08037836 */ /* 0x001fcc0000000000 */
[----:B------:R-:W0:Y:S02]  /*a990*/  F2I.FTZ.U32.TRUNC.NTZ R3, R3 ;  /* 0x0000000300037305 */ /* 0x000e24000021f000 */
[----:B0-----:R-:W-:Y:S01]  /*a9a0*/  IMAD.MOV R11, RZ, RZ, -R3 ;  /* 0x000000ffff0b7224 */ /* 0x001fe200078e0a03 */
[----:B------:R-:W-:Y:S06]  /*a9b0*/  @!P0 BRA `(.L_x_441) ;  /* 0x0000000000088947 */ /* 0x000fec0003800000 */
[----:B------:R-:W-:-:S05]  /*a9c0*/  VIADD R9, R19, 0xffffffff ;  /* 0xffffffff13097836 */ /* 0x000fca0000000000 */
[----:B------:R0:W1:Y:S02]  /*a9d0*/  SHFL.IDX PT, R16, R2, R9, 0x1f ;  /* 0x00001f0902107589 */ /* 0x00006400000e0000 */
.L_x_441:
[----:B-1----:R-:W-:Y:S01]  /*a9e0*/  IMAD R16, R16, UR5, R7 ;  /* 0x0000000510107c24 */ /* 0x002fe2000f8e0207 */
[----:B------:R-:W-:Y:S01]  /*a9f0*/  IABS R6, R0 ;  /* 0x0000000000067213 */ /* 0x000fe20000000000 */
[----:B------:R-:W-:Y:S02]  /*aa00*/  IMAD R7, R11, R4, RZ ;  /* 0x000000040b077224 */ /* 0x000fe400078e02ff */
[----:B0-----:R-:W-:Y:S02]  /*aa10*/  IMAD.MOV.U32 R2, RZ, RZ, RZ ;  /* 0x000000ffff027224 */ /* 0x001fe400078e00ff */
[----:B------:R-:W-:Y:S02]  /*aa20*/  IMAD.MOV R6, RZ, RZ, -R6 ;  /* 0x000000ffff067224 */ /* 0x000fe400078e0a06 */
[----:B------:R-:W-:Y:S01]  /*aa30*/  IMAD.HI.U32 R2, R3, R7, R2 ;  /* 0x0000000703027227 */ /* 0x000fe200078e0002 */
[----:B------:R-:W-:-:S03]  /*aa40*/  IADD3 R7, -R16, UR6, RZ ;  /* 0x0000000610077c10 */ /* 0x000fc6000fffe1ff */
[----:B------:R-:W-:Y:S01]  /*aa50*/  VIADD R19, R19, UR4 ;  /* 0x0000000413137c36 */ /* 0x000fe20008000000 */
[----:B------:R-:W-:-:S05]  /*aa60*/  IABS R3, R7 ;  /* 0x0000000700037213 */ /* 0x000fca0000000000 */
[----:B------:R-:W-:-:S04]  /*aa70*/  IMAD.HI.U32 R2, R2, R3, RZ ;  /* 0x0000000302027227 */ /* 0x000fc800078e00ff */
[----:B------:R-:W-:-:S05]  /*aa80*/  IMAD R3, R2, R6, R3 ;  /* 0x0000000602037224 */ /* 0x000fca00078e0203 */
[----:B------:R-:W-:-:S13]  /*aa90*/  ISETP.GT.U32.AND P1, PT, R4, R3, PT ;  /* 0x000000030400720c */ /* 0x000fda0003f24070 */
[----:B------:R-:W-:Y:S02]  /*aaa0*/  @!P1 IMAD.IADD R3, R3, 0x1, -R4 ;  /* 0x0000000103039824 */ /* 0x000fe400078e0a04 */
[----:B------:R-:W-:Y:S01]  /*aab0*/  @!P1 VIADD R2, R2, 0x1 ;  /* 0x0000000102029836 */ /* 0x000fe20000000000 */
[----:B------:R-:W-:Y:S02]  /*aac0*/  ISETP.NE.AND P1, PT, R0, RZ, PT ;  /* 0x000000ff0000720c */ /* 0x000fe40003f25270 */
[----:B------:R-:W-:Y:S02]  /*aad0*/  ISETP.GE.U32.AND P0, PT, R3, R4, PT ;  /* 0x000000040300720c */ /* 0x000fe40003f06070 */
[----:B------:R-:W-:-:S04]  /*aae0*/  LOP3.LUT R3, R7, R0, RZ, 0x3c, !PT ;  /* 0x0000000007037212 */ /* 0x000fc800078e3cff */
[----:B------:R-:W-:-:S07]  /*aaf0*/  ISETP.GE.AND P2, PT, R3, RZ, PT ;  /* 0x000000ff0300720c */ /* 0x000fce0003f46270 */
[----:B------:R-:W-:-:S06]  /*ab00*/  @P0 VIADD R2, R2, 0x1 ;  /* 0x0000000102020836 */ /* 0x000fcc0000000000 */
[----:B------:R-:W-:Y:S01]  /*ab10*/  @!P2 IMAD.MOV R2, RZ, RZ, -R2 ;  /* 0x000000ffff02a224 */ /* 0x000fe200078e0a02 */
[----:B------:R-:W-:-:S05]  /*ab20*/  @!P1 LOP3.LUT R2, RZ, R0, RZ, 0x33, !PT ;  /* 0x00000000ff029212 */ /* 0x000fca00078e33ff */
[--C-:B------:R-:W-:Y:S02]  /*ab30*/  IMAD.MOV R17, RZ, RZ, -R2.reuse ;  /* 0x000000ffff117224 */ /* 0x100fe400078e0a02 */
[----:B------:R-:W-:Y:S02]  /*ab40*/  IMAD.MOV.U32 R18, RZ, RZ, R2 ;  /* 0x000000ffff127224 */ /* 0x000fe400078e0002 */
[----:B------:R-:W-:Y:S01]  /*ab50*/  IMAD R17, R0, R17, R7 ;  /* 0x0000001100117224 */ /* 0x000fe200078e0207 */
[----:B------:R-:W-:Y:S06]  /*ab60*/  BRA `(.L_x_442) ;  /* 0x00000000000c7947 */ /* 0x000fec0003800000 */
.L_x_437:
[----:B------:R-:W-:Y:S02]  /*ab70*/  IMAD.MOV.U32 R17, RZ, RZ, RZ ;  /* 0x000000ffff117224 */ /* 0x000fe400078e00ff */
[----:B------:R-:W-:Y:S02]  /*ab80*/  IMAD.U32 R16, RZ, RZ, UR6 ;  /* 0x00000006ff107e24 */ /* 0x000fe4000f8e00ff */
[----:B------:R-:W-:-:S07]  /*ab90*/  IMAD.MOV.U32 R18, RZ, RZ, RZ ;  /* 0x000000ffff127224 */ /* 0x000fce00078e00ff */
.L_x_442:
[----:B------:R-:W-:-:S13]  /*aba0*/  ISETP.NE.AND P0, PT, R5, RZ, PT ;  /* 0x000000ff0500720c */ /* 0x000fda0003f05270 */
[----:B------:R-:W0:Y:S01]  /*abb0*/  @!P0 S2R R3, SR_CgaCtaId ;  /* 0x0000000000038919 */ /* 0x000e220000008800 */
[----:B------:R-:W-:-:S04]  /*abc0*/  @!P0 MOV R0, 0x400 ;  /* 0x0000040000008802 */ /* 0x000fc80000000f00 */
[----:B0-----:R-:W-:-:S05]  /*abd0*/  @!P0 LEA R0, R3, R0, 0x18 ;  /* 0x0000000003008211 */ /* 0x001fca00078ec0ff */
[----:B------:R0:W-:Y:S01]  /*abe0*/  @!P0 STS.128 [R0+0x28cd0], R16 ;  /* 0x028cd01000008388 */ /* 0x0001e20000000c00 */
[----:B------:R-:W-:Y:S06]  /*abf0*/  BAR.ARV 0x5, 0x180 ;  /* 0x0146000000007b1d */ /* 0x000fec0000002000 */
.L_x_435:
[----:B0-----:R-:W-:Y:S01]  /*ac00*/  IMAD.MOV.U32 R0, RZ, RZ, 0x1 ;  /* 0x00000001ff007424 */ /* 0x001fe200078e00ff */
[----:B------:R0:W-:Y:S01]  /*ac10*/  STL [R1+0x3c], RZ ;  /* 0x00003cff01007387 */ /* 0x0001e20000100800 */
[----:B------:R-:W-:Y:S02]  /*ac20*/  ULDC UR4, c[0x0][0xc3c] ;  /* 0x00030f0000047ab9 */ /* 0x000fe40000000800 */
[----:B-1----:R-:W-:Y:S01]  /*ac30*/  ISETP.GE.AND P0, PT, R19, UR4, PT ;  /* 0x0000000413007c0c */ /* 0x002fe2000bf06270 */
[----:B------:R0:W-:Y:S04]  /*ac40*/  STL [R1+0x10], R0 ;  /* 0x0000100001007387 */ /* 0x0001e80000100800 */
[----:B------:R0:W-:Y:S08]  /*ac50*/  STL [R1+0x8], RZ ;  /* 0x000008ff01007387 */ /* 0x0001f00000100800 */
[----:B0-----:R-:W-:Y:S05]  /*ac60*/  @P0 BRA `(.L_x_443) ;  /* 0x0000005c00e40947 */ /* 0x001fea0003800000 */
[----:B------:R-:W0:Y:S01]  /*ac70*/  S2R R5, SR_TID.X ;  /* 0x0000000000057919 */ /* 0x000e220000002100 */
[----:B------:R-:W1:Y:S01]  /*ac80*/  S2UR UR5, SR_CgaCtaId ;  /* 0x00000000000579c3 */ /* 0x000e620000008800 */
[----:B------:R-:W-:Y:S01]  /*ac90*/  UMOV UR4, 0x400 ;  /* 0x0000040000047882 */ /* 0x000fe20000000000 */
[----:B------:R-:W-:Y:S01]  /*aca0*/  BSSY B8, `(.L_x_443) ;  /* 0x00005f5000087945 */ /* 0x000fe20003800000 */
[----:B------:R-:W-:Y:S01]  /*acb0*/  ULDC UR37, c[0x0][0xc] ;  /* 0x0000030000257ab9 */ /* 0x000fe20000000800 */
[----:B------:R-:W-:Y:S01]  /*acc0*/  ULDC.64 UR38, c[0x0][0x198] ;  /* 0x0000660000267ab9 */ /* 0x000fe20000000a00 */
[----:B-1----:R-:W-:Y:S01]  /*acd0*/  ULEA UR4, UR5, UR4, 0x18 ;  /* 0x0000000405047291 */ /* 0x002fe2000f8ec03f */
[C---:B0-----:R-:W-:Y:S01]  /*ace0*/  IMAD.SHL.U32 R0, R5.reuse, 0x8, RZ ;  /* 0x0000000805007824 */ /* 0x041fe200078e00ff */
[----:B------:R-:W-:-:S04]  /*acf0*/  LOP3.LUT R4, R5, 0x7f, RZ, 0xc0, !PT ;  /* 0x0000007f05047812 */ /* 0x000fc800078ec0ff */
[----:B------:R-:W-:-:S04]  /*ad00*/  LOP3.LUT R2, R0, 0x1f8, RZ, 0xc0, !PT ;  /* 0x000001f800027812 */ /* 0x000fc800078ec0ff */
[----:B------:R-:W-:Y:S01]  /*ad10*/  LOP3.LUT R3, R2, 0x38, R5, 0x78, !PT ;  /* 0x0000003802037812 */ /* 0x000fe200078e7805 */
[----:B------:R-:W-:-:S05]  /*ad20*/  IMAD.SHL.U32 R2, R4, 0x8, RZ ;  /* 0x0000000804027824 */ /* 0x000fca00078e00ff */
[----:B------:R-:W-:Y:S01]  /*ad30*/  LOP3.LUT R2, R3, 0x200, R2, 0xf8, !PT ;  /* 0x0000020003027812 */ /* 0x000fe200078ef802 */
[----:B------:R-:W-:Y:S01]  /*ad40*/  IMAD.SHL.U32 R3, R5, 0x10, RZ ;  /* 0x0000001005037824 */ /* 0x000fe200078e00ff */
[----:B------:R-:W-:Y:S01]  /*ad50*/  SHF.R.U32.HI R5, RZ, 0x3, R4 ;  /* 0x00000003ff057819 */ /* 0x000fe20000011604 */
[----:B------:R-:W-:-:S03]  /*ad60*/  IMAD.U32 R4, RZ, RZ, UR4 ;  /* 0x00000004ff047e24 */ /* 0x000fc6000f8e00ff */
[----:B------:R-:W-:Y:S01]  /*ad70*/  LOP3.LUT R0, R5, 0x70, R3, 0xf8, !PT ;  /* 0x0000007005007812 */ /* 0x000fe200078ef803 */
[----:B------:R-:W-:Y:S01]  /*ad80*/  IMAD R2, R2, 0x2, R4 ;  /* 0x0000000202027824 */ /* 0x000fe200078e0204 */
[----:B------:R0:W-:Y:S01]  /*ad90*/  STL [R1+0x4], R4 ;  /* 0x0000040401007387 */ /* 0x0001e20000100800 */
[----:B------:R-:W-:-:S03]  /*ada0*/  IMAD.MOV.U32 R0, RZ, RZ, 0x1 ;  /* 0x00000001ff007424 */ /* 0x000fc600078e00ff */
[----:B------:R0:W-:Y:S04]  /*adb0*/  STL [R1+0x50], R2 ;  /* 0x0000500201007387 */ /* 0x0001e80000100800 */
[----:B------:R0:W-:Y:S04]  /*adc0*/  STL [R1+0x8], RZ ;  /* 0x000008ff01007387 */ /* 0x0001e80000100800 */
[----:B------:R0:W-:Y:S04]  /*add0*/  STL [R1+0x10], R0 ;  /* 0x0000100001007387 */ /* 0x0001e80000100800 */
[----:B------:R0:W-:Y:S02]  /*ade0*/  STL [R1+0x3c], RZ ;  /* 0x00003cff01007387 */ /* 0x0001e40000100800 */
.L_x_561:
[----:B012---:R-:W0:Y:S02]  /*adf0*/  LDC.64 R2, c[0x0][0xc88] ;  /* 0x00032200ff027b82 */ /* 0x007e240000000a00 */
[----:B0-----:R-:W-:-:S05]  /*ae00*/  IMAD.WIDE R2, R19, 0x4, R2 ;  /* 0x0000000413027825 */ /* 0x001fca00078e0202 */
[----:B------:R-:W2:Y:S01]  /*ae10*/  LDG.E R11, desc[UR40][R2.64] ;  /* 0x00000028020b7981 */ /* 0x000ea2000c1e1900 */
[----:B------:R-:W-:Y:S05]  /*ae20*/  YIELD ;  /* 0x0000000000007946 */ /* 0x000fea0003800000 */
[----:B------:R-:W-:Y:S01]  /*ae30*/  ULDC.64 UR4, c[0x0][0xa28] ;  /* 0x00028a0000047ab9 */ /* 0x000fe20000000a00 */
[----:B---3--:R-:W-:Y:S01]  /*ae40*/  IMAD.MOV.U32 R0, RZ, RZ, RZ ;  /* 0x000000ffff007224 */ /* 0x008fe200078e00ff */
[----:B------:R-:W-:Y:S01]  /*ae50*/  ISETP.NE.U32.AND P0, PT, RZ, UR4, PT ;  /* 0x00000004ff007c0c */ /* 0x000fe2000bf05070 */
[----:B------:R-:W-:Y:S01]  /*ae60*/  IMAD.MOV.U32 R6, RZ, RZ, RZ ;  /* 0x000000ffff067224 */ /* 0x000fe200078e00ff */
[----:B------:R-:W-:Y:S01]  /*ae70*/  ULDC.64 UR6, c[0x0][0xa18] ;  /* 0x0002860000067ab9 */ /* 0x000fe20000000a00 */
[----:B------:R-:W-:Y:S01]  /*ae80*/  ULDC.64 UR8, c[0x0][0xa08] ;  /* 0x0002820000087ab9 */ /* 0x000fe20000000a00 */
[----:B------:R-:W-:-:S02]  /*ae90*/  ISETP.NE.AND.EX P0, PT, RZ, UR5, PT, P0 ;  /* 0x00000005ff007c0c */ /* 0x000fc4000bf05300 */
[----:B--2---:R-:W-:Y:S01]  /*aea0*/  SHF.R.S32.HI R4, RZ, 0x1f, R11 ;  /* 0x0000001fff047819 */ /* 0x004fe2000001140b */
[----:B------:R-:W-:-:S10]  /*aeb0*/  IMAD.SHL.U32 R10, R11, 0x4, RZ ;  /* 0x000000040b0a7824 */ /* 0x000fd400078e00ff */
[C---:B------:R-:W-:Y:S01]  /*aec0*/  @P0 LEA R2, P1, R11.reuse, UR4, 0x2 ;  /* 0x000000040b020c11 */ /* 0x040fe2000f8210ff */
[----:B------:R-:W-:Y:S03]  /*aed0*/  STL [R1+0x20], R11 ;  /* 0x0000200b01007387 */ /* 0x000fe60000100800 */
[C-C-:B------:R-:W-:Y:S01]  /*aee0*/  @P0 LEA.HI.X R3, R11.reuse, UR5, R4.reuse, 0x2, P1 ;  /* 0x000000050b030c11 */ /* 0x140fe200088f1404 */
[----:B------:R-:W-:Y:S01]  /*aef0*/  ULDC.64 UR4, c[0x0][0xa00] ;  /* 0x0002800000047ab9 */ /* 0x000fe20000000a00 */
[----:B------:R-:W-:Y:S01]  /*af00*/  SHF.L.U64.HI R9, R11, 0x2, R4 ;  /* 0x000000020b097819 */ /* 0x000fe20000010204 */
[----:B------:R0:W-:Y:S01]  /*af10*/  STL [R1+0x34], R4 ;  /* 0x0000340401007387 */ /* 0x0001e20000100800 */
[----:B------:R-:W-:-:S03]  /*af20*/  ISETP.NE.U32.AND P1, PT, RZ, UR4, PT ;  /* 0x00000004ff007c0c */ /* 0x000fc6000bf25070 */
[----:B-----5:R1:W5:Y:S01]  /*af30*/  @P0 LDG.E R0, desc[UR40][R2.64] ;  /* 0x0000002802000981 */ /* 0x020362000c1e1900 */
[----:B------:R-:W-:Y:S01]  /*af40*/  ISETP.NE.AND.EX P1, PT, RZ, UR5, PT, P1 ;  /* 0x00000005ff007c0c */ /* 0x000fe2000bf25310 */
[----:B------:R-:W-:Y:S01]  /*af50*/  IMAD.MOV.U32 R8, RZ, RZ, RZ ;  /* 0x000000ffff087224 */ /* 0x000fe200078e00ff */
[----:B------:R-:W-:Y:S01]  /*af60*/  ISETP.NE.U32.AND P2, PT, RZ, UR6, PT ;  /* 0x00000006ff007c0c */ /* 0x000fe2000bf45070 */
[----:B------:R-:W-:Y:S01]  /*af70*/  STL [R1], R10 ;  /* 0x0000000a01007387 */ /* 0x000fe20000100800 */
[----:B------:R-:W-:Y:S02]  /*af80*/  ISETP.NE.U32.AND P0, PT, RZ, UR8, PT ;  /* 0x00000008ff007c0c */ /* 0x000fe4000bf05070 */
[----:B------:R-:W-:Y:S01]  /*af90*/  ISETP.NE.AND.EX P2, PT, RZ, UR7, PT, P2 ;  /* 0x00000007ff007c0c */ /* 0x000fe2000bf45320 */
[----:B------:R-:W-:Y:S01]  /*afa0*/  STL [R1+0x14], R9 ;  /* 0x0000140901007387 */ /* 0x000fe20000100800 */
[----:B------:R-:W-:Y:S02]  /*afb0*/  ISETP.NE.AND.EX P0, PT, RZ, UR9, PT, P0 ;  /* 0x00000009ff007c0c */ /* 0x000fe4000bf05300 */
[----:B-1----:R-:W-:-:S02]  /*afc0*/  IADD3 R2, P3, R10, UR4, RZ ;  /* 0x000000040a027c10 */ /* 0x002fc4000ff7e0ff */
[----:B0-----:R-:W-:Y:S02]  /*afd0*/  IADD3 R4, P4, R10, UR8, RZ ;  /* 0x000000080a047c10 */ /* 0x001fe4000ff9e0ff */
[C---:B------:R-:W-:Y:S01]  /*afe0*/  IADD3.X R3, R9.reuse, UR5, RZ, P3, !PT ;  /* 0x0000000509037c10 */ /* 0x040fe20009ffe4ff */
[----:B------:R-:W-:Y:S01]  /*aff0*/  ULDC UR4, c[0x0][0x288] ;  /* 0x0000a20000047ab9 */ /* 0x000fe20000000800 */
[----:B------:R-:W-:-:S03]  /*b000*/  IADD3.X R5, R9, UR9, RZ, P4, !PT ;  /* 0x0000000909057c10 */ /* 0x000fc6000a7fe4ff */
[----:B------:R-:W2:Y:S01]  /*b010*/  @P1 LDG.E R6, desc[UR40][R2.64] ;  /* 0x0000002802061981 */ /* 0x000ea2000c1e1900 */
[----:B------:R-:W-:Y:S01]  /*b020*/  IMAD.U32 R12, RZ, RZ, UR4 ;  /* 0x00000004ff0c7e24 */ /* 0x000fe2000f8e00ff */
[----:B------:R-:W-:Y:S02]  /*b030*/  ULDC.64 UR4, c[0x0][0x418] ;  /* 0x0001060000047ab9 */ /* 0x000fe40000000a00 */
[----:B------:R-:W5:Y:S04]  /*b040*/  @P0 LDG.E R8, desc[UR40][R4.64] ;  /* 0x0000002804080981 */ /* 0x000f68000c1e1900 */
[----:B--2---:R0:W-:Y:S02]  /*b050*/  STL [R1+0x2c], R6 ;  /* 0x00002c0601007387 */ /* 0x0041e40000100800 */
[----:B0-----:R-:W-:-:S04]  /*b060*/  @P2 IADD3 R6, P3, R10, UR6, RZ ;  /* 0x000000060a062c10 */ /* 0x001fc8000ff7e0ff */
[----:B------:R-:W-:-:S05]  /*b070*/  @P2 IADD3.X R7, R9, UR7, RZ, P3, !PT ;  /* 0x0000000709072c10 */ /* 0x000fca0009ffe4ff */
[----:B------:R0:W2:Y:S01]  /*b080*/  @P2 LDG.E R12, desc[UR40][R6.64] ;  /* 0x00000028060c2981 */ /* 0x0000a2000c1e1900 */
[----:B------:R-:W-:-:S03]  /*b090*/  UISETP.NE.U32.AND UP0, UPT, UR4, URZ, UPT ;  /* 0x0000003f0400728c */ /* 0x000fc6000bf05070 */
[----:B------:R-:W-:Y:S01]  /*b0a0*/  ULDC UR4, c[0x0][0x424] ;  /* 0x0001090000047ab9 */ /* 0x000fe20000000800 */
[----:B------:R-:W-:-:S03]  /*b0b0*/  UISETP.NE.AND.EX UP0, UPT, UR5, URZ, UPT, UP0 ;  /* 0x0000003f0500728c */ /* 0x000fc6000bf05300 */
[----:B------:R-:W-:Y:S01]  /*b0c0*/  ULDC UR5, c[0x0][0x2f0] ;  /* 0x0000bc0000057ab9 */ /* 0x000fe20000000800 */
[----:B------:R-:W-:-:S04]  /*b0d0*/  USEL UR4, UR4, 0x1, UP0 ;  /* 0x0000000104047887 */ /* 0x000fc80008000000 */
[----:B------:R-:W-:-:S06]  /*b0e0*/  UIMAD UR4, UR4, UR5, URZ ;  /* 0x00000005040472a4 */ /* 0x000fcc000f8e023f */
[----:B0-----:R-:W-:Y:S01]  /*b0f0*/  IMAD.U32 R6, RZ, RZ, UR4 ;  /* 0x00000004ff067e24 */ /* 0x001fe2000f8e00ff */
[----:B--2---:R0:W-:Y:S01]  /*b100*/  STL [R1+0x38], R12 ;  /* 0x0000380c01007387 */ /* 0x0041e20000100800 */
[----:B------:R-:W-:Y:S05]  /*b110*/  @P2 BRA `(.L_x_444) ;  /* 0x0000000000142947 */ /* 0x000fea0003800000 */
[----:B------:R-:W-:Y:S05]  /*b120*/  @!P1 BRA `(.L_x_444) ;  /* 0x0000000000109947 */ /* 0x000fea0003800000 */
[----:B------:R-:W2:Y:S04]  /*b130*/  LDG.E R7, desc[UR40][R2.64] ;  /* 0x0000002802077981 */ /* 0x000ea8000c1e1900 */
[----:B------:R-:W2:Y:S02]  /*b140*/  LDG.E R2, desc[UR40][R2.64+0x4] ;  /* 0x0000042802027981 */ /* 0x000ea4000c1e1900 */
[----:B--2---:R-:W-:-:S05]  /*b150*/  IMAD.IADD R2, R2, 0x1, -R7 ;  /* 0x0000000102027824 */ /* 0x004fca00078e0a07 */
[----:B------:R1:W-:Y:S02]  /*b160*/  STL [R1+0x38], R2 ;  /* 0x0000380201007387 */ /* 0x0003e40000100800 */
.L_x_444:
[----:B-1----:R-:W-:Y:S01]  /*b170*/  IMAD.MOV.U32 R2, RZ, RZ, R11 ;  /* 0x000000ffff027224 */ /* 0x002fe200078e000b */
[----:B------:R-:W-:Y:S01]  /*b180*/  ULDC.64 UR4, c[0x0][0xa20] ;  /* 0x0002880000047ab9 */ /* 0x000fe20000000a00 */
[----:B-----5:R-:W-:Y:S01]  /*b190*/  IMAD.IADD R3, R8, 0x1, R0 ;  /* 0x0000000108037824 */ /* 0x020fe200078e0200 */
[----:B------:R-:W-:Y:S02]  /*b1a0*/  ISETP.NE.U32.AND P1, PT, RZ, UR4, PT ;  /* 0x00000004ff007c0c */ /* 0x000fe4000bf25070 */
[----:B------:R1:W-:Y:S02]  /*b1b0*/  STL [R1+0xc], R2 ;  /* 0x00000c0201007387 */ /* 0x0003e40000100800 */
[----:B------:R-:W-:Y:S02]  /*b1c0*/  ISETP.NE.AND.EX P1, PT, RZ, UR5, PT, P1 ;  /* 0x00000005ff007c0c */ /* 0x000fe4000bf25310 */
[----:B------:R1:W-:Y:S11]  /*b1d0*/  STL [R1+0x1c], R3 ;  /* 0x00001c0301007387 */ /* 0x0003f60000100800 */
[----:B-1----:R-:W-:Y:S05]  /*b1e0*/  @!P1 BRA `(.L_x_445) ;  /* 0x0000000000109947 */ /* 0x002fea0003800000 */
[----:B------:R-:W-:-:S04]  /*b1f0*/  IADD3 R6, P0, R10, UR4, RZ ;  /* 0x000000040a067c10 */ /* 0x000fc8000ff1e0ff */
[----:B------:R-:W-:-:S05]  /*b200*/  IADD3.X R7, R9, UR5, RZ, P0, !PT ;  /* 0x0000000509077c10 */ /* 0x000fca00087fe4ff */
[----:B------:R1:W5:Y:S01]  /*b210*/  LDG.E R6, desc[UR40][R6.64] ;  /* 0x0000002806067981 */ /* 0x000362000c1e1900 */
[----:B------:R-:W-:Y:S05]  /*b220*/  BRA `(.L_x_446) ;  /* 0x0000000000107947 */ /* 0x000fea0003800000 */
.L_x_445:
[----:B------:R-:W-:Y:S05]  /*b230*/  @!P0 BRA `(.L_x_446) ;  /* 0x00000000000c8947 */ /* 0x000fea0003800000 */
[----:B------:R-:W2:Y:S04]  /*b240*/  LDG.E R6, desc[UR40][R4.64] ;  /* 0x0000002804067981 */ /* 0x000ea8000c1e1900 */
[----:B------:R-:W2:Y:S02]  /*b250*/  LDG.E R4, desc[UR40][R4.64+0x4] ;  /* 0x0000042804047981 */ /* 0x000ea4000c1e1900 */
[----:B--2---:R-:W-:-:S07]  /*b260*/  IMAD.IADD R6, R4, 0x1, -R6 ;  /* 0x0000000104067824 */ /* 0x004fce00078e0a06 */
.L_x_446:
[----:B-----5:R-:W-:Y:S01]  /*b270*/  IMAD.IADD R3, R6, 0x1, -R0 ;  /* 0x0000000106037824 */ /* 0x020fe200078e0a00 */
[----:B------:R-:W-:Y:S03]  /*b280*/  BSSY B7, `(.L_x_447) ;  /* 0x00004f4000077945 */ /* 0x000fe60003800000 */
[C---:B------:R-:W-:Y:S01]  /*b290*/  VIADD R0, R3.reuse, 0x3f ;  /* 0x0000003f03007836 */ /* 0x040fe20000000000 */
[----:B------:R2:W-:Y:S01]  /*b2a0*/  STL [R1+0x30], R3 ;  /* 0x0000300301007387 */ /* 0x0005e20000100800 */
[----:B------:R-:W-:-:S03]  /*b2b0*/  ISETP.GT.AND P0, PT, R3, RZ, PT ;  /* 0x000000ff0300720c */ /* 0x000fc60003f04270 */
[----:B------:R-:W-:-:S04]  /*b2c0*/  SHF.R.S32.HI R2, RZ, 0x1f, R0 ;  /* 0x0000001fff027819 */ /* 0x000fc80000011400 */
[----:B------:R-:W-:-:S04]  /*b2d0*/  LEA.HI R2, R2, R0, RZ, 0x6 ;  /* 0x0000000002027211 */ /* 0x000fc800078f30ff */
[----:B------:R-:W-:-:S05]  /*b2e0*/  SHF.R.S32.HI R0, RZ, 0x6, R2 ;  /* 0x00000006ff007819 */ /* 0x000fca0000011402 */
[----:B------:R2:W-:Y:S01]  /*b2f0*/  STL [R1+0x28], R0 ;  /* 0x0000280001007387 */ /* 0x0005e20000100800 */
[----:B------:R-:W-:Y:S05]  /*b300*/  @P0 BRA `(.L_x_448) ;  /* 0x0000000000440947 */ /* 0x000fea0003800000 */
[----:B--2---:R-:W2:Y:S02]  /*b310*/  S2R R3, SR_TID.X ;  /* 0x0000000000037919 */ /* 0x004ea40000002100 */
[----:B--2---:R-:W-:-:S04]  /*b320*/  LOP3.LUT R3, R3, 0x7f, RZ, 0xc0, !PT ;  /* 0x0000007f03037812 */ /* 0x004fc800078ec0ff */
[----:B------:R-:W-:-:S13]  /*b330*/  ISETP.NE.AND P0, PT, R3, RZ, PT ;  /* 0x000000ff0300720c */ /* 0x000fda0003f05270 */
[----:B------:R-:W-:Y:S05]  /*b340*/  @P0 BRA `(.L_x_449) ;  /* 0x0000004c009c0947 */ /* 0x000fea0003800000 */
[----:B------:R-:W2:Y:S01]  /*b350*/  S2R R5, SR_LANEID ;  /* 0x0000000000057919 */ /* 0x000ea20000000000 */
[----:B------:R-:W-:Y:S01]  /*b360*/  VOTEU.ANY UR4, UPT, PT ;  /* 0x0000000000047886 */ /* 0x000fe200038e0100 */
[----:B------:R-:W3:Y:S01]  /*b370*/  LDC.64 R2, c[0x0][0xc60] ;  /* 0x00031800ff027b82 */ /* 0x000ee20000000a00 */
[----:B------:R-:W2:Y:S02]  /*b380*/  FLO.U32 R0, UR4 ;  /* 0x0000000400007d00 */ /* 0x000ea400080e0000 */
[----:B--2---:R-:W-:-:S06]  /*b390*/  ISETP.EQ.U32.AND P0, PT, R0, R5, PT ;  /* 0x000000050000720c */ /* 0x004fcc0003f02070 */
[----:B------:R-:W3:Y:S07]  /*b3a0*/  POPC R5, UR4 ;  /* 0x0000000400057d09 */ /* 0x000eee0008000000 */
[----:B---3--:R-:W2:Y:S01]  /*b3b0*/  @P0 ATOMG.E.ADD.STRONG.GPU PT, R3, desc[UR40][R2.64], R5 ;  /* 0x00000005020309a8 */ /* 0x008ea200081ee1e8 */
[----:B------:R-:W3:Y:S02]  /*b3c0*/  S2R R4, SR_LTMASK ;  /* 0x0000000000047919 */ /* 0x000ee40000003900 */
[----:B---3--:R-:W-:-:S04]  /*b3d0*/  LOP3.LUT R4, R4, UR4, RZ, 0xc0, !PT ;  /* 0x0000000404047c12 */ /* 0x008fc8000f8ec0ff */
[----:B-1----:R-:W1:Y:S01]  /*b3e0*/  POPC R7, R4 ;  /* 0x0000000400077309 */ /* 0x002e620000000000 */
[----:B--2---:R-:W1:Y:S02]  /*b3f0*/  SHFL.IDX PT, R0, R3, R0, 0x1f ;  /* 0x00001f0003007589 */ /* 0x004e6400000e0000 */
[----:B-1----:R-:W-:Y:S01]  /*b400*/  IADD3 R16, R0, UR37, R7 ;  /* 0x0000002500107c10 */ /* 0x002fe2000fffe007 */
[----:B------:R-:W-:Y:S06]  /*b410*/  BRA `(.L_x_449) ;  /* 0x0000004c00687947 */ /* 0x000fec0003800000 */
.L_x_448:
[----:B--2---:R-:W2:Y:S01]  /*b420*/  LDL R0, [R1+0x4] ;  /* 0x0000040001007983 */ /* 0x004ea20000100800 */
[----:B------:R-:W-:Y:S01]  /*b430*/  BSSY B6, `(.L_x_450) ;  /* 0x0000014000067945 */ /* 0x000fe20003800000 */
[----:B--2---:R-:W-:-:S05]  /*b440*/  VIADD R0, R0, 0x22400 ;  /* 0x0002240000007836 */ /* 0x004fca0000000000 */
[----:B------:R-:W-:-:S13]  /*b450*/  LOP3.LUT P0, RZ, R0, 0x3ff, RZ, 0xc0, !PT ;  /* 0x000003ff00ff7812 */ /* 0x000fda000780c0ff */
[----:B------:R-:W-:Y:S05]  /*b460*/  @!P0 BRA `(.L_x_451) ;  /* 0x0000000000408947 */ /* 0x000fea0003800000 */
[----:B------:R-:W-:Y:S01]  /*b470*/  MOV R2, 0x0 ;  /* 0x0000000000027802 */ /* 0x000fe20000000f00 */
[----:B------:R-:W-:Y:S01]  /*b480*/  ULDC.64 UR6, c[0x4][0x90] ;  /* 0x0100240000067ab9 */ /* 0x000fe20000000a00 */
[----:B------:R-:W-:Y:S01]  /*b490*/  ULDC.64 UR8, c[0x4][0x98] ;  /* 0x0100260000087ab9 */ /* 0x000fe20000000a00 */
[----:B------:R-:W-:Y:S01]  /*b4a0*/  ULDC.64 UR4, c[0x4][0x8] ;  /* 0x0100020000047ab9 */ /* 0x000fe20000000a00 */
[----:B------:R-:W-:Y:S02]  /*b4b0*/  IMAD.U32 R4, RZ, RZ, UR6 ;  /* 0x00000006ff047e24 */ /* 0x000fe4000f8e00ff */
[----:B------:R-:W2:Y:S01]  /*b4c0*/  LDC.64 R2, c[0x4][R2] ;  /* 0x0100000002027b82 */ /* 0x000ea20000000a00 */
[----:B------:R-:W-:Y:S02]  /*b4d0*/  IMAD.U32 R5, RZ, RZ, UR7 ;  /* 0x00000007ff057e24 */ /* 0x000fe4000f8e00ff */
[----:B------:R-:W-:Y:S02]  /*b4e0*/  IMAD.U32 R6, RZ, RZ, UR8 ;  /* 0x00000008ff067e24 */ /* 0x000fe4000f8e00ff */
[----:B-1----:R-:W-:-:S02]  /*b4f0*/  IMAD.U32 R7, RZ, RZ, UR9 ;  /* 0x00000009ff077e24 */ /* 0x002fc4000f8e00ff */
[----:B------:R-:W-:Y:S02]  /*b500*/  IMAD.U32 R10, RZ, RZ, UR4 ;  /* 0x00000004ff0a7e24 */ /* 0x000fe4000f8e00ff */
[----:B------:R-:W-:Y:S02]  /*b510*/  IMAD.U32 R11, RZ, RZ, UR5 ;  /* 0x00000005ff0b7e24 */ /* 0x000fe4000f8e00ff */
[----:B------:R-:W-:Y:S02]  /*b520*/  IMAD.MOV.U32 R8, RZ, RZ, 0x70 ;  /* 0x00000070ff087424 */ /* 0x000fe400078e00ff */
[----:B0-----:R-:W-:Y:S02]  /*b530*/  IMAD.MOV.U32 R12, RZ, RZ, 0x1 ;  /* 0x00000001ff0c7424 */ /* 0x001fe400078e00ff */
[----:B------:R-:W-:-:S07]  /*b540*/  IMAD.MOV.U32 R13, RZ, RZ, RZ ;  /* 0x000000ffff0d7224 */ /* 0x000fce00078e00ff */
[----:B------:R-:W-:-:S07]  /*b550*/  LEPC R20, `(.L_x_451) ;  /* 0x000000001014794e */ /* 0x000fce0000000000 */
[----:B--2---:R-:W-:Y:S05]  /*b560*/  CALL.ABS.NOINC R2 ;  /* 0x0000000002007343 */ /* 0x004fea0003c00000 */
.L_x_451:
[----:B------:R-:W-:Y:S05]  /*b570*/  BSYNC B6 ;  /* 0x0000000000067941 */ /* 0x000fea0003800000 */
.L_x_450:
[----:B------:R-:W2:Y:S01]  /*b580*/  LDL R2, [R1+0x4] ;  /* 0x0000040001027983 */ /* 0x000ea20000100800 */
        /* <DEDUP_REMOVED lines=8> */
[----:B------:R2:W3:Y:S01]  /*b610*/  LDC.64 R2, c[0x4][R0] ;  /* 0x0100000000027b82 */ /* 0x0004e20000000a00 */
[----:B------:R-:W-:Y:S02]  /*b620*/  IMAD.U32 R4, RZ, RZ, UR6 ;  /* 0x00000006ff047e24 */ /* 0x000fe4000f8e00ff */
[----:B------:R-:W-:Y:S02]  /*b630*/  IMAD.U32 R5, RZ, RZ, UR7 ;  /* 0x00000007ff057e24 */ /* 0x000fe4000f8e00ff */
[----:B------:R-:W-:Y:S02]  /*b640*/  IMAD.U32 R6, RZ, RZ, UR8 ;  /* 0x00000008ff067e24 */ /* 0x000fe4000f8e00ff */
[----:B-1----:R-:W-:-:S02]  /*b650*/  IMAD.U32 R7, RZ, RZ, UR9 ;  /* 0x00000009ff077e24 */ /* 0x002fc4000f8e00ff */
[----:B------:R-:W-:Y:S02]  /*b660*/  IMAD.U32 R10, RZ, RZ, UR4 ;  /* 0x00000004ff0a7e24 */ /* 0x000fe4000f8e00ff */
[----:B------:R-:W-:Y:S02]  /*b670*/  IMAD.U32 R11, RZ, RZ, UR5 ;  /* 0x00000005ff0b7e24 */ /* 0x000fe4000f8e00ff */
[----:B------:R-:W-:Y:S02]  /*b680*/  IMAD.MOV.U32 R8, RZ, RZ, 0x70 ;  /* 0x00000070ff087424 */ /* 0x000fe400078e00ff */
[----:B0-----:R-:W-:Y:S02]  /*b690*/  IMAD.MOV.U32 R12, RZ, RZ, 0x1 ;  /* 0x00000001ff0c7424 */ /* 0x001fe400078e00ff */
[----:B--2---:R-:W-:-:S07]  /*b6a0*/  IMAD.MOV.U32 R13, RZ, RZ, RZ ;  /* 0x000000ffff0d7224 */ /* 0x004fce00078e00ff */
[----:B------:R-:W-:-:S07]  /*b6b0*/  LEPC R20, `(.L_x_454) ;  /* 0x000000001014794e */ /* 0x000fce0000000000 */
[----:B---3--:R-:W-:Y:S05]  /*b6c0*/  CALL.ABS.NOINC R2 ;  /* 0x0000000002007343 */ /* 0x008fea0003c00000 */
.L_x_454:
[----:B------:R-:W-:Y:S01]  /*b6d0*/  MOV R2, 0x0 ;  /* 0x0000000000027802 */ /* 0x000fe20000000f00 */
        /* <DEDUP_REMOVED lines=15> */
.L_x_453:
[----:B------:R-:W-:Y:S05]  /*b7d0*/  BSYNC B6 ;  /* 0x0000000000067941 */ /* 0x000fea0003800000 */
.L_x_452:
[----:B------:R-:W2:Y:S01]  /*b7e0*/  LDL.LU R2, [R1] ;  /* 0x0000000001027983 */ /* 0x000ea20000300800 */
[----:B------:R-:W-:-:S03]  /*b7f0*/  ULDC.64 UR4, c[0x0][0x9f8] ;  /* 0x00027e0000047ab9 */ /* 0x000fc60000000a00 */
[----:B------:R-:W3:Y:S04]  /*b800*/  LDL.LU R4, [R1+0x14] ;  /* 0x0000140001047983 */ /* 0x000ee80000300800 */
[----:B-1----:R-:W4:Y:S01]  /*b810*/  LDL R7, [R1+0xc] ;  /* 0x00000c0001077983 */ /* 0x002f220000100800 */
[----:B------:R-:W-:-:S03]  /*b820*/  ISETP.NE.U32.AND P0, PT, RZ, UR4, PT ;  /* 0x00000004ff007c0c */ /* 0x000fc6000bf05070 */
[----:B------:R-:W5:Y:S01]  /*b830*/  LDL R0, [R1+0x28] ;  /* 0x0000280001007983 */ /* 0x000f620000100800 */
[----:B------:R-:W-:-:S13]  /*b840*/  ISETP.NE.AND.EX P0, PT, RZ, UR5, PT, P0 ;  /* 0x00000005ff007c0c */ /* 0x000fda000bf05300 */
[----:B--2---:R-:W-:-:S04]  /*b850*/  @P0 IADD3 R2, P1, R2, UR4, RZ ;  /* 0x0000000402020c10 */ /* 0x004fc8000ff3e0ff */
[----:B---3--:R-:W-:Y:S01]  /*b860*/  @P0 IADD3.X R3, R4, UR5, RZ, P1, !PT ;  /* 0x0000000504030c10 */ /* 0x008fe20008ffe4ff */
[----:B------:R-:W-:-:S04]  /*b870*/  ULDC.64 UR4, c[0x0][0xa08] ;  /* 0x0002820000047ab9 */ /* 0x000fc80000000a00 */
[----:B----4-:R1:W2:Y:S01]  /*b880*/  @P0 LDG.E R7, desc[UR40][R2.64] ;  /* 0x0000002802070981 */ /* 0x0102a2000c1e1900 */
[----:B-----5:R-:W-:Y:S01]  /*b890*/  VIADD R9, R0, 0xffffffff ;  /* 0xffffffff00097836 */ /* 0x020fe20000000000 */
[----:B-1----:R-:W1:Y:S01]  /*b8a0*/  LDC.64 R2, c[0x0][0x418] ;  /* 0x00010600ff027b82 */ /* 0x002e620000000a00 */
[----:B--2---:R-:W-:Y:S01]  /*b8b0*/  SHF.R.S32.HI R8, RZ, 0x1f, R7 ;  /* 0x0000001fff087819 */ /* 0x004fe20000011407 */
[----:B------:R2:W-:Y:S04]  /*b8c0*/  @P0 STL [R1+0xc], R7 ;  /* 0x00000c0701000387 */ /* 0x0005e80000100800 */
[----:B------:R2:W-:Y:S04]  /*b8d0*/  STL [R1+0x24], R9 ;  /* 0x0000240901007387 */ /* 0x0005e80000100800 */
[----:B------:R2:W-:Y:S01]  /*b8e0*/  STL [R1+0x14], R8 ;  /* 0x0000140801007387 */ /* 0x0005e20000100800 */
[----:B-1----:R-:W-:Y:S01]  /*b8f0*/  LOP3.LUT P0, RZ, R2, UR4, RZ, 0xfc, !PT ;  /* 0x0000000402ff7c12 */ /* 0x002fe2000f80fcff */
[----:B------:R-:W-:-:S03]  /*b900*/  UMOV UR4, 0xffffffff ;  /* 0xffffffff00047882 */ /* 0x000fc60000000000 */
[----:B------:R-:W-:-:S04]  /*b910*/  LOP3.LUT P0, RZ, R3, UR5, RZ, 0xfc, P0 ;  /* 0x0000000503ff7c12 */ /* 0x000fc8000800fcff */
[----:B------:R-:W-:Y:S01]  /*b920*/  SEL R0, R7, RZ, !P0 ;  /* 0x000000ff07007207 */ /* 0x000fe20004000000 */
[----:B--2---:R-:W-:Y:S08]  /*b930*/  BRA.DIV UR4, `(.L_x_455) ;  /* 0x0000005a04407947 */ /* 0x004ff0000b800000 */
[----:B------:R-:W1:Y:S02]  /*b940*/  S2R R4, SR_TID.X ;  /* 0x0000000000047919 */ /* 0x000e640000002100 */
[----:B-1----:R-:W-:-:S04]  /*b950*/  SHF.R.U32.HI R4, RZ, 0x5, R4 ;  /* 0x00000005ff047819 */ /* 0x002fc80000011604 */
[----:B------:R-:W-:-:S05]  /*b960*/  LOP3.LUT R4, R4, 0x3, RZ, 0xc0, !PT ;  /* 0x0000000304047812 */ /* 0x000fca00078ec0ff */
[----:B------:R1:W2:Y:S02]  /*b970*/  SHFL.IDX PT, R14, R4, RZ, 0x1f ;  /* 0x00001fff040e7589 */ /* 0x0002a400000e0000 */
.L_x_578:
[----:B------:R-:W-:Y:S01]  /*b980*/  PLOP3.LUT P1, PT, PT, PT, PT, 0x8, 0x0 ;  /* 0x000000000000781c */ /* 0x000fe20003f2e170 */
[----:B------:R3:W-:Y:S01]  /*b990*/  STL [R1], R0 ;  /* 0x0000000001007387 */ /* 0x0007e20000100800 */
[----:B--2---:R-:W-:Y:S02]  /*b9a0*/  ISETP.NE.AND P0, PT, R14, RZ, PT ;  /* 0x000000ff0e00720c */ /* 0x004fe40003f05270 */
[----:B---3--:R-:W-:-:S05]  /*b9b0*/  P2R R0, PR, RZ, 0x2 ;  /* 0x00000002ff007803 */ /* 0x008fca0000000000 */
[----:B------:R2:W-:Y:S06]  /*b9c0*/  STL [R1+0x18], R0 ;  /* 0x0000180001007387 */ /* 0x0005ec0000100800 */
[----:B------:R-:W-:Y:S05]  /*b9d0*/  @P0 BRA `(.L_x_456) ;  /* 0x00000004001c0947 */ /* 0x000fea0003800000 */
[----:B------:R-:W-:-:S03]  /*b9e0*/  UMOV UR4, 0xffffffff ;  /* 0xffffffff00047882 */ /* 0x000fc60000000000 */
[----:B------:R-:W-:Y:S05]  /*b9f0*/  BRA.DIV UR4, `(.L_x_457) ;  /* 0x0000005a04447947 */ /* 0x000fea000b800000 */
[----:B------:R-:W-:-:S13]  /*ba00*/  ELECT P6, URZ, PT ;  /* 0x00000000003f782f */ /* 0x000fda00038c0000 */
.L_x_581:
[----:B------:R-:W-:Y:S05]  /*ba10*/  @!P6 BRA `(.L_x_456) ;  /* 0x00000004000ce947 */ /* 0x000fea0003800000 */
[----:B------:R3:W-:Y:S01]  /*ba20*/  STL [R1+0x40], R9 ;  /* 0x0000400901007387 */ /* 0x0007e20000100800 */
[----:B------:R-:W-:-:S04]  /*ba30*/  ISETP.NE.U32.AND P0, PT, R2, RZ, PT ;  /* 0x000000ff0200720c */ /* 0x000fc80003f05070 */
[----:B------:R-:W-:-:S13]  /*ba40*/  ISETP.NE.AND.EX P0, PT, R3, RZ, PT, P0 ;  /* 0x000000ff0300720c */ /* 0x000fda0003f05300 */
[----:B---3--:R-:W-:Y:S05]  /*ba50*/  @!P0 BRA `(.L_x_458) ;  /* 0x0000000000508947 */ /* 0x008fea0003800000 */
[----:B------:R-:W3:Y:S01]  /*ba60*/  LDC R6, c[0x0][0x43c] ;  /* 0x00010f00ff067b82 */ /* 0x000ee20000000800 */
[----:B--2---:R-:W-:Y:S01]  /*ba70*/  IMAD.MOV.U32 R0, RZ, RZ, R9 ;  /* 0x000000ffff007224 */ /* 0x004fe200078e0009 */
[----:B------:R-:W-:Y:S01]  /*ba80*/  ULDC.64 UR4, c[0x0][0x428] ;  /* 0x00010a0000047ab9 */ /* 0x000fe20000000a00 */
[----:B---3--:R-:W-:-:S13]  /*ba90*/  ISETP.NE.AND P0, PT, R6, 0x1, PT ;  /* 0x000000010600780c */ /* 0x008fda0003f05270 */
[----:B-1----:R-:W1:Y:S02]  /*baa0*/  @P0 LDC.64 R4, c[0x0][0x440] ;  /* 0x00011000ff040b82 */ /* 0x002e640000000a00 */
[----:B-1----:R-:W-:-:S05]  /*bab0*/  @P0 IMAD.HI.U32 R4, R9, R4, RZ ;  /* 0x0000000409040227 */ /* 0x002fca00078e00ff */
        /* <DEDUP_REMOVED lines=8> */
[----:B-1----:R-:W-:-:S04]  /*bb40*/  IMAD R6, R8, UR4, RZ ;  /* 0x0000000408067c24 */ /* 0x002fc8000f8e02ff */
[----:B------:R-:W-:-:S04]  /*bb50*/  IMAD R0, R7, UR5, R6 ;  /* 0x0000000507007c24 */ /* 0x000fc8000f8e0206 */
[----:B------:R-:W-:-:S05]  /*bb60*/  IMAD.IADD R0, R5, 0x1, R0 ;  /* 0x0000000105007824 */ /* 0x000fca00078e0200 */
[----:B------:R-:W-:-:S05]  /*bb70*/  LEA.HI.X R3, R4, R3, R0, 0x2, P0 ;  /* 0x0000000304037211 */ /* 0x000fca00000f1400 */
[----:B------:R-:W2:Y:S04]  /*bb80*/  LDG.E R0, desc[UR40][R2.64] ;  /* 0x0000002802007981 */ /* 0x000ea8000c1e1900 */
[----:B--2---:R3:W-:Y:S02]  /*bb90*/  STL [R1], R0 ;  /* 0x0000000001007387 */ /* 0x0047e40000100800 */
.L_x_458:
[----:B------:R-:W4:Y:S04]  /*bba0*/  LDL R7, [R1+0x4] ;  /* 0x0000040001077983 */ /* 0x000f280000100800 */
[----:B--23--:R-:W4:Y:S04]  /*bbb0*/  LDL R0, [R1+0x8] ;  /* 0x0000080001007983 */ /* 0x00cf280000100800 */
[----:B------:R-:W2:Y:S01]  /*bbc0*/  LDL R2, [R1+0x10] ;  /* 0x0000100001027983 */ /* 0x000ea20000100800 */
[----:B----4-:R-:W-:Y:S01]  /*bbd0*/  IMAD R0, R0, 0x8, R7 ;  /* 0x0000000800007824 */ /* 0x010fe200078e0207 */
[----:B--2---:R-:W-:-:S04]  /*bbe0*/  SHF.L.U32 R2, R2, 0x1f, RZ ;  /* 0x0000001f02027819 */ /* 0x004fc800000006ff */
[----:B------:R-:W2:Y:S02]  /*bbf0*/  SYNCS.PHASECHK.TRANS64.TRYWAIT P0, [R0+URZ+0x28c40], R2 ;  /* 0x028c4002000075a7 */ /* 0x000ea4000800017f */
[----:B--2---:R-:W-:Y:S05]  /*bc00*/  @!P0 BRA `(.L_x_459) ;  /* 0x0000005400e08947 */ /* 0x004fea0003800000 */
.L_x_582:
[----:B------:R-:W3:Y:S02]  /*bc10*/  S2R R3, SR_TID.X ;  /* 0x0000000000037919 */ /* 0x000ee40000002100 */
[----:B---3--:R-:W-:-:S04]  /*bc20*/  LOP3.LUT R3, R3, 0x7f, RZ, 0xc0, !PT ;  /* 0x0000007f03037812 */ /* 0x008fc800078ec0ff */
[----:B------:R-:W-:-:S13]  /*bc30*/  ISETP.NE.AND P0, PT, R3, RZ, PT ;  /* 0x000000ff0300720c */ /* 0x000fda0003f05270 */
[----:B------:R-:W-:Y:S05]  /*bc40*/  @P0 BRA `(.L_x_460) ;  /* 0x00000000001c0947 */ /* 0x000fea0003800000 */
[----:B------:R-:W3:Y:S01]  /*bc50*/  S2R R3, SR_TID.X ;  /* 0x0000000000037919 */ /* 0x000ee20000002100 */
[----:B--2---:R-:W-:-:S04]  /*bc60*/  IMAD.MOV.U32 R2, RZ, RZ, 0x2000 ;  /* 0x00002000ff027424 */ /* 0x004fc800078e00ff */
[----:B------:R4:W-:Y:S01]  /*bc70*/  SYNCS.ARRIVE.TRANS64 RZ, [R0+URZ+0x28c30], R2 ;  /* 0x028c300200ff79a7 */ /* 0x0009e2000800003f */
[----:B---3--:R-:W-:-:S04]  /*bc80*/  LOP3.LUT R3, R3, 0x1f, RZ, 0xc0, !PT ;  /* 0x0000001f03037812 */ /* 0x008fc800078ec0ff */
[----:B------:R-:W-:-:S13]  /*bc90*/  ISETP.NE.AND P0, PT, R3, RZ, PT ;  /* 0x000000ff0300720c */ /* 0x000fda0003f05270 */
[----:B----4-:R-:W-:Y:S05]  /*bca0*/  @!P0 BRA `(.L_x_460) ;  /* 0x0000000000048947 */ /* 0x010fea0003800000 */
[----:B------:R-:W-:Y:S01]  /*bcb0*/  BPT.TRAP 0x1 ;  /* 0x000000040000795c */ /* 0x000fe20000300000 */
.L_x_460:
[----:B------:R-:W3:Y:S04]  /*bcc0*/  LDL R5, [R1+0x4] ;  /* 0x0000040001057983 */ /* 0x000ee80000100800 */
[----:B-1----:R-:W3:Y:S04]  /*bcd0*/  LDL R4, [R1+0x8] ;  /* 0x0000080001047983 */ /* 0x002ee80000100800 */
[----:B------:R-:W4:Y:S04]  /*bce0*/  LDL R6, [R1+0x40] ;  /* 0x0000400001067983 */ /* 0x000f280000100800 */
[----:B------:R-:W5:Y:S04]  /*bcf0*/  LDL R3, [R1+0x1c] ;  /* 0x00001c0001037983 */ /* 0x000f680000100800 */
[----:B--2---:R-:W2:Y:S01]  /*bd00*/  LDL R2, [R1] ;  /* 0x0000000001027983 */ /* 0x004ea20000100800 */
[----:B------:R-:W-:Y:S01]  /*bd10*/  R2UR UR9, R0 ;  /* 0x00000000000972ca */ /* 0x000fe200000e0000 */
[----:B------:R-:W-:Y:S01]  /*bd20*/  UIADD3 UR6, UP0, UR38, 0x370, URZ ;  /* 0x0000037026067890 */ /* 0x000fe2000ff1e03f */
[----:B------:R-:W-:-:S02]  /*bd30*/  R2UR UR12, R18 ;  /* 0x00000000120c72ca */ /* 0x000fc400000e0000 */
[----:B------:R-:W-:Y:S01]  /*bd40*/  PLOP3.LUT P0, PT, PT, PT, PT, 0x80, 0x0 ;  /* 0x000000000000781c */ /* 0x000fe20003f0f070 */
[----:B------:R-:W-:-:S08]  /*bd50*/  UIADD3.X UR7, URZ, UR39, URZ, UP0, !UPT ;  /* 0x000000273f077290 */ /* 0x000fd000087fe43f */
[----:B------:R-:W-:Y:S01]  /*bd60*/  UIADD3 UR9, UR9, 0x28c30, URZ ;  /* 0x00028c3009097890 */ /* 0x000fe2000fffe03f */
[----:B------:R-:W-:Y:S01]  /*bd70*/  UMOV UR5, 0x14f00000 ;  /* 0x14f0000000057882 */ /* 0x000fe20000000000 */
[----:B------:R-:W-:Y:S01]  /*bd80*/  UMOV UR10, URZ ;  /* 0x0000003f000a7c82 */ /* 0x000fe20008000000 */
[----:B---3--:R-:W-:Y:S01]  /*bd90*/  IMAD R0, R4, 0x2000, R5 ;  /* 0x0000200004007824 */ /* 0x008fe200078e0205 */
[----:B----4-:R-:W-:-:S04]  /*bda0*/  R2UR UR11, R6 ;  /* 0x00000000060b72ca */ /* 0x010fc800000e0000 */
[----:B------:R-:W-:Y:S02]  /*bdb0*/  R2UR UR8, R0 ;  /* 0x00000000000872ca */ /* 0x000fe400000e0000 */
[----:B-----5:R-:W-:Y:S02]  /*bdc0*/  R2UR UR4, R3 ;  /* 0x00000000030472ca */ /* 0x020fe400000e0000 */
[----:B--2---:R-:W-:Y:S02]  /*bdd0*/  R2UR UR13, R2 ;  /* 0x00000000020d72ca */ /* 0x004fe400000e0000 */
[----:B------:R-:W-:-:S07]  /*bde0*/  P2R R0, PR, RZ, 0x1 ;  /* 0x00000001ff007803 */ /* 0x000fce0000000000 */
[----:B------:R-:W-:Y:S02]  /*bdf0*/  UIADD3 UR8, UR8, 0x22400, URZ ;  /* 0x0002240008087890 */ /* 0x000fe4000fffe03f */
[----:B------:R-:W-:Y:S01]  /*be00*/  ULEA UR11, UR11, UR4, 0x6 ;  /* 0x000000040b0b7291 */ /* 0x000fe2000f8e303f */
[----:B------:R3:W-:Y:S02]  /*be10*/  STL [R1+0x18], R0 ;  /* 0x0000180001007387 */ /* 0x0007e40000100800 */
[----:B------:R-:W-:-:S06]  /*be20*/  UMOV UR4, 0x0 ;  /* 0x0000000000047882 */ /* 0x000fcc0000000000 */
[----:B------:R3:W-:Y:S01]  /*be30*/  UTMALDG.4D [UR8], [UR6], desc[UR4] ;  /* 0x00000408060075b4 */ /* 0x0007e20008019000 */
[----:B------:R-:W-:Y:S02]  /*be40*/  NOP ;  /* 0x0000000000007918 */ /* 0x000fe40000000000 */
.L_x_456:
[----:B------:R-:W4:Y:S04]  /*be50*/  LDL R2, [R1+0x4] ;  /* 0x0000040001027983 */ /* 0x000f280000100800 */
[----:B------:R-:W2:Y:S04]  /*be60*/  LDL.LU R3, [R1+0x2c] ;  /* 0x00002c0001037983 */ /* 0x000ea80000300800 */
[----:B------:R-:W5:Y:S04]  /*be70*/  LDL.LU R5, [R1+0x20] ;  /* 0x0000200001057983 */ /* 0x000f680000300800 */
[----:B-1----:R-:W5:Y:S01]  /*be80*/  LDL.LU R4, [R1+0x34] ;  /* 0x0000340001047983 */ /* 0x002f620000300800 */
[----:B------:R-:W-:Y:S05]  /*be90*/  WARPSYNC.ALL ;  /* 0x0000000000007948 */ /* 0x000fea0003800000 */
[----:B---3--:R-:W-:Y:S01]  /*bea0*/  ULDC.64 UR4, c[0x0][0x298] ;  /* 0x0000a60000047ab9 */ /* 0x008fe20000000a00 */
[----:B------:R-:W-:Y:S01]  /*beb0*/  ULDC.64 UR6, c[0x0][0xa00] ;  /* 0x0002800000067ab9 */ /* 0x000fe20000000a00 */
[----:B------:R-:W-:Y:S01]  /*bec0*/  BSSY B6, `(.L_x_461) ;  /* 0x0000024000067945 */ /* 0x000fe20003800000 */
[----:B------:R-:W-:Y:S01]  /*bed0*/  BAR.SYNC.DEFER_BLOCKING 0x8, 0x100 ;  /* 0x0204000000007b1d */ /* 0x000fe20000010000 */
[----:B------:R-:W-:-:S04]  /*bee0*/  ISETP.NE.U32.AND P0, PT, RZ, UR6, PT ;  /* 0x00000006ff007c0c */ /* 0x000fc8000bf05070 */
[----:B------:R-:W-:Y:S01]  /*bef0*/  ISETP.NE.AND.EX P0, PT, RZ, UR7, PT, P0 ;  /* 0x00000007ff007c0c */ /* 0x000fe2000bf05300 */
[----:B----4-:R-:W-:Y:S01]  /*bf00*/  VIADD R2, R2, 0x20400 ;  /* 0x0002040002027836 */ /* 0x010fe20000000000 */
[----:B--2---:R-:W-:-:S04]  /*bf10*/  SHF.R.S32.HI R0, RZ, 0x1f, R3 ;  /* 0x0000001fff007819 */ /* 0x004fc80000011403 */
[----:B------:R-:W-:Y:S02]  /*bf20*/  LOP3.LUT P1, RZ, R2, 0x3ff, RZ, 0xc0, !PT ;  /* 0x000003ff02ff7812 */ /* 0x000fe4000782c0ff */
[----:B-----5:R-:W-:Y:S01]  /*bf30*/  SEL R5, R5, RZ, !P0 ;  /* 0x000000ff05057207 */ /* 0x020fe20004000000 */
[----:B------:R-:W-:Y:S01]  /*bf40*/  IMAD R0, R0, UR4, RZ ;  /* 0x0000000400007c24 */ /* 0x000fe2000f8e02ff */
[----:B------:R-:W-:-:S03]  /*bf50*/  SEL R4, R4, RZ, !P0 ;  /* 0x000000ff04047207 */ /* 0x000fc60004000000 */
[C---:B------:R-:W-:Y:S02]  /*bf60*/  IMAD R0, R3.reuse, UR5, R0 ;  /* 0x0000000503007c24 */ /* 0x040fe4000f8e0200 */
[----:B------:R-:W-:-:S05]  /*bf70*/  IMAD.WIDE.U32 R2, R3, UR4, RZ ;  /* 0x0000000403027c25 */ /* 0x000fca000f8e00ff */
[----:B------:R1:W-:Y:S04]  /*bf80*/  STL.64 [R1+0x48], R2 ;  /* 0x0000480201007387 */ /* 0x0003e80000100a00 */
[----:B------:R2:W-:Y:S04]  /*bf90*/  STL [R1+0x20], R5 ;  /* 0x0000200501007387 */ /* 0x0005e80000100800 */
[----:B------:R2:W-:Y:S01]  /*bfa0*/  STL [R1+0x54], R4 ;  /* 0x0000540401007387 */ /* 0x0005e20000100800 */
[----:B-1----:R-:W-:Y:S01]  /*bfb0*/  IMAD.IADD R2, R3, 0x1, R0 ;  /* 0x0000000103027824 */ /* 0x002fe200078e0200 */
[----:B------:R-:W-:-:S05]  /*bfc0*/  SHF.R.S32.HI R0, RZ, 0x1f, R18 ;  /* 0x0000001fff007819 */ /* 0x000fca0000011412 */
[----:B------:R2:W-:Y:S04]  /*bfd0*/  STL [R1+0x34], R0 ;  /* 0x0000340001007387 */ /* 0x0005e80000100800 */
[----:B------:R2:W-:Y:S01]  /*bfe0*/  STL [R1+0x2c], R2 ;  /* 0x00002c0201007387 */ /* 0x0005e20000100800 */
[----:B------:R-:W-:Y:S05]  /*bff0*/  @!P1 BRA `(.L_x_462) ;  /* 0x0000000000409947 */ /* 0x000fea0003800000 */
[----:B--2---:R-:W-:Y:S01]  /*c000*/  MOV R2, 0x0 ;  /* 0x0000000000027802 */ /* 0x004fe20000000f00 */
        /* <DEDUP_REMOVED lines=11> */
[----:B0-----:R-:W-:Y:S02]  /*c0c0*/  IMAD.MOV.U32 R12, RZ, RZ, 0x1 ;  /* 0x00000001ff0c7424 */ /* 0x001fe400078e00ff */
[----:B------:R-:W-:-:S07]  /*c0d0*/  IMAD.MOV.U32 R13, RZ, RZ, RZ ;  /* 0x000000ffff0d7224 */ /* 0x000fce00078e00ff */
[----:B------:R-:W-:-:S07]  /*c0e0*/  LEPC R20, `(.L_x_462) ;  /* 0x000000001014794e */ /* 0x000fce0000000000 */
[----:B-1----:R-:W-:Y:S05]  /*c0f0*/  CALL.ABS.NOINC R2 ;  /* 0x0000000002007343 */ /* 0x002fea0003c00000 */
.L_x_462:
[----:B------:R-:W-:Y:S05]  /*c100*/  BSYNC B6 ;  /* 0x0000000000067941 */ /* 0x000fea0003800000 */
.L_x_461:
[----:B--2---:R-:W2:Y:S01]  /*c110*/  LDL.LU R5, [R1+0x2c] ;  /* 0x00002c0001057983 */ /* 0x004ea20000300800 */
[----:B------:R-:W-:Y:S01]  /*c120*/  ULDC.64 UR4, c[0x0][0x2d8] ;  /* 0x0000b60000047ab9 */ /* 0x000fe20000000a00 */
[----:B------:R-:W1:Y:S01]  /*c130*/  LDC R7, c[0x0][0x448] ;  /* 0x00011200ff077b82 */ /* 0x000e620000000800 */
[----:B------:R-:W-:Y:S01]  /*c140*/  ULDC UR6, c[0x0][0x2b8] ;  /* 0x0000ae0000067ab9 */ /* 0x000fe20000000800 */
[----:B------:R-:W2:Y:S04]  /*c150*/  LDL.LU.64 R2, [R1+0x48] ;  /* 0x0000480001027983 */ /* 0x000ea80000300a00 */
[----:B------:R-:W3:Y:S04]  /*c160*/  LDL.LU R0, [R1+0x34] ;  /* 0x0000340001007983 */ /* 0x000ee80000300800 */
[----:B------:R-:W4:Y:S04]  /*c170*/  LDL.LU R6, [R1+0x54] ;  /* 0x0000540001067983 */ /* 0x000f280000300800 */
[----:B------:R-:W4:Y:S04]  /*c180*/  LDL.LU R4, [R1+0x20] ;  /* 0x0000200001047983 */ /* 0x000f280000300800 */
[----:B------:R0:W5:Y:S01]  /*c190*/  LDL R9, [R1+0x50] ;  /* 0x0000500001097983 */ /* 0x0001620000100800 */
[----:B-1----:R-:W-:Y:S01]  /*c1a0*/  ISETP.NE.AND P0, PT, R7, 0x1, PT ;  /* 0x000000010700780c */ /* 0x002fe20003f05270 */
[----:B------:R-:W1:Y:S02]  /*c1b0*/  S2R R8, SR_TID.X ;  /* 0x0000000000087919 */ /* 0x000e640000002100 */
[C---:B-1----:R-:W-:Y:S01]  /*c1c0*/  IMAD.SHL.U32 R10, R8.reuse, 0x8, RZ ;  /* 0x00000008080a7824 */ /* 0x042fe200078e00ff */
[----:B------:R-:W-:-:S04]  /*c1d0*/  LOP3.LUT R8, R8, 0x7f, RZ, 0xc0, !PT ;  /* 0x0000007f08087812 */ /* 0x000fc800078ec0ff */
[----:B------:R-:W-:Y:S02]  /*c1e0*/  LOP3.LUT R10, R10, 0x38, RZ, 0xc0, !PT ;  /* 0x000000380a0a7812 */ /* 0x000fe400078ec0ff */
[----:B------:R-:W-:Y:S01]  /*c1f0*/  SHF.R.U32.HI R8, RZ, 0x3, R8 ;  /* 0x00000003ff087819 */ /* 0x000fe20000011608 */
[----:B--2---:R-:W-:Y:S02]  /*c200*/  IMAD.MOV.U32 R3, RZ, RZ, R5 ;  /* 0x000000ffff037224 */ /* 0x004fe400078e0005 */
[----:B------:R-:W1:Y:S01]  /*c210*/  S2R R5, SR_TID.X ;  /* 0x0000000000057919 */ /* 0x000e620000002100 */
[----:B---3--:R-:W-:Y:S02]  /*c220*/  IMAD R0, R0, UR4, RZ ;  /* 0x0000000400007c24 */ /* 0x008fe4000f8e02ff */
[----:B------:R-:W-:-:S04]  /*c230*/  IMAD.WIDE.U32 R2, R18, UR4, R2 ;  /* 0x0000000412027c25 */ /* 0x000fc8000f8e0002 */
[----:B------:R-:W-:Y:S01]  /*c240*/  IMAD R0, R18, UR5, R0 ;  /* 0x0000000512007c24 */ /* 0x000fe2000f8e0200 */
[----:B------:R-:W-:-:S03]  /*c250*/  ULDC.64 UR4, c[0x0][0x2e0] ;  /* 0x0000b80000047ab9 */ /* 0x000fc60000000a00 */
[----:B------:R-:W-:Y:S02]  /*c260*/  IMAD.IADD R3, R3, 0x1, R0 ;  /* 0x0000000103037824 */ /* 0x000fe400078e0200 */
[----:B----4-:R-:W-:Y:S02]  /*c270*/  IMAD R0, R6, UR4, RZ ;  /* 0x0000000406007c24 */ /* 0x010fe4000f8e02ff */
[C---:B------:R-:W-:Y:S01]  /*c280*/  IMAD.WIDE.U32 R2, R4.reuse, UR4, R2 ;  /* 0x0000000404027c25 */ /* 0x040fe2000f8e0002 */
[----:B------:R-:W2:Y:S03]  /*c290*/  @P0 LDC R6, c[0x0][0x450] ;  /* 0x00011400ff060b82 */ /* 0x000ea60000000800 */
[----:B------:R-:W-:Y:S01]  /*c2a0*/  IMAD R0, R4, UR5, R0 ;  /* 0x0000000504007c24 */ /* 0x000fe2000f8e0200 */
[----:B------:R-:W-:Y:S01]  /*c2b0*/  ULDC.64 UR4, c[0x0][0x2d0] ;  /* 0x0000b40000047ab9 */ /* 0x000fe20000000a00 */
[----:B------:R-:W3:Y:S02]  /*c2c0*/  S2R R4, SR_TID.X ;  /* 0x0000000000047919 */ /* 0x000ee40000002100 */
[----:B------:R-:W-:Y:S01]  /*c2d0*/  IMAD.IADD R3, R3, 0x1, R0 ;  /* 0x0000000103037824 */ /* 0x000fe200078e0200 */
[----:B-1----:R-:W-:-:S04]  /*c2e0*/  LOP3.LUT R5, R5, 0x7f, RZ, 0xc0, !PT ;  /* 0x0000007f05057812 */ /* 0x002fc800078ec0ff */
[----:B------:R-:W-:Y:S01]  /*c2f0*/  SHF.R.U32.HI R5, RZ, 0x3, R5 ;  /* 0x00000003ff057819 */ /* 0x000fe20000011605 */
[----:B---3--:R-:W-:-:S05]  /*c300*/  IMAD.SHL.U32 R4, R4, 0x10, RZ ;  /* 0x0000001004047824 */ /* 0x008fca00078e00ff */
[----:B------:R-:W-:Y:S02]  /*c310*/  LOP3.LUT R4, R5, 0x70, R4, 0xf8, !PT ;  /* 0x0000007005047812 */ /* 0x000fe400078ef804 */
[----:B------:R-:W1:Y:S03]  /*c320*/  @P0 LDC R5, c[0x0][0x44c] ;  /* 0x00011300ff050b82 */ /* 0x000e660000000800 */
[----:B------:R-:W-:-:S04]  /*c330*/  IMAD R0, R17, 0x40, R4 ;  /* 0x0000004011007824 */ /* 0x000fc800078e0204 */
[----:B------:R-:W-:Y:S02]  /*c340*/  IMAD.MOV.U32 R4, RZ, RZ, R0 ;  /* 0x000000ffff047224 */ /* 0x000fe400078e0000 */
[----:B-1----:R-:W-:-:S05]  /*c350*/  @P0 IMAD.HI.U32 R5, R0, R5, RZ ;  /* 0x0000000500050227 */ /* 0x002fca00078e00ff */
[----:B--2---:R-:W-:-:S05]  /*c360*/  @P0 SHF.R.U32.HI R4, RZ, R6, R5 ;  /* 0x00000006ff040219 */ /* 0x004fca0000011605 */
[----:B------:R-:W-:-:S04]  /*c370*/  IMAD.MOV R5, RZ, RZ, -R4 ;  /* 0x000000ffff057224 */ /* 0x000fc800078e0a04 */
[----:B------:R-:W-:Y:S01]  /*c380*/  IMAD R0, R7, R5, R0 ;  /* 0x0000000507007224 */ /* 0x000fe200078e0200 */
[----:B------:R-:W-:Y:S01]  /*c390*/  SHF.R.S32.HI R5, RZ, 0x1f, R4 ;  /* 0x0000001fff057819 */ /* 0x000fe20000011404 */
[----:B------:R-:W-:-:S04]  /*c3a0*/  IMAD.WIDE.U32 R2, R4, UR4, R2 ;  /* 0x0000000404027c25 */ /* 0x000fc8000f8e0002 */
[----:B------:R-:W-:-:S04]  /*c3b0*/  IMAD R5, R5, UR4, RZ ;  /* 0x0000000405057c24 */ /* 0x000fc8000f8e02ff */
[----:B------:R-:W-:Y:S01]  /*c3c0*/  IMAD R4, R4, UR5, R5 ;  /* 0x0000000504047c24 */ /* 0x000fe2000f8e0205 */
[----:B------:R-:W-:-:S03]  /*c3d0*/  ULDC.64 UR4, c[0x0][0x2c8] ;  /* 0x0000b20000047ab9 */ /* 0x000fc60000000a00 */
[----:B------:R-:W-:Y:S01]  /*c3e0*/  IMAD.IADD R3, R3, 0x1, R4 ;  /* 0x0000000103037824 */ /* 0x000fe200078e0204 */
[----:B------:R-:W-:-:S05]  /*c3f0*/  SHF.R.S32.HI R4, RZ, 0x1f, R0 ;  /* 0x0000001fff047819 */ /* 0x000fca0000011400 */
[----:B------:R-:W-:Y:S02]  /*c400*/  IMAD R6, R4, UR4, RZ ;  /* 0x0000000404067c24 */ /* 0x000fe4000f8e02ff */
[----:B------:R-:W-:-:S04]  /*c410*/  IMAD.WIDE.U32 R4, R0, UR4, R2 ;  /* 0x0000000400047c25 */ /* 0x000fc8000f8e0002 */
[----:B------:R-:W-:Y:S01]  /*c420*/  IMAD R0, R0, UR5, R6 ;  /* 0x0000000500007c24 */ /* 0x000fe2000f8e0206 */
[----:B------:R-:W-:Y:S02]  /*c430*/  ULDC.64 UR4, c[0x0][0x280] ;  /* 0x0000a00000047ab9 */ /* 0x000fe40000000a00 */
[----:B------:R-:W-:Y:S01]  /*c440*/  LEA R3, P1, R4, UR4, 0x1 ;  /* 0x0000000404037c11 */ /* 0x000fe2000f8208ff */
[----:B------:R-:W-:Y:S01]  /*c450*/  IMAD.IADD R0, R5, 0x1, R0 ;  /* 0x0000000105007824 */ /* 0x000fe200078e0200 */
[----:B------:R-:W-:Y:S01]  /*c460*/  UMOV UR4, 0xffffffff ;  /* 0xffffffff00047882 */ /* 0x000fe20000000000 */
[----:B------:R-:W-:-:S03]  /*c470*/  ISETP.GE.AND P0, PT, R10, UR6, PT ;  /* 0x000000060a007c0c */ /* 0x000fc6000bf06270 */
[----:B------:R-:W-:Y:S01]  /*c480*/  LEA.HI.X R2, R4, UR5, R0, 0x1, P1 ;  /* 0x0000000504027c11 */ /* 0x000fe200088f0c00 */
[----:B0-----:R-:W-:Y:S09]  /*c490*/  BRA.DIV UR4, `(.L_x_463) ;  /* 0x0000004e04d07947 */ /* 0x001ff2000b800000 */
[----:B------:R-:W2:Y:S01]  /*c4a0*/  LDL.LU R5, [R1+0x38] ;  /* 0x0000380001057983 */ /* 0x000ea20000300800 */
[----:B------:R-:W-:-:S03]  /*c4b0*/  IMAD R17, R17, 0x40, R8 ;  /* 0x0000004011117824 */ /* 0x000fc600078e0208 */
[----:B------:R-:W-:Y:S04]  /*c4c0*/  SHFL.IDX PT, R4, R2, RZ, 0x181f ;  /* 0x00181fff02047589 */ /* 0x000fe800000e0000 */
[----:B------:R-:W-:Y:S01]  /*c4d0*/  SHFL.IDX PT, R6, R2, 0x1, 0x181f ;  /* 0x00381f0002067f89 */ /* 0x000fe200000e0000 */
[----:B--2---:R-:W-:-:S03]  /*c4e0*/  IMAD R0, R5, R7, RZ ;  /* 0x0000000705007224 */ /* 0x004fc600078e02ff */
[----:B------:R-:W0:Y:S02]  /*c4f0*/  SHFL.IDX PT, R5, R3, RZ, 0x181f ;  /* 0x00181fff03057589 */ /* 0x000e2400000e0000 */
[----:B------:R-:W-:-:S13]  /*c500*/  ISETP.GE.AND P1, PT, R17, R0, PT ;  /* 0x000000001100720c */ /* 0x000fda0003f26270 */
[----:B0-----:R-:W-:-:S05]  /*c510*/  @!P1 LEA R5, P2, R10, R5, 0x1 ;  /* 0x000000050a059211 */ /* 0x001fca00078408ff */
[----:B------:R-:W-:-:S05]  /*c520*/  @!P1 IMAD.X R4, RZ, RZ, R4, P2 ;  /* 0x000000ffff049224 */ /* 0x000fca00010e0604 */
[----:B------:R-:W-:-:S04]  /*c530*/  @!P1 LOP3.LUT R5, R5, R4, RZ, 0x3c, !PT ;  /* 0x0000000405059212 */ /* 0x000fc800078e3cff */
[----:B------:R-:W-:-:S04]  /*c540*/  @!P1 LOP3.LUT R4, R5, R4, RZ, 0x3c, !PT ;  /* 0x0000000405049212 */ /* 0x000fc800078e3cff */
[----:B------:R-:W-:-:S05]  /*c550*/  @!P1 LOP3.LUT R5, R5, R4, RZ, 0x3c, !PT ;  /* 0x0000000405059212 */ /* 0x000fca00078e3cff */
[----:B-----5:R0:W-:Y:S02]  /*c560*/  @!P1 LDGSTS.E.BYPASS.LTC128B.128 [R9+0x20400], desc[UR40][R4.64], !P0 ;  /* 0x2040000004099fae */ /* 0x0201e4000c101d68 */
[----:B0-----:R-:W-:-:S05]  /*c570*/  VIADD R4, R17, 0x10 ;  /* 0x0000001011047836 */ /* 0x001fca0000000000 */
[----:B------:R-:W-:Y:S02]  /*c580*/  ISETP.GE.AND P1, PT, R4, R0, PT ;  /* 0x000000000400720c */ /* 0x000fe40003f26270 */
[----:B------:R-:W0:Y:S11]  /*c590*/  SHFL.IDX PT, R4, R3, 0x1, 0x181f ;  /* 0x00381f0003047f89 */ /* 0x000e3600000e0000 */
[----:B0-----:R-:W-:-:S05]  /*c5a0*/  @!P1 LEA R5, P2, R10, R4, 0x1 ;  /* 0x000000040a059211 */ /* 0x001fca00078408ff */
[----:B------:R-:W-:Y:S02]  /*c5b0*/  @!P1 IMAD.X R4, RZ, RZ, R6, P2 ;  /* 0x000000ffff049224 */ /* 0x000fe400010e0606 */
[----:B------:R-:W-:Y:S03]  /*c5c0*/  SHFL.IDX PT, R6, R2, 0x2, 0x181f ;  /* 0x00581f0002067f89 */ /* 0x000fe600000e0000 */
[----:B------:R-:W-:-:S04]  /*c5d0*/  @!P1 LOP3.LUT R5, R5, R4, RZ, 0x3c, !PT ;  /* 0x0000000405059212 */ /* 0x000fc800078e3cff */
[----:B------:R-:W-:-:S04]  /*c5e0*/  @!P1 LOP3.LUT R4, R5, R4, RZ, 0x3c, !PT ;  /* 0x0000000405049212 */ /* 0x000fc800078e3cff */
[----:B------:R-:W-:-:S05]  /*c5f0*/  @!P1 LOP3.LUT R5, R5, R4, RZ, 0x3c, !PT ;  /* 0x0000000405059212 */ /* 0x000fca00078e3cff */
[----:B------:R0:W-:Y:S02]  /*c600*/  @!P1 LDGSTS.E.BYPASS.LTC128B.128 [R9+0x20c00], desc[UR40][R4.64], !P0 ;  /* 0x20c0000004099fae */ /* 0x0001e4000c101d68 */
[----:B0-----:R-:W-:-:S05]  /*c610*/  VIADD R4, R17, 0x20 ;  /* 0x0000002011047836 */ /* 0x001fca0000000000 */
[----:B------:R-:W-:Y:S02]  /*c620*/  ISETP.GE.AND P1, PT, R4, R0, PT ;  /* 0x000000000400720c */ /* 0x000fe40003f26270 */
[----:B------:R-:W0:Y:S04]  /*c630*/  SHFL.IDX PT, R4, R3, 0x2, 0x181f ;  /* 0x00581f0003047f89 */ /* 0x000e2800000e0000 */
[----:B------:R-:W1:Y:S07]  /*c640*/  SHFL.IDX PT, R3, R3, 0x3, 0x181f ;  /* 0x00781f0003037f89 */ /* 0x000e6e00000e0000 */
[----:B0-----:R-:W-:-:S05]  /*c650*/  @!P1 LEA R5, P2, R10, R4, 0x1 ;  /* 0x000000040a059211 */ /* 0x001fca00078408ff */
[----:B------:R-:W-:-:S05]  /*c660*/  @!P1 IMAD.X R4, RZ, RZ, R6, P2 ;  /* 0x000000ffff049224 */ /* 0x000fca00010e0606 */
[----:B------:R-:W-:-:S04]  /*c670*/  @!P1 LOP3.LUT R5, R5, R4, RZ, 0x3c, !PT ;  /* 0x0000000405059212 */ /* 0x000fc800078e3cff */
[----:B------:R-:W-:-:S04]  /*c680*/  @!P1 LOP3.LUT R4, R5, R4, RZ, 0x3c, !PT ;  /* 0x0000000405049212 */ /* 0x000fc800078e3cff */
[----:B------:R-:W-:-:S05]  /*c690*/  @!P1 LOP3.LUT R5, R5, R4, RZ, 0x3c, !PT ;  /* 0x0000000405059212 */ /* 0x000fca00078e3cff */
[----:B------:R0:W-:Y:S04]  /*c6a0*/  @!P1 LDGSTS.E.BYPASS.LTC128B.128 [R9+0x21400], desc[UR40][R4.64], !P0 ;  /* 0x2140000004099fae */ /* 0x0001e8000c101d68 */
[----:B01----:R0:W2:Y:S02]  /*c6b0*/  SHFL.IDX PT, R4, R2, 0x3, 0x181f ;  /* 0x00781f0002047f89 */ /* 0x0030a400000e0000 */
.L_x_591:
[----:B------:R1:W5:Y:S01]  /*c6c0*/  LDL R8, [R1+0x4] ;  /* 0x0000040001087983 */ /* 0x0003620000100800 */
[----:B------:R-:W-:-:S05]  /*c6d0*/  VIADD R17, R17, 0x30 ;  /* 0x0000003011117836 */ /* 0x000fca0000000000 */
[----:B------:R-:W-:-:S13]  /*c6e0*/  ISETP.GE.AND P1, PT, R17, R0, PT ;  /* 0x000000001100720c */ /* 0x000fda0003f26270 */
[----:B0-----:R-:W-:-:S05]  /*c6f0*/  @!P1 LEA R2, P2, R10, R3, 0x1 ;  /* 0x000000030a029211 */ /* 0x001fca00078408ff */
[----:B--2---:R-:W-:-:S05]  /*c700*/  @!P1 IMAD.X R3, RZ, RZ, R4, P2 ;  /* 0x000000ffff039224 */ /* 0x004fca00010e0604 */
[----:B------:R-:W-:Y:S01]  /*c710*/  @!PT LDS RZ, [RZ] ;  /* 0x00000000fffff984 */ /* 0x000fe20000000800 */
[----:B------:R-:W-:Y:S01]  /*c720*/  @!PT LDS RZ, [RZ] ;  /* 0x00000000fffff984 */ /* 0x000fe20000000800 */
[----:B------:R-:W-:Y:S01]  /*c730*/  @!PT LDS RZ, [RZ] ;  /* 0x00000000fffff984 */ /* 0x000fe20000000800 */
[----:B------:R1:W-:Y:S01]  /*c740*/  @!P1 LDGSTS.E.BYPASS.LTC128B.128 [R9+0x21c00], desc[UR40][R2.64], !P0 ;  /* 0x21c0000002099fae */ /* 0x0003e2000c101d68 */
[----:B------:R-:W-:Y:S01]  /*c750*/  PLOP3.LUT P0, PT, PT, PT, PT, 0x80, 0x0 ;  /* 0x000000000000781c */ /* 0x000fe20003f0f070 */
[----:B------:R-:W-:-:S12]  /*c760*/  NOP ;  /* 0x0000000000007918 */ /* 0x000fd80000000000 */
.L_x_464:
[----:B-1----:R-:W2:Y:S01]  /*c770*/  LDL R2, [R1+0x4] ;  /* 0x0000040001027983 */ /* 0x002ea20000100800 */
[----:B------:R-:W-:Y:S02]  /*c780*/  PLOP3.LUT P1, PT, P1, P0, PT, 0xa2, 0x0 ;  /* 0x000000000000781c */ /* 0x000fe40000f21472 */
[----:B--2---:R-:W-:-:S08]  /*c790*/  @P0 R2UR P1, UR4, R2 ;  /* 0x00000000020402ca */ /* 0x004fd00000020000 */
[----:B------:R-:W-:-:S05]  /*c7a0*/  @P0 PLOP3.LUT P0, PT, P1, PT, PT, 0x80, 0x0 ;  /* 0x000000000000081c */ /* 0x000fca0000f0f070 */
[----:B------:R-:W-:Y:S01]  /*c7b0*/  @!P1 SYNCS.ARRIVE.TRANS64.RED.A0T1 RZ, [UR4+0x28c00], RZ ;  /* 0x028c00ffffff99a7 */ /* 0x000fe20008200404 */
[----:B------:R-:W-:Y:S07]  /*c7c0*/  @!P1 ARRIVES.LDGSTSBAR.64.TRANSCNT [UR4+0x28c00] ;  /* 0x028c0000ff0099b0 */ /* 0x000fee0008000a84 */
[----:B------:R-:W-:Y:S05]  /*c7d0*/  @P0 BRA.U.ANY `(.L_x_464) ;  /* 0xfffffffd00e40947 */ /* 0x000fea000393ffff */
[----:B------:R-:W2:Y:S02]  /*c7e0*/  LDL.LU R3, [R1+0x3c] ;  /* 0x00003c0001037983 */ /* 0x000ea40000300800 */
[----:B--2---:R-:W-:-:S05]  /*c7f0*/  VIADD R3, R3, 0x1 ;  /* 0x0000000103037836 */ /* 0x004fca0000000000 */
[----:B------:R0:W-:Y:S01]  /*c800*/  STL [R1+0x3c], R3 ;  /* 0x00003c0301007387 */ /* 0x0001e20000100800 */
[----:B------:R-:W-:-:S04]  /*c810*/  LEA.HI R0, R3, R3, RZ, 0x1 ;  /* 0x0000000303007211 */ /* 0x000fc800078f08ff */
[----:B------:R-:W-:-:S05]  /*c820*/  LOP3.LUT R0, R0, 0xfffffffe, RZ, 0xc0, !PT ;  /* 0xfffffffe00007812 */ /* 0x000fca00078ec0ff */
[----:B------:R-:W-:-:S05]  /*c830*/  IMAD.IADD R0, R3, 0x1, -R0 ;  /* 0x0000000103007824 */ /* 0x000fca00078e0a00 */
[----:B------:R-:W-:Y:S01]  /*c840*/  SHF.L.U32 R0, R0, 0x1f, RZ ;  /* 0x0000001f00007819 */ /* 0x000fe200000006ff */
[----:B------:R-:W-:Y:S01]  /*c850*/  NOP ;  /* 0x0000000000007918 */ /* 0x000fe20000000000 */
[----:B------:R0:W-:Y:S01]  /*c860*/  SYNCS.ARRIVE.TRANS64.A1T0 RZ, [R2+URZ+0x28c00], RZ ;  /* 0x028c00ff02ff79a7 */ /* 0x0001e2000810003f */
[----:B------:R-:W-:Y:S01]  /*c870*/  BSSY B0, `(.L_x_465) ;  /* 0x0000003000007945 */ /* 0x000fe20003800000 */
[----:B------:R-:W1:Y:S03]  /*c880*/  SYNCS.PHASECHK.TRANS64.TRYWAIT P0, [R2+URZ+0x28c20], R0 ;  /* 0x028c2000020075a7 */ /* 0x000e66000800017f */
[----:B01----:R-:W-:Y:S05]  /*c890*/  @!P0 BRA `(.L_x_466) ;  /* 0x0000005000188947 */ /* 0x003fea0003800000 */
.L_x_592:
[----:B------:R-:W-:Y:S05]  /*c8a0*/  BSYNC B0 ;  /* 0x0000000000007941 */ /* 0x000fea0003800000 */
.L_x_465:
[----:B0-----:R-:W2:Y:S01]  /*c8b0*/  LDL R2, [R1+0x18] ;  /* 0x0000180001027983 */ /* 0x001ea20000100800 */
[----:B------:R-:W-:Y:S01]  /*c8c0*/  BSSY B0, `(.L_x_467) ;  /* 0x00000a3000007945 */ /* 0x000fe20003800000 */
[----:B--2---:R-:W-:-:S13]  /*c8d0*/  ISETP.NE.AND P0, PT, R2, RZ, PT ;  /* 0x000000ff0200720c */ /* 0x004fda0003f05270 */
[----:B------:R-:W-:Y:S05]  /*c8e0*/  @!P0 BRA `(.L_x_468) ;  /* 0x0000000800808947 */ /* 0x000fea0003800000 */
[----:B------:R-:W2:Y:S04]  /*c8f0*/  LDL R3, [R1+0x4] ;  /* 0x0000040001037983 */ /* 0x000ea80000100800 */
[----:B------:R-:W3:Y:S01]  /*c900*/  LDL R4, [R1+0x10] ;  /* 0x0000100001047983 */ /* 0x000ee20000100800 */
[----:B------:R-:W0:Y:S01]  /*c910*/  S2R R2, SR_TID.X ;  /* 0x0000000000027919 */ /* 0x000e220000002100 */
[----:B--2---:R-:W-:Y:S02]  /*c920*/  IMAD.MOV.U32 R5, RZ, RZ, R3 ;  /* 0x000000ffff057224 */ /* 0x004fe400078e0003 */
[----:B------:R-:W2:Y:S01]  /*c930*/  LDL R3, [R1+0x8] ;  /* 0x0000080001037983 */ /* 0x000ea20000100800 */
[----:B---3--:R-:W-:Y:S01]  /*c940*/  SHF.L.U32 R0, R4, 0x1f, RZ ;  /* 0x0000001f04007819 */ /* 0x008fe200000006ff */
[----:B------:R-:W-:Y:S01]  /*c950*/  BSSY B1, `(.L_x_469) ;  /* 0x0000006000017945 */ /* 0x000fe20003800000 */
[----:B0-----:R-:W-:-:S04]  /*c960*/  LOP3.LUT R2, R2, 0x7f, RZ, 0xc0, !PT ;  /* 0x0000007f02027812 */ /* 0x001fc800078ec0ff */
[----:B------:R-:W-:Y:S01]  /*c970*/  ISETP.NE.AND P1, PT, R2, RZ, PT ;  /* 0x000000ff0200720c */ /* 0x000fe20003f25270 */
[----:B--2---:R-:W-:-:S04]  /*c980*/  IMAD R3, R3, 0x8, R5 ;  /* 0x0000000803037824 */ /* 0x004fc800078e0205 */
[----:B------:R-:W0:Y:S02]  /*c990*/  SYNCS.PHASECHK.TRANS64.TRYWAIT P0, [R3+URZ+0x28c60], R0 ;  /* 0x028c6000030075a7 */ /* 0x000e24000800017f */
[----:B0-----:R-:W-:Y:S06]  /*c9a0*/  @!P0 BRA `(.L_x_470) ;  /* 0x0000004c00ec8947 */ /* 0x001fec0003800000 */
.L_x_593:
[----:B------:R-:W-:Y:S05]  /*c9b0*/  BSYNC B1 ;  /* 0x0000000000017941 */ /* 0x000fea0003800000 */
.L_x_469:
        /* <DEDUP_REMOVED lines=9> */
.L_x_472:
[----:B------:R-:W-:Y:S05]  /*ca50*/  BSYNC B1 ;  /* 0x0000000000017941 */ /* 0x000fea0003800000 */
.L_x_471:
[----:B------:R-:W2:Y:S04]  /*ca60*/  LDL R5, [R1+0x4] ;  /* 0x0000040001057983 */ /* 0x000ea80000100800 */
[----:B------:R-:W2:Y:S04]  /*ca70*/  LDL R2, [R1+0x8] ;  /* 0x0000080001027983 */ /* 0x000ea80000100800 */
[----:B------:R-:W3:Y:S04]  /*ca80*/  LDL R4, [R1+0x1c] ;  /* 0x00001c0001047983 */ /* 0x000ee80000100800 */
[----:B0-----:R-:W3:Y:S01]  /*ca90*/  LDL R0, [R1+0x40] ;  /* 0x0000400001007983 */ /* 0x001ee20000100800 */
[----:B------:R-:W-:Y:S01]  /*caa0*/  UIADD3 UR4, UP0, UR38, 0x470, URZ ;  /* 0x0000047026047890 */ /* 0x000fe2000ff1e03f */
[----:B------:R-:W-:Y:S01]  /*cab0*/  VIADD R3, R3, 0x28c50 ;  /* 0x00028c5003037836 */ /* 0x000fe20000000000 */
[----:B------:R-:W-:Y:S01]  /*cac0*/  PLOP3.LUT P0, PT, PT, PT, PT, 0x80, 0x0 ;  /* 0x000000000000781c */ /* 0x000fe20003f0f070 */
[----:B------:R-:W-:Y:S01]  /*cad0*/  UMOV UR6, 0x0 ;  /* 0x0000000000067882 */ /* 0x000fe20000000000 */
[----:B------:R-:W-:Y:S01]  /*cae0*/  UIADD3.X UR5, URZ, UR39, URZ, UP0, !UPT ;  /* 0x000000273f057290 */ /* 0x000fe200087fe43f */
[----:B------:R-:W-:Y:S01]  /*caf0*/  UMOV UR7, 0x14f00000 ;  /* 0x14f0000000077882 */ /* 0x000fe20000000000 */
[----:B------:R-:W-:Y:S01]  /*cb00*/  UMOV UR10, URZ ;  /* 0x0000003f000a7c82 */ /* 0x000fe20008000000 */
[----:B--2---:R-:W-:-:S02]  /*cb10*/  IMAD R2, R2, 0x10000, R5 ;  /* 0x0001000002027824 */ /* 0x004fc400078e0205 */
[----:B---3--:R-:W-:Y:S02]  /*cb20*/  IMAD R0, R0, 0x40, R4 ;  /* 0x0000004000007824 */ /* 0x008fe400078e0204 */
[----:B------:R-:W-:-:S07]  /*cb30*/  VIADD R4, R2, 0x400 ;  /* 0x0000040002047836 */ /* 0x000fce0000000000 */
.L_x_473:
[----:B------:R-:W2:Y:S01]  /*cb40*/  LDL R5, [R1] ;  /* 0x0000000001057983 */ /* 0x000ea20000100800 */
[----:B------:R-:W-:-:S13]  /*cb50*/  @P0 ELECT P1, URZ, PT ;  /* 0x00000000003f082f */ /* 0x000fda0003820000 */
[----:B------:R-:W-:Y:S02]  /*cb60*/  @P1 R2UR UR12, R18 ;  /* 0x00000000120c12ca */ /* 0x000fe400000e0000 */
[----:B------:R-:W-:Y:S02]  /*cb70*/  @P1 R2UR UR11, R0 ;  /* 0x00000000000b12ca */ /* 0x000fe400000e0000 */
[----:B------:R-:W-:Y:S02]  /*cb80*/  @P1 R2UR UR9, R3 ;  /* 0x00000000030912ca */ /* 0x000fe400000e0000 */
[----:B------:R-:W-:Y:S02]  /*cb90*/  @P1 R2UR UR8, R4 ;  /* 0x00000000040812ca */ /* 0x000fe400000e0000 */
[----:B------:R-:W-:Y:S02]  /*cba0*/  @P1 PLOP3.LUT P0, PT, P1, PT, PT, 0x8, 0x0 ;  /* 0x000000000000181c */ /* 0x000fe40000f0e170 */
[----:B--2---:R-:W-:-:S02]  /*cbb0*/  @P1 R2UR UR13, R5 ;  /* 0x00000000050d12ca */ /* 0x004fc400000e0000 */
[----:B------:R-:W-:-:S11]  /*cbc0*/  PLOP3.LUT P1, PT, PT, PT, PT, 0x8, 0x0 ;  /* 0x000000000000781c */ /* 0x000fd60003f2e170 */
[----:B------:R0:W-:Y:S02]  /*cbd0*/  UTMALDG.4D [UR8], [UR4], desc[UR6] ;  /* 0x00000608040075b4 */ /* 0x0001e40008019000 */
[----:B0-----:R-:W-:Y:S05]  /*cbe0*/  @P0 BRA.U.ANY `(.L_x_473) ;  /* 0xfffffffd00d40947 */ /* 0x001fea000393ffff */
[----:B------:R-:W-:Y:S01]  /*cbf0*/  PLOP3.LUT P0, PT, PT, PT, PT, 0x80, 0x0 ;  /* 0x000000000000781c */ /* 0x000fe20003f0f070 */
[----:B------:R-:W-:Y:S01]  /*cc00*/  VIADD R4, R2, 0x2400 ;  /* 0x0000240002047836 */ /* 0x000fe20000000000 */
[----:B------:R-:W-:Y:S01]  /*cc10*/  UMOV UR6, 0x0 ;  /* 0x0000000000067882 */ /* 0x000fe20000000000 */
[----:B------:R-:W-:Y:S01]  /*cc20*/  UMOV UR7, 0x14f00000 ;  /* 0x14f0000000077882 */ /* 0x000fe20000000000 */
[----:B------:R-:W-:-:S09]  /*cc30*/  UMOV UR10, 0x40 ;  /* 0x00000040000a7882 */ /* 0x000fd20000000000 */
.L_x_474:
        /* <DEDUP_REMOVED lines=16> */
.L_x_475:
        /* <DEDUP_REMOVED lines=16> */
.L_x_476:
        /* <DEDUP_REMOVED lines=16> */
.L_x_477:
        /* <DEDUP_REMOVED lines=16> */
.L_x_478:
        /* <DEDUP_REMOVED lines=16> */
.L_x_479:
        /* <DEDUP_REMOVED lines=16> */
.L_x_480:
        /* <DEDUP_REMOVED lines=11> */
.L_x_468:
[----:B------:R-:W-:Y:S05]  /*d2f0*/  BSYNC B0 ;  /* 0x0000000000007941 */ /* 0x000fea0003800000 */
.L_x_467:
[----:B------:R-:W2:Y:S01]  /*d300*/  LDL.LU R4, [R1+0x30] ;  /* 0x0000300001047983 */ /* 0x000ea20000300800 */
[----:B------:R-:W-:Y:S01]  /*d310*/  BSSY B0, `(.L_x_481) ;  /* 0x00002cf000007945 */ /* 0x000fe20003800000 */
[----:B--2---:R-:W-:-:S13]  /*d320*/  ISETP.GE.AND P0, PT, R4, 0x41, PT ;  /* 0x000000410400780c */ /* 0x004fda0003f06270 */
[----:B------:R-:W-:Y:S05]  /*d330*/  @!P0 BRA `(.L_x_482) ;  /* 0x0000002c00308947 */ /* 0x000fea0003800000 */
[----:B------:R-:W2:Y:S01]  /*d340*/  LDL R4, [R1+0x28] ;  /* 0x0000280001047983 */ /* 0x000ea20000100800 */
[----:B------:R-:W-:Y:S01]  /*d350*/  IMAD.MOV.U32 R0, RZ, RZ, 0x1 ;  /* 0x00000001ff007424 */ /* 0x000fe200078e00ff */
[----:B------:R-:W-:Y:S01]  /*d360*/  BSSY B2, `(.L_x_483) ;  /* 0x00000f3000027945 */ /* 0x000fe20003800000 */
[----:B--2---:R-:W-:-:S05]  /*d370*/  IMAD.MOV R6, RZ, RZ, -R4 ;  /* 0x000000ffff067224 */ /* 0x004fca00078e0a04 */
[----:B------:R-:W-:-:S05]  /*d380*/  VIADDMNMX R6, R6, R0, 0xffffffff, !PT ;  /* 0xffffffff06067446 */ /* 0x000fca0007800100 */
[----:B------:R-:W-:-:S05]  /*d390*/  IMAD.IADD R0, R4, 0x1, R6 ;  /* 0x0000000104007824 */ /* 0x000fca00078e0206 */
[----:B------:R-:W-:-:S04]  /*d3a0*/  LOP3.LUT R0, R0, 0x1, RZ, 0xc0, !PT ;  /* 0x0000000100007812 */ /* 0x000fc800078ec0ff */
[----:B------:R-:W-:Y:S01]  /*d3b0*/  ISETP.NE.U32.AND P0, PT, R0, 0x1, PT ;  /* 0x000000010000780c */ /* 0x000fe20003f05070 */
[----:B------:R-:W-:-:S12]  /*d3c0*/  VIADD R0, R4, 0xfffffffe ;  /* 0xfffffffe04007836 */ /* 0x000fd80000000000 */
[----:B------:R-:W-:Y:S05]  /*d3d0*/  @P0 BRA `(.L_x_484) ;  /* 0x0000000c00ac0947 */ /* 0x000fea0003800000 */
[----:B------:R-:W2:Y:S04]  /*d3e0*/  LDL R5, [R1+0x18] ;  /* 0x0000180001057983 */ /* 0x000ea80000100800 */
[----:B------:R-:W3:Y:S04]  /*d3f0*/  LDL.LU R4, [R1+0x8] ;  /* 0x0000080001047983 */ /* 0x000ee80000300800 */
[----:B------:R-:W4:Y:S01]  /*d400*/  LDL.LU R7, [R1+0x10] ;  /* 0x0000100001077983 */ /* 0x000f220000300800 */
[----:B------:R-:W-:Y:S01]  /*d410*/  BSSY B1, `(.L_x_485) ;  /* 0x00000e5000017945 */ /* 0x000fe20003800000 */
[----:B--2---:R-:W-:Y:S01]  /*d420*/  ISETP.NE.AND P2, PT, R5, RZ, PT ;  /* 0x000000ff0500720c */ /* 0x004fe20003f45270 */
[----:B---3--:R-:W-:-:S05]  /*d430*/  VIADD R2, R4, 0x1 ;  /* 0x0000000104027836 */ /* 0x008fca0000000000 */
[----:B------:R-:W-:-:S04]  /*d440*/  ISETP.NE.AND P0, PT, R2, 0x2, PT ;  /* 0x000000020200780c */ /* 0x000fc80003f05270 */
[----:B------:R-:W-:Y:S02]  /*d450*/  SEL R3, RZ, 0x1, P0 ;  /* 0x00000001ff037807 */ /* 0x000fe40000000000 */
[----:B-----5:R-:W-:Y:S02]  /*d460*/  SEL R8, R2, RZ, P0 ;  /* 0x000000ff02087207 */ /* 0x020fe40000000000 */
[----:B----4-:R-:W-:-:S05]  /*d470*/  LOP3.LUT R7, R7, R3, RZ, 0x3c, !PT ;  /* 0x0000000307077212 */ /* 0x010fca00078e3cff */
[----:B------:R0:W-:Y:S04]  /*d480*/  STL [R1+0x10], R7 ;  /* 0x0000100701007387 */ /* 0x0001e80000100800 */
[----:B------:R0:W-:Y:S01]  /*d490*/  STL [R1+0x8], R8 ;  /* 0x0000080801007387 */ /* 0x0001e20000100800 */
[----:B------:R-:W-:Y:S05]  /*d4a0*/  @!P2 BRA `(.L_x_486) ;  /* 0x0000000c006ca947 */ /* 0x000fea0003800000 */
[----:B------:R-:W-:Y:S02]  /*d4b0*/  ULDC.64 UR4, c[0x0][0x418] ;  /* 0x0001060000047ab9 */ /* 0x000fe40000000a00 */
[----:B------:R-:W-:-:S04]  /*d4c0*/  ISETP.NE.U32.AND P0, PT, RZ, UR4, PT ;  /* 0x00000004ff007c0c */ /* 0x000fc8000bf05070 */
[----:B------:R-:W-:-:S13]  /*d4d0*/  ISETP.NE.AND.EX P0, PT, RZ, UR5, PT, P0 ;  /* 0x00000005ff007c0c */ /* 0x000fda000bf05300 */
[----:B------:R-:W-:Y:S05]  /*d4e0*/  @!P0 BRA `(.L_x_487) ;  /* 0x0000000000508947 */ /* 0x000fea0003800000 */
[----:B------:R-:W2:Y:S01]  /*d4f0*/  LDL R10, [R1+0x14] ;  /* 0x00001400010a7983 */ /* 0x000ea20000100800 */
[----:B------:R-:W1:Y:S01]  /*d500*/  LDC R5, c[0x0][0x43c] ;  /* 0x00010f00ff057b82 */ /* 0x000e620000000800 */
[----:B------:R-:W-:Y:S02]  /*d510*/  ULDC.64 UR6, c[0x0][0x428] ;  /* 0x00010a0000067ab9 */ /* 0x000fe40000000a00 */
[----:B------:R-:W3:Y:S01]  /*d520*/  LDL R9, [R1+0xc] ;  /* 0x00000c0001097983 */ /* 0x000ee20000100800 */
        /* <DEDUP_REMOVED lines=10> */
[----:B------:R-:W-:-:S04]  /*d5d0*/  IMAD.WIDE.U32 R2, R9, UR6, R2 ;  /* 0x0000000609027c25 */ /* 0x000fc8000f8e0002 */
[----:B------:R-:W-:Y:S01]  /*d5e0*/  IMAD.IADD R3, R4, 0x1, R3 ;  /* 0x0000000104037824 */ /* 0x000fe200078e0203 */
[----:B------:R-:W-:-:S04]  /*d5f0*/  LEA R4, P0, R2, UR4, 0x2 ;  /* 0x0000000402047c11 */ /* 0x000fc8000f8010ff */
[----:B------:R-:W-:-:S05]  /*d600*/  LEA.HI.X R5, R2, UR5, R3, 0x2, P0 ;  /* 0x0000000502057c11 */ /* 0x000fca00080f1403 */
[----:B------:R-:W2:Y:S04]  /*d610*/  LDG.E R2, desc[UR40][R4.64] ;  /* 0x0000002804027981 */ /* 0x000ea8000c1e1900 */
[----:B--2---:R1:W-:Y:S02]  /*d620*/  STL [R1], R2 ;  /* 0x0000000201007387 */ /* 0x0043e40000100800 */
.L_x_487:
[----:B-1----:R-:W2:Y:S01]  /*d630*/  LDL R2, [R1+0x4] ;  /* 0x0000040001027983 */ /* 0x002ea20000100800 */
[----:B------:R-:W1:Y:S02]  /*d640*/  S2R R3, SR_TID.X ;  /* 0x0000000000037919 */ /* 0x000e640000002100 */
[----:B-1----:R-:W-:Y:S01]  /*d650*/  LOP3.LUT R4, R3, 0x7f, RZ, 0xc0, !PT ;  /* 0x0000007f03047812 */ /* 0x002fe200078ec0ff */
[----:B------:R-:W-:Y:S03]  /*d660*/  BSSY B3, `(.L_x_488) ;  /* 0x0000006000037945 */ /* 0x000fe60003800000 */
[----:B------:R-:W-:Y:S01]  /*d670*/  ISETP.NE.AND P1, PT, R4, RZ, PT ;  /* 0x000000ff0400720c */ /* 0x000fe20003f25270 */
[----:B--2---:R-:W-:Y:S01]  /*d680*/  IMAD R3, R8, 0x8, R2 ;  /* 0x0000000808037824 */ /* 0x004fe200078e0202 */
[----:B------:R-:W-:-:S04]  /*d690*/  SHF.L.U32 R2, R7, 0x1f, RZ ;  /* 0x0000001f07027819 */ /* 0x000fc800000006ff */
[----:B------:R-:W1:Y:S02]  /*d6a0*/  SYNCS.PHASECHK.TRANS64.TRYWAIT P0, [R3+URZ+0x28c40], R2 ;  /* 0x028c4002030075a7 */ /* 0x000e64000800017f */
[----:B-1----:R-:W-:Y:S05]  /*d6b0*/  @!P0 BRA `(.L_x_489) ;  /* 0x0000004000bc8947 */ /* 0x002fea0003800000 */
.L_x_594:
[----:B------:R-:W-:Y:S05]  /*d6c0*/  BSYNC B3 ;  /* 0x0000000000037941 */ /* 0x000fea0003800000 */
.L_x_488:
[----:B------:R-:W-:Y:S04]  /*d6d0*/  BSSY B3, `(.L_x_490) ;  /* 0x0000009000037945 */ /* 0x000fe80003800000 */
[----:B------:R-:W-:Y:S05]  /*d6e0*/  @P1 BRA `(.L_x_491) ;  /* 0x00000000001c1947 */ /* 0x000fea0003800000 */
[----:B------:R-:W2:Y:S02]  /*d6f0*/  S2R R4, SR_TID.X ;  /* 0x0000000000047919 */ /* 0x000ea40000002100 */
[----:B--2---:R-:W-:Y:S01]  /*d700*/  LOP3.LUT R5, R4, 0x1f, RZ, 0xc0, !PT ;  /* 0x0000001f04057812 */ /* 0x004fe200078ec0ff */
[----:B------:R-:W-:-:S03]  /*d710*/  IMAD.MOV.U32 R4, RZ, RZ, 0x2000 ;  /* 0x00002000ff047424 */ /* 0x000fc600078e00ff */
[----:B------:R-:W-:Y:S01]  /*d720*/  ISETP.NE.AND P0, PT, R5, RZ, PT ;  /* 0x000000ff0500720c */ /* 0x000fe20003f05270 */
[----:B------:R2:W-:-:S12]  /*d730*/  SYNCS.ARRIVE.TRANS64 RZ, [R3+URZ+0x28c30], R4 ;  /* 0x028c300403ff79a7 */ /* 0x0005d8000800003f */
[----:B--2---:R-:W-:Y:S05]  /*d740*/  @!P0 BRA `(.L_x_491) ;  /* 0x0000000000048947 */ /* 0x004fea0003800000 */
[----:B------:R-:W-:Y:S01]  /*d750*/  BPT.TRAP 0x1 ;  /* 0x000000040000795c */ /* 0x000fe20000300000 */
.L_x_491:
[----:B------:R-:W-:Y:S05]  /*d760*/  BSYNC B3 ;  /* 0x0000000000037941 */ /* 0x000fea0003800000 */
.L_x_490:
[----:B0-----:R-:W2:Y:S04]  /*d770*/  LDL R8, [R1+0x4] ;  /* 0x0000040001087983 */ /* 0x001ea80000100800 */
[----:B------:R-:W2:Y:S04]  /*d780*/  LDL R4, [R1+0x8] ;  /* 0x0000080001047983 */ /* 0x000ea80000100800 */
[----:B------:R-:W3:Y:S01]  /*d790*/  LDL R5, [R1+0x1c] ;  /* 0x00001c0001057983 */ /* 0x000ee20000100800 */
[----:B------:R-:W-:Y:S01]  /*d7a0*/  IMAD.MOV.U32 R7, RZ, RZ, RZ ;  /* 0x000000ffff077224 */ /* 0x000fe200078e00ff */
[----:B------:R-:W-:Y:S01]  /*d7b0*/  UIADD3 UR4, UP0, UR38, 0x370, URZ ;  /* 0x0000037026047890 */ /* 0x000fe2000ff1e03f */
[----:B------:R-:W-:Y:S01]  /*d7c0*/  PLOP3.LUT P0, PT, PT, PT, PT, 0x80, 0x0 ;  /* 0x000000000000781c */ /* 0x000fe20003f0f070 */
[----:B------:R-:W-:Y:S01]  /*d7d0*/  UMOV UR6, 0x0 ;  /* 0x0000000000067882 */ /* 0x000fe20000000000 */
[----:B------:R-:W-:Y:S01]  /*d7e0*/  UMOV UR7, 0x14f00000 ;  /* 0x14f0000000077882 */ /* 0x000fe20000000000 */
[----:B------:R-:W-:Y:S01]  /*d7f0*/  R2UR UR10, R7 ;  /* 0x00000000070a72ca */ /* 0x000fe200000e0000 */
[----:B------:R-:W-:Y:S01]  /*d800*/  UIADD3.X UR5, URZ, UR39, URZ, UP0, !UPT ;  /* 0x000000273f057290 */ /* 0x000fe200087fe43f */
[----:B--2---:R-:W-:-:S02]  /*d810*/  IMAD R4, R4, 0x2000, R8 ;  /* 0x0000200004047824 */ /* 0x004fc400078e0208 */
[----:B---3--:R-:W-:Y:S02]  /*d820*/  IMAD R0, R0, 0x40, R5 ;  /* 0x0000004000007824 */ /* 0x008fe400078e0205 */
[----:B------:R-:W-:Y:S02]  /*d830*/  VIADD R4, R4, 0x22400 ;  /* 0x0002240004047836 */ /* 0x000fe40000000000 */
[----:B------:R-:W-:-:S07]  /*d840*/  VIADD R5, R3, 0x28c30 ;  /* 0x00028c3003057836 */ /* 0x000fce0000000000 */
.L_x_492:
        /* <DEDUP_REMOVED lines=11> */
[----:B------:R-:W0:Y:S01]  /*d900*/  SYNCS.PHASECHK.TRANS64.TRYWAIT P0, [R3+URZ+0x28c60], R2 ;  /* 0x028c6002030075a7 */ /* 0x000e22000800017f */
[----:B------:R-:W-:Y:S04]  /*d910*/  BSSY B3, `(.L_x_493) ;  /* 0x0000002000037945 */ /* 0x000fe80003800000 */
[----:B0-----:R-:W-:Y:S05]  /*d920*/  @!P0 BRA `(.L_x_494) ;  /* 0x0000004000348947 */ /* 0x001fea0003800000 */
.L_x_595:
[----:B------:R-:W-:Y:S05]  /*d930*/  BSYNC B3 ;  /* 0x0000000000037941 */ /* 0x000fea0003800000 */
.L_x_493:
        /* <DEDUP_REMOVED lines=11> */
.L_x_496:
[----:B------:R-:W-:Y:S05]  /*d9f0*/  BSYNC B3 ;  /* 0x0000000000037941 */ /* 0x000fea0003800000 */
.L_x_495:
[----:B------:R-:W2:Y:S04]  /*da00*/  LDL R4, [R1+0x4] ;  /* 0x0000040001047983 */ /* 0x000ea80000100800 */
[----:B01----:R-:W2:Y:S01]  /*da10*/  LDL R2, [R1+0x8] ;  /* 0x0000080001027983 */ /* 0x003ea20000100800 */
[----:B------:R-:W-:Y:S01]  /*da20*/  R2UR UR10, R7 ;  /* 0x00000000070a72ca */ /* 0x000fe200000e0000 */
[----:B------:R-:W-:Y:S01]  /*da30*/  UIADD3 UR4, UP0, UR38, 0x470, URZ ;  /* 0x0000047026047890 */ /* 0x000fe2000ff1e03f */
[----:B------:R-:W-:Y:S01]  /*da40*/  R2UR UR6, R8 ;  /* 0x00000000080672ca */ /* 0x000fe200000e0000 */
[----:B------:R-:W-:Y:S01]  /*da50*/  VIADD R3, R3, 0x28c50 ;  /* 0x00028c5003037836 */ /* 0x000fe20000000000 */
[----:B------:R-:W-:Y:S01]  /*da60*/  R2UR UR7, R9 ;  /* 0x00000000090772ca */ /* 0x000fe200000e0000 */
[----:B------:R-:W-:Y:S01]  /*da70*/  UIADD3.X UR5, URZ, UR39, URZ, UP0, !UPT ;  /* 0x000000273f057290 */ /* 0x000fe200087fe43f */
[----:B------:R-:W-:Y:S01]  /*da80*/  PLOP3.LUT P0, PT, PT, PT, PT, 0x80, 0x0 ;  /* 0x000000000000781c */ /* 0x000fe20003f0f070 */
[----:B--2---:R-:W-:-:S04]  /*da90*/  IMAD R2, R2, 0x10000, R4 ;  /* 0x0001000002027824 */ /* 0x004fc800078e0204 */
[----:B------:R-:W-:-:S08]  /*daa0*/  VIADD R4, R2, 0x400 ;  /* 0x0000040002047836 */ /* 0x000fd00000000000 */
.L_x_497:
        /* <DEDUP_REMOVED lines=11> */
[----:B------:R-:W-:Y:S01]  /*db60*/  R2UR UR6, R8 ;  /* 0x00000000080672ca */ /* 0x000fe200000e0000 */
[----:B------:R-:W-:Y:S01]  /*db70*/  VIADD R4, R2, 0x2400 ;  /* 0x0000240002047836 */ /* 0x000fe20000000000 */
[----:B------:R-:W-:Y:S01]  /*db80*/  R2UR UR7, R9 ;  /* 0x00000000090772ca */ /* 0x000fe200000e0000 */
[----:B------:R-:W-:Y:S01]  /*db90*/  UMOV UR10, 0x40 ;  /* 0x00000040000a7882 */ /* 0x000fe20000000000 */
[----:B------:R-:W-:-:S13]  /*dba0*/  PLOP3.LUT P0, PT, PT, PT, PT, 0x80, 0x0 ;  /* 0x000000000000781c */ /* 0x000fda0003f0f070 */
.L_x_498:
        /* <DEDUP_REMOVED lines=16> */
.L_x_499:
        /* <DEDUP_REMOVED lines=16> */
.L_x_500:
        /* <DEDUP_REMOVED lines=16> */
.L_x_501:
        /* <DEDUP_REMOVED lines=16> */
.L_x_502:
        /* <DEDUP_REMOVED lines=16> */
.L_x_503:
        /* <DEDUP_REMOVED lines=16> */
.L_x_504:
        /* <DEDUP_REMOVED lines=10> */
[----:B-1----:R-:W-:Y:S05]  /*e250*/  @P0 BRA.U.ANY `(.L_x_504) ;  /* 0xfffffffd00d40947 */ /* 0x002fea000393ffff */
.L_x_486:
[----:B------:R-:W-:Y:S05]  /*e260*/  BSYNC B1 ;  /* 0x0000000000017941 */ /* 0x000fea0003800000 */
.L_x_485:
[----:B------:R-:W2:Y:S02]  /*e270*/  LDL.LU R4, [R1+0x28] ;  /* 0x0000280001047983 */ /* 0x000ea40000300800 */
[----:B--2---:R-:W-:-:S07]  /*e280*/  VIADD R0, R4, 0xfffffffd ;  /* 0xfffffffd04007836 */ /* 0x004fce0000000000 */
.L_x_484:
[----:B------:R-:W-:Y:S05]  /*e290*/  BSYNC B2 ;  /* 0x0000000000027941 */ /* 0x000fea0003800000 */
.L_x_483:
[----:B------:R-:W2:Y:S01]  /*e2a0*/  LDL.LU R2, [R1+0x24] ;  /* 0x0000240001027983 */ /* 0x000ea20000300800 */
[----:B------:R-:W-:-:S05]  /*e2b0*/  IMAD.MOV R6, RZ, RZ, -R6 ;  /* 0x000000ffff067224 */ /* 0x000fca00078e0a06 */
[----:B--2---:R-:W-:-:S13]  /*e2c0*/  ISETP.NE.AND P0, PT, R2, R6, PT ;  /* 0x000000060200720c */ /* 0x004fda0003f05270 */
[----:B------:R-:W-:Y:S05]  /*e2d0*/  @!P0 BRA `(.L_x_482) ;  /* 0x0000001c00488947 */ /* 0x000fea0003800000 */
.L_x_545:
[----:B------:R-:W2:Y:S04]  /*e2e0*/  LDL R4, [R1+0x18] ;  /* 0x0000180001047983 */ /* 0x000ea80000100800 */
[----:B------:R-:W3:Y:S04]  /*e2f0*/  LDL.LU R3, [R1+0x8] ;  /* 0x0000080001037983 */ /* 0x000ee80000300800 */
[----:B------:R-:W4:Y:S01]  /*e300*/  LDL.LU R2, [R1+0x10] ;  /* 0x0000100001027983 */ /* 0x000f220000300800 */
[----:B------:R-:W-:Y:S05]  /*e310*/  YIELD ;  /* 0x0000000000007946 */ /* 0x000fea0003800000 */
[----:B------:R-:W-:Y:S01]  /*e320*/  BSSY B1, `(.L_x_505) ;  /* 0x00000e2000017945 */ /* 0x000fe20003800000 */
[----:B--2---:R-:W-:Y:S01]  /*e330*/  ISETP.NE.AND P1, PT, R4, RZ, PT ;  /* 0x000000ff0400720c */ /* 0x004fe20003f25270 */
[----:B---3--:R-:W-:-:S05]  /*e340*/  VIADD R6, R3, 0x1 ;  /* 0x0000000103067836 */ /* 0x008fca0000000000 */
[----:B------:R-:W-:-:S04]  /*e350*/  ISETP.NE.AND P0, PT, R6, 0x2, PT ;  /* 0x000000020600780c */ /* 0x000fc80003f05270 */
[----:B0-----:R-:W-:Y:S02]  /*e360*/  SEL R7, RZ, 0x1, P0 ;  /* 0x00000001ff077807 */ /* 0x001fe40000000000 */
[----:B------:R-:W-:Y:S02]  /*e370*/  SEL R6, R6, RZ, P0 ;  /* 0x000000ff06067207 */ /* 0x000fe40000000000 */
[----:B----4-:R-:W-:Y:S01]  /*e380*/  LOP3.LUT R7, R2, R7, RZ, 0x3c, !PT ;  /* 0x0000000702077212 */ /* 0x010fe200078e3cff */
[----:B------:R-:W-:Y:S06]  /*e390*/  @!P1 BRA `(.L_x_506) ;  /* 0x0000000c00689947 */ /* 0x000fec0003800000 */
[----:B------:R-:W-:Y:S01]  /*e3a0*/  ULDC.64 UR4, c[0x0][0x418] ;  /* 0x0001060000047ab9 */ /* 0x000fe20000000a00 */
[----:B-----5:R-:W-:Y:S01]  /*e3b0*/  IMAD.MOV.U32 R8, RZ, RZ, R0 ;  /* 0x000000ffff087224 */ /* 0x020fe200078e0000 */
[----:B------:R-:W-:-:S04]  /*e3c0*/  ISETP.NE.U32.AND P0, PT, RZ, UR4, PT ;  /* 0x00000004ff007c0c */ /* 0x000fc8000bf05070 */
[----:B------:R-:W-:-:S13]  /*e3d0*/  ISETP.NE.AND.EX P0, PT, RZ, UR5, PT, P0 ;  /* 0x00000005ff007c0c */ /* 0x000fda000bf05300 */
[----:B------:R-:W-:Y:S05]  /*e3e0*/  @!P0 BRA `(.L_x_507) ;  /* 0x0000000000508947 */ /* 0x000fea0003800000 */
[----:B------:R-:W2:Y:S01]  /*e3f0*/  LDL R9, [R1+0x14] ;  /* 0x0000140001097983 */ /* 0x000ea20000100800 */
[----:B------:R-:W0:Y:S01]  /*e400*/  LDC R8, c[0x0][0x43c] ;  /* 0x00010f00ff087b82 */ /* 0x000e220000000800 */
[----:B------:R-:W-:Y:S02]  /*e410*/  ULDC.64 UR6, c[0x0][0x428] ;  /* 0x00010a0000067ab9 */ /* 0x000fe40000000a00 */
[----:B------:R-:W3:Y:S01]  /*e420*/  LDL R5, [R1+0xc] ;  /* 0x00000c0001057983 */ /* 0x000ee20000100800 */
        /* <DEDUP_REMOVED lines=16> */
.L_x_507:
[----:B0-----:R-:W2:Y:S01]  /*e530*/  LDL R2, [R1+0x4] ;  /* 0x0000040001027983 */ /* 0x001ea20000100800 */
[----:B------:R-:W0:Y:S01]  /*e540*/  S2R R3, SR_TID.X ;  /* 0x0000000000037919 */ /* 0x000e220000002100 */
[----:B------:R-:W-:Y:S01]  /*e550*/  BSSY B2, `(.L_x_508) ;  /* 0x0000007000027945 */ /* 0x000fe20003800000 */
[----:B0-----:R-:W-:-:S04]  /*e560*/  LOP3.LUT R3, R3, 0x7f, RZ, 0xc0, !PT ;  /* 0x0000007f03037812 */ /* 0x001fc800078ec0ff */
[----:B------:R-:W-:Y:S01]  /*e570*/  ISETP.NE.AND P1, PT, R3, RZ, PT ;  /* 0x000000ff0300720c */ /* 0x000fe20003f25270 */
[----:B--2---:R-:W-:Y:S01]  /*e580*/  IMAD R4, R6, 0x8, R2 ;  /* 0x0000000806047824 */ /* 0x004fe200078e0202 */
[----:B------:R-:W-:-:S04]  /*e590*/  SHF.L.U32 R2, R7, 0x1f, RZ ;  /* 0x0000001f07027819 */ /* 0x000fc800000006ff */
[----:B------:R-:W0:Y:S02]  /*e5a0*/  SYNCS.PHASECHK.TRANS64.TRYWAIT P0, [R4+URZ+0x28c40], R2 ;  /* 0x028c4002040075a7 */ /* 0x000e24000800017f */
[----:B0-----:R-:W-:Y:S05]  /*e5b0*/  @!P0 BRA `(.L_x_509) ;  /* 0x0000003400248947 */ /* 0x001fea0003800000 */
.L_x_596:
[----:B------:R-:W-:Y:S05]  /*e5c0*/  BSYNC B2 ;  /* 0x0000000000027941 */ /* 0x000fea0003800000 */
.L_x_508:
[----:B------:R-:W-:Y:S04]  /*e5d0*/  BSSY B2, `(.L_x_510) ;  /* 0x0000009000027945 */ /* 0x000fe80003800000 */
[----:B------:R-:W-:Y:S05]  /*e5e0*/  @P1 BRA `(.L_x_511) ;  /* 0x00000000001c1947 */ /* 0x000fea0003800000 */
[----:B------:R-:W1:Y:S02]  /*e5f0*/  S2R R3, SR_TID.X ;  /* 0x0000000000037919 */ /* 0x000e640000002100 */
[----:B-1----:R-:W-:Y:S01]  /*e600*/  LOP3.LUT R5, R3, 0x1f, RZ, 0xc0, !PT ;  /* 0x0000001f03057812 */ /* 0x002fe200078ec0ff */
[----:B------:R-:W-:-:S03]  /*e610*/  IMAD.MOV.U32 R3, RZ, RZ, 0x2000 ;  /* 0x00002000ff037424 */ /* 0x000fc600078e00ff */
[----:B------:R-:W-:Y:S01]  /*e620*/  ISETP.NE.AND P0, PT, R5, RZ, PT ;  /* 0x000000ff0500720c */ /* 0x000fe20003f05270 */
[----:B------:R1:W-:-:S12]  /*e630*/  SYNCS.ARRIVE.TRANS64 RZ, [R4+URZ+0x28c30], R3 ;  /* 0x028c300304ff79a7 */ /* 0x0003d8000800003f */
[----:B-1----:R-:W-:Y:S05]  /*e640*/  @!P0 BRA `(.L_x_511) ;  /* 0x0000000000048947 */ /* 0x002fea0003800000 */
[----:B------:R-:W-:Y:S01]  /*e650*/  BPT.TRAP 0x1 ;  /* 0x000000040000795c */ /* 0x000fe20000300000 */
.L_x_511:
[----:B------:R-:W-:Y:S05]  /*e660*/  BSYNC B2 ;  /* 0x0000000000027941 */ /* 0x000fea0003800000 */
.L_x_510:
        /* <DEDUP_REMOVED lines=13> */
.L_x_512:
        /* <DEDUP_REMOVED lines=11> */
[----:B------:R-:W1:Y:S01]  /*e7f0*/  SYNCS.PHASECHK.TRANS64.TRYWAIT P0, [R4+URZ+0x28c60], R2 ;  /* 0x028c6002040075a7 */ /* 0x000e62000800017f */
[----:B------:R-:W-:Y:S04]  /*e800*/  BSSY B2, `(.L_x_513) ;  /* 0x0000002000027945 */ /* 0x000fe80003800000 */
[----:B-1----:R-:W-:Y:S05]  /*e810*/  @!P0 BRA `(.L_x_514) ;  /* 0x0000003000a08947 */ /* 0x002fea0003800000 */
.L_x_597:
[----:B------:R-:W-:Y:S05]  /*e820*/  BSYNC B2 ;  /* 0x0000000000027941 */ /* 0x000fea0003800000 */
.L_x_513:
[----:B------:R-:W-:Y:S01]  /*e830*/  BSSY B2, `(.L_x_515) ;  /* 0x000000b000027945 */ /* 0x000fe20003800000 */
[----:B01----:R-:W-:Y:S02]  /*e840*/  IMAD.MOV.U32 R2, RZ, RZ, 0x0 ;  /* 0x00000000ff027424 */ /* 0x003fe400078e00ff */
[----:B------:R-:W-:Y:S01]  /*e850*/  IMAD.MOV.U32 R3, RZ, RZ, 0x14f00000 ;  /* 0x14f00000ff037424 */ /* 0x000fe200078e00ff */
[----:B------:R-:W-:Y:S06]  /*e860*/  @P1 BRA `(.L_x_516) ;  /* 0x00000000001c1947 */ /* 0x000fec0003800000 */
[----:B------:R-:W0:Y:S02]  /*e870*/  S2R R5, SR_TID.X ;  /* 0x0000000000057919 */ /* 0x000e240000002100 */
[----:B0-----:R-:W-:Y:S01]  /*e880*/  LOP3.LUT R10, R5, 0x1f, RZ, 0xc0, !PT ;  /* 0x0000001f050a7812 */ /* 0x001fe200078ec0ff */
[----:B------:R-:W-:-:S03]  /*e890*/  IMAD.MOV.U32 R5, RZ, RZ, 0x10000 ;  /* 0x00010000ff057424 */ /* 0x000fc600078e00ff */
[----:B------:R-:W-:Y:S01]  /*e8a0*/  ISETP.NE.AND P0, PT, R10, RZ, PT ;  /* 0x000000ff0a00720c */ /* 0x000fe20003f05270 */
[----:B------:R0:W-:-:S12]  /*e8b0*/  SYNCS.ARRIVE.TRANS64 RZ, [R4+URZ+0x28c50], R5 ;  /* 0x028c500504ff79a7 */ /* 0x0001d8000800003f */
[----:B0-----:R-:W-:Y:S05]  /*e8c0*/  @!P0 BRA `(.L_x_516) ;  /* 0x0000000000048947 */ /* 0x001fea0003800000 */
[----:B------:R-:W-:Y:S01]  /*e8d0*/  BPT.TRAP 0x1 ;  /* 0x000000040000795c */ /* 0x000fe20000300000 */
.L_x_516:
[----:B------:R-:W-:Y:S05]  /*e8e0*/  BSYNC B2 ;  /* 0x0000000000027941 */ /* 0x000fea0003800000 */
.L_x_515:
[----:B------:R-:W2:Y:S01]  /*e8f0*/  LDL R5, [R1+0x4] ;  /* 0x0000040001057983 */ /* 0x000ea20000100800 */
        /* <DEDUP_REMOVED lines=9> */
.L_x_517:
        /* <DEDUP_REMOVED lines=16> */
.L_x_518:
        /* <DEDUP_REMOVED lines=16> */
.L_x_519:
        /* <DEDUP_REMOVED lines=16> */
.L_x_520:
        /* <DEDUP_REMOVED lines=16> */
.L_x_521:
        /* <DEDUP_REMOVED lines=16> */
.L_x_522:
        /* <DEDUP_REMOVED lines=16> */
.L_x_523:
        /* <DEDUP_REMOVED lines=16> */
.L_x_524:
        /* <DEDUP_REMOVED lines=11> */
.L_x_506:
[----:B------:R-:W-:Y:S05]  /*f140*/  BSYNC B1 ;  /* 0x0000000000017941 */ /* 0x000fea0003800000 */
.L_x_505:
[----:B------:R-:W2:Y:S01]  /*f150*/  LDL R2, [R1+0x18] ;  /* 0x0000180001027983 */ /* 0x000ea20000100800 */
[----:B------:R-:W-:Y:S01]  /*f160*/  VIADD R6, R6, 0x1 ;  /* 0x0000000106067836 */ /* 0x000fe20000000000 */
[----:B------:R-:W-:Y:S04]  /*f170*/  BSSY B1, `(.L_x_525) ;  /* 0x00000e5000017945 */ /* 0x000fe80003800000 */
[----:B------:R-:W-:-:S04]  /*f180*/  ISETP.NE.AND P0, PT, R6, 0x2, PT ;  /* 0x000000020600780c */ /* 0x000fc80003f05270 */
[----:B-----5:R-:W-:Y:S02]  /*f190*/  SEL R8, R6, RZ, P0 ;  /* 0x000000ff06087207 */ /* 0x020fe40000000000 */
[----:B--2---:R-:W-:Y:S02]  /*f1a0*/  ISETP.NE.AND P2, PT, R2, RZ, PT ;  /* 0x000000ff0200720c */ /* 0x004fe40003f45270 */
[----:B------:R-:W-:-:S04]  /*f1b0*/  SEL R2, RZ, 0x1, P0 ;  /* 0x00000001ff027807 */ /* 0x000fc80000000000 */
[----:B------:R-:W-:-:S05]  /*f1c0*/  LOP3.LUT R7, R7, R2, RZ, 0x3c, !PT ;  /* 0x0000000207077212 */ /* 0x000fca00078e3cff */
[----:B------:R0:W-:Y:S04]  /*f1d0*/  STL [R1+0x10], R7 ;  /* 0x0000100701007387 */ /* 0x0001e80000100800 */
[----:B------:R0:W-:Y:S01]  /*f1e0*/  STL [R1+0x8], R8 ;  /* 0x0000080801007387 */ /* 0x0001e20000100800 */
[----:B------:R-:W-:Y:S05]  /*f1f0*/  @!P2 BRA `(.L_x_526) ;  /* 0x0000000c0070a947 */ /* 0x000fea0003800000 */
[----:B------:R-:W-:Y:S01]  /*f200*/  ULDC.64 UR4, c[0x0][0x418] ;  /* 0x0001060000047ab9 */ /* 0x000fe20000000a00 */
[----:B------:R-:W-:Y:S01]  /*f210*/  VIADD R6, R0, 0xffffffff ;  /* 0xffffffff00067836 */ /* 0x000fe20000000000 */
        /* <DEDUP_REMOVED lines=23> */
.L_x_527:
[----:B-1----:R-:W2:Y:S01]  /*f390*/  LDL R2, [R1+0x4] ;  /* 0x0000040001027983 */ /* 0x002ea20000100800 */
[----:B------:R-:W1:Y:S01]  /*f3a0*/  S2R R3, SR_TID.X ;  /* 0x0000000000037919 */ /* 0x000e620000002100 */
[----:B------:R-:W-:Y:S01]  /*f3b0*/  BSSY B2, `(.L_x_528) ;  /* 0x0000007000027945 */ /* 0x000fe20003800000 */
[----:B-1----:R-:W-:-:S04]  /*f3c0*/  LOP3.LUT R3, R3, 0x7f, RZ, 0xc0, !PT ;  /* 0x0000007f03037812 */ /* 0x002fc800078ec0ff */
[----:B------:R-:W-:Y:S01]  /*f3d0*/  ISETP.NE.AND P1, PT, R3, RZ, PT ;  /* 0x000000ff0300720c */ /* 0x000fe20003f25270 */
[----:B--2---:R-:W-:Y:S01]  /*f3e0*/  IMAD R4, R8, 0x8, R2 ;  /* 0x0000000808047824 */ /* 0x004fe200078e0202 */
[----:B------:R-:W-:-:S04]  /*f3f0*/  SHF.L.U32 R2, R7, 0x1f, RZ ;  /* 0x0000001f07027819 */ /* 0x000fc800000006ff */
[----:B------:R-:W1:Y:S02]  /*f400*/  SYNCS.PHASECHK.TRANS64.TRYWAIT P0, [R4+URZ+0x28c40], R2 ;  /* 0x028c4002040075a7 */ /* 0x000e64000800017f */
[----:B-1----:R-:W-:Y:S05]  /*f410*/  @!P0 BRA `(.L_x_529) ;  /* 0x0000002400b48947 */ /* 0x002fea0003800000 */
.L_x_598:
[----:B------:R-:W-:Y:S05]  /*f420*/  BSYNC B2 ;  /* 0x0000000000027941 */ /* 0x000fea0003800000 */
.L_x_528:
        /* <DEDUP_REMOVED lines=9> */
.L_x_531:
[----:B------:R-:W-:Y:S05]  /*f4c0*/  BSYNC B2 ;  /* 0x0000000000027941 */ /* 0x000fea0003800000 */
.L_x_530:
        /* <DEDUP_REMOVED lines=14> */
.L_x_532:
        /* <DEDUP_REMOVED lines=14> */
.L_x_599:
[----:B------:R-:W-:Y:S05]  /*f690*/  BSYNC B2 ;  /* 0x0000000000027941 */ /* 0x000fea0003800000 */
.L_x_533:
        /* <DEDUP_REMOVED lines=11> */
.L_x_536:
[----:B------:R-:W-:Y:S05]  /*f750*/  BSYNC B2 ;  /* 0x0000000000027941 */ /* 0x000fea0003800000 */
.L_x_535:
[----:B------:R-:W2:Y:S04]  /*f760*/  LDL R8, [R1+0x4] ;  /* 0x0000040001087983 */ /* 0x000ea80000100800 */
        /* <DEDUP_REMOVED lines=10> */
.L_x_537:
        /* <DEDUP_REMOVED lines=16> */
.L_x_538:
        /* <DEDUP_REMOVED lines=16> */
.L_x_539:
        /* <DEDUP_REMOVED lines=16> */
.L_x_540:
        /* <DEDUP_REMOVED lines=16> */
.L_x_541:
        /* <DEDUP_REMOVED lines=16> */
.L_x_542:
        /* <DEDUP_REMOVED lines=16> */
.L_x_543:
        /* <DEDUP_REMOVED lines=16> */
.L_x_544:
        /* <DEDUP_REMOVED lines=11> */
.L_x_526:
[----:B------:R-:W-:Y:S05]  /*ffc0*/  BSYNC B1 ;  /* 0x0000000000017941 */ /* 0x000fea0003800000 */
.L_x_525:
[C---:B------:R-:W-:Y:S01]  /*ffd0*/  ISETP.GT.AND P0, PT, R0.reuse, 0x1, PT ;  /* 0x000000010000780c */ /* 0x040fe20003f04270 */
[----:B------:R-:W-:-:S12]  /*ffe0*/  VIADD R0, R0, 0xfffffffe ;  /* 0xfffffffe00007836 */ /* 0x000fd80000000000 */
[----:B------:R-:W-:Y:S05]  /*fff0*/  @P0 BRA `(.L_x_545) ;  /* 0xffffffe000b80947 */ /* 0x000fea000383ffff */
.L_x_482:
[----:B------:R-:W-:Y:S05]  /*10000*/  BSYNC B0 ;  /* 0x0000000000007941 */ /* 0x000fea0003800000 */
.L_x_481:
[----:B------:R-:W2:Y:S04]  /*10010*/  LDL.LU R4, [R1+0x8] ;  /* 0x0000080001047983 */ /* 0x000ea80000300800 */
[----:B------:R-:W3:Y:S01]  /*10020*/  LDL.LU R3, [R1+0x10] ;  /* 0x0000100001037983 */ /* 0x000ee20000300800 */
[----:B------:R-:W1:Y:S01]  /*10030*/  S2R R2, SR_TID.X ;  /* 0x0000000000027919 */ /* 0x000e620000002100 */
[----:B------:R-:W-:Y:S01]  /*10040*/  BSSY B0, `(.L_x_546) ;  /* 0x0000015000007945 */ /* 0x000fe20003800000 */
[----:B-1----:R-:W-:-:S04]  /*10050*/  LOP3.LUT R2, R2, 0x7f, RZ, 0xc0, !PT ;  /* 0x0000007f02027812 */ /* 0x002fc800078ec0ff */
[----:B------:R-:W-:Y:S01]  /*10060*/  ISETP.NE.AND P1, PT, R2, RZ, PT ;  /* 0x000000ff0200720c */ /* 0x000fe20003f25270 */
[----:B--2---:R-:W-:-:S05]  /*10070*/  VIADD R0, R4, 0x1 ;  /* 0x0000000104007836 */ /* 0x004fca0000000000 */
[----:B------:R-:W-:-:S04]  /*10080*/  ISETP.NE.AND P0, PT, R0, 0x2, PT ;  /* 0x000000020000780c */ /* 0x000fc80003f05270 */
[----:B------:R-:W-:-:S04]  /*10090*/  SEL R2, RZ, 0x1, P0 ;  /* 0x00000001ff027807 */ /* 0x000fc80000000000 */
[----:B---3--:R-:W-:-:S05]  /*100a0*/  LOP3.LUT R3, R3, R2, RZ, 0x3c, !PT ;  /* 0x0000000203037212 */ /* 0x008fca00078e3cff */
[----:B------:R1:W-:Y:S01]  /*100b0*/  STL [R1+0x10], R3 ;  /* 0x0000100301007387 */ /* 0x0003e20000100800 */
[----:B------:R-:W-:Y:S05]  /*100c0*/  @P1 BRA `(.L_x_547) ;  /* 0x0000000000301947 */ /* 0x000fea0003800000 */
[----:B------:R-:W2:Y:S01]  /*100d0*/  S2R R5, SR_LANEID ;  /* 0x0000000000057919 */ /* 0x000ea20000000000 */
[----:B------:R-:W-:Y:S01]  /*100e0*/  VOTEU.ANY UR4, UPT, PT ;  /* 0x0000000000047886 */ /* 0x000fe200038e0100 */
[----:B-1----:R-:W1:Y:S01]  /*100f0*/  LDC.64 R2, c[0x0][0xc60] ;  /* 0x00031800ff027b82 */ /* 0x002e620000000a00 */
[----:B------:R-:W2:Y:S02]  /*10100*/  FLO.U32 R4, UR4 ;  /* 0x0000000400047d00 */ /* 0x000ea400080e0000 */
[----:B--2---:R-:W-:-:S06]  /*10110*/  ISETP.EQ.U32.AND P1, PT, R4, R5, PT ;  /* 0x000000050400720c */ /* 0x004fcc0003f22070 */
[----:B------:R-:W1:Y:S07]  /*10120*/  POPC R5, UR4 ;  /* 0x0000000400057d09 */ /* 0x000e6e0008000000 */
[----:B-1----:R-:W2:Y:S01]  /*10130*/  @P1 ATOMG.E.ADD.STRONG.GPU PT, R3, desc[UR40][R2.64], R5 ;  /* 0x00000005020319a8 */ /* 0x002ea200081ee1e8 */
[----:B------:R-:W1:Y:S02]  /*10140*/  S2R R6, SR_LTMASK ;  /* 0x0000000000067919 */ /* 0x000e640000003900 */
[----:B-1----:R-:W-:-:S04]  /*10150*/  LOP3.LUT R6, R6, UR4, RZ, 0xc0, !PT ;  /* 0x0000000406067c12 */ /* 0x002fc8000f8ec0ff */
[----:B0-----:R-:W0:Y:S01]  /*10160*/  POPC R7, R6 ;  /* 0x0000000600077309 */ /* 0x001e220000000000 */
[----:B--2---:R-:W0:Y:S02]  /*10170*/  SHFL.IDX PT, R4, R3, R4, 0x1f ;  /* 0x00001f0403047589 */ /* 0x004e2400000e0000 */
[----:B0-----:R-:W-:-:S07]  /*10180*/  IADD3 R16, R4, UR37, R7 ;  /* 0x0000002504107c10 */ /* 0x001fce000fffe007 */
.L_x_547:
[----:B------:R-:W-:Y:S05]  /*10190*/  BSYNC B0 ;  /* 0x0000000000007941 */ /* 0x000fea0003800000 */
.L_x_546:
[----:B------:R-:W-:-:S05]  /*101a0*/  SEL R0, R0, RZ, P0 ;  /* 0x000000ff00007207 */ /* 0x000fca0000000000 */
[----:B------:R2:W-:Y:S02]  /*101b0*/  STL [R1+0x8], R0 ;  /* 0x0000080001007387 */ /* 0x0005e40000100800 */
.L_x_449:
[----:B------:R-:W-:Y:S05]  /*101c0*/  BSYNC B7 ;  /* 0x0000000000077941 */ /* 0x000fea0003800000 */
.L_x_447:
[----:B--2---:R-:W2:Y:S02]  /*101d0*/  LDL R0, [R1+0x58] ;  /* 0x0000580001007983 */ /* 0x004ea40000100800 */
[----:B--2---:R-:W-:-:S13]  /*101e0*/  ISETP.NE.AND P0, PT, R0, RZ, PT ;  /* 0x000000ff0000720c */ /* 0x004fda0003f05270 */
[----:B------:R-:W-:Y:S05]  /*101f0*/  @!P0 BRA `(.L_x_548) ;  /* 0x0000000000288947 */ /* 0x000fea0003800000 */
[----:B------:R-:W-:Y:S05]  /*10200*/  WARPSYNC.ALL ;  /* 0x0000000000007948 */ /* 0x000fea0003800000 */
[----:B------:R-:W2:Y:S08]  /*10210*/  S2UR UR5, SR_CgaCtaId ;  /* 0x00000000000579c3 */ /* 0x000eb00000008800 */
[----:B------:R-:W-:Y:S06]  /*10220*/  BAR.SYNC.DEFER_BLOCKING 0x5, 0x180 ;  /* 0x0146000000007b1d */ /* 0x000fec0000010000 */
[----:B------:R-:W-:-:S02]  /*10230*/  UMOV UR4, 0x400 ;  /* 0x0000040000047882 */ /* 0x000fc40000000000 */
[----:B--2---:R-:W-:-:S06]  /*10240*/  ULEA UR4, UR5, UR4, 0x18 ;  /* 0x0000000405047291 */ /* 0x004fcc000f8ec03f */
[----:B------:R-:W-:-:S05]  /*10250*/  IMAD.U32 R0, RZ, RZ, UR4 ;  /* 0x00000004ff007e24 */ /* 0x000fca000f8e00ff */
[----:B------:R3:W4:Y:S04]  /*10260*/  LDS.128 R16, [R0+0x28cd0] ;  /* 0x028cd00000107984 */ /* 0x0007280000000c00 */
[----:B------:R3:W-:Y:S01]  /*10270*/  STL [R1+0x4], R0 ;  /* 0x0000040001007387 */ /* 0x0007e20000100800 */
[----:B------:R-:W-:Y:S06]  /*10280*/  BAR.ARV 0x4, 0x180 ;  /* 0x0106000000007b1d */ /* 0x000fec0000002000 */
[----:B------:R-:W-:Y:S05]  /*10290*/  BRA `(.L_x_549) ;  /* 0x0000000800487947 */ /* 0x000fea0003800000 */
.L_x_548:
[----:B------:R-:W2:Y:S01]  /*102a0*/  S2R R0, SR_TID.X ;  /* 0x0000000000007919 */ /* 0x000ea20000002100 */
[----:B------:R-:W-:Y:S01]  /*102b0*/  UMOV UR4, 0xffffffff ;  /* 0xffffffff00047882 */ /* 0x000fe20000000000 */
[----:B--2---:R-:W-:-:S04]  /*102c0*/  LOP3.LUT R6, R0, 0x1f, RZ, 0xc0, !PT ;  /* 0x0000001f00067812 */ /* 0x004fc800078ec0ff */
[----:B------:R-:W-:Y:S01]  /*102d0*/  ISETP.NE.AND P0, PT, R6, 0x1f, PT ;  /* 0x0000001f0600780c */ /* 0x000fe20003f05270 */
[----:B------:R-:W-:-:S12]  /*102e0*/  BRA.DIV UR4, `(.L_x_550) ;  /* 0x0000001a04287947 */ /* 0x000fd8000b800000 */
[----:B------:R-:W-:Y:S01]  /*102f0*/  IMAD.IADD R5, R19, 0x1, R6 ;  /* 0x0000000113057824 */ /* 0x000fe200078e0206 */
[----:B------:R-:W-:-:S04]  /*10300*/  ULDC UR4, c[0x0][0xc3c] ;  /* 0x00030f0000047ab9 */ /* 0x000fc80000000800 */
[----:B------:R-:W-:-:S13]  /*10310*/  ISETP.GE.OR P1, PT, R5, UR4, !P0 ;  /* 0x0000000405007c0c */ /* 0x000fda000c726670 */
[----:B-1----:R-:W1:Y:S02]  /*10320*/  @!P1 LDC.64 R2, c[0x0][0xc80] ;  /* 0x00032000ff029b82 */ /* 0x002e640000000a00 */
[----:B-1----:R-:W-:-:S06]  /*10330*/  @!P1 IMAD.WIDE R2, R5, 0x4, R2 ;  /* 0x0000000405029825 */ /* 0x002fcc00078e0202 */
[----:B------:R1:W2:Y:S01]  /*10340*/  @!P1 LDG.E R3, desc[UR40][R2.64] ;  /* 0x0000002802039981 */ /* 0x0002a2000c1e1900 */
[C---:B------:R-:W-:Y:S02]  /*10350*/  ISETP.GE.U32.AND P2, PT, R6.reuse, 0x2, PT ;  /* 0x000000020600780c */ /* 0x040fe40003f46070 */
[C---:B------:R-:W-:Y:S01]  /*10360*/  ISETP.GE.U32.AND P3, PT, R6.reuse, 0x4, PT ;  /* 0x000000040600780c */ /* 0x040fe20003f66070 */
[----:B------:R-:W-:Y:S01]  /*10370*/  SHFL.IDX PT, R0, R16, RZ, 0x1f ;  /* 0x00001fff10007589 */ /* 0x000fe200000e0000 */
[C---:B------:R-:W-:Y:S02]  /*10380*/  ISETP.GE.U32.AND P4, PT, R6.reuse, 0x8, PT ;  /* 0x000000080600780c */ /* 0x040fe40003f86070 */
[C---:B------:R-:W-:Y:S01]  /*10390*/  ISETP.GE.U32.AND P5, PT, R6.reuse, 0x10, PT ;  /* 0x000000100600780c */ /* 0x040fe20003fa6070 */
[----:B------:R-:W-:Y:S01]  /*103a0*/  SHFL.IDX PT, R4, R16, 0x1, 0x1f ;  /* 0x00201f0010047f89 */ /* 0x000fe200000e0000 */
[----:B-1----:R-:W-:Y:S02]  /*103b0*/  IMAD.MOV.U32 R2, RZ, RZ, RZ ;  /* 0x000000ffff027224 */ /* 0x002fe400078e00ff */
[----:B--2---:R-:W-:Y:S01]  /*103c0*/  @!P1 IMAD.MOV.U32 R2, RZ, RZ, R3 ;  /* 0x000000ffff029224 */ /* 0x004fe200078e0003 */
[----:B------:R-:W-:-:S04]  /*103d0*/  ISETP.NE.AND P1, PT, R6, RZ, PT ;  /* 0x000000ff0600720c */ /* 0x000fc80003f25270 */
[----:B------:R-:W1:Y:S02]  /*103e0*/  SHFL.UP PT, R14, R2, 0x1, RZ ;  /* 0x04200000020e7989 */ /* 0x000e6400000e00ff */
[----:B-1----:R-:W-:-:S05]  /*103f0*/  SEL R5, R14, RZ, P1 ;  /* 0x000000ff0e057207 */ /* 0x002fca0000800000 */
[----:B------:R-:W-:-:S05]  /*10400*/  IMAD.IADD R3, R2, 0x1, R5 ;  /* 0x0000000102037824 */ /* 0x000fca00078e0205 */
        /* <DEDUP_REMOVED lines=12> */
[----:B------:R1:W2:Y:S02]  /*104d0*/  SHFL.IDX PT, R14, R3, 0x1f, 0x1f ;  /* 0x03e01f00030e7f89 */ /* 0x0002a400000e0000 */
.L_x_609:
[----:B------:R-:W-:Y:S02]  /*104e0*/  ULDC UR4, c[0x0][0xc38] ;  /* 0x00030e0000047ab9 */ /* 0x000fe40000000800 */
[----:B------:R-:W-:-:S04]  /*104f0*/  IMAD.U32 R16, RZ, RZ, UR4 ;  /* 0x00000004ff107e24 */ /* 0x000fc8000f8e00ff */
[----:B--2---:R-:W-:-:S04]  /*10500*/  IMAD R6, R14, R16, RZ ;  /* 0x000000100e067224 */ /* 0x004fc800078e02ff */
[----:B------:R-:W-:-:S05]  /*10510*/  IMAD.IADD R4, R4, 0x1, R6 ;  /* 0x0000000104047824 */ /* 0x000fca00078e0206 */
[----:B------:R-:W-:-:S13]  /*10520*/  ISETP.GT.AND P6, PT, R4, R0, PT ;  /* 0x000000000400720c */ /* 0x000fda0003fc4270 */
[----:B------:R-:W-:Y:S05]  /*10530*/  @P6 BRA `(.L_x_551) ;  /* 0x00000000009c6947 */ /* 0x000fea0003800000 */
.L_x_556:
[----:B------:R-:W2:Y:S01]  /*10540*/  LDC R6, c[0x0][0xc3c] ;  /* 0x00030f00ff067b82 */ /* 0x000ea20000000800 */
[----:B------:R-:W-:-:S05]  /*10550*/  VIADD R19, R19, 0x1f ;  /* 0x0000001f13137836 */ /* 0x000fca0000000000 */
[----:B--2---:R-:W-:-:S13]  /*10560*/  ISETP.GE.AND P6, PT, R19, R6, PT ;  /* 0x000000061300720c */ /* 0x004fda0003fc6270 */
[----:B------:R-:W-:Y:S05]  /*10570*/  @P6 BRA `(.L_x_552) ;  /* 0x0000000400446947 */ /* 0x000fea0003800000 */
[----:B------:R-:W2:Y:S01]  /*10580*/  S2R R2, SR_TID.X ;  /* 0x0000000000027919 */ /* 0x000ea20000002100 */
[----:B------:R-:W-:Y:S01]  /*10590*/  BSSY B0, `(.L_x_553) ;  /* 0x0000009000007945 */ /* 0x000fe20003800000 */
[----:B--2---:R-:W-:-:S05]  /*105a0*/  LOP3.LUT R2, R2, 0x1f, RZ, 0xc0, !PT ;  /* 0x0000001f02027812 */ /* 0x004fca00078ec0ff */
[----:B------:R-:W-:Y:S02]  /*105b0*/  IMAD.IADD R5, R19, 0x1, R2 ;  /* 0x0000000113057824 */ /* 0x000fe400078e0202 */
[----:B------:R-:W-:-:S03]  /*105c0*/  IMAD.MOV.U32 R2, RZ, RZ, RZ ;  /* 0x000000ffff027224 */ /* 0x000fc600078e00ff */
[----:B------:R-:W-:-:S13]  /*105d0*/  ISETP.GE.OR P6, PT, R5, R6, !P0 ;  /* 0x000000060500720c */ /* 0x000fda00047c6670 */
[----:B------:R-:W-:Y:S05]  /*105e0*/  @P6 BRA `(.L_x_554) ;  /* 0x00000000000c6947 */ /* 0x000fea0003800000 */
[----:B-1----:R-:W1:Y:S02]  /*105f0*/  LDC.64 R2, c[0x0][0xc80] ;  /* 0x00032000ff027b82 */ /* 0x002e640000000a00 */
[----:B-1----:R-:W-:-:S06]  /*10600*/  IMAD.WIDE R2, R5, 0x4, R2 ;  /* 0x0000000405027825 */ /* 0x002fcc00078e0202 */
[----:B------:R2:W5:Y:S02]  /*10610*/  LDG.E R2, desc[UR40][R2.64] ;  /* 0x0000002802027981 */ /* 0x000564000c1e1900 */
.L_x_554:
[----:B------:R-:W-:Y:S05]  /*10620*/  BSYNC B0 ;  /* 0x0000000000007941 */ /* 0x000fea0003800000 */
.L_x_553:
[----:B------:R-:W-:-:S03]  /*10630*/  UMOV UR4, 0xffffffff ;  /* 0xffffffff00047882 */ /* 0x000fc60000000000 */
[----:B------:R-:W-:Y:S05]  /*10640*/  BRA.DIV UR4, `(.L_x_555) ;  /* 0x0000001a04747947 */ /* 0x000fea000b800000 */
[----:B-----5:R-:W1:Y:S02]  /*10650*/  SHFL.UP PT, R14, R2, 0x1, RZ ;  /* 0x04200000020e7989 */ /* 0x020e6400000e00ff */
[----:B-12---:R-:W-:-:S05]  /*10660*/  SEL R3, R14, RZ, P1 ;  /* 0x000000ff0e037207 */ /* 0x006fca0000800000 */
        /* <DEDUP_REMOVED lines=14> */
.L_x_617:
[----:B------:R-:W-:Y:S02]  /*10750*/  ULDC UR4, c[0x0][0xc38] ;  /* 0x00030e0000047ab9 */ /* 0x000fe40000000800 */
[----:B------:R-:W-:-:S04]  /*10760*/  IMAD.U32 R16, RZ, RZ, UR4 ;  /* 0x00000004ff107e24 */ /* 0x000fc8000f8e00ff */
[----:B--2---:R-:W-:-:S04]  /*10770*/  IMAD R6, R14, R16, RZ ;  /* 0x000000100e067224 */ /* 0x004fc800078e02ff */
[----:B------:R-:W-:-:S05]  /*10780*/  IMAD.IADD R4, R6, 0x1, R4 ;  /* 0x0000000106047824 */ /* 0x000fca00078e0204 */
[----:B------:R-:W-:-:S13]  /*10790*/  ISETP.GT.AND P6, PT, R4, R0, PT ;  /* 0x000000000400720c */ /* 0x000fda0003fc4270 */
[----:B------:R-:W-:Y:S05]  /*107a0*/  @!P6 BRA `(.L_x_556) ;  /* 0xfffffffc0064e947 */ /* 0x000fea000383ffff */
.L_x_551:
[----:B------:R-:W-:Y:S01]  /*107b0*/  IMAD.IADD R6, R4, 0x1, -R6 ;  /* 0x0000000104067824 */ /* 0x000fe200078e0a06 */
[----:B------:R-:W-:-:S03]  /*107c0*/  UMOV UR4, 0xffffffff ;  /* 0xffffffff00047882 */ /* 0x000fc60000000000 */
[----:B------:R-:W-:-:S05]  /*107d0*/  IMAD R5, R3, R16, R6 ;  /* 0x0000001003057224 */ /* 0x000fca00078e0206 */
[----:B------:R-:W-:Y:S01]  /*107e0*/  ISETP.GT.AND P6, PT, R5, R0, PT ;  /* 0x000000000500720c */ /* 0x000fe20003fc4270 */
[----:B------:R-:W-:-:S12]  /*107f0*/  BRA.DIV UR4, `(.L_x_557) ;  /* 0x0000001a04c87947 */ /* 0x000fd8000b800000 */
[----:B------:R-:W-:-:S04]  /*10800*/  VOTE.ANY R5, PT, !P6 ;  /* 0x0000000000057806 */ /* 0x000fc800070e0100 */
[----:B------:R-:W2:Y:S02]  /*10810*/  POPC R4, R5 ;  /* 0x0000000500047309 */ /* 0x000ea40000000000 */
[----:B--2---:R2:W3:Y:S02]  /*10820*/  SHFL.IDX PT, R17, R2, R4, 0x1f ;  /* 0x00001f0402117589 */ /* 0x0044e400000e0000 */
.L_x_621:
[----:B------:R-:W-:Y:S01]  /*10830*/  ISETP.NE.AND P0, PT, R5, RZ, PT ;  /* 0x000000ff0500720c */ /* 0x000fe20003f05270 */
[----:B------:R-:W-:-:S12]  /*10840*/  IMAD.MOV.U32 R14, RZ, RZ, RZ ;  /* 0x000000ffff0e7224 */ /* 0x000fd800078e00ff */
[----:B------:R-:W-:Y:S05]  /*10850*/  @!P0 BRA `(.L_x_558) ;  /* 0x0000000000108947 */ /* 0x000fea0003800000 */
[----:B------:R-:W-:Y:S01]  /*10860*/  UMOV UR4, 0xffffffff ;  /* 0xffffffff00047882 */ /* 0x000fe20000000000 */
[----:B0-----:R-:W-:Y:S02]  /*10870*/  VIADD R12, R4, 0xffffffff ;  /* 0xffffffff040c7836 */ /* 0x001fe40000000000 */
[----:B------:R-:W-:Y:S05]  /*10880*/  BRA.DIV UR4, `(.L_x_559) ;  /* 0x0000001a04ec7947 */ /* 0x000fea000b800000 */
[----:B------:R4:W0:Y:S02]  /*10890*/  SHFL.IDX PT, R14, R3, R12, 0x1f ;  /* 0x00001f0c030e7589 */ /* 0x00082400000e0000 */
.L_x_558:
[----:B---3--:R-:W-:Y:S01]  /*108a0*/  IABS R5, R17 ;  /* 0x0000001100057213 */ /* 0x008fe20000000000 */
[----:B0-----:R-:W-:Y:S02]  /*108b0*/  IMAD R16, R14, R16, R6 ;  /* 0x000000100e107224 */ /* 0x001fe400078e0206 */
[----:B------:R-:W-:Y:S01]  /*108c0*/  IMAD.IADD R19, R4, 0x1, R19 ;  /* 0x0000000104137824 */ /* 0x000fe200078e0213 */
[----:B------:R-:W0:Y:S01]  /*108d0*/  I2F.RP R7, R5 ;  /* 0x0000000500077306 */ /* 0x000e220000209400 */
[----:B------:R-:W-:-:S07]  /*108e0*/  IMAD.IADD R0, R0, 0x1, -R16 ;  /* 0x0000000100007824 */ /* 0x000fce00078e0a10 */
[----:B0-----:R-:W0:Y:S02]  /*108f0*/  MUFU.RCP R7, R7 ;  /* 0x0000000700077308 */ /* 0x001e240000001000 */
[----:B0----5:R-:W-:-:S06]  /*10900*/  VIADD R8, R7, 0xffffffe ;  /* 0x0ffffffe07087836 */ /* 0x021fcc0000000000 */
[----:B-1--4-:R-:W2:Y:S02]  /*10910*/  F2I.FTZ.U32.TRUNC.NTZ R3, R8 ;  /* 0x0000000800037305 */ /* 0x012ea4000021f000 */
[----:B--2---:R-:W-:-:S04]  /*10920*/  IMAD.MOV R2, RZ, RZ, -R3 ;  /* 0x000000ffff027224 */ /* 0x004fc800078e0a03 */
[----:B------:R-:W-:Y:S02]  /*10930*/  IMAD R6, R2, R5, RZ ;  /* 0x0000000502067224 */ /* 0x000fe400078e02ff */
[----:B------:R-:W-:-:S04]  /*10940*/  IMAD.MOV.U32 R2, RZ, RZ, RZ ;  /* 0x000000ffff027224 */ /* 0x000fc800078e00ff */
[----:B------:R-:W-:Y:S01]  /*10950*/  IMAD.HI.U32 R2, R3, R6, R2 ;  /* 0x0000000603027227 */ /* 0x000fe200078e0002 */
[----:B------:R-:W-:Y:S02]  /*10960*/  IABS R6, R17 ;  /* 0x0000001100067213 */ /* 0x000fe40000000000 */
[----:B------:R-:W-:-:S03]  /*10970*/  IABS R3, R0 ;  /* 0x0000000000037213 */ /* 0x000fc60000000000 */
[----:B------:R-:W-:Y:S02]  /*10980*/  IMAD.MOV R6, RZ, RZ, -R6 ;  /* 0x000000ffff067224 */ /* 0x000fe400078e0a06 */
[----:B------:R-:W-:-:S04]  /*10990*/  IMAD.HI.U32 R2, R2, R3, RZ ;  /* 0x0000000302027227 */ /* 0x000fc800078e00ff */
[----:B------:R-:W-:Y:S01]  /*109a0*/  IMAD R6, R2, R6, R3 ;  /* 0x0000000602067224 */ /* 0x000fe200078e0203 */
[----:B------:R-:W-:-:S04]  /*109b0*/  LOP3.LUT R3, R0, R17, RZ, 0x3c, !PT ;  /* 0x0000001100037212 */ /* 0x000fc800078e3cff */
[----:B------:R-:W-:Y:S02]  /*109c0*/  ISETP.GT.U32.AND P1, PT, R5, R6, PT ;  /* 0x000000060500720c */ /* 0x000fe40003f24070 */
[----:B------:R-:W-:-:S11]  /*109d0*/  ISETP.GE.AND P2, PT, R3, RZ, PT ;  /* 0x000000ff0300720c */ /* 0x000fd60003f46270 */
[----:B------:R-:W-:Y:S02]  /*109e0*/  @!P1 IMAD.IADD R6, R6, 0x1, -R5 ;  /* 0x0000000106069824 */ /* 0x000fe400078e0a05 */
[----:B------:R-:W-:Y:S01]  /*109f0*/  @!P1 VIADD R2, R2, 0x1 ;  /* 0x0000000102029836 */ /* 0x000fe20000000000 */
[----:B------:R-:W-:Y:S02]  /*10a00*/  ISETP.NE.AND P1, PT, R17, RZ, PT ;  /* 0x000000ff1100720c */ /* 0x000fe40003f25270 */
[----:B------:R-:W-:-:S13]  /*10a10*/  ISETP.GE.U32.AND P0, PT, R6, R5, PT ;  /* 0x000000050600720c */ /* 0x000fda0003f06070 */
[----:B------:R-:W-:-:S04]  /*10a20*/  @P0 VIADD R2, R2, 0x1 ;  /* 0x0000000102020836 */ /* 0x000fc80000000000 */
[----:B------:R-:W-:Y:S01]  /*10a30*/  @!P2 IMAD.MOV R2, RZ, RZ, -R2 ;  /* 0x000000ffff02a224 */ /* 0x000fe200078e0a02 */
[----:B------:R-:W-:-:S05]  /*10a40*/  @!P1 LOP3.LUT R2, RZ, R17, RZ, 0x33, !PT ;  /* 0x00000011ff029212 */ /* 0x000fca00078e33ff */
[--C-:B------:R-:W-:Y:S02]  /*10a50*/  IMAD.MOV R3, RZ, RZ, -R2.reuse ;  /* 0x000000ffff037224 */ /* 0x100fe400078e0a02 */
[----:B------:R-:W-:Y:S02]  /*10a60*/  IMAD.MOV.U32 R18, RZ, RZ, R2 ;  /* 0x000000ffff127224 */ /* 0x000fe400078e0002 */
[----:B------:R-:W-:Y:S01]  /*10a70*/  IMAD R17, R17, R3, R0 ;  /* 0x0000000311117224 */ /* 0x000fe200078e0200 */
[----:B------:R-:W-:Y:S06]  /*10a80*/  BRA `(.L_x_560) ;  /* 0x00000000001c7947 */ /* 0x000fec0003800000 */
.L_x_552:
[----:B------:R-:W-:Y:S01]  /*10a90*/  UMOV UR4, URZ ;  /* 0x0000003f00047c82 */ /* 0x000fe20008000000 */
[----:B------:R-:W-:Y:S01]  /*10aa0*/  UMOV UR5, URZ ;  /* 0x0000003f00057c82 */ /* 0x000fe20008000000 */
[----:B------:R-:W-:Y:S01]  /*10ab0*/  ULDC UR6, c[0x0][0xc3c] ;  /* 0x00030f0000067ab9 */ /* 0x000fe20000000800 */
[----:B------:R-:W-:Y:S02]  /*10ac0*/  IMAD.MOV.U32 R16, RZ, RZ, R0 ;  /* 0x000000ffff107224 */ /* 0x000fe400078e0000 */
[----:B------:R-:W-:Y:S02]  /*10ad0*/  IMAD.U32 R17, RZ, RZ, UR4 ;  /* 0x00000004ff117e24 */ /* 0x000fe4000f8e00ff */
[----:B------:R-:W-:Y:S02]  /*10ae0*/  IMAD.U32 R18, RZ, RZ, UR5 ;  /* 0x00000005ff127e24 */ /* 0x000fe4000f8e00ff */
[----:B------:R-:W-:-:S07]  /*10af0*/  IMAD.U32 R19, RZ, RZ, UR6 ;  /* 0x00000006ff137e24 */ /* 0x000fce000f8e00ff */
.L_x_560:
[----:B------:R2:W3:Y:S01]  /*10b00*/  LDL R2, [R1+0x4] ;  /* 0x0000040001027983 */ /* 0x0004e20000100800 */
[----:B------:R-:W4:Y:S01]  /*10b10*/  S2R R0, SR_TID.X ;  /* 0x0000000000007919 */ /* 0x000f220000002100 */
[----:B------:R-:W-:Y:S05]  /*10b20*/  WARPSYNC.ALL ;  /* 0x0000000000007948 */ /* 0x000fea0003800000 */
[----:B----4-:R-:W-:Y:S01]  /*10b30*/  LOP3.LUT R0, R0, 0x1f, RZ, 0xc0, !PT ;  /* 0x0000001f00007812 */ /* 0x010fe200078ec0ff */
[----:B------:R-:W-:Y:S03]  /*10b40*/  BAR.SYNC.DEFER_BLOCKING 0x4, 0x180 ;  /* 0x0106000000007b1d */ /* 0x000fe60000010000 */
[----:B------:R-:W-:-:S13]  /*10b50*/  ISETP.NE.AND P0, PT, R0, RZ, PT ;  /* 0x000000ff0000720c */ /* 0x000fda0003f05270 */
[----:B-1----:R-:W3:Y:S01]  /*10b60*/  @!P0 S2R R3, SR_CgaCtaId ;  /* 0x0000000000038919 */ /* 0x002ee20000008800 */
[----:B------:R-:W-:-:S04]  /*10b70*/  @!P0 MOV R0, 0x400 ;  /* 0x0000040000008802 */ /* 0x000fc80000000f00 */
[----:B---3--:R-:W-:-:S05]  /*10b80*/  @!P0 LEA R2, R3, R0, 0x18 ;  /* 0x0000000003028211 */ /* 0x008fca00078ec0ff */
[----:B------:R2:W-:Y:S04]  /*10b90*/  @!P0 STS.128 [R2+0x28cd0], R16 ;  /* 0x028cd01002008388 */ /* 0x0005e80000000c00 */
[----:B------:R2:W-:Y:S01]  /*10ba0*/  @!P0 STL [R1+0x4], R2 ;  /* 0x0000040201008387 */ /* 0x0005e20000100800 */
[----:B------:R-:W-:Y:S06]  /*10bb0*/  BAR.ARV 0x5, 0x180 ;  /* 0x0146000000007b1d */ /* 0x000fec0000002000 */
.L_x_549:
[----:B------:R-:W-:Y:S02]  /*10bc0*/  ULDC UR4, c[0x0][0xc3c] ;  /* 0x00030f0000047ab9 */ /* 0x000fe40000000800 */
[----:B----4-:R-:W-:-:S13]  /*10bd0*/  ISETP.GE.AND P0, PT, R19, UR4, PT ;  /* 0x0000000413007c0c */ /* 0x010fda000bf06270 */
[----:B------:R-:W-:Y:S05]  /*10be0*/  @!P0 BRA `(.L_x_561) ;  /* 0xffffffa000808947 */ /* 0x000fea000383ffff */
[----:B------:R-:W-:Y:S05]  /*10bf0*/  BSYNC B8 ;  /* 0x0000000000087941 */ /* 0x000fea0003800000 */
.L_x_443:
[----:B---3--:R-:W3:Y:S01]  /*10c00*/  LDL.LU R0, [R1+0x3c] ;  /* 0x00003c0001007983 */ /* 0x008ee20000300800 */
[----:B------:R-:W-:Y:S01]  /*10c10*/  BSSY B0, `(.L_x_562) ;  /* 0x000000b000007945 */ /* 0x000fe20003800000 */
[----:B------:R-:W4:Y:S01]  /*10c20*/  S2R R5, SR_CgaCtaId ;  /* 0x0000000000057919 */ /* 0x000f220000008800 */
[----:B---3--:R-:W-:-:S05]  /*10c30*/  VIADD R0, R0, 0x1 ;  /* 0x0000000100007836 */ /* 0x008fca0000000000 */
[----:B--2---:R-:W-:-:S04]  /*10c40*/  LEA.HI R2, R0, R0, RZ, 0x1 ;  /* 0x0000000000027211 */ /* 0x004fc800078f08ff */
[----:B-1----:R-:W-:-:S05]  /*10c50*/  LOP3.LUT R3, R2, 0xfffffffe, RZ, 0xc0, !PT ;  /* 0xfffffffe02037812 */ /* 0x002fca00078ec0ff */
[----:B------:R-:W-:Y:S01]  /*10c60*/  IMAD.IADD R3, R0, 0x1, -R3 ;  /* 0x0000000100037824 */ /* 0x000fe200078e0a03 */
[----:B------:R-:W-:-:S04]  /*10c70*/  MOV R0, 0x400 ;  /* 0x0000040000007802 */ /* 0x000fc80000000f00 */
[----:B----4-:R-:W-:Y:S02]  /*10c80*/  LEA R0, R5, R0, 0x18 ;  /* 0x0000000005007211 */ /* 0x010fe400078ec0ff */
[----:B------:R-:W-:-:S04]  /*10c90*/  SHF.L.U32 R3, R3, 0x1f, RZ ;  /* 0x0000001f03037819 */ /* 0x000fc800000006ff */
[----:B------:R-:W1:Y:S02]  /*10ca0*/  SYNCS.PHASECHK.TRANS64.TRYWAIT P0, [R0+URZ+0x28c20], R3 ;  /* 0x028c2003000075a7 */ /* 0x000e64000800017f */
[----:B-1----:R-:W-:Y:S05]  /*10cb0*/  @!P0 BRA `(.L_x_563) ;  /* 0x0000001800048947 */ /* 0x002fea0003800000 */
.L_x_624:
[----:B------:R-:W-:Y:S05]  /*10cc0*/  BSYNC B0 ;  /* 0x0000000000007941 */ /* 0x000fea0003800000 */
.L_x_562:
[----:B------:R-:W-:-:S03]  /*10cd0*/  UMOV UR4, 0xffffffff ;  /* 0xffffffff00047882 */ /* 0x000fc60000000000 */
[----:B------:R-:W-:Y:S05]  /*10ce0*/  BRA.DIV UR4, `(.L_x_564) ;  /* 0x0000001a040c7947 */ /* 0x000fea000b800000 */
[----:B------:R-:W2:Y:S02]  /*10cf0*/  S2R R2, SR_TID.X ;  /* 0x0000000000027919 */ /* 0x000ea40000002100 */
[----:B--2---:R-:W-:-:S04]  /*10d00*/  SHF.R.U32.HI R2, RZ, 0x5, R2 ;  /* 0x00000005ff027819 */ /* 0x004fc80000011602 */
[----:B------:R-:W-:-:S05]  /*10d10*/  LOP3.LUT R2, R2, 0x3, RZ, 0xc0, !PT ;  /* 0x0000000302027812 */ /* 0x000fca00078ec0ff */
[----:B------:R2:W3:Y:S02]  /*10d20*/  SHFL.IDX PT, R14, R2, RZ, 0x1f ;  /* 0x00001fff020e7589 */ /* 0x0004e400000e0000 */
.L_x_627:
[----:B---3--:R-:W-:Y:S01]  /*10d30*/  ISETP.NE.AND P0, PT, R14, RZ, PT ;  /* 0x000000ff0e00720c */ /* 0x008fe20003f05270 */
[----:B------:R-:W-:-:S12]  /*10d40*/  BSSY B0, `(.L_x_565) ;  /* 0x0000027000007945 */ /* 0x000fd80003800000 */
[----:B------:R-:W-:Y:S05]  /*10d50*/  @P0 BRA `(.L_x_566) ;  /* 0x0000000000940947 */ /* 0x000fea0003800000 */
[----:B------:R-:W-:-:S03]  /*10d60*/  UMOV UR4, 0xffffffff ;  /* 0xffffffff00047882 */ /* 0x000fc60000000000 */
[----:B------:R-:W-:Y:S05]  /*10d70*/  BRA.DIV UR4, `(.L_x_567) ;  /* 0x0000001a041c7947 */ /* 0x000fea000b800000 */
[----:B------:R-:W-:-:S13]  /*10d80*/  ELECT P6, URZ, PT ;  /* 0x00000000003f782f */ /* 0x000fda00038c0000 */
.L_x_630:
[----:B------:R-:W-:Y:S05]  /*10d90*/  @!P6 BRA `(.L_x_566) ;  /* 0x000000000084e947 */ /* 0x000fea0003800000 */
[----:B------:R-:W-:-:S06]  /*10da0*/  ULOP3.LUT UR4, UR36, 0x2, URZ, 0xfc, !UPT ;  /* 0x0000000224047892 */ /* 0x000fcc000f8efc3f */
[----:B--2---:R-:W-:-:S05]  /*10db0*/  IMAD.U32 R2, RZ, RZ, UR4 ;  /* 0x00000004ff027e24 */ /* 0x004fca000f8e00ff */
[----:B------:R-:W-:-:S13]  /*10dc0*/  ISETP.NE.AND P2, PT, R2, 0x3, PT ;  /* 0x000000030200780c */ /* 0x000fda0003f45270 */
[----:B------:R-:W-:Y:S05]  /*10dd0*/  @!P2 BRA `(.L_x_568) ;  /* 0x000000000004a947 */ /* 0x000fea0003800000 */
[----:B------:R-:W-:Y:S01]  /*10de0*/  BPT.TRAP 0x1 ;  /* 0x000000040000795c */ /* 0x000fe20000300000 */
.L_x_568:
[----:B-1----:R-:W2:Y:S04]  /*10df0*/  LDL R3, [R1+0x8] ;  /* 0x0000080001037983 */ /* 0x002ea80000100800 */
[----:B0-----:R-:W3:Y:S01]  /*10e00*/  LDL.LU R7, [R1+0x10] ;  /* 0x0000100001077983 */ /* 0x001ee20000300800 */
[----:B------:R-:W-:-:S04]  /*10e10*/  VIADD R2, R0, 0x28c40 ;  /* 0x00028c4000027836 */ /* 0x000fc80000000000 */
[C---:B--2---:R-:W-:Y:S02]  /*10e20*/  IMAD R6, R3.reuse, 0x8, R2 ;  /* 0x0000000803067824 */ /* 0x044fe400078e0202 */
[----:B------:R-:W-:Y:S01]  /*10e30*/  VIADD R3, R3, 0x1 ;  /* 0x0000000103037836 */ /* 0x000fe20000000000 */
[----:B---3--:R-:W-:-:S04]  /*10e40*/  SHF.L.U32 R5, R7, 0x1f, RZ ;  /* 0x0000001f07057819 */ /* 0x008fc800000006ff */
[C---:B------:R-:W-:Y:S01]  /*10e50*/  ISETP.NE.AND P1, PT, R3.reuse, 0x2, PT ;  /* 0x000000020300780c */ /* 0x040fe20003f25270 */
[----:B------:R-:W0:Y:S03]  /*10e60*/  SYNCS.PHASECHK.TRANS64.TRYWAIT P0, [R6+URZ], R5 ;  /* 0x00000005060075a7 */ /* 0x000e26000800017f */
[----:B------:R-:W-:Y:S02]  /*10e70*/  SEL R4, RZ, 0x1, P1 ;  /* 0x00000001ff047807 */ /* 0x000fe40000800000 */
[----:B------:R-:W-:Y:S02]  /*10e80*/  SEL R3, R3, RZ, P1 ;  /* 0x000000ff03037207 */ /* 0x000fe40000800000 */
[----:B------:R-:W-:-:S03]  /*10e90*/  LOP3.LUT R4, R7, R4, RZ, 0x3c, !PT ;  /* 0x0000000407047212 */ /* 0x000fc600078e3cff */
[----:B------:R-:W-:Y:S01]  /*10ea0*/  IMAD R7, R3, 0x8, R2 ;  /* 0x0000000803077824 */ /* 0x000fe200078e0202 */
[----:B------:R-:W-:Y:S01]  /*10eb0*/  SHF.L.U32 R2, R4, 0x1f, RZ ;  /* 0x0000001f04027819 */ /* 0x000fe200000006ff */
[----:B0-----:R-:W-:Y:S06]  /*10ec0*/  @!P0 BRA `(.L_x_569) ;  /* 0x0000001400e88947 */ /* 0x001fec0003800000 */
.L_x_631:
[----:B------:R-:W1:Y:S02]  /*10ed0*/  SYNCS.PHASECHK.TRANS64.TRYWAIT P0, [R7+URZ], R2 ;  /* 0x00000002070075a7 */ /* 0x000e64000800017f */
[----:B-1----:R-:W-:Y:S05]  /*10ee0*/  @!P0 BRA `(.L_x_570) ;  /* 0x0000001400f48947 */ /* 0x002fea0003800000 */
.L_x_632:
[----:B------:R-:W-:Y:S05]  /*10ef0*/  @!P2 BRA `(.L_x_571) ;  /* 0x000000000004a947 */ /* 0x000fea0003800000 */
[----:B------:R-:W-:Y:S01]  /*10f00*/  BPT.TRAP 0x1 ;  /* 0x000000040000795c */ /* 0x000fe20000300000 */
.L_x_571:
[----:B------:R-:W2:Y:S01]  /*10f10*/  LDL.LU R4, [R1+0x8] ;  /* 0x0000080001047983 */ /* 0x000ea20000300800 */
[----:B------:R-:W-:-:S04]  /*10f20*/  VIADD R0, R0, 0x28c60 ;  /* 0x00028c6000007836 */ /* 0x000fc80000000000 */
[----:B--2---:R-:W-:-:S04]  /*10f30*/  IMAD R4, R4, 0x8, R0 ;  /* 0x0000000804047824 */ /* 0x004fc800078e0200 */
[----:B------:R-:W2:Y:S02]  /*10f40*/  SYNCS.PHASECHK.TRANS64.TRYWAIT P0, [R4+URZ], R5 ;  /* 0x00000005040075a7 */ /* 0x000ea4000800017f */
[----:B--2---:R-:W-:Y:S05]  /*10f50*/  @!P0 BRA `(.L_x_572) ;  /* 0x0000001400ec8947 */ /* 0x004fea0003800000 */
.L_x_633:
[----:B------:R-:W-:-:S07]  /*10f60*/  IMAD R3, R3, 0x8, R0 ;  /* 0x0000000803037824 */ /* 0x000fce00078e0200 */
.L_x_573:
[----:B---3--:R3:W4:Y:S02]  /*10f70*/  SYNCS.PHASECHK.TRANS64.TRYWAIT P0, [R3+URZ], R2 ;  /* 0x00000002030075a7 */ /* 0x008724000800017f */
[----:B----4-:R-:W-:Y:S05]  /*10f80*/  @!P0 NANOSLEEP.SYNCS 0x989680 ;  /* 0x009896800000895d */ /* 0x010fea0003900000 */
[----:B------:R-:W4:Y:S02]  /*10f90*/  @!P0 SYNCS.PHASECHK.TRANS64 P0, [R3+URZ], R2 ;  /* 0x00000002030085a7 */ /* 0x000f24000800007f */
[----:B----4-:R-:W-:Y:S05]  /*10fa0*/  @!P0 BRA `(.L_x_573) ;  /* 0xfffffffc00f08947 */ /* 0x010fea000383ffff */
.L_x_566:
[----:B------:R-:W-:Y:S05]  /*10fb0*/  BSYNC B0 ;  /* 0x0000000000007941 */ /* 0x000fea0003800000 */
.L_x_565:
[----:B------:R-:W-:Y:S05]  /*10fc0*/  EXIT ;  /* 0x000000000000794d */ /* 0x000fea0003800000 */
.L_x_394:
[----:B0-----:R-:W-:-:S04]  /*10fd0*/  IMAD.U32 R3, RZ, RZ, UR16 ;  /* 0x00000010ff037e24 */ /* 0x001fc8000f8e00ff */
[----:B------:R0:W1:Y:S03]  /*10fe0*/  SYNCS.PHASECHK.TRANS64.TRYWAIT P0, [R3+URZ+0x28c50], R0 ;  /* 0x028c5000030075a7 */ /* 0x000066000800017f */
[----:B-1----:R-:W-:Y:S05]  /*10ff0*/  @!P0 NANOSLEEP.SYNCS 0x989680 ;  /* 0x009896800000895d */ /* 0x002fea0003900000 */
[----:B------:R-:W1:Y:S02]  /*11000*/  @!P0 SYNCS.PHASECHK.TRANS64 P0, [R3+URZ+0x28c50], R0 ;  /* 0x028c5000030085a7 */ /* 0x000e64000800007f */
[----:B-1----:R-:W-:Y:S05]  /*11010*/  @!P0 BRA `(.L_x_394) ;  /* 0xfffffffc00ec8947 */ /* 0x002fea000383ffff */
[----:B------:R-:W-:Y:S05]  /*11020*/  BRA `(.L_x_574) ;  /* 0xffffff0800407947 */ /* 0x000fea000383ffff */
.L_x_399:
[----:B-1----:R-:W-:-:S04]  /*11030*/  IMAD.U32 R3, RZ, RZ, UR6 ;  /* 0x00000006ff037e24 */ /* 0x002fc8000f8e00ff */
[----:B------:R1:W2:Y:S03]  /*11040*/  SYNCS.PHASECHK.TRANS64.TRYWAIT P0, [R3+URZ+0x28c50], R0 ;  /* 0x028c5000030075a7 */ /* 0x0002a6000800017f */
[----:B--2---:R-:W-:Y:S05]  /*11050*/  @!P0 NANOSLEEP.SYNCS 0x989680 ;  /* 0x009896800000895d */ /* 0x004fea0003900000 */
[----:B------:R-:W2:Y:S02]  /*11060*/  @!P0 SYNCS.PHASECHK.TRANS64 P0, [R3+URZ+0x28c50], R0 ;  /* 0x028c5000030085a7 */ /* 0x000ea4000800007f */
[----:B--2---:R-:W-:Y:S05]  /*11070*/  @!P0 BRA `(.L_x_399) ;  /* 0xfffffffc00ec8947 */ /* 0x004fea000383ffff */
[----:B------:R-:W-:Y:S05]  /*11080*/  BRA `(.L_x_398) ;  /* 0xffffff14004c7947 */ /* 0x000fea000383ffff */
.L_x_402:
[----:B0-----:R-:W-:-:S04]  /*11090*/  IMAD.U32 R3, RZ, RZ, UR42 ;  /* 0x0000002aff037e24 */ /* 0x001fc8000f8e00ff */
[----:B------:R0:W1:Y:S03]  /*110a0*/  SYNCS.PHASECHK.TRANS64.TRYWAIT P1, [R3+URZ+0x28c00], R0 ;  /* 0x028c0000030075a7 */ /* 0x000066000802017f */
[----:B-1----:R-:W-:Y:S05]  /*110b0*/  @!P1 NANOSLEEP.SYNCS 0x989680 ;  /* 0x009896800000995d */ /* 0x002fea0003900000 */
[----:B------:R-:W1:Y:S02]  /*110c0*/  @!P1 SYNCS.PHASECHK.TRANS64 P1, [R3+URZ+0x28c00], R0 ;  /* 0x028c0000030095a7 */ /* 0x000e64000802007f */
[----:B-1----:R-:W-:Y:S05]  /*110d0*/  @!P1 BRA `(.L_x_402) ;  /* 0xfffffffc00ec9947 */ /* 0x002fea000383ffff */
[----:B------:R-:W-:Y:S05]  /*110e0*/  BRA `(.L_x_575) ;  /* 0xffffff2000ac7947 */ /* 0x000fea000383ffff */
.L_x_406:
[----:B--2---:R2:W3:Y:S02]  /*110f0*/  SYNCS.PHASECHK.TRANS64.TRYWAIT P1, [R7+URZ+0x28c30], R8 ;  /* 0x028c3008070075a7 */ /* 0x0044e4000802017f */
[----:B---3--:R-:W-:Y:S05]  /*11100*/  @!P1 NANOSLEEP.SYNCS 0x989680 ;  /* 0x009896800000995d */ /* 0x008fea0003900000 */
[----:B------:R-:W3:Y:S02]  /*11110*/  @!P1 SYNCS.PHASECHK.TRANS64 P1, [R7+URZ+0x28c30], R8 ;  /* 0x028c3008070095a7 */ /* 0x000ee4000802007f */
[----:B---3--:R-:W-:Y:S05]  /*11120*/  @!P1 BRA `(.L_x_406) ;  /* 0xfffffffc00f09947 */ /* 0x008fea000383ffff */
[----:B------:R-:W-:Y:S05]  /*11130*/  BRA `(.L_x_405) ;  /* 0xffffff2000c87947 */ /* 0x000fea000383ffff */
.L_x_410:
[----:B----4-:R4:W0:Y:S02]  /*11140*/  SYNCS.PHASECHK.TRANS64.TRYWAIT P2, [R7+URZ+0x28c50], R8 ;  /* 0x028c5008070075a7 */ /* 0x010824000804017f */
[----:B0-----:R-:W-:Y:S05]  /*11150*/  @!P2 NANOSLEEP.SYNCS 0x989680 ;  /* 0x009896800000a95d */ /* 0x001fea0003900000 */
[----:B------:R-:W0:Y:S02]  /*11160*/  @!P2 SYNCS.PHASECHK.TRANS64 P2, [R7+URZ+0x28c50], R8 ;  /* 0x028c50080700a5a7 */ /* 0x000e24000804007f */
[----:B0-----:R-:W-:Y:S05]  /*11170*/  @!P2 BRA `(.L_x_410) ;  /* 0xfffffffc00f0a947 */ /* 0x001fea000383ffff */
[----:B------:R-:W-:Y:S05]  /*11180*/  BRA `(.L_x_409) ;  /* 0xffffff3400dc7947 */ /* 0x000fea000383ffff */
.L_x_415:
[----:B--2---:R-:W-:-:S04]  /*11190*/  IMAD.U32 R3, RZ, RZ, UR23 ;  /* 0x00000017ff037e24 */ /* 0x004fc8000f8e00ff */
[----:B------:R2:W3:Y:S03]  /*111a0*/  SYNCS.PHASECHK.TRANS64.TRYWAIT P3, [R3+URZ+0x28c30], R8 ;  /* 0x028c3008030075a7 */ /* 0x0004e6000806017f */
[----:B---3--:R-:W-:Y:S05]  /*111b0*/  @!P3 NANOSLEEP.SYNCS 0x989680 ;  /* 0x009896800000b95d */ /* 0x008fea0003900000 */
[----:B------:R-:W3:Y:S02]  /*111c0*/  @!P3 SYNCS.PHASECHK.TRANS64 P3, [R3+URZ+0x28c30], R8 ;  /* 0x028c30080300b5a7 */ /* 0x000ee4000806007f */
[----:B---3--:R-:W-:Y:S05]  /*111d0*/  @!P3 BRA `(.L_x_415) ;  /* 0xfffffffc00ecb947 */ /* 0x008fea000383ffff */
[----:B------:R-:W-:Y:S05]  /*111e0*/  BRA `(.L_x_414) ;  /* 0xffffff3800b87947 */ /* 0x000fea000383ffff */
.L_x_419:
[----:B---3--:R3:W4:Y:S02]  /*111f0*/  SYNCS.PHASECHK.TRANS64.TRYWAIT P3, [R173+URZ+0x28c50], R8 ;  /* 0x028c5008ad0075a7 */ /* 0x008724000806017f */
[----:B----4-:R-:W-:Y:S05]  /*11200*/  @!P3 NANOSLEEP.SYNCS 0x989680 ;  /* 0x009896800000b95d */ /* 0x010fea0003900000 */
[----:B------:R-:W4:Y:S02]  /*11210*/  @!P3 SYNCS.PHASECHK.TRANS64 P3, [R173+URZ+0x28c50], R8 ;  /* 0x028c5008ad00b5a7 */ /* 0x000f24000806007f */
[----:B----4-:R-:W-:Y:S05]  /*11220*/  @!P3 BRA `(.L_x_419) ;  /* 0xfffffffc00f0b947 */ /* 0x010fea000383ffff */
[----:B------:R-:W-:Y:S05]  /*11230*/  BRA `(.L_x_418) ;  /* 0xffffff5000ec7947 */ /* 0x000fea000383ffff */
.L_x_455:
[----:B------:R-:W1:Y:S01]  /*11240*/  S2R R4, SR_TID.X ;  /* 0x0000000000047919 */ /* 0x000e620000002100 */
[----:B------:R-:W-:Y:S01]  /*11250*/  BSSY B0, `(.L_x_576) ;  /* 0x000000a000007945 */ /* 0x000fe20003800000 */
[----:B0-----:R-:W-:Y:S02]  /*11260*/  IMAD.MOV.U32 R12, RZ, RZ, RZ ;  /* 0x000000ffff0c7224 */ /* 0x001fe400078e00ff */
[----:B------:R-:W-:Y:S02]  /*11270*/  IMAD.MOV.U32 R11, RZ, RZ, 0x1f ;  /* 0x0000001fff0b7424 */ /* 0x000fe400078e00ff */
[----:B------:R-:W-:Y:S01]  /*11280*/  IMAD.MOV.U32 R15, RZ, RZ, -0x1 ;  /* 0xffffffffff0f7424 */ /* 0x000fe200078e00ff */
[----:B-1----:R-:W-:-:S04]  /*11290*/  SHF.R.U32.HI R4, RZ, 0x5, R4 ;  /* 0x00000005ff047819 */ /* 0x002fc80000011604 */
[----:B------:R-:W-:-:S05]  /*112a0*/  LOP3.LUT R4, R4, 0x3, RZ, 0xc0, !PT ;  /* 0x0000000304047812 */ /* 0x000fca00078ec0ff */
[----:B------:R-:W-:-:S07]  /*112b0*/  IMAD.MOV.U32 R13, RZ, RZ, R4 ;  /* 0x000000ffff0d7224 */ /* 0x000fce00078e0004 */
[----:B------:R-:W-:Y:S05]  /*112c0*/  WARPSYNC.COLLECTIVE R15, `(.L_x_577) ;  /* 0x000000000f087348 */ /* 0x000fea0003c00000 */
[----:B------:R0:W1:Y:S02]  /*112d0*/  SHFL.IDX P6, R14, R13, R12, R11 ;  /* 0x0000000c0d0e7389 */ /* 0x00006400000c000b */
[----:B01----:R-:W-:Y:S01]  /*112e0*/  ENDCOLLECTIVE ;  /* 0x000000000000791b */ /* 0x003fe20003800000 */
.L_x_577:
[----:B------:R-:W-:Y:S05]  /*112f0*/  BSYNC B0 ;  /* 0x0000000000007941 */ /* 0x000fea0003800000 */
.L_x_576:
[----:B------:R-:W-:Y:S05]  /*11300*/  BRA `(.L_x_578) ;  /* 0xffffffa4009c7947 */ /* 0x000fea000383ffff */
.L_x_457:
[----:B------:R-:W-:Y:S01]  /*11310*/  BSSY B0, `(.L_x_579) ;  /* 0x0000006000007945 */ /* 0x000fe20003800000 */
[----:B------:R-:W-:-:S07]  /*11320*/  IMAD.MOV.U32 R15, RZ, RZ, -0x1 ;  /* 0xffffffffff0f7424 */ /* 0x000fce00078e00ff */
[----:B012---:R-:W-:Y:S05]  /*11330*/  WARPSYNC.COLLECTIVE R15, `(.L_x_580) ;  /* 0x000000000f0c7348 */ /* 0x007fea0003c00000 */
[----:B------:R-:W-:Y:S02]  /*11340*/  ELECT P6, UR62, PT ;  /* 0x00000000003e782f */ /* 0x000fe400038c0000 */
[----:B------:R-:W-:Y:S01]  /*11350*/  MOV R14, UR62 ;  /* 0x0000003e000e7c02 */ /* 0x000fe20008000f00 */
[----:B012---:R-:W-:Y:S10]  /*11360*/  ENDCOLLECTIVE ;  /* 0x000000000000791b */ /* 0x007ff40003800000 */
.L_x_580:
[----:B------:R-:W-:Y:S05]  /*11370*/  BSYNC B0 ;  /* 0x0000000000007941 */ /* 0x000fea0003800000 */
.L_x_579:
[----:B------:R-:W-:Y:S05]  /*11380*/  BRA `(.L_x_581) ;  /* 0xffffffa400a07947 */ /* 0x000fea000383ffff */
.L_x_459:
[----:B--2---:R2:W3:Y:S02]  /*11390*/  SYNCS.PHASECHK.TRANS64.TRYWAIT P0, [R0+URZ+0x28c40], R2 ;  /* 0x028c4002000075a7 */ /* 0x0044e4000800017f */
[----:B---3--:R-:W-:Y:S05]  /*113a0*/  @!P0 NANOSLEEP.SYNCS 0x989680 ;  /* 0x009896800000895d */ /* 0x008fea0003900000 */
[----:B------:R-:W3:Y:S02]  /*113b0*/  @!P0 SYNCS.PHASECHK.TRANS64 P0, [R0+URZ+0x28c40], R2 ;  /* 0x028c4002000085a7 */ /* 0x000ee4000800007f */
[----:B---3--:R-:W-:Y:S05]  /*113c0*/  @!P0 BRA `(.L_x_459) ;  /* 0xfffffffc00f08947 */ /* 0x008fea000383ffff */
[----:B------:R-:W-:Y:S05]  /*113d0*/  BRA `(.L_x_582) ;  /* 0xffffffa8000c7947 */ /* 0x000fea000383ffff */
.L_x_463:
[----:B------:R-:W2:Y:S01]  /*113e0*/  LDL.LU R11, [R1+0x38] ;  /* 0x00003800010b7983 */ /* 0x000ea20000300800 */
[----:B------:R-:W-:Y:S02]  /*113f0*/  IMAD.MOV.U32 R13, RZ, RZ, R2 ;  /* 0x000000ffff0d7224 */ /* 0x000fe400078e0002 */
[----:B------:R-:W-:Y:S02]  /*11400*/  IMAD.MOV.U32 R12, RZ, RZ, RZ ;  /* 0x000000ffff0c7224 */ /* 0x000fe400078e00ff */
[----:B------:R-:W-:Y:S02]  /*11410*/  IMAD.MOV.U32 R15, RZ, RZ, -0x1 ;  /* 0xffffffffff0f7424 */ /* 0x000fe400078e00ff */
[----:B------:R-:W-:Y:S02]  /*11420*/  IMAD R17, R17, 0x40, R8 ;  /* 0x0000004011117824 */ /* 0x000fe400078e0208 */
[----:B--2---:R-:W-:Y:S02]  /*11430*/  IMAD R0, R11, R7, RZ ;  /* 0x000000070b007224 */ /* 0x004fe400078e02ff */
[----:B------:R-:W-:-:S02]  /*11440*/  IMAD.MOV.U32 R11, RZ, RZ, 0x181f ;  /* 0x0000181fff0b7424 */ /* 0x000fc400078e00ff */
[C---:B------:R-:W-:Y:S01]  /*11450*/  VIADD R7, R17.reuse, 0x10 ;  /* 0x0000001011077836 */ /* 0x040fe20000000000 */
[----:B------:R-:W-:-:S13]  /*11460*/  ISETP.GE.AND P1, PT, R17, R0, PT ;  /* 0x000000001100720c */ /* 0x000fda0003f26270 */
[----:B-----5:R-:W-:Y:S05]  /*11470*/  WARPSYNC.COLLECTIVE R15, `(.L_x_583) ;  /* 0x000000000f087348 */ /* 0x020fea0003c00000 */
[----:B------:R0:W1:Y:S02]  /*11480*/  SHFL.IDX P6, R14, R13, R12, R11 ;  /* 0x0000000c0d0e7389 */ /* 0x00006400000c000b */
[----:B01---5:R-:W-:Y:S01]  /*11490*/  ENDCOLLECTIVE ;  /* 0x000000000000791b */ /* 0x023fe20003800000 */
.L_x_583:
[----:B------:R-:W-:Y:S02]  /*114a0*/  IMAD.MOV.U32 R13, RZ, RZ, R3 ;  /* 0x000000ffff0d7224 */ /* 0x000fe400078e0003 */
[----:B------:R-:W-:-:S07]  /*114b0*/  IMAD.MOV.U32 R4, RZ, RZ, R14 ;  /* 0x000000ffff047224 */ /* 0x000fce00078e000e */
[----:B------:R-:W-:Y:S05]  /*114c0*/  WARPSYNC.COLLECTIVE R15, `(.L_x_584) ;  /* 0x000000000f087348 */ /* 0x000fea0003c00000 */
[----:B------:R0:W1:Y:S02]  /*114d0*/  SHFL.IDX P6, R14, R13, R12, R11 ;  /* 0x0000000c0d0e7389 */ /* 0x00006400000c000b */
[----:B01----:R-:W-:Y:S01]  /*114e0*/  ENDCOLLECTIVE ;  /* 0x000000000000791b */ /* 0x003fe20003800000 */
.L_x_584:
[----:B------:R-:W-:Y:S02]  /*114f0*/  IMAD.MOV.U32 R13, RZ, RZ, R2 ;  /* 0x000000ffff0d7224 */ /* 0x000fe400078e0002 */
[----:B------:R-:W-:Y:S02]  /*11500*/  IMAD.MOV.U32 R12, RZ, RZ, 0x1 ;  /* 0x00000001ff0c7424 */ /* 0x000fe400078e00ff */
[----:B------:R-:W-:-:S07]  /*11510*/  IMAD.MOV.U32 R5, RZ, RZ, R14 ;  /* 0x000000ffff057224 */ /* 0x000fce00078e000e */
[----:B------:R-:W-:Y:S05]  /*11520*/  WARPSYNC.COLLECTIVE R15, `(.L_x_585) ;  /* 0x000000000f087348 */ /* 0x000fea0003c00000 */
[----:B------:R0:W1:Y:S02]  /*11530*/  SHFL.IDX P6, R14, R13, R12, R11 ;  /* 0x0000000c0d0e7389 */ /* 0x00006400000c000b */
[----:B01----:R-:W-:Y:S01]  /*11540*/  ENDCOLLECTIVE ;  /* 0x000000000000791b */ /* 0x003fe20003800000 */
.L_x_585:
        /* <DEDUP_REMOVED lines=10> */
.L_x_586:
        /* <DEDUP_REMOVED lines=11> */
.L_x_587:
        /* <DEDUP_REMOVED lines=10> */
.L_x_588:
[----:B------:R-:W-:Y:S01]  /*11740*/  @!PT LDS RZ, [RZ] ;  /* 0x00000000fffff984 */ /* 0x000fe20000000800 */
[----:B------:R-:W-:Y:S01]  /*11750*/  @!PT LDS RZ, [RZ] ;  /* 0x00000000fffff984 */ /* 0x000fe20000000800 */
[----:B------:R-:W-:Y:S01]  /*11760*/  @!PT LDS RZ, [RZ] ;  /* 0x00000000fffff984 */ /* 0x000fe20000000800 */
[----:B------:R0:W-:Y:S01]  /*11770*/  @!P1 LDGSTS.E.BYPASS.LTC128B.128 [R9+0x20c00], desc[UR40][R4.64], !P0 ;  /* 0x20c0000004099fae */ /* 0x0001e2000c101d68 */
[----:B------:R-:W-:Y:S02]  /*11780*/  IMAD.MOV.U32 R13, RZ, RZ, R2 ;  /* 0x000000ffff0d7224 */ /* 0x000fe400078e0002 */
[----:B0-----:R-:W-:Y:S02]  /*11790*/  VIADD R4, R17, 0x20 ;  /* 0x0000002011047836 */ /* 0x001fe40000000000 */
[----:B------:R-:W-:-:S03]  /*117a0*/  IMAD.MOV.U32 R12, RZ, RZ, 0x3 ;  /* 0x00000003ff0c7424 */ /* 0x000fc600078e00ff */
[----:B------:R-:W-:Y:S01]  /*117b0*/  ISETP.GE.AND P1, PT, R4, R0, PT ;  /* 0x000000000400720c */ /* 0x000fe20003f26270 */
[----:B------:R-:W-:-:S12]  /*117c0*/  IMAD.MOV.U32 R4, RZ, RZ, R14 ;  /* 0x000000ffff047224 */ /* 0x000fd800078e000e */
[----:B------:R-:W-:Y:S05]  /*117d0*/  WARPSYNC.COLLECTIVE R15, `(.L_x_589) ;  /* 0x000000000f087348 */ /* 0x000fea0003c00000 */
[----:B------:R0:W1:Y:S02]  /*117e0*/  SHFL.IDX P6, R14, R13, R12, R11 ;  /* 0x0000000c0d0e7389 */ /* 0x00006400000c000b */
[----:B01----:R-:W-:Y:S01]  /*117f0*/  ENDCOLLECTIVE ;  /* 0x000000000000791b */ /* 0x003fe20003800000 */
.L_x_589:
[----:B------:R-:W-:-:S05]  /*11800*/  @!P1 LEA R5, P2, R10, R4, 0x1 ;  /* 0x000000040a059211 */ /* 0x000fca00078408ff */
[----:B------:R-:W-:Y:S02]  /*11810*/  @!P1 IMAD.X R4, RZ, RZ, R6, P2 ;  /* 0x000000ffff049224 */ /* 0x000fe400010e0606 */
[----:B------:R-:W-:-:S03]  /*11820*/  IMAD.MOV.U32 R13, RZ, RZ, R3 ;  /* 0x000000ffff0d7224 */ /* 0x000fc600078e0003 */
[----:B------:R-:W-:-:S04]  /*11830*/  @!P1 LOP3.LUT R5, R5, R4, RZ, 0x3c, !PT ;  /* 0x0000000405059212 */ /* 0x000fc800078e3cff */
        /* <DEDUP_REMOVED lines=10> */
.L_x_590:
[----:B------:R-:W-:Y:S01]  /*118e0*/  IMAD.MOV.U32 R3, RZ, RZ, R14 ;  /* 0x000000ffff037224 */ /* 0x000fe200078e000e */
[----:B------:R-:W-:Y:S06]  /*118f0*/  BRA `(.L_x_591) ;  /* 0xffffffac00707947 */ /* 0x000fec000383ffff */
.L_x_466:
[----:B0-----:R-:W2:Y:S02]  /*11900*/  LDL R2, [R1+0x4] ;  /* 0x0000040001027983 */ /* 0x001ea40000100800 */
[----:B--2---:R0:W1:Y:S02]  /*11910*/  SYNCS.PHASECHK.TRANS64.TRYWAIT P0, [R2+URZ+0x28c20], R0 ;  /* 0x028c2000020075a7 */ /* 0x004064000800017f */
[----:B-1----:R-:W-:Y:S05]  /*11920*/  @!P0 NANOSLEEP.SYNCS 0x989680 ;  /* 0x009896800000895d */ /* 0x002fea0003900000 */
[----:B------:R-:W1:Y:S02]  /*11930*/  @!P0 SYNCS.PHASECHK.TRANS64 P0, [R2+URZ+0x28c20], R0 ;  /* 0x028c2000020085a7 */ /* 0x000e64000800007f */
[----:B-1----:R-:W-:Y:S05]  /*11940*/  @!P0 BRA `(.L_x_466) ;  /* 0xfffffffc00ec8947 */ /* 0x002fea000383ffff */
[----:B------:R-:W-:Y:S05]  /*11950*/  BRA `(.L_x_592) ;  /* 0xffffffac00d07947 */ /* 0x000fea000383ffff */
.L_x_470:
[----:B0-----:R0:W1:Y:S02]  /*11960*/  SYNCS.PHASECHK.TRANS64.TRYWAIT P0, [R3+URZ+0x28c60], R0 ;  /* 0x028c6000030075a7 */ /* 0x001064000800017f */
[----:B-1----:R-:W-:Y:S05]  /*11970*/  @!P0 NANOSLEEP.SYNCS 0x989680 ;  /* 0x009896800000895d */ /* 0x002fea0003900000 */
[----:B------:R-:W1:Y:S02]  /*11980*/  @!P0 SYNCS.PHASECHK.TRANS64 P0, [R3+URZ+0x28c60], R0 ;  /* 0x028c6000030085a7 */ /* 0x000e64000800007f */
[----:B-1----:R-:W-:Y:S05]  /*11990*/  @!P0 BRA `(.L_x_470) ;  /* 0xfffffffc00f08947 */ /* 0x002fea000383ffff */
[----:B------:R-:W-:Y:S05]  /*119a0*/  BRA `(.L_x_593) ;  /* 0xffffffb000007947 */ /* 0x000fea000383ffff */
.L_x_489:
[----:B-1----:R1:W2:Y:S02]  /*119b0*/  SYNCS.PHASECHK.TRANS64.TRYWAIT P0, [R3+URZ+0x28c40], R2 ;  /* 0x028c4002030075a7 */ /* 0x0022a4000800017f */
[----:B--2---:R-:W-:Y:S05]  /*119c0*/  @!P0 NANOSLEEP.SYNCS 0x989680 ;  /* 0x009896800000895d */ /* 0x004fea0003900000 */
[----:B------:R-:W2:Y:S02]  /*119d0*/  @!P0 SYNCS.PHASECHK.TRANS64 P0, [R3+URZ+0x28c40], R2 ;  /* 0x028c4002030085a7 */ /* 0x000ea4000800007f */
[----:B--2---:R-:W-:Y:S05]  /*119e0*/  @!P0 BRA `(.L_x_489) ;  /* 0xfffffffc00f08947 */ /* 0x004fea000383ffff */
[----:B------:R-:W-:Y:S05]  /*119f0*/  BRA `(.L_x_594) ;  /* 0xffffffbc00307947 */ /* 0x000fea000383ffff */
.L_x_494:
[----:B0-----:R0:W2:Y:S02]  /*11a00*/  SYNCS.PHASECHK.TRANS64.TRYWAIT P0, [R3+URZ+0x28c60], R2 ;  /* 0x028c6002030075a7 */ /* 0x0010a4000800017f */
[----:B--2---:R-:W-:Y:S05]  /*11a10*/  @!P0 NANOSLEEP.SYNCS 0x989680 ;  /* 0x009896800000895d */ /* 0x004fea0003900000 */
[----:B------:R-:W2:Y:S02]  /*11a20*/  @!P0 SYNCS.PHASECHK.TRANS64 P0, [R3+URZ+0x28c60], R2 ;  /* 0x028c6002030085a7 */ /* 0x000ea4000800007f */
[----:B--2---:R-:W-:Y:S05]  /*11a30*/  @!P0 BRA `(.L_x_494) ;  /* 0xfffffffc00f08947 */ /* 0x004fea000383ffff */
[----:B------:R-:W-:Y:S05]  /*11a40*/  BRA `(.L_x_595) ;  /* 0xffffffbc00b87947 */ /* 0x000fea000383ffff */
.L_x_509:
[----:B0-----:R0:W1:Y:S02]  /*11a50*/  SYNCS.PHASECHK.TRANS64.TRYWAIT P0, [R4+URZ+0x28c40], R2 ;  /* 0x028c4002040075a7 */ /* 0x001064000800017f */
[----:B-1----:R-:W-:Y:S05]  /*11a60*/  @!P0 NANOSLEEP.SYNCS 0x989680 ;  /* 0x009896800000895d */ /* 0x002fea0003900000 */
[----:B------:R-:W1:Y:S02]  /*11a70*/  @!P0 SYNCS.PHASECHK.TRANS64 P0, [R4+URZ+0x28c40], R2 ;  /* 0x028c4002040085a7 */ /* 0x000e64000800007f */
[----:B-1----:R-:W-:Y:S05]  /*11a80*/  @!P0 BRA `(.L_x_509) ;  /* 0xfffffffc00f08947 */ /* 0x002fea000383ffff */
[----:B------:R-:W-:Y:S05]  /*11a90*/  BRA `(.L_x_596) ;  /* 0xffffffc800c87947 */ /* 0x000fea000383ffff */
.L_x_514:
[----:B-1----:R1:W2:Y:S02]  /*11aa0*/  SYNCS.PHASECHK.TRANS64.TRYWAIT P0, [R4+URZ+0x28c60], R2 ;  /* 0x028c6002040075a7 */ /* 0x0022a4000800017f */
[----:B--2---:R-:W-:Y:S05]  /*11ab0*/  @!P0 NANOSLEEP.SYNCS 0x989680 ;  /* 0x009896800000895d */ /* 0x004fea0003900000 */
[----:B------:R-:W2:Y:S02]  /*11ac0*/  @!P0 SYNCS.PHASECHK.TRANS64 P0, [R4+URZ+0x28c60], R2 ;  /* 0x028c6002040085a7 */ /* 0x000ea4000800007f */
[----:B--2---:R-:W-:Y:S05]  /*11ad0*/  @!P0 BRA `(.L_x_514) ;  /* 0xfffffffc00f08947 */ /* 0x004fea000383ffff */
[----:B------:R-:W-:Y:S05]  /*11ae0*/  BRA `(.L_x_597) ;  /* 0xffffffcc004c7947 */ /* 0x000fea000383ffff */
.L_x_529:
[----:B-1----:R1:W2:Y:S02]  /*11af0*/  SYNCS.PHASECHK.TRANS64.TRYWAIT P0, [R4+URZ+0x28c40], R2 ;  /* 0x028c4002040075a7 */ /* 0x0022a4000800017f */
[----:B--2---:R-:W-:Y:S05]  /*11b00*/  @!P0 NANOSLEEP.SYNCS 0x989680 ;  /* 0x009896800000895d */ /* 0x004fea0003900000 */
[----:B------:R-:W2:Y:S02]  /*11b10*/  @!P0 SYNCS.PHASECHK.TRANS64 P0, [R4+URZ+0x28c40], R2 ;  /* 0x028c4002040085a7 */ /* 0x000ea4000800007f */
[----:B--2---:R-:W-:Y:S05]  /*11b20*/  @!P0 BRA `(.L_x_529) ;  /* 0xfffffffc00f08947 */ /* 0x004fea000383ffff */
[----:B------:R-:W-:Y:S05]  /*11b30*/  BRA `(.L_x_598) ;  /* 0xffffffd800387947 */ /* 0x000fea000383ffff */
.L_x_534:
[----:B0-----:R0:W2:Y:S02]  /*11b40*/  SYNCS.PHASECHK.TRANS64.TRYWAIT P0, [R4+URZ+0x28c60], R2 ;  /* 0x028c6002040075a7 */ /* 0x0010a4000800017f */
[----:B--2---:R-:W-:Y:S05]  /*11b50*/  @!P0 NANOSLEEP.SYNCS 0x989680 ;  /* 0x009896800000895d */ /* 0x004fea0003900000 */
[----:B------:R-:W2:Y:S02]  /*11b60*/  @!P0 SYNCS.PHASECHK.TRANS64 P0, [R4+URZ+0x28c60], R2 ;  /* 0x028c6002040085a7 */ /* 0x000ea4000800007f */
[----:B--2---:R-:W-:Y:S05]  /*11b70*/  @!P0 BRA `(.L_x_534) ;  /* 0xfffffffc00f08947 */ /* 0x004fea000383ffff */
[----:B------:R-:W-:Y:S05]  /*11b80*/  BRA `(.L_x_599) ;  /* 0xffffffd800c07947 */ /* 0x000fea000383ffff */
.L_x_550:
[----:B------:R-:W-:Y:S01]  /*11b90*/  BSSY B0, `(.L_x_600) ;  /* 0x0000008000007945 */ /* 0x000fe20003800000 */
[----:B------:R-:W-:Y:S02]  /*11ba0*/  IMAD.MOV.U32 R13, RZ, RZ, R16 ;  /* 0x000000ffff0d7224 */ /* 0x000fe400078e0010 */
[----:B0-----:R-:W-:Y:S02]  /*11bb0*/  IMAD.MOV.U32 R12, RZ, RZ, RZ ;  /* 0x000000ffff0c7224 */ /* 0x001fe400078e00ff */
[----:B------:R-:W-:Y:S02]  /*11bc0*/  IMAD.MOV.U32 R11, RZ, RZ, 0x1f ;  /* 0x0000001fff0b7424 */ /* 0x000fe400078e00ff */
[----:B------:R-:W-:-:S07]  /*11bd0*/  IMAD.MOV.U32 R15, RZ, RZ, -0x1 ;  /* 0xffffffffff0f7424 */ /* 0x000fce00078e00ff */
[----:B-1---5:R-:W-:Y:S05]  /*11be0*/  WARPSYNC.COLLECTIVE R15, `(.L_x_601) ;  /* 0x000000000f087348 */ /* 0x022fea0003c00000 */
[----:B------:R0:W2:Y:S02]  /*11bf0*/  SHFL.IDX P6, R14, R13, R12, R11 ;  /* 0x0000000c0d0e7389 */ /* 0x0000a400000c000b */
[----:B012--5:R-:W-:Y:S01]  /*11c00*/  ENDCOLLECTIVE ;  /* 0x000000000000791b */ /* 0x027fe20003800000 */
.L_x_601:
[----:B------:R-:W-:Y:S05]  /*11c10*/  BSYNC B0 ;  /* 0x0000000000007941 */ /* 0x000fea0003800000 */
.L_x_600:
[----:B------:R-:W-:Y:S02]  /*11c20*/  IMAD.MOV.U32 R13, RZ, RZ, R16 ;  /* 0x000000ffff0d7224 */ /* 0x000fe400078e0010 */
[----:B------:R-:W-:Y:S02]  /*11c30*/  IMAD.MOV.U32 R12, RZ, RZ, 0x1 ;  /* 0x00000001ff0c7424 */ /* 0x000fe400078e00ff */
[----:B------:R-:W-:Y:S02]  /*11c40*/  IMAD.MOV.U32 R11, RZ, RZ, 0x1f ;  /* 0x0000001fff0b7424 */ /* 0x000fe400078e00ff */
[----:B------:R-:W-:Y:S02]  /*11c50*/  IMAD.MOV.U32 R15, RZ, RZ, -0x1 ;  /* 0xffffffffff0f7424 */ /* 0x000fe400078e00ff */
[----:B------:R-:W-:Y:S02]  /*11c60*/  IMAD.IADD R5, R19, 0x1, R6 ;  /* 0x0000000113057824 */ /* 0x000fe400078e0206 */
[----:B------:R-:W-:-:S07]  /*11c70*/  IMAD.MOV.U32 R0, RZ, RZ, R14 ;  /* 0x000000ffff007224 */ /* 0x000fce00078e000e */
[----:B------:R-:W-:Y:S05]  /*11c80*/  WARPSYNC.COLLECTIVE R15, `(.L_x_602) ;  /* 0x000000000f087348 */ /* 0x000fea0003c00000 */
[----:B------:R0:W1:Y:S02]  /*11c90*/  SHFL.IDX P6, R14, R13, R12, R11 ;  /* 0x0000000c0d0e7389 */ /* 0x00006400000c000b */
[----:B01----:R-:W-:Y:S01]  /*11ca0*/  ENDCOLLECTIVE ;  /* 0x000000000000791b */ /* 0x003fe20003800000 */
.L_x_602:
[----:B------:R-:W-:Y:S02]  /*11cb0*/  ULDC UR4, c[0x0][0xc3c] ;  /* 0x00030f0000047ab9 */ /* 0x000fe40000000800 */
[----:B------:R-:W-:-:S13]  /*11cc0*/  ISETP.GE.OR P1, PT, R5, UR4, !P0 ;  /* 0x0000000405007c0c */ /* 0x000fda000c726670 */
[----:B------:R-:W0:Y:S01]  /*11cd0*/  @!P1 LDC.64 R2, c[0x0][0xc80] ;  /* 0x00032000ff029b82 */ /* 0x000e220000000a00 */
[----:B------:R-:W-:Y:S02]  /*11ce0*/  IMAD.MOV.U32 R11, RZ, RZ, RZ ;  /* 0x000000ffff0b7224 */ /* 0x000fe400078e00ff */
[----:B------:R-:W-:Y:S02]  /*11cf0*/  IMAD.MOV.U32 R4, RZ, RZ, R14 ;  /* 0x000000ffff047224 */ /* 0x000fe400078e000e */
[----:B0-----:R-:W-:-:S06]  /*11d00*/  @!P1 IMAD.WIDE R2, R5, 0x4, R2 ;  /* 0x0000000405029825 */ /* 0x001fcc00078e0202 */
[----:B------:R0:W2:Y:S01]  /*11d10*/  @!P1 LDG.E R3, desc[UR40][R2.64] ;  /* 0x0000002802039981 */ /* 0x0000a2000c1e1900 */
[C---:B------:R-:W-:Y:S02]  /*11d20*/  ISETP.GE.U32.AND P2, PT, R6.reuse, 0x2, PT ;  /* 0x000000020600780c */ /* 0x040fe40003f46070 */
[C---:B------:R-:W-:Y:S02]  /*11d30*/  ISETP.GE.U32.AND P3, PT, R6.reuse, 0x4, PT ;  /* 0x000000040600780c */ /* 0x040fe40003f66070 */
[C---:B------:R-:W-:Y:S02]  /*11d40*/  ISETP.GE.U32.AND P4, PT, R6.reuse, 0x8, PT ;  /* 0x000000080600780c */ /* 0x040fe40003f86070 */
[C---:B------:R-:W-:Y:S01]  /*11d50*/  ISETP.GE.U32.AND P5, PT, R6.reuse, 0x10, PT ;  /* 0x000000100600780c */ /* 0x040fe20003fa6070 */
[----:B0-----:R-:W-:Y:S02]  /*11d60*/  IMAD.MOV.U32 R2, RZ, RZ, RZ ;  /* 0x000000ffff027224 */ /* 0x001fe400078e00ff */
[----:B--2---:R-:W-:Y:S01]  /*11d70*/  @!P1 IMAD.MOV.U32 R2, RZ, RZ, R3 ;  /* 0x000000ffff029224 */ /* 0x004fe200078e0003 */
[----:B------:R-:W-:-:S03]  /*11d80*/  ISETP.NE.AND P1, PT, R6, RZ, PT ;  /* 0x000000ff0600720c */ /* 0x000fc60003f25270 */
[----:B------:R-:W-:-:S10]  /*11d90*/  IMAD.MOV.U32 R13, RZ, RZ, R2 ;  /* 0x000000ffff0d7224 */ /* 0x000fd400078e0002 */
[----:B------:R-:W-:Y:S05]  /*11da0*/  WARPSYNC.COLLECTIVE R15, `(.L_x_603) ;  /* 0x000000000f087348 */ /* 0x000fea0003c00000 */
[----:B------:R0:W1:Y:S02]  /*11db0*/  SHFL.UP P6, R14, R13, R12, R11 ;  /* 0x0400000c0d0e7389 */ /* 0x00006400000c000b */
[----:B01----:R-:W-:Y:S01]  /*11dc0*/  ENDCOLLECTIVE ;  /* 0x000000000000791b */ /* 0x003fe20003800000 */
.L_x_603:
[----:B------:R-:W-:Y:S01]  /*11dd0*/  IMAD.MOV.U32 R12, RZ, RZ, 0x2 ;  /* 0x00000002ff0c7424 */ /* 0x000fe200078e00ff */
[----:B------:R-:W-:-:S05]  /*11de0*/  SEL R5, R14, RZ, P1 ;  /* 0x000000ff0e057207 */ /* 0x000fca0000800000 */
[----:B------:R-:W-:-:S04]  /*11df0*/  IMAD.IADD R3, R2, 0x1, R5 ;  /* 0x0000000102037824 */ /* 0x000fc800078e0205 */
[----:B------:R-:W-:-:S07]  /*11e00*/  IMAD.MOV.U32 R13, RZ, RZ, R3 ;  /* 0x000000ffff0d7224 */ /* 0x000fce00078e0003 */
[----:B------:R-:W-:Y:S05]  /*11e10*/  WARPSYNC.COLLECTIVE R15, `(.L_x_604) ;  /* 0x000000000f087348 */ /* 0x000fea0003c00000 */
[----:B------:R0:W1:Y:S02]  /*11e20*/  SHFL.UP P6, R14, R13, R12, R11 ;  /* 0x0400000c0d0e7389 */ /* 0x00006400000c000b */
[----:B01----:R-:W-:Y:S01]  /*11e30*/  ENDCOLLECTIVE ;  /* 0x000000000000791b */ /* 0x003fe20003800000 */
.L_x_604:
[----:B------:R-:W-:Y:S01]  /*11e40*/  IMAD.MOV.U32 R12, RZ, RZ, 0x4 ;  /* 0x00000004ff0c7424 */ /* 0x000fe200078e00ff */
[----:B------:R-:W-:-:S05]  /*11e50*/  SEL R14, R14, RZ, P2 ;  /* 0x000000ff0e0e7207 */ /* 0x000fca0001000000 */
[----:B------:R-:W-:-:S04]  /*11e60*/  IMAD.IADD R3, R3, 0x1, R14 ;  /* 0x0000000103037824 */ /* 0x000fc800078e020e */
[----:B------:R-:W-:-:S07]  /*11e70*/  IMAD.MOV.U32 R13, RZ, RZ, R3 ;  /* 0x000000ffff0d7224 */ /* 0x000fce00078e0003 */
[----:B------:R-:W-:Y:S05]  /*11e80*/  WARPSYNC.COLLECTIVE R15, `(.L_x_605) ;  /* 0x000000000f087348 */ /* 0x000fea0003c00000 */
[----:B------:R0:W1:Y:S02]  /*11e90*/  SHFL.UP P6, R14, R13, R12, R11 ;  /* 0x0400000c0d0e7389 */ /* 0x00006400000c000b */
[----:B01----:R-:W-:Y:S01]  /*11ea0*/  ENDCOLLECTIVE ;  /* 0x000000000000791b */ /* 0x003fe20003800000 */
.L_x_605:
[----:B------:R-:W-:Y:S01]  /*11eb0*/  IMAD.MOV.U32 R12, RZ, RZ, 0x8 ;  /* 0x00000008ff0c7424 */ /* 0x000fe200078e00ff */
[----:B------:R-:W-:-:S05]  /*11ec0*/  SEL R14, R14, RZ, P3 ;  /* 0x000000ff0e0e7207 */ /* 0x000fca0001800000 */
[----:B------:R-:W-:-:S04]  /*11ed0*/  IMAD.IADD R3, R3, 0x1, R14 ;  /* 0x0000000103037824 */ /* 0x000fc800078e020e */
[----:B------:R-:W-:-:S07]  /*11ee0*/  IMAD.MOV.U32 R13, RZ, RZ, R3 ;  /* 0x000000ffff0d7224 */ /* 0x000fce00078e0003 */
[----:B------:R-:W-:Y:S05]  /*11ef0*/  WARPSYNC.COLLECTIVE R15, `(.L_x_606) ;  /* 0x000000000f087348 */ /* 0x000fea0003c00000 */
[----:B------:R0:W1:Y:S02]  /*11f00*/  SHFL.UP P6, R14, R13, R12, R11 ;  /* 0x0400000c0d0e7389 */ /* 0x00006400000c000b */
[----:B01----:R-:W-:Y:S01]  /*11f10*/  ENDCOLLECTIVE ;  /* 0x000000000000791b */ /* 0x003fe20003800000 */
.L_x_606:
[----:B------:R-:W-:Y:S01]  /*11f20*/  IMAD.MOV.U32 R12, RZ, RZ, 0x10 ;  /* 0x00000010ff0c7424 */ /* 0x000fe200078e00ff */
[----:B------:R-:W-:-:S05]  /*11f30*/  SEL R14, R14, RZ, P4 ;  /* 0x000000ff0e0e7207 */ /* 0x000fca0002000000 */
[----:B------:R-:W-:-:S04]  /*11f40*/  IMAD.IADD R3, R3, 0x1, R14 ;  /* 0x0000000103037824 */ /* 0x000fc800078e020e */
[----:B------:R-:W-:-:S07]  /*11f50*/  IMAD.MOV.U32 R13, RZ, RZ, R3 ;  /* 0x000000ffff0d7224 */ /* 0x000fce00078e0003 */
[----:B------:R-:W-:Y:S05]  /*11f60*/  WARPSYNC.COLLECTIVE R15, `(.L_x_607) ;  /* 0x000000000f087348 */ /* 0x000fea0003c00000 */
[----:B------:R0:W1:Y:S02]  /*11f70*/  SHFL.UP P6, R14, R13, R12, R11 ;  /* 0x0400000c0d0e7389 */ /* 0x00006400000c000b */
[----:B01----:R-:W-:Y:S01]  /*11f80*/  ENDCOLLECTIVE ;  /* 0x000000000000791b */ /* 0x003fe20003800000 */
.L_x_607:
[----:B------:R-:W-:Y:S02]  /*11f90*/  IMAD.MOV.U32 R12, RZ, RZ, 0x1f ;  /* 0x0000001fff0c7424 */ /* 0x000fe400078e00ff */
[----:B------:R-:W-:Y:S01]  /*11fa0*/  IMAD.MOV.U32 R11, RZ, RZ, 0x1f ;  /* 0x0000001fff0b7424 */ /* 0x000fe200078e00ff */
[----:B------:R-:W-:-:S05]  /*11fb0*/  SEL R14, R14, RZ, P5 ;  /* 0x000000ff0e0e7207 */ /* 0x000fca0002800000 */
[----:B------:R-:W-:-:S04]  /*11fc0*/  IMAD.IADD R3, R3, 0x1, R14 ;  /* 0x0000000103037824 */ /* 0x000fc800078e020e */
[----:B------:R-:W-:-:S07]  /*11fd0*/  IMAD.MOV.U32 R13, RZ, RZ, R3 ;  /* 0x000000ffff0d7224 */ /* 0x000fce00078e0003 */
[----:B------:R-:W-:Y:S05]  /*11fe0*/  WARPSYNC.COLLECTIVE R15, `(.L_x_608) ;  /* 0x000000000f087348 */ /* 0x000fea0003c00000 */
[----:B------:R0:W1:Y:S02]  /*11ff0*/  SHFL.IDX P6, R14, R13, R12, R11 ;  /* 0x0000000c0d0e7389 */ /* 0x00006400000c000b */
[----:B01----:R-:W-:Y:S01]  /*12000*/  ENDCOLLECTIVE ;  /* 0x000000000000791b */ /* 0x003fe20003800000 */
.L_x_608:
[----:B------:R-:W-:Y:S05]  /*12010*/  BRA `(.L_x_609) ;  /* 0xffffffe400307947 */ /* 0x000fea000383ffff */
.L_x_555:
[----:B------:R-:W-:Y:S01]  /*12020*/  BSSY B0, `(.L_x_610) ;  /* 0x0000008000007945 */ /* 0x000fe20003800000 */
[----:B-----5:R-:W-:Y:S02]  /*12030*/  IMAD.MOV.U32 R13, RZ, RZ, R2 ;  /* 0x000000ffff0d7224 */ /* 0x020fe400078e0002 */
[----:B0-----:R-:W-:Y:S02]  /*12040*/  IMAD.MOV.U32 R12, RZ, RZ, 0x1 ;  /* 0x00000001ff0c7424 */ /* 0x001fe400078e00ff */
[----:B------:R-:W-:Y:S02]  /*12050*/  IMAD.MOV.U32 R11, RZ, RZ, RZ ;  /* 0x000000ffff0b7224 */ /* 0x000fe400078e00ff */
[----:B------:R-:W-:-:S07]  /*12060*/  IMAD.MOV.U32 R15, RZ, RZ, -0x1 ;  /* 0xffffffffff0f7424 */ /* 0x000fce00078e00ff */
[----:B-12---:R-:W-:Y:S05]  /*12070*/  WARPSYNC.COLLECTIVE R15, `(.L_x_611) ;  /* 0x000000000f087348 */ /* 0x006fea0003c00000 */
[----:B------:R0:W3:Y:S02]  /*12080*/  SHFL.UP P6, R14, R13, R12, R11 ;  /* 0x0400000c0d0e7389 */ /* 0x0000e400000c000b */
[----:B0123--:R-:W-:Y:S01]  /*12090*/  ENDCOLLECTIVE ;  /* 0x000000000000791b */ /* 0x00ffe20003800000 */
.L_x_611:
[----:B------:R-:W-:Y:S05]  /*120a0*/  BSYNC B0 ;  /* 0x0000000000007941 */ /* 0x000fea0003800000 */
.L_x_610:
[----:B------:R-:W-:Y:S01]  /*120b0*/  SEL R3, R14, RZ, P1 ;  /* 0x000000ff0e037207 */ /* 0x000fe20000800000 */
[----:B------:R-:W-:Y:S02]  /*120c0*/  IMAD.MOV.U32 R12, RZ, RZ, 0x2 ;  /* 0x00000002ff0c7424 */ /* 0x000fe400078e00ff */
[----:B------:R-:W-:Y:S02]  /*120d0*/  IMAD.MOV.U32 R11, RZ, RZ, RZ ;  /* 0x000000ffff0b7224 */ /* 0x000fe400078e00ff */
[----:B------:R-:W-:Y:S02]  /*120e0*/  IMAD.IADD R3, R2, 0x1, R3 ;  /* 0x0000000102037824 */ /* 0x000fe400078e0203 */
[----:B------:R-:W-:Y:S02]  /*120f0*/  IMAD.MOV.U32 R15, RZ, RZ, -0x1 ;  /* 0xffffffffff0f7424 */ /* 0x000fe400078e00ff */
[----:B------:R-:W-:-:S07]  /*12100*/  IMAD.MOV.U32 R13, RZ, RZ, R3 ;  /* 0x000000ffff0d7224 */ /* 0x000fce00078e0003 */
[----:B------:R-:W-:Y:S05]  /*12110*/  WARPSYNC.COLLECTIVE R15, `(.L_x_612) ;  /* 0x000000000f087348 */ /* 0x000fea0003c00000 */
[----:B------:R0:W1:Y:S02]  /*12120*/  SHFL.UP P6, R14, R13, R12, R11 ;  /* 0x0400000c0d0e7389 */ /* 0x00006400000c000b */
[----:B01----:R-:W-:Y:S01]  /*12130*/  ENDCOLLECTIVE ;  /* 0x000000000000791b */ /* 0x003fe20003800000 */
.L_x_612:
[----:B------:R-:W-:Y:S01]  /*12140*/  IMAD.MOV.U32 R12, RZ, RZ, 0x4 ;  /* 0x00000004ff0c7424 */ /* 0x000fe200078e00ff */
[----:B------:R-:W-:-:S05]  /*12150*/  SEL R14, R14, RZ, P2 ;  /* 0x000000ff0e0e7207 */ /* 0x000fca0001000000 */
[----:B------:R-:W-:-:S04]  /*12160*/  IMAD.IADD R3, R3, 0x1, R14 ;  /* 0x0000000103037824 */ /* 0x000fc800078e020e */
[----:B------:R-:W-:-:S07]  /*12170*/  IMAD.MOV.U32 R13, RZ, RZ, R3 ;  /* 0x000000ffff0d7224 */ /* 0x000fce00078e0003 */
[----:B------:R-:W-:Y:S05]  /*12180*/  WARPSYNC.COLLECTIVE R15, `(.L_x_613) ;  /* 0x000000000f087348 */ /* 0x000fea0003c00000 */
[----:B------:R0:W1:Y:S02]  /*12190*/  SHFL.UP P6, R14, R13, R12, R11 ;  /* 0x0400000c0d0e7389 */ /* 0x00006400000c000b */
[----:B01----:R-:W-:Y:S01]  /*121a0*/  ENDCOLLECTIVE ;  /* 0x000000000000791b */ /* 0x003fe20003800000 */
.L_x_613:
[----:B------:R-:W-:Y:S01]  /*121b0*/  IMAD.MOV.U32 R12, RZ, RZ, 0x8 ;  /* 0x00000008ff0c7424 */ /* 0x000fe200078e00ff */
[----:B------:R-:W-:-:S05]  /*121c0*/  SEL R14, R14, RZ, P3 ;  /* 0x000000ff0e0e7207 */ /* 0x000fca0001800000 */
[----:B------:R-:W-:-:S04]  /*121d0*/  IMAD.IADD R3, R3, 0x1, R14 ;  /* 0x0000000103037824 */ /* 0x000fc800078e020e */
[----:B------:R-:W-:-:S07]  /*121e0*/  IMAD.MOV.U32 R13, RZ, RZ, R3 ;  /* 0x000000ffff0d7224 */ /* 0x000fce00078e0003 */
[----:B------:R-:W-:Y:S05]  /*121f0*/  WARPSYNC.COLLECTIVE R15, `(.L_x_614) ;  /* 0x000000000f087348 */ /* 0x000fea0003c00000 */
[----:B------:R0:W1:Y:S02]  /*12200*/  SHFL.UP P6, R14, R13, R12, R11 ;  /* 0x0400000c0d0e7389 */ /* 0x00006400000c000b */
[----:B01----:R-:W-:Y:S01]  /*12210*/  ENDCOLLECTIVE ;  /* 0x000000000000791b */ /* 0x003fe20003800000 */
.L_x_614:
[----:B------:R-:W-:Y:S01]  /*12220*/  IMAD.MOV.U32 R12, RZ, RZ, 0x10 ;  /* 0x00000010ff0c7424 */ /* 0x000fe200078e00ff */
[----:B------:R-:W-:-:S05]  /*12230*/  SEL R14, R14, RZ, P4 ;  /* 0x000000ff0e0e7207 */ /* 0x000fca0002000000 */
[----:B------:R-:W-:-:S04]  /*12240*/  IMAD.IADD R3, R3, 0x1, R14 ;  /* 0x0000000103037824 */ /* 0x000fc800078e020e */
[----:B------:R-:W-:-:S07]  /*12250*/  IMAD.MOV.U32 R13, RZ, RZ, R3 ;  /* 0x000000ffff0d7224 */ /* 0x000fce00078e0003 */
[----:B------:R-:W-:Y:S05]  /*12260*/  WARPSYNC.COLLECTIVE R15, `(.L_x_615) ;  /* 0x000000000f087348 */ /* 0x000fea0003c00000 */
[----:B------:R0:W1:Y:S02]  /*12270*/  SHFL.UP P6, R14, R13, R12, R11 ;  /* 0x0400000c0d0e7389 */ /* 0x00006400000c000b */
[----:B01----:R-:W-:Y:S01]  /*12280*/  ENDCOLLECTIVE ;  /* 0x000000000000791b */ /* 0x003fe20003800000 */
.L_x_615:
        /* <DEDUP_REMOVED lines=8> */
.L_x_616:
[----:B------:R-:W-:Y:S05]  /*12310*/  BRA `(.L_x_617) ;  /* 0xffffffe4000c7947 */ /* 0x000fea000383ffff */
.L_x_557:
[----:B------:R-:W-:Y:S01]  /*12320*/  BSSY B0, `(.L_x_618) ;  /* 0x0000006000007945 */ /* 0x000fe20003800000 */
[----:B------:R-:W-:Y:S01]  /*12330*/  PLOP3.LUT P6, PT, P6, PT, PT, 0x8, 0x0 ;  /* 0x000000000000781c */ /* 0x000fe200037ce170 */
[----:B------:R-:W-:-:S12]  /*12340*/  IMAD.MOV.U32 R15, RZ, RZ, -0x1 ;  /* 0xffffffffff0f7424 */ /* 0x000fd800078e00ff */
[----:B01---5:R-:W-:Y:S05]  /*12350*/  WARPSYNC.COLLECTIVE R15, `(.L_x_619) ;  /* 0x000000000f087348 */ /* 0x023fea0003c00000 */
[----:B------:R-:W-:Y:S01]  /*12360*/  VOTE.ANY R14, PT, P6 ;  /* 0x00000000000e7806 */ /* 0x000fe200030e0100 */
[----:B01---5:R-:W-:Y:S06]  /*12370*/  ENDCOLLECTIVE ;  /* 0x000000000000791b */ /* 0x023fec0003800000 */
.L_x_619:
[----:B------:R-:W-:Y:S05]  /*12380*/  BSYNC B0 ;  /* 0x0000000000007941 */ /* 0x000fea0003800000 */
.L_x_618:
[----:B------:R-:W-:Y:S02]  /*12390*/  IMAD.MOV.U32 R5, RZ, RZ, R14 ;  /* 0x000000ffff057224 */ /* 0x000fe400078e000e */
[----:B------:R-:W-:Y:S02]  /*123a0*/  IMAD.MOV.U32 R13, RZ, RZ, R2 ;  /* 0x000000ffff0d7224 */ /* 0x000fe400078e0002 */
[----:B------:R-:W0:Y:S01]  /*123b0*/  POPC R4, R5 ;  /* 0x0000000500047309 */ /* 0x000e220000000000 */
[----:B------:R-:W-:Y:S02]  /*123c0*/  IMAD.MOV.U32 R11, RZ, RZ, 0x1f ;  /* 0x0000001fff0b7424 */ /* 0x000fe400078e00ff */
[----:B------:R-:W-:Y:S02]  /*123d0*/  IMAD.MOV.U32 R15, RZ, RZ, -0x1 ;  /* 0xffffffffff0f7424 */ /* 0x000fe400078e00ff */
[----:B0-----:R-:W-:-:S07]  /*123e0*/  IMAD.MOV.U32 R12, RZ, RZ, R4 ;  /* 0x000000ffff0c7224 */ /* 0x001fce00078e0004 */
[----:B------:R-:W-:Y:S05]  /*123f0*/  WARPSYNC.COLLECTIVE R15, `(.L_x_620) ;  /* 0x000000000f087348 */ /* 0x000fea0003c00000 */
[----:B------:R0:W1:Y:S02]  /*12400*/  SHFL.IDX P6, R14, R13, R12, R11 ;  /* 0x0000000c0d0e7389 */ /* 0x00006400000c000b */
[----:B01----:R-:W-:Y:S01]  /*12410*/  ENDCOLLECTIVE ;  /* 0x000000000000791b */ /* 0x003fe20003800000 */
.L_x_620:
[----:B------:R-:W-:Y:S01]  /*12420*/  IMAD.MOV.U32 R17, RZ, RZ, R14 ;  /* 0x000000ffff117224 */ /* 0x000fe200078e000e */
[----:B------:R-:W-:Y:S06]  /*12430*/  BRA `(.L_x_621) ;  /* 0xffffffe000fc7947 */ /* 0x000fec000383ffff */
.L_x_559:
[----:B------:R-:W-:Y:S01]  /*12440*/  BSSY B0, `(.L_x_622) ;  /* 0x0000007000007945 */ /* 0x000fe20003800000 */
[----:B------:R-:W-:Y:S02]  /*12450*/  IMAD.MOV.U32 R13, RZ, RZ, R3 ;  /* 0x000000ffff0d7224 */ /* 0x000fe400078e0003 */
[----:B------:R-:W-:Y:S02]  /*12460*/  IMAD.MOV.U32 R11, RZ, RZ, 0x1f ;  /* 0x0000001fff0b7424 */ /* 0x000fe400078e00ff */
[----:B------:R-:W-:-:S07]  /*12470*/  IMAD.MOV.U32 R15, RZ, RZ, -0x1 ;  /* 0xffffffffff0f7424 */ /* 0x000fce00078e00ff */
[----:B-123-5:R-:W-:Y:S05]  /*12480*/  WARPSYNC.COLLECTIVE R15, `(.L_x_623) ;  /* 0x000000000f087348 */ /* 0x02efea0003c00000 */
[----:B------:R0:W4:Y:S02]  /*12490*/  SHFL.IDX P6, R14, R13, R12, R11 ;  /* 0x0000000c0d0e7389 */ /* 0x00012400000c000b */
[----:B012345:R-:W-:Y:S01]  /*124a0*/  ENDCOLLECTIVE ;  /* 0x000000000000791b */ /* 0x03ffe20003800000 */
.L_x_623:
[----:B------:R-:W-:Y:S05]  /*124b0*/  BSYNC B0 ;  /* 0x0000000000007941 */ /* 0x000fea0003800000 */
.L_x_622:
[----:B------:R-:W-:Y:S05]  /*124c0*/  BRA `(.L_x_558) ;  /* 0xffffffe000f47947 */ /* 0x000fea000383ffff */
.L_x_563:
[----:B-1----:R1:W2:Y:S02]  /*124d0*/  SYNCS.PHASECHK.TRANS64.TRYWAIT P0, [R0+URZ+0x28c20], R3 ;  /* 0x028c2003000075a7 */ /* 0x0022a4000800017f */
[----:B--2---:R-:W-:Y:S05]  /*124e0*/  @!P0 NANOSLEEP.SYNCS 0x989680 ;  /* 0x009896800000895d */ /* 0x004fea0003900000 */
[----:B------:R-:W2:Y:S02]  /*124f0*/  @!P0 SYNCS.PHASECHK.TRANS64 P0, [R0+URZ+0x28c20], R3 ;  /* 0x028c2003000085a7 */ /* 0x000ea4000800007f */
[----:B--2---:R-:W-:Y:S05]  /*12500*/  @!P0 BRA `(.L_x_563) ;  /* 0xfffffffc00f08947 */ /* 0x004fea000383ffff */
[----:B------:R-:W-:Y:S05]  /*12510*/  BRA `(.L_x_624) ;  /* 0xffffffe400e87947 */ /* 0x000fea000383ffff */
.L_x_564:
[----:B------:R-:W2:Y:S01]  /*12520*/  S2R R2, SR_TID.X ;  /* 0x0000000000027919 */ /* 0x000ea20000002100 */
[----:B------:R-:W-:Y:S01]  /*12530*/  BSSY B0, `(.L_x_625) ;  /* 0x000000a000007945 */ /* 0x000fe20003800000 */
[----:B0-----:R-:W-:Y:S02]  /*12540*/  IMAD.MOV.U32 R12, RZ, RZ, RZ ;  /* 0x000000ffff0c7224 */ /* 0x001fe400078e00ff */
[----:B------:R-:W-:Y:S02]  /*12550*/  IMAD.MOV.U32 R11, RZ, RZ, 0x1f ;  /* 0x0000001fff0b7424 */ /* 0x000fe400078e00ff */
[----:B------:R-:W-:Y:S01]  /*12560*/  IMAD.MOV.U32 R15, RZ, RZ, -0x1 ;  /* 0xffffffffff0f7424 */ /* 0x000fe200078e00ff */
[----:B--2---:R-:W-:-:S04]  /*12570*/  SHF.R.U32.HI R2, RZ, 0x5, R2 ;  /* 0x00000005ff027819 */ /* 0x004fc80000011602 */
[----:B------:R-:W-:-:S05]  /*12580*/  LOP3.LUT R2, R2, 0x3, RZ, 0xc0, !PT ;  /* 0x0000000302027812 */ /* 0x000fca00078ec0ff */
[----:B------:R-:W-:-:S07]  /*12590*/  IMAD.MOV.U32 R13, RZ, RZ, R2 ;  /* 0x000000ffff0d7224 */ /* 0x000fce00078e0002 */
[----:B-1---5:R-:W-:Y:S05]  /*125a0*/  WARPSYNC.COLLECTIVE R15, `(.L_x_626) ;  /* 0x000000000f087348 */ /* 0x022fea0003c00000 */
[----:B------:R0:W2:Y:S02]  /*125b0*/  SHFL.IDX P6, R14, R13, R12, R11 ;  /* 0x0000000c0d0e7389 */ /* 0x0000a400000c000b */
[----:B012--5:R-:W-:Y:S01]  /*125c0*/  ENDCOLLECTIVE ;  /* 0x000000000000791b */ /* 0x027fe20003800000 */
.L_x_626:
[----:B------:R-:W-:Y:S05]  /*125d0*/  BSYNC B0 ;  /* 0x0000000000007941 */ /* 0x000fea0003800000 */
.L_x_625:
[----:B------:R-:W-:Y:S05]  /*125e0*/  BRA `(.L_x_627) ;  /* 0xffffffe400d07947 */ /* 0x000fea000383ffff */
.L_x_567:
[----:B------:R-:W-:Y:S01]  /*125f0*/  BSSY B1, `(.L_x_628) ;  /* 0x0000006000017945 */ /* 0x000fe20003800000 */
[----:B------:R-:W-:-:S07]  /*12600*/  IMAD.MOV.U32 R15, RZ, RZ, -0x1 ;  /* 0xffffffffff0f7424 */ /* 0x000fce00078e00ff */
[----:B012--5:R-:W-:Y:S05]  /*12610*/  WARPSYNC.COLLECTIVE R15, `(.L_x_629) ;  /* 0x000000000f0c7348 */ /* 0x027fea0003c00000 */
[----:B------:R-:W-:Y:S02]  /*12620*/  ELECT P6, UR62, PT ;  /* 0x00000000003e782f */ /* 0x000fe400038c0000 */
[----:B------:R-:W-:Y:S01]  /*12630*/  MOV R14, UR62 ;  /* 0x0000003e000e7c02 */ /* 0x000fe20008000f00 */
[----:B012--5:R-:W-:Y:S10]  /*12640*/  ENDCOLLECTIVE ;  /* 0x000000000000791b */ /* 0x027ff40003800000 */
.L_x_629:
[----:B------:R-:W-:Y:S05]  /*12650*/  BSYNC B1 ;  /* 0x0000000000017941 */ /* 0x000fea0003800000 */
.L_x_628:
[----:B------:R-:W-:Y:S05]  /*12660*/  BRA `(.L_x_630) ;  /* 0xffffffe400c87947 */ /* 0x000fea000383ffff */
.L_x_569:
[----:B0-----:R0:W1:Y:S02]  /*12670*/  SYNCS.PHASECHK.TRANS64.TRYWAIT P0, [R6+URZ], R5 ;  /* 0x00000005060075a7 */ /* 0x001064000800017f */
[----:B-1----:R-:W-:Y:S05]  /*12680*/  @!P0 NANOSLEEP.SYNCS 0x989680 ;  /* 0x009896800000895d */ /* 0x002fea0003900000 */
[----:B------:R-:W1:Y:S02]  /*12690*/  @!P0 SYNCS.PHASECHK.TRANS64 P0, [R6+URZ], R5 ;  /* 0x00000005060085a7 */ /* 0x000e64000800007f */
[----:B-1----:R-:W-:Y:S05]  /*126a0*/  @!P0 BRA `(.L_x_569) ;  /* 0xfffffffc00f08947 */ /* 0x002fea000383ffff */
[----:B------:R-:W-:Y:S05]  /*126b0*/  BRA `(.L_x_631) ;  /* 0xffffffe800047947 */ /* 0x000fea000383ffff */
.L_x_570:
[----:B-1----:R1:W2:Y:S02]  /*126c0*/  SYNCS.PHASECHK.TRANS64.TRYWAIT P0, [R7+URZ], R2 ;  /* 0x00000002070075a7 */ /* 0x0022a4000800017f */
[----:B--2---:R-:W-:Y:S05]  /*126d0*/  @!P0 NANOSLEEP.SYNCS 0x989680 ;  /* 0x009896800000895d */ /* 0x004fea0003900000 */
[----:B------:R-:W2:Y:S02]  /*126e0*/  @!P0 SYNCS.PHASECHK.TRANS64 P0, [R7+URZ], R2 ;  /* 0x00000002070085a7 */ /* 0x000ea4000800007f */
[----:B--2---:R-:W-:Y:S05]  /*126f0*/  @!P0 BRA `(.L_x_570) ;  /* 0xfffffffc00f08947 */ /* 0x004fea000383ffff */
[----:B------:R-:W-:Y:S05]  /*12700*/  BRA `(.L_x_632) ;  /* 0xffffffe400f87947 */ /* 0x000fea000383ffff */
.L_x_572:
[----:B--2---:R2:W3:Y:S02]  /*12710*/  SYNCS.PHASECHK.TRANS64.TRYWAIT P0, [R4+URZ], R5 ;  /* 0x00000005040075a7 */ /* 0x0044e4000800017f */
[----:B---3--:R-:W-:Y:S05]  /*12720*/  @!P0 NANOSLEEP.SYNCS 0x989680 ;  /* 0x009896800000895d */ /* 0x008fea0003900000 */
[----:B------:R-:W3:Y:S02]  /*12730*/  @!P0 SYNCS.PHASECHK.TRANS64 P0, [R4+URZ], R5 ;  /* 0x00000005040085a7 */ /* 0x000ee4000800007f */
[----:B---3--:R-:W-:Y:S05]  /*12740*/  @!P0 BRA `(.L_x_572) ;  /* 0xfffffffc00f08947 */ /* 0x008fea000383ffff */
[----:B------:R-:W-:Y:S05]  /*12750*/  BRA `(.L_x_633) ;  /* 0xffffffe800007947 */ /* 0x000fea000383ffff */
.L_x_634:
        /* <DEDUP_REMOVED lines=10> */
.L_x_6021:


//--------------------- .text._ZN7cutlass13device_kernelIN5flash11enable_sm90INS1_16FlashAttnFwdSm90INS1_25CollectiveMainloopFwdSm90ILi2EN4cute5tupleIJNS5_1CILi1EEES8_S8_EEENS6_IJNS7_ILi64EEESA_SA_EEELi512ENS_6half_tEfNS_4arch4Sm90ELb0ELb0ELb1ELb1ELb0ELb1ELb0ELb0ELb0ELb1ELb0ELb0EEENS1_21CollectiveEpilogueFwdINS6_IJSA_NS7_ILi512EEESA_EEES9_SC_SE_Li256ELb1ELb1ELb0ELb0EEENS1_36VarlenDynamicPersistentTileSchedulerILi64ELi64ELi256ELi128ELb0ELb1ELb1ELb0ELb1ELb1EEEEEEEEEvNT_6ParamsE --------------------------
	.section	.text._ZN7cutlass13device_kernelIN5flash11enable_sm90INS1_16FlashAttnFwdSm90INS1_25CollectiveMainloopFwdSm90ILi2EN4cute5tupleIJNS5_1CILi1EEES8_S8_EEENS6_IJNS7_ILi64EEESA_SA_EEELi512ENS_6half_tEfNS_4arch4Sm90ELb0ELb0ELb1ELb1ELb0ELb1ELb0ELb0ELb0ELb1ELb0ELb0EEENS1_21CollectiveEpilogueFwdINS6_IJSA_NS7_ILi512EEESA_EEES9_SC_SE_Li256ELb1ELb1ELb0ELb0EEENS1_36VarlenDynamicPersistentTileSchedulerILi64ELi64ELi256ELi128ELb0ELb1ELb1ELb0ELb1ELb1EEEEEEEEEvNT_6ParamsE,"ax",@progbits
	.align	128
.text._ZN7cutlass13device_kernelIN5flash11enable_sm90INS1_16FlashAttnFwdSm90INS1_25CollectiveMainloopFwdSm90ILi2EN4cute5tupleIJNS5_1CILi1EEES8_S8_EEENS6_IJNS7_ILi64EEESA_SA_EEELi512ENS_6half_tEfNS_4arch4Sm90ELb0ELb0ELb1ELb1ELb0ELb1ELb0ELb0ELb0ELb1ELb0ELb0EEENS1_21CollectiveEpilogueFwdINS6_IJSA_NS7_ILi512EEESA_EEES9_SC_SE_Li256ELb1ELb1ELb0ELb0EEENS1_36VarlenDynamicPersistentTileSchedulerILi64ELi64ELi256ELi128ELb0ELb1ELb1ELb0ELb1ELb1EEEEEEEEEvNT_6ParamsE:
        .type           _ZN7cutlass13device_kernelIN5flash11enable_sm90INS1_16FlashAttnFwdSm90INS1_25CollectiveMainloopFwdSm90ILi2EN4cute5tupleIJNS5_1CILi1EEES8_S8_EEENS6_IJNS7_ILi64EEESA_SA_EEELi512ENS_6half_tEfNS_4arch4Sm90ELb0ELb0ELb1ELb1ELb0ELb1ELb0ELb0ELb0ELb1ELb0ELb0EEENS1_21CollectiveEpilogueFwdINS6_IJSA_NS7_ILi512EEESA_EEES9_SC_SE_Li256ELb1ELb1ELb0ELb0EEENS1_36VarlenDynamicPersistentTileSchedulerILi64ELi64ELi256ELi128ELb0ELb1ELb1ELb0ELb1ELb1EEEEEEEEEvNT_6ParamsE,@function
        .size           _ZN7cutlass13device_kernelIN5flash11enable_sm90INS1_16FlashAttnFwdSm90INS1_25CollectiveMainloopFwdSm90ILi2EN4cute5tupleIJNS5_1CILi1EEES8_S8_EEENS6_IJNS7_ILi64EEESA_SA_EEELi512ENS_6half_tEfNS_4arch4Sm90ELb0ELb0ELb1ELb1ELb0ELb1ELb0ELb0ELb0ELb1ELb0ELb0EEENS1_21CollectiveEpilogueFwdINS6_IJSA_NS7_ILi512EEESA_EEES9_SC_SE_Li256ELb1ELb1ELb0ELb0EEENS1_36VarlenDynamicPersistentTileSchedulerILi64ELi64ELi256ELi128ELb0ELb1ELb1ELb0ELb1ELb1EEEEEEEEEvNT_6ParamsE,(.L_x_6022 - _ZN7cutlass13device_kernelIN5flash11enable_sm90INS1_16FlashAttnFwdSm90INS1_25CollectiveMainloopFwdSm90ILi2EN4cute5tupleIJNS5_1CILi1EEES8_S8_EEENS6_IJNS7_ILi64EEESA_SA_EEELi512ENS_6half_tEfNS_4arch4Sm90ELb0ELb0ELb1ELb1ELb0ELb1ELb0ELb0ELb0ELb1ELb0ELb0EEENS1_21CollectiveEpilogueFwdINS6_IJSA_NS7_ILi512EEESA_EEES9_SC_SE_Li256ELb1ELb1ELb0ELb0EEENS1_36VarlenDynamicPersistentTileSchedulerILi64ELi64ELi256ELi128ELb0ELb1ELb1ELb0ELb1ELb1EEEEEEEEEvNT_6ParamsE)
        .other          _ZN7cutlass13device_kernelIN5flash11enable_sm90INS1_16FlashAttnFwdSm90INS1_25CollectiveMainloopFwdSm90ILi2EN4cute5tupleIJNS5_1CILi1EEES8_S8_EEENS6_IJNS7_ILi64EEESA_SA_EEELi512ENS_6half_tEfNS_4arch4Sm90ELb0ELb0ELb1ELb1ELb0ELb1ELb0ELb0ELb0ELb1ELb0ELb0EEENS1_21CollectiveEpilogueFwdINS6_IJSA_NS7_ILi512EEESA_EEES9_SC_SE_Li256ELb1ELb1ELb0ELb0EEENS1_36VarlenDynamicPersistentTileSchedulerILi64ELi64ELi256ELi128ELb0ELb1ELb1ELb0ELb1ELb1EEEEEEEEEvNT_6ParamsE,@"STO_CUDA_ENTRY STV_DEFAULT"
_ZN7cutlass13device_kernelIN5flash11enable_sm90INS1_16FlashAttnFwdSm90INS1_25CollectiveMainloopFwdSm90ILi2EN4cute5tupleIJNS5_1CILi1EEES8_S8_EEENS6_IJNS7_ILi64EEESA_SA_EEELi512ENS_6half_tEfNS_4arch4Sm90ELb0ELb0ELb1ELb1ELb0ELb1ELb0ELb0ELb0ELb1ELb0ELb0EEENS1_21CollectiveEpilogueFwdINS6_IJSA_NS7_ILi512EEESA_EEES9_SC_SE_Li256ELb1ELb1ELb0ELb0EEENS1_36VarlenDynamicPersistentTileSchedulerILi64ELi64ELi256ELi128ELb0ELb1ELb1ELb0ELb1ELb1EEEEEEEEEvNT_6ParamsE:
        /* <DEDUP_REMOVED lines=12> */
[----:B------:R-:W-:Y:S02]  /*00c0*/  UIADD3 UR10, UP2, UR4, 0x570, URZ ;  /* 0x00000570040a7890 */ /* 0x000fe4000ff5e03f */
[----:B------:R-:W-:Y:S02]  /*00d0*/  UIADD3 UR4, UP3, UR4, 0x670, URZ ;  /* 0x0000067004047890 */ /* 0x000fe4000ff7e03f */
[----:B------:R-:W-:-:S02]  /*00e0*/  UIADD3.X UR7, URZ, UR5, URZ, UP0, !UPT ;  /* 0x000000053f077290 */ /* 0x000fc400087fe43f */
[----:B------:R-:W-:Y:S02]  /*00f0*/  UIADD3.X UR9, URZ, UR5, URZ, UP1, !UPT ;  /* 0x000000053f097290 */ /* 0x000fe40008ffe43f */
[----:B------:R-:W-:Y:S02]  /*0100*/  UIADD3.X UR11, URZ, UR5, URZ, UP2, !UPT ;  /* 0x000000053f0b7290 */ /* 0x000fe400097fe43f */
[----:B------:R-:W-:-:S03]  /*0110*/  UIADD3.X UR5, URZ, UR5, URZ, UP3, !UPT ;  /* 0x000000053f057290 */ /* 0x000fc60009ffe43f */
[----:B------:R0:W-:Y:S02]  /*0120*/  UTMACCTL.PF [UR6] ;  /* 0x00000000060079b9 */ /* 0x0001e40008040000 */
[----:B------:R0:W-:Y:S02]  /*0130*/  UTMACCTL.PF [UR8] ;  /* 0x00000000080079b9 */ /* 0x0001e40008040000 */
[----:B------:R0:W-:Y:S02]  /*0140*/  UTMACCTL.PF [UR10] ;  /* 0x000000000a0079b9 */ /* 0x0001e40008040000 */
[----:B------:R0:W-:Y:S02]  /*0150*/  UTMACCTL.PF [UR4] ;  /* 0x00000000040079b9 */ /* 0x0001e40008040000 */
[----:B0-----:R-:W-:Y:S01]  /*0160*/  NOP ;  /* 0x0000000000007918 */ /* 0x001fe20000000000 */
.L_x_636:
[----:B------:R-:W-:Y:S05]  /*0170*/  BSYNC B0 ;  /* 0x0000000000007941 */ /* 0x000fea0003800000 */
.L_x_635:
        /* <DEDUP_REMOVED lines=20> */
[----:B-1----:R0:W1:Y:S06]  /*02c0*/  @UP0 SYNCS.EXCH.64 URZ, [UR8+0x28c00], UR4 ;  /* 0x028c0004083f05b2 */ /* 0x00206c0008000100 */
[----:B------:R0:W2:Y:S02]  /*02d0*/  @UP1 SYNCS.EXCH.64 URZ, [UR8+0x28c20], UR6 ;  /* 0x028c2006083f15b2 */ /* 0x0000a40008000100 */
        /* <DEDUP_REMOVED lines=10> */
[----:B0-----:R0:W3:Y:S01]  /*0380*/  SYNCS.EXCH.64 URZ, [UR6+0x28c30], UR4 ;  /* 0x028c3004063f75b2 */ /* 0x0010e20008000100 */
[----:B------:R0:W4:Y:S01]  /*0390*/  SYNCS.EXCH.64 URZ, [UR6+0x28c40], UR4 ;  /* 0x028c4004063f75b2 */ /* 0x0001220008000100 */
[----:B------:R0:W0:Y:S01]  /*03a0*/  SYNCS.EXCH.64 URZ, [UR6+0x28c38], UR4 ;  /* 0x028c3804063f75b2 */ /* 0x0000220008000100 */
[----:B------:R0:W0:Y:S01]  /*03b0*/  SYNCS.EXCH.64 URZ, [UR6+0x28c48], UR4 ;  /* 0x028c4804063f75b2 */ /* 0x0000220008000100 */
[----:B------:R-:W-:Y:S01]  /*03c0*/  NOP ;  /* 0x0000000000007918 */ /* 0x000fe20000000000 */
.L_x_637:
        /* <DEDUP_REMOVED lines=22> */
.L_x_638:
        /* <DEDUP_REMOVED lines=18> */
.L_x_639:
        /* <DEDUP_REMOVED lines=22> */
.L_x_640:
        /* <DEDUP_REMOVED lines=22> */
.L_x_641:
[----:B------:R-:W-:Y:S01]  /*0910*/  IMAD.MOV.U32 R2, RZ, RZ, 0x1 ;  /* 0x00000001ff027424 */ /* 0x000fe200078e00ff */
[----:B------:R-:W-:Y:S01]  /*0920*/  ISETP.NE.AND P0, PT, R3, RZ, PT ;  /* 0x000000ff0300720c */ /* 0x000fe20003f05270 */
[----:B------:R-:W-:Y:S01]  /*0930*/  NOP ;  /* 0x0000000000007918 */ /* 0x000fe20000000000 */
[----:B------:R-:W-:Y:S01]  /*0940*/  ULDC.64 UR40, c[0x0][0x208] ;  /* 0x0000820000287ab9 */ /* 0x000fe20000000a00 */
[----:B------:R-:W-:Y:S01]  /*0950*/  BSSY B9, `(.L_x_642) ;  /* 0x0001770000097945 */ /* 0x000fe20003800000 */
[----:B------:R-:W-:-:S05]  /*0960*/  SEL R2, R2, 0x2, !P0 ;  /* 0x0000000202027807 */ /* 0x000fca0004000000 */
[----:B------:R0:W-:Y:S02]  /*0970*/  STL [R1+0x60], R2 ;  /* 0x0000600201007387 */ /* 0x0001e40000100800 */
[----:B01234-:R-:W-:Y:S06]  /*0980*/  BAR.SYNC.DEFER_BLOCKING 0x0 ;  /* 0x0000000000007b1d */ /* 0x01ffec0000010000 */
[----:B------:R-:W-:Y:S05]  /*0990*/  @!P0 BRA `(.L_x_643) ;  /* 0x000000ec00308947 */ /* 0x000fea0003800000 */
.L_x_644:
[----:B------:R-:W-:-:S08]  /*09a0*/  NOP ;  /* 0x0000000000007918 */ /* 0x000fd00000000000 */
[----:B------:R-:W0:Y:S02]  /*09b0*/  USETMAXREG.TRY_ALLOC.CTAPOOL UP0, 0xf0 ;  /* 0x000000f0000079c8 */ /* 0x000e240008000600 */
[----:B0-----:R-:W-:-:S13]  /*09c0*/  PLOP3.LUT P0, PT, PT, PT, UP0, 0x80, 0x0 ;  /* 0x000000000000781c */ /* 0x001fda0003f0f008 */
[----:B------:R-:W-:Y:S05]  /*09d0*/  @!P0 BRA `(.L_x_644) ;  /* 0xfffffffc00f08947 */ /* 0x000fea000383ffff */
[----:B------:R-:W0:Y:S01]  /*09e0*/  S2R R0, SR_TID.X ;  /* 0x0000000000007919 */ /* 0x000e220000002100 */
[----:B------:R-:W1:Y:S01]  /*09f0*/  S2UR UR5, SR_CgaCtaId ;  /* 0x00000000000579c3 */ /* 0x000e620000008800 */
[----:B------:R-:W-:Y:S02]  /*0a00*/  UMOV UR4, 0x400 ;  /* 0x0000040000047882 */ /* 0x000fe40000000000 */
[----:B-1----:R-:W-:-:S06]  /*0a10*/  ULEA UR4, UR5, UR4, 0x18 ;  /* 0x0000000405047291 */ /* 0x002fcc000f8ec03f */
[----:B------:R-:W-:Y:S01]  /*0a20*/  IMAD.U32 R2, RZ, RZ, UR4 ;  /* 0x00000004ff027e24 */ /* 0x000fe2000f8e00ff */
[----:B0-----:R-:W-:Y:S01]  /*0a30*/  SHF.R.U32.HI R0, RZ, 0x7, R0 ;  /* 0x00000007ff007819 */ /* 0x001fe20000011600 */
[----:B------:R-:W-:-:S03]  /*0a40*/  ULDC UR4, c[0x0][0xc3c] ;  /* 0x00030f0000047ab9 */ /* 0x000fc60000000800 */
[----:B------:R-:W-:Y:S02]  /*0a50*/  ISETP.NE.AND P0, PT, R0, 0x1, PT ;  /* 0x000000010000780c */ /* 0x000fe40003f05270 */
[----:B------:R-:W0:Y:S11]  /*0a60*/  S2R R0, SR_TID.X ;  /* 0x0000000000007919 */ /* 0x000e360000002100 */
[----:B------:R-:W-:Y:S06]  /*0a70*/  @!P0 BAR.ARV 0x8, 0x100 ;  /* 0x0204000000008b1d */ /* 0x000fec0000002000 */
[----:B0-----:R-:W-:-:S13]  /*0a80*/  ISETP.GE.U32.AND P0, PT, R0, 0x100, PT ;  /* 0x000001000000780c */ /* 0x001fda0003f06070 */
[----:B------:R-:W-:Y:S08]  /*0a90*/  @P0 BAR.ARV 0xf, 0x100 ;  /* 0x03c4000000000b1d */ /* 0x000ff00000002000 */
[----:B------:R-:W-:Y:S06]  /*0aa0*/  BAR.SYNC.DEFER_BLOCKING 0x5, 0x180 ;  /* 0x0146000000007b1d */ /* 0x000fec0000010000 */
[----:B------:R-:W0:Y:S02]  /*0ab0*/  LDS.128 R24, [R2+0x28cd0] ;  /* 0x028cd00002187984 */ /* 0x000e240000000c00 */
[----:B------:R-:W-:Y:S06]  /*0ac0*/  BAR.ARV 0x4, 0x180 ;  /* 0x0106000000007b1d */ /* 0x000fec0000002000 */
[----:B0-----:R-:W-:-:S13]  /*0ad0*/  ISETP.GE.AND P0, PT, R27, UR4, PT ;  /* 0x000000041b007c0c */ /* 0x001fda000bf06270 */
[----:B------:R-:W-:Y:S05]  /*0ae0*/  @P0 BRA `(.L_x_645) ;  /* 0x0000017400580947 */ /* 0x000fea0003800000 */
[----:B------:R-:W2:Y:S01]  /*0af0*/  LDL.LU R16, [R1+0x60] ;  /* 0x0000600001107983 */ /* 0x000ea20000300800 */
[----:B------:R-:W-:-:S05]  /*0b00*/  VIADD R234, R0, 0xffffff80 ;  /* 0xffffff8000ea7836 */ /* 0x000fca0000000000 */
[----:B------:R-:W-:-:S04]  /*0b10*/  SHF.R.S32.HI R3, RZ, 0x1f, R234 ;  /* 0x0000001fff037819 */ /* 0x000fc800000114ea */
[CC--:B------:R-:W-:Y:S02]  /*0b20*/  LEA.HI R0, R3.reuse, R234.reuse, RZ, 0x7 ;  /* 0x000000ea03007211 */ /* 0x0c0fe400078f38ff */
[CC--:B------:R-:W-:Y:S02]  /*0b30*/  LEA.HI R6, R3.reuse, R234.reuse, RZ, 0x4 ;  /* 0x000000ea03067211 */ /* 0x0c0fe400078f20ff */
[----:B------:R-:W-:Y:S02]  /*0b40*/  LOP3.LUT R5, R0, 0xffffff80, RZ, 0xc0, !PT ;  /* 0xffffff8000057812 */ /* 0x000fe400078ec0ff */
[----:B------:R-:W-:Y:S02]  /*0b50*/  LOP3.LUT R7, R6, 0xfffffff0, RZ, 0xc0, !PT ;  /* 0xfffffff006077812 */ /* 0x000fe400078ec0ff */
[----:B------:R-:W-:Y:S01]  /*0b60*/  LEA.HI R4, R3, R234, RZ, 0x5 ;  /* 0x000000ea03047211 */ /* 0x000fe200078f28ff */
[C---:B------:R-:W-:Y:S01]  /*0b70*/  IMAD.IADD R5, R234.reuse, 0x1, -R5 ;  /* 0x00000001ea057824 */ /* 0x040fe200078e0a05 */
[----:B------:R-:W-:Y:S01]  /*0b80*/  SHF.R.S32.HI R13, RZ, 0x4, R6 ;  /* 0x00000004ff0d7819 */ /* 0x000fe20000011406 */
[----:B------:R-:W-:Y:S01]  /*0b90*/  IMAD.IADD R10, R234, 0x1, -R7 ;  /* 0x00000001ea0a7824 */ /* 0x000fe200078e0a07 */
[----:B------:R-:W-:-:S02]  /*0ba0*/  SHF.R.S32.HI R192, RZ, 0x5, R4 ;  /* 0x00000005ffc07819 */ /* 0x000fc40000011404 */
[----:B------:R-:W-:Y:S02]  /*0bb0*/  SHF.R.S32.HI R11, RZ, 0x1f, R4 ;  /* 0x0000001fff0b7819 */ /* 0x000fe40000011404 */
[----:B------:R-:W-:Y:S02]  /*0bc0*/  SHF.R.S32.HI R4, RZ, 0x1f, R5 ;  /* 0x0000001fff047819 */ /* 0x000fe40000011405 */
[----:B------:R-:W-:Y:S02]  /*0bd0*/  SHF.R.S32.HI R7, RZ, 0x1f, R10 ;  /* 0x0000001fff077819 */ /* 0x000fe4000001140a */
[----:B------:R-:W-:Y:S02]  /*0be0*/  LEA.HI R8, R6, R13, RZ, 0x1 ;  /* 0x0000000d06087211 */ /* 0x000fe400078f08ff */
[----:B------:R-:W-:Y:S02]  /*0bf0*/  LEA.HI R6, R4, R5, RZ, 0x2 ;  /* 0x0000000504067211 */ /* 0x000fe400078f10ff */
[----:B------:R-:W-:-:S02]  /*0c00*/  LEA.HI R9, R7, R10, RZ, 0x3 ;  /* 0x0000000a07097211 */ /* 0x000fc400078f18ff */
[----:B------:R-:W-:Y:S02]  /*0c10*/  LOP3.LUT R12, R8, 0x1ffffffe, RZ, 0xc0, !PT ;  /* 0x1ffffffe080c7812 */ /* 0x000fe400078ec0ff */
[--C-:B------:R-:W-:Y:S02]  /*0c20*/  SHF.R.S32.HI R7, RZ, 0x2, R6.reuse ;  /* 0x00000002ff077819 */ /* 0x100fe40000011406 */
[----:B------:R-:W-:-:S04]  /*0c30*/  SHF.R.S32.HI R8, RZ, 0x1f, R6 ;  /* 0x0000001fff087819 */ /* 0x000fc80000011406 */
[----:B------:R-:W-:Y:S02]  /*0c40*/  LEA.HI R8, R8, R7, RZ, 0x3 ;  /* 0x0000000708087211 */ /* 0x000fe400078f18ff */
[----:B------:R-:W-:Y:S02]  /*0c50*/  LEA.HI R14, R11, R192, RZ, 0x2 ;  /* 0x000000c00b0e7211 */ /* 0x000fe400078f10ff */
[----:B------:R-:W-:Y:S02]  /*0c60*/  LOP3.LUT R8, R8, 0xfffffff8, RZ, 0xc0, !PT ;  /* 0xfffffff808087812 */ /* 0x000fe400078ec0ff */
[----:B------:R-:W-:Y:S02]  /*0c70*/  LEA.HI R4, R4, R5, RZ, 0x5 ;  /* 0x0000000504047211 */ /* 0x000fe400078f28ff */
[----:B------:R-:W-:Y:S01]  /*0c80*/  LOP3.LUT R11, R9, 0xfffffff8, RZ, 0xc0, !PT ;  /* 0xfffffff8090b7812 */ /* 0x000fe200078ec0ff */
[----:B------:R-:W-:Y:S01]  /*0c90*/  IMAD.IADD R191, R7, 0x1, -R8 ;  /* 0x0000000107bf7824 */ /* 0x000fe200078e0a08 */
[----:B------:R-:W-:-:S02]  /*0ca0*/  SHF.R.S32.HI R213, RZ, 0x7, R0 ;  /* 0x00000007ffd57819 */ /* 0x000fc40000011400 */
[----:B------:R-:W-:Y:S01]  /*0cb0*/  SHF.R.S32.HI R4, RZ, 0x5, R4 ;  /* 0x00000005ff047819 */ /* 0x000fe20000011404 */
[----:B------:R-:W-:Y:S01]  /*0cc0*/  IMAD.IADD R11, R10, 0x1, -R11 ;  /* 0x000000010a0b7824 */ /* 0x000fe200078e0a0b */
[----:B------:R-:W-:Y:S01]  /*0cd0*/  LOP3.LUT R15, R14, 0x3ffffc, RZ, 0xc0, !PT ;  /* 0x003ffffc0e0f7812 */ /* 0x000fe200078ec0ff */
[----:B------:R-:W-:Y:S02]  /*0ce0*/  IMAD R14, R213, 0x100, R10 ;  /* 0x00000100d50e7824 */ /* 0x000fe400078e020a */
[----:B------:R-:W-:Y:S01]  /*0cf0*/  IMAD R191, R4, 0x10, R191 ;  /* 0x0000001004bf7824 */ /* 0x000fe200078e02bf */
[-C--:B------:R-:W-:Y:S01]  /*0d00*/  LEA.HI R4, R3, R234.reuse, RZ, 0x2 ;  /* 0x000000ea03047211 */ /* 0x080fe200078f10ff */
[----:B------:R-:W-:Y:S02]  /*0d10*/  IMAD.IADD R15, R192, 0x1, -R15 ;  /* 0x00000001c00f7824 */ /* 0x000fe400078e0a0f */
[----:B------:R-:W-:Y:S02]  /*0d20*/  IMAD.IADD R12, R13, 0x1, -R12 ;  /* 0x000000010d0c7824 */ /* 0x000fe400078e0a0c */
[----:B------:R-:W-:Y:S01]  /*0d30*/  IMAD.SHL.U32 R10, R11, 0x40, RZ ;  /* 0x000000400b0a7824 */ /* 0x000fe200078e00ff */
[----:B------:R-:W-:Y:S01]  /*0d40*/  LEA.HI R3, R3, R234, RZ, 0x3 ;  /* 0x000000ea03037211 */ /* 0x000fe200078f18ff */
[----:B------:R-:W-:Y:S01]  /*0d50*/  IMAD R14, R15, 0x10, R14 ;  /* 0x000000100f0e7824 */ /* 0x000fe200078e020e */
[----:B------:R-:W-:Y:S01]  /*0d60*/  SHF.R.S32.HI R19, RZ, 0x2, R4 ;  /* 0x00000002ff137819 */ /* 0x000fe20000011404 */
[----:B------:R-:W-:Y:S01]  /*0d70*/  IMAD.SHL.U32 R13, R12, 0x8, RZ ;  /* 0x000000080c0d7824 */ /* 0x000fe200078e00ff */
[----:B------:R-:W-:Y:S01]  /*0d80*/  LOP3.LUT R10, R10, 0x1c0, RZ, 0xc0, !PT ;  /* 0x000001c00a0a7812 */ /* 0x000fe200078ec0ff */
[----:B------:R-:W-:Y:S01]  /*0d90*/  IMAD.SHL.U32 R9, R9, 0x40, RZ ;  /* 0x0000004009097824 */ /* 0x000fe200078e00ff */
[----:B------:R-:W-:Y:S01]  /*0da0*/  SHF.R.S32.HI R211, RZ, 0x3, R3 ;  /* 0x00000003ffd37819 */ /* 0x000fe20000011403 */
[----:B------:R-:W-:Y:S01]  /*0db0*/  IMAD.U32 R223, R14, 0x40, R13 ;  /* 0x000000400edf7824 */ /* 0x000fe200078e000d */
[----:B------:R-:W-:Y:S01]  /*0dc0*/  LOP3.LUT R6, R6, 0x7ffffffc, RZ, 0xc0, !PT ;  /* 0x7ffffffc06067812 */ /* 0x000fe200078ec0ff */
[----:B------:R-:W-:Y:S01]  /*0dd0*/  VIADD R226, R19, 0x20 ;  /* 0x0000002013e27836 */ /* 0x000fe20000000000 */
[----:B------:R-:W-:-:S02]  /*0de0*/  LOP3.LUT R3, R3, 0xfffffff8, RZ, 0xc0, !PT ;  /* 0xfffffff803037812 */ /* 0x000fc400078ec0ff */
[----:B------:R-:W-:Y:S02]  /*0df0*/  LOP3.LUT R13, R10, 0x8, R13, 0xf8, !PT ;  /* 0x000000080a0d7812 */ /* 0x000fe400078ef80d */
[----:B------:R-:W-:Y:S02]  /*0e00*/  SHF.R.U32.HI R10, RZ, 0x3, R10 ;  /* 0x00000003ff0a7819 */ /* 0x000fe4000001160a */
[----:B------:R-:W-:Y:S01]  /*0e10*/  LOP3.LUT R9, R9, 0x7ffffe00, RZ, 0xc0, !PT ;  /* 0x7ffffe0009097812 */ /* 0x000fe200078ec0ff */
[----:B------:R-:W-:Y:S01]  /*0e20*/  IMAD.IADD R6, R5, 0x1, -R6 ;  /* 0x0000000105067824 */ /* 0x000fe200078e0a06 */
[----:B------:R-:W-:Y:S01]  /*0e30*/  LOP3.LUT R10, R13, R10, RZ, 0x3c, !PT ;  /* 0x0000000a0d0a7212 */ /* 0x000fe200078e3cff */
[----:B------:R-:W-:Y:S01]  /*0e40*/  IMAD.IADD R210, R234, 0x1, -R3 ;  /* 0x00000001ead27824 */ /* 0x000fe200078e0a03 */
[----:B------:R-:W-:Y:S01]  /*0e50*/  LOP3.LUT R5, R4, 0xfffffffc, RZ, 0xc0, !PT ;  /* 0xfffffffc04057812 */ /* 0x000fe200078ec0ff */
[----:B------:R-:W-:Y:S01]  /*0e60*/  IMAD R9, R192, 0x400, R9 ;  /* 0x00000400c0097824 */ /* 0x000fe200078e0209 */
[----:B------:R-:W-:-:S02]  /*0e70*/  LEA.HI R0, R0, R213, RZ, 0x1 ;  /* 0x000000d500007211 */ /* 0x000fc400078f08ff */
[----:B------:R-:W-:Y:S01]  /*0e80*/  SHF.R.S32.HI R3, RZ, 0x1f, R226 ;  /* 0x0000001fff037819 */ /* 0x000fe200000114e2 */
[----:B------:R-:W-:Y:S01]  /*0e90*/  IMAD.IADD R9, R9, 0x1, R10 ;  /* 0x0000000109097824 */ /* 0x000fe200078e020a */
[----:B------:R-:W-:Y:S01]  /*0ea0*/  LOP3.LUT R0, R0, 0xfffffe, RZ, 0xc0, !PT ;  /* 0x00fffffe00007812 */ /* 0x000fe200078ec0ff */
[----:B------:R-:W-:Y:S01]  /*0eb0*/  IMAD.IADD R5, R234, 0x1, -R5 ;  /* 0x00000001ea057824 */ /* 0x000fe200078e0a05 */
[----:B------:R-:W-:Y:S01]  /*0ec0*/  LEA.HI R3, R3, R226, RZ, 0x3 ;  /* 0x000000e203037211 */ /* 0x000fe200078f18ff */
[----:B------:R-:W-:Y:S01]  /*0ed0*/  IMAD.SHL.U32 R220, R226, 0x40, RZ ;  /* 0x00000040e2dc7824 */ /* 0x000fe200078e00ff */
[----:B------:R-:W-:Y:S01]  /*0ee0*/  R2P PR, R11, 0x6 ;  /* 0x000000060b007804 */ /* 0x000fe20000000000 */
[----:B------:R-:W-:Y:S01]  /*0ef0*/  IMAD.IADD R0, R213, 0x1, -R0 ;  /* 0x00000001d5007824 */ /* 0x000fe200078e0a00 */
[----:B------:R-:W-:Y:S01]  /*0f00*/  SHF.R.S32.HI R4, RZ, 0x1f, R4 ;  /* 0x0000001fff047819 */ /* 0x000fe20000011404 */
[----:B------:R-:W-:Y:S01]  /*0f10*/  IMAD.SHL.U32 R3, R3, 0x40, RZ ;  /* 0x0000004003037824 */ /* 0x000fe200078e00ff */
[C---:B------:R-:W-:Y:S01]  /*0f20*/  LEA.HI R7, R5.reuse, R5, RZ, 0x1 ;  /* 0x0000000505077211 */ /* 0x040fe200078f08ff */
[----:B------:R-:W-:Y:S01]  /*0f30*/  IMAD.SHL.U32 R186, R5, 0x4, RZ ;  /* 0x0000000405ba7824 */ /* 0x000fe200078e00ff */
[----:B------:R-:W-:-:S02]  /*0f40*/  LOP3.LUT R220, R220, 0x1c0, RZ, 0xc0, !PT ;  /* 0x000001c0dcdc7812 */ /* 0x000fc400078ec0ff */
[----:B------:R-:W-:Y:S01]  /*0f50*/  LEA R195, R9, R2, 0x1 ;  /* 0x0000000209c37211 */ /* 0x000fe200078e08ff */
[----:B------:R-:W-:Y:S01]  /*0f60*/  IMAD.MOV.U32 R197, RZ, RZ, 0x40 ;  /* 0x00000040ffc57424 */ /* 0x000fe200078e00ff */
[----:B------:R-:W-:Y:S01]  /*0f70*/  LEA.HI R4, R4, R19, RZ, 0x3 ;  /* 0x0000001304047211 */ /* 0x000fe200078f18ff */
[----:B------:R-:W-:Y:S01]  /*0f80*/  IMAD.SHL.U32 R194, R0, 0x100, RZ ;  /* 0x0000010000c27824 */ /* 0x000fe200078e00ff */
[----:B------:R-:W-:Y:S01]  /*0f90*/  LOP3.LUT R8, R7, 0x1ffffffe, RZ, 0xc0, !PT ;  /* 0x1ffffffe07087812 */ /* 0x000fe200078ec0ff */
[----:B------:R-:W-:Y:S01]  /*0fa0*/  IMAD.SHL.U32 R189, R210, 0x8, RZ ;  /* 0x00000008d2bd7824 */ /* 0x000fe200078e00ff */
[----:B------:R-:W-:Y:S01]  /*0fb0*/  SHF.R.U32.HI R235, RZ, 0x3, R220 ;  /* 0x00000003ffeb7819 */ /* 0x000fe200000116dc */
[----:B------:R-:W-:Y:S01]  /*0fc0*/  VIADD R190, R186, 0x10 ;  /* 0x00000010babe7836 */ /* 0x000fe20000000000 */
[----:B------:R-:W-:Y:S01]  /*0fd0*/  LOP3.LUT R221, R3, 0xfffffe00, RZ, 0xc0, !PT ;  /* 0xfffffe0003dd7812 */ /* 0x000fe200078ec0ff */
[----:B------:R-:W-:Y:S01]  /*0fe0*/  VIADD R198, R195, 0x26800 ;  /* 0x00026800c3c67836 */ /* 0x000fe20000000000 */
[----:B------:R-:W-:Y:S01]  /*0ff0*/  SEL R197, R197, 0xffffffc0, !P2 ;  /* 0xffffffc0c5c57807 */ /* 0x000fe20005000000 */
[C---:B------:R-:W-:Y:S01]  /*1000*/  VIADD R207, R189.reuse, 0x40 ;  /* 0x00000040bdcf7836 */ /* 0x040fe20000000000 */
[----:B------:R-:W-:Y:S01]  /*1010*/  LOP3.LUT R4, R4, 0xfffffff8, RZ, 0xc0, !PT ;  /* 0xfffffff804047812 */ /* 0x000fe200078ec0ff */
[C---:B------:R-:W-:Y:S01]  /*1020*/  VIADD R206, R189.reuse, 0x80 ;  /* 0x00000080bdce7836 */ /* 0x040fe20000000000 */
[----:B------:R-:W-:Y:S01]  /*1030*/  SHF.R.S32.HI R217, RZ, 0x1f, R190 ;  /* 0x0000001fffd97819 */ /* 0x000fe200000114be */
[----:B------:R-:W-:-:S02]  /*1040*/  VIADD R205, R189, 0xc0 ;  /* 0x000000c0bdcd7836 */ /* 0x000fc40000000000 */
[C---:B------:R-:W-:Y:S02]  /*1050*/  VIADD R204, R189.reuse, 0x100 ;  /* 0x00000100bdcc7836 */ /* 0x040fe40000000000 */
[C---:B------:R-:W-:Y:S02]  /*1060*/  VIADD R203, R189.reuse, 0x140 ;  /* 0x00000140bdcb7836 */ /* 0x040fe40000000000 */
[C---:B------:R-:W-:Y:S02]  /*1070*/  VIADD R215, R189.reuse, 0x180 ;  /* 0x00000180bdd77836 */ /* 0x040fe40000000000 */
[----:B------:R-:W-:Y:S02]  /*1080*/  VIADD R214, R189, 0x1c0 ;  /* 0x000001c0bdd67836 */ /* 0x000fe40000000000 */
[----:B------:R-:W-:Y:S02]  /*1090*/  VIADD R196, R195, 0x26820 ;  /* 0x00026820c3c47836 */ /* 0x000fe40000000000 */
[----:B------:R-:W-:-:S02]  /*10a0*/  IMAD.IADD R8, R5, 0x1, -R8 ;  /* 0x0000000105087824 */ /* 0x000fc400078e0a08 */
[C---:B------:R-:W-:Y:S01]  /*10b0*/  @P1 VIADD R196, R198.reuse, 0xffffffe0 ;  /* 0xffffffe0c6c41836 */ /* 0x040fe20000000000 */
[----:B------:R-:W-:Y:S01]  /*10c0*/  CS2R R22, SRZ ;  /* 0x0000000000167805 */ /* 0x000fe2000001ff00 */
[----:B------:R-:W-:Y:S01]  /*10d0*/  IMAD.IADD R198, R198, 0x1, R197 ;  /* 0x00000001c6c67824 */ /* 0x000fe200078e02c5 */
[----:B------:R-:W-:Y:S01]  /*10e0*/  MOV R185, RZ ;  /* 0x000000ff00b97202 */ /* 0x000fe20000000f00 */
[----:B------:R-:W-:Y:S01]  /*10f0*/  IMAD.MOV.U32 R208, RZ, RZ, RZ ;  /* 0x000000ffffd07224 */ /* 0x000fe200078e00ff */
[----:B------:R-:W-:Y:S01]  /*1100*/  SHF.R.S32.HI R233, RZ, 0x1f, R207 ;  /* 0x0000001fffe97819 */ /* 0x000fe200000114cf */
[----:B------:R-:W-:Y:S01]  /*1110*/  IMAD.MOV.U32 R18, RZ, RZ, RZ ;  /* 0x000000ffff127224 */ /* 0x000fe200078e00ff */
[----:B------:R-:W-:Y:S01]  /*1120*/  SHF.R.S32.HI R232, RZ, 0x1f, R206 ;  /* 0x0000001fffe87819 */ /* 0x000fe200000114ce */
[----:B------:R-:W-:Y:S01]  /*1130*/  IMAD.IADD R188, R19, 0x1, -R4 ;  /* 0x0000000113bc7824 */ /* 0x000fe200078e0a04 */
[----:B------:R-:W-:Y:S01]  /*1140*/  SHF.R.S32.HI R231, RZ, 0x1f, R205 ;  /* 0x0000001fffe77819 */ /* 0x000fe200000114cd */
[----:B------:R-:W-:Y:S01]  /*1150*/  IMAD.SHL.U32 R218, R190, 0x2, RZ ;  /* 0x00000002beda7824 */ /* 0x000fe200078e00ff */
[----:B------:R-:W-:Y:S01]  /*1160*/  SHF.R.S32.HI R230, RZ, 0x1f, R204 ;  /* 0x0000001fffe67819 */ /* 0x000fe200000114cc */
[----:B------:R-:W-:Y:S01]  /*1170*/  IMAD.SHL.U32 R193, R6, 0x2, RZ ;  /* 0x0000000206c17824 */ /* 0x000fe200078e00ff */
[----:B------:R-:W-:Y:S01]  /*1180*/  SHF.R.S32.HI R229, RZ, 0x1f, R203 ;  /* 0x0000001fffe57819 */ /* 0x000fe200000114cb */
[----:B------:R-:W-:Y:S01]  /*1190*/  IMAD R222, R8, 0x8, R191 ;  /* 0x0000000808de7824 */ /* 0x000fe200078e02bf */
[----:B------:R-:W-:Y:S01]  /*11a0*/  SHF.R.S32.HI R228, RZ, 0x1f, R215 ;  /* 0x0000001fffe47819 */ /* 0x000fe200000114d7 */
[----:B------:R-:W-:Y:S01]  /*11b0*/  IMAD.IADD R197, R197, 0x1, R196 ;  /* 0x00000001c5c57824 */ /* 0x000fe200078e02c4 */
[----:B------:R-:W-:-:S02]  /*11c0*/  SHF.R.S32.HI R227, RZ, 0x1f, R214 ;  /* 0x0000001fffe37819 */ /* 0x000fc400000114d6 */
[----:B------:R-:W-:Y:S02]  /*11d0*/  SHF.L.U64.HI R217, R190, 0x1, R217 ;  /* 0x00000001bed97819 */ /* 0x000fe400000102d9 */
[----:B--2---:R-:W-:Y:S01]  /*11e0*/  LOP3.LUT R184, R16, 0x1, RZ, 0xfc, !PT ;  /* 0x0000000110b87812 */ /* 0x004fe200078efcff */
[----:B------:R-:W-:-:S05]  /*11f0*/  IMAD.SHL.U32 R16, R5, 0x8, RZ ;  /* 0x0000000805107824 */ /* 0x000fca00078e00ff */
[----:B------:R-:W-:-:S04]  /*1200*/  LOP3.LUT R0, R220, 0x38, R16, 0xf8, !PT ;  /* 0x00000038dc007812 */ /* 0x000fc800078ef810 */
[----:B------:R-:W-:-:S05]  /*1210*/  LOP3.LUT R219, R221, R0, R235, 0xf6, !PT ;  /* 0x00000000dddb7212 */ /* 0x000fca00078ef6eb */
[----:B------:R-:W-:-:S07]  /*1220*/  IMAD R219, R219, 0x2, R2 ;  /* 0x00000002dbdb7824 */ /* 0x000fce00078e0202 */
.L_x_764:
[----:B01-3--:R-:W0:Y:S01]  /*1230*/  LDC.64 R4, c[0x0][0xc88] ;  /* 0x00032200ff047b82 */ /* 0x00be220000000a00 */
[----:B------:R-:W-:Y:S01]  /*1240*/  ULDC.64 UR4, c[0x0][0xa28] ;  /* 0x00028a0000047ab9 */ /* 0x000fe20000000a00 */
[----:B------:R-:W-:Y:S01]  /*1250*/  ULDC.64 UR8, c[0x0][0xa18] ;  /* 0x0002860000087ab9 */ /* 0x000fe20000000a00 */
[----:B------:R-:W-:Y:S01]  /*1260*/  ULDC.64 UR6, c[0x0][0xa08] ;  /* 0x0002820000067ab9 */ /* 0x000fe20000000a00 */
[----:B0-----:R-:W-:-:S05]  /*1270*/  IMAD.WIDE R4, R27, 0x4, R4 ;  /* 0x000000041b047825 */ /* 0x001fca00078e0204 */
[----:B--2---:R-:W2:Y:S01]  /*1280*/  LDG.E R202, desc[UR40][R4.64] ;  /* 0x0000002804ca7981 */ /* 0x004ea2000c1e1900 */
[----:B------:R-:W-:Y:S01]  /*1290*/  ISETP.NE.U32.AND P2, PT, RZ, UR4, PT ;  /* 0x00000004ff007c0c */ /* 0x000fe2000bf45070 */
[----:B------:R-:W-:Y:S01]  /*12a0*/  IMAD.MOV.U32 R3, RZ, RZ, RZ ;  /* 0x000000ffff037224 */ /* 0x000fe200078e00ff */
[----:B------:R-:W-:Y:S01]  /*12b0*/  ISETP.NE.U32.AND P1, PT, RZ, UR8, PT ;  /* 0x00000008ff007c0c */ /* 0x000fe2000bf25070 */
[----:B------:R-:W-:Y:S01]  /*12c0*/  IMAD.MOV.U32 R31, RZ, RZ, RZ ;  /* 0x000000ffff1f7224 */ /* 0x000fe200078e00ff */
[----:B------:R-:W-:Y:S02]  /*12d0*/  ISETP.NE.AND.EX P2, PT, RZ, UR5, PT, P2 ;  /* 0x00000005ff007c0c */ /* 0x000fe4000bf45320 */
[----:B------:R-:W-:Y:S02]  /*12e0*/  ISETP.NE.AND.EX P1, PT, RZ, UR9, PT, P1 ;  /* 0x00000009ff007c0c */ /* 0x000fe4000bf25310 */
[----:B------:R-:W-:-:S04]  /*12f0*/  ISETP.NE.U32.AND P0, PT, RZ, UR6, PT ;  /* 0x00000006ff007c0c */ /* 0x000fc8000bf05070 */
[----:B------:R-:W-:Y:S02]  /*1300*/  ISETP.NE.AND.EX P0, PT, RZ, UR7, PT, P0 ;  /* 0x00000007ff007c0c */ /* 0x000fe4000bf05300 */
[----:B--2---:R-:W-:Y:S01]  /*1310*/  SHF.R.S32.HI R212, RZ, 0x1f, R202 ;  /* 0x0000001fffd47819 */ /* 0x004fe200000114ca */
[C---:B------:R-:W-:Y:S02]  /*1320*/  IMAD.SHL.U32 R200, R202.reuse, 0x4, RZ ;  /* 0x00000004cac87824 */ /* 0x040fe400078e00ff */
[C---:B------:R-:W-:Y:S02]  /*1330*/  @P2 LEA R4, P3, R202.reuse, UR4, 0x2 ;  /* 0x00000004ca042c11 */ /* 0x040fe4000f8610ff */
[C-C-:B------:R-:W-:Y:S02]  /*1340*/  SHF.L.U64.HI R201, R202.reuse, 0x2, R212.reuse ;  /* 0x00000002cac97819 */ /* 0x140fe400000102d4 */
[----:B------:R-:W-:Y:S01]  /*1350*/  @P2 LEA.HI.X R5, R202, UR5, R212, 0x2, P3 ;  /* 0x00000005ca052c11 */ /* 0x000fe200098f14d4 */
[----:B------:R-:W-:Y:S01]  /*1360*/  ULDC UR4, c[0x0][0x288] ;  /* 0x0000a20000047ab9 */ /* 0x000fe20000000800 */
[----:B------:R-:W-:-:S03]  /*1370*/  IADD3 R8, P4, R200, UR6, RZ ;  /* 0x00000006c8087c10 */ /* 0x000fc6000ff9e0ff */
[----:B------:R0:W5:Y:S01]  /*1380*/  @P2 LDG.E R3, desc[UR40][R4.64] ;  /* 0x0000002804032981 */ /* 0x000162000c1e1900 */
[----:B------:R-:W-:Y:S01]  /*1390*/  @P1 IADD3 R6, P2, R200, UR8, RZ ;  /* 0x00000008c8061c10 */ /* 0x000fe2000ff5e0ff */
[----:B------:R-:W-:Y:S01]  /*13a0*/  IMAD.U32 R24, RZ, RZ, UR4 ;  /* 0x00000004ff187e24 */ /* 0x000fe2000f8e00ff */
[C---:B------:R-:W-:Y:S01]  /*13b0*/  IADD3.X R9, R201.reuse, UR7, RZ, P4, !PT ;  /* 0x00000007c9097c10 */ /* 0x040fe2000a7fe4ff */
[----:B------:R-:W-:Y:S01]  /*13c0*/  ULDC.64 UR4, c[0x0][0x418] ;  /* 0x0001060000047ab9 */ /* 0x000fe20000000a00 */
[----:B----4-:R-:W-:-:S03]  /*13d0*/  @P1 IADD3.X R7, R201, UR9, RZ, P2, !PT ;  /* 0x00000009c9071c10 */ /* 0x010fc600097fe4ff */
[----:B------:R0:W5:Y:S01]  /*13e0*/  @P0 LDG.E R31, desc[UR40][R8.64] ;  /* 0x00000028081f0981 */ /* 0x000162000c1e1900 */
[----:B------:R-:W-:Y:S01]  /*13f0*/  UISETP.NE.U32.AND UP0, UPT, UR4, URZ, UPT ;  /* 0x0000003f0400728c */ /* 0x000fe2000bf05070 */
[----:B------:R-:W-:Y:S02]  /*1400*/  ULDC.64 UR8, c[0x0][0xa20] ;  /* 0x0002880000087ab9 */ /* 0x000fe40000000a00 */
[----:B------:R0:W5:Y:S01]  /*1410*/  @P1 LDG.E R24, desc[UR40][R6.64] ;  /* 0x0000002806181981 */ /* 0x000162000c1e1900 */
[----:B------:R-:W-:Y:S01]  /*1420*/  UISETP.NE.AND.EX UP0, UPT, UR5, URZ, UPT, UP0 ;  /* 0x0000003f0500728c */ /* 0x000fe2000bf05300 */
[----:B------:R-:W-:Y:S01]  /*1430*/  ULDC UR4, c[0x0][0x424] ;  /* 0x0001090000047ab9 */ /* 0x000fe20000000800 */
[----:B------:R-:W-:Y:S02]  /*1440*/  ISETP.NE.U32.AND P2, PT, RZ, UR8, PT ;  /* 0x00000008ff007c0c */ /* 0x000fe4000bf45070 */
[----:B------:R-:W-:Y:S01]  /*1450*/  USEL UR4, UR4, 0x1, UP0 ;  /* 0x0000000104047887 */ /* 0x000fe20008000000 */
[----:B------:R-:W-:Y:S01]  /*1460*/  ULDC UR5, c[0x0][0x2f0] ;  /* 0x0000bc0000057ab9 */ /* 0x000fe20000000800 */
[----:B------:R-:W-:-:S02]  /*1470*/  ISETP.NE.AND.EX P2, PT, RZ, UR9, PT, P2 ;  /* 0x00000009ff007c0c */ /* 0x000fc4000bf45320 */
[----:B------:R-:W-:-:S03]  /*1480*/  UIMAD UR4, UR4, UR5, URZ ;  /* 0x00000005040472a4 */ /* 0x000fc6000f8e023f */
[----:B------:R-:W-:Y:S01]  /*1490*/  ULDC UR5, c[0x0][0x348] ;  /* 0x0000d20000057ab9 */ /* 0x000fe20000000800 */
[----:B------:R-:W-:Y:S02]  /*14a0*/  IMAD.MOV.U32 R209, RZ, RZ, R25 ;  /* 0x000000ffffd17224 */ /* 0x000fe400078e0019 */
[----:B------:R-:W-:Y:S02]  /*14b0*/  IMAD.MOV.U32 R199, RZ, RZ, R26 ;  /* 0x000000ffffc77224 */ /* 0x000fe400078e001a */
[----:B------:R-:W-:Y:S01]  /*14c0*/  IMAD.MOV.U32 R29, RZ, RZ, R202 ;  /* 0x000000ffff1d7224 */ /* 0x000fe200078e00ca */
[----:B0-----:R-:W-:Y:S06]  /*14d0*/  @P1 BRA `(.L_x_646) ;  /* 0x0000000000241947 */ /* 0x001fec0003800000 */
[----:B------:R-:W-:Y:S02]  /*14e0*/  ULDC.64 UR6, c[0x0][0xa00] ;  /* 0x0002800000067ab9 */ /* 0x000fe40000000a00 */
[----:B------:R-:W-:-:S04]  /*14f0*/  ISETP.NE.U32.AND P1, PT, RZ, UR6, PT ;  /* 0x00000006ff007c0c */ /* 0x000fc8000bf25070 */
[----:B------:R-:W-:-:S13]  /*1500*/  ISETP.NE.AND.EX P1, PT, RZ, UR7, PT, P1 ;  /* 0x00000007ff007c0c */ /* 0x000fda000bf25310 */
[----:B------:R-:W-:Y:S05]  /*1510*/  @!P1 BRA `(.L_x_646) ;  /* 0x0000000000149947 */ /* 0x000fea0003800000 */
[----:B------:R-:W0:Y:S02]  /*1520*/  LDC.64 R4, c[0x0][0xa00] ;  /* 0x00028000ff047b82 */ /* 0x000e240000000a00 */
[----:B0-----:R-:W-:-:S05]  /*1530*/  IMAD.WIDE R4, R29, 0x4, R4 ;  /* 0x000000041d047825 */ /* 0x001fca00078e0204 */
[----:B-----5:R-:W2:Y:S04]  /*1540*/  LDG.E R24, desc[UR40][R4.64] ;  /* 0x0000002804187981 */ /* 0x020ea8000c1e1900 */
[----:B------:R-:W2:Y:S02]  /*1550*/  LDG.E R7, desc[UR40][R4.64+0x4] ;  /* 0x0000042804077981 */ /* 0x000ea4000c1e1900 */
[----:B--2---:R-:W-:-:S07]  /*1560*/  IMAD.IADD R24, R7, 0x1, -R24 ;  /* 0x0000000107187824 */ /* 0x004fce00078e0a18 */
.L_x_646:
[----:B------:R-:W-:Y:S02]  /*1570*/  IMAD.U32 R46, RZ, RZ, UR5 ;  /* 0x00000005ff2e7e24 */ /* 0x000fe4000f8e00ff */
[----:B------:R-:W-:Y:S01]  /*1580*/  IMAD.U32 R28, RZ, RZ, UR4 ;  /* 0x00000004ff1c7e24 */ /* 0x000fe2000f8e00ff */
[----:B------:R-:W-:Y:S06]  /*1590*/  @!P2 BRA `(.L_x_647) ;  /* 0x000000000010a947 */ /* 0x000fec0003800000 */
[----:B------:R-:W-:-:S04]  /*15a0*/  IADD3 R4, P0, R200, UR8, RZ ;  /* 0x00000008c8047c10 */ /* 0x000fc8000ff1e0ff */
[----:B------:R-:W-:-:S05]  /*15b0*/  IADD3.X R5, R201, UR9, RZ, P0, !PT ;  /* 0x00000009c9057c10 */ /* 0x000fca00087fe4ff */
[----:B------:R0:W5:Y:S01]  /*15c0*/  LDG.E R28, desc[UR40][R4.64] ;  /* 0x00000028041c7981 */ /* 0x000162000c1e1900 */
[----:B------:R-:W-:Y:S05]  /*15d0*/  BRA `(.L_x_648) ;  /* 0x0000000000107947 */ /* 0x000fea0003800000 */
.L_x_647:
[----:B------:R-:W-:Y:S05]  /*15e0*/  @!P0 BRA `(.L_x_648) ;  /* 0x00000000000c8947 */ /* 0x000fea0003800000 */
[----:B------:R-:W2:Y:S04]  /*15f0*/  LDG.E R5, desc[UR40][R8.64] ;  /* 0x0000002808057981 */ /* 0x000ea8000c1e1900 */
[----:B------:R-:W2:Y:S02]  /*1600*/  LDG.E R28, desc[UR40][R8.64+0x4] ;  /* 0x00000428081c7981 */ /* 0x000ea4000c1e1900 */
[----:B--2---:R-:W-:-:S07]  /*1610*/  IMAD.IADD R28, R28, 0x1, -R5 ;  /* 0x000000011c1c7824 */ /* 0x004fce00078e0a05 */
.L_x_648:
[----:B------:R-:W-:Y:S02]  /*1620*/  ULDC.64 UR4, c[0x0][0xa10] ;  /* 0x0002840000047ab9 */ /* 0x000fe40000000a00 */
[----:B------:R-:W-:-:S04]  /*1630*/  ISETP.NE.U32.AND P0, PT, RZ, UR4, PT ;  /* 0x00000004ff007c0c */ /* 0x000fc8000bf05070 */
[----:B------:R-:W-:Y:S01]  /*1640*/  ISETP.NE.AND.EX P0, PT, RZ, UR5, PT, P0 ;  /* 0x00000005ff007c0c */ /* 0x000fe2000bf05300 */
[----:B------:R-:W-:-:S12]  /*1650*/  ULDC.64 UR4, c[0x0][0xa30] ;  /* 0x00028c0000047ab9 */ /* 0x000fd80000000a00 */
[----:B0-----:R-:W0:Y:S02]  /*1660*/  @P0 LDC.64 R4, c[0x0][0xa10] ;  /* 0x00028400ff040b82 */ /* 0x001e240000000a00 */
[----:B0-----:R-:W-:-:S05]  /*1670*/  @P0 IMAD.WIDE R4, R29, 0x4, R4 ;  /* 0x000000041d040825 */ /* 0x001fca00078e0204 */
[----:B------:R-:W2:Y:S04]  /*1680*/  @P0 LDG.E R0, desc[UR40][R4.64] ;  /* 0x0000002804000981 */ /* 0x000ea8000c1e1900 */
[----:B------:R-:W2:Y:S01]  /*1690*/  @P0 LDG.E R9, desc[UR40][R4.64+0x4] ;  /* 0x0000042804090981 */ /* 0x000ea2000c1e1900 */
[----:B------:R-:W-:Y:S01]  /*16a0*/  ISETP.NE.U32.AND P1, PT, RZ, UR4, PT ;  /* 0x00000004ff007c0c */ /* 0x000fe2000bf25070 */
[----:B-----5:R-:W-:-:S03]  /*16b0*/  IMAD.MOV.U32 R27, RZ, RZ, R28 ;  /* 0x000000ffff1b7224 */ /* 0x020fc600078e001c */
[----:B------:R-:W-:-:S13]  /*16c0*/  ISETP.NE.AND.EX P1, PT, RZ, UR5, PT, P1 ;  /* 0x00000005ff007c0c */ /* 0x000fda000bf25310 */
[----:B------:R-:W-:-:S04]  /*16d0*/  @P1 IADD3 R6, P2, R200, UR4, RZ ;  /* 0x00000004c8061c10 */ /* 0x000fc8000ff5e0ff */
[----:B------:R-:W-:-:S05]  /*16e0*/  @P1 IADD3.X R7, R201, UR5, RZ, P2, !PT ;  /* 0x00000005c9071c10 */ /* 0x000fca00097fe4ff */
[----:B------:R0:W5:Y:S01]  /*16f0*/  @P1 LDG.E R27, desc[UR40][R6.64] ;  /* 0x00000028061b1981 */ /* 0x000162000c1e1900 */
[----:B------:R-:W-:Y:S02]  /*1700*/  IADD3 R11, -R3, R28, RZ ;  /* 0x0000001c030b7210 */ /* 0x000fe40007ffe1ff */
[----:B------:R-:W-:-:S03]  /*1710*/  PLOP3.LUT P3, PT, PT, PT, PT, 0x80, 0x0 ;  /* 0x000000000000781c */ /* 0x000fc60003f6f070 */
[----:B------:R-:W-:-:S05]  /*1720*/  IMAD.MOV R44, RZ, RZ, -R11 ;  /* 0x000000ffff2c7224 */ /* 0x000fca00078e0a0b */
[----:B------:R-:W-:Y:S01]  /*1730*/  VIMNMX R44, RZ, R44, !PT ;  /* 0x0000002cff2c7248 */ /* 0x000fe20007fe0100 */
[----:B--2---:R-:W-:-:S04]  /*1740*/  @P0 IMAD.IADD R46, R9, 0x1, -R0 ;  /* 0x00000001092e0824 */ /* 0x004fc800078e0a00 */
[----:B------:R-:W-:-:S04]  /*1750*/  IMAD.IADD R168, R11, 0x1, R46 ;  /* 0x000000010ba87824 */ /* 0x000fc800078e022e */
[----:B------:R-:W-:-:S05]  /*1760*/  VIADD R0, R168, 0x3f ;  /* 0x0000003fa8007836 */ /* 0x000fca0000000000 */
[----:B------:R-:W-:-:S04]  /*1770*/  SHF.R.S32.HI R3, RZ, 0x1f, R0 ;  /* 0x0000001fff037819 */ /* 0x000fc80000011400 */
[----:B------:R-:W-:-:S04]  /*1780*/  LEA.HI R3, R3, R0, RZ, 0x6 ;  /* 0x0000000003037211 */ /* 0x000fc800078f30ff */
[----:B------:R-:W-:Y:S02]  /*1790*/  LOP3.LUT R5, R3, 0xffffffc0, RZ, 0xc0, !PT ;  /* 0xffffffc003057812 */ /* 0x000fe400078ec0ff */
[----:B------:R-:W-:Y:S02]  /*17a0*/  SHF.R.S32.HI R181, RZ, 0x6, R3 ;  /* 0x00000006ffb57819 */ /* 0x000fe40000011403 */
[----:B------:R-:W-:-:S04]  /*17b0*/  VIADDMNMX R5, R5, -R11, R46, PT ;  /* 0x8000000b05057246 */ /* 0x000fc8000380012e */
[----:B------:R-:W-:Y:S02]  /*17c0*/  ISETP.GT.AND P0, PT, R5, R44, PT ;  /* 0x0000002c0500720c */ /* 0x000fe40003f04270 */
[----:B------:R-:W-:-:S05]  /*17d0*/  SHF.R.U32.HI R44, RZ, 0x6, R44 ;  /* 0x00000006ff2c7819 */ /* 0x000fca000001162c */
[----:B------:R-:W-:-:S06]  /*17e0*/  IMAD.MOV.U32 R45, RZ, RZ, R44 ;  /* 0x000000ffff2d7224 */ /* 0x000fcc00078e002c */
[----:B------:R-:W-:-:S05]  /*17f0*/  @P0 VIADD R0, R5, 0x3f ;  /* 0x0000003f05000836 */ /* 0x000fca0000000000 */
[----:B------:R-:W-:-:S04]  /*1800*/  @P0 SHF.R.S32.HI R5, RZ, 0x1f, R0 ;  /* 0x0000001fff050819 */ /* 0x000fc80000011400 */
[----:B------:R-:W-:-:S04]  /*1810*/  @P0 LEA.HI R5, R5, R0, RZ, 0x6 ;  /* 0x0000000005050211 */ /* 0x000fc800078f30ff */
[----:B------:R-:W-:-:S04]  /*1820*/  @P0 SHF.R.S32.HI R45, RZ, 0x6, R5 ;  /* 0x00000006ff2d0819 */ /* 0x000fc80000011405 */
[----:B------:R-:W-:-:S13]  /*1830*/  ISETP.GT.AND P0, PT, R45, R44, PT ;  /* 0x0000002c2d00720c */ /* 0x000fda0003f04270 */
[----:B0-----:R-:W-:Y:S05]  /*1840*/  @!P0 BRA `(.L_x_649) ;  /* 0x0000002800408947 */ /* 0x001fea0003800000 */
[----:B------:R-:W-:Y:S01]  /*1850*/  VIADD R0, R2, 0x22400 ;  /* 0x0002240002007836 */ /* 0x000fe20000000000 */
[----:B------:R-:W-:Y:S04]  /*1860*/  BSSY B6, `(.L_x_650) ;  /* 0x0000013000067945 */ /* 0x000fe80003800000 */
[----:B------:R-:W-:-:S13]  /*1870*/  LOP3.LUT P0, RZ, R0, 0x3ff, RZ, 0xc0, !PT ;  /* 0x000003ff00ff7812 */ /* 0x000fda000780c0ff */
        /* <DEDUP_REMOVED lines=16> */
[----:B-1---5:R-:W-:Y:S05]  /*1980*/  CALL.ABS.NOINC R14 ;  /* 0x000000000e007343 */ /* 0x022fea0003c00000 */
.L_x_651:
[----:B------:R-:W-:Y:S05]  /*1990*/  BSYNC B6 ;  /* 0x0000000000067941 */ /* 0x000fea0003800000 */
.L_x_650:
        /* <DEDUP_REMOVED lines=11> */
[----:B------:R-:W-:Y:S01]  /*1a50*/  IMAD.U32 R6, RZ, RZ, UR6 ;  /* 0x00000006ff067e24 */ /* 0x000fe2000f8e00ff */
[----:B------:R-:W-:Y:S01]  /*1a60*/  MOV R10, UR4 ;  /* 0x00000004000a7c02 */ /* 0x000fe20008000f00 */
[----:B------:R-:W-:Y:S02]  /*1a70*/  IMAD.U32 R7, RZ, RZ, UR7 ;  /* 0x00000007ff077e24 */ /* 0x000fe4000f8e00ff */
[----:B------:R-:W-:-:S02]  /*1a80*/  IMAD.U32 R11, RZ, RZ, UR5 ;  /* 0x00000005ff0b7e24 */ /* 0x000fc4000f8e00ff */
[----:B------:R-:W-:Y:S02]  /*1a90*/  IMAD.MOV.U32 R8, RZ, RZ, 0x70 ;  /* 0x00000070ff087424 */ /* 0x000fe400078e00ff */
[----:B------:R-:W-:Y:S02]  /*1aa0*/  IMAD.MOV.U32 R12, RZ, RZ, 0x1 ;  /* 0x00000001ff0c7424 */ /* 0x000fe400078e00ff */
[----:B0-----:R-:W-:-:S07]  /*1ab0*/  IMAD.MOV.U32 R13, RZ, RZ, RZ ;  /* 0x000000ffff0d7224 */ /* 0x001fce00078e00ff */
[----:B------:R-:W-:-:S07]  /*1ac0*/  LEPC R20, `(.L_x_653) ;  /* 0x000000001014794e */ /* 0x000fce0000000000 */
[----:B-1---5:R-:W-:Y:S05]  /*1ad0*/  CALL.ABS.NOINC R14 ;  /* 0x000000000e007343 */ /* 0x022fea0003c00000 */
.L_x_653:
[----:B------:R-:W-:Y:S05]  /*1ae0*/  BSYNC B6 ;  /* 0x0000000000067941 */ /* 0x000fea0003800000 */
.L_x_652:
[----:B------:R-:W-:Y:S01]  /*1af0*/  ULDC.64 UR4, c[0x0][0x9f8] ;  /* 0x00027e0000047ab9 */ /* 0x000fe20000000a00 */
[----:B------:R-:W0:Y:S01]  /*1b00*/  LDC.64 R52, c[0x0][0x300] ;  /* 0x0000c000ff347b82 */ /* 0x000e220000000a00 */
[----:B------:R-:W-:Y:S01]  /*1b10*/  ISETP.NE.U32.AND P0, PT, RZ, UR4, PT ;  /* 0x00000004ff007c0c */ /* 0x000fe2000bf05070 */
[----:B------:R-:W-:Y:S01]  /*1b20*/  IMAD.IADD R42, R31, 0x1, R28 ;  /* 0x000000011f2a7824 */ /* 0x000fe200078e021c */
[----:B------:R-:W-:Y:S02]  /*1b30*/  ULDC.64 UR6, c[0x0][0x330] ;  /* 0x0000cc0000067ab9 */ /* 0x000fe40000000a00 */
[----:B------:R-:W-:Y:S02]  /*1b40*/  ISETP.NE.AND.EX P0, PT, RZ, UR5, PT, P0 ;  /* 0x00000005ff007c0c */ /* 0x000fe4000bf05300 */
[----:B------:R-:W-:Y:S01]  /*1b50*/  SHF.R.S32.HI R17, RZ, 0x1f, R16 ;  /* 0x0000001fff117819 */ /* 0x000fe20000011410 */
[----:B------:R-:W1:Y:S08]  /*1b60*/  LDC.64 R54, c[0x0][0x3f8] ;  /* 0x0000fe00ff367b82 */ /* 0x000e700000000a00 */
[----:B------:R-:W2:Y:S02]  /*1b70*/  LDC R43, c[0x0][0x3f4] ;  /* 0x0000fd00ff2b7b82 */ /* 0x000ea40000000800 */
[----:B------:R-:W-:-:S04]  /*1b80*/  @P0 IADD3 R4, P1, R200, UR4, RZ ;  /* 0x00000004c8040c10 */ /* 0x000fc8000ff3e0ff */
[----:B------:R-:W-:Y:S01]  /*1b90*/  @P0 IADD3.X R5, R201, UR5, RZ, P1, !PT ;  /* 0x00000005c9050c10 */ /* 0x000fe20008ffe4ff */
[----:B------:R-:W-:-:S04]  /*1ba0*/  ULDC.64 UR4, c[0x0][0x308] ;  /* 0x0000c20000047ab9 */ /* 0x000fc80000000a00 */
[----:B------:R3:W4:Y:S01]  /*1bb0*/  @P0 LDG.E R29, desc[UR40][R4.64] ;  /* 0x00000028041d0981 */ /* 0x000722000c1e1900 */
[----:B------:R-:W-:Y:S01]  /*1bc0*/  SHF.R.S32.HI R28, RZ, 0x1f, R42 ;  /* 0x0000001fff1c7819 */ /* 0x000fe2000001142a */
[-C--:B0-----:R-:W-:Y:S01]  /*1bd0*/  IMAD.WIDE.U32 R6, R42, R52.reuse, RZ ;  /* 0x000000342a067225 */ /* 0x081fe200078e00ff */
[----:B------:R-:W-:Y:S01]  /*1be0*/  SHF.R.S32.HI R187, RZ, 0x1f, R186 ;  /* 0x0000001fffbb7819 */ /* 0x000fe200000114ba */
[----:B------:R-:W0:Y:S01]  /*1bf0*/  S2R R50, SR_TID.X ;  /* 0x0000000000327919 */ /* 0x000e220000002100 */
[----:B------:R-:W-:Y:S01]  /*1c00*/  SHF.L.U64.HI R49, R52, 0x6, R53 ;  /* 0x0000000634317819 */ /* 0x000fe20000010235 */
[----:B------:R-:W-:Y:S02]  /*1c10*/  IMAD R0, R28, R52, RZ ;  /* 0x000000341c007224 */ /* 0x000fe400078e02ff */
[----:B------:R-:W-:Y:S02]  /*1c20*/  IMAD.SHL.U32 R14, R188, 0x40, RZ ;  /* 0x00000040bc0e7824 */ /* 0x000fe400078e00ff */
[----:B------:R-:W-:Y:S01]  /*1c30*/  IMAD R3, R42, R53, R0 ;  /* 0x000000352a037224 */ /* 0x000fe200078e0200 */
[----:B------:R-:W-:Y:S01]  /*1c40*/  SHF.R.S32.HI R0, RZ, 0x1f, R26 ;  /* 0x0000001fff007819 */ /* 0x000fe2000001141a */
[----:B---3--:R-:W-:Y:S01]  /*1c50*/  IMAD.WIDE.U32 R4, R26, UR6, R16 ;  /* 0x000000061a047c25 */ /* 0x008fe2000f8e0010 */
[----:B--2---:R-:W-:-:S02]  /*1c60*/  ISETP.GE.AND P2, PT, R16, R43, PT ;  /* 0x0000002b1000720c */ /* 0x004fc40003f46270 */
[----:B------:R-:W-:Y:S01]  /*1c70*/  SHF.L.U32 R60, R43, 0x1, RZ ;  /* 0x000000012b3c7819 */ /* 0x000fe200000006ff */
[----:B------:R-:W-:Y:S01]  /*1c80*/  IMAD.IADD R7, R7, 0x1, R3 ;  /* 0x0000000107077824 */ /* 0x000fe200078e0203 */
[----:B------:R-:W-:Y:S01]  /*1c90*/  SEL R15, R43, RZ, P2 ;  /* 0x000000ff2b0f7207 */ /* 0x000fe20001000000 */
[----:B------:R-:W-:Y:S01]  /*1ca0*/  IMAD R3, R0, UR6, RZ ;  /* 0x0000000600037c24 */ /* 0x000fe2000f8e02ff */
[----:B------:R-:W-:Y:S01]  /*1cb0*/  P2R R70, PR, RZ, 0x4 ;  /* 0x00000004ff467803 */ /* 0x000fe20000000000 */
[----:B------:R-:W-:Y:S01]  /*1cc0*/  IMAD.WIDE.U32 R6, R26, UR4, R6 ;  /* 0x000000041a067c25 */ /* 0x000fe2000f8e0006 */
[----:B------:R-:W-:-:S03]  /*1cd0*/  IADD3 R42, P2, R19, R42, RZ ;  /* 0x0000002a132a7210 */ /* 0x000fc60007f5e0ff */
[----:B------:R-:W-:Y:S01]  /*1ce0*/  IMAD R33, R26, UR7, R3 ;  /* 0x000000071a217c24 */ /* 0x000fe2000f8e0203 */
[----:B------:R-:W-:Y:S01]  /*1cf0*/  ULDC.64 UR6, c[0x0][0xa08] ;  /* 0x0002820000067ab9 */ /* 0x000fe20000000a00 */
[----:B------:R-:W-:Y:S01]  /*1d00*/  IMAD R3, R0, UR4, RZ ;  /* 0x0000000400037c24 */ /* 0x000fe2000f8e02ff */
[----:B------:R-:W-:Y:S01]  /*1d10*/  ISETP.NE.U32.AND P0, PT, RZ, UR6, PT ;  /* 0x00000006ff007c0c */ /* 0x000fe2000bf05070 */
[----:B------:R-:W-:Y:S02]  /*1d20*/  IMAD.IADD R33, R5, 0x1, R33 ;  /* 0x0000000105217824 */ /* 0x000fe400078e0221 */
[----:B------:R-:W-:Y:S01]  /*1d30*/  IMAD R3, R26, UR5, R3 ;  /* 0x000000051a037c24 */ /* 0x000fe2000f8e0203 */
[----:B------:R-:W-:Y:S01]  /*1d40*/  ISETP.NE.AND.EX P0, PT, RZ, UR7, PT, P0 ;  /* 0x00000007ff007c0c */ /* 0x000fe2000bf05300 */
[----:B------:R-:W-:Y:S01]  /*1d50*/  ULDC.64 UR4, c[0x0][0x310] ;  /* 0x0000c40000047ab9 */ /* 0x000fe20000000a00 */
[----:B------:R-:W-:Y:S01]  /*1d60*/  ULDC.64 UR6, c[0x0][0x338] ;  /* 0x0000ce0000067ab9 */ /* 0x000fe20000000a00 */
[----:B------:R-:W-:Y:S01]  /*1d70*/  IMAD.IADD R7, R7, 0x1, R3 ;  /* 0x0000000107077824 */ /* 0x000fe200078e0203 */
[----:B------:R-:W-:Y:S01]  /*1d80*/  SHF.R.S32.HI R3, RZ, 0x1f, R19 ;  /* 0x0000001fff037819 */ /* 0x000fe20000011413 */
[----:B------:R-:W-:Y:S01]  /*1d90*/  IMAD.MOV.U32 R32, RZ, RZ, R4 ;  /* 0x000000ffff207224 */ /* 0x000fe200078e0004 */
[----:B0-----:R-:W-:Y:S01]  /*1da0*/  SHF.R.U32.HI R50, RZ, 0x7, R50 ;  /* 0x00000007ff327819 */ /* 0x001fe20000011632 */
[----:B------:R-:W0:Y:S01]  /*1db0*/  LDC.64 R4, c[0x0][0x408] ;  /* 0x00010200ff047b82 */ /* 0x000e220000000a00 */
[----:B------:R-:W-:-:S02]  /*1dc0*/  IMAD.IADD R15, R16, 0x1, R15 ;  /* 0x00000001100f7824 */ /* 0x000fc400078e020f */
[----:B------:R-:W-:Y:S02]  /*1dd0*/  VIADD R74, R16, 0x20 ;  /* 0x00000020104a7836 */ /* 0x000fe40000000000 */
[----:B------:R-:W-:Y:S01]  /*1de0*/  VIADD R59, R50, 0x8 ;  /* 0x00000008323b7836 */ /* 0x000fe20000000000 */
[----:B------:R-:W-:Y:S01]  /*1df0*/  SHF.R.S32.HI R48, RZ, 0x1f, R15 ;  /* 0x0000001fff307819 */ /* 0x000fe2000001140f */
[----:B------:R-:W-:-:S03]  /*1e00*/  IMAD.X R43, R28, 0x1, R3, P2 ;  /* 0x000000011c2b7824 */ /* 0x000fc600010e0603 */
[----:B------:R-:W-:-:S04]  /*1e10*/  LEA.HI R48, R48, R15, RZ, 0x3 ;  /* 0x0000000f30307211 */ /* 0x000fc800078f18ff */
[----:B------:R-:W-:-:S04]  /*1e20*/  LOP3.LUT R65, R48, 0xfffffff8, RZ, 0xc0, !PT ;  /* 0xfffffff830417812 */ /* 0x000fc800078ec0ff */
[----:B------:R-:W-:Y:S01]  /*1e30*/  SHF.R.S32.HI R71, RZ, 0x1f, R65 ;  /* 0x0000001fff477819 */ /* 0x000fe20000011441 */
[----:B0-----:R-:W-:Y:S01]  /*1e40*/  IMAD R12, R3, R4, RZ ;  /* 0x00000004030c7224 */ /* 0x001fe200078e02ff */
[C---:B------:R-:W-:Y:S01]  /*1e50*/  SHF.L.U64.HI R56, R4.reuse, 0x6, R5 ;  /* 0x0000000604387819 */ /* 0x040fe20000010205 */
[----:B------:R-:W-:Y:S02]  /*1e60*/  IMAD.SHL.U32 R57, R4, 0x40, RZ ;  /* 0x0000004004397824 */ /* 0x000fe400078e00ff */
[----:B------:R-:W-:Y:S01]  /*1e70*/  IMAD R31, R19, R5, R12 ;  /* 0x00000005131f7224 */ /* 0x000fe200078e020c */
[----:B----4-:R-:W-:Y:S02]  /*1e80*/  SHF.R.S32.HI R0, RZ, 0x1f, R29 ;  /* 0x0000001fff007819 */ /* 0x010fe4000001141d */
[----:B------:R-:W-:Y:S02]  /*1e90*/  SEL R11, R29, RZ, !P0 ;  /* 0x000000ff1d0b7207 */ /* 0x000fe40004000000 */
[----:B------:R-:W-:-:S03]  /*1ea0*/  SEL R0, R0, RZ, !P0 ;  /* 0x000000ff00007207 */ /* 0x000fc60004000000 */
[----:B------:R-:W-:-:S04]  /*1eb0*/  IMAD.WIDE.U32 R20, R11, UR4, R6 ;  /* 0x000000040b147c25 */ /* 0x000fc8000f8e0006 */
[C---:B------:R-:W-:Y:S02]  /*1ec0*/  IMAD R6, R0.reuse, UR6, RZ ;  /* 0x0000000600067c24 */ /* 0x040fe4000f8e02ff */
[----:B------:R-:W-:Y:S01]  /*1ed0*/  IMAD R8, R0, UR4, RZ ;  /* 0x0000000400087c24 */ /* 0x000fe2000f8e02ff */
[----:B------:R-:W-:Y:S01]  /*1ee0*/  ULDC UR4, c[0x0][0x2f4] ;  /* 0x0000bd0000047ab9 */ /* 0x000fe20000000800 */
[----:B------:R-:W-:Y:S01]  /*1ef0*/  IMAD R73, R11, UR7, R6 ;  /* 0x000000070b497c24 */ /* 0x000fe2000f8e0206 */
[----:B------:R-:W-:Y:S01]  /*1f00*/  ISETP.GE.AND P1, PT, R74, UR4, PT ;  /* 0x000000044a007c0c */ /* 0x000fe2000bf26270 */
[----:B-1----:R-:W-:Y:S02]  /*1f10*/  IMAD R6, R3, R54, RZ ;  /* 0x0000003603067224 */ /* 0x002fe400078e02ff */
[C---:B------:R-:W-:Y:S02]  /*1f20*/  IMAD R13, R11.reuse, UR5, R8 ;  /* 0x000000050b0d7c24 */ /* 0x040fe4000f8e0208 */
[----:B------:R-:W-:-:S04]  /*1f30*/  IMAD.WIDE.U32 R32, R11, UR6, R32 ;  /* 0x000000060b207c25 */ /* 0x000fc8000f8e0020 */
[C---:B------:R-:W-:Y:S02]  /*1f40*/  IMAD R29, R19.reuse, R55, R6 ;  /* 0x00000037131d7224 */ /* 0x040fe400078e0206 */
[----:B------:R-:W-:-:S04]  /*1f50*/  IMAD.WIDE.U32 R6, R19, R54, R186 ;  /* 0x0000003613067225 */ /* 0x000fc800078e00ba */
[----:B------:R-:W-:-:S04]  /*1f60*/  IMAD.WIDE.U32 R10, R19, R54, R16 ;  /* 0x00000036130a7225 */ /* 0x000fc800078e0010 */
[----:B------:R-:W-:Y:S02]  /*1f70*/  IMAD.IADD R7, R7, 0x1, R29 ;  /* 0x0000000107077824 */ /* 0x000fe400078e021d */
[----:B------:R-:W-:Y:S01]  /*1f80*/  IMAD.IADD R11, R29, 0x1, R11 ;  /* 0x000000011d0b7824 */ /* 0x000fe200078e020b */
[----:B-----5:R-:W-:Y:S01]  /*1f90*/  SHF.R.S32.HI R29, RZ, 0x1f, R27 ;  /* 0x0000001fff1d7819 */ /* 0x020fe2000001141b */
[-C--:B------:R-:W-:Y:S02]  /*1fa0*/  IMAD R0, R3, R52.reuse, RZ ;  /* 0x0000003403007224 */ /* 0x080fe400078e02ff */
[----:B------:R-:W-:-:S04]  /*1fb0*/  IMAD.WIDE.U32 R8, R19, R52, R16 ;  /* 0x0000003413087225 */ /* 0x000fc800078e0010 */
[----:B------:R-:W-:Y:S02]  /*1fc0*/  IMAD R30, R29, R54, RZ ;  /* 0x000000361d1e7224 */ /* 0x000fe400078e02ff */
[----:B------:R-:W-:Y:S01]  /*1fd0*/  IMAD R47, R19, R53, R0 ;  /* 0x00000035132f7224 */ /* 0x000fe200078e0200 */
[----:B------:R-:W-:Y:S01]  /*1fe0*/  SHF.L.U64.HI R53, R54, 0x6, R55 ;  /* 0x0000000636357819 */ /* 0x000fe20000010237 */
[----:B------:R-:W-:Y:S01]  /*1ff0*/  IMAD R63, R27, R55, R30 ;  /* 0x000000371b3f7224 */ /* 0x000fe200078e021e */
[----:B------:R-:W-:Y:S01]  /*2000*/  LOP3.LUT R55, R14, 0x1c0, RZ, 0xc0, !PT ;  /* 0x000001c00e377812 */ /* 0x000fe200078ec0ff */
[----:B------:R-:W-:Y:S01]  /*2010*/  IMAD R30, R29, R4, RZ ;  /* 0x000000041d1e7224 */ /* 0x000fe200078e02ff */
[----:B------:R-:W-:Y:S01]  /*2020*/  IADD3 R0, P0, R20, R8, RZ ;  /* 0x0000000814007210 */ /* 0x000fe20007f1e0ff */
[----:B------:R-:W-:Y:S01]  /*2030*/  IMAD.IADD R26, R21, 0x1, R13 ;  /* 0x00000001151a7824 */ /* 0x000fe200078e020d */
[----:B------:R-:W-:Y:S01]  /*2040*/  SHF.R.U32.HI R58, RZ, 0x3, R55 ;  /* 0x00000003ff3a7819 */ /* 0x000fe20000011637 */
[----:B------:R-:W-:Y:S01]  /*2050*/  IMAD R69, R27, R5, R30 ;  /* 0x000000051b457224 */ /* 0x000fe200078e021e */
[--C-:B------:R-:W-:Y:S01]  /*2060*/  LOP3.LUT R5, R55, 0x18, R16.reuse, 0xf8, !PT ;  /* 0x0000001837057812 */ /* 0x100fe200078ef810 */
[----:B------:R-:W-:Y:S01]  /*2070*/  IMAD.WIDE.U32 R12, R19, R4, R16 ;  /* 0x00000004130c7225 */ /* 0x000fe200078e0010 */
[----:B------:R-:W-:-:S02]  /*2080*/  IADD3.X R47, R26, R9, R47, P0, !PT ;  /* 0x000000091a2f7210 */ /* 0x000fc400007fe42f */
[----:B------:R-:W-:Y:S01]  /*2090*/  LOP3.LUT R5, R5, R58, RZ, 0x3c, !PT ;  /* 0x0000003a05057212 */ /* 0x000fe200078e3cff */
[----:B------:R-:W-:Y:S01]  /*20a0*/  IMAD.WIDE.U32 R8, R19, R4, R186 ;  /* 0x0000000413087225 */ /* 0x000fe200078e00ba */
[----:B------:R-:W-:-:S03]  /*20b0*/  ISETP.GE.AND P0, PT, R16, UR4, PT ;  /* 0x0000000410007c0c */ /* 0x000fc6000bf06270 */
[----:B------:R-:W-:Y:S01]  /*20c0*/  IMAD R61, R192, 0x200, R5 ;  /* 0x00000200c03d7824 */ /* 0x000fe200078e0205 */
[----:B------:R-:W-:Y:S01]  /*20d0*/  LOP3.LUT R5, R55, 0x38, R48, 0xf8, !PT ;  /* 0x0000003837057812 */ /* 0x000fe200078ef830 */
[----:B------:R-:W-:Y:S02]  /*20e0*/  IMAD.IADD R9, R9, 0x1, R31 ;  /* 0x0000000109097824 */ /* 0x000fe400078e021f */
[----:B------:R-:W-:Y:S01]  /*20f0*/  IMAD.IADD R13, R31, 0x1, R13 ;  /* 0x000000011f0d7824 */ /* 0x000fe200078e020d */
[----:B------:R-:W-:Y:S01]  /*2100*/  LOP3.LUT R5, R5, R58, RZ, 0x3c, !PT ;  /* 0x0000003a05057212 */ /* 0x000fe200078e3cff */
[----:B------:R-:W-:-:S04]  /*2110*/  IMAD.WIDE.U32 R34, R27, R54, R6 ;  /* 0x000000361b227225 */ /* 0x000fc800078e0006 */
[----:B------:R-:W-:-:S04]  /*2120*/  IMAD.WIDE.U32 R38, R27, R4, R8 ;  /* 0x000000041b267225 */ /* 0x000fc800078e0008 */
[----:B------:R-:W-:-:S04]  /*2130*/  IMAD.WIDE.U32 R36, R27, R54, R10 ;  /* 0x000000361b247225 */ /* 0x000fc800078e000a */
[----:B------:R-:W-:-:S04]  /*2140*/  IMAD.WIDE.U32 R40, R27, R4, R12 ;  /* 0x000000041b287225 */ /* 0x000fc800078e000c */
[----:B------:R-:W-:Y:S02]  /*2150*/  IMAD.IADD R62, R35, 0x1, R63 ;  /* 0x00000001233e7824 */ /* 0x000fe400078e023f */
[----:B------:R-:W-:Y:S02]  /*2160*/  IMAD.IADD R67, R39, 0x1, R69 ;  /* 0x0000000127437824 */ /* 0x000fe400078e0245 */
[----:B------:R-:W-:Y:S02]  /*2170*/  IMAD.SHL.U32 R52, R52, 0x40, RZ ;  /* 0x0000004034347824 */ /* 0x000fe400078e00ff */
[----:B------:R-:W-:Y:S02]  /*2180*/  IMAD.SHL.U32 R54, R54, 0x40, RZ ;  /* 0x0000004036367824 */ /* 0x000fe400078e00ff */
[----:B------:R-:W-:Y:S02]  /*2190*/  IMAD.IADD R63, R63, 0x1, R37 ;  /* 0x000000013f3f7824 */ /* 0x000fe400078e0225 */
[----:B------:R-:W-:-:S02]  /*21a0*/  IMAD.IADD R69, R69, 0x1, R41 ;  /* 0x0000000145457824 */ /* 0x000fc400078e0229 */
[----:B------:R-:W-:Y:S02]  /*21b0*/  IMAD R64, R192, 0x200, R5 ;  /* 0x00000200c0407824 */ /* 0x000fe400078e0205 */
[----:B------:R-:W-:-:S07]  /*21c0*/  IMAD.IADD R73, R33, 0x1, R73 ;  /* 0x0000000121497824 */ /* 0x000fce00078e0249 */
.L_x_683:
[----:B----4-:R-:W0:Y:S01]  /*21d0*/  LDC.64 R50, c[0x0][0x2e8] ;  /* 0x0000ba00ff327b82 */ /* 0x010e220000000a00 */
[----:B------:R-:W-:Y:S01]  /*21e0*/  VIADD R45, R45, 0xffffffff ;  /* 0xffffffff2d2d7836 */ /* 0x000fe20000000000 */
[----:B------:R-:W-:Y:S05]  /*21f0*/  YIELD ;  /* 0x0000000000007946 */ /* 0x000fea0003800000 */
[----:B------:R-:W-:Y:S01]  /*2200*/  SHF.R.S32.HI R72, RZ, 0x1f, R45 ;  /* 0x0000001fff487819 */ /* 0x000fe2000001142d */
[----:B------:R-:W1:Y:S01]  /*2210*/  LDC R81, c[0x0][0x3f4] ;  /* 0x0000fd00ff517b82 */ /* 0x000e620000000800 */
[-C--:B------:R-:W-:Y:S01]  /*2220*/  IMAD R5, R49, R45.reuse, RZ ;  /* 0x0000002d31057224 */ /* 0x080fe200078e02ff */
[----:B------:R-:W-:Y:S01]  /*2230*/  BSSY B0, `(.L_x_654) ;  /* 0x0000177000007945 */ /* 0x000fe20003800000 */
[----:B---3--:R-:W-:-:S04]  /*2240*/  IMAD.WIDE.U32 R14, R52, R45, RZ ;  /* 0x0000002d340e7225 */ /* 0x008fc800078e00ff */
[----:B------:R-:W-:Y:S01]  /*2250*/  IMAD R5, R72, R52, R5 ;  /* 0x0000003448057224 */ /* 0x000fe200078e0205 */
[----:B------:R-:W-:Y:S01]  /*2260*/  IADD3 R4, P2, R0, R14, RZ ;  /* 0x0000000e00047210 */ /* 0x000fe20007f5e0ff */
[----:B--2---:R-:W-:Y:S02]  /*2270*/  IMAD.SHL.U32 R30, R22, 0x1000, RZ ;  /* 0x00001000161e7824 */ /* 0x004fe400078e00ff */
[----:B------:R-:W-:Y:S02]  /*2280*/  IMAD.IADD R78, R15, 0x1, R5 ;  /* 0x000000010f4e7824 */ /* 0x000fe400078e0205 */
[----:B------:R-:W-:Y:S02]  /*2290*/  IMAD.IADD R5, R61, 0x1, R30 ;  /* 0x000000013d057824 */ /* 0x000fe400078e021e */
[----:B------:R-:W-:Y:S01]  /*22a0*/  IMAD.X R6, R78, 0x1, R47, P2 ;  /* 0x000000014e067824 */ /* 0x000fe200010e062f */
[----:B0-----:R-:W-:Y:S01]  /*22b0*/  LEA R12, P3, R4, R50, 0x1 ;  /* 0x00000032040c7211 */ /* 0x001fe200078608ff */
[----:B------:R-:W-:Y:S01]  /*22c0*/  IMAD R31, R5, 0x2, R2 ;  /* 0x00000002051f7824 */ /* 0x000fe200078e0202 */
[----:B------:R-:W-:-:S02]  /*22d0*/  ISETP.GT.AND P2, PT, R45, R44, PT ;  /* 0x0000002c2d00720c */ /* 0x000fc40003f44270 */
[----:B------:R-:W-:Y:S02]  /*22e0*/  LEA.HI.X R13, R4, R51, R6, 0x1, P3 ;  /* 0x00000033040d7211 */ /* 0x000fe400018f0c06 */
[----:B-1----:R-:W-:-:S13]  /*22f0*/  ISETP.GE.AND P3, PT, R81, 0x1, PT ;  /* 0x000000015100780c */ /* 0x002fda0003f66270 */
[----:B------:R-:W-:Y:S05]  /*2300*/  @!P3 BRA `(.L_x_655) ;  /* 0x000000140044b947 */ /* 0x000fea0003800000 */
[----:B------:R-:W-:Y:S01]  /*2310*/  ULDC.U8 UR4, c[0x0][0x410] ;  /* 0x0001040000047ab9 */ /* 0x000fe20000000000 */
[-C--:B------:R-:W-:Y:S01]  /*2320*/  IMAD R7, R53, R45.reuse, RZ ;  /* 0x0000002d35077224 */ /* 0x080fe200078e02ff */
[----:B------:R-:W-:Y:S01]  /*2330*/  ISETP.NE.AND P3, PT, RZ, UR4, PT ;  /* 0x00000004ff007c0c */ /* 0x000fe2000bf65270 */
[----:B------:R-:W-:-:S04]  /*2340*/  IMAD.WIDE.U32 R4, R54, R45, RZ ;  /* 0x0000002d36047225 */ /* 0x000fc800078e00ff */
[----:B------:R-:W-:-:S04]  /*2350*/  IMAD R7, R72, R54, R7 ;  /* 0x0000003648077224 */ /* 0x000fc800078e0207 */
[----:B------:R-:W-:-:S04]  /*2360*/  IMAD.IADD R75, R5, 0x1, R7 ;  /* 0x00000001054b7824 */ /* 0x000fc800078e0207 */
[----:B------:R-:W-:Y:S05]  /*2370*/  @!P3 BRA `(.L_x_656) ;  /* 0x000000080074b947 */ /* 0x000fea0003800000 */
[----:B------:R-:W-:Y:S01]  /*2380*/  IMAD R68, R45, -0x40, R46 ;  /* 0xffffffc02d447824 */ /* 0x000fe200078e022e */
[----:B------:R-:W-:Y:S01]  /*2390*/  BSSY B1, `(.L_x_657) ;  /* 0x000001d000017945 */ /* 0x000fe20003800000 */
[----:B------:R-:W-:Y:S02]  /*23a0*/  CS2R R8, SRZ ;  /* 0x0000000000087805 */ /* 0x000fe4000001ff00 */
[----:B------:R-:W-:Y:S02]  /*23b0*/  CS2R R28, SRZ ;  /* 0x00000000001c7805 */ /* 0x000fe4000001ff00 */
[----:B------:R-:W-:Y:S02]  /*23c0*/  CS2R R10, SRZ ;  /* 0x00000000000a7805 */ /* 0x000fe4000001ff00 */
[----:B------:R-:W-:Y:S02]  /*23d0*/  VIMNMX R68, R68, 0x40, PT ;  /* 0x0000004044447848 */ /* 0x000fe40003fe0100 */
[----:B------:R-:W-:-:S02]  /*23e0*/  CS2R R14, SRZ ;  /* 0x00000000000e7805 */ /* 0x000fc4000001ff00 */
[----:B------:R-:W-:-:S13]  /*23f0*/  ISETP.GE.AND P4, PT, R19, R68, PT ;  /* 0x000000441300720c */ /* 0x000fda0003f86270 */
[----:B------:R-:W-:Y:S05]  /*2400*/  @P4 BRA `(.L_x_658) ;  /* 0x0000000000544947 */ /* 0x000fea0003800000 */
[----:B------:R-:W-:Y:S01]  /*2410*/  IMAD R6, R56, R45, RZ ;  /* 0x0000002d38067224 */ /* 0x000fe200078e02ff */
[----:B------:R-:W-:Y:S01]  /*2420*/  IADD3 R8, P3, R34, R4, RZ ;  /* 0x0000000422087210 */ /* 0x000fe20007f7e0ff */
[----:B------:R-:W-:Y:S01]  /*2430*/  IMAD.MOV.U32 R66, RZ, RZ, R38 ;  /* 0x000000ffff427224 */ /* 0x000fe200078e0026 */
[----:B------:R-:W-:Y:S01]  /*2440*/  ULDC.64 UR6, c[0x0][0x400] ;  /* 0x0001000000067ab9 */ /* 0x000fe20000000a00 */
[-C--:B------:R-:W-:Y:S01]  /*2450*/  IMAD R5, R72, R57.reuse, R6 ;  /* 0x0000003948057224 */ /* 0x080fe200078e0206 */
[----:B------:R-:W-:Y:S01]  /*2460*/  ULDC.64 UR4, c[0x0][0x3e8] ;  /* 0x0000fa0000047ab9 */ /* 0x000fe20000000a00 */
[----:B------:R-:W-:Y:S01]  /*2470*/  IMAD.WIDE.U32 R6, R45, R57, R66 ;  /* 0x000000392d067225 */ /* 0x000fe200078e0042 */
[----:B------:R-:W-:-:S03]  /*2480*/  CS2R R10, SRZ ;  /* 0x00000000000a7805 */ /* 0x000fc6000001ff00 */
[----:B------:R-:W-:Y:S01]  /*2490*/  IMAD.IADD R5, R7, 0x1, R5 ;  /* 0x0000000107057824 */ /* 0x000fe200078e0205 */
[----:B------:R-:W-:Y:S01]  /*24a0*/  LEA R50, P5, R6, UR6, 0x1 ;  /* 0x0000000606327c11 */ /* 0x000fe2000f8a08ff */
[----:B------:R-:W-:Y:S01]  /*24b0*/  IMAD.X R7, R75, 0x1, R62, P3 ;  /* 0x000000014b077824 */ /* 0x000fe200018e063e */
[----:B------:R-:W-:Y:S02]  /*24c0*/  LEA R4, P3, R8, UR4, 0x1 ;  /* 0x0000000408047c11 */ /* 0x000fe4000f8608ff */
[----:B------:R-:W-:Y:S02]  /*24d0*/  LEA.HI.X R51, R6, UR7, R5, 0x1, P5 ;  /* 0x0000000706337c11 */ /* 0x000fe4000a8f0c05 */
[----:B------:R-:W-:Y:S02]  /*24e0*/  LEA.HI.X R5, R8, UR5, R7, 0x1, P3 ;  /* 0x0000000508057c11 */ /* 0x000fe400098f0c07 */
[----:B------:R-:W-:Y:S02]  /*24f0*/  CS2R R8, SRZ ;  /* 0x0000000000087805 */ /* 0x000fe4000001ff00 */
[----:B------:R-:W-:-:S02]  /*2500*/  ISETP.GE.AND P5, PT, R186, R81, PT ;  /* 0x00000051ba00720c */ /* 0x000fc40003fa6270 */
[----:B------:R-:W-:-:S11]  /*2510*/  ISETP.GE.AND P3, PT, R190, R81, PT ;  /* 0x00000051be00720c */ /* 0x000fd60003f66270 */
[----:B------:R0:W5:Y:S04]  /*2520*/  @!P5 LDG.E.64 R28, desc[UR40][R4.64] ;  /* 0x00000028041cd981 */ /* 0x000168000c1e1b00 */
[----:B------:R0:W5:Y:S04]  /*2530*/  @!P3 LDG.E.64 R8, desc[UR40][R4.64+0x20] ;  /* 0x000020280408b981 */ /* 0x000168000c1e1b00 */
[----:B------:R0:W5:Y:S04]  /*2540*/  @!P5 LDG.E.64 R14, desc[UR40][R50.64] ;  /* 0x00000028320ed981 */ /* 0x000168000c1e1b00 */
[----:B------:R0:W5:Y:S02]  /*2550*/  @!P3 LDG.E.64 R10, desc[UR40][R50.64+0x20] ;  /* 0x00002028320ab981 */ /* 0x000164000c1e1b00 */
.L_x_658:
[----:B------:R-:W-:Y:S05]  /*2560*/  BSYNC B1 ;  /* 0x0000000000017941 */ /* 0x000fea0003800000 */
.L_x_657:
[----:B------:R-:W-:Y:S01]  /*2570*/  ISETP.NE.AND P3, PT, R184, 0x3, PT ;  /* 0x00000003b800780c */ /* 0x000fe20003f65270 */
[----:B0----5:R-:W-:Y:S01]  /*2580*/  IMAD.MOV.U32 R4, RZ, RZ, R8 ;  /* 0x000000ffff047224 */ /* 0x021fe200078e0008 */
[----:B------:R-:W-:Y:S01]  /*2590*/  MOV R7, R29 ;  /* 0x0000001d00077202 */ /* 0x000fe20000000f00 */
[----:B------:R-:W-:Y:S02]  /*25a0*/  IMAD.MOV.U32 R5, RZ, RZ, R9 ;  /* 0x000000ffff057224 */ /* 0x000fe400078e0009 */
[----:B------:R-:W-:-:S03]  /*25b0*/  IMAD.MOV.U32 R6, RZ, RZ, R28 ;  /* 0x000000ffff067224 */ /* 0x000fc600078e001c */
[----:B------:R-:W-:Y:S01]  /*25c0*/  PRMT R80, R4, 0x5410, R5 ;  /* 0x0000541004507816 */ /* 0x000fe20000000005 */
[----:B------:R-:W-:Y:S01]  /*25d0*/  IMAD.MOV.U32 R4, RZ, RZ, R10 ;  /* 0x000000ffff047224 */ /* 0x000fe200078e000a */
[----:B------:R-:W-:Y:S01]  /*25e0*/  PRMT R77, R6, 0x5410, R7 ;  /* 0x00005410064d7816 */ /* 0x000fe20000000007 */
[----:B------:R-:W-:Y:S02]  /*25f0*/  IMAD.MOV.U32 R5, RZ, RZ, R11 ;  /* 0x000000ffff057224 */ /* 0x000fe400078e000b */
[----:B------:R-:W-:Y:S02]  /*2600*/  IMAD.MOV.U32 R6, RZ, RZ, R14 ;  /* 0x000000ffff067224 */ /* 0x000fe400078e000e */
[----:B------:R-:W-:Y:S01]  /*2610*/  IMAD.MOV.U32 R7, RZ, RZ, R15 ;  /* 0x000000ffff077224 */ /* 0x000fe200078e000f */
[----:B------:R-:W-:-:S04]  /*2620*/  PRMT R82, R4, 0x5410, R5 ;  /* 0x0000541004527816 */ /* 0x000fc80000000005 */
[----:B------:R-:W-:Y:S01]  /*2630*/  PRMT R83, R6, 0x5410, R7 ;  /* 0x0000541006537816 */ /* 0x000fe20000000007 */
[----:B------:R-:W-:Y:S06]  /*2640*/  @!P3 BRA `(.L_x_659) ;  /* 0x000000000004b947 */ /* 0x000fec0003800000 */
[----:B------:R-:W-:Y:S01]  /*2650*/  BPT.TRAP 0x1 ;  /* 0x000000040000795c */ /* 0x000fe20000300000 */
.L_x_659:
[----:B------:R-:W-:Y:S01]  /*2660*/  IMAD R66, R22, 0x8, R2 ;  /* 0x0000000816427824 */ /* 0x000fe200078e0202 */
[----:B------:R-:W-:Y:S01]  /*2670*/  SHF.L.U32 R75, R185, 0x1f, RZ ;  /* 0x0000001fb94b7819 */ /* 0x000fe200000006ff */
[----:B------:R-:W-:Y:S03]  /*2680*/  BSSY B1, `(.L_x_660) ;  /* 0x0000003000017945 */ /* 0x000fe60003800000 */
[----:B------:R-:W0:Y:S02]  /*2690*/  SYNCS.PHASECHK.TRANS64.TRYWAIT P5, [R66+URZ+0x28c90], R75 ;  /* 0x028c904b420075a7 */ /* 0x000e2400080a017f */
[----:B0-----:R-:W-:Y:S05]  /*26a0*/  @!P5 BRA `(.L_x_661) ;  /* 0x000001580070d947 */ /* 0x001fea0003800000 */
.L_x_949:
[----:B------:R-:W-:Y:S05]  /*26b0*/  BSYNC B1 ;  /* 0x0000000000017941 */ /* 0x000fea0003800000 */
.L_x_660:
[----:B------:R-:W-:Y:S05]  /*26c0*/  @P4 BRA `(.L_x_662) ;  /* 0x0000001000b44947 */ /* 0x000fea0003800000 */
[----:B------:R-:W-:Y:S04]  /*26d0*/  BSSY B1, `(.L_x_663) ;  /* 0x0000031000017945 */ /* 0x000fe80003800000 */
[----:B------:R-:W-:Y:S05]  /*26e0*/  @P0 BRA `(.L_x_664) ;  /* 0x0000000000bc0947 */ /* 0x000fea0003800000 */
[----:B------:R1:W2:Y:S01]  /*26f0*/  LDS.128 R4, [R31+0x22400] ;  /* 0x022400001f047984 */ /* 0x0002a20000000c00 */
[----:B------:R-:W-:Y:S01]  /*2700*/  ISETP.GE.AND P4, PT, R186, R81, PT ;  /* 0x00000051ba00720c */ /* 0x000fe20003f86270 */
[----:B------:R-:W-:-:S12]  /*2710*/  BSSY B2, `(.L_x_665) ;  /* 0x000002b000027945 */ /* 0x000fd80003800000 */
[----:B-1----:R-:W-:Y:S05]  /*2720*/  @P4 BRA `(.L_x_666) ;  /* 0x0000000000a44947 */ /* 0x002fea0003800000 */
[--C-:B------:R-:W-:Y:S02]  /*2730*/  SHF.R.U64 R28, R28, 0x10, R29.reuse ;  /* 0x000000101c1c7819 */ /* 0x100fe4000000121d */
[----:B------:R-:W-:Y:S02]  /*2740*/  SHF.R.U32.HI R50, RZ, 0x10, R29 ;  /* 0x00000010ff327819 */ /* 0x000fe4000001161d */
[--C-:B------:R-:W-:Y:S01]  /*2750*/  SHF.R.U64 R29, R14, 0x10, R15.reuse ;  /* 0x000000100e1d7819 */ /* 0x100fe2000000120f */
[----:B--2---:R-:W-:Y:S01]  /*2760*/  IMAD.MOV.U32 R14, RZ, RZ, R6 ;  /* 0x000000ffff0e7224 */ /* 0x004fe200078e0006 */
[----:B------:R-:W-:Y:S01]  /*2770*/  SHF.R.U32.HI R72, RZ, 0x10, R15 ;  /* 0x00000010ff487819 */ /* 0x000fe2000001160f */
[----:B------:R-:W-:Y:S02]  /*2780*/  HADD2.F32 R6, -RZ, R5.H1_H1 ;  /* 0x30000005ff067230 */ /* 0x000fe40000004100 */
[----:B------:R-:W-:Y:S02]  /*2790*/  HADD2.F32 R29, -RZ, R29.H0_H0 ;  /* 0x2000001dff1d7230 */ /* 0x000fe40000004100 */
[----:B------:R-:W-:-:S02]  /*27a0*/  HADD2.F32 R5, -RZ, R5.H0_H0 ;  /* 0x20000005ff057230 */ /* 0x000fc40000004100 */
[----:B------:R-:W-:Y:S02]  /*27b0*/  HADD2.F32 R72, -RZ, R72.H0_H0 ;  /* 0x20000048ff487230 */ /* 0x000fe40000004100 */
[-C--:B------:R-:W-:Y:S01]  /*27c0*/  FMUL.FTZ R76, R6, R29.reuse ;  /* 0x0000001d064c7220 */ /* 0x080fe20000410000 */
[--C-:B------:R-:W-:Y:S02]  /*27d0*/  HADD2.F32 R15, -RZ, R7.reuse.H1_H1 ;  /* 0x30000007ff0f7230 */ /* 0x100fe40000004100 */
[----:B------:R-:W-:Y:S01]  /*27e0*/  FMUL.FTZ R29, R5, R29 ;  /* 0x0000001d051d7220 */ /* 0x000fe20000410000 */
[----:B------:R-:W-:Y:S02]  /*27f0*/  HADD2.F32 R28, -RZ, R28.H0_H0 ;  /* 0x2000001cff1c7230 */ /* 0x000fe40000004100 */
[----:B------:R-:W-:Y:S02]  /*2800*/  HADD2.F32 R7, -RZ, R7.H0_H0 ;  /* 0x20000007ff077230 */ /* 0x000fe40000004100 */
[----:B------:R-:W-:Y:S01]  /*2810*/  FMUL.FTZ R78, R15, R72 ;  /* 0x000000480f4e7220 */ /* 0x000fe20000410000 */
[----:B------:R-:W-:-:S02]  /*2820*/  HADD2.F32 R50, -RZ, R50.H0_H0 ;  /* 0x20000032ff327230 */ /* 0x000fc40000004100 */
[-C--:B------:R-:W-:Y:S01]  /*2830*/  FFMA.FTZ R76, R5, R28.reuse, -R76 ;  /* 0x0000001c054c7223 */ /* 0x080fe2000001084c */
[----:B------:R-:W-:Y:S01]  /*2840*/  FFMA.FTZ R51, R6, R28, R29 ;  /* 0x0000001c06337223 */ /* 0x000fe2000001001d */
[C---:B------:R-:W-:Y:S01]  /*2850*/  FMUL.FTZ R72, R7.reuse, R72 ;  /* 0x0000004807487220 */ /* 0x040fe20000410000 */
[--C-:B------:R-:W-:Y:S02]  /*2860*/  HADD2.F32 R28, -RZ, R83.reuse.H0_H0 ;  /* 0x20000053ff1c7230 */ /* 0x100fe40000004100 */
[-C--:B------:R-:W-:Y:S01]  /*2870*/  FFMA.FTZ R78, R7, R50.reuse, -R78 ;  /* 0x00000032074e7223 */ /* 0x080fe2000001084e */
[----:B------:R-:W-:Y:S02]  /*2880*/  HADD2.F32 R29, -RZ, R83.H1_H1 ;  /* 0x30000053ff1d7230 */ /* 0x000fe40000004100 */
[----:B------:R-:W-:Y:S01]  /*2890*/  FFMA.FTZ R79, R15, R50, R72 ;  /* 0x000000320f4f7223 */ /* 0x000fe20000010048 */
[----:B------:R-:W-:Y:S02]  /*28a0*/  HADD2.F32 R5, -RZ, R4.H1_H1 ;  /* 0x30000004ff057230 */ /* 0x000fe40000004100 */
[----:B------:R-:W-:-:S02]  /*28b0*/  HADD2.F32 R6, -RZ, R14.H1_H1 ;  /* 0x3000000eff067230 */ /* 0x000fc40000004100 */
[----:B------:R-:W-:Y:S02]  /*28c0*/  HADD2.F32 R4, -RZ, R4.H0_H0 ;  /* 0x20000004ff047230 */ /* 0x000fe40000004100 */
[CC--:B------:R-:W-:Y:S01]  /*28d0*/  FMUL.FTZ R31, R5.reuse, R28.reuse ;  /* 0x0000001c051f7220 */ /* 0x0c0fe20000410000 */
[----:B------:R-:W-:Y:S02]  /*28e0*/  HADD2.F32 R14, -RZ, R14.H0_H0 ;  /* 0x2000000eff0e7230 */ /* 0x000fe40000004100 */
[--C-:B------:R-:W-:Y:S02]  /*28f0*/  HADD2.F32 R7, -RZ, R77.reuse.H0_H0 ;  /* 0x2000004dff077230 */ /* 0x100fe40000004100 */
[----:B------:R-:W-:Y:S01]  /*2900*/  FMUL.FTZ R28, R4, R28 ;  /* 0x0000001c041c7220 */ /* 0x000fe20000410000 */
[----:B------:R-:W-:Y:S02]  /*2910*/  HADD2.F32 R15, -RZ, R77.H1_H1 ;  /* 0x3000004dff0f7230 */ /* 0x000fe40000004100 */
[-C--:B------:R-:W-:Y:S01]  /*2920*/  FMUL.FTZ R77, R6, R29.reuse ;  /* 0x0000001d064d7220 */ /* 0x080fe20000410000 */
[----:B------:R-:W-:Y:S01]  /*2930*/  FMUL.FTZ R29, R14, R29 ;  /* 0x0000001d0e1d7220 */ /* 0x000fe20000410000 */
[-C--:B------:R-:W-:Y:S01]  /*2940*/  FFMA.FTZ R31, R4, R7.reuse, -R31 ;  /* 0x00000007041f7223 */ /* 0x080fe2000001081f */
[----:B------:R-:W-:Y:S01]  /*2950*/  FFMA.FTZ R28, R5, R7, R28 ;  /* 0x00000007051c7223 */ /* 0x000fe2000001001c */
[-C--:B------:R-:W-:Y:S01]  /*2960*/  FFMA.FTZ R77, R14, R15.reuse, -R77 ;  /* 0x0000000f0e4d7223 */ /* 0x080fe2000001084d */
[----:B------:R-:W-:Y:S01]  /*2970*/  FFMA.FTZ R6, R6, R15, R29 ;  /* 0x0000000f06067223 */ /* 0x000fe2000001001d */
[----:B------:R-:W-:-:S02]  /*2980*/  F2FP.F16.F32.PACK_AB R5, R51, R76 ;  /* 0x0000004c3305723e */ /* 0x000fc400000000ff */
[----:B------:R-:W-:Y:S02]  /*2990*/  F2FP.F16.F32.PACK_AB R7, R79, R78 ;  /* 0x0000004e4f07723e */ /* 0x000fe400000000ff */
[----:B------:R-:W-:Y:S02]  /*29a0*/  F2FP.F16.F32.PACK_AB R4, R28, R31 ;  /* 0x0000001f1c04723e */ /* 0x000fe400000000ff */
[----:B------:R-:W-:-:S07]  /*29b0*/  F2FP.F16.F32.PACK_AB R6, R6, R77 ;  /* 0x0000004d0606723e */ /* 0x000fce00000000ff */
.L_x_666:
[----:B------:R-:W-:Y:S05]  /*29c0*/  BSYNC B2 ;  /* 0x0000000000027941 */ /* 0x000fea0003800000 */
.L_x_665:
[----:B--2---:R1:W-:Y:S02]  /*29d0*/  STG.E.128 desc[UR40][R12.64], R4 ;  /* 0x000000040c007986 */ /* 0x0043e4000c101d28 */
.L_x_664:
[----:B------:R-:W-:Y:S05]  /*29e0*/  BSYNC B1 ;  /* 0x0000000000017941 */ /* 0x000fea0003800000 */
.L_x_663:
[----:B------:R-:W-:Y:S05]  /*29f0*/  @P1 BRA `(.L_x_662) ;  /* 0x0000000c00e81947 */ /* 0x000fea0003800000 */
[----:B-1----:R-:W-:Y:S01]  /*2a00*/  IMAD.MOV.U32 R5, RZ, RZ, 0x20 ;  /* 0x00000020ff057424 */ /* 0x002fe200078e00ff */
[----:B------:R-:W-:Y:S01]  /*2a10*/  LOP3.LUT P4, RZ, R188, 0x4, RZ, 0xc0, !PT ;  /* 0x00000004bcff7812 */ /* 0x000fe2000788c0ff */
[----:B------:R-:W-:Y:S03]  /*2a20*/  BSSY B1, `(.L_x_667) ;  /* 0x0000030000017945 */ /* 0x000fe60003800000 */
[----:B------:R-:W-:Y:S02]  /*2a30*/  SEL R5, R5, 0xffffffe0, !P4 ;  /* 0xffffffe005057807 */ /* 0x000fe40006000000 */
[----:B------:R-:W-:Y:S02]  /*2a40*/  ISETP.GE.AND P4, PT, R190, R81, PT ;  /* 0x00000051be00720c */ /* 0x000fe40003f86270 */
[----:B------:R-:W-:-:S05]  /*2a50*/  IADD3 R5, R5, R61, R30 ;  /* 0x0000003d05057210 */ /* 0x000fca0007ffe01e */
[----:B------:R-:W-:-:S06]  /*2a60*/  IMAD R4, R5, 0x2, R2 ;  /* 0x0000000205047824 */ /* 0x000fcc00078e0202 */
[----:B------:R-:W1:Y:S01]  /*2a70*/  LDS.128 R4, [R4+0x22400] ;  /* 0x0224000004047984 */ /* 0x000e620000000c00 */
[----:B------:R-:W-:Y:S05]  /*2a80*/  @P4 BRA `(.L_x_668) ;  /* 0x0000000000a44947 */ /* 0x000fea0003800000 */
[--C-:B------:R-:W-:Y:S01]  /*2a90*/  SHF.R.U64 R15, R8, 0x10, R9.reuse ;  /* 0x00000010080f7819 */ /* 0x100fe20000001209 */
[----:B-1----:R-:W-:Y:S01]  /*2aa0*/  IMAD.MOV.U32 R8, RZ, RZ, R6 ;  /* 0x000000ffff087224 */ /* 0x002fe200078e0006 */
[----:B------:R-:W-:Y:S01]  /*2ab0*/  SHF.R.U32.HI R14, RZ, 0x10, R9 ;  /* 0x00000010ff0e7819 */ /* 0x000fe20000011609 */
[--C-:B------:R-:W-:Y:S01]  /*2ac0*/  HADD2.F32 R6, -RZ, R5.reuse.H1_H1 ;  /* 0x30000005ff067230 */ /* 0x100fe20000004100 */
[--C-:B------:R-:W-:Y:S01]  /*2ad0*/  SHF.R.U64 R9, R10, 0x10, R11.reuse ;  /* 0x000000100a097819 */ /* 0x100fe2000000120b */
[----:B------:R-:W-:Y:S01]  /*2ae0*/  HADD2.F32 R5, -RZ, R5.H0_H0 ;  /* 0x20000005ff057230 */ /* 0x000fe20000004100 */
[----:B------:R-:W-:Y:S01]  /*2af0*/  SHF.R.U32.HI R28, RZ, 0x10, R11 ;  /* 0x00000010ff1c7819 */ /* 0x000fe2000001160b */
[----:B------:R-:W-:Y:S02]  /*2b00*/  HADD2.F32 R10, -RZ, R15.H0_H0 ;  /* 0x2000000fff0a7230 */ /* 0x000fe40000004100 */
[----:B------:R-:W-:Y:S02]  /*2b10*/  HADD2.F32 R11, -RZ, R9.H0_H0 ;  /* 0x20000009ff0b7230 */ /* 0x000fe40000004100 */
[----:B------:R-:W-:-:S02]  /*2b20*/  HADD2.F32 R28, -RZ, R28.H0_H0 ;  /* 0x2000001cff1c7230 */ /* 0x000fc40000004100 */
[--C-:B------:R-:W-:Y:S02]  /*2b30*/  HADD2.F32 R9, -RZ, R7.reuse.H1_H1 ;  /* 0x30000007ff097230 */ /* 0x100fe40000004100 */
[CC--:B------:R-:W-:Y:S01]  /*2b40*/  FMUL.FTZ R30, R6.reuse, R11.reuse ;  /* 0x0000000b061e7220 */ /* 0x0c0fe20000410000 */
[----:B------:R-:W-:Y:S02]  /*2b50*/  HADD2.F32 R7, -RZ, R7.H0_H0 ;  /* 0x20000007ff077230 */ /* 0x000fe40000004100 */
[----:B------:R-:W-:Y:S01]  /*2b60*/  FMUL.FTZ R11, R5, R11 ;  /* 0x0000000b050b7220 */ /* 0x000fe20000410000 */
[----:B------:R-:W-:Y:S02]  /*2b70*/  HADD2.F32 R14, -RZ, R14.H0_H0 ;  /* 0x2000000eff0e7230 */ /* 0x000fe40000004100 */
[----:B------:R-:W-:Y:S01]  /*2b80*/  FMUL.FTZ R50, R9, R28 ;  /* 0x0000001c09327220 */ /* 0x000fe20000410000 */
[-C--:B------:R-:W-:Y:S01]  /*2b90*/  FFMA.FTZ R30, R5, R10.reuse, -R30 ;  /* 0x0000000a051e7223 */ /* 0x080fe2000001081e */
[----:B------:R-:W-:Y:S01]  /*2ba0*/  FFMA.FTZ R29, R6, R10, R11 ;  /* 0x0000000a061d7223 */ /* 0x000fe2000001000b */
[----:B------:R-:W-:Y:S01]  /*2bb0*/  FMUL.FTZ R28, R7, R28 ;  /* 0x0000001c071c7220 */ /* 0x000fe20000410000 */
[----:B------:R-:W-:-:S02]  /*2bc0*/  HADD2.F32 R10, -RZ, R82.H0_H0 ;  /* 0x20000052ff0a7230 */ /* 0x000fc40000004100 */
[-C--:B------:R-:W-:Y:S01]  /*2bd0*/  FFMA.FTZ R50, R7, R14.reuse, -R50 ;  /* 0x0000000e07327223 */ /* 0x080fe20000010832 */
[----:B------:R-:W-:Y:S02]  /*2be0*/  HADD2.F32 R11, -RZ, R82.H1_H1 ;  /* 0x30000052ff0b7230 */ /* 0x000fe40000004100 */
[----:B------:R-:W-:Y:S01]  /*2bf0*/  FFMA.FTZ R51, R9, R14, R28 ;  /* 0x0000000e09337223 */ /* 0x000fe2000001001c */
[----:B------:R-:W-:Y:S02]  /*2c00*/  HADD2.F32 R5, -RZ, R4.H1_H1 ;  /* 0x30000004ff057230 */ /* 0x000fe40000004100 */
[----:B------:R-:W-:Y:S02]  /*2c10*/  HADD2.F32 R6, -RZ, R8.H1_H1 ;  /* 0x30000008ff067230 */ /* 0x000fe40000004100 */
[----:B------:R-:W-:Y:S02]  /*2c20*/  HADD2.F32 R4, -RZ, R4.H0_H0 ;  /* 0x20000004ff047230 */ /* 0x000fe40000004100 */
[----:B------:R-:W-:Y:S01]  /*2c30*/  FMUL.FTZ R15, R5, R10 ;  /* 0x0000000a050f7220 */ /* 0x000fe20000410000 */
[----:B------:R-:W-:-:S02]  /*2c40*/  HADD2.F32 R8, -RZ, R8.H0_H0 ;  /* 0x20000008ff087230 */ /* 0x000fc40000004100 */
[-C--:B------:R-:W-:Y:S01]  /*2c50*/  FMUL.FTZ R31, R6, R11.reuse ;  /* 0x0000000b061f7220 */ /* 0x080fe20000410000 */
[--C-:B------:R-:W-:Y:S02]  /*2c60*/  HADD2.F32 R7, -RZ, R80.reuse.H0_H0 ;  /* 0x20000050ff077230 */ /* 0x100fe40000004100 */
[----:B------:R-:W-:Y:S01]  /*2c70*/  FMUL.FTZ R10, R4, R10 ;  /* 0x0000000a040a7220 */ /* 0x000fe20000410000 */
[----:B------:R-:W-:Y:S02]  /*2c80*/  HADD2.F32 R9, -RZ, R80.H1_H1 ;  /* 0x30000050ff097230 */ /* 0x000fe40000004100 */
        /* <DEDUP_REMOVED lines=9> */
.L_x_668:
[----:B------:R-:W-:Y:S05]  /*2d20*/  BSYNC B1 ;  /* 0x0000000000017941 */ /* 0x000fea0003800000 */
.L_x_667:
[----:B-1----:R1:W-:Y:S01]  /*2d30*/  STG.E.128 desc[UR40][R12.64+0x40], R4 ;  /* 0x000040040c007986 */ /* 0x0023e2000c101d28 */
[----:B------:R-:W-:Y:S05]  /*2d40*/  BRA `(.L_x_662) ;  /* 0x0000000c00147947 */ /* 0x000fea0003800000 */
.L_x_656:
[----:B------:R-:W-:Y:S01]  /*2d50*/  IMAD R68, R45, -0x40, R46 ;  /* 0xffffffc02d447824 */ /* 0x000fe200078e022e */
[----:B------:R-:W-:-:S04]  /*2d60*/  ISETP.GE.AND P4, PT, R16, R81, PT ;  /* 0x000000511000720c */ /* 0x000fc80003f86270 */
[----:B------:R-:W-:-:S04]  /*2d70*/  VIMNMX R68, R68, 0x40, PT ;  /* 0x0000004044447848 */ /* 0x000fc80003fe0100 */
[----:B------:R-:W-:-:S13]  /*2d80*/  ISETP.GE.OR P3, PT, R19, R68, P4 ;  /* 0x000000441300720c */ /* 0x000fda0002766670 */
[----:B------:R-:W0:Y:S01]  /*2d90*/  @!P3 LDC.64 R12, c[0x0][0x3e8] ;  /* 0x0000fa00ff0cbb82 */ /* 0x000e220000000a00 */
[----:B------:R-:W-:Y:S01]  /*2da0*/  @!P3 IADD3 R6, P5, R36, R4, RZ ;  /* 0x000000042406b210 */ /* 0x000fe20007fbe0ff */
[----:B------:R-:W-:Y:S02]  /*2db0*/  @!P3 IMAD R4, R56, R45, RZ ;  /* 0x0000002d3804b224 */ /* 0x000fe400078e02ff */
[----:B------:R-:W-:Y:S02]  /*2dc0*/  @!P3 IMAD.MOV.U32 R5, RZ, RZ, R69 ;  /* 0x000000ffff05b224 */ /* 0x000fe400078e0045 */
[----:B------:R-:W-:Y:S02]  /*2dd0*/  @!P3 IMAD R11, R72, R57, R4 ;  /* 0x00000039480bb224 */ /* 0x000fe400078e0204 */
[----:B------:R-:W1:Y:S01]  /*2de0*/  @!P3 LDC.64 R8, c[0x0][0x400] ;  /* 0x00010000ff08bb82 */ /* 0x000e620000000a00 */
[----:B------:R-:W-:Y:S02]  /*2df0*/  @!P3 IMAD.MOV.U32 R4, RZ, RZ, R40 ;  /* 0x000000ffff04b224 */ /* 0x000fe400078e0028 */
[----:B------:R-:W-:-:S02]  /*2e00*/  @!P3 IMAD.X R7, R75, 0x1, R63, P5 ;  /* 0x000000014b07b824 */ /* 0x000fc400028e063f */
[----:B------:R-:W-:Y:S01]  /*2e10*/  @!P3 IMAD.WIDE.U32 R28, R45, R57, R4 ;  /* 0x000000392d1cb225 */ /* 0x000fe200078e0004 */
[----:B------:R-:W-:-:S03]  /*2e20*/  CS2R R4, SRZ ;  /* 0x0000000000047805 */ /* 0x000fc6000001ff00 */
[----:B------:R-:W-:Y:S01]  /*2e30*/  @!P3 IMAD.IADD R29, R11, 0x1, R29 ;  /* 0x000000010b1db824 */ /* 0x000fe200078e021d */
[----:B0-----:R-:W-:-:S04]  /*2e40*/  @!P3 LEA R12, P5, R6, R12, 0x1 ;  /* 0x0000000c060cb211 */ /* 0x001fc800078a08ff */
[----:B------:R-:W-:Y:S02]  /*2e50*/  @!P3 LEA.HI.X R13, R6, R13, R7, 0x1, P5 ;  /* 0x0000000d060db211 */ /* 0x000fe400028f0c07 */
[----:B------:R-:W-:Y:S02]  /*2e60*/  CS2R R6, SRZ ;  /* 0x0000000000067805 */ /* 0x000fe4000001ff00 */
[C---:B-1----:R-:W-:Y:S02]  /*2e70*/  @!P3 LEA R76, P5, R28.reuse, R8, 0x1 ;  /* 0x000000081c4cb211 */ /* 0x042fe400078a08ff */
[----:B------:R-:W-:Y:S02]  /*2e80*/  CS2R R10, SRZ ;  /* 0x00000000000a7805 */ /* 0x000fe4000001ff00 */
[----:B------:R-:W2:Y:S01]  /*2e90*/  @!P3 LDG.E.128 R4, desc[UR40][R12.64] ;  /* 0x000000280c04b981 */ /* 0x000ea2000c1e1d00 */
[----:B------:R-:W-:Y:S02]  /*2ea0*/  @!P3 LEA.HI.X R77, R28, R9, R29, 0x1, P5 ;  /* 0x000000091c4db211 */ /* 0x000fe400028f0c1d */
[----:B------:R-:W-:-:S06]  /*2eb0*/  CS2R R8, SRZ ;  /* 0x0000000000087805 */ /* 0x000fcc000001ff00 */
[----:B------:R-:W3:Y:S01]  /*2ec0*/  @!P3 LDG.E.128 R8, desc[UR40][R76.64] ;  /* 0x000000284c08b981 */ /* 0x000ee2000c1e1d00 */
[----:B------:R-:W-:Y:S01]  /*2ed0*/  ISETP.NE.AND P3, PT, R184, 0x3, PT ;  /* 0x00000003b800780c */ /* 0x000fe20003f65270 */
[----:B--2---:R-:W-:Y:S02]  /*2ee0*/  IMAD.MOV.U32 R28, RZ, RZ, R6 ;  /* 0x000000ffff1c7224 */ /* 0x004fe400078e0006 */
[----:B------:R-:W-:Y:S02]  /*2ef0*/  IMAD.MOV.U32 R29, RZ, RZ, R7 ;  /* 0x000000ffff1d7224 */ /* 0x000fe400078e0007 */
[----:B------:R-:W-:Y:S02]  /*2f00*/  IMAD.MOV.U32 R31, RZ, RZ, R4 ;  /* 0x000000ffff1f7224 */ /* 0x000fe400078e0004 */
[----:B------:R-:W-:Y:S01]  /*2f10*/  IMAD.MOV.U32 R66, RZ, RZ, R5 ;  /* 0x000000ffff427224 */ /* 0x000fe200078e0005 */
[----:B------:R-:W-:Y:S01]  /*2f20*/  PRMT R87, R87, 0x5410, R29 ;  /* 0x0000541057577816 */ /* 0x000fe2000000001d */
[----:B---3--:R-:W-:Y:S01]  /*2f30*/  IMAD.MOV.U32 R12, RZ, RZ, R10 ;  /* 0x000000ffff0c7224 */ /* 0x008fe200078e000a */
[----:B------:R-:W-:Y:S01]  /*2f40*/  PRMT R95, R28, 0x5410, R31 ;  /* 0x000054101c5f7816 */ /* 0x000fe2000000001f */
[----:B------:R-:W-:Y:S01]  /*2f50*/  IMAD.MOV.U32 R13, RZ, RZ, R11 ;  /* 0x000000ffff0d7224 */ /* 0x000fe200078e000b */
[----:B------:R-:W-:Y:S01]  /*2f60*/  PRMT R82, R82, 0x5410, R66 ;  /* 0x0000541052527816 */ /* 0x000fe20000000042 */
[----:B------:R-:W-:-:S02]  /*2f70*/  IMAD.MOV.U32 R28, RZ, RZ, R8 ;  /* 0x000000ffff1c7224 */ /* 0x000fc400078e0008 */
[----:B------:R-:W-:Y:S01]  /*2f80*/  IMAD.MOV.U32 R29, RZ, RZ, R9 ;  /* 0x000000ffff1d7224 */ /* 0x000fe200078e0009 */
[----:B------:R-:W-:Y:S02]  /*2f90*/  PRMT R87, R13, 0x7610, R87 ;  /* 0x000076100d577816 */ /* 0x000fe40000000057 */
[----:B------:R-:W-:Y:S02]  /*2fa0*/  PRMT R94, R12, 0x5410, R28 ;  /* 0x000054100c5e7816 */ /* 0x000fe4000000001c */
[----:B------:R-:W-:Y:S01]  /*2fb0*/  PRMT R82, R29, 0x7610, R82 ;  /* 0x000076101d527816 */ /* 0x000fe20000000052 */
[----:B------:R-:W-:Y:S06]  /*2fc0*/  @!P3 BRA `(.L_x_669) ;  /* 0x000000000004b947 */ /* 0x000fec0003800000 */
[----:B------:R-:W-:Y:S01]  /*2fd0*/  BPT.TRAP 0x1 ;  /* 0x000000040000795c */ /* 0x000fe20000300000 */
.L_x_669:
[----:B------:R-:W-:Y:S01]  /*2fe0*/  LEA R66, R22, R2, 0x3 ;  /* 0x0000000216427211 */ /* 0x000fe200078e18ff */
[----:B------:R-:W-:Y:S01]  /*2ff0*/  BSSY B1, `(.L_x_670) ;  /* 0x0000004000017945 */ /* 0x000fe20003800000 */
[----:B------:R-:W-:-:S04]  /*3000*/  SHF.L.U32 R75, R185, 0x1f, RZ ;  /* 0x0000001fb94b7819 */ /* 0x000fc800000006ff */
[----:B------:R-:W0:Y:S02]  /*3010*/  SYNCS.PHASECHK.TRANS64.TRYWAIT P5, [R66+URZ+0x28c90], R75 ;  /* 0x028c904b420075a7 */ /* 0x000e2400080a017f */
[----:B0-----:R-:W-:Y:S05]  /*3020*/  @!P5 BRA `(.L_x_671) ;  /* 0x000001500024d947 */ /* 0x001fea0003800000 */
.L_x_950:
[----:B------:R-:W-:Y:S05]  /*3030*/  BSYNC B1 ;  /* 0x0000000000017941 */ /* 0x000fea0003800000 */
.L_x_670:
[----:B------:R-:W-:Y:S01]  /*3040*/  ISETP.GE.OR P5, PT, R19, R68, P0 ;  /* 0x000000441300720c */ /* 0x000fe200007a6670 */
[----:B------:R-:W-:Y:S01]  /*3050*/  ULDC.64 UR4, c[0x0][0x300] ;  /* 0x0000c00000047ab9 */ /* 0x000fe20000000a00 */
[----:B------:R-:W-:Y:S02]  /*3060*/  IMAD.MOV.U32 R76, RZ, RZ, R14 ;  /* 0x000000ffff4c7224 */ /* 0x000fe400078e000e */
[----:B------:R-:W-:Y:S02]  /*3070*/  IMAD R12, R3, UR4, RZ ;  /* 0x00000004030c7c24 */ /* 0x000fe4000f8e02ff */
[----:B------:R-:W-:Y:S02]  /*3080*/  IMAD.MOV.U32 R77, RZ, RZ, R78 ;  /* 0x000000ffff4d7224 */ /* 0x000fe400078e004e */
[C---:B------:R-:W-:Y:S02]  /*3090*/  IMAD R81, R19.reuse, UR5, R12 ;  /* 0x0000000513517c24 */ /* 0x040fe4000f8e020c */
[----:B------:R-:W-:-:S03]  /*30a0*/  IMAD.WIDE.U32 R76, R19, UR4, R76 ;  /* 0x00000004134c7c25 */ /* 0x000fc6000f8e004c */
[----:B------:R-:W-:Y:S05]  /*30b0*/  @P5 BRA `(.L_x_662) ;  /* 0x0000000800385947 */ /* 0x000fea0003800000 */
[----:B------:R-:W1:Y:S01]  /*30c0*/  LDC R83, c[0x0][0x2f4] ;  /* 0x0000bd00ff537b82 */ /* 0x000e620000000800 */
[----:B------:R-:W-:Y:S01]  /*30d0*/  IMAD.IADD R81, R81, 0x1, R77 ;  /* 0x0000000151517824 */ /* 0x000fe200078e024d */
[----:B------:R-:W-:Y:S01]  /*30e0*/  IADD3 R79, P5, P6, R20, R76, R65 ;  /* 0x0000004c144f7210 */ /* 0x000fe20007ebe041 */
[----:B------:R-:W-:Y:S03]  /*30f0*/  BSSY B1, `(.L_x_672) ;  /* 0x0000068000017945 */ /* 0x000fe60003800000 */
[----:B------:R-:W-:Y:S02]  /*3100*/  IADD3.X R80, R26, R81, R71, P5, P6 ;  /* 0x000000511a507210 */ /* 0x000fe40002fec447 */
[----:B------:R-:W-:Y:S02]  /*3110*/  ISETP.NE.AND P6, PT, R70, RZ, PT ;  /* 0x000000ff4600720c */ /* 0x000fe40003fc5270 */
[----:B------:R-:W-:-:S04]  /*3120*/  LEA R78, P5, R79, R50, 0x1 ;  /* 0x000000324f4e7211 */ /* 0x000fc800078a08ff */
[----:B------:R-:W-:Y:S01]  /*3130*/  LEA.HI.X R79, R79, R51, R80, 0x1, P5 ;  /* 0x000000334f4f7211 */ /* 0x000fe200028f0c50 */
[----:B-1----:R-:W-:-:S05]  /*3140*/  IMAD.IADD R13, R83, 0x1, -R60 ;  /* 0x00000001530d7824 */ /* 0x002fca00078e0a3c */
[----:B------:R-:W-:-:S04]  /*3150*/  SEL R13, R60, R13, !P6 ;  /* 0x0000000d3c0d7207 */ /* 0x000fc80007000000 */
[----:B------:R-:W-:-:S04]  /*3160*/  SHF.R.S32.HI R12, RZ, 0x1f, R13 ;  /* 0x0000001fff0c7819 */ /* 0x000fc8000001140d */
[----:B------:R-:W-:-:S04]  /*3170*/  LEA.HI R12, R12, R13, RZ, 0x4 ;  /* 0x0000000d0c0c7211 */ /* 0x000fc800078f20ff */
[----:B------:R-:W-:-:S04]  /*3180*/  SHF.R.S32.HI R13, RZ, 0x4, R12 ;  /* 0x00000004ff0d7819 */ /* 0x000fc8000001140c */
[----:B------:R-:W-:-:S05]  /*3190*/  LEA.HI.SX32 R13, R48, R13, 0x1d ;  /* 0x0000000d300d7211 */ /* 0x000fca00078feaff */
[----:B------:R-:W-:-:S05]  /*31a0*/  IMAD.SHL.U32 R72, R13, 0x8, RZ ;  /* 0x000000080d487824 */ /* 0x000fca00078e00ff */
[----:B------:R-:W-:-:S04]  /*31b0*/  LOP3.LUT R13, R55, 0x38, R72, 0xf8, !PT ;  /* 0x00000038370d7812 */ /* 0x000fc800078ef848 */
[----:B------:R-:W-:-:S05]  /*31c0*/  LOP3.LUT R13, R13, R58, RZ, 0x3c, !PT ;  /* 0x0000003a0d0d7212 */ /* 0x000fca00078e3cff */
[----:B------:R-:W-:Y:S02]  /*31d0*/  IMAD R15, R192, 0x200, R13 ;  /* 0x00000200c00f7824 */ /* 0x000fe400078e020d */
[----:B------:R-:W-:Y:S02]  /*31e0*/  IMAD.IADD R13, R64, 0x1, R30 ;  /* 0x00000001400d7824 */ /* 0x000fe400078e021e */
[----:B------:R-:W-:Y:S02]  /*31f0*/  IMAD.IADD R15, R30, 0x1, R15 ;  /* 0x000000011e0f7824 */ /* 0x000fe400078e020f */
[--C-:B------:R-:W-:Y:S02]  /*3200*/  IMAD R13, R13, 0x2, R2.reuse ;  /* 0x000000020d0d7824 */ /* 0x100fe400078e0202 */
[----:B------:R-:W-:-:S04]  /*3210*/  IMAD R28, R15, 0x2, R2 ;  /* 0x000000020f1c7824 */ /* 0x000fc800078e0202 */
[----:B------:R-:W1:Y:S04]  /*3220*/  LDS.128 R12, [R13+0x22400] ;  /* 0x022400000d0c7984 */ /* 0x000e680000000c00 */
[----:B------:R-:W2:Y:S01]  /*3230*/  LDS.128 R28, [R28+0x22400] ;  /* 0x022400001c1c7984 */ /* 0x000ea20000000c00 */
[----:B------:R-:W-:Y:S05]  /*3240*/  @P4 BRA `(.L_x_673) ;  /* 0x0000000400484947 */ /* 0x000fea0003800000 */
[--C-:B------:R-:W-:Y:S02]  /*3250*/  SHF.R.U64 R91, R8, 0x10, R9.reuse ;  /* 0x00000010085b7819 */ /* 0x100fe40000001209 */
[----:B------:R-:W-:Y:S02]  /*3260*/  SHF.R.U32.HI R8, RZ, 0x10, R9 ;  /* 0x00000010ff087819 */ /* 0x000fe40000011609 */
[--C-:B------:R-:W-:Y:S01]  /*3270*/  SHF.R.U64 R93, R4, 0x10, R5.reuse ;  /* 0x00000010045d7819 */ /* 0x100fe20000001205 */
[----:B-1----:R-:W-:Y:S01]  /*3280*/  HADD2.F32 R4, -RZ, R13.H0_H0 ;  /* 0x2000000dff047230 */ /* 0x002fe20000004100 */
[----:B------:R-:W-:Y:S01]  /*3290*/  SHF.R.U32.HI R80, RZ, 0x10, R5 ;  /* 0x00000010ff507819 */ /* 0x000fe20000011605 */
[--C-:B--2---:R-:W-:Y:S01]  /*32a0*/  HADD2.F32 R5, -RZ, R29.reuse.H0_H0 ;  /* 0x2000001dff057230 */ /* 0x104fe20000004100 */
[--C-:B------:R-:W-:Y:S01]  /*32b0*/  SHF.R.U64 R92, R6, 0x10, R7.reuse ;  /* 0x00000010065c7819 */ /* 0x100fe20000001207 */
[----:B------:R-:W-:Y:S01]  /*32c0*/  HADD2.F32 R29, -RZ, R29.H1_H1 ;  /* 0x3000001dff1d7230 */ /* 0x000fe20000004100 */
[----:B------:R-:W-:Y:S01]  /*32d0*/  SHF.R.U32.HI R86, RZ, 0x10, R7 ;  /* 0x00000010ff567819 */ /* 0x000fe20000011607 */
[----:B------:R-:W-:Y:S01]  /*32e0*/  HADD2.F32 R7, -RZ, R82.H0_H0 ;  /* 0x20000052ff077230 */ /* 0x000fe20000004100 */
[--C-:B------:R-:W-:Y:S01]  /*32f0*/  SHF.R.U64 R90, R10, 0x10, R11.reuse ;  /* 0x000000100a5a7819 */ /* 0x100fe2000000120b */
[----:B------:R-:W-:Y:S01]  /*3300*/  HADD2.F32 R10, -RZ, R8.H0_H0 ;  /* 0x20000008ff0a7230 */ /* 0x000fe20000004100 */
[----:B------:R-:W-:Y:S01]  /*3310*/  SHF.R.U32.HI R11, RZ, 0x10, R11 ;  /* 0x00000010ff0b7819 */ /* 0x000fe2000001160b */
[----:B------:R-:W-:-:S02]  /*3320*/  HADD2.F32 R13, -RZ, R13.H1_H1 ;  /* 0x3000000dff0d7230 */ /* 0x000fc40000004100 */
[-C--:B------:R-:W-:Y:S01]  /*3330*/  FMUL.FTZ R9, R5, R7.reuse ;  /* 0x0000000705097220 */ /* 0x080fe20000410000 */
[----:B------:R-:W-:Y:S02]  /*3340*/  HADD2.F32 R6, -RZ, R82.H1_H1 ;  /* 0x30000052ff067230 */ /* 0x000fe40000004100 */
[C---:B------:R-:W-:Y:S01]  /*3350*/  FMUL.FTZ R82, R4.reuse, R7 ;  /* 0x0000000704527220 */ /* 0x040fe20000410000 */
[----:B------:R-:W-:Y:S02]  /*3360*/  HADD2.F32 R8, -RZ, R80.H0_H0 ;  /* 0x20000050ff087230 */ /* 0x000fe40000004100 */
[-C--:B------:R-:W-:Y:S01]  /*3370*/  FMUL.FTZ R84, R29, R10.reuse ;  /* 0x0000000a1d547220 */ /* 0x080fe20000410000 */
[----:B------:R-:W-:Y:S01]  /*3380*/  FMUL.FTZ R10, R13, R10 ;  /* 0x0000000a0d0a7220 */ /* 0x000fe20000410000 */
[-C--:B------:R-:W-:Y:S01]  /*3390*/  FFMA.FTZ R82, R5, R6.reuse, R82 ;  /* 0x0000000605527223 */ /* 0x080fe20000010052 */
[----:B------:R-:W-:Y:S01]  /*33a0*/  FFMA.FTZ R80, R4, R6, -R9 ;  /* 0x0000000604507223 */ /* 0x000fe20000010809 */
[----:B------:R-:W-:-:S02]  /*33b0*/  HADD2.F32 R5, -RZ, R31.H0_H0 ;  /* 0x2000001fff057230 */ /* 0x000fc40000004100 */
[-C--:B------:R-:W-:Y:S01]  /*33c0*/  FFMA.FTZ R29, R29, R8.reuse, R10 ;  /* 0x000000081d1d7223 */ /* 0x080fe2000001000a */
[----:B------:R-:W-:Y:S02]  /*33d0*/  HADD2.F32 R31, -RZ, R31.H1_H1 ;  /* 0x3000001fff1f7230 */ /* 0x000fe40000004100 */
[----:B------:R-:W-:Y:S01]  /*33e0*/  FFMA.FTZ R85, R13, R8, -R84 ;  /* 0x000000080d557223 */ /* 0x000fe20000010854 */
[----:B------:R-:W-:Y:S02]  /*33f0*/  HADD2.F32 R4, -RZ, R15.H0_H0 ;  /* 0x2000000fff047230 */ /* 0x000fe40000004100 */
[----:B------:R-:W-:Y:S01]  /*3400*/  HADD2.F32 R10, -RZ, R11.H0_H0 ;  /* 0x2000000bff0a7230 */ /* 0x000fe20000004100 */
[----:B------:R-:W-:Y:S01]  /*3410*/  F2FP.F16.F32.PACK_AB R29, R29, R82 ;  /* 0x000000521d1d723e */ /* 0x000fe200000000ff */
[----:B------:R-:W-:Y:S01]  /*3420*/  HADD2.F32 R7, -RZ, R87.H0_H0 ;  /* 0x20000057ff077230 */ /* 0x000fe20000004100 */
[----:B------:R-:W-:Y:S01]  /*3430*/  F2FP.F16.F32.PACK_AB R80, R85, R80 ;  /* 0x000000505550723e */ /* 0x000fe200000000ff */
[----:B------:R-:W-:-:S02]  /*3440*/  HADD2.F32 R15, -RZ, R15.H1_H1 ;  /* 0x3000000fff0f7230 */ /* 0x000fc40000004100 */
[-C--:B------:R-:W-:Y:S01]  /*3450*/  FMUL.FTZ R88, R31, R10.reuse ;  /* 0x0000000a1f587220 */ /* 0x080fe20000410000 */
[----:B------:R-:W-:Y:S02]  /*3460*/  HADD2.F32 R6, -RZ, R87.H1_H1 ;  /* 0x30000057ff067230 */ /* 0x000fe40000004100 */
[-C--:B------:R-:W-:Y:S01]  /*3470*/  FMUL.FTZ R9, R5, R7.reuse ;  /* 0x0000000705097220 */ /* 0x080fe20000410000 */
[----:B------:R-:W-:Y:S02]  /*3480*/  HADD2.F32 R8, -RZ, R86.H0_H0 ;  /* 0x20000056ff087230 */ /* 0x000fe40000004100 */
[C---:B------:R-:W-:Y:S01]  /*3490*/  FMUL.FTZ R86, R4.reuse, R7 ;  /* 0x0000000704567220 */ /* 0x040fe20000410000 */
[----:B------:R-:W-:Y:S01]  /*34a0*/  FMUL.FTZ R10, R15, R10 ;  /* 0x0000000a0f0a7220 */ /* 0x000fe20000410000 */
[-C--:B------:R-:W-:Y:S01]  /*34b0*/  FFMA.FTZ R84, R4, R6.reuse, -R9 ;  /* 0x0000000604547223 */ /* 0x080fe20000010809 */
[----:B------:R-:W-:Y:S02]  /*34c0*/  HADD2.F32 R9, -RZ, R91.H0_H0 ;  /* 0x2000005bff097230 */ /* 0x000fe40000004100 */
[----:B------:R-:W-:Y:S01]  /*34d0*/  FFMA.FTZ R86, R5, R6, R86 ;  /* 0x0000000605567223 */ /* 0x000fe20000010056 */
[-C--:B------:R-:W-:Y:S01]  /*34e0*/  FFMA.FTZ R87, R15, R8.reuse, -R88 ;  /* 0x000000080f577223 */ /* 0x080fe20000010858 */
[----:B------:R-:W-:Y:S01]  /*34f0*/  FFMA.FTZ R89, R31, R8, R10 ;  /* 0x000000081f597223 */ /* 0x000fe2000001000a */
[----:B------:R-:W-:-:S02]  /*3500*/  HADD2.F32 R8, -RZ, R94.H1_H1 ;  /* 0x3000005eff087230 */ /* 0x000fc40000004100 */
[----:B------:R-:W-:Y:S01]  /*3510*/  HADD2.F32 R5, -RZ, R28.H0_H0 ;  /* 0x2000001cff057230 */ /* 0x000fe20000004100 */
[----:B------:R-:W-:Y:S01]  /*3520*/  F2FP.F16.F32.PACK_AB R84, R87, R84 ;  /* 0x000000545754723e */ /* 0x000fe200000000ff */
[----:B------:R-:W-:Y:S02]  /*3530*/  HADD2.F32 R4, -RZ, R12.H0_H0 ;  /* 0x2000000cff047230 */ /* 0x000fe40000004100 */
[----:B------:R-:W-:Y:S02]  /*3540*/  HADD2.F32 R28, -RZ, R28.H1_H1 ;  /* 0x3000001cff1c7230 */ /* 0x000fe40000004100 */
[-C--:B------:R-:W-:Y:S01]  /*3550*/  FMUL.FTZ R11, R5, R8.reuse ;  /* 0x00000008050b7220 */ /* 0x080fe20000410000 */
[----:B------:R-:W-:Y:S02]  /*3560*/  HADD2.F32 R12, -RZ, R12.H1_H1 ;  /* 0x3000000cff0c7230 */ /* 0x000fe40000004100 */
[----:B------:R-:W-:Y:S01]  /*3570*/  FMUL.FTZ R8, R4, R8 ;  /* 0x0000000804087220 */ /* 0x000fe20000410000 */
[----:B------:R-:W-:-:S02]  /*3580*/  HADD2.F32 R6, -RZ, R95.H1_H1 ;  /* 0x3000005fff067230 */ /* 0x000fc40000004100 */
[-C--:B------:R-:W-:Y:S01]  /*3590*/  FMUL.FTZ R13, R28, R9.reuse ;  /* 0x000000091c0d7220 */ /* 0x080fe20000410000 */
[----:B------:R-:W-:Y:S02]  /*35a0*/  HADD2.F32 R7, -RZ, R93.H0_H0 ;  /* 0x2000005dff077230 */ /* 0x000fe40000004100 */
[----:B------:R-:W-:Y:S01]  /*35b0*/  FMUL.FTZ R9, R12, R9 ;  /* 0x000000090c097220 */ /* 0x000fe20000410000 */
[-C--:B------:R-:W-:Y:S01]  /*35c0*/  FFMA.FTZ R10, R5, R6.reuse, R8 ;  /* 0x00000006050a7223 */ /* 0x080fe20000010008 */
[----:B------:R-:W-:Y:S01]  /*35d0*/  FFMA.FTZ R11, R4, R6, -R11 ;  /* 0x00000006040b7223 */ /* 0x000fe2000001080b */
[-C--:B------:R-:W-:Y:S01]  /*35e0*/  FFMA.FTZ R12, R12, R7.reuse, -R13 ;  /* 0x000000070c0c7223 */ /* 0x080fe2000001080d */
[----:B------:R-:W-:Y:S01]  /*35f0*/  FFMA.FTZ R13, R28, R7, R9 ;  /* 0x000000071c0d7223 */ /* 0x000fe20000010009 */
[----:B------:R-:W-:Y:S02]  /*3600*/  HADD2.F32 R5, -RZ, R30.H0_H0 ;  /* 0x2000001eff057230 */ /* 0x000fe40000004100 */
[----:B------:R-:W-:Y:S01]  /*3610*/  HADD2.F32 R8, -RZ, R94.H0_H0 ;  /* 0x2000005eff087230 */ /* 0x000fe20000004100 */
[----:B------:R-:W-:Y:S01]  /*3620*/  F2FP.F16.F32.PACK_AB R12, R12, R11 ;  /* 0x0000000b0c0c723e */ /* 0x000fe200000000ff */
[----:B------:R-:W-:Y:S01]  /*3630*/  HADD2.F32 R9, -RZ, R90.H0_H0 ;  /* 0x2000005aff097230 */ /* 0x000fe20000004100 */
[----:B------:R-:W-:Y:S01]  /*3640*/  F2FP.F16.F32.PACK_AB R28, R13, R10 ;  /* 0x0000000a0d1c723e */ /* 0x000fe200000000ff */
[----:B------:R-:W-:-:S02]  /*3650*/  HADD2.F32 R4, -RZ, R14.H0_H0 ;  /* 0x2000000eff047230 */ /* 0x000fc40000004100 */
[-C--:B------:R-:W-:Y:S01]  /*3660*/  FMUL.FTZ R15, R5, R8.reuse ;  /* 0x00000008050f7220 */ /* 0x080fe20000410000 */
[----:B------:R-:W-:Y:S02]  /*3670*/  HADD2.F32 R30, -RZ, R30.H1_H1 ;  /* 0x3000001eff1e7230 */ /* 0x000fe40000004100 */
[----:B------:R-:W-:Y:S02]  /*3680*/  HADD2.F32 R14, -RZ, R14.H1_H1 ;  /* 0x3000000eff0e7230 */ /* 0x000fe40000004100 */
[----:B------:R-:W-:Y:S01]  /*3690*/  FMUL.FTZ R8, R4, R8 ;  /* 0x0000000804087220 */ /* 0x000fe20000410000 */
[----:B------:R-:W-:Y:S02]  /*36a0*/  HADD2.F32 R6, -RZ, R95.H0_H0 ;  /* 0x2000005fff067230 */ /* 0x000fe40000004100 */
[-C--:B------:R-:W-:Y:S01]  /*36b0*/  FMUL.FTZ R31, R30, R9.reuse ;  /* 0x000000091e1f7220 */ /* 0x080fe20000410000 */
[----:B------:R-:W-:Y:S02]  /*36c0*/  HADD2.F32 R7, -RZ, R92.H0_H0 ;  /* 0x2000005cff077230 */ /* 0x000fe40000004100 */
[----:B------:R-:W-:Y:S01]  /*36d0*/  FMUL.FTZ R9, R14, R9 ;  /* 0x000000090e097220 */ /* 0x000fe20000410000 */
[----:B------:R-:W-:-:S02]  /*36e0*/  IMAD.MOV.U32 R13, RZ, RZ, R80 ;  /* 0x000000ffff0d7224 */ /* 0x000fc400078e0050 */
[-C--:B------:R-:W-:Y:S01]  /*36f0*/  FFMA.FTZ R15, R4, R6.reuse, -R15 ;  /* 0x00000006040f7223 */ /* 0x080fe2000001080f */
[----:B------:R-:W-:Y:S01]  /*3700*/  FFMA.FTZ R8, R5, R6, R8 ;  /* 0x0000000605087223 */ /* 0x000fe20000010008 */
[-C--:B------:R-:W-:Y:S01]  /*3710*/  FFMA.FTZ R14, R14, R7.reuse, -R31 ;  /* 0x000000070e0e7223 */ /* 0x080fe2000001081f */
[----:B------:R-:W-:Y:S01]  /*3720*/  FFMA.FTZ R9, R30, R7, R9 ;  /* 0x000000071e097223 */ /* 0x000fe20000010009 */
[----:B------:R-:W-:-:S03]  /*3730*/  F2FP.F16.F32.PACK_AB R31, R89, R86 ;  /* 0x00000056591f723e */ /* 0x000fc600000000ff */
[----:B------:R-:W-:Y:S01]  /*3740*/  F2FP.F16.F32.PACK_AB R14, R14, R15 ;  /* 0x0000000f0e0e723e */ /* 0x000fe200000000ff */
[----:B------:R-:W-:Y:S01]  /*3750*/  IMAD.MOV.U32 R15, RZ, RZ, R84 ;  /* 0x000000ffff0f7224 */ /* 0x000fe200078e0054 */
[----:B------:R-:W-:-:S07]  /*3760*/  F2FP.F16.F32.PACK_AB R30, R9, R8 ;  /* 0x00000008091e723e */ /* 0x000fce00000000ff */
.L_x_673:
[----:B------:R-:W-:Y:S05]  /*3770*/  BSYNC B1 ;  /* 0x0000000000017941 */ /* 0x000fea0003800000 */
.L_x_672:
[----:B-1----:R3:W-:Y:S01]  /*3780*/  STG.E.128 desc[UR40][R78.64], R12 ;  /* 0x0000000c4e007986 */ /* 0x0027e2000c101d28 */
[----:B------:R-:W-:-:S13]  /*3790*/  ISETP.GE.AND P4, PT, R72, R83, PT ;  /* 0x000000534800720c */ /* 0x000fda0003f86270 */
[----:B------:R-:W-:Y:S05]  /*37a0*/  @P4 BRA `(.L_x_662) ;  /* 0x00000000007c4947 */ /* 0x000fea0003800000 */
[--C-:B------:R-:W-:Y:S02]  /*37b0*/  IADD3 R76, P4, P5, R20, R76, R72.reuse ;  /* 0x0000004c144c7210 */ /* 0x100fe40007d9e048 */
[----:B------:R-:W-:-:S04]  /*37c0*/  SHF.R.S32.HI R72, RZ, 0x1f, R72 ;  /* 0x0000001fff487819 */ /* 0x000fc80000011448 */
[----:B------:R-:W-:Y:S02]  /*37d0*/  IADD3.X R72, R26, R81, R72, P4, P5 ;  /* 0x000000511a487210 */ /* 0x000fe400027ea448 */
[----:B------:R-:W-:-:S04]  /*37e0*/  LEA R50, P4, R76, R50, 0x1 ;  /* 0x000000324c327211 */ /* 0x000fc800078808ff */
[----:B------:R-:W-:-:S05]  /*37f0*/  LEA.HI.X R51, R76, R51, R72, 0x1, P4 ;  /* 0x000000334c337211 */ /* 0x000fca00020f0c48 */
[----:B--2---:R4:W-:Y:S01]  /*3800*/  STG.E.128 desc[UR40][R50.64], R28 ;  /* 0x0000001c32007986 */ /* 0x0049e2000c101d28 */
[----:B------:R-:W-:Y:S05]  /*3810*/  BRA `(.L_x_662) ;  /* 0x0000000000607947 */ /* 0x000fea0003800000 */
.L_x_655:
[----:B------:R-:W-:-:S13]  /*3820*/  ISETP.NE.AND P3, PT, R184, 0x3, PT ;  /* 0x00000003b800780c */ /* 0x000fda0003f65270 */
[----:B------:R-:W-:Y:S05]  /*3830*/  @!P3 BRA `(.L_x_674) ;  /* 0x000000000004b947 */ /* 0x000fea0003800000 */
[----:B------:R-:W-:Y:S01]  /*3840*/  BPT.TRAP 0x1 ;  /* 0x000000040000795c */ /* 0x000fe20000300000 */
.L_x_674:
[----:B------:R-:W-:Y:S01]  /*3850*/  IMAD R66, R22, 0x8, R2 ;  /* 0x0000000816427824 */ /* 0x000fe200078e0202 */
[----:B------:R-:W-:Y:S01]  /*3860*/  SHF.L.U32 R75, R185, 0x1f, RZ ;  /* 0x0000001fb94b7819 */ /* 0x000fe200000006ff */
[----:B------:R-:W-:Y:S01]  /*3870*/  IMAD R68, R45, -0x40, R46 ;  /* 0xffffffc02d447824 */ /* 0x000fe200078e022e */
[----:B------:R-:W-:Y:S02]  /*3880*/  BSSY B1, `(.L_x_675) ;  /* 0x0000005000017945 */ /* 0x000fe40003800000 */
[----:B------:R-:W0:Y:S02]  /*3890*/  SYNCS.PHASECHK.TRANS64.TRYWAIT P5, [R66+URZ+0x28c90], R75 ;  /* 0x028c904b420075a7 */ /* 0x000e2400080a017f */
[----:B------:R-:W-:-:S04]  /*38a0*/  VIMNMX R68, R68, 0x40, PT ;  /* 0x0000004044447848 */ /* 0x000fc80003fe0100 */
[----:B------:R-:W-:Y:S01]  /*38b0*/  ISETP.GE.AND P4, PT, R19, R68, PT ;  /* 0x000000441300720c */ /* 0x000fe20003f86270 */
[----:B0-----:R-:W-:-:S12]  /*38c0*/  @!P5 BRA `(.L_x_676) ;  /* 0x000001480010d947 */ /* 0x001fd80003800000 */
.L_x_951:
[----:B------:R-:W-:Y:S05]  /*38d0*/  BSYNC B1 ;  /* 0x0000000000017941 */ /* 0x000fea0003800000 */
.L_x_675:
[----:B------:R-:W-:Y:S05]  /*38e0*/  @P4 BRA `(.L_x_662) ;  /* 0x00000000002c4947 */ /* 0x000fea0003800000 */
[----:B------:R-:W-:Y:S01]  /*38f0*/  @!P1 LOP3.LUT P4, RZ, R188, 0x4, RZ, 0xc0, !PT ;  /* 0x00000004bcff9812 */ /* 0x000fe2000788c0ff */
[----:B------:R-:W-:Y:S01]  /*3900*/  @!P1 VIADD R4, R61, 0x20 ;  /* 0x000000203d049836 */ /* 0x000fe20000000000 */
[----:B------:R-:W-:Y:S02]  /*3910*/  PLOP3.LUT P5, PT, PT, PT, PT, 0x8, 0x0 ;  /* 0x000000000000781c */ /* 0x000fe40003fae170 */
[----:B------:R-:W-:-:S13]  /*3920*/  @!P1 PLOP3.LUT P5, PT, P4, PT, PT, 0x80, 0x0 ;  /* 0x000000000000981c */ /* 0x000fda00027af070 */
[----:B------:R-:W-:-:S04]  /*3930*/  @P5 VIADD R4, R61, 0xffffffe0 ;  /* 0xffffffe03d045836 */ /* 0x000fc80000000000 */
[----:B------:R-:W-:-:S04]  /*3940*/  @!P1 IMAD.IADD R5, R30, 0x1, R4 ;  /* 0x000000011e059824 */ /* 0x000fc800078e0204 */
[----:B------:R-:W-:Y:S02]  /*3950*/  @!P1 IMAD R8, R5, 0x2, R2 ;  /* 0x0000000205089824 */ /* 0x000fe400078e0202 */
[----:B------:R-:W1:Y:S04]  /*3960*/  @!P0 LDS.128 R4, [R31+0x22400] ;  /* 0x022400001f048984 */ /* 0x000e680000000c00 */
[----:B------:R-:W2:Y:S04]  /*3970*/  @!P1 LDS.128 R8, [R8+0x22400] ;  /* 0x0224000008089984 */ /* 0x000ea80000000c00 */
[----:B-1----:R1:W-:Y:S04]  /*3980*/  @!P0 STG.E.128 desc[UR40][R12.64], R4 ;  /* 0x000000040c008986 */ /* 0x0023e8000c101d28 */
[----:B--2---:R1:W-:Y:S02]  /*3990*/  @!P1 STG.E.128 desc[UR40][R12.64+0x40], R8 ;  /* 0x000040080c009986 */ /* 0x0043e4000c101d28 */
.L_x_662:
[----:B------:R-:W-:Y:S05]  /*39a0*/  BSYNC B0 ;  /* 0x0000000000007941 */ /* 0x000fea0003800000 */
.L_x_654:
[----:B-1----:R-:W1:Y:S01]  /*39b0*/  S2R R4, SR_TID.X ;  /* 0x0000000000047919 */ /* 0x002e620000002100 */
[----:B------:R-:W-:Y:S01]  /*39c0*/  @!PT LDS RZ, [RZ] ;  /* 0x00000000fffff984 */ /* 0x000fe20000000800 */
[----:B------:R-:W-:Y:S01]  /*39d0*/  @!PT LDS RZ, [RZ] ;  /* 0x00000000fffff984 */ /* 0x000fe20000000800 */
[----:B------:R-:W-:Y:S01]  /*39e0*/  @!PT LDS RZ, [RZ] ;  /* 0x00000000fffff984 */ /* 0x000fe20000000800 */
[----:B------:R-:W-:Y:S01]  /*39f0*/  @!PT LDS RZ, [RZ] ;  /* 0x00000000fffff984 */ /* 0x000fe20000000800 */
[----:B------:R5:W-:Y:S06]  /*3a00*/  MEMBAR.ALL.CTA ;  /* 0x0000000000007992 */ /* 0x000bec0000008000 */
[----:B-----5:R-:W5:Y:S01]  /*3a10*/  FENCE.VIEW.ASYNC.S ;  /* 0x00000000000073c6 */ /* 0x020f620000000000 */
[----:B------:R-:W-:Y:S05]  /*3a20*/  WARPSYNC.ALL ;  /* 0x0000000000007948 */ /* 0x000fea0003800000 */
[----:B------:R-:W-:Y:S01]  /*3a30*/  BSSY B0, `(.L_x_677) ;  /* 0x0000009000007945 */ /* 0x000fe20003800000 */
[----:B-1----:R-:W-:Y:S01]  /*3a40*/  LOP3.LUT R4, R4, 0x7f, RZ, 0xc0, !PT ;  /* 0x0000007f04047812 */ /* 0x002fe200078ec0ff */
[----:B-----5:R1:W-:Y:S03]  /*3a50*/  BAR.SYNC.DEFER_BLOCKING R59, 0x80 ;  /* 0x0002003b0000751d */ /* 0x0203e60000010000 */
[----:B------:R-:W-:-:S13]  /*3a60*/  ISETP.NE.AND P4, PT, R4, RZ, PT ;  /* 0x000000ff0400720c */ /* 0x000fda0003f85270 */
[----:B------:R-:W-:-:S05]  /*3a70*/  @!P4 VIADD R4, R66, 0x28ca0 ;  /* 0x00028ca04204c836 */ /* 0x000fca0000000000 */
[----:B------:R-:W-:-:S04]  /*3a80*/  @!P4 PRMT R4, RZ, 0x654, R4 ;  /* 0x00000654ff04c816 */ /* 0x000fc80000000004 */
[----:B------:R1:W-:Y:S01]  /*3a90*/  @!P4 SYNCS.ARRIVE.TRANS64.RED.A1T0 RZ, [R4+URZ], RZ ;  /* 0x000000ff04ffc9a7 */ /* 0x0003e2000810043f */
[----:B------:R-:W-:Y:S05]  /*3aa0*/  @!P3 BRA `(.L_x_678) ;  /* 0x000000000004b947 */ /* 0x000fea0003800000 */
[----:B------:R-:W-:Y:S01]  /*3ab0*/  BPT.TRAP 0x1 ;  /* 0x000000040000795c */ /* 0x000fe20000300000 */
.L_x_678:
[----:B------:R-:W-:Y:S05]  /*3ac0*/  BSYNC B0 ;  /* 0x0000000000007941 */ /* 0x000fea0003800000 */
.L_x_677:
[----:B------:R-:W5:Y:S01]  /*3ad0*/  SYNCS.PHASECHK.TRANS64.TRYWAIT P5, [R66+URZ+0x28cb0], R75 ;  /* 0x028cb04b420075a7 */ /* 0x000f6200080a017f */
[----:B------:R-:W-:Y:S01]  /*3ae0*/  BSSY B0, `(.L_x_679) ;  /* 0x0000003000007945 */ /* 0x000fe20003800000 */
[----:B------:R-:W-:-:S03]  /*3af0*/  ISETP.GE.AND P3, PT, R19, R68, PT ;  /* 0x000000441300720c */ /* 0x000fc60003f66270 */
[----:B-----5:R-:W-:Y:S10]  /*3b00*/  @!P5 BRA `(.L_x_680) ;  /* 0x000001440094d947 */ /* 0x020ff40003800000 */
.L_x_952:
[----:B------:R-:W-:Y:S05]  /*3b10*/  BSYNC B0 ;  /* 0x0000000000007941 */ /* 0x000fea0003800000 */
.L_x_679:
[----:B------:R-:W-:Y:S04]  /*3b20*/  BSSY B0, `(.L_x_681) ;  /* 0x0000051000007945 */ /* 0x000fe80003800000 */
[----:B------:R-:W-:Y:S05]  /*3b30*/  @P3 BRA `(.L_x_682) ;  /* 0x00000004003c3947 */ /* 0x000fea0003800000 */
[----:B-1----:R-:W-:Y:S01]  /*3b40*/  IMAD.WIDE R4, R45, 0x40, R42 ;  /* 0x000000402d047825 */ /* 0x002fe200078e022a */
[----:B------:R-:W-:Y:S01]  /*3b50*/  ULDC.64 UR4, c[0x0][0x328] ;  /* 0x0000ca0000047ab9 */ /* 0x000fe20000000a00 */
[----:B------:R-:W-:Y:S02]  /*3b60*/  LOP3.LUT P3, RZ, R188, 0x4, RZ, 0xc0, !PT ;  /* 0x00000004bcff7812 */ /* 0x000fe4000786c0ff */
[----:B------:R-:W-:Y:S02]  /*3b70*/  IMAD R5, R5, UR4, RZ ;  /* 0x0000000405057c24 */ /* 0x000fe4000f8e02ff */
[----:B------:R-:W-:Y:S02]  /*3b80*/  IMAD.MOV.U32 R72, RZ, RZ, R32 ;  /* 0x000000ffff487224 */ /* 0x000fe400078e0020 */
[C---:B------:R-:W-:Y:S02]  /*3b90*/  IMAD R5, R4.reuse, UR5, R5 ;  /* 0x0000000504057c24 */ /* 0x040fe4000f8e0205 */
[----:B------:R-:W-:Y:S01]  /*3ba0*/  IMAD.WIDE.U32 R6, R4, UR4, R72 ;  /* 0x0000000404067c25 */ /* 0x000fe2000f8e0048 */
[----:B------:R-:W-:-:S03]  /*3bb0*/  ULDC.64 UR4, c[0x0][0x318] ;  /* 0x0000c60000047ab9 */ /* 0x000fc60000000a00 */
[----:B------:R-:W-:Y:S01]  /*3bc0*/  IMAD R9, R22, 0x8000, R61 ;  /* 0x0000800016097824 */ /* 0x000fe200078e023d */
[----:B---3--:R-:W-:Y:S01]  /*3bd0*/  LEA R12, P5, R6, UR4, 0x1 ;  /* 0x00000004060c7c11 */ /* 0x008fe2000f8a08ff */
[----:B------:R-:W-:Y:S01]  /*3be0*/  IMAD.IADD R5, R7, 0x1, R5 ;  /* 0x0000000107057824 */ /* 0x000fe200078e0205 */
[----:B------:R-:W-:Y:S01]  /*3bf0*/  ULDC UR4, c[0x0][0x320] ;  /* 0x0000c80000047ab9 */ /* 0x000fe20000000800 */
[----:B------:R-:W-:Y:S01]  /*3c00*/  VIADD R4, R16, 0x40 ;  /* 0x0000004010047836 */ /* 0x000fe20000000000 */
[C---:B------:R-:W-:Y:S01]  /*3c10*/  IADD3 R15, R9.reuse, 0x20, RZ ;  /* 0x00000020090f7810 */ /* 0x040fe20007ffe0ff */
[C---:B------:R-:W-:Y:S01]  /*3c20*/  @P3 VIADD R15, R9.reuse, 0xffffffe0 ;  /* 0xffffffe0090f3836 */ /* 0x040fe20000000000 */
[----:B------:R-:W-:Y:S01]  /*3c30*/  LEA.HI.X R13, R6, UR5, R5, 0x1, P5 ;  /* 0x00000005060d7c11 */ /* 0x000fe2000a8f0c05 */
[----:B--2-4-:R-:W-:Y:S01]  /*3c40*/  IMAD R29, R9, 0x2, R2 ;  /* 0x00000002091d7824 */ /* 0x014fe200078e0202 */
[C---:B------:R-:W-:Y:S01]  /*3c50*/  ISETP.GE.AND P5, PT, R16.reuse, UR4, PT ;  /* 0x0000000410007c0c */ /* 0x040fe2000bfa6270 */
[----:B------:R-:W-:Y:S01]  /*3c60*/  VIADD R14, R16, 0x80 ;  /* 0x00000080100e7836 */ /* 0x000fe20000000000 */
[----:B------:R-:W-:Y:S01]  /*3c70*/  ISETP.GE.AND P3, PT, R4, UR4, PT ;  /* 0x0000000404007c0c */ /* 0x000fe2000bf66270 */
[----:B------:R-:W-:-:S10]  /*3c80*/  VIADD R28, R16, 0xc0 ;  /* 0x000000c0101c7836 */ /* 0x000fd40000000000 */
[----:B------:R-:W1:Y:S04]  /*3c90*/  @!P5 LDS.128 R4, [R29+0x400] ;  /* 0x000400001d04d984 */ /* 0x000e680000000c00 */
[----:B------:R-:W2:Y:S04]  /*3ca0*/  @!P3 LDS.128 R8, [R29+0x2400] ;  /* 0x002400001d08b984 */ /* 0x000ea80000000c00 */
[----:B-1----:R-:W-:Y:S01]  /*3cb0*/  @!P5 STG.E.128 desc[UR40][R12.64], R4 ;  /* 0x000000040c00d986 */ /* 0x002fe2000c101d28 */
[----:B------:R-:W-:Y:S01]  /*3cc0*/  ISETP.GE.AND P5, PT, R14, UR4, PT ;  /* 0x000000040e007c0c */ /* 0x000fe2000bfa6270 */
[----:B------:R-:W-:-:S02]  /*3cd0*/  VIADD R14, R16, 0x100 ;  /* 0x00000100100e7836 */ /* 0x000fc40000000000 */
[----:B--2---:R-:W-:Y:S01]  /*3ce0*/  @!P3 STG.E.128 desc[UR40][R12.64+0x80], R8 ;  /* 0x000080080c00b986 */ /* 0x004fe2000c101d28 */
[----:B------:R-:W-:Y:S01]  /*3cf0*/  ISETP.GE.AND P3, PT, R28, UR4, PT ;  /* 0x000000041c007c0c */ /* 0x000fe2000bf66270 */
[----:B------:R-:W-:-:S08]  /*3d00*/  VIADD R28, R16, 0x140 ;  /* 0x00000140101c7836 */ /* 0x000fd00000000000 */
        /* <DEDUP_REMOVED lines=15> */
[----:B------:R-:W-:Y:S02]  /*3e00*/  IMAD R28, R15, 0x2, R2 ;  /* 0x000000020f1c7824 */ /* 0x000fe400078e0202 */
[----:B------:R-:W-:-:S06]  /*3e10*/  VIADD R15, R16, 0xe0 ;  /* 0x000000e0100f7836 */ /* 0x000fcc0000000000 */
[----:B------:R-:W1:Y:S04]  /*3e20*/  @!P5 LDS.128 R4, [R29+0xc400] ;  /* 0x00c400001d04d984 */ /* 0x000e680000000c00 */
[----:B------:R-:W2:Y:S04]  /*3e30*/  @!P3 LDS.128 R8, [R29+0xe400] ;  /* 0x00e400001d08b984 */ /* 0x000ea80000000c00 */
[----:B-1----:R-:W-:Y:S01]  /*3e40*/  @!P5 STG.E.128 desc[UR40][R12.64+0x300], R4 ;  /* 0x000300040c00d986 */ /* 0x002fe2000c101d28 */
[----:B------:R-:W-:-:S03]  /*3e50*/  ISETP.GE.AND P5, PT, R74, UR4, PT ;  /* 0x000000044a007c0c */ /* 0x000fc6000bfa6270 */
        /* <DEDUP_REMOVED lines=22> */
[----:B------:R-:W-:-:S03]  /*3fc0*/  ISETP.GE.AND P5, PT, R14, UR4, PT ;  /* 0x000000040e007c0c */ /* 0x000fc6000bfa6270 */
[----:B--2---:R-:W-:Y:S01]  /*3fd0*/  @!P3 STG.E.128 desc[UR40][R12.64+0x2c0], R8 ;  /* 0x0002c0080c00b986 */ /* 0x004fe2000c101d28 */
[----:B------:R-:W-:-:S09]  /*3fe0*/  ISETP.GE.AND P3, PT, R15, UR4, PT ;  /* 0x000000040f007c0c */ /* 0x000fd2000bf66270 */
[----:B------:R-:W1:Y:S04]  /*3ff0*/  @!P5 LDS.128 R4, [R28+0xc400] ;  /* 0x00c400001c04d984 */ /* 0x000e680000000c00 */
[----:B------:R-:W2:Y:S04]  /*4000*/  @!P3 LDS.128 R8, [R28+0xe400] ;  /* 0x00e400001c08b984 */ /* 0x000ea80000000c00 */
[----:B-1----:R1:W-:Y:S04]  /*4010*/  @!P5 STG.E.128 desc[UR40][R12.64+0x340], R4 ;  /* 0x000340040c00d986 */ /* 0x0023e8000c101d28 */
[----:B--2---:R1:W-:Y:S02]  /*4020*/  @!P3 STG.E.128 desc[UR40][R12.64+0x3c0], R8 ;  /* 0x0003c0080c00b986 */ /* 0x0043e4000c101d28 */
.L_x_682:
[----:B------:R-:W-:Y:S05]  /*4030*/  BSYNC B0 ;  /* 0x0000000000007941 */ /* 0x000fea0003800000 */
.L_x_681:
[----:B------:R-:W-:Y:S01]  /*4040*/  @!PT LDS RZ, [RZ] ;  /* 0x00000000fffff984 */ /* 0x000fe20000000800 */
[----:B------:R-:W-:Y:S01]  /*4050*/  @!PT LDS RZ, [RZ] ;  /* 0x00000000fffff984 */ /* 0x000fe20000000800 */
[----:B------:R-:W-:Y:S01]  /*4060*/  @!PT LDS RZ, [RZ] ;  /* 0x00000000fffff984 */ /* 0x000fe20000000800 */
[----:B------:R-:W-:Y:S01]  /*4070*/  @!PT LDS RZ, [RZ] ;  /* 0x00000000fffff984 */ /* 0x000fe20000000800 */
[----:B------:R5:W-:Y:S06]  /*4080*/  MEMBAR.ALL.CTA ;  /* 0x0000000000007992 */ /* 0x000bec0000008000 */
[----:B-----5:R-:W5:Y:S01]  /*4090*/  FENCE.VIEW.ASYNC.S ;  /* 0x00000000000073c6 */ /* 0x020f620000000000 */
[----:B0-----:R-:W-:Y:S01]  /*40a0*/  @!P4 VIADD R66, R66, 0x28cc0 ;  /* 0x00028cc04242c836 */ /* 0x001fe20000000000 */
[----:B-----5:R0:W-:Y:S04]  /*40b0*/  BAR.SYNC.DEFER_BLOCKING R59, 0x80 ;  /* 0x0002003b0000751d */ /* 0x0201e80000010000 */
[----:B------:R-:W-:Y:S01]  /*40c0*/  @!P4 PRMT R66, RZ, 0x654, R66 ;  /* 0x00000654ff42c816 */ /* 0x000fe20000000042 */
[----:B------:R-:W-:Y:S01]  /*40d0*/  VIADD R22, R22, 0x1 ;  /* 0x0000000116167836 */ /* 0x000fe20000000000 */
[----:B------:R-:W-:-:S02]  /*40e0*/  PLOP3.LUT P3, PT, PT, PT, PT, 0x8, 0x0 ;  /* 0x000000000000781c */ /* 0x000fc40003f6e170 */
[----:B------:R0:W-:Y:S02]  /*40f0*/  @!P4 SYNCS.ARRIVE.TRANS64.RED.A1T0 RZ, [R66+URZ], RZ ;  /* 0x000000ff42ffc9a7 */ /* 0x0001e4000810043f */
[----:B------:R-:W-:-:S04]  /*4100*/  ISETP.NE.AND P4, PT, R22, 0x2, PT ;  /* 0x000000021600780c */ /* 0x000fc80003f85270 */
[----:B-1----:R-:W-:Y:S02]  /*4110*/  SEL R4, RZ, 0x1, P4 ;  /* 0x00000001ff047807 */ /* 0x002fe40002000000 */
[----:B------:R-:W-:Y:S02]  /*4120*/  SEL R22, R22, RZ, P4 ;  /* 0x000000ff16167207 */ /* 0x000fe40002000000 */
[----:B------:R-:W-:Y:S01]  /*4130*/  LOP3.LUT R185, R185, R4, RZ, 0x3c, !PT ;  /* 0x00000004b9b97212 */ /* 0x000fe200078e3cff */
[----:B0-----:R-:W-:Y:S06]  /*4140*/  @P2 BRA `(.L_x_683) ;  /* 0xffffffe000202947 */ /* 0x001fec000383ffff */
.L_x_649:
[----:B------:R-:W2:Y:S01]  /*4150*/  LDL R4, [R1] ;  /* 0x0000000001047983 */ /* 0x000ea20000100800 */
[----:B------:R-:W-:Y:S01]  /*4160*/  BSSY B0, `(.L_x_684) ;  /* 0x000004d000007945 */ /* 0x000fe20003800000 */
        /* <DEDUP_REMOVED lines=16> */
[----:B------:R-:W-:Y:S01]  /*4270*/  CS2R R120, SRZ ;  /* 0x0000000000787805 */ /* 0x000fe2000001ff00 */
[----:B------:R-:W-:Y:S01]  /*4280*/  IMAD.MOV.U32 R119, RZ, RZ, RZ ;  /* 0x000000ffff777224 */ /* 0x000fe200078e00ff */
        /* <DEDUP_REMOVED lines=10> */
[----:B------:R-:W-:Y:S01]  /*4330*/  CS2R R100, SRZ ;  /* 0x0000000000647805 */ /* 0x000fe2000001ff00 */
[----:B------:R-:W-:Y:S01]  /*4340*/  IMAD.MOV.U32 R99, RZ, RZ, RZ ;  /* 0x000000ffff637224 */ /* 0x000fe200078e00ff */
[----:B------:R-:W-:Y:S02]  /*4350*/  CS2R R40, SRZ ;  /* 0x0000000000287805 */ /* 0x000fe4000001ff00 */
[----:B------:R-:W-:-:S02]  /*4360*/  MOV R97, RZ ;  /* 0x000000ff00617202 */ /* 0x000fc40000000f00 */
        /* <DEDUP_REMOVED lines=9> */
[----:B---3--:R-:W-:Y:S02]  /*4400*/  CS2R R78, SRZ ;  /* 0x00000000004e7805 */ /* 0x008fe4000001ff00 */
[----:B------:R-:W-:Y:S02]  /*4410*/  CS2R R158, SRZ ;  /* 0x00000000009e7805 */ /* 0x000fe4000001ff00 */
[----:B------:R-:W-:Y:S02]  /*4420*/  CS2R R74, SRZ ;  /* 0x00000000004a7805 */ /* 0x000fe4000001ff00 */
[----:B------:R-:W-:Y:S01]  /*4430*/  CS2R R160, SRZ ;  /* 0x0000000000a07805 */ /* 0x000fe2000001ff00 */
[----:B------:R-:W-:Y:S01]  /*4440*/  IMAD.MOV.U32 R71, RZ, RZ, RZ ;  /* 0x000000ffff477224 */ /* 0x000fe200078e00ff */
        /* <DEDUP_REMOVED lines=10> */
[----:B------:R-:W-:-:S02]  /*44f0*/  CS2R R172, SRZ ;  /* 0x0000000000ac7805 */ /* 0x000fc4000001ff00 */
[----:B----4-:R-:W-:Y:S02]  /*4500*/  CS2R R50, SRZ ;  /* 0x0000000000327805 */ /* 0x010fe4000001ff00 */
[----:B------:R-:W-:Y:S02]  /*4510*/  CS2R R174, SRZ ;  /* 0x0000000000ae7805 */ /* 0x000fe4000001ff00 */
[----:B------:R-:W-:Y:S01]  /*4520*/  CS2R R46, SRZ ;  /* 0x00000000002e7805 */ /* 0x000fe2000001ff00 */
[----:B------:R-:W-:Y:S01]  /*4530*/  IMAD.MOV.U32 R43, RZ, RZ, RZ ;  /* 0x000000ffff2b7224 */ /* 0x000fe200078e00ff */
[----:B------:R-:W-:Y:S02]  /*4540*/  CS2R R32, SRZ ;  /* 0x0000000000207805 */ /* 0x000fe4000001ff00 */
[----:B------:R-:W-:Y:S02]  /*4550*/  CS2R R176, SRZ ;  /* 0x0000000000b07805 */ /* 0x000fe4000001ff00 */
[----:B------:R-:W-:-:S02]  /*4560*/  CS2R R38, SRZ ;  /* 0x0000000000267805 */ /* 0x000fc4000001ff00 */
[----:B------:R-:W-:Y:S01]  /*4570*/  CS2R R178, SRZ ;  /* 0x0000000000b27805 */ /* 0x000fe2000001ff00 */
[----:B------:R-:W-:Y:S01]  /*4580*/  IMAD.MOV.U32 R35, RZ, RZ, RZ ;  /* 0x000000ffff237224 */ /* 0x000fe200078e00ff */
[----:B--2---:R-:W-:Y:S01]  /*4590*/  CS2R R28, SRZ ;  /* 0x00000000001c7805 */ /* 0x004fe2000001ff00 */
[----:B------:R-:W-:Y:S01]  /*45a0*/  IMAD.MOV.U32 R180, RZ, RZ, RZ ;  /* 0x000000ffffb47224 */ /* 0x000fe200078e00ff */
[----:B------:R-:W-:Y:S01]  /*45b0*/  CS2R R6, SRZ ;  /* 0x0000000000067805 */ /* 0x000fe2000001ff00 */
[----:B------:R-:W-:Y:S02]  /*45c0*/  IMAD.MOV.U32 R31, RZ, RZ, RZ ;  /* 0x000000ffff1f7224 */ /* 0x000fe400078e00ff */
[----:B------:R-:W-:Y:S02]  /*45d0*/  IMAD.MOV.U32 R0, RZ, RZ, RZ ;  /* 0x000000ffff007224 */ /* 0x000fe400078e00ff */
[----:B------:R-:W-:Y:S01]  /*45e0*/  IMAD.MOV.U32 R5, RZ, RZ, RZ ;  /* 0x000000ffff057224 */ /* 0x000fe200078e00ff */
[----:B------:R-:W-:Y:S01]  /*45f0*/  ISETP.NE.AND P0, PT, R4, 0x1, PT ;  /* 0x000000010400780c */ /* 0x000fe20003f05270 */
[----:B------:R-:W-:-:S12]  /*4600*/  @P3 BRA `(.L_x_685) ;  /* 0x0000000000083947 */ /* 0x000fd80003800000 */
[----:B------:R-:W0:Y:S02]  /*4610*/  FENCE.VIEW.ASYNC.G ;  /* 0x00000000000073c6 */ /* 0x000e240000000100 */
[----:B0-----:R-:W-:Y:S06]  /*4620*/  BAR.ARV 0xc, 0x180 ;  /* 0x0306000000007b1d */ /* 0x001fec0000002000 */
.L_x_685:
[----:B------:R-:W-:Y:S05]  /*4630*/  BSYNC B0 ;  /* 0x0000000000007941 */ /* 0x000fea0003800000 */
.L_x_684:
[----:B------:R-:W-:Y:S01]  /*4640*/  BSSY B7, `(.L_x_686) ;  /* 0x0000821000077945 */ /* 0x000fe20003800000 */
[----:B------:R-:W-:Y:S02]  /*4650*/  IMAD.MOV.U32 R8, RZ, RZ, RZ ;  /* 0x000000ffff087224 */ /* 0x000fe400078e00ff */
[----:B------:R-:W-:Y:S01]  /*4660*/  IMAD.MOV.U32 R10, RZ, RZ, RZ ;  /* 0x000000ffff0a7224 */ /* 0x000fe200078e00ff */
[----:B------:R-:W-:Y:S06]  /*4670*/  @!P0 BRA `(.L_x_687) ;  /* 0x0000001800b88947 */ /* 0x000fec0003800000 */
[----:B------:R-:W-:Y:S02]  /*4680*/  ISETP.GE.AND P1, PT, R168, 0x1, PT ;  /* 0x00000001a800780c */ /* 0x000fe40003f26270 */
[----:B------:R-:W-:-:S11]  /*4690*/  PLOP3.LUT P0, PT, PT, PT, PT, 0x80, 0x0 ;  /* 0x000000000000781c */ /* 0x000fd60003f0f070 */
[----:B------:R-:W-:Y:S05]  /*46a0*/  @!P1 BRA `(.L_x_688) ;  /* 0x0000008000689947 */ /* 0x000fea0003800000 */
[----:B------:R-:W0:Y:S01]  /*46b0*/  SHFL.IDX PT, R0, R213, RZ, 0x1f ;  /* 0x00001fffd5007589 */ /* 0x000e2200000e0000 */
[----:B------:R-:W-:Y:S02]  /*46c0*/  ISETP.NE.AND P0, PT, R184, 0x3, PT ;  /* 0x00000003b800780c */ /* 0x000fe40003f05270 */
[----:B0-----:R-:W-:-:S04]  /*46d0*/  LEA.HI R3, R0, R0, RZ, 0x1 ;  /* 0x0000000000037211 */ /* 0x001fc800078f08ff */
[----:B------:R-:W-:-:S05]  /*46e0*/  LOP3.LUT R3, R3, 0x1fffe, RZ, 0xc0, !PT ;  /* 0x0001fffe03037812 */ /* 0x000fca00078ec0ff */
[----:B------:R-:W-:-:S04]  /*46f0*/  IMAD.IADD R3, R0, 0x1, -R3 ;  /* 0x0000000100037824 */ /* 0x000fc800078e0a03 */
[----:B------:R-:W-:-:S04]  /*4700*/  IMAD R3, R3, 0x8000, R2 ;  /* 0x0000800003037824 */ /* 0x000fc800078e0202 */
[----:B------:R-:W-:-:S05]  /*4710*/  VIADD R3, R3, 0x400 ;  /* 0x0000040003037836 */ /* 0x000fca0000000000 */
[----:B------:R-:W-:-:S04]  /*4720*/  SHF.R.U32.HI R3, RZ, 0x4, R3 ;  /* 0x00000004ff037819 */ /* 0x000fc80000011603 */
[----:B------:R-:W-:-:S04]  /*4730*/  LOP3.LUT R3, R3, 0x3fff, RZ, 0xc0, !PT ;  /* 0x00003fff03037812 */ /* 0x000fc800078ec0ff */
[----:B------:R-:W-:Y:S01]  /*4740*/  LOP3.LUT R3, R3, 0x2000000, RZ, 0xfc, !PT ;  /* 0x0200000003037812 */ /* 0x000fe200078efcff */
[----:B------:R-:W-:Y:S06]  /*4750*/  @!P0 BRA `(.L_x_689) ;  /* 0x0000000000048947 */ /* 0x000fec0003800000 */
[----:B------:R-:W-:Y:S01]  /*4760*/  BPT.TRAP 0x1 ;  /* 0x000000040000795c */ /* 0x000fe20000300000 */
.L_x_689:
[----:B------:R-:W-:Y:S01]  /*4770*/  IMAD R13, R18, 0x8, R2 ;  /* 0x00000008120d7824 */ /* 0x000fe200078e0202 */
[----:B------:R-:W-:Y:S01]  /*4780*/  SHF.L.U32 R4, R23, 0x1f, RZ ;  /* 0x0000001f17047819 */ /* 0x000fe200000006ff */
[----:B------:R-:W-:Y:S01]  /*4790*/  VIADD R0, R2, 0x26800 ;  /* 0x0002680002007836 */ /* 0x000fe20000000000 */
[----:B------:R-:W-:Y:S01]  /*47a0*/  BSSY B0, `(.L_x_690) ;  /* 0x0000008000007945 */ /* 0x000fe20003800000 */
[----:B------:R-:W-:Y:S01]  /*47b0*/  IMAD R8, R18, 0x1000, R3 ;  /* 0x0000100012087824 */ /* 0x000fe200078e0203 */
[----:B------:R-:W0:Y:S01]  /*47c0*/  SYNCS.PHASECHK.TRANS64.TRYWAIT P0, [R13+URZ+0x28c50], R4 ;  /* 0x028c50040d0075a7 */ /* 0x000e22000800017f */
[----:B------:R-:W-:Y:S02]  /*47d0*/  MOV R9, 0x40000040 ;  /* 0x4000004000097802 */ /* 0x000fe40000000f00 */
[----:B------:R-:W-:-:S04]  /*47e0*/  SHF.R.U32.HI R0, RZ, 0x4, R0 ;  /* 0x00000004ff007819 */ /* 0x000fc80000011600 */
[----:B------:R-:W-:-:S04]  /*47f0*/  LOP3.LUT R0, R0, 0x3fff, RZ, 0xc0, !PT ;  /* 0x00003fff00007812 */ /* 0x000fc800078ec0ff */
[----:B------:R-:W-:Y:S01]  /*4800*/  LOP3.LUT R0, R0, 0x10000, RZ, 0xfc, !PT ;  /* 0x0001000000007812 */ /* 0x000fe200078efcff */
[----:B0-----:R-:W-:Y:S06]  /*4810*/  @!P0 BRA `(.L_x_691) ;  /* 0x0000013800648947 */ /* 0x001fec0003800000 */
.L_x_953:
[----:B------:R-:W-:Y:S05]  /*4820*/  BSYNC B0 ;  /* 0x0000000000007941 */ /* 0x000fea0003800000 */
.L_x_690:
[----:B------:R-:W-:Y:S01]  /*4830*/  BAR.SYNC.DEFER_BLOCKING 0xe, 0x100 ;  /* 0x0384000000007b1d */ /* 0x000fe20000010000 */
[----:B0-----:R-:W-:Y:S01]  /*4840*/  IMAD.MOV.U32 R4, RZ, RZ, R0 ;  /* 0x000000ffff047224 */ /* 0x001fe200078e0000 */
[----:B------:R-:W-:Y:S01]  /*4850*/  R2UR UR6, R8 ;  /* 0x00000000080672ca */ /* 0x000fe200000e0000 */
[----:B------:R-:W-:Y:S01]  /*4860*/  IMAD.MOV.U32 R5, RZ, RZ, 0x40000040 ;  /* 0x40000040ff057424 */ /* 0x000fe200078e00ff */
[----:B------:R-:W-:Y:S01]  /*4870*/  R2UR UR7, R9 ;  /* 0x00000000090772ca */ /* 0x000fe200000e0000 */
[----:B------:R-:W-:Y:S01]  /*4880*/  VIADD R6, R0, 0x2 ;  /* 0x0000000200067836 */ /* 0x000fe20000000000 */
[----:B------:R-:W-:Y:S01]  /*4890*/  R2UR UR4, R4 ;  /* 0x00000000040472ca */ /* 0x000fe200000e0000 */
[C---:B------:R-:W-:Y:S01]  /*48a0*/  VIADD R4, R8.reuse, 0x80 ;  /* 0x0000008008047836 */ /* 0x040fe20000000000 */
[----:B------:R-:W-:Y:S01]  /*48b0*/  R2UR UR5, R5 ;  /* 0x00000000050572ca */ /* 0x000fe200000e0000 */
[----:B------:R-:W-:Y:S01]  /*48c0*/  IMAD.MOV.U32 R5, RZ, RZ, 0x40000040 ;  /* 0x40000040ff057424 */ /* 0x000fe200078e00ff */
[----:B------:R-:W0:Y:S01]  /*48d0*/  S2R R12, SR_TID.X ;  /* 0x00000000000c7919 */ /* 0x000e220000002100 */
[----:B------:R-:W-:Y:S01]  /*48e0*/  IMAD.MOV.U32 R7, RZ, RZ, 0x40000040 ;  /* 0x40000040ff077424 */ /* 0x000fe200078e00ff */
[----:B------:R-:W-:Y:S01]  /*48f0*/  BSSY B0, `(.L_x_692) ;  /* 0x00000f8000007945 */ /* 0x000fe20003800000 */
[----:B------:R-:W-:-:S02]  /*4900*/  VIADD R10, R8, 0x100 ;  /* 0x00000100080a7836 */ /* 0x000fc40000000000 */
[----:B------:R-:W-:Y:S02]  /*4910*/  IMAD.MOV.U32 R11, RZ, RZ, 0x40000040 ;  /* 0x40000040ff0b7424 */ /* 0x000fe400078e00ff */
[----:B------:R-:W-:Y:S01]  /*4920*/  IMAD.MOV.U32 R9, RZ, RZ, 0x40000040 ;  /* 0x40000040ff097424 */ /* 0x000fe200078e00ff */
[----:B-----5:R-:W-:-:S06]  /*4930*/  WARPGROUP.ARRIVE ;  /* 0x00000000000079c5 */ /* 0x020fcc0000000000 */
[----:B------:R-:W-:Y:S01]  /*4940*/  HGMMA.64x256x16.F32 R24, gdesc[UR4].tnspB, RZ, !UPT, gsb0 ;  /* 0x43e00000041879f0 */ /* 0x000fe2000c0008ff */
[----:B------:R-:W-:Y:S01]  /*4950*/  R2UR UR6, R4 ;  /* 0x00000000040672ca */ /* 0x000fe200000e0000 */
[----:B------:R-:W-:Y:S01]  /*4960*/  VIADD R4, R0, 0x4 ;  /* 0x0000000400047836 */ /* 0x000fe20000000000 */
[----:B------:R-:W-:Y:S01]  /*4970*/  R2UR UR7, R5 ;  /* 0x00000000050772ca */ /* 0x000fe200000e0000 */
[----:B------:R-:W-:Y:S01]  /*4980*/  IMAD.MOV.U32 R5, RZ, RZ, 0x40000040 ;  /* 0x40000040ff057424 */ /* 0x000fe200078e00ff */
[----:B------:R-:W-:Y:S02]  /*4990*/  R2UR UR4, R6 ;  /* 0x00000000060472ca */ /* 0x000fe400000e0000 */
[----:B------:R-:W-:Y:S02]  /*49a0*/  R2UR UR5, R7 ;  /* 0x00000000070572ca */ /* 0x000fe400000e0000 */
[----:B0-----:R-:W-:-:S04]  /*49b0*/  LOP3.LUT R12, R12, 0x7f, RZ, 0xc0, !PT ;  /* 0x0000007f0c0c7812 */ /* 0x001fc800078ec0ff */
[----:B------:R-:W-:Y:S01]  /*49c0*/  ISETP.NE.AND P0, PT, R12, RZ, PT ;  /* 0x000000ff0c00720c */ /* 0x000fe20003f05270 */
[----:B------:R-:W-:Y:S02]  /*49d0*/  WARPGROUP.DEPBAR.LE gsb0, 0x0 ;  /* 0x00008000000079c5 */ /* 0x000fe40000010000 */
[----:B------:R-:W-:-:S12]  /*49e0*/  WARPGROUP.ARRIVE ;  /* 0x00000000000079c5 */ /* 0x000fd80000000000 */
[----:B------:R-:W-:Y:S01]  /*49f0*/  HGMMA.64x256x16.F32 R24, gdesc[UR4].tnspB, R24, gsb0 ;  /* 0x43e00000041879f0 */ /* 0x000fe20008000818 */
[----:B------:R-:W-:Y:S01]  /*4a00*/  R2UR UR6, R10 ;  /* 0x000000000a0672ca */ /* 0x000fe200000e0000 */
[----:B------:R-:W-:Y:S01]  /*4a10*/  VIADD R10, R8, 0x180 ;  /* 0x00000180080a7836 */ /* 0x000fe20000000000 */
[----:B------:R-:W-:Y:S01]  /*4a20*/  R2UR UR7, R11 ;  /* 0x000000000b0772ca */ /* 0x000fe200000e0000 */
[----:B------:R-:W-:Y:S01]  /*4a30*/  VIADD R8, R0, 0x6 ;  /* 0x0000000600087836 */ /* 0x000fe20000000000 */
[----:B------:R-:W-:Y:S01]  /*4a40*/  R2UR UR4, R4 ;  /* 0x00000000040472ca */ /* 0x000fe200000e0000 */
[----:B------:R-:W-:Y:S01]  /*4a50*/  IMAD.MOV.U32 R11, RZ, RZ, 0x40000040 ;  /* 0x40000040ff0b7424 */ /* 0x000fe200078e00ff */
[----:B------:R-:W-:Y:S01]  /*4a60*/  R2UR UR5, R5 ;  /* 0x00000000050572ca */ /* 0x000fe200000e0000 */
[----:B------:R-:W-:-:S05]  /*4a70*/  @!P0 VIADD R0, R13, 0x28c60 ;  /* 0x00028c600d008836 */ /* 0x000fca0000000000 */
[----:B------:R-:W-:Y:S01]  /*4a80*/  @!P0 PRMT R0, RZ, 0x654, R0 ;  /* 0x00000654ff008816 */ /* 0x000fe20000000000 */
[----:B------:R-:W-:Y:S02]  /*4a90*/  WARPGROUP.DEPBAR.LE gsb0, 0x0 ;  /* 0x00008000000079c5 */ /* 0x000fe40000010000 */
[----:B------:R-:W-:-:S12]  /*4aa0*/  WARPGROUP.ARRIVE ;  /* 0x00000000000079c5 */ /* 0x000fd80000000000 */
[----:B------:R-:W-:Y:S01]  /*4ab0*/  HGMMA.64x256x16.F32 R24, gdesc[UR4].tnspB, R24, gsb0 ;  /* 0x43e00000041879f0 */ /* 0x000fe20008000818 */
[----:B------:R-:W-:Y:S02]  /*4ac0*/  R2UR UR6, R10 ;  /* 0x000000000a0672ca */ /* 0x000fe400000e0000 */
[----:B------:R-:W-:Y:S02]  /*4ad0*/  R2UR UR7, R11 ;  /* 0x000000000b0772ca */ /* 0x000fe400000e0000 */
[----:B------:R-:W-:Y:S02]  /*4ae0*/  R2UR UR4, R8 ;  /* 0x00000000080472ca */ /* 0x000fe400000e0000 */
[----:B------:R-:W-:Y:S01]  /*4af0*/  R2UR UR5, R9 ;  /* 0x00000000090572ca */ /* 0x000fe200000e0000 */
[----:B------:R-:W-:Y:S02]  /*4b00*/  WARPGROUP.DEPBAR.LE gsb0, 0x0 ;  /* 0x00008000000079c5 */ /* 0x000fe40000010000 */
[----:B------:R-:W-:-:S15]  /*4b10*/  WARPGROUP.ARRIVE ;  /* 0x00000000000079c5 */ /* 0x000fde0000000000 */
[----:B------:R-:W-:-:S03]  /*4b20*/  NOP ;  /* 0x0000000000007918 */ /* 0x000fc60000000000 */
[----:B------:R-:W-:Y:S03]  /*4b30*/  HGMMA.64x256x16.F32 R24, gdesc[UR4].tnspB, R24, gsb0 ;  /* 0x43e00000041879f0 */ /* 0x000fe60008000818 */
[----:B------:R-:W-:Y:S02]  /*4b40*/  WARPGROUP.DEPBAR.LE gsb0, 0x0 ;  /* 0x00008000000079c5 */ /* 0x000fe40000010000 */
[----:B------:R-:W-:Y:S06]  /*4b50*/  BAR.ARV 0xf, 0x100 ;  /* 0x03c4000000007b1d */ /* 0x000fec0000002000 */
[----:B------:R0:W-:Y:S01]  /*4b60*/  @!P0 SYNCS.ARRIVE.TRANS64.RED.A1T0 RZ, [R0+URZ], RZ ;  /* 0x000000ff00ff89a7 */ /* 0x0001e2000810043f */
[----:B------:R-:W-:-:S13]  /*4b70*/  ISETP.GE.AND P0, PT, R168, 0x41, PT ;  /* 0x00000041a800780c */ /* 0x000fda0003f06270 */
[----:B0-----:R-:W-:Y:S05]  /*4b80*/  @!P0 BRA `(.L_x_693) ;  /* 0x0000000c00388947 */ /* 0x001fea0003800000 */
[----:B------:R-:W-:-:S07]  /*4b90*/  VIADD R181, R181, 0xfffffffe ;  /* 0xfffffffeb5b57836 */ /* 0x000fce0000000000 */
.L_x_699:
[----:B------:R-:W-:Y:S01]  /*4ba0*/  BAR.SYNC.DEFER_BLOCKING 0xe, 0x100 ;  /* 0x0384000000007b1d */ /* 0x000fe20000010000 */
[----:B------:R-:W-:Y:S01]  /*4bb0*/  IMAD R11, R18, 0x40, R191 ;  /* 0x00000040120b7824 */ /* 0x000fe200078e02bf */
[----:B------:R-:W-:Y:S01]  /*4bc0*/  ISETP.NE.AND P2, PT, R184, 0x3, PT ;  /* 0x00000003b800780c */ /* 0x000fe20003f45270 */
[----:B------:R-:W-:Y:S01]  /*4bd0*/  VIADD R18, R18, 0x1 ;  /* 0x0000000112127836 */ /* 0x000fe20000000000 */
[----:B------:R-:W-:Y:S01]  /*4be0*/  ISETP.GT.AND P1, PT, R181, RZ, PT ;  /* 0x000000ffb500720c */ /* 0x000fe20003f24270 */
[----:B------:R-:W-:Y:S02]  /*4bf0*/  IMAD R11, R11, 0x4, R2 ;  /* 0x000000040b0b7824 */ /* 0x000fe400078e0202 */
[----:B------:R-:W-:Y:S01]  /*4c00*/  VIADD R181, R181, 0xffffffff ;  /* 0xffffffffb5b57836 */ /* 0x000fe20000000000 */
[----:B------:R-:W-:-:S04]  /*4c10*/  ISETP.NE.AND P0, PT, R18, 0x2, PT ;  /* 0x000000021200780c */ /* 0x000fc80003f05270 */
[----:B------:R-:W-:Y:S02]  /*4c20*/  SEL R10, RZ, 0x1, P0 ;  /* 0x00000001ff0a7807 */ /* 0x000fe40000000000 */
[----:B------:R-:W-:Y:S02]  /*4c30*/  SEL R18, R18, RZ, P0 ;  /* 0x000000ff12127207 */ /* 0x000fe40000000000 */
[----:B------:R-:W-:Y:S01]  /*4c40*/  LOP3.LUT R23, R23, R10, RZ, 0x3c, !PT ;  /* 0x0000000a17177212 */ /* 0x000fe200078e3cff */
[----:B0-----:R-:W0:Y:S04]  /*4c50*/  LDS R0, [R11+0x28800] ;  /* 0x028800000b007984 */ /* 0x001e280000000800 */
        /* <DEDUP_REMOVED lines=131> */
.L_x_694:
[----:B------:R-:W-:Y:S01]  /*5490*/  IMAD R0, R18, 0x8, R2 ;  /* 0x0000000812007824 */ /* 0x000fe200078e0202 */
[----:B------:R-:W-:-:S04]  /*54a0*/  SHF.L.U32 R11, R23, 0x1f, RZ ;  /* 0x0000001f170b7819 */ /* 0x000fc800000006ff */
[----:B------:R0:W1:Y:S01]  /*54b0*/  SYNCS.PHASECHK.TRANS64.TRYWAIT P0, [R0+URZ+0x28c50], R11 ;  /* 0x028c500b000075a7 */ /* 0x000062000800017f */
[----:B------:R-:W-:Y:S05]  /*54c0*/  @!P2 BRA `(.L_x_695) ;  /* 0x000000000004a947 */ /* 0x000fea0003800000 */
[----:B------:R-:W-:Y:S01]  /*54d0*/  BPT.TRAP 0x1 ;  /* 0x000000040000795c */ /* 0x000fe20000300000 */
.L_x_695:
[----:B------:R-:W-:Y:S04]  /*54e0*/  BSSY B1, `(.L_x_696) ;  /* 0x0000004000017945 */ /* 0x000fe80003800000 */
[----:B-1----:R-:W-:Y:S05]  /*54f0*/  @P0 BRA `(.L_x_697) ;  /* 0x0000000000080947 */ /* 0x002fea0003800000 */
[----:B------:R-:W1:Y:S02]  /*5500*/  SYNCS.PHASECHK.TRANS64.TRYWAIT P0, [R0+URZ+0x28c50], R11 ;  /* 0x028c500b000075a7 */ /* 0x000e64000800017f */
[----:B-1----:R-:W-:Y:S05]  /*5510*/  @!P0 BRA `(.L_x_698) ;  /* 0x0000012c00388947 */ /* 0x002fea0003800000 */
.L_x_697:
[----:B------:R-:W-:Y:S05]  /*5520*/  BSYNC B1 ;  /* 0x0000000000017941 */ /* 0x000fea0003800000 */
.L_x_696:
[----:B01----:R-:W-:Y:S01]  /*5530*/  IADD3 R0, R2, 0x26800, RZ ;  /* 0x0002680002007810 */ /* 0x003fe20007ffe0ff */
[----:B------:R-:W-:Y:S01]  /*5540*/  IMAD R10, R18, 0x1000, R3 ;  /* 0x00001000120a7824 */ /* 0x000fe200078e0203 */
[----:B------:R-:W-:Y:S01]  /*5550*/  WARPGROUP.ARRIVE ;  /* 0x00000000000079c5 */ /* 0x000fe20000000000 */
[----:B------:R-:W-:Y:S01]  /*5560*/  IMAD.MOV.U32 R11, RZ, RZ, 0x40000040 ;  /* 0x40000040ff0b7424 */ /* 0x000fe200078e00ff */
[----:B------:R-:W-:Y:S01]  /*5570*/  SHF.R.U32.HI R0, RZ, 0x4, R0 ;  /* 0x00000004ff007819 */ /* 0x000fe20000011600 */
[----:B------:R-:W-:Y:S01]  /*5580*/  IMAD.MOV.U32 R13, RZ, RZ, 0x40000040 ;  /* 0x40000040ff0d7424 */ /* 0x000fe200078e00ff */
[----:B------:R-:W-:Y:S02]  /*5590*/  R2UR UR6, R10 ;  /* 0x000000000a0672ca */ /* 0x000fe400000e0000 */
[----:B------:R-:W0:Y:S01]  /*55a0*/  S2R R14, SR_TID.X ;  /* 0x00000000000e7919 */ /* 0x000e220000002100 */
[----:B------:R-:W-:Y:S02]  /*55b0*/  LOP3.LUT R0, R0, 0x3fff, RZ, 0xc0, !PT ;  /* 0x00003fff00007812 */ /* 0x000fe400078ec0ff */
[----:B------:R-:W-:Y:S01]  /*55c0*/  R2UR UR7, R11 ;  /* 0x000000000b0772ca */ /* 0x000fe200000e0000 */
[----:B------:R-:W-:Y:S01]  /*55d0*/  IMAD.MOV.U32 R11, RZ, RZ, 0x40000040 ;  /* 0x40000040ff0b7424 */ /* 0x000fe200078e00ff */
[----:B------:R-:W-:-:S02]  /*55e0*/  LOP3.LUT R12, R0, 0x10000, RZ, 0xfc, !PT ;  /* 0x00010000000c7812 */ /* 0x000fc400078efcff */
[----:B------:R-:W-:Y:S01]  /*55f0*/  R2UR UR5, R13 ;  /* 0x000000000d0572ca */ /* 0x000fe200000e0000 */
[----:B------:R-:W-:Y:S01]  /*5600*/  IMAD.MOV.U32 R13, RZ, RZ, 0x40000040 ;  /* 0x40000040ff0d7424 */ /* 0x000fe200078e00ff */
[----:B------:R-:W-:Y:S01]  /*5610*/  R2UR UR4, R12 ;  /* 0x000000000c0472ca */ /* 0x000fe200000e0000 */
[----:B------:R-:W-:-:S12]  /*5620*/  VIADD R12, R10, 0x80 ;  /* 0x000000800a0c7836 */ /* 0x000fd80000000000 */
[----:B------:R-:W-:Y:S01]  /*5630*/  HGMMA.64x256x16.F32 R24, gdesc[UR4].tnspB, R24, gsb0 ;  /* 0x43e00000041879f0 */ /* 0x000fe20008000818 */
[----:B------:R-:W-:Y:S02]  /*5640*/  R2UR UR4, R6 ;  /* 0x00000000060472ca */ /* 0x000fe400000e0000 */
[----:B------:R-:W-:Y:S02]  /*5650*/  R2UR UR5, R7 ;  /* 0x00000000070572ca */ /* 0x000fe400000e0000 */
[----:B------:R-:W-:Y:S01]  /*5660*/  R2UR UR6, R12 ;  /* 0x000000000c0672ca */ /* 0x000fe200000e0000 */
[C---:B------:R-:W-:Y:S01]  /*5670*/  VIADD R12, R10.reuse, 0x100 ;  /* 0x000001000a0c7836 */ /* 0x040fe20000000000 */
[----:B------:R-:W-:Y:S01]  /*5680*/  R2UR UR7, R13 ;  /* 0x000000000d0772ca */ /* 0x000fe200000e0000 */
[----:B------:R-:W-:Y:S02]  /*5690*/  IMAD.MOV.U32 R13, RZ, RZ, 0x40000040 ;  /* 0x40000040ff0d7424 */ /* 0x000fe400078e00ff */
[----:B------:R-:W-:Y:S01]  /*56a0*/  VIADD R10, R10, 0x180 ;  /* 0x000001800a0a7836 */ /* 0x000fe20000000000 */
[----:B0-----:R-:W-:-:S04]  /*56b0*/  LOP3.LUT R14, R14, 0x7f, RZ, 0xc0, !PT ;  /* 0x0000007f0e0e7812 */ /* 0x001fc800078ec0ff */
[----:B------:R-:W-:-:S13]  /*56c0*/  ISETP.NE.AND P0, PT, R14, RZ, PT ;  /* 0x000000ff0e00720c */ /* 0x000fda0003f05270 */
[----:B------:R-:W-:-:S04]  /*56d0*/  @!P0 IMAD R0, R18, 0x8, R2 ;  /* 0x0000000812008824 */ /* 0x000fc800078e0202 */
[----:B------:R-:W-:-:S05]  /*56e0*/  @!P0 VIADD R0, R0, 0x28c60 ;  /* 0x00028c6000008836 */ /* 0x000fca0000000000 */
[----:B------:R-:W-:Y:S01]  /*56f0*/  @!P0 PRMT R0, RZ, 0x654, R0 ;  /* 0x00000654ff008816 */ /* 0x000fe20000000000 */
[----:B------:R-:W-:Y:S02]  /*5700*/  WARPGROUP.DEPBAR.LE gsb0, 0x0 ;  /* 0x00008000000079c5 */ /* 0x000fe40000010000 */
[----:B------:R-:W-:-:S06]  /*5710*/  WARPGROUP.ARRIVE ;  /* 0x00000000000079c5 */ /* 0x000fcc0000000000 */
        /* <DEDUP_REMOVED lines=20> */
[----:B------:R-:W-:Y:S05]  /*5860*/  @P1 BRA `(.L_x_699) ;  /* 0xfffffff000cc1947 */ /* 0x000fea000383ffff */
.L_x_693:
[----:B------:R-:W-:Y:S05]  /*5870*/  BSYNC B0 ;  /* 0x0000000000007941 */ /* 0x000fea0003800000 */
.L_x_692:
[----:B------:R-:W-:Y:S01]  /*5880*/  BAR.SYNC.DEFER_BLOCKING 0xe, 0x100 ;  /* 0x0384000000007b1d */ /* 0x000fe20000010000 */
[C---:B------:R-:W-:Y:S01]  /*5890*/  IMAD R3, R18.reuse, 0x40, R191 ;  /* 0x0000004012037824 */ /* 0x040fe200078e02bf */
[----:B------:R-:W-:Y:S01]  /*58a0*/  PLOP3.LUT P0, PT, PT, PT, PT, 0x8, 0x0 ;  /* 0x000000000000781c */ /* 0x000fe20003f0e170 */
[----:B------:R-:W-:Y:S01]  /*58b0*/  VIADD R18, R18, 0x1 ;  /* 0x0000000112127836 */ /* 0x000fe20000000000 */
[----:B------:R-:W-:Y:S01]  /*58c0*/  CS2R R20, SRZ ;  /* 0x0000000000147805 */ /* 0x000fe2000001ff00 */
[----:B------:R-:W-:-:S03]  /*58d0*/  IMAD R3, R3, 0x4, R2 ;  /* 0x0000000403037824 */ /* 0x000fc600078e0202 */
        /* <DEDUP_REMOVED lines=9> */
[----:B------:R-:W-:Y:S01]  /*5970*/  FMUL.FTZ R10, R24, R0 ;  /* 0x00000000180a7220 */ /* 0x000fe20000410000 */
[-C--:B-1----:R-:W-:Y:S01]  /*5980*/  FMUL.FTZ R9, R58, R2.reuse ;  /* 0x000000023a097220 */ /* 0x082fe20000410000 */
        /* <DEDUP_REMOVED lines=123> */
[----:B------:R-:W-:Y:S06]  /*6140*/  BAR.ARV 0xf, 0x100 ;  /* 0x03c4000000007b1d */ /* 0x000fec0000002000 */
[----:B------:R-:W-:Y:S05]  /*6150*/  BRA `(.L_x_688) ;  /* 0x0000006400bc7947 */ /* 0x000fea0003800000 */
.L_x_687:
[----:B------:R-:W-:Y:S02]  /*6160*/  ISETP.GE.AND P1, PT, R168, 0x1, PT ;  /* 0x00000001a800780c */ /* 0x000fe40003f26270 */
[----:B------:R-:W-:-:S11]  /*6170*/  PLOP3.LUT P0, PT, PT, PT, PT, 0x80, 0x0 ;  /* 0x000000000000781c */ /* 0x000fd60003f0f070 */
[----:B------:R-:W-:Y:S05]  /*6180*/  @!P1 BRA `(.L_x_688) ;  /* 0x0000006400b09947 */ /* 0x000fea0003800000 */
[----:B------:R-:W0:Y:S01]  /*6190*/  SHFL.IDX PT, R0, R213, RZ, 0x1f ;  /* 0x00001fffd5007589 */ /* 0x000e2200000e0000 */
[----:B------:R-:W-:Y:S01]  /*61a0*/  BSSY B6, `(.L_x_700) ;  /* 0x000001b000067945 */ /* 0x000fe20003800000 */
[----:B0-----:R-:W-:-:S04]  /*61b0*/  LEA.HI R3, R0, R0, RZ, 0x1 ;  /* 0x0000000000037211 */ /* 0x001fc800078f08ff */
[----:B------:R-:W-:-:S05]  /*61c0*/  LOP3.LUT R3, R3, 0x1fffe, RZ, 0xc0, !PT ;  /* 0x0001fffe03037812 */ /* 0x000fca00078ec0ff */
[----:B------:R-:W-:Y:S02]  /*61d0*/  IMAD.IADD R3, R0, 0x1, -R3 ;  /* 0x0000000100037824 */ /* 0x000fe400078e0a03 */
[----:B------:R-:W-:Y:S02]  /*61e0*/  VIADD R0, R2, 0x26800 ;  /* 0x0002680002007836 */ /* 0x000fe40000000000 */
[----:B------:R-:W-:-:S03]  /*61f0*/  IMAD R3, R3, 0x8000, R2 ;  /* 0x0000800003037824 */ /* 0x000fc600078e0202 */
[----:B------:R-:W-:Y:S01]  /*6200*/  LOP3.LUT P0, RZ, R0, 0x3ff, RZ, 0xc0, !PT ;  /* 0x000003ff00ff7812 */ /* 0x000fe2000780c0ff */
[----:B------:R-:W-:-:S05]  /*6210*/  VIADD R3, R3, 0x400 ;  /* 0x0000040003037836 */ /* 0x000fca0000000000 */
[----:B------:R-:W-:-:S04]  /*6220*/  SHF.R.U32.HI R3, RZ, 0x4, R3 ;  /* 0x00000004ff037819 */ /* 0x000fc80000011603 */
[----:B------:R-:W-:-:S03]  /*6230*/  LOP3.LUT R56, R3, 0x3fff, RZ, 0xc0, !PT ;  /* 0x00003fff03387812 */ /* 0x000fc600078ec0ff */
        /* <DEDUP_REMOVED lines=17> */
.L_x_701:
[----:B------:R-:W-:Y:S05]  /*6350*/  BSYNC B6 ;  /* 0x0000000000067941 */ /* 0x000fea0003800000 */
.L_x_700:
[----:B------:R-:W-:Y:S02]  /*6360*/  ULDC UR4, c[0x0][0x3f4] ;  /* 0x0000fd0000047ab9 */ /* 0x000fe40000000800 */
[----:B------:R-:W-:-:S13]  /*6370*/  ISETP.LT.AND P0, PT, RZ, UR4, PT ;  /* 0x00000004ff007c0c */ /* 0x000fda000bf01270 */
[----:B------:R-:W-:Y:S05]  /*6380*/  @P0 BRA `(.L_x_702) ;  /* 0x00000000003c0947 */ /* 0x000fea0003800000 */
[----:B------:R-:W-:-:S04]  /*6390*/  LEA.HI R0, R208, R208, RZ, 0x1 ;  /* 0x000000d0d0007211 */ /* 0x000fc800078f08ff */
[----:B------:R-:W-:-:S05]  /*63a0*/  LOP3.LUT R3, R0, 0xfffffffe, RZ, 0xc0, !PT ;  /* 0xfffffffe00037812 */ /* 0x000fca00078ec0ff */
[----:B------:R-:W-:-:S05]  /*63b0*/  IMAD.IADD R3, R208, 0x1, -R3 ;  /* 0x00000001d0037824 */ /* 0x000fca00078e0a03 */
[----:B------:R-:W-:-:S04]  /*63c0*/  SHF.L.U32 R3, R3, 0x1f, RZ ;  /* 0x0000001f03037819 */ /* 0x000fc800000006ff */
[----:B------:R0:W1:Y:S03]  /*63d0*/  SYNCS.PHASECHK.TRANS64.TRYWAIT P0, [R2+URZ+0x28c00], R3 ;  /* 0x028c0003020075a7 */ /* 0x000066000800017f */
[----:B-1----:R-:W-:Y:S05]  /*63e0*/  @!P0 NANOSLEEP.SYNCS 0x989680 ;  /* 0x009896800000895d */ /* 0x002fea0003900000 */
[----:B------:R-:W1:Y:S01]  /*63f0*/  @!P0 SYNCS.PHASECHK.TRANS64 P0, [R2+URZ+0x28c00], R3 ;  /* 0x028c0003020085a7 */ /* 0x000e62000800007f */
[----:B------:R-:W-:Y:S04]  /*6400*/  BSSY B0, `(.L_x_703) ;  /* 0x0000006000007945 */ /* 0x000fe80003800000 */
[----:B-1----:R-:W-:Y:S05]  /*6410*/  @P0 BRA `(.L_x_704) ;  /* 0x0000000000100947 */ /* 0x002fea0003800000 */
.L_x_705:
[----:B-1----:R1:W2:Y:S02]  /*6420*/  SYNCS.PHASECHK.TRANS64.TRYWAIT P0, [R2+URZ+0x28c00], R3 ;  /* 0x028c0003020075a7 */ /* 0x0022a4000800017f */
[----:B--2---:R-:W-:Y:S05]  /*6430*/  @!P0 NANOSLEEP.SYNCS 0x989680 ;  /* 0x009896800000895d */ /* 0x004fea0003900000 */
[----:B------:R-:W2:Y:S02]  /*6440*/  @!P0 SYNCS.PHASECHK.TRANS64 P0, [R2+URZ+0x28c00], R3 ;  /* 0x028c0003020085a7 */ /* 0x000ea4000800007f */
[----:B--2---:R-:W-:Y:S05]  /*6450*/  @!P0 BRA `(.L_x_705) ;  /* 0xfffffffc00f08947 */ /* 0x004fea000383ffff */
.L_x_704:
[----:B------:R-:W-:Y:S05]  /*6460*/  BSYNC B0 ;  /* 0x0000000000007941 */ /* 0x000fea0003800000 */
.L_x_703:
[----:B------:R-:W-:Y:S05]  /*6470*/  BRA `(.L_x_706) ;  /* 0x0000002000787947 */ /* 0x000fea0003800000 */
.L_x_702:
[----:B-----5:R-:W-:Y:S01]  /*6480*/  SHF.R.S32.HI R0, RZ, 0x1f, R27 ;  /* 0x0000001fff007819 */ /* 0x020fe2000001141b */
[----:B------:R-:W-:Y:S01]  /*6490*/  VIADD R3, R2, 0x20400 ;  /* 0x0002040002037836 */ /* 0x000fe20000000000 */
[----:B------:R-:W-:Y:S01]  /*64a0*/  ULDC.64 UR4, c[0x0][0x3f8] ;  /* 0x0000fe0000047ab9 */ /* 0x000fe20000000a00 */
[----:B------:R-:W-:Y:S01]  /*64b0*/  ULDC.64 UR6, c[0x0][0x408] ;  /* 0x0001020000067ab9 */ /* 0x000fe20000000a00 */
[----:B------:R-:W-:Y:S01]  /*64c0*/  IMAD.WIDE.U32 R4, R27, UR4, RZ ;  /* 0x000000041b047c25 */ /* 0x000fe2000f8e00ff */
[----:B------:R-:W-:Y:S01]  /*64d0*/  BSSY B6, `(.L_x_707) ;  /* 0x0000020000067945 */ /* 0x000fe20003800000 */
[----:B------:R-:W-:Y:S02]  /*64e0*/  LOP3.LUT P0, RZ, R3, 0x3ff, RZ, 0xc0, !PT ;  /* 0x000003ff03ff7812 */ /* 0x000fe4000780c0ff */
[C---:B------:R-:W-:Y:S02]  /*64f0*/  IMAD R6, R0.reuse, UR4, RZ ;  /* 0x0000000400067c24 */ /* 0x040fe4000f8e02ff */
[----:B------:R-:W-:-:S02]  /*6500*/  IMAD R0, R0, UR6, RZ ;  /* 0x0000000600007c24 */ /* 0x000fc4000f8e02ff */
[C---:B------:R-:W-:Y:S01]  /*6510*/  IMAD R3, R27.reuse, UR5, R6 ;  /* 0x000000051b037c24 */ /* 0x040fe2000f8e0206 */
[----:B------:R-:W-:Y:S01]  /*6520*/  ULDC.64 UR4, c[0x0][0x3e8] ;  /* 0x0000fa0000047ab9 */ /* 0x000fe20000000a00 */
[----:B------:R-:W-:Y:S01]  /*6530*/  IMAD.WIDE.U32 R6, R27, UR6, RZ ;  /* 0x000000061b067c25 */ /* 0x000fe2000f8e00ff */
[----:B------:R-:W-:-:S03]  /*6540*/  LEA R26, P1, R4, UR4, 0x1 ;  /* 0x00000004041a7c11 */ /* 0x000fc6000f8208ff */
[----:B------:R-:W-:Y:S01]  /*6550*/  IMAD R29, R27, UR7, R0 ;  /* 0x000000071b1d7c24 */ /* 0x000fe2000f8e0200 */
[----:B------:R-:W-:Y:S01]  /*6560*/  ULDC.64 UR6, c[0x0][0x400] ;  /* 0x0001000000067ab9 */ /* 0x000fe20000000a00 */
[----:B------:R-:W-:Y:S01]  /*6570*/  IMAD.IADD R27, R3, 0x1, R5 ;  /* 0x00000001031b7824 */ /* 0x000fe200078e0205 */
[----:B------:R-:W-:Y:S01]  /*6580*/  LEA R28, P2, R6, UR6, 0x1 ;  /* 0x00000006061c7c11 */ /* 0x000fe2000f8408ff */
[----:B------:R-:W-:-:S03]  /*6590*/  IMAD.IADD R29, R29, 0x1, R7 ;  /* 0x000000011d1d7824 */ /* 0x000fc600078e0207 */
[----:B------:R-:W-:Y:S02]  /*65a0*/  LEA.HI.X R27, R4, UR5, R27, 0x1, P1 ;  /* 0x00000005041b7c11 */ /* 0x000fe400088f0c1b */
[----:B------:R-:W-:Y:S01]  /*65b0*/  LEA.HI.X R29, R6, UR7, R29, 0x1, P2 ;  /* 0x00000007061d7c11 */ /* 0x000fe200090f0c1d */
[----:B------:R-:W-:Y:S06]  /*65c0*/  @!P0 BRA `(.L_x_708) ;  /* 0x0000000000408947 */ /* 0x000fec0003800000 */
        /* <DEDUP_REMOVED lines=16> */
.L_x_708:
[----:B------:R-:W-:Y:S05]  /*66d0*/  BSYNC B6 ;  /* 0x0000000000067941 */ /* 0x000fea0003800000 */
.L_x_707:
[----:B------:R-:W-:Y:S01]  /*66e0*/  ULDC.U8 UR4, c[0x0][0x410] ;  /* 0x0001040000047ab9 */ /* 0x000fe20000000000 */
[----:B------:R-:W-:Y:S01]  /*66f0*/  BSSY B0, `(.L_x_709) ;  /* 0x00001ee000007945 */ /* 0x000fe20003800000 */
[----:B------:R-:W-:Y:S01]  /*6700*/  ISETP.NE.AND P0, PT, RZ, UR4, PT ;  /* 0x00000004ff007c0c */ /* 0x000fe2000bf05270 */
[----:B------:R-:W-:-:S12]  /*6710*/  IMAD R6, R25, 0x40, R19 ;  /* 0x0000004019067824 */ /* 0x000fd800078e0213 */
[----:B------:R-:W-:Y:S05]  /*6720*/  @!P0 BRA `(.L_x_710) ;  /* 0x0000000c00f88947 */ /* 0x000fea0003800000 */
[----:B------:R-:W-:-:S03]  /*6730*/  UMOV UR4, 0xffffffff ;  /* 0xffffffff00047882 */ /* 0x000fc60000000000 */
[----:B------:R-:W-:Y:S05]  /*6740*/  BRA.DIV UR4, `(.L_x_711) ;  /* 0x0000011a04c07947 */ /* 0x000fea000b800000 */
[----:B------:R0:W1:Y:S04]  /*6750*/  SHFL.IDX PT, R0, R27, RZ, 0x1c1f ;  /* 0x001c1fff1b007589 */ /* 0x00006800000e0000 */
[----:B------:R0:W2:Y:S04]  /*6760*/  SHFL.IDX PT, R3, R26, RZ, 0x1c1f ;  /* 0x001c1fff1a037589 */ /* 0x0000a800000e0000 */
[----:B------:R0:W3:Y:S04]  /*6770*/  SHFL.IDX PT, R4, R29, RZ, 0x1c1f ;  /* 0x001c1fff1d047589 */ /* 0x0000e800000e0000 */
[----:B------:R0:W4:Y:S02]  /*6780*/  SHFL.IDX PT, R14, R28, RZ, 0x1c1f ;  /* 0x001c1fff1c0e7589 */ /* 0x00012400000e0000 */
.L_x_959:
[----:B------:R-:W-:Y:S01]  /*6790*/  IMAD.SHL.U32 R5, R188, 0x40, RZ ;  /* 0x00000040bc057824 */ /* 0x000fe200078e00ff */
[----:B------:R-:W-:Y:S01]  /*67a0*/  ULDC UR4, c[0x0][0x448] ;  /* 0x0001120000047ab9 */ /* 0x000fe20000000800 */
[----:B------:R-:W-:Y:S01]  /*67b0*/  BSSY B1, `(.L_x_712) ;  /* 0x0000024000017945 */ /* 0x000fe20003800000 */
[----:B------:R-:W-:Y:S02]  /*67c0*/  CS2R R10, SRZ ;  /* 0x00000000000a7805 */ /* 0x000fe4000001ff00 */
[----:B------:R-:W-:Y:S01]  /*67d0*/  LOP3.LUT R7, R5, 0x1c0, RZ, 0xc0, !PT ;  /* 0x000001c005077812 */ /* 0x000fe200078ec0ff */
[----:B------:R-:W-:-:S03]  /*67e0*/  IMAD R5, R24, UR4, RZ ;  /* 0x0000000418057c24 */ /* 0x000fc6000f8e02ff */
[----:B------:R-:W-:Y:S02]  /*67f0*/  LOP3.LUT R8, R7, 0x18, R16, 0xf8, !PT ;  /* 0x0000001807087812 */ /* 0x000fe400078ef810 */
[----:B------:R-:W-:Y:S01]  /*6800*/  ISETP.GE.AND P0, PT, R6, R5, PT ;  /* 0x000000050600720c */ /* 0x000fe20003f06270 */
[----:B------:R-:W-:Y:S01]  /*6810*/  IMAD R5, R25, -0x40, R5 ;  /* 0xffffffc019057824 */ /* 0x000fe200078e0205 */
[----:B------:R-:W-:Y:S02]  /*6820*/  SHF.R.U32.HI R9, RZ, 0x3, R7 ;  /* 0x00000003ff097819 */ /* 0x000fe40000011607 */
[----:B------:R-:W-:Y:S02]  /*6830*/  LEA.HI R7, R208, R208, RZ, 0x1 ;  /* 0x000000d0d0077211 */ /* 0x000fe400078f08ff */
[----:B0-----:R-:W-:Y:S02]  /*6840*/  LOP3.LUT R29, R8, R9, RZ, 0x3c, !PT ;  /* 0x00000009081d7212 */ /* 0x001fe400078e3cff */
[----:B------:R-:W-:-:S02]  /*6850*/  CS2R R8, SRZ ;  /* 0x0000000000087805 */ /* 0x000fc4000001ff00 */
[----:B------:R-:W-:Y:S02]  /*6860*/  LOP3.LUT R13, R7, 0xfffffffe, RZ, 0xc0, !PT ;  /* 0xfffffffe070d7812 */ /* 0x000fe400078ec0ff */
[----:B------:R-:W-:-:S03]  /*6870*/  CS2R R6, SRZ ;  /* 0x0000000000067805 */ /* 0x000fc6000001ff00 */
[----:B------:R-:W-:Y:S01]  /*6880*/  IMAD.IADD R28, R208, 0x1, -R13 ;  /* 0x00000001d01c7824 */ /* 0x000fe200078e0a0d */
[----:B------:R-:W-:Y:S01]  /*6890*/  CS2R R12, SRZ ;  /* 0x00000000000c7805 */ /* 0x000fe2000001ff00 */
[----:B------:R-:W-:Y:S06]  /*68a0*/  @P0 BRA `(.L_x_713) ;  /* 0x0000000000500947 */ /* 0x000fec0003800000 */
[----:B------:R-:W-:Y:S01]  /*68b0*/  ULDC UR4, c[0x0][0x3f4] ;  /* 0x0000fd0000047ab9 */ /* 0x000fe20000000800 */
[----:B--2---:R-:W-:Y:S01]  /*68c0*/  MOV R6, R3 ;  /* 0x0000000300067202 */ /* 0x004fe20000000f00 */
[----:B-1----:R-:W-:Y:S01]  /*68d0*/  IMAD.MOV.U32 R7, RZ, RZ, R0 ;  /* 0x000000ffff077224 */ /* 0x002fe200078e0000 */
[----:B------:R-:W-:Y:S01]  /*68e0*/  ISETP.GE.AND P3, PT, R190, UR4, PT ;  /* 0x00000004be007c0c */ /* 0x000fe2000bf66270 */
[----:B---3--:R-:W-:Y:S01]  /*68f0*/  IMAD.MOV.U32 R15, RZ, RZ, R4 ;  /* 0x000000ffff0f7224 */ /* 0x008fe200078e0004 */
[----:B------:R-:W-:Y:S02]  /*6900*/  ISETP.GE.AND P2, PT, R186, UR4, PT ;  /* 0x00000004ba007c0c */ /* 0x000fe4000bf46270 */
[----:B------:R-:W-:Y:S02]  /*6910*/  CS2R R10, SRZ ;  /* 0x00000000000a7805 */ /* 0x000fe4000001ff00 */
[----:B------:R-:W-:Y:S02]  /*6920*/  CS2R R12, SRZ ;  /* 0x00000000000c7805 */ /* 0x000fe4000001ff00 */
[----:B------:R-:W-:-:S05]  /*6930*/  CS2R R8, SRZ ;  /* 0x0000000000087805 */ /* 0x000fca000001ff00 */
[-C--:B------:R-:W-:Y:S02]  /*6940*/  @!P3 IADD3 R24, P0, R3, R218.reuse, RZ ;  /* 0x000000da0318b210 */ /* 0x080fe40007f1e0ff */
[----:B----4-:R-:W-:Y:S01]  /*6950*/  @!P3 IADD3 R26, P1, R14, R218, RZ ;  /* 0x000000da0e1ab210 */ /* 0x010fe20007f3e0ff */
[----:B------:R-:W-:Y:S01]  /*6960*/  @!P2 IMAD.WIDE R20, R186, 0x2, R6 ;  /* 0x00000002ba14a825 */ /* 0x000fe200078e0206 */
[----:B------:R-:W-:-:S03]  /*6970*/  CS2R R6, SRZ ;  /* 0x0000000000067805 */ /* 0x000fc6000001ff00 */
[----:B------:R-:W-:Y:S01]  /*6980*/  @!P2 IMAD.WIDE R14, R186, 0x2, R14 ;  /* 0x00000002ba0ea825 */ /* 0x000fe200078e020e */
[----:B------:R0:W5:Y:S03]  /*6990*/  @!P2 LD.E.64 R10, desc[UR40][R20.64] ;  /* 0x00000028140aa980 */ /* 0x000166000c101b00 */
[--C-:B------:R-:W-:Y:S01]  /*69a0*/  @!P3 IMAD.X R25, R0, 0x1, R217.reuse, P0 ;  /* 0x000000010019b824 */ /* 0x100fe200000e06d9 */
[----:B------:R0:W5:Y:S01]  /*69b0*/  @!P2 LD.E.64 R6, desc[UR40][R14.64] ;  /* 0x000000280e06a980 */ /* 0x000162000c101b00 */
[----:B------:R-:W-:-:S03]  /*69c0*/  @!P3 IMAD.X R27, R4, 0x1, R217, P1 ;  /* 0x00000001041bb824 */ /* 0x000fc600008e06d9 */
[----:B------:R0:W5:Y:S04]  /*69d0*/  @!P3 LD.E.64 R12, desc[UR40][R24.64] ;  /* 0x00000028180cb980 */ /* 0x000168000c101b00 */
[----:B------:R0:W5:Y:S02]  /*69e0*/  @!P3 LD.E.64 R8, desc[UR40][R26.64] ;  /* 0x000000281a08b980 */ /* 0x000164000c101b00 */
.L_x_713:
[----:B------:R-:W-:Y:S05]  /*69f0*/  BSYNC B1 ;  /* 0x0000000000017941 */ /* 0x000fea0003800000 */
.L_x_712:
[----:B0-----:R-:W-:Y:S01]  /*6a00*/  SHF.L.U32 R15, R28, 0x1f, RZ ;  /* 0x0000001f1c0f7819 */ /* 0x001fe200000006ff */
[----:B--2---:R-:W-:Y:S01]  /*6a10*/  IMAD R3, R192, 0x200, R29 ;  /* 0x00000200c0037824 */ /* 0x004fe200078e021d */
[----:B------:R-:W-:Y:S01]  /*6a20*/  LOP3.LUT P1, RZ, R188, 0x4, RZ, 0xc0, !PT ;  /* 0x00000004bcff7812 */ /* 0x000fe2000782c0ff */
[----:B-----5:R-:W-:Y:S01]  /*6a30*/  IMAD.MOV.U32 R30, RZ, RZ, R10 ;  /* 0x000000ffff1e7224 */ /* 0x020fe200078e000a */
[----:B------:R-:W0:Y:S01]  /*6a40*/  SYNCS.PHASECHK.TRANS64.TRYWAIT P0, [R2+URZ+0x28c00], R15 ;  /* 0x028c000f020075a7 */ /* 0x000e22000800017f */
[----:B------:R-:W-:Y:S01]  /*6a50*/  IMAD R3, R3, 0x2, R2 ;  /* 0x0000000203037824 */ /* 0x000fe200078e0202 */
[--C-:B------:R-:W-:Y:S01]  /*6a60*/  SHF.R.U64 R32, R10, 0x10, R11.reuse ;  /* 0x000000100a207819 */ /* 0x100fe2000000120b */
[--C-:B----4-:R-:W-:Y:S01]  /*6a70*/  IMAD.MOV.U32 R14, RZ, RZ, R11.reuse ;  /* 0x000000ffff0e7224 */ /* 0x110fe200078e000b */
[----:B------:R-:W-:Y:S01]  /*6a80*/  SHF.R.U32.HI R20, RZ, 0x10, R11 ;  /* 0x00000010ff147819 */ /* 0x000fe2000001160b */
[----:B------:R-:W-:Y:S01]  /*6a90*/  IMAD.MOV.U32 R28, RZ, RZ, R6 ;  /* 0x000000ffff1c7224 */ /* 0x000fe200078e0006 */
[----:B------:R-:W-:Y:S01]  /*6aa0*/  SHF.R.U64 R34, R6, 0x10, R7 ;  /* 0x0000001006227819 */ /* 0x000fe20000001207 */
[----:B------:R-:W-:Y:S01]  /*6ab0*/  IMAD.MOV.U32 R31, RZ, RZ, R12 ;  /* 0x000000ffff1f7224 */ /* 0x000fe200078e000c */
[--C-:B------:R-:W-:Y:S01]  /*6ac0*/  SHF.R.U64 R33, R12, 0x10, R13.reuse ;  /* 0x000000100c217819 */ /* 0x100fe2000000120d */
[--C-:B------:R-:W-:Y:S01]  /*6ad0*/  IMAD.MOV.U32 R11, RZ, RZ, R13.reuse ;  /* 0x000000ffff0b7224 */ /* 0x100fe200078e000d */
[----:B------:R-:W-:Y:S01]  /*6ae0*/  SHF.R.U32.HI R12, RZ, 0x10, R13 ;  /* 0x00000010ff0c7819 */ /* 0x000fe2000001160d */
[--C-:B------:R-:W-:Y:S01]  /*6af0*/  IMAD.MOV.U32 R10, RZ, RZ, R7.reuse ;  /* 0x000000ffff0a7224 */ /* 0x100fe200078e0007 */
[----:B------:R-:W-:Y:S01]  /*6b00*/  SHF.R.U32.HI R7, RZ, 0x10, R7 ;  /* 0x00000010ff077819 */ /* 0x000fe20000011607 */
[----:B------:R-:W-:Y:S01]  /*6b10*/  IMAD.MOV.U32 R29, RZ, RZ, R8 ;  /* 0x000000ffff1d7224 */ /* 0x000fe200078e0008 */
[----:B------:R-:W-:Y:S01]  /*6b20*/  VIMNMX R27, R5, 0x40, PT ;  /* 0x00000040051b7848 */ /* 0x000fe20003fe0100 */
[C---:B---3--:R-:W-:Y:S01]  /*6b30*/  VIADD R4, R3.reuse, 0x20400 ;  /* 0x0002040003047836 */ /* 0x048fe20000000000 */
[----:B------:R-:W-:Y:S01]  /*6b40*/  BSSY B1, `(.L_x_714) ;  /* 0x000000f000017945 */ /* 0x000fe20003800000 */
[--C-:B------:R-:W-:Y:S01]  /*6b50*/  IMAD.MOV.U32 R6, RZ, RZ, R9.reuse ;  /* 0x000000ffff067224 */ /* 0x100fe200078e0009 */
[--C-:B------:R-:W-:Y:S01]  /*6b60*/  SHF.R.U64 R35, R8, 0x10, R9.reuse ;  /* 0x0000001008237819 */ /* 0x100fe20000001209 */
[----:B-1----:R-:W-:Y:S01]  /*6b70*/  VIADD R0, R3, 0x20440 ;  /* 0x0002044003007836 */ /* 0x002fe20000000000 */
[----:B------:R-:W-:Y:S01]  /*6b80*/  SHF.R.U32.HI R8, RZ, 0x10, R9 ;  /* 0x00000010ff087819 */ /* 0x000fe20000011609 */
[----:B------:R-:W-:Y:S01]  /*6b90*/  @P1 VIADD R0, R4, 0xffffffc0 ;  /* 0xffffffc004001836 */ /* 0x000fe20000000000 */
[----:B------:R-:W-:-:S02]  /*6ba0*/  PRMT R30, R30, 0x5410, R14 ;  /* 0x000054101e1e7816 */ /* 0x000fc4000000000e */
[----:B------:R-:W-:Y:S02]  /*6bb0*/  PRMT R32, R32, 0x5410, R20 ;  /* 0x0000541020207816 */ /* 0x000fe40000000014 */
[----:B------:R-:W-:Y:S02]  /*6bc0*/  PRMT R31, R31, 0x5410, R11 ;  /* 0x000054101f1f7816 */ /* 0x000fe4000000000b */
[----:B------:R-:W-:Y:S02]  /*6bd0*/  PRMT R33, R33, 0x5410, R12 ;  /* 0x0000541021217816 */ /* 0x000fe4000000000c */
[----:B------:R-:W-:Y:S02]  /*6be0*/  ISETP.GE.AND P1, PT, R19, R27, PT ;  /* 0x0000001b1300720c */ /* 0x000fe40003f26270 */
[----:B------:R-:W-:Y:S02]  /*6bf0*/  PRMT R28, R28, 0x5410, R10 ;  /* 0x000054101c1c7816 */ /* 0x000fe4000000000a */
[----:B------:R-:W-:-:S02]  /*6c00*/  PRMT R34, R34, 0x5410, R7 ;  /* 0x0000541022227816 */ /* 0x000fc40000000007 */
[----:B------:R-:W-:Y:S01]  /*6c10*/  PRMT R29, R29, 0x5410, R6 ;  /* 0x000054101d1d7816 */ /* 0x000fe20000000006 */
[----:B0-----:R-:W-:Y:S06]  /*6c20*/  @!P0 BRA `(.L_x_715) ;  /* 0x0000011400f88947 */ /* 0x001fec0003800000 */
.L_x_960:
[----:B------:R-:W-:Y:S05]  /*6c30*/  BSYNC B1 ;  /* 0x0000000000017941 */ /* 0x000fea0003800000 */
.L_x_714:
[----:B------:R-:W-:Y:S01]  /*6c40*/  BSSY B1, `(.L_x_716) ;  /* 0x0000056000017945 */ /* 0x000fe20003800000 */
[----:B------:R-:W-:-:S03]  /*6c50*/  PRMT R35, R35, 0x5410, R8 ;  /* 0x0000541023237816 */ /* 0x000fc60000000008 */
[----:B------:R-:W-:Y:S05]  /*6c60*/  @P1 BRA `(.L_x_717) ;  /* 0x00000004004c1947 */ /* 0x000fea0003800000 */
[----:B------:R-:W1:Y:S01]  /*6c70*/  LDC R5, c[0x0][0x3f4] ;  /* 0x0000fd00ff057b82 */ /* 0x000e620000000800 */
[----:B------:R-:W-:Y:S01]  /*6c80*/  BSSY B2, `(.L_x_718) ;  /* 0x000002a000027945 */ /* 0x000fe20003800000 */
[-C--:B-1----:R-:W-:Y:S02]  /*6c90*/  ISETP.GE.AND P0, PT, R186, R5.reuse, PT ;  /* 0x00000005ba00720c */ /* 0x082fe40003f06270 */
[----:B------:R-:W-:-:S11]  /*6ca0*/  ISETP.GE.AND P1, PT, R190, R5, PT ;  /* 0x00000005be00720c */ /* 0x000fd60003f26270 */
[----:B------:R-:W-:Y:S05]  /*6cb0*/  @P0 BRA `(.L_x_719) ;  /* 0x0000000000980947 */ /* 0x000fea0003800000 */
[----:B------:R-:W1:Y:S01]  /*6cc0*/  LDS.128 R4, [R3+0x20400] ;  /* 0x0204000003047984 */ /* 0x000e620000000c00 */
[----:B0-----:R-:W-:Y:S02]  /*6cd0*/  HADD2.F32 R15, -RZ, R28.H0_H0 ;  /* 0x2000001cff0f7230 */ /* 0x001fe40000004100 */
[----:B------:R-:W-:Y:S02]  /*6ce0*/  HADD2.F32 R13, -RZ, R30.H0_H0 ;  /* 0x2000001eff0d7230 */ /* 0x000fe40000004100 */
[----:B------:R-:W-:Y:S02]  /*6cf0*/  HADD2.F32 R12, -RZ, R32.H0_H0 ;  /* 0x20000020ff0c7230 */ /* 0x000fe40000004100 */
[----:B------:R-:W-:Y:S02]  /*6d00*/  HADD2.F32 R14, -RZ, R34.H0_H0 ;  /* 0x20000022ff0e7230 */ /* 0x000fe40000004100 */
[--C-:B-1----:R-:W-:Y:S02]  /*6d10*/  HADD2.F32 R8, -RZ, R4.reuse.H0_H0 ;  /* 0x20000004ff087230 */ /* 0x102fe40000004100 */
[----:B------:R-:W-:-:S02]  /*6d20*/  HADD2.F32 R4, -RZ, R4.H1_H1 ;  /* 0x30000004ff047230 */ /* 0x000fc40000004100 */
[--C-:B------:R-:W-:Y:S02]  /*6d30*/  HADD2.F32 R9, -RZ, R5.reuse.H0_H0 ;  /* 0x20000005ff097230 */ /* 0x100fe40000004100 */
[----:B------:R-:W-:Y:S02]  /*6d40*/  HADD2.F32 R5, -RZ, R5.H1_H1 ;  /* 0x30000005ff057230 */ /* 0x000fe40000004100 */
[C---:B------:R-:W-:Y:S01]  /*6d50*/  FMUL.FTZ R21, R4.reuse, R15 ;  /* 0x0000000f04157220 */ /* 0x040fe20000410000 */
[-C--:B------:R-:W-:Y:S01]  /*6d60*/  FMUL.FTZ R4, R4, R13.reuse ;  /* 0x0000000d04047220 */ /* 0x080fe20000410000 */
[--C-:B------:R-:W-:Y:S02]  /*6d70*/  HADD2.F32 R10, -RZ, R6.reuse.H0_H0 ;  /* 0x20000006ff0a7230 */ /* 0x100fe40000004100 */
[----:B------:R-:W-:Y:S02]  /*6d80*/  HADD2.F32 R11, -RZ, R7.H0_H0 ;  /* 0x20000007ff0b7230 */ /* 0x000fe40000004100 */
[C---:B------:R-:W-:Y:S01]  /*6d90*/  FMUL.FTZ R24, R5.reuse, R14 ;  /* 0x0000000e05187220 */ /* 0x040fe20000410000 */
[C---:B------:R-:W-:Y:S01]  /*6da0*/  FFMA.FTZ R21, R8.reuse, R13, -R21 ;  /* 0x0000000d08157223 */ /* 0x040fe20000010815 */
[----:B------:R-:W-:Y:S01]  /*6db0*/  FFMA.FTZ R20, R8, R15, R4 ;  /* 0x0000000f08147223 */ /* 0x000fe20000010004 */
[----:B------:R-:W-:Y:S01]  /*6dc0*/  FMUL.FTZ R26, R5, R12 ;  /* 0x0000000c051a7220 */ /* 0x000fe20000410000 */
[----:B------:R-:W-:-:S02]  /*6dd0*/  HADD2.F32 R6, -RZ, R6.H1_H1 ;  /* 0x30000006ff067230 */ /* 0x000fc40000004100 */
[C---:B------:R-:W-:Y:S01]  /*6de0*/  FFMA.FTZ R24, R9.reuse, R12, -R24 ;  /* 0x0000000c09187223 */ /* 0x040fe20000010818 */
[----:B------:R-:W-:Y:S02]  /*6df0*/  HADD2.F32 R7, -RZ, R7.H1_H1 ;  /* 0x30000007ff077230 */ /* 0x000fe40000004100 */
[----:B------:R-:W-:Y:S01]  /*6e00*/  FFMA.FTZ R9, R9, R14, R26 ;  /* 0x0000000e09097223 */ /* 0x000fe2000001001a */
[----:B------:R-:W-:Y:S02]  /*6e10*/  HADD2.F32 R13, -RZ, R28.H1_H1 ;  /* 0x3000001cff0d7230 */ /* 0x000fe40000004100 */
[----:B------:R-:W-:Y:S02]  /*6e20*/  HADD2.F32 R5, -RZ, R30.H1_H1 ;  /* 0x3000001eff057230 */ /* 0x000fe40000004100 */
[----:B------:R-:W-:Y:S02]  /*6e30*/  HADD2.F32 R8, -RZ, R34.H1_H1 ;  /* 0x30000022ff087230 */ /* 0x000fe40000004100 */
[----:B------:R-:W-:Y:S01]  /*6e40*/  FMUL.FTZ R15, R6, R13 ;  /* 0x0000000d060f7220 */ /* 0x000fe20000410000 */
[----:B------:R-:W-:-:S02]  /*6e50*/  HADD2.F32 R4, -RZ, R32.H1_H1 ;  /* 0x30000020ff047230 */ /* 0x000fc40000004100 */
[-C--:B------:R-:W-:Y:S01]  /*6e60*/  FMUL.FTZ R12, R6, R5.reuse ;  /* 0x00000005060c7220 */ /* 0x080fe20000410000 */
[C---:B------:R-:W-:Y:S01]  /*6e70*/  FMUL.FTZ R14, R7.reuse, R8 ;  /* 0x00000008070e7220 */ /* 0x040fe20000410000 */
[C---:B------:R-:W-:Y:S01]  /*6e80*/  FFMA.FTZ R6, R10.reuse, R5, -R15 ;  /* 0x000000050a067223 */ /* 0x040fe2000001080f */
[-C--:B------:R-:W-:Y:S01]  /*6e90*/  FMUL.FTZ R25, R7, R4.reuse ;  /* 0x0000000407197220 */ /* 0x080fe20000410000 */
[----:B------:R-:W-:Y:S01]  /*6ea0*/  FFMA.FTZ R13, R10, R13, R12 ;  /* 0x0000000d0a0d7223 */ /* 0x000fe2000001000c */
[C---:B------:R-:W-:Y:S01]  /*6eb0*/  FFMA.FTZ R7, R11.reuse, R4, -R14 ;  /* 0x000000040b077223 */ /* 0x040fe2000001080e */
[----:B------:R-:W-:Y:S01]  /*6ec0*/  F2FP.F16.F32.PACK_AB R4, R20, R21 ;  /* 0x000000151404723e */ /* 0x000fe200000000ff */
[----:B------:R-:W-:Y:S01]  /*6ed0*/  FFMA.FTZ R8, R11, R8, R25 ;  /* 0x000000080b087223 */ /* 0x000fe20000010019 */
[----:B------:R-:W-:Y:S02]  /*6ee0*/  F2FP.F16.F32.PACK_AB R5, R9, R24 ;  /* 0x000000180905723e */ /* 0x000fe400000000ff */
[----:B------:R-:W-:-:S02]  /*6ef0*/  F2FP.F16.F32.PACK_AB R6, R13, R6 ;  /* 0x000000060d06723e */ /* 0x000fc400000000ff */
[----:B------:R-:W-:-:S05]  /*6f00*/  F2FP.F16.F32.PACK_AB R7, R8, R7 ;  /* 0x000000070807723e */ /* 0x000fca00000000ff */
[----:B------:R1:W-:Y:S02]  /*6f10*/  STS.128 [R3+0x20400], R4 ;  /* 0x0204000403007388 */ /* 0x0003e40000000c00 */
.L_x_719:
[----:B------:R-:W-:Y:S05]  /*6f20*/  BSYNC B2 ;  /* 0x0000000000027941 */ /* 0x000fea0003800000 */
.L_x_718:
[----:B------:R-:W-:Y:S05]  /*6f30*/  @P1 BRA `(.L_x_717) ;  /* 0x0000000000981947 */ /* 0x000fea0003800000 */
[----:B-1----:R-:W1:Y:S01]  /*6f40*/  LDS.128 R4, [R0] ;  /* 0x0000000000047984 */ /* 0x002e620000000c00 */
        /* <DEDUP_REMOVED lines=36> */
[----:B------:R2:W-:Y:S02]  /*7190*/  STS.128 [R0], R4 ;  /* 0x0000000400007388 */ /* 0x0005e40000000c00 */
.L_x_717:
[----:B------:R-:W-:Y:S05]  /*71a0*/  BSYNC B1 ;  /* 0x0000000000017941 */ /* 0x000fea0003800000 */
.L_x_716:
[----:B------:R-:W-:-:S13]  /*71b0*/  ISETP.GE.AND P0, PT, R226, R27, PT ;  /* 0x0000001be200720c */ /* 0x000fda0003f06270 */
[----:B------:R-:W-:Y:S05]  /*71c0*/  @P0 BRA `(.L_x_720) ;  /* 0x0000001400000947 */ /* 0x000fea0003800000 */
[----:B-12---:R-:W1:Y:S01]  /*71d0*/  LDC R5, c[0x0][0x3f4] ;  /* 0x0000fd00ff057b82 */ /* 0x006e620000000800 */
[----:B------:R-:W-:Y:S01]  /*71e0*/  BSSY B1, `(.L_x_721) ;  /* 0x000002a000017945 */ /* 0x000fe20003800000 */
[-C--:B-1----:R-:W-:Y:S02]  /*71f0*/  ISETP.GE.AND P0, PT, R186, R5.reuse, PT ;  /* 0x00000005ba00720c */ /* 0x082fe40003f06270 */
[----:B------:R-:W-:-:S11]  /*7200*/  ISETP.GE.AND P1, PT, R190, R5, PT ;  /* 0x00000005be00720c */ /* 0x000fd60003f26270 */
[----:B------:R-:W-:Y:S05]  /*7210*/  @P0 BRA `(.L_x_722) ;  /* 0x0000000000980947 */ /* 0x000fea0003800000 */
[----:B------:R-:W1:Y:S01]  /*7220*/  LDS.128 R4, [R3+0x21400] ;  /* 0x0214000003047984 */ /* 0x000e620000000c00 */
[----:B------:R-:W-:Y:S02]  /*7230*/  HADD2.F32 R14, -RZ, R30.H0_H0 ;  /* 0x2000001eff0e7230 */ /* 0x000fe40000004100 */
[----:B------:R-:W-:Y:S02]  /*7240*/  HADD2.F32 R20, -RZ, R28.H0_H0 ;  /* 0x2000001cff147230 */ /* 0x000fe40000004100 */
[----:B------:R-:W-:Y:S02]  /*7250*/  HADD2.F32 R25, -RZ, R34.H0_H0 ;  /* 0x20000022ff197230 */ /* 0x000fe40000004100 */
[----:B------:R-:W-:Y:S02]  /*7260*/  HADD2.F32 R21, -RZ, R32.H0_H0 ;  /* 0x20000020ff157230 */ /* 0x000fe40000004100 */
[----:B------:R-:W-:Y:S02]  /*7270*/  HADD2.F32 R24, -RZ, R28.H1_H1 ;  /* 0x3000001cff187230 */ /* 0x000fe40000004100 */
[----:B------:R-:W-:-:S02]  /*7280*/  HADD2.F32 R27, -RZ, R34.H1_H1 ;  /* 0x30000022ff1b7230 */ /* 0x000fc40000004100 */
[--C-:B-1----:R-:W-:Y:S02]  /*7290*/  HADD2.F32 R8, -RZ, R4.reuse.H0_H0 ;  /* 0x20000004ff087230 */ /* 0x102fe40000004100 */
[----:B------:R-:W-:Y:S02]  /*72a0*/  HADD2.F32 R4, -RZ, R4.H1_H1 ;  /* 0x30000004ff047230 */ /* 0x000fe40000004100 */
[--C-:B------:R-:W-:Y:S02]  /*72b0*/  HADD2.F32 R9, -RZ, R5.reuse.H0_H0 ;  /* 0x20000005ff097230 */ /* 0x100fe40000004100 */
[----:B------:R-:W-:Y:S02]  /*72c0*/  HADD2.F32 R5, -RZ, R5.H1_H1 ;  /* 0x30000005ff057230 */ /* 0x000fe40000004100 */
[-C--:B------:R-:W-:Y:S01]  /*72d0*/  FMUL.FTZ R13, R20, R4.reuse ;  /* 0x00000004140d7220 */ /* 0x080fe20000410000 */
[----:B0-----:R-:W-:Y:S01]  /*72e0*/  FMUL.FTZ R15, R14, R4 ;  /* 0x000000040e0f7220 */ /* 0x001fe20000410000 */
[----:B------:R-:W-:-:S02]  /*72f0*/  HADD2.F32 R10, -RZ, R6.H0_H0 ;  /* 0x20000006ff0a7230 */ /* 0x000fc40000004100 */
[-C--:B------:R-:W-:Y:S01]  /*7300*/  FMUL.FTZ R12, R25, R5.reuse ;  /* 0x00000005190c7220 */ /* 0x080fe20000410000 */
[-C--:B------:R-:W-:Y:S01]  /*7310*/  FFMA.FTZ R4, R14, R8.reuse, -R13 ;  /* 0x000000080e047223 */ /* 0x080fe2000001080d */
[----:B------:R-:W-:Y:S01]  /*7320*/  FFMA.FTZ R15, R20, R8, R15 ;  /* 0x00000008140f7223 */ /* 0x000fe2000001000f */
[C---:B------:R-:W-:Y:S01]  /*7330*/  FMUL.FTZ R8, R21.reuse, R5 ;  /* 0x0000000515087220 */ /* 0x040fe20000410000 */
[--C-:B------:R-:W-:Y:S02]  /*7340*/  HADD2.F32 R11, -RZ, R7.reuse.H0_H0 ;  /* 0x20000007ff0b7230 */ /* 0x100fe40000004100 */
[-C--:B------:R-:W-:Y:S01]  /*7350*/  FFMA.FTZ R5, R21, R9.reuse, -R12 ;  /* 0x0000000915057223 */ /* 0x080fe2000001080c */
[----:B------:R-:W-:Y:S02]  /*7360*/  HADD2.F32 R6, -RZ, R6.H1_H1 ;  /* 0x30000006ff067230 */ /* 0x000fe40000004100 */
[----:B------:R-:W-:Y:S01]  /*7370*/  FFMA.FTZ R8, R25, R9, R8 ;  /* 0x0000000919087223 */ /* 0x000fe20000010008 */
[----:B------:R-:W-:Y:S01]  /*7380*/  HADD2.F32 R7, -RZ, R7.H1_H1 ;  /* 0x30000007ff077230 */ /* 0x000fe20000004100 */
[----:B------:R-:W-:Y:S01]  /*7390*/  F2FP.F16.F32.PACK_AB R4, R15, R4 ;  /* 0x000000040f04723e */ /* 0x000fe200000000ff */
[----:B------:R-:W-:-:S02]  /*73a0*/  HADD2.F32 R20, -RZ, R30.H1_H1 ;  /* 0x3000001eff147230 */ /* 0x000fc40000004100 */
[-C--:B------:R-:W-:Y:S01]  /*73b0*/  FMUL.FTZ R9, R24, R6.reuse ;  /* 0x0000000618097220 */ /* 0x080fe20000410000 */
[----:B------:R-:W-:Y:S02]  /*73c0*/  HADD2.F32 R21, -RZ, R32.H1_H1 ;  /* 0x30000020ff157230 */ /* 0x000fe40000004100 */
[----:B------:R-:W-:Y:S01]  /*73d0*/  FMUL.FTZ R12, R27, R7 ;  /* 0x000000071b0c7220 */ /* 0x000fe20000410000 */
[----:B------:R-:W-:Y:S01]  /*73e0*/  F2FP.F16.F32.PACK_AB R5, R8, R5 ;  /* 0x000000050805723e */ /* 0x000fe200000000ff */
[C---:B------:R-:W-:Y:S01]  /*73f0*/  FMUL.FTZ R13, R20.reuse, R6 ;  /* 0x00000006140d7220 */ /* 0x040fe20000410000 */
[-C--:B------:R-:W-:Y:S01]  /*7400*/  FFMA.FTZ R6, R20, R10.reuse, -R9 ;  /* 0x0000000a14067223 */ /* 0x080fe20000010809 */
[C---:B------:R-:W-:Y:S01]  /*7410*/  FMUL.FTZ R14, R21.reuse, R7 ;  /* 0x00000007150e7220 */ /* 0x040fe20000410000 */
[-C--:B------:R-:W-:Y:S01]  /*7420*/  FFMA.FTZ R7, R21, R11.reuse, -R12 ;  /* 0x0000000b15077223 */ /* 0x080fe2000001080c */
[----:B------:R-:W-:Y:S02]  /*7430*/  FFMA.FTZ R13, R24, R10, R13 ;  /* 0x0000000a180d7223 */ /* 0x000fe4000001000d */
[----:B------:R-:W-:-:S03]  /*7440*/  FFMA.FTZ R14, R27, R11, R14 ;  /* 0x0000000b1b0e7223 */ /* 0x000fc6000001000e */
[----:B------:R-:W-:Y:S02]  /*7450*/  F2FP.F16.F32.PACK_AB R6, R13, R6 ;  /* 0x000000060d06723e */ /* 0x000fe400000000ff */
[----:B------:R-:W-:-:S05]  /*7460*/  F2FP.F16.F32.PACK_AB R7, R14, R7 ;  /* 0x000000070e07723e */ /* 0x000fca00000000ff */
[----:B------:R1:W-:Y:S02]  /*7470*/  STS.128 [R3+0x21400], R4 ;  /* 0x0214000403007388 */ /* 0x0003e40000000c00 */
.L_x_722:
[----:B------:R-:W-:Y:S05]  /*7480*/  BSYNC B1 ;  /* 0x0000000000017941 */ /* 0x000fea0003800000 */
.L_x_721:
[----:B------:R-:W-:Y:S05]  /*7490*/  @P1 BRA `(.L_x_720) ;  /* 0x00000010004c1947 */ /* 0x000fea0003800000 */
[----:B-1----:R-:W1:Y:S01]  /*74a0*/  LDS.128 R4, [R0+0x1000] ;  /* 0x0010000000047984 */ /* 0x002e620000000c00 */
[----:B0-----:R-:W-:Y:S02]  /*74b0*/  HADD2.F32 R15, -RZ, R29.H0_H0 ;  /* 0x2000001dff0f7230 */ /* 0x001fe40000004100 */
        /* <DEDUP_REMOVED lines=10> */
[----:B------:R-:W-:Y:S01]  /*7560*/  FMUL.FTZ R14, R13, R4 ;  /* 0x000000040d0e7220 */ /* 0x000fe20000410000 */
[----:B------:R-:W-:-:S02]  /*7570*/  HADD2.F32 R9, -RZ, R6.H0_H0 ;  /* 0x20000006ff097230 */ /* 0x000fc40000004100 */
[----:B------:R-:W-:Y:S01]  /*7580*/  FMUL.FTZ R11, R24, R5 ;  /* 0x00000005180b7220 */ /* 0x000fe20000410000 */
[----:B------:R-:W-:Y:S01]  /*7590*/  FFMA.FTZ R4, R13, R3, -R12 ;  /* 0x000000030d047223 */ /* 0x000fe2000001080c */
[--C-:B------:R-:W-:Y:S02]  /*75a0*/  HADD2.F32 R10, -RZ, R7.reuse.H0_H0 ;  /* 0x20000007ff0a7230 */ /* 0x100fe40000004100 */
[C---:B------:R-:W-:Y:S01]  /*75b0*/  FMUL.FTZ R13, R20.reuse, R5 ;  /* 0x00000005140d7220 */ /* 0x040fe20000410000 */
[----:B------:R-:W-:Y:S02]  /*75c0*/  HADD2.F32 R6, -RZ, R6.H1_H1 ;  /* 0x30000006ff067230 */ /* 0x000fe40000004100 */
[----:B------:R-:W-:Y:S01]  /*75d0*/  FFMA.FTZ R3, R15, R3, R14 ;  /* 0x000000030f037223 */ /* 0x000fe2000001000e */
[----:B------:R-:W-:Y:S02]  /*75e0*/  HADD2.F32 R7, -RZ, R7.H1_H1 ;  /* 0x30000007ff077230 */ /* 0x000fe40000004100 */
[----:B------:R-:W-:Y:S01]  /*75f0*/  FFMA.FTZ R5, R20, R8, -R11 ;  /* 0x0000000814057223 */ /* 0x000fe2000001080b */
[----:B------:R-:W-:-:S02]  /*7600*/  HADD2.F32 R15, -RZ, R31.H1_H1 ;  /* 0x3000001fff0f7230 */ /* 0x000fc40000004100 */
[----:B------:R-:W-:Y:S01]  /*7610*/  FFMA.FTZ R8, R24, R8, R13 ;  /* 0x0000000818087223 */ /* 0x000fe2000001000d */
[----:B------:R-:W-:Y:S02]  /*7620*/  HADD2.F32 R20, -RZ, R33.H1_H1 ;  /* 0x30000021ff147230 */ /* 0x000fe40000004100 */
[-C--:B------:R-:W-:Y:S01]  /*7630*/  FMUL.FTZ R12, R21, R6.reuse ;  /* 0x00000006150c7220 */ /* 0x080fe20000410000 */
[-C--:B------:R-:W-:Y:S01]  /*7640*/  FMUL.FTZ R11, R26, R7.reuse ;  /* 0x000000071a0b7220 */ /* 0x080fe20000410000 */
[----:B------:R-:W-:Y:S01]  /*7650*/  FMUL.FTZ R14, R15, R6 ;  /* 0x000000060f0e7220 */ /* 0x000fe20000410000 */
[----:B------:R-:W-:Y:S01]  /*7660*/  F2FP.F16.F32.PACK_AB R4, R3, R4 ;  /* 0x000000040304723e */ /* 0x000fe200000000ff */
[C---:B------:R-:W-:Y:S01]  /*7670*/  FMUL.FTZ R13, R20.reuse, R7 ;  /* 0x00000007140d7220 */ /* 0x040fe20000410000 */
[-C--:B------:R-:W-:Y:S01]  /*7680*/  FFMA.FTZ R6, R15, R9.reuse, -R12 ;  /* 0x000000090f067223 */ /* 0x080fe2000001080c */
[-C--:B------:R-:W-:Y:S01]  /*7690*/  FFMA.FTZ R7, R20, R10.reuse, -R11 ;  /* 0x0000000a14077223 */ /* 0x080fe2000001080b */
[----:B------:R-:W-:Y:S01]  /*76a0*/  FFMA.FTZ R9, R21, R9, R14 ;  /* 0x0000000915097223 */ /* 0x000fe2000001000e */
[----:B------:R-:W-:Y:S01]  /*76b0*/  FFMA.FTZ R10, R26, R10, R13 ;  /* 0x0000000a1a0a7223 */ /* 0x000fe2000001000d */
[----:B------:R-:W-:-:S03]  /*76c0*/  F2FP.F16.F32.PACK_AB R5, R8, R5 ;  /* 0x000000050805723e */ /* 0x000fc600000000ff */
[----:B------:R-:W-:Y:S02]  /*76d0*/  F2FP.F16.F32.PACK_AB R6, R9, R6 ;  /* 0x000000060906723e */ /* 0x000fe400000000ff */
[----:B------:R-:W-:-:S05]  /*76e0*/  F2FP.F16.F32.PACK_AB R7, R10, R7 ;  /* 0x000000070a07723e */ /* 0x000fca00000000ff */
[----:B------:R3:W-:Y:S01]  /*76f0*/  STS.128 [R0+0x1000], R4 ;  /* 0x0010000400007388 */ /* 0x0007e20000000c00 */
[----:B------:R-:W-:Y:S05]  /*7700*/  BRA `(.L_x_720) ;  /* 0x0000000c00b07947 */ /* 0x000fea0003800000 */
.L_x_710:
[----:B------:R-:W-:-:S03]  /*7710*/  UMOV UR4, 0xffffffff ;  /* 0xffffffff00047882 */ /* 0x000fc60000000000 */
[----:B------:R-:W-:Y:S05]  /*7720*/  BRA.DIV UR4, `(.L_x_723) ;  /* 0x0000010e044c7947 */ /* 0x000fea000b800000 */
[----:B------:R-:W0:Y:S04]  /*7730*/  SHFL.IDX PT, R3, R27, RZ, 0x1c1f ;  /* 0x001c1fff1b037589 */ /* 0x000e2800000e0000 */
[----:B------:R-:W1:Y:S04]  /*7740*/  SHFL.IDX PT, R0, R26, RZ, 0x1c1f ;  /* 0x001c1fff1a007589 */ /* 0x000e6800000e0000 */
[----:B------:R2:W3:Y:S04]  /*7750*/  SHFL.IDX PT, R5, R29, RZ, 0x1c1f ;  /* 0x001c1fff1d057589 */ /* 0x0004e800000e0000 */
[----:B------:R2:W4:Y:S01]  /*7760*/  SHFL.IDX PT, R14, R28, RZ, 0x1c1f ;  /* 0x001c1fff1c0e7589 */ /* 0x00052200000e0000 */
[----:B0-----:R-:W-:-:S02]  /*7770*/  IMAD.MOV.U32 R13, RZ, RZ, R3 ;  /* 0x000000ffff0d7224 */ /* 0x001fc400078e0003 */
[----:B-12---:R-:W-:-:S07]  /*7780*/  IMAD.MOV.U32 R12, RZ, RZ, R0 ;  /* 0x000000ffff0c7224 */ /* 0x006fce00078e0000 */
.L_x_966:
[----:B------:R-:W-:Y:S01]  /*7790*/  ULDC UR4, c[0x0][0x448] ;  /* 0x0001120000047ab9 */ /* 0x000fe20000000800 */
[----:B------:R-:W-:Y:S01]  /*77a0*/  LEA.HI R3, R208, R208, RZ, 0x1 ;  /* 0x000000d0d0037211 */ /* 0x000fe200078f08ff */
[----:B------:R-:W-:Y:S01]  /*77b0*/  IMAD R0, R24, UR4, RZ ;  /* 0x0000000418007c24 */ /* 0x000fe2000f8e02ff */
[----:B------:R-:W-:Y:S01]  /*77c0*/  BSSY B1, `(.L_x_724) ;  /* 0x0000014000017945 */ /* 0x000fe20003800000 */
[----:B---3--:R-:W-:Y:S01]  /*77d0*/  IMAD.MOV.U32 R15, RZ, RZ, R5 ;  /* 0x000000ffff0f7224 */ /* 0x008fe200078e0005 */
[----:B------:R-:W-:Y:S02]  /*77e0*/  LOP3.LUT R3, R3, 0xfffffffe, RZ, 0xc0, !PT ;  /* 0xfffffffe03037812 */ /* 0x000fe400078ec0ff */
[----:B------:R-:W-:Y:S02]  /*77f0*/  CS2R R4, SRZ ;  /* 0x0000000000047805 */ /* 0x000fe4000001ff00 */
[----:B------:R-:W-:Y:S01]  /*7800*/  ISETP.GE.AND P0, PT, R6, R0, PT ;  /* 0x000000000600720c */ /* 0x000fe20003f06270 */
[----:B------:R-:W-:Y:S01]  /*7810*/  IMAD R0, R25, -0x40, R0 ;  /* 0xffffffc019007824 */ /* 0x000fe200078e0200 */
[----:B------:R-:W-:Y:S01]  /*7820*/  CS2R R6, SRZ ;  /* 0x0000000000067805 */ /* 0x000fe2000001ff00 */
[----:B------:R-:W-:Y:S01]  /*7830*/  IMAD.IADD R3, R208, 0x1, -R3 ;  /* 0x00000001d0037824 */ /* 0x000fe200078e0a03 */
[----:B------:R-:W-:-:S02]  /*7840*/  CS2R R10, SRZ ;  /* 0x00000000000a7805 */ /* 0x000fc4000001ff00 */
[----:B------:R-:W-:Y:S02]  /*7850*/  CS2R R8, SRZ ;  /* 0x0000000000087805 */ /* 0x000fe4000001ff00 */
[----:B------:R-:W-:-:S05]  /*7860*/  SHF.L.U32 R3, R3, 0x1f, RZ ;  /* 0x0000001f03037819 */ /* 0x000fca00000006ff */
[----:B------:R-:W-:Y:S05]  /*7870*/  @P0 BRA `(.L_x_725) ;  /* 0x0000000000200947 */ /* 0x000fea0003800000 */
[----:B------:R-:W-:Y:S01]  /*7880*/  ULDC UR4, c[0x0][0x3f4] ;  /* 0x0000fd0000047ab9 */ /* 0x000fe20000000800 */
[----:B------:R-:W-:Y:S02]  /*7890*/  CS2R R6, SRZ ;  /* 0x0000000000067805 */ /* 0x000fe4000001ff00 */
[----:B------:R-:W-:-:S13]  /*78a0*/  ISETP.GE.AND P0, PT, R16, UR4, PT ;  /* 0x0000000410007c0c */ /* 0x000fda000bf06270 */
[----:B------:R-:W-:Y:S05]  /*78b0*/  @P0 BRA `(.L_x_725) ;  /* 0x0000000000100947 */ /* 0x000fea0003800000 */
[----:B------:R-:W-:-:S04]  /*78c0*/  IMAD.WIDE R12, R16, 0x2, R12 ;  /* 0x00000002100c7825 */ /* 0x000fc800078e020c */
[----:B----4-:R-:W-:Y:S01]  /*78d0*/  IMAD.WIDE R14, R16, 0x2, R14 ;  /* 0x00000002100e7825 */ /* 0x010fe200078e020e */
[----:B------:R0:W5:Y:S04]  /*78e0*/  LD.E.128 R8, desc[UR40][R12.64] ;  /* 0x000000280c087980 */ /* 0x000168000c101d00 */
[----:B------:R0:W5:Y:S02]  /*78f0*/  LD.E.128 R4, desc[UR40][R14.64] ;  /* 0x000000280e047980 */ /* 0x000164000c101d00 */
.L_x_725:
[----:B------:R-:W-:Y:S05]  /*7900*/  BSYNC B1 ;  /* 0x0000000000017941 */ /* 0x000fea0003800000 */
.L_x_724:
[----:B------:R-:W1:Y:S01]  /*7910*/  SYNCS.PHASECHK.TRANS64.TRYWAIT P1, [R2+URZ+0x28c00], R3 ;  /* 0x028c0003020075a7 */ /* 0x000e62000802017f */
[----:B-----5:R-:W-:Y:S01]  /*7920*/  MOV R39, R8 ;  /* 0x0000000800277202 */ /* 0x020fe20000000f00 */
[--C-:B0---4-:R-:W-:Y:S01]  /*7930*/  IMAD.MOV.U32 R14, RZ, RZ, R9.reuse ;  /* 0x000000ffff0e7224 */ /* 0x111fe200078e0009 */
[--C-:B------:R-:W-:Y:S01]  /*7940*/  SHF.R.U64 R40, R8, 0x10, R9.reuse ;  /* 0x0000001008287819 */ /* 0x100fe20000001209 */
[----:B------:R-:W-:Y:S01]  /*7950*/  IMAD.MOV.U32 R8, RZ, RZ, R4 ;  /* 0x000000ffff087224 */ /* 0x000fe200078e0004 */
[----:B------:R-:W-:Y:S01]  /*7960*/  SHF.R.U32.HI R15, RZ, 0x10, R9 ;  /* 0x00000010ff0f7819 */ /* 0x000fe20000011609 */
[----:B------:R-:W-:Y:S01]  /*7970*/  IMAD.MOV.U32 R38, RZ, RZ, R10 ;  /* 0x000000ffff267224 */ /* 0x000fe200078e000a */
[----:B------:R-:W-:Y:S01]  /*7980*/  SHF.R.U64 R42, R4, 0x10, R5 ;  /* 0x00000010042a7819 */ /* 0x000fe20000001205 */
[----:B------:R-:W-:Y:S01]  /*7990*/  IMAD.MOV.U32 R12, RZ, RZ, R11 ;  /* 0x000000ffff0c7224 */ /* 0x000fe200078e000b */
[----:B------:R-:W-:Y:S01]  /*79a0*/  VIMNMX R0, R0, 0x40, PT ;  /* 0x0000004000007848 */ /* 0x000fe20003fe0100 */
[----:B------:R-:W-:Y:S01]  /*79b0*/  IMAD.MOV.U32 R9, RZ, RZ, R5 ;  /* 0x000000ffff097224 */ /* 0x000fe200078e0005 */
[----:B------:R-:W-:Y:S01]  /*79c0*/  SHF.R.U64 R41, R10, 0x10, R11 ;  /* 0x000000100a297819 */ /* 0x000fe2000000120b */
[----:B------:R-:W-:Y:S01]  /*79d0*/  IMAD.MOV.U32 R37, RZ, RZ, R6 ;  /* 0x000000ffff257224 */ /* 0x000fe200078e0006 */
[----:B------:R-:W-:Y:S01]  /*79e0*/  SHF.R.U32.HI R4, RZ, 0x10, R5 ;  /* 0x00000010ff047819 */ /* 0x000fe20000011605 */
[----:B------:R-:W-:Y:S01]  /*79f0*/  IMAD.MOV.U32 R36, RZ, RZ, R7 ;  /* 0x000000ffff247224 */ /* 0x000fe200078e0007 */
[----:B------:R-:W-:Y:S01]  /*7a00*/  SHF.R.U32.HI R10, RZ, 0x10, R11 ;  /* 0x00000010ff0a7819 */ /* 0x000fe2000001160b */
[----:B------:R-:W0:Y:S01]  /*7a10*/  LDC R13, c[0x0][0x3f4] ;  /* 0x0000fd00ff0d7b82 */ /* 0x000e220000000800 */
[--C-:B------:R-:W-:Y:S01]  /*7a20*/  SHF.R.U64 R43, R6, 0x10, R7.reuse ;  /* 0x00000010062b7819 */ /* 0x100fe20000001207 */
[----:B------:R-:W-:Y:S01]  /*7a30*/  BSSY B1, `(.L_x_726) ;  /* 0x000000f000017945 */ /* 0x000fe20003800000 */
[----:B------:R-:W-:-:S02]  /*7a40*/  SHF.R.U32.HI R5, RZ, 0x10, R7 ;  /* 0x00000010ff057819 */ /* 0x000fc40000011607 */
[----:B------:R-:W-:Y:S02]  /*7a50*/  PRMT R39, R39, 0x5410, R14 ;  /* 0x0000541027277816 */ /* 0x000fe4000000000e */
[----:B------:R-:W-:Y:S02]  /*7a60*/  PRMT R40, R40, 0x5410, R15 ;  /* 0x0000541028287816 */ /* 0x000fe4000000000f */
[----:B------:R-:W-:Y:S02]  /*7a70*/  PRMT R38, R38, 0x5410, R12 ;  /* 0x0000541026267816 */ /* 0x000fe4000000000c */
[----:B------:R-:W-:Y:S02]  /*7a80*/  PRMT R41, R41, 0x5410, R10 ;  /* 0x0000541029297816 */ /* 0x000fe4000000000a */
[----:B------:R-:W-:Y:S02]  /*7a90*/  PRMT R36, R36, 0x5410, R8 ;  /* 0x0000541024247816 */ /* 0x000fe40000000008 */
[----:B------:R-:W-:-:S02]  /*7aa0*/  PRMT R37, R37, 0x5410, R9 ;  /* 0x0000541025257816 */ /* 0x000fc40000000009 */
[----:B------:R-:W-:Y:S02]  /*7ab0*/  PRMT R42, R42, 0x5410, R4 ;  /* 0x000054102a2a7816 */ /* 0x000fe40000000004 */
[----:B------:R-:W-:Y:S02]  /*7ac0*/  PRMT R43, R43, 0x5410, R5 ;  /* 0x000054102b2b7816 */ /* 0x000fe40000000005 */
[----:B0-----:R-:W-:-:S04]  /*7ad0*/  ISETP.GE.AND P0, PT, R16, R13, PT ;  /* 0x0000000d1000720c */ /* 0x001fc80003f06270 */
[-C--:B------:R-:W-:Y:S02]  /*7ae0*/  ISETP.GE.OR P2, PT, R19, R0.reuse, P0 ;  /* 0x000000001300720c */ /* 0x080fe40000746670 */
[----:B------:R-:W-:Y:S01]  /*7af0*/  ISETP.GE.OR P0, PT, R226, R0, P0 ;  /* 0x00000000e200720c */ /* 0x000fe20000706670 */
[----:B------:R-:W-:Y:S01]  /*7b00*/  IMAD.IADD R0, R16, 0x1, R13 ;  /* 0x0000000110007824 */ /* 0x000fe200078e020d */
[----:B-1----:R-:W-:Y:S11]  /*7b10*/  @!P1 BRA `(.L_x_727) ;  /* 0x0000010800c89947 */ /* 0x002ff60003800000 */
.L_x_967:
[----:B------:R-:W-:Y:S05]  /*7b20*/  BSYNC B1 ;  /* 0x0000000000017941 */ /* 0x000fea0003800000 */
.L_x_726:
[----:B------:R-:W-:Y:S01]  /*7b30*/  BSSY B1, `(.L_x_728) ;  /* 0x0000059000017945 */ /* 0x000fe20003800000 */
[----:B------:R-:W-:-:S03]  /*7b40*/  LOP3.LUT R0, R0, 0x38, RZ, 0xc0, !PT ;  /* 0x0000003800007812 */ /* 0x000fc600078ec0ff */
[----:B------:R-:W-:Y:S05]  /*7b50*/  @P2 BRA `(.L_x_729) ;  /* 0x0000000400582947 */ /* 0x000fea0003800000 */
[----:B0-----:R-:W-:Y:S02]  /*7b60*/  IMAD.SHL.U32 R3, R188, 0x40, RZ ;  /* 0x00000040bc037824 */ /* 0x001fe400078e00ff */
[----:B------:R-:W-:Y:S02]  /*7b70*/  HADD2.F32 R26, -RZ, R39.H0_H0 ;  /* 0x20000027ff1a7230 */ /* 0x000fe40000004100 */
[----:B------:R-:W-:Y:S01]  /*7b80*/  HADD2.F32 R28, -RZ, R36.H1_H1 ;  /* 0x30000024ff1c7230 */ /* 0x000fe20000004100 */
[----:B------:R-:W-:Y:S01]  /*7b90*/  LOP3.LUT R5, R3, 0x1c0, RZ, 0xc0, !PT ;  /* 0x000001c003057812 */ /* 0x000fe200078ec0ff */
[----:B------:R-:W-:Y:S02]  /*7ba0*/  HADD2.F32 R25, -RZ, R42.H0_H0 ;  /* 0x2000002aff197230 */ /* 0x000fe40000004100 */
[----:B------:R-:W-:Y:S01]  /*7bb0*/  HADD2.F32 R27, -RZ, R37.H1_H1 ;  /* 0x30000025ff1b7230 */ /* 0x000fe20000004100 */
[----:B------:R-:W-:Y:S02]  /*7bc0*/  LOP3.LUT R3, R5, 0x38, R16, 0xf8, !PT ;  /* 0x0000003805037812 */ /* 0x000fe400078ef810 */
[----:B------:R-:W-:-:S04]  /*7bd0*/  SHF.R.U32.HI R4, RZ, 0x3, R5 ;  /* 0x00000003ff047819 */ /* 0x000fc80000011605 */
[----:B------:R-:W-:-:S05]  /*7be0*/  LOP3.LUT R3, R3, R4, RZ, 0x3c, !PT ;  /* 0x0000000403037212 */ /* 0x000fca00078e3cff */
[----:B------:R-:W-:-:S04]  /*7bf0*/  IMAD R3, R192, 0x200, R3 ;  /* 0x00000200c0037824 */ /* 0x000fc800078e0203 */
[----:B------:R-:W-:Y:S01]  /*7c00*/  IMAD R33, R3, 0x2, R2 ;  /* 0x0000000203217824 */ /* 0x000fe200078e0202 */
[----:B------:R-:W-:-:S04]  /*7c10*/  LOP3.LUT R3, R4, R0, R5, 0x1e, !PT ;  /* 0x0000000004037212 */ /* 0x000fc800078e1e05 */
[----:B------:R-:W0:Y:S01]  /*7c20*/  LDS.128 R4, [R33+0x20400] ;  /* 0x0204000021047984 */ /* 0x000e220000000c00 */
[----:B------:R-:W-:-:S04]  /*7c30*/  IMAD R3, R192, 0x200, R3 ;  /* 0x00000200c0037824 */ /* 0x000fc800078e0203 */
[----:B------:R-:W-:-:S05]  /*7c40*/  IMAD R35, R3, 0x2, R2 ;  /* 0x0000000203237824 */ /* 0x000fca00078e0202 */
[----:B------:R-:W1:Y:S01]  /*7c50*/  LDS.128 R8, [R35+0x20400] ;  /* 0x0204000023087984 */ /* 0x000e620000000c00 */
[--C-:B0-----:R-:W-:Y:S02]  /*7c60*/  HADD2.F32 R3, -RZ, R4.reuse.H0_H0 ;  /* 0x20000004ff037230 */ /* 0x101fe40000004100 */
[----:B------:R-:W-:Y:S02]  /*7c70*/  HADD2.F32 R4, -RZ, R4.H1_H1 ;  /* 0x30000004ff047230 */ /* 0x000fe40000004100 */
[--C-:B------:R-:W-:Y:S02]  /*7c80*/  HADD2.F32 R12, -RZ, R5.reuse.H0_H0 ;  /* 0x20000005ff0c7230 */ /* 0x100fe40000004100 */
[----:B------:R-:W-:Y:S02]  /*7c90*/  HADD2.F32 R5, -RZ, R5.H1_H1 ;  /* 0x30000005ff057230 */ /* 0x000fe40000004100 */
[----:B------:R-:W-:Y:S02]  /*7ca0*/  HADD2.F32 R13, -RZ, R6.H0_H0 ;  /* 0x20000006ff0d7230 */ /* 0x000fe40000004100 */
[----:B-1----:R-:W-:-:S02]  /*7cb0*/  HADD2.F32 R15, -RZ, R8.H0_H0 ;  /* 0x20000008ff0f7230 */ /* 0x002fc40000004100 */
[----:B------:R-:W-:Y:S02]  /*7cc0*/  HADD2.F32 R8, -RZ, R8.H1_H1 ;  /* 0x30000008ff087230 */ /* 0x000fe40000004100 */
[----:B------:R-:W-:Y:S02]  /*7cd0*/  HADD2.F32 R20, -RZ, R9.H0_H0 ;  /* 0x20000009ff147230 */ /* 0x000fe40000004100 */
[C---:B------:R-:W-:Y:S01]  /*7ce0*/  FMUL.FTZ R30, R15.reuse, R28 ;  /* 0x0000001c0f1e7220 */ /* 0x040fe20000410000 */
[-C--:B------:R-:W-:Y:S01]  /*7cf0*/  FMUL.FTZ R32, R15, R26.reuse ;  /* 0x0000001a0f207220 */ /* 0x080fe20000410000 */
[----:B------:R-:W-:Y:S02]  /*7d00*/  HADD2.F32 R15, -RZ, R40.H0_H0 ;  /* 0x20000028ff0f7230 */ /* 0x000fe40000004100 */
[----:B------:R-:W-:Y:S01]  /*7d10*/  FMUL.FTZ R29, R8, R25 ;  /* 0x00000019081d7220 */ /* 0x000fe20000410000 */
[C---:B------:R-:W-:Y:S01]  /*7d20*/  FFMA.FTZ R30, R3.reuse, R26, -R30 ;  /* 0x0000001a031e7223 */ /* 0x040fe2000001081e */
[----:B------:R-:W-:Y:S01]  /*7d30*/  FFMA.FTZ R32, R3, R28, R32 ;  /* 0x0000001c03207223 */ /* 0x000fe20000010020 */
[----:B------:R-:W-:-:S02]  /*7d40*/  HADD2.F32 R3, -RZ, R39.H1_H1 ;  /* 0x30000027ff037230 */ /* 0x000fc40000004100 */
[-C--:B------:R-:W-:Y:S01]  /*7d50*/  FMUL.FTZ R31, R8, R15.reuse ;  /* 0x0000000f081f7220 */ /* 0x080fe20000410000 */
[----:B------:R-:W-:Y:S01]  /*7d60*/  FFMA.FTZ R29, R4, R15, -R29 ;  /* 0x0000000f041d7223 */ /* 0x000fe2000001081d */
[C---:B------:R-:W-:Y:S01]  /*7d70*/  FMUL.FTZ R15, R20.reuse, R27 ;  /* 0x0000001b140f7220 */ /* 0x040fe20000410000 */
[----:B------:R-:W-:Y:S02]  /*7d80*/  HADD2.F32 R9, -RZ, R9.H1_H1 ;  /* 0x30000009ff097230 */ /* 0x000fe40000004100 */
[----:B------:R-:W-:Y:S01]  /*7d90*/  FMUL.FTZ R20, R20, R3 ;  /* 0x0000000314147220 */ /* 0x000fe20000410000 */
[----:B------:R-:W-:Y:S02]  /*7da0*/  HADD2.F32 R26, -RZ, R42.H1_H1 ;  /* 0x3000002aff1a7230 */ /* 0x000fe40000004100 */
[----:B------:R-:W-:Y:S01]  /*7db0*/  FFMA.FTZ R31, R4, R25, R31 ;  /* 0x00000019041f7223 */ /* 0x000fe2000001001f */
[----:B------:R-:W-:Y:S02]  /*7dc0*/  HADD2.F32 R4, -RZ, R40.H1_H1 ;  /* 0x30000028ff047230 */ /* 0x000fe40000004100 */
[C---:B------:R-:W-:Y:S01]  /*7dd0*/  FFMA.FTZ R15, R12.reuse, R3, -R15 ;  /* 0x000000030c0f7223 */ /* 0x040fe2000001080f */
[----:B------:R-:W-:Y:S01]  /*7de0*/  FFMA.FTZ R20, R12, R27, R20 ;  /* 0x0000001b0c147223 */ /* 0x000fe20000010014 */
[----:B------:R-:W-:-:S02]  /*7df0*/  HADD2.F32 R21, -RZ, R10.H0_H0 ;  /* 0x2000000aff157230 */ /* 0x000fc40000004100 */
[C---:B------:R-:W-:Y:S01]  /*7e00*/  FMUL.FTZ R28, R9.reuse, R26 ;  /* 0x0000001a091c7220 */ /* 0x040fe20000410000 */
[----:B------:R-:W-:Y:S02]  /*7e10*/  HADD2.F32 R8, -RZ, R38.H0_H0 ;  /* 0x20000026ff087230 */ /* 0x000fe40000004100 */
[-C--:B------:R-:W-:Y:S01]  /*7e20*/  FMUL.FTZ R34, R9, R4.reuse ;  /* 0x0000000409227220 */ /* 0x080fe20000410000 */
[----:B------:R-:W-:Y:S02]  /*7e30*/  HADD2.F32 R12, -RZ, R37.H0_H0 ;  /* 0x20000025ff0c7230 */ /* 0x000fe40000004100 */
[----:B------:R-:W-:Y:S01]  /*7e40*/  FFMA.FTZ R28, R5, R4, -R28 ;  /* 0x00000004051c7223 */ /* 0x000fe2000001081c */
[----:B------:R-:W-:Y:S02]  /*7e50*/  HADD2.F32 R10, -RZ, R10.H1_H1 ;  /* 0x3000000aff0a7230 */ /* 0x000fe40000004100 */
[----:B------:R-:W-:Y:S01]  /*7e60*/  FMUL.FTZ R27, R21, R8 ;  /* 0x00000008151b7220 */ /* 0x000fe20000410000 */
[----:B------:R-:W-:-:S02]  /*7e70*/  HADD2.F32 R9, -RZ, R43.H0_H0 ;  /* 0x2000002bff097230 */ /* 0x000fc40000004100 */
[----:B------:R-:W-:Y:S01]  /*7e80*/  FMUL.FTZ R4, R21, R12 ;  /* 0x0000000c15047220 */ /* 0x000fe20000410000 */
[----:B------:R-:W-:Y:S02]  /*7e90*/  HADD2.F32 R3, -RZ, R41.H0_H0 ;  /* 0x20000029ff037230 */ /* 0x000fe40000004100 */
[----:B------:R-:W-:Y:S01]  /*7ea0*/  FFMA.FTZ R21, R5, R26, R34 ;  /* 0x0000001a05157223 */ /* 0x000fe20000010022 */
[----:B------:R-:W-:Y:S02]  /*7eb0*/  HADD2.F32 R6, -RZ, R6.H1_H1 ;  /* 0x30000006ff067230 */ /* 0x000fe40000004100 */
[C---:B------:R-:W-:Y:S01]  /*7ec0*/  FMUL.FTZ R5, R10.reuse, R9 ;  /* 0x000000090a057220 */ /* 0x040fe20000410000 */
[C---:B------:R-:W-:Y:S01]  /*7ed0*/  FFMA.FTZ R25, R13.reuse, R8, -R4 ;  /* 0x000000080d197223 */ /* 0x040fe20000010804 */
[----:B------:R-:W-:Y:S01]  /*7ee0*/  FFMA.FTZ R27, R13, R12, R27 ;  /* 0x0000000c0d1b7223 */ /* 0x000fe2000001001b */
[-C--:B------:R-:W-:Y:S01]  /*7ef0*/  FMUL.FTZ R13, R10, R3.reuse ;  /* 0x000000030a0d7220 */ /* 0x080fe20000410000 */
[----:B------:R-:W-:Y:S01]  /*7f00*/  FFMA.FTZ R10, R6, R3, -R5 ;  /* 0x00000003060a7223 */ /* 0x000fe20000010805 */
[----:B------:R-:W-:-:S02]  /*7f10*/  HADD2.F32 R24, -RZ, R11.H0_H0 ;  /* 0x2000000bff187230 */ /* 0x000fc40000004100 */
[----:B------:R-:W-:Y:S02]  /*7f20*/  HADD2.F32 R5, -RZ, R36.H0_H0 ;  /* 0x20000024ff057230 */ /* 0x000fe40000004100 */
[----:B------:R-:W-:Y:S01]  /*7f30*/  FFMA.FTZ R12, R6, R9, R13 ;  /* 0x00000009060c7223 */ /* 0x000fe2000001000d */
[----:B------:R-:W-:Y:S02]  /*7f40*/  HADD2.F32 R3, -RZ, R38.H1_H1 ;  /* 0x30000026ff037230 */ /* 0x000fe40000004100 */
[----:B------:R-:W-:Y:S02]  /*7f50*/  HADD2.F32 R11, -RZ, R11.H1_H1 ;  /* 0x3000000bff0b7230 */ /* 0x000fe40000004100 */
[C---:B------:R-:W-:Y:S01]  /*7f60*/  FMUL.FTZ R9, R24.reuse, R5 ;  /* 0x0000000518097220 */ /* 0x040fe20000410000 */
[----:B------:R-:W-:Y:S02]  /*7f70*/  HADD2.F32 R8, -RZ, R43.H1_H1 ;  /* 0x3000002bff087230 */ /* 0x000fe40000004100 */
[----:B------:R-:W-:Y:S01]  /*7f80*/  FMUL.FTZ R24, R24, R3 ;  /* 0x0000000318187220 */ /* 0x000fe20000410000 */
[----:B------:R-:W-:-:S02]  /*7f90*/  HADD2.F32 R4, -RZ, R41.H1_H1 ;  /* 0x30000029ff047230 */ /* 0x000fc40000004100 */
[--C-:B------:R-:W-:Y:S02]  /*7fa0*/  HADD2.F32 R14, -RZ, R7.reuse.H0_H0 ;  /* 0x20000007ff0e7230 */ /* 0x100fe40000004100 */
[C---:B------:R-:W-:Y:S01]  /*7fb0*/  FMUL.FTZ R6, R11.reuse, R8 ;  /* 0x000000080b067220 */ /* 0x040fe20000410000 */
[----:B------:R-:W-:Y:S02]  /*7fc0*/  HADD2.F32 R7, -RZ, R7.H1_H1 ;  /* 0x30000007ff077230 */ /* 0x000fe40000004100 */
[-C--:B------:R-:W-:Y:S01]  /*7fd0*/  FMUL.FTZ R13, R11, R4.reuse ;  /* 0x000000040b0d7220 */ /* 0x080fe20000410000 */
[C---:B------:R-:W-:Y:S01]  /*7fe0*/  FFMA.FTZ R3, R14.reuse, R3, -R9 ;  /* 0x000000030e037223 */ /* 0x040fe20000010809 */
[----:B------:R-:W-:Y:S01]  /*7ff0*/  FFMA.FTZ R11, R14, R5, R24 ;  /* 0x000000050e0b7223 */ /* 0x000fe20000010018 */
[C---:B------:R-:W-:Y:S01]  /*8000*/  FFMA.FTZ R14, R7.reuse, R4, -R6 ;  /* 0x00000004070e7223 */ /* 0x040fe20000010806 */
[----:B------:R-:W-:Y:S01]  /*8010*/  FFMA.FTZ R24, R7, R8, R13 ;  /* 0x0000000807187223 */ /* 0x000fe2000001000d */
[----:B------:R-:W-:-:S02]  /*8020*/  F2FP.F16.F32.PACK_AB R4, R29, R30 ;  /* 0x0000001e1d04723e */ /* 0x000fc400000000ff */
[----:B------:R-:W-:Y:S02]  /*8030*/  F2FP.F16.F32.PACK_AB R5, R28, R15 ;  /* 0x0000000f1c05723e */ /* 0x000fe400000000ff */
[----:B------:R-:W-:Y:S02]  /*8040*/  F2FP.F16.F32.PACK_AB R6, R10, R25 ;  /* 0x000000190a06723e */ /* 0x000fe400000000ff */
[----:B------:R-:W-:Y:S02]  /*8050*/  F2FP.F16.F32.PACK_AB R7, R14, R3 ;  /* 0x000000030e07723e */ /* 0x000fe400000000ff */
[----:B------:R-:W-:Y:S02]  /*8060*/  F2FP.F16.F32.PACK_AB R8, R31, R32 ;  /* 0x000000201f08723e */ /* 0x000fe400000000ff */
[----:B------:R-:W-:Y:S01]  /*8070*/  F2FP.F16.F32.PACK_AB R9, R21, R20 ;  /* 0x000000141509723e */ /* 0x000fe200000000ff */
[----:B------:R1:W-:Y:S01]  /*8080*/  STS.128 [R33+0x20400], R4 ;  /* 0x0204000421007388 */ /* 0x0003e20000000c00 */
[----:B------:R-:W-:-:S02]  /*8090*/  F2FP.F16.F32.PACK_AB R10, R12, R27 ;  /* 0x0000001b0c0a723e */ /* 0x000fc400000000ff */
[----:B------:R-:W-:-:S05]  /*80a0*/  F2FP.F16.F32.PACK_AB R11, R24, R11 ;  /* 0x0000000b180b723e */ /* 0x000fca00000000ff */
[----:B------:R1:W-:Y:S02]  /*80b0*/  STS.128 [R35+0x20400], R8 ;  /* 0x0204000823007388 */ /* 0x0003e40000000c00 */
.L_x_729:
[----:B------:R-:W-:Y:S05]  /*80c0*/  BSYNC B1 ;  /* 0x0000000000017941 */ /* 0x000fea0003800000 */
.L_x_728:
[----:B------:R-:W-:Y:S05]  /*80d0*/  @P0 BRA `(.L_x_720) ;  /* 0x00000004003c0947 */ /* 0x000fea0003800000 */
[----:B------:R-:W-:Y:S01]  /*80e0*/  LOP3.LUT R0, R235, R0, R220, 0x1e, !PT ;  /* 0x00000000eb007212 */ /* 0x000fe200078e1edc */
[----:B-1----:R-:W1:Y:S01]  /*80f0*/  LDS.128 R4, [R219+0x20400] ;  /* 0x02040000db047984 */ /* 0x002e620000000c00 */
[----:B------:R-:W-:Y:S02]  /*8100*/  HADD2.F32 R28, -RZ, R36.H1_H1 ;  /* 0x30000024ff1c7230 */ /* 0x000fe40000004100 */
[----:B------:R-:W-:Y:S02]  /*8110*/  HADD2.F32 R26, -RZ, R39.H0_H0 ;  /* 0x20000027ff1a7230 */ /* 0x000fe40000004100 */
[----:B0-----:R-:W-:Y:S02]  /*8120*/  IMAD.IADD R3, R221, 0x1, R0 ;  /* 0x00000001dd037824 */ /* 0x001fe400078e0200 */
[----:B------:R-:W-:Y:S02]  /*8130*/  HADD2.F32 R30, -RZ, R42.H0_H0 ;  /* 0x2000002aff1e7230 */ /* 0x000fe40000004100 */
[----:B------:R-:W-:-:S02]  /*8140*/  IMAD R3, R3, 0x2, R2 ;  /* 0x0000000203037824 */ /* 0x000fc400078e0202 */
[--C-:B------:R-:W-:Y:S02]  /*8150*/  HADD2.F32 R32, -RZ, R37.reuse.H1_H1 ;  /* 0x30000025ff207230 */ /* 0x100fe40000004100 */
[----:B------:R-:W-:Y:S01]  /*8160*/  HADD2.F32 R35, -RZ, R42.H1_H1 ;  /* 0x3000002aff237230 */ /* 0x000fe20000004100 */
[----:B------:R-:W0:Y:S01]  /*8170*/  LDS.128 R8, [R3+0x20400] ;  /* 0x0204000003087984 */ /* 0x000e220000000c00 */
[----:B------:R-:W-:Y:S02]  /*8180*/  HADD2.F32 R37, -RZ, R37.H0_H0 ;  /* 0x20000025ff257230 */ /* 0x000fe40000004100 */
[----:B------:R-:W-:Y:S02]  /*8190*/  HADD2.F32 R33, -RZ, R38.H0_H0 ;  /* 0x20000026ff217230 */ /* 0x000fe40000004100 */
[--C-:B-1----:R-:W-:Y:S02]  /*81a0*/  HADD2.F32 R0, -RZ, R4.reuse.H0_H0 ;  /* 0x20000004ff007230 */ /* 0x102fe40000004100 */
[----:B------:R-:W-:-:S02]  /*81b0*/  HADD2.F32 R4, -RZ, R4.H1_H1 ;  /* 0x30000004ff047230 */ /* 0x000fc40000004100 */
[--C-:B------:R-:W-:Y:S02]  /*81c0*/  HADD2.F32 R12, -RZ, R5.reuse.H0_H0 ;  /* 0x20000005ff0c7230 */ /* 0x100fe40000004100 */
[----:B------:R-:W-:Y:S02]  /*81d0*/  HADD2.F32 R5, -RZ, R5.H1_H1 ;  /* 0x30000005ff057230 */ /* 0x000fe40000004100 */
[--C-:B------:R-:W-:Y:S02]  /*81e0*/  HADD2.F32 R13, -RZ, R6.reuse.H0_H0 ;  /* 0x20000006ff0d7230 */ /* 0x100fe40000004100 */
[----:B------:R-:W-:Y:S02]  /*81f0*/  HADD2.F32 R6, -RZ, R6.H1_H1 ;  /* 0x30000006ff067230 */ /* 0x000fe40000004100 */
[----:B------:R-:W-:Y:S02]  /*8200*/  HADD2.F32 R14, -RZ, R7.H0_H0 ;  /* 0x20000007ff0e7230 */ /* 0x000fe40000004100 */
[----:B0-----:R-:W-:-:S02]  /*8210*/  HADD2.F32 R15, -RZ, R8.H0_H0 ;  /* 0x20000008ff0f7230 */ /* 0x001fc40000004100 */
[----:B------:R-:W-:Y:S02]  /*8220*/  HADD2.F32 R8, -RZ, R8.H1_H1 ;  /* 0x30000008ff087230 */ /* 0x000fe40000004100 */
[--C-:B------:R-:W-:Y:S02]  /*8230*/  HADD2.F32 R20, -RZ, R9.reuse.H0_H0 ;  /* 0x20000009ff147230 */ /* 0x100fe40000004100 */
[-C--:B------:R-:W-:Y:S01]  /*8240*/  FMUL.FTZ R25, R28, R15.reuse ;  /* 0x0000000f1c197220 */ /* 0x080fe20000410000 */
[----:B------:R-:W-:Y:S01]  /*8250*/  FMUL.FTZ R15, R26, R15 ;  /* 0x0000000f1a0f7220 */ /* 0x000fe20000410000 */
[----:B------:R-:W-:Y:S01]  /*8260*/  FMUL.FTZ R27, R30, R8 ;  /* 0x000000081e1b7220 */ /* 0x000fe20000410000 */
[----:B------:R-:W-:Y:S02]  /*8270*/  HADD2.F32 R9, -RZ, R9.H1_H1 ;  /* 0x30000009ff097230 */ /* 0x000fe40000004100 */
[----:B------:R-:W-:Y:S01]  /*8280*/  FFMA.FTZ R25, R26, R0, -R25 ;  /* 0x000000001a197223 */ /* 0x000fe20000010819 */
[----:B------:R-:W-:-:S02]  /*8290*/  HADD2.F32 R26, -RZ, R40.H0_H0 ;  /* 0x20000028ff1a7230 */ /* 0x000fc40000004100 */
[----:B------:R-:W-:Y:S01]  /*82a0*/  FFMA.FTZ R15, R28, R0, R15 ;  /* 0x000000001c0f7223 */ /* 0x000fe2000001000f */
[----:B------:R-:W-:Y:S02]  /*82b0*/  HADD2.F32 R28, -RZ, R39.H1_H1 ;  /* 0x30000027ff1c7230 */ /* 0x000fe40000004100 */
[----:B------:R-:W-:Y:S02]  /*82c0*/  HADD2.F32 R21, -RZ, R10.H0_H0 ;  /* 0x2000000aff157230 */ /* 0x000fe40000004100 */
[C---:B------:R-:W-:Y:S01]  /*82d0*/  FMUL.FTZ R29, R26.reuse, R8 ;  /* 0x000000081a1d7220 */ /* 0x040fe20000410000 */
[----:B------:R-:W-:Y:S01]  /*82e0*/  FFMA.FTZ R0, R26, R4, -R27 ;  /* 0x000000041a007223 */ /* 0x000fe2000001081b */
[-C--:B------:R-:W-:Y:S01]  /*82f0*/  FMUL.FTZ R27, R32, R20.reuse ;  /* 0x00000014201b7220 */ /* 0x080fe20000410000 */
[----:B------:R-:W-:Y:S01]  /*8300*/  FMUL.FTZ R31, R28, R20 ;  /* 0x000000141c1f7220 */ /* 0x000fe20000410000 */
[----:B------:R-:W-:Y:S01]  /*8310*/  FFMA.FTZ R8, R30, R4, R29 ;  /* 0x000000041e087223 */ /* 0x000fe2000001001d */
[----:B------:R-:W-:-:S02]  /*8320*/  HADD2.F32 R29, -RZ, R40.H1_H1 ;  /* 0x30000028ff1d7230 */ /* 0x000fc40000004100 */
[-C--:B------:R-:W-:Y:S01]  /*8330*/  FMUL.FTZ R4, R35, R9.reuse ;  /* 0x0000000923047220 */ /* 0x080fe20000410000 */
[----:B------:R-:W-:Y:S02]  /*8340*/  HADD2.F32 R10, -RZ, R10.H1_H1 ;  /* 0x3000000aff0a7230 */ /* 0x000fe40000004100 */
[-C--:B------:R-:W-:Y:S01]  /*8350*/  FFMA.FTZ R27, R28, R12.reuse, -R27 ;  /* 0x0000000c1c1b7223 */ /* 0x080fe2000001081b */
[----:B------:R-:W-:Y:S02]  /*8360*/  HADD2.F32 R30, -RZ, R43.H0_H0 ;  /* 0x2000002bff1e7230 */ /* 0x000fe40000004100 */
[C---:B------:R-:W-:Y:S01]  /*8370*/  FMUL.FTZ R20, R29.reuse, R9 ;  /* 0x000000091d147220 */ /* 0x040fe20000410000 */
[----:B------:R-:W-:Y:S01]  /*8380*/  FFMA.FTZ R31, R32, R12, R31 ;  /* 0x0000000c201f7223 */ /* 0x000fe2000001001f */
[----:B------:R-:W-:Y:S01]  /*8390*/  FFMA.FTZ R12, R29, R5, -R4 ;  /* 0x000000051d0c7223 */ /* 0x000fe20000010804 */
[----:B------:R-:W-:Y:S02]  /*83a0*/  HADD2.F32 R28, -RZ, R41.H0_H0 ;  /* 0x20000029ff1c7230 */ /* 0x000fe40000004100 */
[----:B------:R-:W-:Y:S01]  /*83b0*/  FMUL.FTZ R4, R37, R21 ;  /* 0x0000001525047220 */ /* 0x000fe20000410000 */
[----:B------:R-:W-:Y:S01]  /*83c0*/  FFMA.FTZ R20, R35, R5, R20 ;  /* 0x0000000523147223 */ /* 0x000fe20000010014 */
[----:B------:R-:W-:Y:S01]  /*83d0*/  FMUL.FTZ R5, R30, R10 ;  /* 0x0000000a1e057220 */ /* 0x000fe20000410000 */
[----:B------:R-:W-:Y:S01]  /*83e0*/  FMUL.FTZ R26, R33, R21 ;  /* 0x00000015211a7220 */ /* 0x000fe20000410000 */
[----:B------:R-:W-:-:S02]  /*83f0*/  HADD2.F32 R24, -RZ, R11.H0_H0 ;  /* 0x2000000bff187230 */ /* 0x000fc40000004100 */
[-C--:B------:R-:W-:Y:S01]  /*8400*/  FFMA.FTZ R21, R33, R13.reuse, -R4 ;  /* 0x0000000d21157223 */ /* 0x080fe20000010804 */
[C---:B------:R-:W-:Y:S01]  /*8410*/  FMUL.FTZ R9, R28.reuse, R10 ;  /* 0x0000000a1c097220 */ /* 0x040fe20000410000 */
[----:B------:R-:W-:Y:S02]  /*8420*/  HADD2.F32 R11, -RZ, R11.H1_H1 ;  /* 0x3000000bff0b7230 */ /* 0x000fe40000004100 */
[-C--:B------:R-:W-:Y:S01]  /*8430*/  FFMA.FTZ R10, R28, R6.reuse, -R5 ;  /* 0x000000061c0a7223 */ /* 0x080fe20000010805 */
[----:B------:R-:W-:Y:S02]  /*8440*/  HADD2.F32 R32, -RZ, R36.H0_H0 ;  /* 0x20000024ff207230 */ /* 0x000fe40000004100 */
[----:B------:R-:W-:Y:S01]  /*8450*/  FFMA.FTZ R26, R37, R13, R26 ;  /* 0x0000000d251a7223 */ /* 0x000fe2000001001a */
[----:B------:R-:W-:Y:S02]  /*8460*/  HADD2.F32 R33, -RZ, R43.H1_H1 ;  /* 0x3000002bff217230 */ /* 0x000fe40000004100 */
[----:B------:R-:W-:Y:S01]  /*8470*/  FFMA.FTZ R13, R30, R6, R9 ;  /* 0x000000061e0d7223 */ /* 0x000fe20000010009 */
[----:B------:R-:W-:-:S02]  /*8480*/  HADD2.F32 R28, -RZ, R38.H1_H1 ;  /* 0x30000026ff1c7230 */ /* 0x000fc40000004100 */
[-C--:B------:R-:W-:Y:S01]  /*8490*/  FMUL.FTZ R5, R32, R24.reuse ;  /* 0x0000001820057220 */ /* 0x080fe20000410000 */
[----:B------:R-:W-:Y:S02]  /*84a0*/  HADD2.F32 R29, -RZ, R41.H1_H1 ;  /* 0x30000029ff1d7230 */ /* 0x000fe40000004100 */
[----:B------:R-:W-:Y:S01]  /*84b0*/  FMUL.FTZ R4, R33, R11 ;  /* 0x0000000b21047220 */ /* 0x000fe20000410000 */
[----:B------:R-:W-:Y:S02]  /*84c0*/  HADD2.F32 R7, -RZ, R7.H1_H1 ;  /* 0x30000007ff077230 */ /* 0x000fe40000004100 */
[----:B------:R-:W-:Y:S01]  /*84d0*/  FMUL.FTZ R9, R28, R24 ;  /* 0x000000181c097220 */ /* 0x000fe20000410000 */
[----:B------:R-:W-:Y:S01]  /*84e0*/  F2FP.F16.F32.PACK_AB R8, R8, R15 ;  /* 0x0000000f0808723e */ /* 0x000fe200000000ff */
[C---:B------:R-:W-:Y:S01]  /*84f0*/  FMUL.FTZ R6, R29.reuse, R11 ;  /* 0x0000000b1d067220 */ /* 0x040fe20000410000 */
[-C--:B------:R-:W-:Y:S01]  /*8500*/  FFMA.FTZ R11, R28, R14.reuse, -R5 ;  /* 0x0000000e1c0b7223 */ /* 0x080fe20000010805 */
[-C--:B------:R-:W-:Y:S01]  /*8510*/  FFMA.FTZ R24, R29, R7.reuse, -R4 ;  /* 0x000000071d187223 */ /* 0x080fe20000010804 */
[----:B------:R-:W-:Y:S01]  /*8520*/  FFMA.FTZ R14, R32, R14, R9 ;  /* 0x0000000e200e7223 */ /* 0x000fe20000010009 */
        /* <DEDUP_REMOVED lines=8> */
[----:B------:R-:W-:-:S05]  /*85b0*/  F2FP.F16.F32.PACK_AB R11, R29, R14 ;  /* 0x0000000e1d0b723e */ /* 0x000fca00000000ff */
[----:B------:R4:W-:Y:S02]  /*85c0*/  STS.128 [R3+0x20400], R8 ;  /* 0x0204000803007388 */ /* 0x0009e40000000c00 */
.L_x_720:
[----:B------:R-:W-:Y:S05]  /*85d0*/  BSYNC B0 ;  /* 0x0000000000007941 */ /* 0x000fea0003800000 */
.L_x_709:
[----:B------:R-:W-:Y:S01]  /*85e0*/  @!PT LDS RZ, [RZ] ;  /* 0x00000000fffff984 */ /* 0x000fe20000000800 */
[----:B------:R-:W-:Y:S01]  /*85f0*/  @!PT LDS RZ, [RZ] ;  /* 0x00000000fffff984 */ /* 0x000fe20000000800 */
[----:B------:R-:W-:Y:S01]  /*8600*/  @!PT LDS RZ, [RZ] ;  /* 0x00000000fffff984 */ /* 0x000fe20000000800 */
[----:B------:R-:W-:Y:S01]  /*8610*/  @!PT LDS RZ, [RZ] ;  /* 0x00000000fffff984 */ /* 0x000fe20000000800 */
[----:B------:R5:W-:Y:S06]  /*8620*/  MEMBAR.ALL.CTA ;  /* 0x0000000000007992 */ /* 0x000bec0000008000 */
[----:B-----5:R-:W5:Y:S01]  /*8630*/  FENCE.VIEW.ASYNC.S ;  /* 0x00000000000073c6 */ /* 0x020f620000000000 */
[----:B------:R-:W-:Y:S05]  /*8640*/  WARPSYNC.ALL ;  /* 0x0000000000007948 */ /* 0x000fea0003800000 */
[----:B-----5:R-:W-:Y:S06]  /*8650*/  BAR.SYNC.DEFER_BLOCKING 0xd, 0x80 ;  /* 0x0342000000007b1d */ /* 0x020fec0000010000 */
.L_x_706:
[----:B------:R-:W-:-:S13]  /*8660*/  ISETP.NE.AND P0, PT, R184, 0x3, PT ;  /* 0x00000003b800780c */ /* 0x000fda0003f05270 */
[----:B------:R-:W-:Y:S05]  /*8670*/  @!P0 BRA `(.L_x_730) ;  /* 0x0000000000048947 */ /* 0x000fea0003800000 */
[----:B------:R-:W-:Y:S01]  /*8680*/  BPT.TRAP 0x1 ;  /* 0x000000040000795c */ /* 0x000fe20000300000 */
.L_x_730:
[----:B0-----:R-:W-:Y:S01]  /*8690*/  IMAD R15, R18, 0x8, R2 ;  /* 0x00000008120f7824 */ /* 0x001fe200078e0202 */
[----:B------:R-:W-:-:S04]  /*86a0*/  SHF.L.U32 R58, R23, 0x1f, RZ ;  /* 0x0000001f173a7819 */ /* 0x000fc800000006ff */
[----:B------:R0:W0:Y:S01]  /*86b0*/  SYNCS.PHASECHK.TRANS64.TRYWAIT P1, [R15+URZ+0x28c30], R58 ;  /* 0x028c303a0f0075a7 */ /* 0x000022000802017f */
[----:B------:R-:W-:Y:S05]  /*86c0*/  @!P0 BRA `(.L_x_731) ;  /* 0x0000000000048947 */ /* 0x000fea0003800000 */
[----:B------:R-:W-:Y:S01]  /*86d0*/  BPT.TRAP 0x1 ;  /* 0x000000040000795c */ /* 0x000fe20000300000 */
.L_x_731:
[C---:B--23--:R-:W-:Y:S02]  /*86e0*/  VIADD R0, R2.reuse, 0x22400 ;  /* 0x0002240002007836 */ /* 0x04cfe40000000000 */
[----:B-1--4-:R-:W-:-:S03]  /*86f0*/  VIADD R3, R2, 0x20400 ;  /* 0x0002040002037836 */ /* 0x012fc60000000000 */
[----:B------:R-:W-:Y:S02]  /*8700*/  SHF.R.U32.HI R0, RZ, 0x4, R0 ;  /* 0x00000004ff007819 */ /* 0x000fe40000011600 */
[----:B------:R-:W-:Y:S02]  /*8710*/  SHF.R.U32.HI R3, RZ, 0x4, R3 ;  /* 0x00000004ff037819 */ /* 0x000fe40000011603 */
[----:B------:R-:W-:Y:S02]  /*8720*/  LOP3.LUT R0, R0, 0x3fff, RZ, 0xc0, !PT ;  /* 0x00003fff00007812 */ /* 0x000fe400078ec0ff */
[----:B------:R-:W-:Y:S02]  /*8730*/  LOP3.LUT R3, R3, 0x3fff, RZ, 0xc0, !PT ;  /* 0x00003fff03037812 */ /* 0x000fe400078ec0ff */
[----:B------:R-:W-:Y:S01]  /*8740*/  LOP3.LUT R0, R0, 0x10000, RZ, 0xfc, !PT ;  /* 0x0001000000007812 */ /* 0x000fe200078efcff */
[----:B0-----:R-:W-:Y:S06]  /*8750*/  @P1 BRA `(.L_x_732) ;  /* 0x0000000000081947 */ /* 0x001fec0003800000 */
[----:B------:R-:W0:Y:S02]  /*8760*/  SYNCS.PHASECHK.TRANS64.TRYWAIT P1, [R15+URZ+0x28c30], R58 ;  /* 0x028c303a0f0075a7 */ /* 0x000e24000802017f */
[----:B0-----:R-:W-:Y:S05]  /*8770*/  @!P1 BRA `(.L_x_733) ;  /* 0x000000fc00c49947 */ /* 0x001fea0003800000 */
.L_x_732:
[----:B------:R-:W-:Y:S01]  /*8780*/  IMAD R10, R18, 0x200, R0 ;  /* 0x00000200120a7824 */ /* 0x000fe200078e0200 */
[----:B------:R-:W-:Y:S01]  /*8790*/  LOP3.LUT R4, R3, 0x10000, RZ, 0xfc, !PT ;  /* 0x0001000003047812 */ /* 0x000fe200078efcff */
[----:B------:R-:W-:Y:S01]  /*87a0*/  IMAD.MOV.U32 R5, RZ, RZ, 0x40000040 ;  /* 0x40000040ff057424 */ /* 0x000fe200078e00ff */
[----:B------:R-:W-:Y:S05]  /*87b0*/  WARPSYNC.ALL ;  /* 0x0000000000007948 */ /* 0x000fea0003800000 */
[----:B------:R-:W-:Y:S01]  /*87c0*/  IMAD.MOV.U32 R11, RZ, RZ, 0x40000040 ;  /* 0x40000040ff0b7424 */ /* 0x000fe200078e00ff */
[----:B------:R-:W-:Y:S01]  /*87d0*/  R2UR UR4, R4 ;  /* 0x00000000040472ca */ /* 0x000fe200000e0000 */
[----:B-----5:R-:W-:Y:S01]  /*87e0*/  WARPGROUP.ARRIVE ;  /* 0x00000000000079c5 */ /* 0x020fe20000000000 */
[----:B------:R-:W-:Y:S01]  /*87f0*/  R2UR UR5, R5 ;  /* 0x00000000050572ca */ /* 0x000fe200000e0000 */
[C---:B------:R-:W-:Y:S01]  /*8800*/  VIADD R6, R10.reuse, 0x2 ;  /* 0x000000020a067836 */ /* 0x040fe20000000000 */
[----:B------:R-:W-:Y:S01]  /*8810*/  R2UR UR6, R10 ;  /* 0x000000000a0672ca */ /* 0x000fe200000e0000 */
[----:B------:R-:W-:Y:S01]  /*8820*/  IMAD.MOV.U32 R9, RZ, RZ, 0x40000040 ;  /* 0x40000040ff097424 */ /* 0x000fe200078e00ff */
[----:B------:R-:W-:Y:S01]  /*8830*/  R2UR UR7, R11 ;  /* 0x000000000b0772ca */ /* 0x000fe200000e0000 */
[----:B------:R-:W-:Y:S01]  /*8840*/  IMAD.MOV.U32 R7, RZ, RZ, 0x40000040 ;  /* 0x40000040ff077424 */ /* 0x000fe200078e00ff */
[----:B------:R-:W-:Y:S01]  /*8850*/  IADD3 R8, R4, 0x2, RZ ;  /* 0x0000000204087810 */ /* 0x000fe20007ffe0ff */
[----:B------:R-:W-:Y:S01]  /*8860*/  VIADD R12, R10, 0x4 ;  /* 0x000000040a0c7836 */ /* 0x000fe20000000000 */
[----:B------:R-:W1:Y:S01]  /*8870*/  S2R R57, SR_TID.X ;  /* 0x0000000000397919 */ /* 0x000e620000002100 */
[----:B------:R-:W-:-:S02]  /*8880*/  IMAD.MOV.U32 R13, RZ, RZ, 0x40000040 ;  /* 0x40000040ff0d7424 */ /* 0x000fc400078e00ff */
[----:B------:R-:W-:Y:S02]  /*8890*/  VIADD R10, R10, 0x6 ;  /* 0x000000060a0a7836 */ /* 0x000fe40000000000 */
[----:B------:R-:W-:Y:S02]  /*88a0*/  IMAD.MOV.U32 R5, RZ, RZ, 0x40000040 ;  /* 0x40000040ff057424 */ /* 0x000fe400078e00ff */
[----:B------:R-:W-:Y:S02]  /*88b0*/  IMAD.MOV.U32 R11, RZ, RZ, 0x40000040 ;  /* 0x40000040ff0b7424 */ /* 0x000fe400078e00ff */
[----:B------:R-:W-:Y:S01]  /*88c0*/  HGMMA.64x64x16.F32 R24, gdesc[UR4], RZ, !UPT, gsb0 ;  /* 0x00e00000041879f0 */ /* 0x000fe2000c0008ff */
[----:B------:R-:W-:Y:S02]  /*88d0*/  R2UR UR4, R8 ;  /* 0x00000000080472ca */ /* 0x000fe400000e0000 */
[----:B------:R-:W-:Y:S02]  /*88e0*/  R2UR UR5, R9 ;  /* 0x00000000090572ca */ /* 0x000fe400000e0000 */
[----:B------:R-:W-:Y:S01]  /*88f0*/  R2UR UR6, R6 ;  /* 0x00000000060672ca */ /* 0x000fe200000e0000 */
[----:B------:R-:W-:Y:S01]  /*8900*/  VIADD R6, R4, 0x4 ;  /* 0x0000000404067836 */ /* 0x000fe20000000000 */
[----:B------:R-:W-:Y:S01]  /*8910*/  R2UR UR7, R7 ;  /* 0x00000000070772ca */ /* 0x000fe200000e0000 */
[----:B------:R-:W-:-:S02]  /*8920*/  IMAD.MOV.U32 R7, RZ, RZ, 0x40000040 ;  /* 0x40000040ff077424 */ /* 0x000fc400078e00ff */
[----:B------:R-:W-:Y:S01]  /*8930*/  VIADD R4, R4, 0x6 ;  /* 0x0000000604047836 */ /* 0x000fe20000000000 */
[----:B-1----:R-:W-:Y:S01]  /*8940*/  LOP3.LUT R57, R57, 0x7f, RZ, 0xc0, !PT ;  /* 0x0000007f39397812 */ /* 0x002fe200078ec0ff */
[----:B------:R-:W-:Y:S02]  /*8950*/  WARPGROUP.DEPBAR.LE gsb0, 0x0 ;  /* 0x00008000000079c5 */ /* 0x000fe40000010000 */
[----:B------:R-:W-:-:S06]  /*8960*/  WARPGROUP.ARRIVE ;  /* 0x00000000000079c5 */ /* 0x000fcc0000000000 */
[----:B------:R-:W-:Y:S01]  /*8970*/  HGMMA.64x64x16.F32 R24, gdesc[UR4], R24, gsb0 ;  /* 0x00e00000041879f0 */ /* 0x000fe20008000818 */
[----:B------:R-:W-:Y:S02]  /*8980*/  R2UR UR4, R6 ;  /* 0x00000000060472ca */ /* 0x000fe400000e0000 */
[----:B------:R-:W-:Y:S02]  /*8990*/  R2UR UR5, R7 ;  /* 0x00000000070572ca */ /* 0x000fe400000e0000 */
[----:B------:R-:W-:Y:S02]  /*89a0*/  R2UR UR6, R12 ;  /* 0x000000000c0672ca */ /* 0x000fe400000e0000 */
[----:B------:R-:W-:Y:S01]  /*89b0*/  R2UR UR7, R13 ;  /* 0x000000000d0772ca */ /* 0x000fe200000e0000 */
[----:B------:R-:W-:Y:S02]  /*89c0*/  WARPGROUP.DEPBAR.LE gsb0, 0x0 ;  /* 0x00008000000079c5 */ /* 0x000fe40000010000 */
[----:B------:R-:W-:-:S10]  /*89d0*/  WARPGROUP.ARRIVE ;  /* 0x00000000000079c5 */ /* 0x000fd40000000000 */
[----:B------:R-:W-:Y:S01]  /*89e0*/  HGMMA.64x64x16.F32 R24, gdesc[UR4], R24, gsb0 ;  /* 0x00e00000041879f0 */ /* 0x000fe20008000818 */
[----:B------:R-:W-:Y:S02]  /*89f0*/  R2UR UR4, R4 ;  /* 0x00000000040472ca */ /* 0x000fe400000e0000 */
[----:B------:R-:W-:Y:S02]  /*8a00*/  R2UR UR5, R5 ;  /* 0x00000000050572ca */ /* 0x000fe400000e0000 */
[----:B------:R-:W-:Y:S01]  /*8a10*/  R2UR UR6, R10 ;  /* 0x000000000a0672ca */ /* 0x000fe200000e0000 */
[----:B------:R-:W-:Y:S01]  /*8a20*/  IMAD R10, R181, -0x40, R168 ;  /* 0xffffffc0b50a7824 */ /* 0x000fe200078e02a8 */
[----:B------:R-:W-:-:S04]  /*8a30*/  R2UR UR7, R11 ;  /* 0x000000000b0772ca */ /* 0x000fc800000e0000 */
[----:B------:R-:W-:-:S04]  /*8a40*/  IADD3 R10, -R193, 0x40, R10 ;  /* 0x00000040c10a7810 */ /* 0x000fc80007ffe10a */
[C---:B------:R-:W-:Y:S02]  /*8a50*/  ISETP.GT.AND P1, PT, R10.reuse, RZ, PT ;  /* 0x000000ff0a00720c */ /* 0x040fe40003f24270 */
[C---:B------:R-:W-:Y:S02]  /*8a60*/  ISETP.GT.AND P2, PT, R10.reuse, 0x1, PT ;  /* 0x000000010a00780c */ /* 0x040fe40003f44270 */
[C---:B------:R-:W-:Y:S02]  /*8a70*/  ISETP.GT.AND P3, PT, R10.reuse, 0x8, PT ;  /* 0x000000080a00780c */ /* 0x040fe40003f64270 */
[C---:B------:R-:W-:Y:S02]  /*8a80*/  ISETP.GT.AND P4, PT, R10.reuse, 0x9, PT ;  /* 0x000000090a00780c */ /* 0x040fe40003f84270 */
[C---:B------:R-:W-:Y:S02]  /*8a90*/  ISETP.GT.AND P5, PT, R10.reuse, 0x10, PT ;  /* 0x000000100a00780c */ /* 0x040fe40003fa4270 */
[----:B------:R-:W-:Y:S01]  /*8aa0*/  ISETP.GT.AND P6, PT, R10, 0x11, PT ;  /* 0x000000110a00780c */ /* 0x000fe20003fc4270 */
[----:B------:R-:W-:-:S02]  /*8ab0*/  WARPGROUP.DEPBAR.LE gsb0, 0x0 ;  /* 0x00008000000079c5 */ /* 0x000fc40000010000 */
[----:B------:R-:W-:-:S06]  /*8ac0*/  WARPGROUP.ARRIVE ;  /* 0x00000000000079c5 */ /* 0x000fcc0000000000 */
[----:B------:R-:W-:Y:S01]  /*8ad0*/  HGMMA.64x64x16.F32 R24, gdesc[UR4], R24, gsb0 ;  /* 0x00e00000041879f0 */ /* 0x000fe20008000818 */
[----:B------:R-:W-:Y:S01]  /*8ae0*/  ULDC UR4, c[0x0][0x9d8] ;  /* 0x0002760000047ab9 */ /* 0x000fe20000000800 */
[----:B------:R-:W-:Y:S02]  /*8af0*/  ULDC UR5, c[0x0][0x988] ;  /* 0x0002620000057ab9 */ /* 0x000fe40000000800 */
[----:B------:R-:W-:Y:S01]  /*8b00*/  IMAD.U32 R13, RZ, RZ, UR5 ;  /* 0x00000005ff0d7e24 */ /* 0x000fe2000f8e00ff */
[----:B------:R-:W-:Y:S02]  /*8b10*/  WARPGROUP.DEPBAR.LE gsb0, 0x0 ;  /* 0x00008000000079c5 */ /* 0x000fe40000010000 */
        /* <DEDUP_REMOVED lines=23> */
[----:B-1----:R-:W-:Y:S01]  /*8c90*/  FSEL R24, R24, -INF , P1 ;  /* 0xff80000018187808 */ /* 0x002fe20000800000 */
[----:B------:R-:W-:Y:S01]  /*8ca0*/  FMUL.FTZ R48, R48, UR4 ;  /* 0x0000000430307c20 */ /* 0x000fe20008410000 */
[----:B------:R-:W-:Y:S01]  /*8cb0*/  FMUL.FTZ R42, R42, UR4 ;  /* 0x000000042a2a7c20 */ /* 0x000fe20008410000 */
[----:B------:R-:W-:Y:S01]  /*8cc0*/  FMUL.FTZ R49, R49, UR4 ;  /* 0x0000000431317c20 */ /* 0x000fe20008410000 */
[----:B------:R-:W-:Y:S01]  /*8cd0*/  FMUL.FTZ R43, R43, UR4 ;  /* 0x000000042b2b7c20 */ /* 0x000fe20008410000 */
[----:B------:R-:W-:Y:S01]  /*8ce0*/  FMUL.FTZ R52, R52, UR4 ;  /* 0x0000000434347c20 */ /* 0x000fe20008410000 */
[----:B------:R-:W-:Y:S01]  /*8cf0*/  FMUL.FTZ R53, R53, UR4 ;  /* 0x0000000435357c20 */ /* 0x000fe20008410000 */
[----:B------:R-:W1:Y:S01]  /*8d00*/  MUFU.TANH R29, R29 ;  /* 0x0000001d001d7308 */ /* 0x000e620000002400 */
[----:B--2---:R-:W-:Y:S01]  /*8d10*/  FSEL R25, R25, -INF , P2 ;  /* 0xff80000019197808 */ /* 0x004fe20001000000 */
[----:B------:R-:W-:Y:S01]  /*8d20*/  FMUL.FTZ R46, R46, UR4 ;  /* 0x000000042e2e7c20 */ /* 0x000fe20008410000 */
[----:B------:R-:W-:Y:S01]  /*8d30*/  FMUL.FTZ R47, R47, UR4 ;  /* 0x000000042f2f7c20 */ /* 0x000fe20008410000 */
[----:B------:R-:W-:Y:S01]  /*8d40*/  FMUL.FTZ R50, R50, UR4 ;  /* 0x0000000432327c20 */ /* 0x000fe20008410000 */
[----:B------:R-:W-:Y:S01]  /*8d50*/  FMNMX.FTZ R3, R24, R25, !PT ;  /* 0x0000001918037209 */ /* 0x000fe20007810000 */
[----:B------:R-:W-:Y:S01]  /*8d60*/  FMUL.FTZ R51, R51, UR4 ;  /* 0x0000000433337c20 */ /* 0x000fe20008410000 */
[----:B------:R-:W-:Y:S01]  /*8d70*/  FMUL.FTZ R54, R54, UR4 ;  /* 0x0000000436367c20 */ /* 0x000fe20008410000 */
[----:B------:R-:W2:Y:S01]  /*8d80*/  MUFU.TANH R32, R32 ;  /* 0x0000002000207308 */ /* 0x000ea20000002400 */
[----:B---3--:R-:W-:Y:S01]  /*8d90*/  FSEL R28, R28, -INF , P3 ;  /* 0xff8000001c1c7808 */ /* 0x008fe20001800000 */
[----:B------:R-:W-:-:S03]  /*8da0*/  FMUL.FTZ R55, R55, UR4 ;  /* 0x0000000437377c20 */ /* 0x000fc60008410000 */
[----:B------:R-:W-:-:S03]  /*8db0*/  FMNMX.FTZ R3, R28, R3, !PT ;  /* 0x000000031c037209 */ /* 0x000fc60007810000 */
[----:B------:R-:W3:Y:S01]  /*8dc0*/  MUFU.TANH R26, R26 ;  /* 0x0000001a001a7308 */ /* 0x000ee20000002400 */
[----:B-1----:R-:W-:-:S04]  /*8dd0*/  FSEL R14, R29, -INF , P4 ;  /* 0xff8000001d0e7808 */ /* 0x002fc80002000000 */
[----:B------:R-:W-:-:S03]  /*8de0*/  FMNMX.FTZ R3, R14, R3, !PT ;  /* 0x000000030e037209 */ /* 0x000fc60007810000 */
[----:B------:R-:W1:Y:S01]  /*8df0*/  MUFU.TANH R33, R33 ;  /* 0x0000002100217308 */ /* 0x000e620000002400 */
[----:B--2---:R-:W-:-:S04]  /*8e00*/  FSEL R32, R32, -INF , P5 ;  /* 0xff80000020207808 */ /* 0x004fc80002800000 */
[----:B------:R-:W-:-:S03]  /*8e10*/  FMNMX.FTZ R3, R32, R3, !PT ;  /* 0x0000000320037209 */ /* 0x000fc60007810000 */
[----:B------:R-:W2:Y:S01]  /*8e20*/  MUFU.TANH R27, R27 ;  /* 0x0000001b001b7308 */ /* 0x000ea20000002400 */
[----:B---3--:R-:W-:Y:S02]  /*8e30*/  FSEL R26, R26, -INF , P1 ;  /* 0xff8000001a1a7808 */ /* 0x008fe40000800000 */
[----:B------:R-:W-:-:S05]  /*8e40*/  ISETP.GT.AND P1, PT, R10, 0x18, PT ;  /* 0x000000180a00780c */ /* 0x000fca0003f24270 */
[----:B------:R-:W3:Y:S01]  /*8e50*/  MUFU.TANH R36, R36 ;  /* 0x0000002400247308 */ /* 0x000ee20000002400 */
[----:B-1----:R-:W-:-:S04]  /*8e60*/  FSEL R60, R33, -INF , P6 ;  /* 0xff800000213c7808 */ /* 0x002fc80003000000 */
[----:B------:R-:W-:-:S03]  /*8e70*/  FMNMX.FTZ R3, R60, R3, !PT ;  /* 0x000000033c037209 */ /* 0x000fc60007810000 */
[----:B------:R-:W1:Y:S01]  /*8e80*/  MUFU.TANH R30, R30 ;  /* 0x0000001e001e7308 */ /* 0x000e620000002400 */
[----:B--2---:R-:W-:Y:S02]  /*8e90*/  FSEL R27, R27, -INF , P2 ;  /* 0xff8000001b1b7808 */ /* 0x004fe40001000000 */
[----:B------:R-:W-:-:S05]  /*8ea0*/  ISETP.GT.AND P2, PT, R10, 0x19, PT ;  /* 0x000000190a00780c */ /* 0x000fca0003f44270 */
[----:B------:R-:W2:Y:S01]  /*8eb0*/  MUFU.TANH R37, R37 ;  /* 0x0000002500257308 */ /* 0x000ea20000002400 */
[----:B---3--:R-:W-:-:S04]  /*8ec0*/  FSEL R62, R36, -INF , P1 ;  /* 0xff800000243e7808 */ /* 0x008fc80000800000 */
[----:B------:R-:W-:-:S03]  /*8ed0*/  FMNMX.FTZ R3, R62, R3, !PT ;  /* 0x000000033e037209 */ /* 0x000fc60007810000 */
[----:B------:R-:W3:Y:S01]  /*8ee0*/  MUFU.TANH R31, R31 ;  /* 0x0000001f001f7308 */ /* 0x000ee20000002400 */
[----:B-1----:R-:W-:Y:S02]  /*8ef0*/  FSEL R30, R30, -INF , P3 ;  /* 0xff8000001e1e7808 */ /* 0x002fe40001800000 */
[----:B------:R-:W-:-:S05]  /*8f00*/  ISETP.GT.AND P3, PT, R10, 0x20, PT ;  /* 0x000000200a00780c */ /* 0x000fca0003f64270 */
        /* <DEDUP_REMOVED lines=45> */
[----:B------:R-:W-:Y:S01]  /*91e0*/  MUFU.TANH R47, R47 ;  /* 0x0000002f002f7308 */ /* 0x000fe20000002400 */
[----:B--2---:R-:W-:-:S04]  /*91f0*/  FSEL R78, R53, -INF , P4 ;  /* 0xff800000354e7808 */ /* 0x004fc80002000000 */
[----:B------:R-:W-:-:S03]  /*9200*/  FMNMX.FTZ R10, R78, R3, !PT ;  /* 0x000000034e0a7209 */ /* 0x000fc60007810000 */
[----:B------:R-:W1:Y:S01]  /*9210*/  MUFU.TANH R50, R50 ;  /* 0x0000003200327308 */ /* 0x000e620000002400 */
[----:B---3--:R-:W-:Y:S01]  /*9220*/  FSEL R46, R46, -INF , P5 ;  /* 0xff8000002e2e7808 */ /* 0x008fe20002800000 */
[----:B------:R-:W2:Y:S06]  /*9230*/  SHFL.BFLY PT, R3, R10, 0x2, 0x1f ;  /* 0x0c401f000a037f89 */ /* 0x000eac00000e0000 */
[----:B------:R-:W-:Y:S08]  /*9240*/  MUFU.TANH R51, R51 ;  /* 0x0000003300337308 */ /* 0x000ff00000002400 */
[----:B------:R-:W3:Y:S01]  /*9250*/  MUFU.TANH R54, R54 ;  /* 0x0000003600367308 */ /* 0x000ee20000002400 */
[----:B-1----:R-:W-:-:S07]  /*9260*/  FSEL R50, R50, -INF , P1 ;  /* 0xff80000032327808 */ /* 0x002fce0000800000 */
[----:B------:R-:W1:Y:S01]  /*9270*/  MUFU.TANH R55, R55 ;  /* 0x0000003700377308 */ /* 0x000e620000002400 */
[----:B--2---:R-:W-:Y:S02]  /*9280*/  FMNMX.FTZ R12, R10, R3, !PT ;  /* 0x000000030a0c7209 */ /* 0x004fe40007810000 */
[----:B------:R-:W-:-:S03]  /*9290*/  FMNMX.FTZ R3, R26, R27, !PT ;  /* 0x0000001b1a037209 */ /* 0x000fc60007810000 */
[----:B------:R-:W2:Y:S01]  /*92a0*/  SHFL.BFLY PT, R11, R12, 0x1, 0x1f ;  /* 0x0c201f000c0b7f89 */ /* 0x000ea200000e0000 */
[----:B------:R-:W-:Y:S02]  /*92b0*/  FMNMX.FTZ R3, R30, R3, !PT ;  /* 0x000000031e037209 */ /* 0x000fe40007810000 */
[----:B---3--:R-:W-:Y:S02]  /*92c0*/  FSEL R54, R54, -INF , P3 ;  /* 0xff80000036367808 */ /* 0x008fe40001800000 */
[----:B------:R-:W-:-:S04]  /*92d0*/  FMNMX.FTZ R3, R20, R3, !PT ;  /* 0x0000000314037209 */ /* 0x000fc80007810000 */
[----:B------:R-:W-:Y:S02]  /*92e0*/  FMNMX.FTZ R3, R34, R3, !PT ;  /* 0x0000000322037209 */ /* 0x000fe40007810000 */
[----:B-1----:R-:W-:Y:S02]  /*92f0*/  FSEL R76, R55, -INF , P4 ;  /* 0xff800000374c7808 */ /* 0x002fe40002000000 */
[----:B------:R-:W-:-:S04]  /*9300*/  FMNMX.FTZ R3, R36, R3, !PT ;  /* 0x0000000324037209 */ /* 0x000fc80007810000 */
[----:B------:R-:W-:-:S04]  /*9310*/  FMNMX.FTZ R3, R38, R3, !PT ;  /* 0x0000000326037209 */ /* 0x000fc80007810000 */
[----:B------:R-:W-:Y:S02]  /*9320*/  FMNMX.FTZ R3, R40, R3, !PT ;  /* 0x0000000328037209 */ /* 0x000fe40007810000 */
[----:B--2---:R-:W-:Y:S02]  /*9330*/  FMNMX.FTZ R12, R12, R11, !PT ;  /* 0x0000000b0c0c7209 */ /* 0x004fe40007810000 */
[----:B------:R-:W-:Y:S02]  /*9340*/  FMNMX.FTZ R3, R42, R3, !PT ;  /* 0x000000032a037209 */ /* 0x000fe40007810000 */
[C---:B------:R-:W-:Y:S01]  /*9350*/  FSETP.NEU.FTZ.AND P5, PT, R12.reuse, -INF , PT ;  /* 0xff8000000c00780b */ /* 0x040fe20003fbd000 */
[----:B------:R-:W-:Y:S01]  /*9360*/  FMUL.FTZ R10, R12, R13 ;  /* 0x0000000d0c0a7220 */ /* 0x000fe20000410000 */
[----:B------:R-:W-:-:S04]  /*9370*/  FMNMX.FTZ R3, R44, R3, !PT ;  /* 0x000000032c037209 */ /* 0x000fc80007810000 */
[----:B------:R-:W-:Y:S02]  /*9380*/  FSEL R21, R10, RZ, P5 ;  /* 0x000000ff0a157208 */ /* 0x000fe40002800000 */
[----:B------:R-:W-:Y:S02]  /*9390*/  FSEL R10, R47, -INF , P6 ;  /* 0xff8000002f0a7808 */ /* 0x000fe40003000000 */
[----:B------:R-:W-:Y:S01]  /*93a0*/  FMNMX.FTZ R3, R46, R3, !PT ;  /* 0x000000032e037209 */ /* 0x000fe20007810000 */
[-CC-:B------:R-:W-:Y:S01]  /*93b0*/  FFMA.FTZ R11, R24, R13.reuse, -R21.reuse ;  /* 0x0000000d180b7223 */ /* 0x180fe20000010815 */
[----:B------:R-:W-:Y:S01]  /*93c0*/  FSEL R24, R51, -INF , P2 ;  /* 0xff80000033187808 */ /* 0x000fe20001000000 */
[--C-:B------:R-:W-:Y:S01]  /*93d0*/  FFMA.FTZ R29, R14, R13, -R21.reuse ;  /* 0x0000000d0e1d7223 */ /* 0x100fe20000010815 */
[----:B------:R-:W-:Y:S01]  /*93e0*/  FMNMX.FTZ R3, R10, R3, !PT ;  /* 0x000000030a037209 */ /* 0x000fe20007810000 */
[----:B------:R-:W-:Y:S01]  /*93f0*/  MUFU.EX2 R152, R11 ;  /* 0x0000000b00987308 */ /* 0x000fe20000000800 */
[-CC-:B------:R-:W-:Y:S01]  /*9400*/  FFMA.FTZ R25, R25, R13.reuse, -R21.reuse ;  /* 0x0000000d19197223 */ /* 0x180fe20000010815 */
[--C-:B------:R-:W-:Y:S01]  /*9410*/  FFMA.FTZ R28, R28, R13, -R21.reuse ;  /* 0x0000000d1c1c7223 */ /* 0x100fe20000010815 */
[----:B------:R-:W-:Y:S01]  /*9420*/  FMNMX.FTZ R3, R50, R3, !PT ;  /* 0x0000000332037209 */ /* 0x000fe20007810000 */
[-CC-:B------:R-:W-:Y:S01]  /*9430*/  FFMA.FTZ R32, R32, R13.reuse, -R21.reuse ;  /* 0x0000000d20207223 */ /* 0x180fe20000010815 */
[-CC-:B------:R-:W-:Y:S01]  /*9440*/  FFMA.FTZ R60, R60, R13.reuse, -R21.reuse ;  /* 0x0000000d3c3c7223 */ /* 0x180fe20000010815 */
        /* <DEDUP_REMOVED lines=12> */
[-CC-:B------:R-:W-:Y:S01]  /*9510*/  FFMA.FTZ R74, R74, R13.reuse, -R21.reuse ;  /* 0x0000000d4a4a7223 */ /* 0x180fe20000010815 */
[-CC-:B------:R-:W-:Y:S01]  /*9520*/  FFMA.FTZ R52, R52, R13.reuse, -R21.reuse ;  /* 0x0000000d34347223 */ /* 0x180fe20000010815 */
[----:B------:R-:W1:Y:S01]  /*9530*/  SHFL.BFLY PT, R14, R3, 0x2, 0x1f ;  /* 0x0c401f00030e7f89 */ /* 0x000e6200000e0000 */
[----:B------:R-:W-:-:S03]  /*9540*/  FFMA.FTZ R21, R78, R13, -R21 ;  /* 0x0000000d4e157223 */ /* 0x000fc60000010815 */
[----:B------:R-:W2:Y:S08]  /*9550*/  MUFU.EX2 R29, R29 ;  /* 0x0000001d001d7308 */ /* 0x000eb00000000800 */
[----:B------:R-:W-:Y:S08]  /*9560*/  MUFU.EX2 R32, R32 ;  /* 0x0000002000207308 */ /* 0x000ff00000000800 */
[----:B------:R-:W3:Y:S01]  /*9570*/  MUFU.EX2 R31, R60 ;  /* 0x0000003c001f7308 */ /* 0x000ee20000000800 */
[----:B--2---:R-:W-:-:S02]  /*9580*/  F2FP.F16.F32.PACK_AB R154, R29, R28 ;  /* 0x0000001c1d9a723e */ /* 0x004fc400000000ff */
[----:B-1----:R-:W-:-:S05]  /*9590*/  FMNMX.FTZ R11, R3, R14, !PT ;  /* 0x0000000e030b7209 */ /* 0x002fca0007810000 */
[----:B------:R-:W-:Y:S01]  /*95a0*/  MUFU.EX2 R62, R62 ;  /* 0x0000003e003e7308 */ /* 0x000fe20000000800 */
[----:B------:R-:W1:Y:S07]  /*95b0*/  SHFL.BFLY PT, R14, R11, 0x1, 0x1f ;  /* 0x0c201f000b0e7f89 */ /* 0x000e6e00000e0000 */
[----:B------:R-:W2:Y:S01]  /*95c0*/  MUFU.EX2 R33, R64 ;  /* 0x0000004000217308 */ /* 0x000ea20000000800 */
[----:B---3--:R-:W-:-:S07]  /*95d0*/  F2FP.F16.F32.PACK_AB R156, R31, R32 ;  /* 0x000000201f9c723e */ /* 0x008fce00000000ff */
[----:B------:R-:W-:Y:S08]  /*95e0*/  MUFU.EX2 R66, R66 ;  /* 0x0000004200427308 */ /* 0x000ff00000000800 */
[----:B------:R-:W3:Y:S01]  /*95f0*/  MUFU.EX2 R35, R68 ;  /* 0x0000004400237308 */ /* 0x000ee20000000800 */
[----:B-1----:R-:W-:Y:S02]  /*9600*/  FMNMX.FTZ R14, R11, R14, !PT ;  /* 0x0000000e0b0e7209 */ /* 0x002fe40007810000 */
[----:B--2---:R-:W-:-:S02]  /*9610*/  F2FP.F16.F32.PACK_AB R158, R33, R62 ;  /* 0x0000003e219e723e */ /* 0x004fc400000000ff */
[C---:B------:R-:W-:Y:S01]  /*9620*/  FSETP.NEU.FTZ.AND P1, PT, R14.reuse, -INF , PT ;  /* 0xff8000000e00780b */ /* 0x040fe20003f3d000 */
[-C--:B------:R-:W-:Y:S02]  /*9630*/  FMUL.FTZ R3, R14, R13.reuse ;  /* 0x0000000d0e037220 */ /* 0x080fe40000410000 */
[----:B------:R-:W-:Y:S03]  /*9640*/  MUFU.EX2 R70, R70 ;  /* 0x0000004600467308 */ /* 0x000fe60000000800 */
[----:B------:R-:W-:Y:S01]  /*9650*/  FSEL R39, R3, RZ, P1 ;  /* 0x000000ff03277208 */ /* 0x000fe20000800000 */
[----:B------:R-:W-:Y:S01]  /*9660*/  FADD.FTZ R3, R152, R25 ;  /* 0x0000001998037221 */ /* 0x000fe20000010000 */
[----:B------:R-:W-:Y:S02]  /*9670*/  ISETP.NE.AND P1, PT, R57, RZ, PT ;  /* 0x000000ff3900720c */ /* 0x000fe40003f25270 */
[----:B------:R-:W-:Y:S01]  /*9680*/  F2FP.F16.F32.PACK_AB R152, R25, R152 ;  /* 0x000000981998723e */ /* 0x000fe200000000ff */
[-CC-:B------:R-:W-:Y:S01]  /*9690*/  FFMA.FTZ R26, R26, R13.reuse, -R39.reuse ;  /* 0x0000000d1a1a7223 */ /* 0x180fe20000010827 */
[-CC-:B------:R-:W-:Y:S01]  /*96a0*/  FFMA.FTZ R27, R27, R13.reuse, -R39.reuse ;  /* 0x0000000d1b1b7223 */ /* 0x180fe20000010827 */
[-CC-:B------:R-:W-:Y:S01]  /*96b0*/  FFMA.FTZ R30, R30, R13.reuse, -R39.reuse ;  /* 0x0000000d1e1e7223 */ /* 0x180fe20000010827 */
[-CC-:B------:R-:W-:Y:S01]  /*96c0*/  FFMA.FTZ R20, R20, R13.reuse, -R39.reuse ;  /* 0x0000000d14147223 */ /* 0x180fe20000010827 */
[-CC-:B------:R-:W-:Y:S01]  /*96d0*/  FFMA.FTZ R34, R34, R13.reuse, -R39.reuse ;  /* 0x0000000d22227223 */ /* 0x180fe20000010827 */
[-CC-:B------:R-:W-:Y:S01]  /*96e0*/  FFMA.FTZ R36, R36, R13.reuse, -R39.reuse ;  /* 0x0000000d24247223 */ /* 0x180fe20000010827 */
        /* <DEDUP_REMOVED lines=8> */
[----:B------:R-:W1:Y:S01]  /*9770*/  MUFU.EX2 R27, R27 ;  /* 0x0000001b001b7308 */ /* 0x000e620000000800 */
[-CC-:B------:R-:W-:Y:S01]  /*9780*/  FFMA.FTZ R24, R24, R13.reuse, -R39.reuse ;  /* 0x0000000d18187223 */ /* 0x180fe20000010827 */
[-CC-:B------:R-:W-:Y:S01]  /*9790*/  FFMA.FTZ R54, R54, R13.reuse, -R39.reuse ;  /* 0x0000000d36367223 */ /* 0x180fe20000010827 */
[----:B------:R-:W-:Y:S01]  /*97a0*/  FFMA.FTZ R39, R76, R13, -R39 ;  /* 0x0000000d4c277223 */ /* 0x000fe20000010827 */
[----:B---3--:R-:W-:-:S04]  /*97b0*/  F2FP.F16.F32.PACK_AB R160, R35, R66 ;  /* 0x0000004223a0723e */ /* 0x008fc800000000ff */
[----:B------:R-:W2:Y:S08]  /*97c0*/  MUFU.EX2 R30, R30 ;  /* 0x0000001e001e7308 */ /* 0x000eb00000000800 */
[----:B------:R3:W4:Y:S01]  /*97d0*/  MUFU.EX2 R155, R20 ;  /* 0x00000014009b7308 */ /* 0x0007220000000800 */
[----:B-1----:R-:W-:-:S07]  /*97e0*/  F2FP.F16.F32.PACK_AB R153, R27, R26 ;  /* 0x0000001a1b99723e */ /* 0x002fce00000000ff */
[----:B------:R-:W1:Y:S01]  /*97f0*/  MUFU.EX2 R34, R34 ;  /* 0x0000002200227308 */ /* 0x000e620000000800 */
[----:B---3--:R-:W-:Y:S01]  /*9800*/  FADD.FTZ R20, R28, R3 ;  /* 0x000000031c147221 */ /* 0x008fe20000010000 */
[----:B------:R-:W-:-:S03]  /*9810*/  FADD.FTZ R3, R26, R27 ;  /* 0x0000001b1a037221 */ /* 0x000fc60000010000 */
[----:B------:R-:W-:Y:S01]  /*9820*/  FADD.FTZ R41, R29, R20 ;  /* 0x000000141d297221 */ /* 0x000fe20000010000 */
[----:B--2---:R-:W-:Y:S01]  /*9830*/  FADD.FTZ R20, R30, R3 ;  /* 0x000000031e147221 */ /* 0x004fe20000010000 */
[----:B------:R-:W-:Y:S01]  /*9840*/  @!P1 VIADD R3, R15, 0x28c40 ;  /* 0x00028c400f039836 */ /* 0x000fe20000000000 */
[----:B------:R2:W3:Y:S02]  /*9850*/  MUFU.EX2 R157, R36 ;  /* 0x00000024009d7308 */ /* 0x0004e40000000800 */
[C---:B----4-:R-:W-:Y:S01]  /*9860*/  FADD.FTZ R43, R155.reuse, R20 ;  /* 0x000000149b2b7221 */ /* 0x050fe20000010000 */
[----:B------:R-:W-:Y:S02]  /*9870*/  F2FP.F16.F32.PACK_AB R155, R155, R30 ;  /* 0x0000001e9b9b723e */ /* 0x000fe400000000ff */
[----:B------:R-:W-:-:S03]  /*9880*/  @!P1 PRMT R3, RZ, 0x654, R3 ;  /* 0x00000654ff039816 */ /* 0x000fc60000000003 */
[----:B------:R-:W4:Y:S01]  /*9890*/  MUFU.EX2 R38, R38 ;  /* 0x0000002600267308 */ /* 0x000f220000000800 */
[----:B--2---:R-:W-:Y:S01]  /*98a0*/  FADD.FTZ R36, R32, R41 ;  /* 0x0000002920247221 */ /* 0x004fe20000010000 */
[----:B------:R3:W-:Y:S01]  /*98b0*/  @!P1 SYNCS.ARRIVE.TRANS64.RED.A1T0 RZ, [R3+URZ], RZ ;  /* 0x000000ff03ff99a7 */ /* 0x0007e2000810043f */
[----:B------:R-:W-:Y:S02]  /*98c0*/  BAR.SYNC.DEFER_BLOCKING 0xf, 0x100 ;  /* 0x03c4000000007b1d */ /* 0x000fe40000010000 */
[----:B------:R-:W-:-:S04]  /*98d0*/  FADD.FTZ R45, R31, R36 ;  /* 0x000000241f2d7221 */ /* 0x000fc80000010000 */
[----:B------:R-:W2:Y:S01]  /*98e0*/  MUFU.EX2 R159, R40 ;  /* 0x00000028009f7308 */ /* 0x000ea20000000800 */
[----:B------:R-:W-:-:S07]  /*98f0*/  FADD.FTZ R20, R62, R45 ;  /* 0x0000002d3e147221 */ /* 0x000fce0000010000 */
[----:B------:R-:W0:Y:S08]  /*9900*/  MUFU.EX2 R42, R42 ;  /* 0x0000002a002a7308 */ /* 0x000e300000000800 */
[----:B------:R1:W-:Y:S01]  /*9910*/  MUFU.EX2 R163, R10 ;  /* 0x0000000a00a37308 */ /* 0x0003e20000000800 */
[----:B------:R0:W-:Y:S07]  /*9920*/  STSM.16.M88.4 [R195+0x26800], R152 ;  /* 0x02680098c3007844 */ /* 0x0001ee0000000200 */
[----:B------:R-:W0:Y:S01]  /*9930*/  MUFU.EX2 R161, R44 ;  /* 0x0000002c00a17308 */ /* 0x000e220000000800 */
[----:B-1----:R-:W-:Y:S01]  /*9940*/  FADD.FTZ R10, R34, R43 ;  /* 0x0000002b220a7221 */ /* 0x002fe20000010000 */
[----:B------:R-:W-:-:S03]  /*9950*/  FADD.FTZ R43, R33, R20 ;  /* 0x00000014212b7221 */ /* 0x000fc60000010000 */
[C---:B---3--:R-:W-:Y:S01]  /*9960*/  FADD.FTZ R3, R157.reuse, R10 ;  /* 0x0000000a9d037221 */ /* 0x048fe20000010000 */
[----:B------:R-:W-:Y:S01]  /*9970*/  FADD.FTZ R20, R66, R43 ;  /* 0x0000002b42147221 */ /* 0x000fe20000010000 */
[----:B------:R-:W-:Y:S01]  /*9980*/  F2FP.F16.F32.PACK_AB R157, R157, R34 ;  /* 0x000000229d9d723e */ /* 0x000fe200000000ff */
[----:B------:R-:W1:Y:S01]  /*9990*/  MUFU.EX2 R46, R46 ;  /* 0x0000002e002e7308 */ /* 0x000e620000000800 */
[----:B----4-:R-:W-:Y:S01]  /*99a0*/  FADD.FTZ R10, R38, R3 ;  /* 0x00000003260a7221 */ /* 0x010fe20000010000 */
[----:B------:R-:W-:-:S03]  /*99b0*/  FADD.FTZ R25, R35, R20 ;  /* 0x0000001423197221 */ /* 0x000fc60000010000 */
[C---:B--2---:R-:W-:Y:S01]  /*99c0*/  FADD.FTZ R3, R159.reuse, R10 ;  /* 0x0000000a9f037221 */ /* 0x044fe20000010000 */
[----:B------:R-:W-:Y:S01]  /*99d0*/  FADD.FTZ R20, R70, R25 ;  /* 0x0000001946147221 */ /* 0x000fe20000010000 */
[----:B------:R-:W-:Y:S01]  /*99e0*/  F2FP.F16.F32.PACK_AB R159, R159, R38 ;  /* 0x000000269f9f723e */ /* 0x000fe200000000ff */
[----:B------:R-:W2:Y:S01]  /*99f0*/  MUFU.EX2 R37, R72 ;  /* 0x0000004800257308 */ /* 0x000ea20000000800 */
[----:B0-----:R-:W-:-:S03]  /*9a00*/  FADD.FTZ R10, R42, R3 ;  /* 0x000000032a0a7221 */ /* 0x001fc60000010000 */
[----:B------:R0:W-:Y:S01]  /*9a10*/  STSM.16.M88.4 [R196], R156 ;  /* 0x0000009cc4007844 */ /* 0x0001e20000000200 */
[C---:B------:R-:W-:Y:S01]  /*9a20*/  FADD.FTZ R3, R161.reuse, R10 ;  /* 0x0000000aa1037221 */ /* 0x040fe20000010000 */
[----:B------:R-:W-:Y:S02]  /*9a30*/  F2FP.F16.F32.PACK_AB R161, R161, R42 ;  /* 0x0000002aa1a1723e */ /* 0x000fe400000000ff */
[----:B------:R-:W-:Y:S01]  /*9a40*/  MUFU.EX2 R48, R48 ;  /* 0x0000003000307308 */ /* 0x000fe20000000800 */
[----:B-1----:R-:W-:-:S04]  /*9a50*/  FADD.FTZ R10, R46, R3 ;  /* 0x000000032e0a7221 */ /* 0x002fc80000010000 */
[C---:B------:R-:W-:Y:S01]  /*9a60*/  FADD.FTZ R3, R163.reuse, R10 ;  /* 0x0000000aa3037221 */ /* 0x040fe20000010000 */
[----:B------:R-:W-:Y:S02]  /*9a70*/  F2FP.F16.F32.PACK_AB R163, R163, R46 ;  /* 0x0000002ea3a3723e */ /* 0x000fe400000000ff */
[----:B------:R-:W1:Y:S01]  /*9a80*/  MUFU.EX2 R11, R74 ;  /* 0x0000004a000b7308 */ /* 0x000e620000000800 */
[C---:B--2---:R-:W-:Y:S01]  /*9a90*/  FADD.FTZ R25, R37.reuse, R20 ;  /* 0x0000001425197221 */ /* 0x044fe20000010000 */
[----:B------:R-:W-:-:S05]  /*9aa0*/  F2FP.F16.F32.PACK_AB R162, R37, R70 ;  /* 0x0000004625a2723e */ /* 0x000fca00000000ff */
[----:B------:R0:W-:Y:S01]  /*9ab0*/  STSM.16.M88.4 [R198], R160 ;  /* 0x000000a0c6007844 */ /* 0x0001e20000000200 */
[----:B------:R-:W-:Y:S08]  /*9ac0*/  MUFU.EX2 R50, R50 ;  /* 0x0000003200327308 */ /* 0x000ff00000000800 */
[----:B------:R-:W2:Y:S01]  /*9ad0*/  MUFU.EX2 R41, R24 ;  /* 0x0000001800297308 */ /* 0x000ea20000000800 */
[----:B-1----:R-:W-:Y:S01]  /*9ae0*/  F2FP.F16.F32.PACK_AB R164, R11, R48 ;  /* 0x000000300ba4723e */ /* 0x002fe200000000ff */
[----:B------:R-:W-:-:S04]  /*9af0*/  FADD.FTZ R48, R48, R25 ;  /* 0x0000001930307221 */ /* 0x000fc80000010000 */
[----:B------:R-:W-:Y:S02]  /*9b00*/  FADD.FTZ R11, R11, R48 ;  /* 0x000000300b0b7221 */ /* 0x000fe40000010000 */
[----:B------:R-:W-:Y:S08]  /*9b10*/  MUFU.EX2 R52, R52 ;  /* 0x0000003400347308 */ /* 0x000ff00000000800 */
[----:B------:R-:W1:Y:S01]  /*9b20*/  MUFU.EX2 R21, R21 ;  /* 0x0000001500157308 */ /* 0x000e620000000800 */
[----:B--2---:R-:W-:Y:S01]  /*9b30*/  F2FP.F16.F32.PACK_AB R165, R41, R50 ;  /* 0x0000003229a5723e */ /* 0x004fe200000000ff */
[----:B------:R-:W-:-:S04]  /*9b40*/  FADD.FTZ R50, R50, R3 ;  /* 0x0000000332327221 */ /* 0x000fc80000010000 */
[----:B------:R-:W-:Y:S02]  /*9b50*/  FADD.FTZ R41, R41, R50 ;  /* 0x0000003229297221 */ /* 0x000fe40000010000 */
[----:B------:R-:W2:Y:S08]  /*9b60*/  MUFU.EX2 R54, R54 ;  /* 0x0000003600367308 */ /* 0x000eb00000000800 */
[----:B------:R-:W3:Y:S01]  /*9b70*/  MUFU.EX2 R39, R39 ;  /* 0x0000002700277308 */ /* 0x000ee20000000800 */
[----:B-1----:R-:W-:Y:S01]  /*9b80*/  F2FP.F16.F32.PACK_AB R166, R21, R52 ;  /* 0x0000003415a6723e */ /* 0x002fe200000000ff */
[----:B------:R-:W-:-:S04]  /*9b90*/  FADD.FTZ R52, R52, R11 ;  /* 0x0000000b34347221 */ /* 0x000fc80000010000 */
[----:B------:R-:W-:Y:S01]  /*9ba0*/  FADD.FTZ R3, R21, R52 ;  /* 0x0000003415037221 */ /* 0x000fe20000010000 */
[----:B--2---:R-:W-:Y:S01]  /*9bb0*/  FADD.FTZ R10, R54, R41 ;  /* 0x00000029360a7221 */ /* 0x004fe20000010000 */
[----:B---3--:R-:W-:-:S03]  /*9bc0*/  F2FP.F16.F32.PACK_AB R167, R39, R54 ;  /* 0x0000003627a7723e */ /* 0x008fc600000000ff */
[----:B------:R-:W-:Y:S02]  /*9bd0*/  FADD.FTZ R10, R39, R10 ;  /* 0x0000000a270a7221 */ /* 0x000fe40000010000 */
[----:B------:R0:W-:Y:S01]  /*9be0*/  STSM.16.M88.4 [R197], R164 ;  /* 0x000000a4c5007844 */ /* 0x0001e20000000200 */
[----:B------:R-:W-:Y:S05]  /*9bf0*/  @!P0 BRA `(.L_x_734) ;  /* 0x0000000000048947 */ /* 0x000fea0003800000 */
[----:B------:R-:W-:Y:S01]  /*9c00*/  BPT.TRAP 0x1 ;  /* 0x000000040000795c */ /* 0x000fe20000300000 */
.L_x_734:
[----:B------:R1:W2:Y:S01]  /*9c10*/  SYNCS.PHASECHK.TRANS64.TRYWAIT P2, [R15+URZ+0x28c50], R58 ;  /* 0x028c503a0f0075a7 */ /* 0x0002a2000804017f */
[----:B------:R-:W-:Y:S05]  /*9c20*/  @!P0 BRA `(.L_x_735) ;  /* 0x0000000000048947 */ /* 0x000fea0003800000 */
[----:B------:R-:W-:Y:S01]  /*9c30*/  BPT.TRAP 0x1 ;  /* 0x000000040000795c */ /* 0x000fe20000300000 */
.L_x_735:
[----:B------:R-:W-:Y:S01]  /*9c40*/  LOP3.LUT R11, R56, 0x2000000, RZ, 0xfc, !PT ;  /* 0x02000000380b7812 */ /* 0x000fe200078efcff */
[----:B------:R-:W-:Y:S01]  /*9c50*/  ULDC UR37, c[0x0][0x9d8] ;  /* 0x0002760000257ab9 */ /* 0x000fe20000000800 */
[----:B------:R-:W-:Y:S01]  /*9c60*/  ULDC UR36, c[0x0][0x988] ;  /* 0x0002620000247ab9 */ /* 0x000fe20000000800 */
[----:B------:R-:W-:Y:S01]  /*9c70*/  BSSY B0, `(.L_x_736) ;  /* 0x0000006000007945 */ /* 0x000fe20003800000 */
[----:B------:R-:W-:Y:S02]  /*9c80*/  IMAD.MOV.U32 R21, RZ, RZ, 0x40000040 ;  /* 0x40000040ff157424 */ /* 0x000fe400078e00ff */
[----:B------:R-:W-:Y:S01]  /*9c90*/  IMAD R20, R18, 0x1000, R11 ;  /* 0x0000100012147824 */ /* 0x000fe200078e020b */
[----:B--2---:R-:W-:Y:S06]  /*9ca0*/  @P2 BRA `(.L_x_737) ;  /* 0x0000000000082947 */ /* 0x004fec0003800000 */
[----:B------:R-:W2:Y:S02]  /*9cb0*/  SYNCS.PHASECHK.TRANS64.TRYWAIT P2, [R15+URZ+0x28c50], R58 ;  /* 0x028c503a0f0075a7 */ /* 0x000ea4000804017f */
[----:B--2---:R-:W-:Y:S05]  /*9cc0*/  @!P2 BRA `(.L_x_738) ;  /* 0x000000e80084a947 */ /* 0x004fea0003800000 */
.L_x_737:
[----:B------:R-:W-:Y:S05]  /*9cd0*/  BSYNC B0 ;  /* 0x0000000000007941 */ /* 0x000fea0003800000 */
.L_x_736:
[----:B------:R-:W-:Y:S01]  /*9ce0*/  R2UR UR6, R20 ;  /* 0x00000000140672ca */ /* 0x000fe200000e0000 */
[----:B-12---:R-:W-:Y:S01]  /*9cf0*/  WARPGROUP.ARRIVE ;  /* 0x00000000000079c5 */ /* 0x006fe20000000000 */
[----:B------:R-:W-:Y:S01]  /*9d00*/  R2UR UR7, R21 ;  /* 0x00000000150772ca */ /* 0x000fe200000e0000 */
[----:B------:R-:W-:Y:S01]  /*9d10*/  IMAD.MOV.U32 R21, RZ, RZ, 0x40000040 ;  /* 0x40000040ff157424 */ /* 0x000fe200078e00ff */
[----:B------:R-:W-:Y:S01]  /*9d20*/  ISETP.GE.AND P2, PT, R168, 0x41, PT ;  /* 0x00000041a800780c */ /* 0x000fe20003f46270 */
[----:B------:R-:W-:Y:S01]  /*9d30*/  BSSY B0, `(.L_x_739) ;  /* 0x000020a000007945 */ /* 0x000fe20003800000 */
[----:B------:R-:W-:-:S04]  /*9d40*/  @!P1 IADD3 R15, R15, 0x28c60, RZ ;  /* 0x00028c600f0f9810 */ /* 0x000fc80007ffe0ff */
[----:B------:R-:W-:-:S05]  /*9d50*/  @!P1 PRMT R15, RZ, 0x654, R15 ;  /* 0x00000654ff0f9816 */ /* 0x000fca000000000f */
[----:B------:R-:W-:Y:S03]  /*9d60*/  HGMMA.64x256x16.F32 R24, R152, gdesc[UR4].tnspB, RZ, !UPT, gsb0 ;  /* 0x43e0000498187df0 */ /* 0x000fe6000c0008ff */
[----:B------:R-:W-:Y:S02]  /*9d70*/  WARPGROUP.DEPBAR.LE gsb0, 0x0 ;  /* 0x00008000000079c5 */ /* 0x000fe40000010000 */
[----:B------:R-:W-:Y:S01]  /*9d80*/  VIADD R152, R20, 0x80 ;  /* 0x0000008014987836 */ /* 0x000fe20000000000 */
[----:B------:R-:W-:Y:S01]  /*9d90*/  WARPGROUP.ARRIVE ;  /* 0x00000000000079c5 */ /* 0x000fe20000000000 */
[----:B------:R-:W-:-:S03]  /*9da0*/  IMAD.MOV.U32 R153, RZ, RZ, 0x40000040 ;  /* 0x40000040ff997424 */ /* 0x000fc600078e00ff */
[----:B------:R-:W-:Y:S01]  /*9db0*/  R2UR UR6, R152 ;  /* 0x00000000980672ca */ /* 0x000fe200000e0000 */
[C---:B------:R-:W-:Y:S01]  /*9dc0*/  VIADD R152, R20.reuse, 0x100 ;  /* 0x0000010014987836 */ /* 0x040fe20000000000 */
[----:B------:R-:W-:Y:S01]  /*9dd0*/  R2UR UR7, R153 ;  /* 0x00000000990772ca */ /* 0x000fe200000e0000 */
[----:B------:R-:W-:Y:S02]  /*9de0*/  IMAD.MOV.U32 R153, RZ, RZ, 0x40000040 ;  /* 0x40000040ff997424 */ /* 0x000fe400078e00ff */
[----:B------:R-:W-:-:S13]  /*9df0*/  VIADD R20, R20, 0x180 ;  /* 0x0000018014147836 */ /* 0x000fda0000000000 */
[----:B------:R-:W-:Y:S01]  /*9e00*/  HGMMA.64x256x16.F32 R24, R156, gdesc[UR4].tnspB, R24, gsb0 ;  /* 0x43e000049c187df0 */ /* 0x000fe20008000818 */
[----:B------:R-:W-:Y:S02]  /*9e10*/  R2UR UR6, R152 ;  /* 0x00000000980672ca */ /* 0x000fe400000e0000 */
[----:B------:R-:W-:Y:S01]  /*9e20*/  R2UR UR7, R153 ;  /* 0x00000000990772ca */ /* 0x000fe200000e0000 */
[----:B------:R-:W-:Y:S02]  /*9e30*/  WARPGROUP.DEPBAR.LE gsb0, 0x0 ;  /* 0x00008000000079c5 */ /* 0x000fe40000010000 */
[----:B------:R-:W-:-:S15]  /*9e40*/  WARPGROUP.ARRIVE ;  /* 0x00000000000079c5 */ /* 0x000fde0000000000 */
[----:B------:R-:W-:-:S07]  /*9e50*/  NOP ;  /* 0x0000000000007918 */ /* 0x000fce0000000000 */
[----:B------:R-:W-:Y:S01]  /*9e60*/  HGMMA.64x256x16.F32 R24, R160, gdesc[UR4].tnspB, R24, gsb0 ;  /* 0x43e00004a0187df0 */ /* 0x000fe20008000818 */
[----:B------:R-:W-:Y:S02]  /*9e70*/  R2UR UR6, R20 ;  /* 0x00000000140672ca */ /* 0x000fe400000e0000 */
[----:B------:R-:W-:Y:S01]  /*9e80*/  R2UR UR7, R21 ;  /* 0x00000000150772ca */ /* 0x000fe200000e0000 */
[----:B------:R-:W-:Y:S02]  /*9e90*/  WARPGROUP.DEPBAR.LE gsb0, 0x0 ;  /* 0x00008000000079c5 */ /* 0x000fe40000010000 */
[----:B------:R-:W-:-:S15]  /*9ea0*/  WARPGROUP.ARRIVE ;  /* 0x00000000000079c5 */ /* 0x000fde0000000000 */
[----:B------:R-:W-:-:S07]  /*9eb0*/  NOP ;  /* 0x0000000000007918 */ /* 0x000fce0000000000 */
        /* <DEDUP_REMOVED lines=12> */
[----:B-1----:R-:W-:Y:S02]  /*9f80*/  VIADD R15, R181, 0xfffffffe ;  /* 0xfffffffeb50f7836 */ /* 0x002fe40000000000 */
[----:B------:R-:W-:Y:S02]  /*9f90*/  IMAD.MOV.U32 R21, RZ, RZ, R14 ;  /* 0x000000ffff157224 */ /* 0x000fe400078e000e */
[----:B------:R-:W-:Y:S02]  /*9fa0*/  IMAD.MOV.U32 R225, RZ, RZ, R12 ;  /* 0x000000ffffe17224 */ /* 0x000fe400078e000c */
[----:B------:R-:W-:-:S07]  /*9fb0*/  IMAD.MOV.U32 R224, RZ, RZ, R18 ;  /* 0x000000ffffe07224 */ /* 0x000fce00078e0012 */
.L_x_751:
[----:B------:R-:W-:Y:S01]  /*9fc0*/  VIADD R18, R224, 0x1 ;  /* 0x00000001e0127836 */ /* 0x000fe20000000000 */
[C---:B------:R-:W-:Y:S01]  /*9fd0*/  ISETP.GT.AND P2, PT, R15.reuse, RZ, PT ;  /* 0x000000ff0f00720c */ /* 0x040fe20003f44270 */
[----:B------:R-:W-:-:S03]  /*9fe0*/  VIADD R15, R15, 0xffffffff ;  /* 0xffffffff0f0f7836 */ /* 0x000fc60000000000 */
[----:B------:R-:W-:-:S04]  /*9ff0*/  ISETP.NE.AND P3, PT, R18, 0x2, PT ;  /* 0x000000021200780c */ /* 0x000fc80003f65270 */
[----:B------:R-:W-:Y:S02]  /*a000*/  SEL R12, RZ, 0x1, P3 ;  /* 0x00000001ff0c7807 */ /* 0x000fe40001800000 */
[----:B------:R-:W-:Y:S02]  /*a010*/  SEL R18, R18, RZ, P3 ;  /* 0x000000ff12127207 */ /* 0x000fe40001800000 */
[----:B------:R-:W-:Y:S01]  /*a020*/  LOP3.LUT R23, R23, R12, RZ, 0x3c, !PT ;  /* 0x0000000c17177212 */ /* 0x000fe200078e3cff */
[----:B--2---:R-:W-:Y:S06]  /*a030*/  @!P0 BRA `(.L_x_741) ;  /* 0x0000000000048947 */ /* 0x004fec0003800000 */
[----:B------:R-:W-:Y:S01]  /*a040*/  BPT.TRAP 0x1 ;  /* 0x000000040000795c */ /* 0x000fe20000300000 */
.L_x_741:
[----:B------:R-:W-:Y:S01]  /*a050*/  IMAD R216, R18, 0x8, R2 ;  /* 0x0000000812d87824 */ /* 0x000fe200078e0202 */
[----:B------:R-:W-:-:S04]  /*a060*/  SHF.L.U32 R20, R23, 0x1f, RZ ;  /* 0x0000001f17147819 */ /* 0x000fc800000006ff */
[----:B------:R1:W2:Y:S01]  /*a070*/  SYNCS.PHASECHK.TRANS64.TRYWAIT P3, [R216+URZ+0x28c30], R20 ;  /* 0x028c3014d80075a7 */ /* 0x0002a2000806017f */
[----:B------:R-:W-:Y:S05]  /*a080*/  @!P0 BRA `(.L_x_742) ;  /* 0x0000000000048947 */ /* 0x000fea0003800000 */
[----:B------:R-:W-:Y:S01]  /*a090*/  BPT.TRAP 0x1 ;  /* 0x000000040000795c */ /* 0x000fe20000300000 */
.L_x_742:
[----:B------:R-:W-:Y:S01]  /*a0a0*/  VIADD R12, R2, 0x20400 ;  /* 0x00020400020c7836 */ /* 0x000fe20000000000 */
[----:B------:R-:W-:Y:S01]  /*a0b0*/  BSSY B1, `(.L_x_743) ;  /* 0x0000009000017945 */ /* 0x000fe20003800000 */
[----:B------:R-:W-:Y:S02]  /*a0c0*/  IMAD R154, R18, 0x200, R0 ;  /* 0x00000200129a7824 */ /* 0x000fe400078e0200 */
[----:B------:R-:W-:Y:S01]  /*a0d0*/  IMAD.MOV.U32 R155, RZ, RZ, 0x40000040 ;  /* 0x40000040ff9b7424 */ /* 0x000fe200078e00ff */
[----:B------:R-:W-:-:S04]  /*a0e0*/  SHF.R.U32.HI R12, RZ, 0x4, R12 ;  /* 0x00000004ff0c7819 */ /* 0x000fc8000001160c */
[----:B------:R-:W-:-:S04]  /*a0f0*/  LOP3.LUT R12, R12, 0x3fff, RZ, 0xc0, !PT ;  /* 0x00003fff0c0c7812 */ /* 0x000fc800078ec0ff */
[----:B------:R-:W-:Y:S01]  /*a100*/  LOP3.LUT R12, R12, 0x10000, RZ, 0xfc, !PT ;  /* 0x000100000c0c7812 */ /* 0x000fe200078efcff */
[----:B--2---:R-:W-:Y:S06]  /*a110*/  @P3 BRA `(.L_x_744) ;  /* 0x0000000000083947 */ /* 0x004fec0003800000 */
[----:B------:R-:W2:Y:S02]  /*a120*/  SYNCS.PHASECHK.TRANS64.TRYWAIT P3, [R216+URZ+0x28c30], R20 ;  /* 0x028c3014d80075a7 */ /* 0x000ea4000806017f */
[----:B--2---:R-:W-:Y:S05]  /*a130*/  @!P3 BRA `(.L_x_745) ;  /* 0x000000e4007cb947 */ /* 0x004fea0003800000 */
.L_x_744:
[----:B------:R-:W-:Y:S05]  /*a140*/  BSYNC B1 ;  /* 0x0000000000017941 */ /* 0x000fea0003800000 */
.L_x_743:
[----:B------:R-:W-:Y:S01]  /*a150*/  IMAD.MOV.U32 R13, RZ, RZ, 0x40000040 ;  /* 0x40000040ff0d7424 */ /* 0x000fe200078e00ff */
[----:B------:R-:W-:Y:S01]  /*a160*/  R2UR UR4, R12 ;  /* 0x000000000c0472ca */ /* 0x000fe200000e0000 */
[C---:B------:R-:W-:Y:S01]  /*a170*/  VIADD R152, R154.reuse, 0x2 ;  /* 0x000000029a987836 */ /* 0x040fe20000000000 */
[C---:B------:R-:W-:Y:S01]  /*a180*/  R2UR UR6, R154.reuse ;  /* 0x000000009a0672ca */ /* 0x040fe200000e0000 */
[C---:B------:R-:W-:Y:S01]  /*a190*/  VIADD R12, R154.reuse, 0x4 ;  /* 0x000000049a0c7836 */ /* 0x040fe20000000000 */
[----:B------:R-:W-:Y:S01]  /*a1a0*/  R2UR UR7, R155 ;  /* 0x000000009b0772ca */ /* 0x000fe200000e0000 */
[----:B------:R-:W-:Y:S01]  /*a1b0*/  VIADD R154, R154, 0x6 ;  /* 0x000000069a9a7836 */ /* 0x000fe20000000000 */
[----:B------:R-:W-:Y:S01]  /*a1c0*/  R2UR UR5, R13 ;  /* 0x000000000d0572ca */ /* 0x000fe200000e0000 */
[----:B------:R-:W-:Y:S01]  /*a1d0*/  IMAD.MOV.U32 R153, RZ, RZ, 0x40000040 ;  /* 0x40000040ff997424 */ /* 0x000fe200078e00ff */
[----:B------:R-:W-:Y:S01]  /*a1e0*/  R2UR UR10, R152 ;  /* 0x00000000980a72ca */ /* 0x000fe200000e0000 */
[----:B------:R-:W-:Y:S01]  /*a1f0*/  IMAD.MOV.U32 R155, RZ, RZ, 0x40000040 ;  /* 0x40000040ff9b7424 */ /* 0x000fe200078e00ff */
[----:B------:R-:W-:-:S02]  /*a200*/  R2UR UR18, R154 ;  /* 0x000000009a1272ca */ /* 0x000fc400000e0000 */
[----:B------:R-:W-:Y:S02]  /*a210*/  R2UR UR11, R153 ;  /* 0x00000000990b72ca */ /* 0x000fe400000e0000 */
[----:B------:R-:W-:Y:S02]  /*a220*/  R2UR UR19, R155 ;  /* 0x000000009b1372ca */ /* 0x000fe400000e0000 */
[----:B0-----:R-:W-:Y:S01]  /*a230*/  WARPGROUP.ARRIVE ;  /* 0x00000000000079c5 */ /* 0x001fe20000000000 */
[----:B------:R-:W-:Y:S02]  /*a240*/  R2UR UR8, R8 ;  /* 0x00000000080872ca */ /* 0x000fe400000e0000 */
[----:B------:R-:W-:Y:S02]  /*a250*/  R2UR UR9, R9 ;  /* 0x00000000090972ca */ /* 0x000fe400000e0000 */
[----:B------:R-:W-:Y:S01]  /*a260*/  R2UR UR14, R12 ;  /* 0x000000000c0e72ca */ /* 0x000fe200000e0000 */
[----:B------:R-:W-:Y:S01]  /*a270*/  HGMMA.64x64x16.F32 R152, gdesc[UR4], RZ, !UPT, gsb0 ;  /* 0x00e00000049879f0 */ /* 0x000fe2000c0008ff */
[----:B------:R-:W-:-:S02]  /*a280*/  R2UR UR15, R13 ;  /* 0x000000000d0f72ca */ /* 0x000fc400000e0000 */
[----:B------:R-:W-:Y:S02]  /*a290*/  R2UR UR12, R6 ;  /* 0x00000000060c72ca */ /* 0x000fe400000e0000 */
[----:B------:R-:W-:Y:S02]  /*a2a0*/  R2UR UR13, R7 ;  /* 0x00000000070d72ca */ /* 0x000fe400000e0000 */
[----:B------:R-:W-:Y:S02]  /*a2b0*/  R2UR UR16, R4 ;  /* 0x00000000041072ca */ /* 0x000fe400000e0000 */
[----:B------:R-:W-:Y:S01]  /*a2c0*/  R2UR UR17, R5 ;  /* 0x00000000051172ca */ /* 0x000fe200000e0000 */
        /* <DEDUP_REMOVED lines=41> */
[----:B---3--:R-:W-:Y:S01]  /*a560*/  FMNMX.FTZ R12, R152, R13, !PT ;  /* 0x0000000d980c7209 */ /* 0x008fe20007810000 */
[----:B------:R-:W-:Y:S01]  /*a570*/  FMUL.FTZ R174, R174, UR37 ;  /* 0x00000025aeae7c20 */ /* 0x000fe20008410000 */
[----:B------:R-:W-:Y:S01]  /*a580*/  FMUL.FTZ R175, R175, UR37 ;  /* 0x00000025afaf7c20 */ /* 0x000fe20008410000 */
[----:B------:R-:W-:Y:S01]  /*a590*/  FMUL.FTZ R178, R178, UR37 ;  /* 0x00000025b2b27c20 */ /* 0x000fe20008410000 */
[----:B------:R-:W-:Y:S01]  /*a5a0*/  FMUL.FTZ R179, R179, UR37 ;  /* 0x00000025b3b37c20 */ /* 0x000fe20008410000 */
[----:B------:R-:W-:Y:S01]  /*a5b0*/  FMUL.FTZ R182, R182, UR37 ;  /* 0x00000025b6b67c20 */ /* 0x000fe20008410000 */
[----:B------:R-:W-:Y:S01]  /*a5c0*/  FMUL.FTZ R183, R183, UR37 ;  /* 0x00000025b7b77c20 */ /* 0x000fe20008410000 */
[----:B------:R-:W3:Y:S01]  /*a5d0*/  MUFU.TANH R157, R157 ;  /* 0x0000009d009d7308 */ /* 0x000ee20000002400 */
[----:B----4-:R-:W-:-:S07]  /*a5e0*/  FMNMX.FTZ R12, R153, R12, !PT ;  /* 0x0000000c990c7209 */ /* 0x010fce0007810000 */
[----:B------:R-:W4:Y:S01]  /*a5f0*/  MUFU.TANH R160, R160 ;  /* 0x000000a000a07308 */ /* 0x000f220000002400 */
[----:B0-----:R-:W-:-:S07]  /*a600*/  FMNMX.FTZ R12, R156, R12, !PT ;  /* 0x0000000c9c0c7209 */ /* 0x001fce0007810000 */
[----:B------:R-:W0:Y:S01]  /*a610*/  MUFU.TANH R161, R161 ;  /* 0x000000a100a17308 */ /* 0x000e220000002400 */
[----:B---3--:R-:W-:-:S07]  /*a620*/  FMNMX.FTZ R12, R157, R12, !PT ;  /* 0x0000000c9d0c7209 */ /* 0x008fce0007810000 */
        /* <DEDUP_REMOVED lines=18> */
[----:B------:R-:W-:Y:S01]  /*a750*/  MUFU.TANH R154, R154 ;  /* 0x0000009a009a7308 */ /* 0x000fe20000002400 */
[----:B----4-:R-:W-:-:S07]  /*a760*/  FMNMX.FTZ R13, R177, R12, !PT ;  /* 0x0000000cb10d7209 */ /* 0x010fce0007810000 */
[----:B------:R-:W-:Y:S01]  /*a770*/  MUFU.TANH R155, R155 ;  /* 0x0000009b009b7308 */ /* 0x000fe20000002400 */
[----:B0-----:R-:W-:-:S05]  /*a780*/  FMNMX.FTZ R12, R180, R13, !PT ;  /* 0x0000000db40c7209 */ /* 0x001fca0007810000 */
[----:B------:R-:W0:Y:S02]  /*a790*/  SHFL.BFLY PT, R13, R12, 0x2, 0x1f ;  /* 0x0c401f000c0d7f89 */ /* 0x000e2400000e0000 */
[----:B------:R-:W-:Y:S08]  /*a7a0*/  MUFU.TANH R158, R158 ;  /* 0x0000009e009e7308 */ /* 0x000ff00000002400 */
[----:B------:R-:W-:Y:S08]  /*a7b0*/  MUFU.TANH R159, R159 ;  /* 0x0000009f009f7308 */ /* 0x000ff00000002400 */
[----:B------:R-:W-:Y:S01]  /*a7c0*/  MUFU.TANH R162, R162 ;  /* 0x000000a200a27308 */ /* 0x000fe20000002400 */
[----:B0-----:R-:W-:-:S07]  /*a7d0*/  FMNMX.FTZ R12, R12, R13, !PT ;  /* 0x0000000d0c0c7209 */ /* 0x001fce0007810000 */
[----:B------:R-:W-:Y:S01]  /*a7e0*/  MUFU.TANH R163, R163 ;  /* 0x000000a300a37308 */ /* 0x000fe20000002400 */
[----:B------:R-:W0:Y:S07]  /*a7f0*/  SHFL.BFLY PT, R13, R12, 0x1, 0x1f ;  /* 0x0c201f000c0d7f89 */ /* 0x000e2e00000e0000 */
[----:B------:R-:W-:Y:S08]  /*a800*/  MUFU.TANH R166, R166 ;  /* 0x000000a600a67308 */ /* 0x000ff00000002400 */
[----:B------:R-:W-:Y:S08]  /*a810*/  MUFU.TANH R167, R167 ;  /* 0x000000a700a77308 */ /* 0x000ff00000002400 */
[----:B------:R-:W-:Y:S01]  /*a820*/  MUFU.TANH R170, R170 ;  /* 0x000000aa00aa7308 */ /* 0x000fe20000002400 */
[----:B0-----:R-:W-:Y:S01]  /*a830*/  FMNMX.FTZ R12, R12, R13, !PT ;  /* 0x0000000d0c0c7209 */ /* 0x001fe20007810000 */
[----:B------:R-:W-:-:S04]  /*a840*/  IMAD.U32 R13, RZ, RZ, UR36 ;  /* 0x00000024ff0d7e24 */ /* 0x000fc8000f8e00ff */
[C---:B------:R-:W-:Y:S01]  /*a850*/  FADD.FTZ R225, -R12.reuse, R225 ;  /* 0x000000e10ce17221 */ /* 0x040fe20000010100 */
[-C--:B------:R-:W-:Y:S01]  /*a860*/  FMUL.FTZ R181, R12, R13.reuse ;  /* 0x0000000d0cb57220 */ /* 0x080fe20000410000 */
[----:B------:R-:W-:Y:S02]  /*a870*/  MUFU.TANH R171, R171 ;  /* 0x000000ab00ab7308 */ /* 0x000fe40000002400 */
[-C--:B------:R-:W-:Y:S01]  /*a880*/  FMUL.FTZ R225, R225, R13.reuse ;  /* 0x0000000de1e17220 */ /* 0x080fe20000410000 */
[-CC-:B------:R-:W-:Y:S01]  /*a890*/  FFMA.FTZ R14, R14, R13.reuse, -R181.reuse ;  /* 0x0000000d0e0e7223 */ /* 0x180fe200000108b5 */
[-CC-:B------:R-:W-:Y:S01]  /*a8a0*/  FFMA.FTZ R152, R152, R13.reuse, -R181.reuse ;  /* 0x0000000d98987223 */ /* 0x180fe200000108b5 */
[-CC-:B------:R-:W-:Y:S01]  /*a8b0*/  FFMA.FTZ R153, R153, R13.reuse, -R181.reuse ;  /* 0x0000000d99997223 */ /* 0x180fe200000108b5 */
[-CC-:B------:R-:W-:Y:S01]  /*a8c0*/  FFMA.FTZ R156, R156, R13.reuse, -R181.reuse ;  /* 0x0000000d9c9c7223 */ /* 0x180fe200000108b5 */
[-CC-:B------:R-:W-:Y:S01]  /*a8d0*/  FFMA.FTZ R157, R157, R13.reuse, -R181.reuse ;  /* 0x0000000d9d9d7223 */ /* 0x180fe200000108b5 */
[----:B------:R-:W0:Y:S01]  /*a8e0*/  MUFU.EX2 R225, R225 ;  /* 0x000000e100e17308 */ /* 0x000e220000000800 */
[-CC-:B------:R-:W-:Y:S01]  /*a8f0*/  FFMA.FTZ R160, R160, R13.reuse, -R181.reuse ;  /* 0x0000000da0a07223 */ /* 0x180fe200000108b5 */
[-CC-:B------:R-:W-:Y:S01]  /*a900*/  FFMA.FTZ R161, R161, R13.reuse, -R181.reuse ;  /* 0x0000000da1a17223 */ /* 0x180fe200000108b5 */
[-CC-:B------:R-:W-:Y:S01]  /*a910*/  FFMA.FTZ R164, R164, R13.reuse, -R181.reuse ;  /* 0x0000000da4a47223 */ /* 0x180fe200000108b5 */
[-CC-:B------:R-:W-:Y:S01]  /*a920*/  FFMA.FTZ R165, R165, R13.reuse, -R181.reuse ;  /* 0x0000000da5a57223 */ /* 0x180fe200000108b5 */
[-CC-:B------:R-:W-:Y:S01]  /*a930*/  FFMA.FTZ R168, R168, R13.reuse, -R181.reuse ;  /* 0x0000000da8a87223 */ /* 0x180fe200000108b5 */
[-CC-:B------:R-:W-:Y:S01]  /*a940*/  FFMA.FTZ R169, R169, R13.reuse, -R181.reuse ;  /* 0x0000000da9a97223 */ /* 0x180fe200000108b5 */
[-CC-:B------:R-:W-:Y:S01]  /*a950*/  FFMA.FTZ R172, R172, R13.reuse, -R181.reuse ;  /* 0x0000000dacac7223 */ /* 0x180fe200000108b5 */
[----:B------:R-:W3:Y:S01]  /*a960*/  MUFU.EX2 R14, R14 ;  /* 0x0000000e000e7308 */ /* 0x000ee20000000800 */
[-CC-:B------:R-:W-:Y:S01]  /*a970*/  FFMA.FTZ R173, R173, R13.reuse, -R181.reuse ;  /* 0x0000000dadad7223 */ /* 0x180fe200000108b5 */
[-CC-:B------:R-:W-:Y:S01]  /*a980*/  FFMA.FTZ R176, R176, R13.reuse, -R181.reuse ;  /* 0x0000000db0b07223 */ /* 0x180fe200000108b5 */
[-CC-:B------:R-:W-:Y:S01]  /*a990*/  FFMA.FTZ R177, R177, R13.reuse, -R181.reuse ;  /* 0x0000000db1b17223 */ /* 0x180fe200000108b5 */
[----:B------:R-:W-:-:S04]  /*a9a0*/  FFMA.FTZ R180, R180, R13, -R181 ;  /* 0x0000000db4b47223 */ /* 0x000fc800000108b5 */
[----:B------:R-:W4:Y:S01]  /*a9b0*/  MUFU.EX2 R152, R152 ;  /* 0x0000009800987308 */ /* 0x000f220000000800 */
[-C--:B0-----:R-:W-:Y:S01]  /*a9c0*/  FMUL.FTZ R24, R24, R225.reuse ;  /* 0x000000e118187220 */ /* 0x081fe20000410000 */
[-C--:B------:R-:W-:Y:S01]  /*a9d0*/  FMUL.FTZ R25, R25, R225.reuse ;  /* 0x000000e119197220 */ /* 0x080fe20000410000 */
[-C--:B------:R-:W-:Y:S01]  /*a9e0*/  FMUL.FTZ R28, R28, R225.reuse ;  /* 0x000000e11c1c7220 */ /* 0x080fe20000410000 */
[-C--:B------:R-:W-:Y:S01]  /*a9f0*/  FMUL.FTZ R29, R29, R225.reuse ;  /* 0x000000e11d1d7220 */ /* 0x080fe20000410000 */
[-C--:B------:R-:W-:Y:S01]  /*aa00*/  FMUL.FTZ R32, R32, R225.reuse ;  /* 0x000000e120207220 */ /* 0x080fe20000410000 */
[-C--:B------:R-:W-:Y:S01]  /*aa10*/  FMUL.FTZ R33, R33, R225.reuse ;  /* 0x000000e121217220 */ /* 0x080fe20000410000 */
[----:B------:R-:W-:Y:S01]  /*aa20*/  FMUL.FTZ R36, R36, R225 ;  /* 0x000000e124247220 */ /* 0x000fe20000410000 */
[----:B------:R-:W0:Y:S01]  /*aa30*/  MUFU.TANH R174, R174 ;  /* 0x000000ae00ae7308 */ /* 0x000e220000002400 */
[----:B---3--:R-:W-:Y:S01]  /*aa40*/  FFMA.FTZ R3, R225, R3, R14 ;  /* 0x00000003e1037223 */ /* 0x008fe2000001000e */
[-C--:B------:R-:W-:Y:S01]  /*aa50*/  FMUL.FTZ R37, R37, R225.reuse ;  /* 0x000000e125257220 */ /* 0x080fe20000410000 */
[-C--:B------:R-:W-:Y:S01]  /*aa60*/  FMUL.FTZ R40, R40, R225.reuse ;  /* 0x000000e128287220 */ /* 0x080fe20000410000 */
[-C--:B------:R-:W-:Y:S01]  /*aa70*/  FMUL.FTZ R41, R41, R225.reuse ;  /* 0x000000e129297220 */ /* 0x080fe20000410000 */
[-C--:B------:R-:W-:Y:S01]  /*aa80*/  FMUL.FTZ R44, R44, R225.reuse ;  /* 0x000000e12c2c7220 */ /* 0x080fe20000410000 */
[-C--:B------:R-:W-:Y:S01]  /*aa90*/  FMUL.FTZ R45, R45, R225.reuse ;  /* 0x000000e12d2d7220 */ /* 0x080fe20000410000 */
[----:B------:R-:W-:Y:S01]  /*aaa0*/  FMUL.FTZ R48, R48, R225 ;  /* 0x000000e130307220 */ /* 0x000fe20000410000 */
[----:B------:R-:W3:Y:S01]  /*aab0*/  MUFU.TANH R175, R175 ;  /* 0x000000af00af7308 */ /* 0x000ee20000002400 */
[C---:B----4-:R-:W-:Y:S01]  /*aac0*/  FADD.FTZ R3, R152.reuse, R3 ;  /* 0x0000000398037221 */ /* 0x050fe20000010000 */
[----:B------:R-:W-:Y:S01]  /*aad0*/  F2FP.F16.F32.PACK_AB R152, R152, R14 ;  /* 0x0000000e9898723e */ /* 0x000fe200000000ff */
[----:B------:R-:W-:-:S02]  /*aae0*/  @!P1 VIADD R14, R216, 0x28c40 ;  /* 0x00028c40d80e9836 */ /* 0x000fc40000000000 */
[-C--:B------:R-:W-:Y:S01]  /*aaf0*/  FMUL.FTZ R49, R49, R225.reuse ;  /* 0x000000e131317220 */ /* 0x080fe20000410000 */
[-C--:B------:R-:W-:Y:S01]  /*ab00*/  FMUL.FTZ R52, R52, R225.reuse ;  /* 0x000000e134347220 */ /* 0x080fe20000410000 */
[-C--:B------:R-:W-:Y:S01]  /*ab10*/  FMUL.FTZ R53, R53, R225.reuse ;  /* 0x000000e135357220 */ /* 0x080fe20000410000 */
[-C--:B------:R-:W-:Y:S01]  /*ab20*/  FMUL.FTZ R56, R56, R225.reuse ;  /* 0x000000e138387220 */ /* 0x080fe20000410000 */
[----:B------:R-:W-:Y:S01]  /*ab30*/  @!P1 PRMT R14, RZ, 0x654, R14 ;  /* 0x00000654ff0e9816 */ /* 0x000fe2000000000e */
[----:B------:R-:W4:Y:S01]  /*ab40*/  MUFU.TANH R178, R178 ;  /* 0x000000b200b27308 */ /* 0x000f220000002400 */
[-C--:B------:R-:W-:Y:S01]  /*ab50*/  FMUL.FTZ R57, R57, R225.reuse ;  /* 0x000000e139397220 */ /* 0x080fe20000410000 */
[-C--:B------:R-:W-:Y:S01]  /*ab60*/  FMUL.FTZ R60, R60, R225.reuse ;  /* 0x000000e13c3c7220 */ /* 0x080fe20000410000 */
[----:B------:R5:W-:Y:S01]  /*ab70*/  @!P1 SYNCS.ARRIVE.TRANS64.RED.A1T0 RZ, [R14+URZ], RZ ;  /* 0x000000ff0eff99a7 */ /* 0x000be2000810043f */
[-C--:B------:R-:W-:Y:S01]  /*ab80*/  FMUL.FTZ R61, R61, R225.reuse ;  /* 0x000000e13d3d7220 */ /* 0x080fe20000410000 */
[-C--:B------:R-:W-:Y:S01]  /*ab90*/  FMUL.FTZ R64, R64, R225.reuse ;  /* 0x000000e140407220 */ /* 0x080fe20000410000 */
[-C--:B------:R-:W-:Y:S01]  /*aba0*/  FMUL.FTZ R65, R65, R225.reuse ;  /* 0x000000e141417220 */ /* 0x080fe20000410000 */
[-C--:B------:R-:W-:Y:S01]  /*abb0*/  FMUL.FTZ R68, R68, R225.reuse ;  /* 0x000000e144447220 */ /* 0x080fe20000410000 */
[----:B------:R-:W1:Y:S01]  /*abc0*/  MUFU.TANH R179, R179 ;  /* 0x000000b300b37308 */ /* 0x000e620000002400 */
[-C--:B------:R-:W-:Y:S01]  /*abd0*/  FMUL.FTZ R69, R69, R225.reuse ;  /* 0x000000e145457220 */ /* 0x080fe20000410000 */
[----:B------:R-:W-:Y:S01]  /*abe0*/  FMUL.FTZ R72, R72, R225 ;  /* 0x000000e148487220 */ /* 0x000fe20000410000 */
[----:B-----5:R-:W-:-:S02]  /*abf0*/  IMAD.MOV R14, RZ, RZ, -R194 ;  /* 0x000000ffff0e7224 */ /* 0x020fc400078e0ac2 */
[-C--:B------:R-:W-:Y:S01]  /*ac00*/  FMUL.FTZ R73, R73, R225.reuse ;  /* 0x000000e149497220 */ /* 0x080fe20000410000 */
[-C--:B------:R-:W-:Y:S01]  /*ac10*/  FMUL.FTZ R76, R76, R225.reuse ;  /* 0x000000e14c4c7220 */ /* 0x080fe20000410000 */
[-C--:B------:R-:W-:Y:S01]  /*ac20*/  FMUL.FTZ R77, R77, R225.reuse ;  /* 0x000000e14d4d7220 */ /* 0x080fe20000410000 */
[----:B------:R-:W-:Y:S01]  /*ac30*/  FMUL.FTZ R80, R80, R225 ;  /* 0x000000e150507220 */ /* 0x000fe20000410000 */
[----:B------:R-:W-:Y:S01]  /*ac40*/  ISETP.NE.AND P3, PT, R193, R14, PT ;  /* 0x0000000ec100720c */ /* 0x000fe20003f65270 */
[----:B------:R-:W5:Y:S01]  /*ac50*/  MUFU.TANH R182, R182 ;  /* 0x000000b600b67308 */ /* 0x000f620000002400 */
[----:B------:R-:W-:Y:S01]  /*ac60*/  FMNMX.FTZ R14, R154, R21, !PT ;  /* 0x000000159a0e7209 */ /* 0x000fe20007810000 */
[-C--:B------:R-:W-:Y:S01]  /*ac70*/  FMUL.FTZ R81, R81, R225.reuse ;  /* 0x000000e151517220 */ /* 0x080fe20000410000 */
[-C--:B------:R-:W-:Y:S01]  /*ac80*/  FMUL.FTZ R84, R84, R225.reuse ;  /* 0x000000e154547220 */ /* 0x080fe20000410000 */
[-C--:B------:R-:W-:Y:S01]  /*ac90*/  FMUL.FTZ R85, R85, R225.reuse ;  /* 0x000000e155557220 */ /* 0x080fe20000410000 */
[----:B------:R-:W-:Y:S01]  /*aca0*/  FMNMX.FTZ R14, R155, R14, !PT ;  /* 0x0000000e9b0e7209 */ /* 0x000fe20007810000 */
[-C--:B------:R-:W-:Y:S01]  /*acb0*/  FMUL.FTZ R88, R88, R225.reuse ;  /* 0x000000e158587220 */ /* 0x080fe20000410000 */
[-C--:B------:R-:W-:Y:S01]  /*acc0*/  FMUL.FTZ R89, R89, R225.reuse ;  /* 0x000000e159597220 */ /* 0x080fe20000410000 */
[-C--:B------:R-:W-:Y:S01]  /*acd0*/  FMUL.FTZ R92, R92, R225.reuse ;  /* 0x000000e15c5c7220 */ /* 0x080fe20000410000 */
[----:B------:R-:W-:Y:S01]  /*ace0*/  FMNMX.FTZ R14, R158, R14, !PT ;  /* 0x0000000e9e0e7209 */ /* 0x000fe20007810000 */
[-C--:B------:R-:W-:Y:S01]  /*acf0*/  FMUL.FTZ R93, R93, R225.reuse ;  /* 0x000000e15d5d7220 */ /* 0x080fe20000410000 */
[-C--:B------:R-:W-:Y:S01]  /*ad00*/  FMUL.FTZ R96, R96, R225.reuse ;  /* 0x000000e160607220 */ /* 0x080fe20000410000 */
[----:B------:R-:W-:Y:S01]  /*ad10*/  @!P3 IMAD R181, R224, 0x40, R191 ;  /* 0x00000040e0b5b824 */ /* 0x000fe200078e02bf */
[----:B------:R-:W-:Y:S01]  /*ad20*/  FMNMX.FTZ R14, R159, R14, !PT ;  /* 0x0000000e9f0e7209 */ /* 0x000fe20007810000 */
[-C--:B------:R-:W-:Y:S01]  /*ad30*/  FMUL.FTZ R97, R97, R225.reuse ;  /* 0x000000e161617220 */ /* 0x080fe20000410000 */
[-C--:B------:R-:W-:Y:S01]  /*ad40*/  FMUL.FTZ R100, R100, R225.reuse ;  /* 0x000000e164647220 */ /* 0x080fe20000410000 */
[----:B------:R-:W-:Y:S01]  /*ad50*/  @!P3 IMAD R181, R181, 0x4, R2 ;  /* 0x00000004b5b5b824 */ /* 0x000fe200078e0202 */
        /* <DEDUP_REMOVED lines=24> */
[----:B0-----:R-:W-:Y:S01]  /*aee0*/  FMNMX.FTZ R14, R174, R14, !PT ;  /* 0x0000000eae0e7209 */ /* 0x001fe20007810000 */
        /* <DEDUP_REMOVED lines=8> */
[----:B------:R-:W0:Y:S08]  /*af70*/  MUFU.TANH R183, R183 ;  /* 0x000000b700b77308 */ /* 0x000e300000002400 */
[----:B------:R-:W2:Y:S01]  /*af80*/  MUFU.EX2 R153, R153 ;  /* 0x0000009900997308 */ /* 0x000ea20000000800 */
[----:B---3--:R-:W-:-:S04]  /*af90*/  FMNMX.FTZ R225, R175, R14, !PT ;  /* 0x0000000eafe17209 */ /* 0x008fc80007810000 */
[----:B----4-:R-:W-:-:S03]  /*afa0*/  FMNMX.FTZ R14, R178, R225, !PT ;  /* 0x000000e1b20e7209 */ /* 0x010fc60007810000 */
[----:B------:R-:W3:Y:S01]  /*afb0*/  MUFU.EX2 R156, R156 ;  /* 0x0000009c009c7308 */ /* 0x000ee20000000800 */
[----:B-1----:R-:W-:-:S04]  /*afc0*/  FMNMX.FTZ R225, R179, R14, !PT ;  /* 0x0000000eb3e17209 */ /* 0x002fc80007810000 */
[----:B-----5:R-:W-:-:S03]  /*afd0*/  FMNMX.FTZ R14, R182, R225, !PT ;  /* 0x000000e1b60e7209 */ /* 0x020fc60007810000 */
[----:B------:R-:W1:Y:S01]  /*afe0*/  MUFU.EX2 R157, R157 ;  /* 0x0000009d009d7308 */ /* 0x000e620000000800 */
[----:B0-----:R-:W-:Y:S01]  /*aff0*/  FMNMX.FTZ R14, R183, R14, !PT ;  /* 0x0000000eb70e7209 */ /* 0x001fe20007810000 */
[----:B--2---:R-:W-:-:S04]  /*b000*/  FADD.FTZ R3, R153, R3 ;  /* 0x0000000399037221 */ /* 0x004fc80000010000 */
[----:B------:R-:W0:Y:S02]  /*b010*/  SHFL.BFLY PT, R224, R14, 0x2, 0x1f ;  /* 0x0c401f000ee07f89 */ /* 0x000e2400000e0000 */
[----:B------:R-:W2:Y:S01]  /*b020*/  MUFU.EX2 R160, R160 ;  /* 0x000000a000a07308 */ /* 0x000ea20000000800 */
[----:B---3--:R-:W-:-:S07]  /*b030*/  FADD.FTZ R236, R156, R3 ;  /* 0x000000039cec7221 */ /* 0x008fce0000010000 */
[----:B------:R-:W3:Y:S01]  /*b040*/  MUFU.EX2 R161, R161 ;  /* 0x000000a100a17308 */ /* 0x000ee20000000800 */
[----:B-1----:R-:W-:-:S07]  /*b050*/  FADD.FTZ R3, R157, R236 ;  /* 0x000000ec9d037221 */ /* 0x002fce0000010000 */
[----:B------:R-:W-:Y:S01]  /*b060*/  MUFU.EX2 R164, R164 ;  /* 0x000000a400a47308 */ /* 0x000fe20000000800 */
[----:B--2---:R-:W-:Y:S01]  /*b070*/  FADD.FTZ R236, R160, R3 ;  /* 0x00000003a0ec7221 */ /* 0x004fe20000010000 */
[----:B0-----:R-:W-:-:S06]  /*b080*/  FMNMX.FTZ R14, R14, R224, !PT ;  /* 0x000000e00e0e7209 */ /* 0x001fcc0007810000 */
[----:B------:R-:W-:Y:S01]  /*b090*/  MUFU.EX2 R165, R165 ;  /* 0x000000a500a57308 */ /* 0x000fe20000000800 */
[----:B---3--:R-:W-:Y:S01]  /*b0a0*/  FADD.FTZ R3, R161, R236 ;  /* 0x000000eca1037221 */ /* 0x008fe20000010000 */
[----:B------:R-:W0:Y:S06]  /*b0b0*/  SHFL.BFLY PT, R224, R14, 0x1, 0x1f ;  /* 0x0c201f000ee07f89 */ /* 0x000e2c00000e0000 */
[----:B------:R-:W-:Y:S08]  /*b0c0*/  MUFU.EX2 R168, R168 ;  /* 0x000000a800a87308 */ /* 0x000ff00000000800 */
[----:B------:R-:W-:Y:S08]  /*b0d0*/  MUFU.EX2 R169, R169 ;  /* 0x000000a900a97308 */ /* 0x000ff00000000800 */
[----:B------:R-:W-:Y:S01]  /*b0e0*/  MUFU.EX2 R172, R172 ;  /* 0x000000ac00ac7308 */ /* 0x000fe20000000800 */
[----:B0-----:R-:W-:-:S05]  /*b0f0*/  FMNMX.FTZ R14, R14, R224, !PT ;  /* 0x000000e00e0e7209 */ /* 0x001fca0007810000 */
[----:B------:R-:W-:Y:S02]  /*b100*/  FADD.FTZ R21, -R14, R21 ;  /* 0x000000150e157221 */ /* 0x000fe40000010100 */
[----:B------:R-:W-:Y:S02]  /*b110*/  MUFU.EX2 R173, R173 ;  /* 0x000000ad00ad7308 */ /* 0x000fe40000000800 */
[----:B------:R-:W-:-:S06]  /*b120*/  FMUL.FTZ R21, R21, R13 ;  /* 0x0000000d15157220 */ /* 0x000fcc0000410000 */
[----:B------:R-:W-:Y:S08]  /*b130*/  MUFU.EX2 R176, R176 ;  /* 0x000000b000b07308 */ /* 0x000ff00000000800 */
[----:B------:R-:W0:Y:S08]  /*b140*/  MUFU.EX2 R21, R21 ;  /* 0x0000001500157308 */ /* 0x000e300000000800 */
[----:B------:R-:W-:Y:S01]  /*b150*/  MUFU.EX2 R177, R177 ;  /* 0x000000b100b17308 */ /* 0x000fe20000000800 */
[----:B0-----:R0:W-:Y:S01]  /*b160*/  @!P3 STS [R181+0x28820], R21 ;  /* 0x02882015b500b388 */ /* 0x0011e20000000800 */
        /* <DEDUP_REMOVED lines=9> */
[----:B0-----:R-:W-:Y:S01]  /*b200*/  FMUL.FTZ R181, R14, R13 ;  /* 0x0000000d0eb57220 */ /* 0x001fe20000410000 */
[-C--:B------:R-:W-:Y:S01]  /*b210*/  FMUL.FTZ R43, R43, R21.reuse ;  /* 0x000000152b2b7220 */ /* 0x080fe20000410000 */
[-C--:B------:R-:W-:Y:S01]  /*b220*/  FMUL.FTZ R46, R46, R21.reuse ;  /* 0x000000152e2e7220 */ /* 0x080fe20000410000 */
[----:B------:R-:W-:Y:S01]  /*b230*/  FMUL.FTZ R47, R47, R21 ;  /* 0x000000152f2f7220 */ /* 0x000fe20000410000 */
        /* <DEDUP_REMOVED lines=12> */
[----:B------:R0:W1:Y:S01]  /*b300*/  MUFU.EX2 R180, R154 ;  /* 0x0000009a00b47308 */ /* 0x0000620000000800 */
[-CC-:B------:R-:W-:Y:S01]  /*b310*/  FFMA.FTZ R175, R175, R13.reuse, -R181.reuse ;  /* 0x0000000dafaf7223 */ /* 0x180fe200000108b5 */
[-CC-:B------:R-:W-:Y:S01]  /*b320*/  FFMA.FTZ R178, R178, R13.reuse, -R181.reuse ;  /* 0x0000000db2b27223 */ /* 0x180fe200000108b5 */
[-CC-:B------:R-:W-:Y:S01]  /*b330*/  FFMA.FTZ R179, R179, R13.reuse, -R181.reuse ;  /* 0x0000000db3b37223 */ /* 0x180fe200000108b5 */
[-CC-:B------:R-:W-:Y:S01]  /*b340*/  FFMA.FTZ R182, R182, R13.reuse, -R181.reuse ;  /* 0x0000000db6b67223 */ /* 0x180fe200000108b5 */
[----:B------:R-:W-:Y:S01]  /*b350*/  FFMA.FTZ R181, R183, R13, -R181 ;  /* 0x0000000db7b57223 */ /* 0x000fe200000108b5 */
[-C--:B------:R-:W-:Y:S01]  /*b360*/  FMUL.FTZ R50, R50, R21.reuse ;  /* 0x0000001532327220 */ /* 0x080fe20000410000 */
[----:B------:R-:W-:Y:S01]  /*b370*/  FMUL.FTZ R51, R51, R21 ;  /* 0x0000001533337220 */ /* 0x000fe20000410000 */
[----:B------:R-:W2:Y:S01]  /*b380*/  MUFU.EX2 R155, R155 ;  /* 0x0000009b009b7308 */ /* 0x000ea20000000800 */
[----:B0-----:R-:W-:Y:S01]  /*b390*/  F2FP.F16.F32.PACK_AB R154, R156, R153 ;  /* 0x000000999c9a723e */ /* 0x001fe200000000ff */
[----:B------:R-:W-:Y:S01]  /*b3a0*/  FMUL.FTZ R54, R54, R21 ;  /* 0x0000001536367220 */ /* 0x000fe20000410000 */
[----:B------:R-:W-:Y:S01]  /*b3b0*/  F2FP.F16.F32.PACK_AB R156, R160, R157 ;  /* 0x0000009da09c723e */ /* 0x000fe200000000ff */
[----:B------:R-:W-:Y:S01]  /*b3c0*/  FADD.FTZ R160, R164, R3 ;  /* 0x00000003a4a07221 */ /* 0x000fe20000010000 */
[-C--:B------:R-:W-:Y:S01]  /*b3d0*/  FMUL.FTZ R55, R55, R21.reuse ;  /* 0x0000001537377220 */ /* 0x080fe20000410000 */
[-C--:B------:R-:W-:Y:S01]  /*b3e0*/  FMUL.FTZ R58, R58, R21.reuse ;  /* 0x000000153a3a7220 */ /* 0x080fe20000410000 */
[----:B------:R-:W-:Y:S01]  /*b3f0*/  FMUL.FTZ R59, R59, R21 ;  /* 0x000000153b3b7220 */ /* 0x000fe20000410000 */
[----:B------:R0:W3:Y:S01]  /*b400*/  MUFU.EX2 R183, R158 ;  /* 0x0000009e00b77308 */ /* 0x0000e20000000800 */
[----:B------:R-:W-:Y:S01]  /*b410*/  FADD.FTZ R3, R165, R160 ;  /* 0x000000a0a5037221 */ /* 0x000fe20000010000 */
[----:B-1----:R-:W-:Y:S01]  /*b420*/  FFMA.FTZ R10, R21, R10, R180 ;  /* 0x0000000a150a7223 */ /* 0x002fe200000100b4 */
[----:B------:R-:W-:Y:S01]  /*b430*/  F2FP.F16.F32.PACK_AB R160, R168, R165 ;  /* 0x000000a5a8a0723e */ /* 0x000fe200000000ff */
[-C--:B------:R-:W-:Y:S01]  /*b440*/  FMUL.FTZ R62, R62, R21.reuse ;  /* 0x000000153e3e7220 */ /* 0x080fe20000410000 */
[-C--:B------:R-:W-:Y:S01]  /*b450*/  FMUL.FTZ R63, R63, R21.reuse ;  /* 0x000000153f3f7220 */ /* 0x080fe20000410000 */
[-C--:B------:R-:W-:Y:S01]  /*b460*/  FMUL.FTZ R66, R66, R21.reuse ;  /* 0x0000001542427220 */ /* 0x080fe20000410000 */
[----:B------:R-:W-:Y:S01]  /*b470*/  FMUL.FTZ R67, R67, R21 ;  /* 0x0000001543437220 */ /* 0x000fe20000410000 */
[----:B------:R-:W1:Y:S01]  /*b480*/  MUFU.EX2 R159, R159 ;  /* 0x0000009f009f7308 */ /* 0x000e620000000800 */
[C---:B--2---:R-:W-:Y:S01]  /*b490*/  FADD.FTZ R10, R155.reuse, R10 ;  /* 0x0000000a9b0a7221 */ /* 0x044fe20000010000 */
[----:B0-----:R-:W-:Y:S01]  /*b4a0*/  F2FP.F16.F32.PACK_AB R158, R164, R161 ;  /* 0x000000a1a49e723e */ /* 0x001fe200000000ff */
[-C--:B------:R-:W-:Y:S01]  /*b4b0*/  FMUL.FTZ R70, R70, R21.reuse ;  /* 0x0000001546467220 */ /* 0x080fe20000410000 */
[----:B------:R-:W-:Y:S01]  /*b4c0*/  F2FP.F16.F32.PACK_AB R153, R155, R180 ;  /* 0x000000b49b99723e */ /* 0x000fe200000000ff */
[-C--:B------:R-:W-:Y:S01]  /*b4d0*/  FMUL.FTZ R71, R71, R21.reuse ;  /* 0x0000001547477220 */ /* 0x080fe20000410000 */
[-C--:B------:R-:W-:Y:S01]  /*b4e0*/  FMUL.FTZ R74, R74, R21.reuse ;  /* 0x000000154a4a7220 */ /* 0x080fe20000410000 */
[-C--:B------:R-:W-:Y:S01]  /*b4f0*/  FMUL.FTZ R75, R75, R21.reuse ;  /* 0x000000154b4b7220 */ /* 0x080fe20000410000 */
[----:B------:R0:W2:Y:S01]  /*b500*/  MUFU.EX2 R225, R162 ;  /* 0x000000a200e17308 */ /* 0x0000a20000000800 */
[----:B---3--:R-:W-:Y:S01]  /*b510*/  FADD.FTZ R10, R183, R10 ;  /* 0x0000000ab70a7221 */ /* 0x008fe20000010000 */
[-C--:B------:R-:W-:Y:S01]  /*b520*/  FMUL.FTZ R78, R78, R21.reuse ;  /* 0x000000154e4e7220 */ /* 0x080fe20000410000 */
[-C--:B------:R-:W-:Y:S01]  /*b530*/  FMUL.FTZ R79, R79, R21.reuse ;  /* 0x000000154f4f7220 */ /* 0x080fe20000410000 */
[-C--:B------:R-:W-:Y:S01]  /*b540*/  FMUL.FTZ R82, R82, R21.reuse ;  /* 0x0000001552527220 */ /* 0x080fe20000410000 */
[-C--:B------:R-:W-:Y:S01]  /*b550*/  FMUL.FTZ R83, R83, R21.reuse ;  /* 0x0000001553537220 */ /* 0x080fe20000410000 */
[-C--:B------:R-:W-:Y:S01]  /*b560*/  FMUL.FTZ R86, R86, R21.reuse ;  /* 0x0000001556567220 */ /* 0x080fe20000410000 */
[----:B------:R-:W-:Y:S01]  /*b570*/  FMUL.FTZ R87, R87, R21 ;  /* 0x0000001557577220 */ /* 0x000fe20000410000 */
[----:B------:R-:W3:Y:S01]  /*b580*/  MUFU.EX2 R163, R163 ;  /* 0x000000a300a37308 */ /* 0x000ee20000000800 */
[----:B0-----:R-:W-:Y:S01]  /*b590*/  FADD.FTZ R162, R168, R3 ;  /* 0x00000003a8a27221 */ /* 0x001fe20000010000 */
[C---:B-1----:R-:W-:Y:S01]  /*b5a0*/  FADD.FTZ R10, R159.reuse, R10 ;  /* 0x0000000a9f0a7221 */ /* 0x042fe20000010000 */
[----:B------:R-:W-:Y:S01]  /*b5b0*/  F2FP.F16.F32.PACK_AB R155, R159, R183 ;  /* 0x000000b79f9b723e */ /* 0x000fe200000000ff */
[----:B------:R-:W-:Y:S01]  /*b5c0*/  BAR.SYNC.DEFER_BLOCKING 0xf, 0x100 ;  /* 0x03c4000000007b1d */ /* 0x000fe20000010000 */
[----:B------:R-:W-:Y:S01]  /*b5d0*/  FADD.FTZ R3, R169, R162 ;  /* 0x000000a2a9037221 */ /* 0x000fe20000010000 */
[----:B------:R-:W-:Y:S01]  /*b5e0*/  F2FP.F16.F32.PACK_AB R162, R172, R169 ;  /* 0x000000a9aca2723e */ /* 0x000fe200000000ff */
[-C--:B------:R-:W-:Y:S01]  /*b5f0*/  FMUL.FTZ R90, R90, R21.reuse ;  /* 0x000000155a5a7220 */ /* 0x080fe20000410000 */
[-C--:B------:R-:W-:Y:S01]  /*b600*/  FMUL.FTZ R91, R91, R21.reuse ;  /* 0x000000155b5b7220 */ /* 0x080fe20000410000 */
[----:B------:R-:W-:Y:S01]  /*b610*/  FADD.FTZ R164, R172, R3 ;  /* 0x00000003aca47221 */ /* 0x000fe20000010000 */
[----:B------:R-:W0:Y:S01]  /*b620*/  MUFU.EX2 R224, R224 ;  /* 0x000000e000e07308 */ /* 0x000e220000000800 */
[----:B--2---:R-:W-:Y:S01]  /*b630*/  FADD.FTZ R10, R225, R10 ;  /* 0x0000000ae10a7221 */ /* 0x004fe20000010000 */
[----:B------:R-:W-:Y:S01]  /*b640*/  FMUL.FTZ R94, R94, R21 ;  /* 0x000000155e5e7220 */ /* 0x000fe20000410000 */
[----:B------:R-:W-:Y:S01]  /*b650*/  FADD.FTZ R3, R173, R164 ;  /* 0x000000a4ad037221 */ /* 0x000fe20000010000 */
[----:B------:R-:W-:Y:S01]  /*b660*/  F2FP.F16.F32.PACK_AB R164, R176, R173 ;  /* 0x000000adb0a4723e */ /* 0x000fe200000000ff */
[-C--:B------:R-:W-:Y:S01]  /*b670*/  FMUL.FTZ R95, R95, R21.reuse ;  /* 0x000000155f5f7220 */ /* 0x080fe20000410000 */
[-C--:B------:R-:W-:Y:S01]  /*b680*/  FMUL.FTZ R98, R98, R21.reuse ;  /* 0x0000001562627220 */ /* 0x080fe20000410000 */
[----:B------:R-:W-:Y:S01]  /*b690*/  FADD.FTZ R168, R176, R3 ;  /* 0x00000003b0a87221 */ /* 0x000fe20000010000 */
[----:B------:R-:W1:Y:S01]  /*b6a0*/  MUFU.EX2 R167, R167 ;  /* 0x000000a700a77308 */ /* 0x000e620000000800 */
[----:B---3--:R-:W-:Y:S01]  /*b6b0*/  FADD.FTZ R157, R163, R10 ;  /* 0x0000000aa39d7221 */ /* 0x008fe20000010000 */
[-C--:B------:R-:W-:Y:S01]  /*b6c0*/  FMUL.FTZ R99, R99, R21.reuse ;  /* 0x0000001563637220 */ /* 0x080fe20000410000 */
[----:B------:R-:W-:Y:S01]  /*b6d0*/  FADD.FTZ R3, R177, R168 ;  /* 0x000000a8b1037221 */ /* 0x000fe20000010000 */
[-C--:B------:R-:W-:Y:S01]  /*b6e0*/  FMUL.FTZ R102, R102, R21.reuse ;  /* 0x0000001566667220 */ /* 0x080fe20000410000 */
[-C--:B------:R-:W-:Y:S01]  /*b6f0*/  FMUL.FTZ R103, R103, R21.reuse ;  /* 0x0000001567677220 */ /* 0x080fe20000410000 */
[----:B------:R-:W-:Y:S01]  /*b700*/  FMUL.FTZ R106, R106, R21 ;  /* 0x000000156a6a7220 */ /* 0x000fe20000410000 */
[----:B------:R-:W-:Y:S01]  /*b710*/  FADD.FTZ R3, R166, R3 ;  /* 0x00000003a6037221 */ /* 0x000fe20000010000 */
[----:B------:R-:W2:Y:S01]  /*b720*/  MUFU.EX2 R161, R170 ;  /* 0x000000aa00a17308 */ /* 0x000ea20000000800 */
[----:B0-----:R-:W-:Y:S01]  /*b730*/  FADD.FTZ R168, R224, R157 ;  /* 0x0000009de0a87221 */ /* 0x001fe20000010000 */
[----:B------:R-:W-:Y:S01]  /*b740*/  F2FP.F16.F32.PACK_AB R157, R163, R225 ;  /* 0x000000e1a39d723e */ /* 0x000fe200000000ff */
[----:B------:R0:W-:Y:S01]  /*b750*/  STSM.16.M88.4 [R195+0x26800], R152 ;  /* 0x02680098c3007844 */ /* 0x0001e20000000200 */
[----:B------:R-:W-:Y:S01]  /*b760*/  F2FP.F16.F32.PACK_AB R166, R166, R177 ;  /* 0x000000b1a6a6723e */ /* 0x000fe200000000ff */
        /* <DEDUP_REMOVED lines=20> */
[C---:B---3--:R-:W-:Y:S01]  /*b8b0*/  FADD.FTZ R159, R171.reuse, R168 ;  /* 0x000000a8ab9f7221 */ /* 0x048fe20000010000 */
[----:B------:R-:W-:Y:S01]  /*b8c0*/  F2FP.F16.F32.PACK_AB R161, R171, R161 ;  /* 0x000000a1aba1723e */ /* 0x000fe200000000ff */
[-C--:B------:R-:W-:Y:S01]  /*b8d0*/  FMUL.FTZ R138, R138, R21.reuse ;  /* 0x000000158a8a7220 */ /* 0x080fe20000410000 */
[-C--:B------:R-:W-:Y:S01]  /*b8e0*/  FMUL.FTZ R139, R139, R21.reuse ;  /* 0x000000158b8b7220 */ /* 0x080fe20000410000 */
[-C--:B------:R-:W-:Y:S01]  /*b8f0*/  FMUL.FTZ R142, R142, R21.reuse ;  /* 0x000000158e8e7220 */ /* 0x080fe20000410000 */
[-C--:B------:R-:W-:Y:S01]  /*b900*/  FMUL.FTZ R143, R143, R21.reuse ;  /* 0x000000158f8f7220 */ /* 0x080fe20000410000 */
[-C--:B------:R-:W-:Y:S01]  /*b910*/  FMUL.FTZ R146, R146, R21.reuse ;  /* 0x0000001592927220 */ /* 0x080fe20000410000 */
[----:B------:R-:W3:Y:S01]  /*b920*/  MUFU.EX2 R165, R178 ;  /* 0x000000b200a57308 */ /* 0x000ee20000000800 */
[----:B-1----:R-:W-:Y:S01]  /*b930*/  FADD.FTZ R168, R174, R159 ;  /* 0x0000009faea87221 */ /* 0x002fe20000010000 */
[----:B------:R-:W-:Y:S01]  /*b940*/  F2FP.F16.F32.PACK_AB R159, R167, R224 ;  /* 0x000000e0a79f723e */ /* 0x000fe200000000ff */
[-C--:B------:R-:W-:Y:S01]  /*b950*/  FMUL.FTZ R147, R147, R21.reuse ;  /* 0x0000001593937220 */ /* 0x080fe20000410000 */
[-C--:B------:R-:W-:Y:S01]  /*b960*/  FMUL.FTZ R150, R150, R21.reuse ;  /* 0x0000001596967220 */ /* 0x080fe20000410000 */
[----:B------:R-:W-:-:S02]  /*b970*/  FMUL.FTZ R151, R151, R21 ;  /* 0x0000001597977220 */ /* 0x000fc40000410000 */
[----:B------:R0:W-:Y:S01]  /*b980*/  STSM.16.M88.4 [R196], R156 ;  /* 0x0000009cc4007844 */ /* 0x0001e20000000200 */
[----:B------:R-:W1:Y:S01]  /*b990*/  MUFU.EX2 R10, R179 ;  /* 0x000000b3000a7308 */ /* 0x000e620000000800 */
[----:B--2---:R-:W-:-:S07]  /*b9a0*/  FADD.FTZ R168, R175, R168 ;  /* 0x000000a8afa87221 */ /* 0x004fce0000010000 */
[----:B------:R-:W2:Y:S01]  /*b9b0*/  MUFU.EX2 R182, R182 ;  /* 0x000000b600b67308 */ /* 0x000ea20000000800 */
[----:B---3--:R-:W-:-:S07]  /*b9c0*/  FADD.FTZ R163, R165, R168 ;  /* 0x000000a8a5a37221 */ /* 0x008fce0000010000 */
[----:B------:R-:W3:Y:S01]  /*b9d0*/  MUFU.EX2 R181, R181 ;  /* 0x000000b500b57308 */ /* 0x000ee20000000800 */
[C---:B-1----:R-:W-:Y:S01]  /*b9e0*/  FADD.FTZ R167, R10.reuse, R163 ;  /* 0x000000a30aa77221 */ /* 0x042fe20000010000 */
[----:B------:R-:W-:Y:S02]  /*b9f0*/  F2FP.F16.F32.PACK_AB R163, R175, R174 ;  /* 0x000000aeafa3723e */ /* 0x000fe400000000ff */
[----:B------:R-:W-:-:S03]  /*ba00*/  F2FP.F16.F32.PACK_AB R165, R10, R165 ;  /* 0x000000a50aa5723e */ /* 0x000fc600000000ff */
[----:B------:R0:W-:Y:S01]  /*ba10*/  STSM.16.M88.4 [R198], R160 ;  /* 0x000000a0c6007844 */ /* 0x0001e20000000200 */
[----:B--2---:R-:W-:Y:S01]  /*ba20*/  FADD.FTZ R168, R182, R167 ;  /* 0x000000a7b6a87221 */ /* 0x004fe20000010000 */
[----:B---3--:R-:W-:-:S03]  /*ba30*/  F2FP.F16.F32.PACK_AB R167, R181, R182 ;  /* 0x000000b6b5a7723e */ /* 0x008fc600000000ff */
[----:B------:R-:W-:Y:S02]  /*ba40*/  FADD.FTZ R10, R181, R168 ;  /* 0x000000a8b50a7221 */ /* 0x000fe40000010000 */
[----:B------:R0:W-:Y:S01]  /*ba50*/  STSM.16.M88.4 [R197], R164 ;  /* 0x000000a4c5007844 */ /* 0x0001e20000000200 */
[----:B------:R-:W-:Y:S05]  /*ba60*/  @!P0 BRA `(.L_x_746) ;  /* 0x0000000000048947 */ /* 0x000fea0003800000 */
[----:B------:R-:W-:Y:S01]  /*ba70*/  BPT.TRAP 0x1 ;  /* 0x000000040000795c */ /* 0x000fe20000300000 */
.L_x_746:
[----:B------:R1:W2:Y:S01]  /*ba80*/  SYNCS.PHASECHK.TRANS64.TRYWAIT P3, [R216+URZ+0x28c50], R20 ;  /* 0x028c5014d80075a7 */ /* 0x0002a2000806017f */
[----:B------:R-:W-:Y:S05]  /*ba90*/  @!P0 BRA `(.L_x_747) ;  /* 0x0000000000048947 */ /* 0x000fea0003800000 */
[----:B------:R-:W-:Y:S01]  /*baa0*/  BPT.TRAP 0x1 ;  /* 0x000000040000795c */ /* 0x000fe20000300000 */
.L_x_747:
[----:B------:R-:W-:Y:S04]  /*bab0*/  BSSY B1, `(.L_x_748) ;  /* 0x0000004000017945 */ /* 0x000fe80003800000 */
[----:B--2---:R-:W-:Y:S05]  /*bac0*/  @P3 BRA `(.L_x_749) ;  /* 0x0000000000083947 */ /* 0x004fea0003800000 */
[----:B------:R-:W2:Y:S02]  /*bad0*/  SYNCS.PHASECHK.TRANS64.TRYWAIT P3, [R216+URZ+0x28c50], R20 ;  /* 0x028c5014d80075a7 */ /* 0x000ea4000806017f */
[----:B--2---:R-:W-:Y:S05]  /*bae0*/  @!P3 BRA `(.L_x_750) ;  /* 0x000000cc0024b947 */ /* 0x004fea0003800000 */
.L_x_749:
[----:B------:R-:W-:Y:S05]  /*baf0*/  BSYNC B1 ;  /* 0x0000000000017941 */ /* 0x000fea0003800000 */
.L_x_748:
[----:B------:R-:W-:Y:S01]  /*bb00*/  IMAD.MOV.U32 R21, RZ, RZ, 0x40000040 ;  /* 0x40000040ff157424 */ /* 0x000fe200078e00ff */
[----:B-12---:R-:W-:Y:S01]  /*bb10*/  LEA R20, R18, R11, 0xc ;  /* 0x0000000b12147211 */ /* 0x006fe200078e60ff */
[----:B------:R-:W-:Y:S01]  /*bb20*/  WARPGROUP.ARRIVE ;  /* 0x00000000000079c5 */ /* 0x000fe20000000000 */
[----:B------:R-:W-:Y:S02]  /*bb30*/  @!P1 VIADD R216, R216, 0x28c60 ;  /* 0x00028c60d8d89836 */ /* 0x000fe40000000000 */
[----:B------:R-:W-:Y:S01]  /*bb40*/  R2UR UR6, R20 ;  /* 0x00000000140672ca */ /* 0x000fe200000e0000 */
[----:B------:R-:W-:Y:S01]  /*bb50*/  IMAD.MOV.U32 R225, RZ, RZ, R12 ;  /* 0x000000ffffe17224 */ /* 0x000fe200078e000c */
[----:B------:R-:W-:Y:S01]  /*bb60*/  R2UR UR7, R21 ;  /* 0x00000000150772ca */ /* 0x000fe200000e0000 */
[----:B------:R-:W-:Y:S01]  /*bb70*/  IMAD.MOV.U32 R21, RZ, RZ, 0x40000040 ;  /* 0x40000040ff157424 */ /* 0x000fe200078e00ff */
[----:B------:R-:W-:Y:S01]  /*bb80*/  @!P1 PRMT R216, RZ, 0x654, R216 ;  /* 0x00000654ffd89816 */ /* 0x000fe200000000d8 */
[----:B------:R-:W-:-:S10]  /*bb90*/  IMAD.MOV.U32 R224, RZ, RZ, R18 ;  /* 0x000000ffffe07224 */ /* 0x000fd400078e0012 */
[----:B------:R-:W-:Y:S03]  /*bba0*/  HGMMA.64x256x16.F32 R24, R152, gdesc[UR4].tnspB, R24, gsb0 ;  /* 0x43e0000498187df0 */ /* 0x000fe60008000818 */
[----:B------:R-:W-:Y:S02]  /*bbb0*/  WARPGROUP.DEPBAR.LE gsb0, 0x0 ;  /* 0x00008000000079c5 */ /* 0x000fe40000010000 */
[----:B0-----:R-:W-:Y:S01]  /*bbc0*/  VIADD R152, R20, 0x80 ;  /* 0x0000008014987836 */ /* 0x001fe20000000000 */
        /* <DEDUP_REMOVED lines=16> */
[----:B------:R-:W-:Y:S01]  /*bcd0*/  IMAD.MOV.U32 R21, RZ, RZ, R14 ;  /* 0x000000ffff157224 */ /* 0x000fe200078e000e */
[----:B------:R-:W-:Y:S02]  /*bce0*/  WARPGROUP.DEPBAR.LE gsb0, 0x0 ;  /* 0x00008000000079c5 */ /* 0x000fe40000010000 */
[----:B------:R-:W-:-:S15]  /*bcf0*/  WARPGROUP.ARRIVE ;  /* 0x00000000000079c5 */ /* 0x000fde0000000000 */
[----:B------:R-:W-:-:S06]  /*bd00*/  NOP ;  /* 0x0000000000007918 */ /* 0x000fcc0000000000 */
        /* <DEDUP_REMOVED lines=10> */
[----:B------:R2:W-:Y:S01]  /*bdb0*/  @!P1 SYNCS.ARRIVE.TRANS64.RED.A1T0 RZ, [R216+URZ], RZ ;  /* 0x000000ffd8ff99a7 */ /* 0x0005e2000810043f */
[----:B------:R-:W-:Y:S05]  /*bdc0*/  @P2 BRA `(.L_x_751) ;  /* 0xffffffe0007c2947 */ /* 0x000fea000383ffff */
.L_x_740:
[----:B------:R-:W-:Y:S05]  /*bdd0*/  BSYNC B0 ;  /* 0x0000000000007941 */ /* 0x000fea0003800000 */
.L_x_739:
[----:B------:R-:W3:Y:S01]  /*bde0*/  SHFL.BFLY PT, R0, R3, 0x2, 0x1f ;  /* 0x0c401f0003007f89 */ /* 0x000ee200000e0000 */
[----:B------:R-:W-:Y:S02]  /*bdf0*/  IMAD.MOV R6, RZ, RZ, -R194 ;  /* 0x000000ffff067224 */ /* 0x000fe400078e0ac2 */
[----:B------:R-:W-:Y:S01]  /*be00*/  IMAD.MOV.U32 R21, RZ, RZ, -0x800000 ;  /* 0xff800000ff157424 */ /* 0x000fe200078e00ff */
[----:B------:R-:W4:Y:S01]  /*be10*/  SHFL.BFLY PT, R7, R10, 0x2, 0x1f ;  /* 0x0c401f000a077f89 */ /* 0x000f2200000e0000 */
[----:B------:R-:W-:Y:S01]  /*be20*/  IMAD.MOV.U32 R20, RZ, RZ, -0x800000 ;  /* 0xff800000ff147424 */ /* 0x000fe200078e00ff */
[----:B------:R-:W-:Y:S08]  /*be30*/  BAR.ARV 0x8, 0x100 ;  /* 0x0204000000007b1d */ /* 0x000ff00000002000 */
[----:B------:R-:W-:Y:S01]  /*be40*/  BAR.SYNC.DEFER_BLOCKING 0xf, 0x100 ;  /* 0x03c4000000007b1d */ /* 0x000fe20000010000 */
[----:B------:R-:W-:Y:S01]  /*be50*/  ISETP.NE.AND P0, PT, R193, R6, PT ;  /* 0x00000006c100720c */ /* 0x000fe20003f05270 */
[----:B------:R-:W-:-:S02]  /*be60*/  VIADD R208, R208, 0x1 ;  /* 0x00000001d0d07836 */ /* 0x000fc40000000000 */
[----:B---3--:R-:W-:Y:S01]  /*be70*/  FADD.FTZ R4, R0, R3 ;  /* 0x0000000300047221 */ /* 0x008fe20000010000 */
[----:B------:R-:W-:Y:S02]  /*be80*/  VIADD R3, R18, 0x1 ;  /* 0x0000000112037836 */ /* 0x000fe40000000000 */
[----:B----4-:R-:W-:Y:S02]  /*be90*/  FADD.FTZ R7, R7, R10 ;  /* 0x0000000a07077221 */ /* 0x010fe40000010000 */
[----:B------:R-:W3:Y:S01]  /*bea0*/  SHFL.BFLY PT, R5, R4, 0x1, 0x1f ;  /* 0x0c201f0004057f89 */ /* 0x000ee200000e0000 */
[----:B------:R-:W-:-:S03]  /*beb0*/  ISETP.NE.AND P1, PT, R3, 0x2, PT ;  /* 0x000000020300780c */ /* 0x000fc60003f25270 */
[----:B------:R-:W4:Y:S01]  /*bec0*/  SHFL.BFLY PT, R0, R7, 0x1, 0x1f ;  /* 0x0c201f0007007f89 */ /* 0x000f2200000e0000 */
[----:B------:R-:W-:-:S04]  /*bed0*/  SEL R6, RZ, 0x1, P1 ;  /* 0x00000001ff067807 */ /* 0x000fc80000800000 */
[----:B------:R-:W-:Y:S01]  /*bee0*/  LOP3.LUT R23, R23, R6, RZ, 0x3c, !PT ;  /* 0x0000000617177212 */ /* 0x000fe200078e3cff */
[----:B---3--:R-:W-:Y:S01]  /*bef0*/  FADD.FTZ R9, R4, R5 ;  /* 0x0000000504097221 */ /* 0x008fe20000010000 */
[----:B------:R-:W-:Y:S01]  /*bf00*/  CS2R R4, SRZ ;  /* 0x0000000000047805 */ /* 0x000fe2000001ff00 */
[----:B----4-:R-:W-:-:S03]  /*bf10*/  FADD.FTZ R0, R7, R0 ;  /* 0x0000000007007221 */ /* 0x010fc60000010000 */
[----:B------:R-:W-:Y:S01]  /*bf20*/  FSETP.NE.FTZ.AND P2, PT, R9, RZ, PT ;  /* 0x000000ff0900720b */ /* 0x000fe20003f55000 */
[----:B------:R-:W-:Y:S01]  /*bf30*/  @!P0 IMAD R7, R18, 0x40, R191 ;  /* 0x0000004012078824 */ /* 0x000fe200078e02bf */
[----:B------:R-:W-:-:S03]  /*bf40*/  FSETP.NE.FTZ.AND P3, PT, R0, RZ, PT ;  /* 0x000000ff0000720b */ /* 0x000fc60003f75000 */
[----:B------:R-:W-:-:S08]  /*bf50*/  @!P0 IMAD R7, R7, 0x4, R2 ;  /* 0x0000000407078824 */ /* 0x000fd000078e0202 */
[----:B------:R-:W3:Y:S01]  /*bf60*/  @P2 MUFU.RCP R5, R9 ;  /* 0x0000000900052308 */ /* 0x000ee20000001000 */
[----:B------:R-:W-:-:S07]  /*bf70*/  @P2 FMUL.FTZ R18, R13, 0.69314718246459960938 ;  /* 0x3f3172180d122820 */ /* 0x000fce0000410000 */
[----:B------:R-:W4:Y:S08]  /*bf80*/  @P3 MUFU.RCP R4, R0 ;  /* 0x0000000000043308 */ /* 0x000f300000001000 */
[----:B------:R5:W0:Y:S01]  /*bf90*/  @P2 MUFU.LG2 R2, R9 ;  /* 0x0000000900022308 */ /* 0x000a220000000c00 */
[-C--:B---3--:R-:W-:Y:S01]  /*bfa0*/  FMUL.FTZ R8, R25, R5.reuse ;  /* 0x0000000519087220 */ /* 0x088fe20000410000 */
[----:B------:R3:W-:Y:S01]  /*bfb0*/  @!P0 STS [R7+0x28800], R5 ;  /* 0x0288000507008388 */ /* 0x0007e20000000800 */
[-C--:B------:R-:W-:Y:S01]  /*bfc0*/  FMUL.FTZ R10, R24, R5.reuse ;  /* 0x00000005180a7220 */ /* 0x080fe20000410000 */
[----:B------:R-:W-:Y:S01]  /*bfd0*/  @P3 FMUL.FTZ R24, R13, 0.69314718246459960938 ;  /* 0x3f3172180d183820 */ /* 0x000fe20000410000 */
[-C--:B------:R-:W-:Y:S01]  /*bfe0*/  FMUL.FTZ R180, R32, R5.reuse ;  /* 0x0000000520b47220 */ /* 0x080fe20000410000 */
[-C--:B------:R-:W-:Y:S01]  /*bff0*/  FMUL.FTZ R179, R36, R5.reuse ;  /* 0x0000000524b37220 */ /* 0x080fe20000410000 */
[-C--:B------:R-:W-:Y:S01]  /*c000*/  FMUL.FTZ R177, R40, R5.reuse ;  /* 0x0000000528b17220 */ /* 0x080fe20000410000 */
[----:B------:R2:W1:Y:S01]  /*c010*/  @P3 MUFU.LG2 R25, R0 ;  /* 0x0000000000193308 */ /* 0x0004620000000c00 */
[----:B----4-:R4:W-:Y:S01]  /*c020*/  @!P0 STS [R7+0x28820], R4 ;  /* 0x0288200407008388 */ /* 0x0109e20000000800 */
[-C--:B-----5:R-:W-:Y:S01]  /*c030*/  FMUL.FTZ R9, R58, R4.reuse ;  /* 0x000000043a097220 */ /* 0x0a0fe20000410000 */
[-C--:B------:R-:W-:Y:S01]  /*c040*/  FMUL.FTZ R13, R66, R4.reuse ;  /* 0x00000004420d7220 */ /* 0x080fe20000410000 */
[-C--:B------:R-:W-:Y:S01]  /*c050*/  FMUL.FTZ R28, R28, R5.reuse ;  /* 0x000000051c1c7220 */ /* 0x080fe20000410000 */
[-C--:B------:R-:W-:Y:S01]  /*c060*/  FMUL.FTZ R6, R29, R5.reuse ;  /* 0x000000051d067220 */ /* 0x080fe20000410000 */
[-C--:B------:R-:W-:Y:S01]  /*c070*/  FMUL.FTZ R178, R33, R5.reuse ;  /* 0x0000000521b27220 */ /* 0x080fe20000410000 */
[-C--:B------:R-:W-:Y:S01]  /*c080*/  FMUL.FTZ R176, R37, R5.reuse ;  /* 0x0000000525b07220 */ /* 0x080fe20000410000 */
[-C--:B------:R-:W-:Y:S01]  /*c090*/  FMUL.FTZ R32, R41, R5.reuse ;  /* 0x0000000529207220 */ /* 0x080fe20000410000 */
[-C--:B--2---:R-:W-:Y:S01]  /*c0a0*/  FMUL.FTZ R0, R27, R4.reuse ;  /* 0x000000041b007220 */ /* 0x084fe20000410000 */
[----:B0-----:R-:W-:Y:S01]  /*c0b0*/  @P2 FMUL.FTZ R27, R2, 0.69314718246459960938 ;  /* 0x3f317218021b2820 */ /* 0x001fe20000410000 */
[-C--:B------:R-:W-:Y:S01]  /*c0c0*/  FMUL.FTZ R175, R44, R5.reuse ;  /* 0x000000052caf7220 */ /* 0x080fe20000410000 */
[-C--:B------:R-:W-:Y:S01]  /*c0d0*/  FMUL.FTZ R173, R45, R5.reuse ;  /* 0x000000052dad7220 */ /* 0x080fe20000410000 */
[-C--:B------:R-:W-:Y:S01]  /*c0e0*/  FMUL.FTZ R174, R48, R5.reuse ;  /* 0x0000000530ae7220 */ /* 0x080fe20000410000 */
        /* <DEDUP_REMOVED lines=54> */
[----:B------:R-:W-:Y:S01]  /*c450*/  FMUL.FTZ R66, R115, R4 ;  /* 0x0000000473427220 */ /* 0x000fe20000410000 */
[----:B------:R-:W-:Y:S01]  /*c460*/  @P2 FFMA.FTZ R21, R18, R12, R27 ;  /* 0x0000000c12152223 */ /* 0x000fe2000001001b */
[----:B------:R-:W-:Y:S01]  /*c470*/  PLOP3.LUT P0, PT, PT, PT, PT, 0x8, 0x0 ;  /* 0x000000000000781c */ /* 0x000fe20003f0e170 */
[-C--:B---3--:R-:W-:Y:S01]  /*c480*/  FMUL.FTZ R5, R26, R4.reuse ;  /* 0x000000041a057220 */ /* 0x088fe20000410000 */
[-C--:B----4-:R-:W-:Y:S01]  /*c490*/  FMUL.FTZ R7, R30, R4.reuse ;  /* 0x000000041e077220 */ /* 0x090fe20000410000 */
        /* <DEDUP_REMOVED lines=57> */
[----:B------:R-:W-:Y:S01]  /*c830*/  SEL R18, R3, RZ, P1 ;  /* 0x000000ff03127207 */ /* 0x000fe20000800000 */
[----:B------:R-:W-:Y:S06]  /*c840*/  BAR.ARV 0xe, 0x100 ;  /* 0x0384000000007b1d */ /* 0x000fec0000002000 */
.L_x_688:
[----:B------:R-:W-:Y:S05]  /*c850*/  BSYNC B7 ;  /* 0x0000000000077941 */ /* 0x000fea0003800000 */
.L_x_686:
[----:B------:R-:W0:Y:S08]  /*c860*/  S2UR UR5, SR_CgaCtaId ;  /* 0x00000000000579c3 */ /* 0x000e300000008800 */
[----:B------:R-:W-:Y:S06]  /*c870*/  BAR.SYNC.DEFER_BLOCKING 0x5, 0x180 ;  /* 0x0146000000007b1d */ /* 0x000fec0000010000 */
[----:B------:R-:W-:Y:S01]  /*c880*/  UMOV UR4, 0x400 ;  /* 0x0000040000047882 */ /* 0x000fe20000000000 */
[----:B------:R-:W-:Y:S01]  /*c890*/  BSSY B0, `(.L_x_752) ;  /* 0x00002d8000007945 */ /* 0x000fe20003800000 */
[----:B0-----:R-:W-:-:S06]  /*c8a0*/  ULEA UR4, UR5, UR4, 0x18 ;  /* 0x0000000405047291 */ /* 0x001fcc000f8ec03f */
[----:B------:R-:W-:-:S05]  /*c8b0*/  IMAD.U32 R2, RZ, RZ, UR4 ;  /* 0x00000004ff027e24 */ /* 0x000fca000f8e00ff */
[----:B-----5:R0:W1:Y:S01]  /*c8c0*/  LDS.128 R24, [R2+0x28cd0] ;  /* 0x028cd00002187984 */ /* 0x0200620000000c00 */
[----:B------:R-:W-:Y:S06]  /*c8d0*/  BAR.ARV 0x4, 0x180 ;  /* 0x0106000000007b1d */ /* 0x000fec0000002000 */
[----:B------:R-:W-:Y:S05]  /*c8e0*/  @P0 BRA `(.L_x_753) ;  /* 0x0000001c00f40947 */ /* 0x000fea0003800000 */
[----:B------:R-:W2:Y:S01]  /*c8f0*/  S2R R3, SR_SWINHI ;  /* 0x0000000000037919 */ /* 0x000ea20000002f00 */
[----:B------:R-:W-:Y:S01]  /*c900*/  F2FP.F16.F32.PACK_AB R5, R0, R5 ;  /* 0x000000050005723e */ /* 0x000fe200000000ff */
[----:B------:R-:W-:Y:S01]  /*c910*/  ULDC.64 UR4, c[0x0][0xc00] ;  /* 0x0003000000047ab9 */ /* 0x000fe20000000a00 */
[----:B------:R-:W-:Y:S02]  /*c920*/  F2FP.F16.F32.PACK_AB R4, R8, R10 ;  /* 0x0000000a0804723e */ /* 0x000fe400000000ff */
[----:B------:R-:W-:Y:S02]  /*c930*/  F2FP.F16.F32.PACK_AB R6, R6, R28 ;  /* 0x0000001c0606723e */ /* 0x000fe400000000ff */
        /* <DEDUP_REMOVED lines=13> */
[----:B------:R-:W-:Y:S02]  /*ca10*/  MOV R44, R2 ;  /* 0x00000002002c7202 */ /* 0x000fe40000000f00 */
[----:B--2---:R-:W-:-:S02]  /*ca20*/  MOV R45, R3 ;  /* 0x00000003002d7202 */ /* 0x004fc40000000f00 */
[----:B------:R-:W-:Y:S02]  /*ca30*/  F2FP.F16.F32.PACK_AB R41, R99, R41 ;  /* 0x000000296329723e */ /* 0x000fe400000000ff */
[----:B------:R-:W-:Y:S01]  /*ca40*/  F2FP.F16.F32.PACK_AB R43, R103, R102 ;  /* 0x00000066672b723e */ /* 0x000fe200000000ff */
[----:B------:R-:W-:Y:S01]  /*ca50*/  IMAD.WIDE R48, R223, 0x2, R44 ;  /* 0x00000002df307825 */ /* 0x000fe200078e022c */
[----:B------:R-:W-:Y:S02]  /*ca60*/  F2FP.F16.F32.PACK_AB R105, R58, R106 ;  /* 0x0000006a3a69723e */ /* 0x000fe400000000ff */
[----:B------:R-:W-:Y:S02]  /*ca70*/  F2FP.F16.F32.PACK_AB R112, R113, R112 ;  /* 0x000000707170723e */ /* 0x000fe400000000ff */
[C---:B------:R-:W-:Y:S02]  /*ca80*/  LOP3.LUT R53, R48.reuse, 0x380, RZ, 0xc0, !PT ;  /* 0x0000038030357812 */ /* 0x040fe400078ec0ff */
[----:B------:R-:W-:-:S02]  /*ca90*/  IADD3 R0, P1, R48, 0x20, RZ ;  /* 0x0000002030007810 */ /* 0x000fc40007f3e0ff */
[----:B------:R-:W-:Y:S02]  /*caa0*/  SHF.R.U64 R53, R53, 0x3, RZ ;  /* 0x0000000335357819 */ /* 0x000fe400000012ff */
[C---:B------:R-:W-:Y:S02]  /*cab0*/  IADD3 R3, P0, R48.reuse, 0x40, RZ ;  /* 0x0000004030037810 */ /* 0x040fe40007f1e0ff */
[----:B------:R-:W-:Y:S01]  /*cac0*/  LOP3.LUT R52, R53, R48, RZ, 0x3c, !PT ;  /* 0x0000003035347212 */ /* 0x000fe200078e3cff */
[----:B------:R-:W-:Y:S01]  /*cad0*/  IMAD.MOV.U32 R53, RZ, RZ, R49 ;  /* 0x000000ffff357224 */ /* 0x000fe200078e0031 */
[----:B------:R-:W-:Y:S02]  /*cae0*/  IADD3 R10, P4, R48, 0x60, RZ ;  /* 0x00000060300a7810 */ /* 0x000fe40007f9e0ff */
[----:B------:R-:W-:Y:S02]  /*caf0*/  LOP3.LUT R181, R0, 0x380, RZ, 0xc0, !PT ;  /* 0x0000038000b57812 */ /* 0x000fe400078ec0ff */
[----:B------:R-:W-:-:S02]  /*cb00*/  LOP3.LUT R30, R3, 0x380, RZ, 0xc0, !PT ;  /* 0x00000380031e7812 */ /* 0x000fc400078ec0ff */
[----:B------:R-:W-:Y:S01]  /*cb10*/  MOV R12, R52 ;  /* 0x00000034000c7202 */ /* 0x000fe20000000f00 */
[----:B------:R-:W-:Y:S01]  /*cb20*/  BAR.SYNC.DEFER_BLOCKING 0x1, 0x100 ;  /* 0x0044000000007b1d */ /* 0x000fe20000010000 */
[----:B------:R-:W-:Y:S01]  /*cb30*/  LOP3.LUT R183, R10, 0x380, RZ, 0xc0, !PT ;  /* 0x000003800ab77812 */ /* 0x000fe200078ec0ff */
[--C-:B------:R-:W-:Y:S01]  /*cb40*/  IMAD.X R53, RZ, RZ, R49.reuse, P4 ;  /* 0x000000ffff357224 */ /* 0x100fe200020e0631 */
[----:B------:R-:W-:Y:S02]  /*cb50*/  SHF.R.U64 R181, R181, 0x3, RZ ;  /* 0x00000003b5b57819 */ /* 0x000fe400000012ff */
[----:B------:R-:W-:Y:S02]  /*cb60*/  IADD3 R60, P6, R48, 0x2020, RZ ;  /* 0x00002020303c7810 */ /* 0x000fe40007fde0ff */
[----:B------:R-:W-:Y:S02]  /*cb70*/  SHF.R.U64 R30, R30, 0x3, RZ ;  /* 0x000000031e1e7819 */ /* 0x000fe400000012ff */
[----:B------:R-:W-:Y:S01]  /*cb80*/  IADD3 R56, P3, R48, 0x2000, RZ ;  /* 0x0000200030387810 */ /* 0x000fe20007f7e0ff */
[----:B------:R-:W-:Y:S01]  /*cb90*/  IMAD.X R61, RZ, RZ, R49, P6 ;  /* 0x000000ffff3d7224 */ /* 0x000fe200030e0631 */
[----:B------:R-:W-:-:S02]  /*cba0*/  SHF.R.U64 R183, R183, 0x3, RZ ;  /* 0x00000003b7b77819 */ /* 0x000fc400000012ff */
[----:B------:R-:W-:Y:S01]  /*cbb0*/  IADD3 R8, P5, R48, 0x2040, RZ ;  /* 0x0000204030087810 */ /* 0x000fe20007fbe0ff */
[--C-:B------:R-:W-:Y:S01]  /*cbc0*/  IMAD.X R57, RZ, RZ, R49.reuse, P3 ;  /* 0x000000ffff397224 */ /* 0x100fe200018e0631 */
[----:B------:R-:W-:Y:S02]  /*cbd0*/  LOP3.LUT R30, R30, R3, RZ, 0x3c, !PT ;  /* 0x000000031e1e7212 */ /* 0x000fe400078e3cff */
[----:B------:R-:W-:Y:S01]  /*cbe0*/  LOP3.LUT R52, R183, R10, RZ, 0x3c, !PT ;  /* 0x0000000ab7347212 */ /* 0x000fe200078e3cff */
[----:B------:R-:W-:Y:S01]  /*cbf0*/  IMAD.X R65, RZ, RZ, R49, P5 ;  /* 0x000000ffff417224 */ /* 0x000fe200028e0631 */
[----:B------:R-:W-:Y:S02]  /*cc00*/  LOP3.LUT R3, R56, 0x380, RZ, 0xc0, !PT ;  /* 0x0000038038037812 */ /* 0x000fe400078ec0ff */
[----:B------:R-:W-:Y:S02]  /*cc10*/  LOP3.LUT R183, R8, 0x380, RZ, 0xc0, !PT ;  /* 0x0000038008b77812 */ /* 0x000fe400078ec0ff */
[----:B------:R-:W-:Y:S01]  /*cc20*/  IADD3 R68, P2, R48, 0x2060, RZ ;  /* 0x0000206030447810 */ /* 0x000fe20007f5e0ff */
[----:B------:R2:W-:Y:S01]  /*cc30*/  STSM.16.M88.4 [R12], R4 ;  /* 0x000000040c007844 */ /* 0x0005e20000000200 */
[----:B------:R-:W-:-:S02]  /*cc40*/  IADD3.X R31, RZ, R49, RZ, P0, !PT ;  /* 0x00000031ff1f7210 */ /* 0x000fc400007fe4ff */
[C---:B------:R-:W-:Y:S01]  /*cc50*/  IADD3 R42, P0, R48.reuse, 0x4020, RZ ;  /* 0x00004020302a7810 */ /* 0x040fe20007f1e0ff */
[--C-:B------:R-:W-:Y:S01]  /*cc60*/  IMAD.X R69, RZ, RZ, R49.reuse, P2 ;  /* 0x000000ffff457224 */ /* 0x100fe200010e0631 */
[----:B------:R-:W-:Y:S02]  /*cc70*/  SHF.R.U64 R3, R3, 0x3, RZ ;  /* 0x0000000303037819 */ /* 0x000fe400000012ff */
[----:B------:R-:W-:Y:S01]  /*cc80*/  SHF.R.U64 R183, R183, 0x3, RZ ;  /* 0x00000003b7b77819 */ /* 0x000fe200000012ff */
[--C-:B------:R-:W-:Y:S01]  /*cc90*/  IMAD.X R77, RZ, RZ, R49.reuse, P0 ;  /* 0x000000ffff4d7224 */ /* 0x100fe200000e0631 */
[----:B------:R-:W-:Y:S02]  /*cca0*/  IADD3 R70, P4, R48, 0x4040, RZ ;  /* 0x0000404030467810 */ /* 0x000fe40007f9e0ff */
[----:B------:R-:W-:Y:S02]  /*ccb0*/  LOP3.LUT R225, R68, 0x380, RZ, 0xc0, !PT ;  /* 0x0000038044e17812 */ /* 0x000fe400078ec0ff */
[----:B------:R-:W-:Y:S01]  /*ccc0*/  LOP3.LUT R56, R3, R56, RZ, 0x3c, !PT ;  /* 0x0000003803387212 */ /* 0x000fe200078e3cff */
[--C-:B------:R-:W-:Y:S01]  /*ccd0*/  IMAD.X R81, RZ, RZ, R49.reuse, P4 ;  /* 0x000000ffff517224 */ /* 0x100fe200020e0631 */
[----:B------:R-:W-:Y:S01]  /*cce0*/  LOP3.LUT R64, R183, R8, RZ, 0x3c, !PT ;  /* 0x00000008b7407212 */ /* 0x000fe200078e3cff */
[----:B--2---:R-:W-:Y:S01]  /*ccf0*/  IMAD.X R7, RZ, RZ, R49, P1 ;  /* 0x000000ffff077224 */ /* 0x004fe200008e0631 */
[----:B------:R-:W-:-:S02]  /*cd00*/  LOP3.LUT R6, R181, R0, RZ, 0x3c, !PT ;  /* 0x00000000b5067212 */ /* 0x000fc400078e3cff */
[----:B------:R-:W-:Y:S02]  /*cd10*/  LOP3.LUT R181, R60, 0x380, RZ, 0xc0, !PT ;  /* 0x000003803cb57812 */ /* 0x000fe400078ec0ff */
[----:B------:R-:W-:Y:S02]  /*cd20*/  IADD3 R28, P1, R48, 0x4000, RZ ;  /* 0x00004000301c7810 */ /* 0x000fe40007f3e0ff */
[----:B------:R-:W-:Y:S02]  /*cd30*/  SHF.R.U64 R181, R181, 0x3, RZ ;  /* 0x00000003b5b57819 */ /* 0x000fe400000012ff */
[----:B------:R-:W-:Y:S01]  /*cd40*/  LOP3.LUT R3, R28, 0x380, RZ, 0xc0, !PT ;  /* 0x000003801c037812 */ /* 0x000fe200078ec0ff */
[----:B------:R-:W-:Y:S01]  /*cd50*/  IMAD.X R73, RZ, RZ, R49, P1 ;  /* 0x000000ffff497224 */ /* 0x000fe200008e0631 */
[----:B------:R-:W-:Y:S02]  /*cd60*/  LOP3.LUT R60, R181, R60, RZ, 0x3c, !PT ;  /* 0x0000003cb53c7212 */ /* 0x000fe400078e3cff */
[----:B------:R-:W-:-:S02]  /*cd70*/  LOP3.LUT R181, R42, 0x380, RZ, 0xc0, !PT ;  /* 0x000003802ab57812 */ /* 0x000fc400078ec0ff */
[----:B------:R-:W-:Y:S02]  /*cd80*/  LOP3.LUT R183, R70, 0x380, RZ, 0xc0, !PT ;  /* 0x0000038046b77812 */ /* 0x000fe400078ec0ff */
[----:B------:R-:W-:Y:S02]  /*cd90*/  SHF.R.U64 R225, R225, 0x3, RZ ;  /* 0x00000003e1e17819 */ /* 0x000fe400000012ff */
[C---:B------:R-:W-:Y:S02]  /*cda0*/  IADD3 R34, P3, R48.reuse, 0x4060, RZ ;  /* 0x0000406030227810 */ /* 0x040fe40007f7e0ff */
[----:B------:R-:W-:Y:S02]  /*cdb0*/  SHF.R.U64 R181, R181, 0x3, RZ ;  /* 0x00000003b5b57819 */ /* 0x000fe400000012ff */
[----:B------:R-:W-:Y:S01]  /*cdc0*/  IADD3 R14, P5, R48, 0x6020, RZ ;  /* 0x00006020300e7810 */ /* 0x000fe20007fbe0ff */
[----:B------:R-:W-:Y:S01]  /*cdd0*/  IMAD.X R85, RZ, RZ, R49, P3 ;  /* 0x000000ffff557224 */ /* 0x000fe200018e0631 */
[----:B------:R-:W-:-:S02]  /*cde0*/  SHF.R.U64 R3, R3, 0x3, RZ ;  /* 0x0000000303037819 */ /* 0x000fc400000012ff */
[C---:B------:R-:W-:Y:S01]  /*cdf0*/  IADD3 R4, P6, R48.reuse, 0x6000, RZ ;  /* 0x0000600030047810 */ /* 0x040fe20007fde0ff */
[--C-:B------:R-:W-:Y:S01]  /*ce00*/  IMAD.X R111, RZ, RZ, R49.reuse, P5 ;  /* 0x000000ffff6f7224 */ /* 0x100fe200028e0631 */
[----:B------:R-:W-:Y:S02]  /*ce10*/  SHF.R.U64 R183, R183, 0x3, RZ ;  /* 0x00000003b7b77819 */ /* 0x000fe400000012ff */
[----:B-1----:R-:W-:Y:S01]  /*ce20*/  IADD3 R24, P2, R48, 0x6040, RZ ;  /* 0x0000604030187810 */ /* 0x002fe20007f5e0ff */
[--C-:B------:R-:W-:Y:S01]  /*ce30*/  IMAD.X R89, RZ, RZ, R49.reuse, P6 ;  /* 0x000000ffff597224 */ /* 0x100fe200030e0631 */
[----:B------:R-:W-:Y:S02]  /*ce40*/  LOP3.LUT R68, R225, R68, RZ, 0x3c, !PT ;  /* 0x00000044e1447212 */ /* 0x000fe400078e3cff */
[----:B------:R-:W-:Y:S01]  /*ce50*/  LOP3.LUT R225, R34, 0x380, RZ, 0xc0, !PT ;  /* 0x0000038022e17812 */ /* 0x000fe200078ec0ff */
[----:B------:R-:W-:Y:S01]  /*ce60*/  IMAD.X R5, RZ, RZ, R49, P2 ;  /* 0x000000ffff057224 */ /* 0x000fe200010e0631 */
[----:B------:R-:W-:-:S02]  /*ce70*/  LOP3.LUT R76, R181, R42, RZ, 0x3c, !PT ;  /* 0x0000002ab54c7212 */ /* 0x000fc400078e3cff */
[----:B------:R-:W-:Y:S02]  /*ce80*/  LOP3.LUT R72, R3, R28, RZ, 0x3c, !PT ;  /* 0x0000001c03487212 */ /* 0x000fe400078e3cff */
[----:B------:R-:W-:Y:S02]  /*ce90*/  LOP3.LUT R181, R14, 0x380, RZ, 0xc0, !PT ;  /* 0x000003800eb57812 */ /* 0x000fe400078ec0ff */
[----:B------:R-:W-:Y:S02]  /*cea0*/  LOP3.LUT R80, R183, R70, RZ, 0x3c, !PT ;  /* 0x00000046b7507212 */ /* 0x000fe400078e3cff */
[----:B------:R-:W-:Y:S02]  /*ceb0*/  LOP3.LUT R3, R4, 0x380, RZ, 0xc0, !PT ;  /* 0x0000038004037812 */ /* 0x000fe400078ec0ff */
[----:B------:R-:W-:Y:S02]  /*cec0*/  LOP3.LUT R183, R24, 0x380, RZ, 0xc0, !PT ;  /* 0x0000038018b77812 */ /* 0x000fe400078ec0ff */
[----:B------:R-:W-:-:S02]  /*ced0*/  SHF.R.U64 R225, R225, 0x3, RZ ;  /* 0x00000003e1e17819 */ /* 0x000fc400000012ff */
[----:B------:R-:W-:Y:S02]  /*cee0*/  IADD3 R12, P1, R48, 0x6060, RZ ;  /* 0x00006060300c7810 */ /* 0x000fe40007f3e0ff */
[----:B------:R-:W-:Y:S02]  /*cef0*/  SHF.R.U64 R181, R181, 0x3, RZ ;  /* 0x00000003b5b57819 */ /* 0x000fe400000012ff */
[----:B------:R-:W-:Y:S01]  /*cf00*/  SHF.R.U64 R3, R3, 0x3, RZ ;  /* 0x0000000303037819 */ /* 0x000fe200000012ff */
[----:B------:R-:W-:Y:S01]  /*cf10*/  IMAD.X R49, RZ, RZ, R49, P1 ;  /* 0x000000ffff317224 */ /* 0x000fe200008e0631 */
[----:B------:R-:W-:Y:S02]  /*cf20*/  SHF.R.U64 R183, R183, 0x3, RZ ;  /* 0x00000003b7b77819 */ /* 0x000fe400000012ff */
[----:B------:R-:W-:Y:S02]  /*cf30*/  LOP3.LUT R84, R225, R34, RZ, 0x3c, !PT ;  /* 0x00000022e1547212 */ /* 0x000fe400078e3cff */
[----:B------:R-:W-:-:S02]  /*cf40*/  LOP3.LUT R225, R12, 0x380, RZ, 0xc0, !PT ;  /* 0x000003800ce17812 */ /* 0x000fc400078ec0ff */
[----:B------:R-:W-:Y:S02]  /*cf50*/  LOP3.LUT R110, R181, R14, RZ, 0x3c, !PT ;  /* 0x0000000eb56e7212 */ /* 0x000fe400078e3cff */
[----:B------:R-:W-:Y:S02]  /*cf60*/  LOP3.LUT R88, R3, R4, RZ, 0x3c, !PT ;  /* 0x0000000403587212 */ /* 0x000fe400078e3cff */
[----:B------:R-:W-:Y:S02]  /*cf70*/  MOV R14, R30 ;  /* 0x0000001e000e7202 */ /* 0x000fe40000000f00 */
[----:B------:R-:W-:Y:S01]  /*cf80*/  LOP3.LUT R4, R183, R24, RZ, 0x3c, !PT ;  /* 0x00000018b7047212 */ /* 0x000fe200078e3cff */
[----:B------:R-:W-:Y:S01]  /*cf90*/  IMAD.MOV.U32 R24, RZ, RZ, RZ ;  /* 0x000000ffff187224 */ /* 0x000fe200078e00ff */
[----:B------:R-:W-:Y:S02]  /*cfa0*/  MOV R3, R6 ;  /* 0x0000000600037202 */ /* 0x000fe40000000f00 */
[----:B------:R-:W-:-:S02]  /*cfb0*/  F2FP.F16.F32.PACK_AB R28, R178, R180 ;  /* 0x000000b4b21c723e */ /* 0x000fc400000000ff */
[----:B------:R-:W-:Y:S02]  /*cfc0*/  F2FP.F16.F32.PACK_AB R30, R176, R179 ;  /* 0x000000b3b01e723e */ /* 0x000fe400000000ff */
[----:B------:R-:W-:Y:S02]  /*cfd0*/  F2FP.F16.F32.PACK_AB R31, R39, R38 ;  /* 0x00000026271f723e */ /* 0x000fe400000000ff */
[----:B------:R-:W-:Y:S02]  /*cfe0*/  F2FP.F16.F32.PACK_AB R34, R173, R175 ;  /* 0x000000afad22723e */ /* 0x000fe400000000ff */
[----:B------:R-:W-:Y:S01]  /*cff0*/  SHF.R.U64 R225, R225, 0x3, RZ ;  /* 0x00000003e1e17819 */ /* 0x000fe200000012ff */
[----:B------:R-:W-:Y:S01]  /*d000*/  STSM.16.M88.4 [R3], R28 ;  /* 0x0000001c03007844 */ /* 0x000fe20000000200 */
[----:B------:R-:W-:Y:S02]  /*d010*/  MOV R0, R4 ;  /* 0x0000000400007202 */ /* 0x000fe40000000f00 */
[----:B------:R-:W-:Y:S01]  /*d020*/  MOV R52, R52 ;  /* 0x0000003400347202 */ /* 0x000fe20000000f00 */
[----:B------:R1:W-:Y:S01]  /*d030*/  STSM.16.M88.4 [R14], R32 ;  /* 0x000000200e007844 */ /* 0x0003e20000000200 */
[----:B------:R-:W-:-:S02]  /*d040*/  F2FP.F16.F32.PACK_AB R4, R171, R174 ;  /* 0x000000aeab04723e */ /* 0x000fc400000000ff */
[----:B------:R-:W-:Y:S02]  /*d050*/  F2FP.F16.F32.PACK_AB R5, R51, R50 ;  /* 0x000000323305723e */ /* 0x000fe400000000ff */
[----:B------:R-:W-:Y:S02]  /*d060*/  F2FP.F16.F32.PACK_AB R6, R169, R172 ;  /* 0x000000aca906723e */ /* 0x000fe400000000ff */
[----:B------:R-:W-:Y:S02]  /*d070*/  F2FP.F16.F32.PACK_AB R7, R55, R54 ;  /* 0x000000363707723e */ /* 0x000fe400000000ff */
[----:B------:R-:W-:Y:S02]  /*d080*/  LOP3.LUT R48, R225, R12, RZ, 0x3c, !PT ;  /* 0x0000000ce1307212 */ /* 0x000fe400078e3cff */
[----:B------:R-:W-:Y:S01]  /*d090*/  MOV R56, R56 ;  /* 0x0000003800387202 */ /* 0x000fe20000000f00 */
[----:B------:R2:W-:Y:S01]  /*d0a0*/  STSM.16.M88.4 [R52], R4 ;  /* 0x0000000434007844 */ /* 0x0005e20000000200 */
[----:B------:R-:W-:-:S02]  /*d0b0*/  F2FP.F16.F32.PACK_AB R8, R166, R170 ;  /* 0x000000aaa608723e */ /* 0x000fc400000000ff */
[----:B------:R-:W-:Y:S02]  /*d0c0*/  F2FP.F16.F32.PACK_AB R10, R164, R167 ;  /* 0x000000a7a40a723e */ /* 0x000fe400000000ff */
[----:B------:R-:W-:Y:S02]  /*d0d0*/  MOV R60, R60 ;  /* 0x0000003c003c7202 */ /* 0x000fe40000000f00 */
[----:B------:R-:W-:Y:S01]  /*d0e0*/  F2FP.F16.F32.PACK_AB R12, R162, R165 ;  /* 0x000000a5a20c723e */ /* 0x000fe200000000ff */
[----:B------:R-:W-:Y:S01]  /*d0f0*/  STSM.16.M88.4 [R56], R8 ;  /* 0x0000000838007844 */ /* 0x000fe20000000200 */
[----:B-1----:R-:W-:Y:S02]  /*d100*/  F2FP.F16.F32.PACK_AB R14, R160, R163 ;  /* 0x000000a3a00e723e */ /* 0x002fe400000000ff */
[----:B------:R-:W-:Y:S02]  /*d110*/  MOV R64, R64 ;  /* 0x0000004000407202 */ /* 0x000fe40000000f00 */
[----:B------:R-:W-:Y:S01]  /*d120*/  F2FP.F16.F32.PACK_AB R28, R158, R161 ;  /* 0x000000a19e1c723e */ /* 0x000fe200000000ff */
[----:B------:R-:W-:Y:S01]  /*d130*/  STSM.16.M88.4 [R60], R12 ;  /* 0x0000000c3c007844 */ /* 0x000fe20000000200 */
[----:B------:R-:W-:-:S02]  /*d140*/  F2FP.F16.F32.PACK_AB R29, R75, R74 ;  /* 0x0000004a4b1d723e */ /* 0x000fc400000000ff */
[----:B------:R-:W-:Y:S02]  /*d150*/  F2FP.F16.F32.PACK_AB R30, R156, R159 ;  /* 0x0000009f9c1e723e */ /* 0x000fe400000000ff */
[----:B------:R-:W-:Y:S02]  /*d160*/  F2FP.F16.F32.PACK_AB R31, R79, R78 ;  /* 0x0000004e4f1f723e */ /* 0x000fe400000000ff */
[----:B------:R-:W-:Y:S02]  /*d170*/  MOV R68, R68 ;  /* 0x0000004400447202 */ /* 0x000fe40000000f00 */
[----:B------:R-:W-:Y:S01]  /*d180*/  F2FP.F16.F32.PACK_AB R32, R154, R157 ;  /* 0x0000009d9a20723e */ /* 0x000fe200000000ff */
[----:B------:R-:W-:Y:S01]  /*d190*/  STSM.16.M88.4 [R64], R28 ;  /* 0x0000001c40007844 */ /* 0x000fe20000000200 */
[----:B------:R-:W-:Y:S02]  /*d1a0*/  F2FP.F16.F32.PACK_AB R33, R83, R82 ;  /* 0x000000525321723e */ /* 0x000fe400000000ff */
[----:B------:R-:W-:-:S02]  /*d1b0*/  F2FP.F16.F32.PACK_AB R34, R152, R155 ;  /* 0x0000009b9822723e */ /* 0x000fc400000000ff */
[----:B------:R-:W-:Y:S02]  /*d1c0*/  F2FP.F16.F32.PACK_AB R35, R87, R86 ;  /* 0x000000565723723e */ /* 0x000fe400000000ff */
[----:B------:R-:W-:Y:S02]  /*d1d0*/  MOV R72, R72 ;  /* 0x0000004800487202 */ /* 0x000fe40000000f00 */
[----:B------:R-:W-:Y:S01]  /*d1e0*/  F2FP.F16.F32.PACK_AB R38, R93, R92 ;  /* 0x0000005c5d26723e */ /* 0x000fe200000000ff */
[----:B------:R-:W-:Y:S01]  /*d1f0*/  STSM.16.M88.4 [R68], R32 ;  /* 0x0000002044007844 */ /* 0x000fe20000000200 */
[----:B------:R-:W-:Y:S02]  /*d200*/  F2FP.F16.F32.PACK_AB R39, R95, R94 ;  /* 0x0000005e5f27723e */ /* 0x000fe400000000ff */
[----:B------:R-:W-:Y:S02]  /*d210*/  MOV R76, R76 ;  /* 0x0000004c004c7202 */ /* 0x000fe40000000f00 */
[----:B------:R-:W-:Y:S01]  /*d220*/  F2FP.F16.F32.PACK_AB R42, R101, R100 ;  /* 0x00000064652a723e */ /* 0x000fe200000000ff */
[----:B------:R-:W-:Y:S01]  /*d230*/  STSM.16.M88.4 [R72], R36 ;  /* 0x0000002448007844 */ /* 0x000fe20000000200 */
[----:B------:R-:W-:-:S02]  /*d240*/  MOV R80, R80 ;  /* 0x0000005000507202 */ /* 0x000fc40000000f00 */
[----:B------:R-:W-:Y:S01]  /*d250*/  F2FP.F16.F32.PACK_AB R106, R109, R108 ;  /* 0x0000006c6d6a723e */ /* 0x000fe200000000ff */
[----:B------:R-:W-:Y:S01]  /*d260*/  STSM.16.M88.4 [R76], R40 ;  /* 0x000000284c007844 */ /* 0x000fe20000000200 */
[----:B------:R-:W-:Y:S02]  /*d270*/  F2FP.F16.F32.PACK_AB R107, R62, R107 ;  /* 0x0000006b3e6b723e */ /* 0x000fe400000000ff */
[----:B------:R-:W-:Y:S02]  /*d280*/  F2FP.F16.F32.PACK_AB R113, R66, R114 ;  /* 0x000000724271723e */ /* 0x000fe400000000ff */
[----:B------:R-:W-:Y:S01]  /*d290*/  F2FP.F16.F32.PACK_AB R120, R121, R120 ;  /* 0x000000787978723e */ /* 0x000fe200000000ff */
[----:B------:R-:W-:Y:S01]  /*d2a0*/  STSM.16.M88.4 [R80], R104 ;  /* 0x0000006850007844 */ /* 0x000fe20000000200 */
[----:B------:R-:W-:Y:S02]  /*d2b0*/  MOV R84, R84 ;  /* 0x0000005400547202 */ /* 0x000fe40000000f00 */
[----:B------:R-:W-:-:S02]  /*d2c0*/  F2FP.F16.F32.PACK_AB R114, R117, R116 ;  /* 0x000000747572723e */ /* 0x000fc400000000ff */
[----:B------:R-:W-:Y:S02]  /*d2d0*/  F2FP.F16.F32.PACK_AB R115, R119, R115 ;  /* 0x000000737773723e */ /* 0x000fe400000000ff */
[----:B------:R-:W-:Y:S02]  /*d2e0*/  F2FP.F16.F32.PACK_AB R121, R123, R122 ;  /* 0x0000007a7b79723e */ /* 0x000fe400000000ff */
[----:B------:R-:W-:Y:S01]  /*d2f0*/  F2FP.F16.F32.PACK_AB R128, R129, R128 ;  /* 0x000000808180723e */ /* 0x000fe200000000ff */
[----:B------:R-:W-:Y:S01]  /*d300*/  STSM.16.M88.4 [R84], R112 ;  /* 0x0000007054007844 */ /* 0x000fe20000000200 */
[----:B------:R-:W-:Y:S02]  /*d310*/  MOV R88, R88 ;  /* 0x0000005800587202 */ /* 0x000fe40000000f00 */
[----:B------:R-:W-:Y:S02]  /*d320*/  F2FP.F16.F32.PACK_AB R122, R125, R124 ;  /* 0x0000007c7d7a723e */ /* 0x000fe400000000ff */
[----:B------:R-:W-:-:S02]  /*d330*/  F2FP.F16.F32.PACK_AB R123, R127, R126 ;  /* 0x0000007e7f7b723e */ /* 0x000fc400000000ff */
[----:B------:R-:W-:Y:S02]  /*d340*/  F2FP.F16.F32.PACK_AB R129, R131, R130 ;  /* 0x000000828381723e */ /* 0x000fe400000000ff */
[----:B------:R-:W-:Y:S01]  /*d350*/  F2FP.F16.F32.PACK_AB R136, R137, R136 ;  /* 0x000000888988723e */ /* 0x000fe200000000ff */
[----:B------:R-:W-:Y:S01]  /*d360*/  STSM.16.M88.4 [R88], R120 ;  /* 0x0000007858007844 */ /* 0x000fe20000000200 */
[----:B------:R-:W-:Y:S02]  /*d370*/  ISETP.NE.U32.AND P0, PT, RZ, UR4, PT ;  /* 0x00000004ff007c0c */ /* 0x000fe4000bf05070 */
[----:B--2---:R-:W-:Y:S02]  /*d380*/  IADD3 R6, P1, R200, UR4, RZ ;  /* 0x00000004c8067c10 */ /* 0x004fe4000ff3e0ff */
[----:B------:R-:W-:Y:S02]  /*d390*/  MOV R110, R110 ;  /* 0x0000006e006e7202 */ /* 0x000fe40000000f00 */
[----:B------:R-:W-:-:S02]  /*d3a0*/  F2FP.F16.F32.PACK_AB R130, R133, R132 ;  /* 0x000000848582723e */ /* 0x000fc400000000ff */
[----:B------:R-:W-:Y:S02]  /*d3b0*/  F2FP.F16.F32.PACK_AB R131, R135, R134 ;  /* 0x000000868783723e */ /* 0x000fe400000000ff */
[----:B------:R-:W-:Y:S02]  /*d3c0*/  F2FP.F16.F32.PACK_AB R137, R139, R138 ;  /* 0x0000008a8b89723e */ /* 0x000fe400000000ff */
[----:B------:R-:W-:Y:S01]  /*d3d0*/  F2FP.F16.F32.PACK_AB R144, R145, R144 ;  /* 0x000000909190723e */ /* 0x000fe200000000ff */
[----:B------:R-:W-:Y:S01]  /*d3e0*/  STSM.16.M88.4 [R110], R128 ;  /* 0x000000806e007844 */ /* 0x000fe20000000200 */
[----:B------:R-:W-:Y:S02]  /*d3f0*/  F2FP.F16.F32.PACK_AB R138, R141, R140 ;  /* 0x0000008c8d8a723e */ /* 0x000fe400000000ff */
[----:B------:R-:W-:Y:S02]  /*d400*/  F2FP.F16.F32.PACK_AB R139, R143, R142 ;  /* 0x0000008e8f8b723e */ /* 0x000fe400000000ff */
[----:B------:R-:W-:-:S02]  /*d410*/  F2FP.F16.F32.PACK_AB R145, R147, R146 ;  /* 0x000000929391723e */ /* 0x000fc400000000ff */
[----:B------:R-:W-:Y:S01]  /*d420*/  MOV R48, R48 ;  /* 0x0000003000307202 */ /* 0x000fe20000000f00 */
[----:B------:R1:W-:Y:S01]  /*d430*/  STSM.16.M88.4 [R0], R136 ;  /* 0x0000008800007844 */ /* 0x0003e20000000200 */
[----:B------:R-:W-:Y:S02]  /*d440*/  F2FP.F16.F32.PACK_AB R146, R149, R148 ;  /* 0x000000949592723e */ /* 0x000fe400000000ff */
[----:B------:R-:W-:Y:S02]  /*d450*/  F2FP.F16.F32.PACK_AB R147, R151, R150 ;  /* 0x000000969793723e */ /* 0x000fe400000000ff */
[----:B------:R-:W-:Y:S02]  /*d460*/  ISETP.NE.AND.EX P0, PT, RZ, UR5, PT, P0 ;  /* 0x00000005ff007c0c */ /* 0x000fe4000bf05300 */
[----:B------:R-:W-:Y:S01]  /*d470*/  IADD3.X R7, R201, UR5, RZ, P1, !PT ;  /* 0x00000005c9077c10 */ /* 0x000fe20008ffe4ff */
[----:B------:R-:W-:Y:S01]  /*d480*/  ULDC.64 UR4, c[0x0][0xc08] ;  /* 0x0003020000047ab9 */ /* 0x000fe20000000a00 */
[----:B------:R2:W-:Y:S01]  /*d490*/  STSM.16.M88.4 [R48], R144 ;  /* 0x0000009030007844 */ /* 0x0005e20000000200 */
[----:B------:R-:W-:Y:S01]  /*d4a0*/  BAR.SYNC.DEFER_BLOCKING 0x1, 0x100 ;  /* 0x0044000000007b1d */ /* 0x000fe20000010000 */
[----:B------:R-:W-:-:S04]  /*d4b0*/  ISETP.NE.U32.AND P6, PT, RZ, UR4, PT ;  /* 0x00000004ff007c0c */ /* 0x000fc8000bfc5070 */
[----:B------:R-:W-:-:S13]  /*d4c0*/  ISETP.NE.AND.EX P6, PT, RZ, UR5, PT, P6 ;  /* 0x00000005ff007c0c */ /* 0x000fda000bfc5360 */
[----:B------:R-:W-:Y:S01]  /*d4d0*/  @P6 IADD3 R200, P4, R200, UR4, RZ ;  /* 0x00000004c8c86c10 */ /* 0x000fe2000ff9e0ff */
[----:B------:R-:W-:Y:S02]  /*d4e0*/  ULDC UR4, c[0x0][0xa88] ;  /* 0x0002a20000047ab9 */ /* 0x000fe40000000800 */
[----:B-1----:R-:W-:Y:S01]  /*d4f0*/  IMAD.U32 R0, RZ, RZ, UR4 ;  /* 0x00000004ff007e24 */ /* 0x002fe2000f8e00ff */
[----:B------:R-:W-:Y:S01]  /*d500*/  @P6 IADD3.X R201, R201, UR5, RZ, P4, !PT ;  /* 0x00000005c9c96c10 */ /* 0x000fe2000a7fe4ff */
[----:B------:R1:W5:Y:S01]  /*d510*/  @P0 LDG.E R24, desc[UR40][R6.64] ;  /* 0x0000002806180981 */ /* 0x000362000c1e1900 */
[----:B------:R-:W-:-:S03]  /*d520*/  IMAD R5, R211, 0x40, R189 ;  /* 0x00000040d3057824 */ /* 0x000fc600078e02bd */
[----:B------:R1:W5:Y:S01]  /*d530*/  @P6 LDG.E R0, desc[UR40][R200.64] ;  /* 0x00000028c8006981 */ /* 0x000362000c1e1900 */
[----:B------:R-:W-:-:S03]  /*d540*/  IMAD.WIDE R4, R5, 0x2, R44 ;  /* 0x0000000205047825 */ /* 0x000fc600078e022c */
[C---:B------:R-:W-:Y:S02]  /*d550*/  IADD3 R9, P1, R4.reuse, 0x1000, RZ ;  /* 0x0000100004097810 */ /* 0x040fe40007f3e0ff */
[C---:B------:R-:W-:Y:S02]  /*d560*/  IADD3 R13, P2, R4.reuse, 0x2000, RZ ;  /* 0x00002000040d7810 */ /* 0x040fe40007f5e0ff */
[C---:B------:R-:W-:Y:S02]  /*d570*/  IADD3 R29, P3, R4.reuse, 0x3000, RZ ;  /* 0x00003000041d7810 */ /* 0x040fe40007f7e0ff */
[----:B------:R-:W-:Y:S02]  /*d580*/  IADD3 R33, P4, R4, 0x4000, RZ ;  /* 0x0000400004217810 */ /* 0x000fe40007f9e0ff */
        /* <DEDUP_REMOVED lines=8> */
[----:B------:R-:W-:Y:S02]  /*d610*/  IADD3 R37, P5, R4, 0x5000, RZ ;  /* 0x0000500004257810 */ /* 0x000fe40007fbe0ff */
        /* <DEDUP_REMOVED lines=8> */
[----:B------:R-:W-:-:S02]  /*d6a0*/  P2R R10, PR, RZ, 0x20 ;  /* 0x00000020ff0a7803 */ /* 0x000fc40000000000 */
[C---:B------:R-:W-:Y:S02]  /*d6b0*/  IADD3 R41, P1, R4.reuse, 0x6000, RZ ;  /* 0x0000600004297810 */ /* 0x040fe40007f3e0ff */
[C---:B------:R-:W-:Y:S02]  /*d6c0*/  IADD3 R45, P2, R4.reuse, 0x7000, RZ ;  /* 0x00007000042d7810 */ /* 0x040fe40007f5e0ff */
[C---:B------:R-:W-:Y:S02]  /*d6d0*/  IADD3 R49, P3, R4.reuse, 0x8000, RZ ;  /* 0x0000800004317810 */ /* 0x040fe40007f7e0ff */
[C---:B------:R-:W-:Y:S02]  /*d6e0*/  IADD3 R53, P4, R4.reuse, 0x9000, RZ ;  /* 0x0000900004357810 */ /* 0x040fe40007f9e0ff */
[----:B------:R-:W-:Y:S02]  /*d6f0*/  IADD3 R57, P5, R4, 0xa000, RZ ;  /* 0x0000a00004397810 */ /* 0x000fe40007fbe0ff */
[----:B------:R-:W-:-:S02]  /*d700*/  LOP3.LUT R36, R37, 0x380, RZ, 0xc0, !PT ;  /* 0x0000038025247812 */ /* 0x000fc400078ec0ff */
[----:B------:R-:W-:Y:S02]  /*d710*/  LOP3.LUT R40, R41, 0x380, RZ, 0xc0, !PT ;  /* 0x0000038029287812 */ /* 0x000fe400078ec0ff */
[----:B------:R-:W-:Y:S02]  /*d720*/  LOP3.LUT R44, R45, 0x380, RZ, 0xc0, !PT ;  /* 0x000003802d2c7812 */ /* 0x000fe400078ec0ff */
[----:B--2---:R-:W-:Y:S02]  /*d730*/  LOP3.LUT R48, R49, 0x380, RZ, 0xc0, !PT ;  /* 0x0000038031307812 */ /* 0x004fe400078ec0ff */
[----:B------:R-:W-:Y:S02]  /*d740*/  LOP3.LUT R52, R53, 0x380, RZ, 0xc0, !PT ;  /* 0x0000038035347812 */ /* 0x000fe400078ec0ff */
[----:B------:R-:W-:Y:S02]  /*d750*/  LOP3.LUT R56, R57, 0x380, RZ, 0xc0, !PT ;  /* 0x0000038039387812 */ /* 0x000fe400078ec0ff */
[----:B------:R-:W-:-:S02]  /*d760*/  SHF.R.U64 R36, R36, 0x3, RZ ;  /* 0x0000000324247819 */ /* 0x000fc400000012ff */
[----:B------:R-:W-:Y:S02]  /*d770*/  SHF.R.U64 R40, R40, 0x3, RZ ;  /* 0x0000000328287819 */ /* 0x000fe400000012ff */
[----:B------:R-:W-:Y:S02]  /*d780*/  SHF.R.U64 R44, R44, 0x3, RZ ;  /* 0x000000032c2c7819 */ /* 0x000fe400000012ff */
[----:B------:R-:W-:Y:S02]  /*d790*/  SHF.R.U64 R48, R48, 0x3, RZ ;  /* 0x0000000330307819 */ /* 0x000fe400000012ff */
[----:B------:R-:W-:Y:S02]  /*d7a0*/  SHF.R.U64 R52, R52, 0x3, RZ ;  /* 0x0000000334347819 */ /* 0x000fe400000012ff */
[----:B------:R-:W-:Y:S02]  /*d7b0*/  SHF.R.U64 R56, R56, 0x3, RZ ;  /* 0x0000000338387819 */ /* 0x000fe400000012ff */
[----:B------:R-:W-:-:S02]  /*d7c0*/  LOP3.LUT R36, R36, R37, RZ, 0x3c, !PT ;  /* 0x0000002524247212 */ /* 0x000fc400078e3cff */
[----:B------:R-:W-:Y:S02]  /*d7d0*/  LOP3.LUT R40, R40, R41, RZ, 0x3c, !PT ;  /* 0x0000002928287212 */ /* 0x000fe400078e3cff */
[----:B------:R-:W-:Y:S02]  /*d7e0*/  LOP3.LUT R44, R44, R45, RZ, 0x3c, !PT ;  /* 0x0000002d2c2c7212 */ /* 0x000fe400078e3cff */
[----:B------:R-:W-:Y:S02]  /*d7f0*/  LOP3.LUT R48, R48, R49, RZ, 0x3c, !PT ;  /* 0x0000003130307212 */ /* 0x000fe400078e3cff */
[----:B------:R-:W-:Y:S02]  /*d800*/  LOP3.LUT R52, R52, R53, RZ, 0x3c, !PT ;  /* 0x0000003534347212 */ /* 0x000fe400078e3cff */
[----:B------:R-:W-:Y:S01]  /*d810*/  LOP3.LUT R56, R56, R57, RZ, 0x3c, !PT ;  /* 0x0000003938387212 */ /* 0x000fe200078e3cff */
[----:B-1----:R-:W-:Y:S06]  /*d820*/  @P6 BRA `(.L_x_754) ;  /* 0x0000000000106947 */ /* 0x002fec0003800000 */
[----:B------:R-:W-:Y:S05]  /*d830*/  @!P0 BRA `(.L_x_754) ;  /* 0x00000000000c8947 */ /* 0x000fea0003800000 */
[----:B------:R-:W2:Y:S04]  /*d840*/  LDG.E R3, desc[UR40][R6.64] ;  /* 0x0000002806037981 */ /* 0x000ea8000c1e1900 */
[----:B-----5:R-:W2:Y:S02]  /*d850*/  LDG.E R0, desc[UR40][R6.64+0x4] ;  /* 0x0000042806007981 */ /* 0x020ea4000c1e1900 */
[----:B--2---:R-:W-:-:S07]  /*d860*/  IMAD.IADD R0, R0, 0x1, -R3 ;  /* 0x0000000100007824 */ /* 0x004fce00078e0a03 */
.L_x_754:
[----:B------:R-:W1:Y:S01]  /*d870*/  SHFL.IDX PT, R3, R213, RZ, 0x1f ;  /* 0x00001fffd5037589 */ /* 0x000e6200000e0000 */
[----:B------:R-:W-:Y:S01]  /*d880*/  ISETP.NE.AND P6, PT, R10, RZ, PT ;  /* 0x000000ff0a00720c */ /* 0x000fe20003fc5270 */
[--C-:B------:R-:W-:Y:S01]  /*d890*/  IMAD.X R57, RZ, RZ, R5.reuse, P5 ;  /* 0x000000ffff397224 */ /* 0x100fe200028e0605 */
[C---:B------:R-:W-:Y:S01]  /*d8a0*/  LOP3.LUT R7, R4.reuse, 0x380, RZ, 0xc0, !PT ;  /* 0x0000038004077812 */ /* 0x040fe200078ec0ff */
[--C-:B------:R-:W-:Y:S01]  /*d8b0*/  IMAD.X R41, RZ, RZ, R5.reuse, P1 ;  /* 0x000000ffff297224 */ /* 0x100fe200008e0605 */
[----:B------:R-:W-:Y:S01]  /*d8c0*/  IADD3.X R37, RZ, R5, RZ, P6, !PT ;  /* 0x00000005ff257210 */ /* 0x000fe200037fe4ff */
[--C-:B------:R-:W-:Y:S01]  /*d8d0*/  IMAD.X R45, RZ, RZ, R5.reuse, P2 ;  /* 0x000000ffff2d7224 */ /* 0x100fe200010e0605 */
[C---:B------:R-:W-:Y:S01]  /*d8e0*/  IADD3 R61, P6, R4.reuse, 0xb000, RZ ;  /* 0x0000b000043d7810 */ /* 0x040fe20007fde0ff */
[--C-:B------:R-:W-:Y:S01]  /*d8f0*/  IMAD.X R49, RZ, RZ, R5.reuse, P3 ;  /* 0x000000ffff317224 */ /* 0x100fe200018e0605 */
[C---:B------:R-:W-:Y:S01]  /*d900*/  IADD3 R65, P1, R4.reuse, 0xc000, RZ ;  /* 0x0000c00004417810 */ /* 0x040fe20007f3e0ff */
[----:B------:R-:W-:Y:S01]  /*d910*/  IMAD.X R53, RZ, RZ, R5, P4 ;  /* 0x000000ffff357224 */ /* 0x000fe200020e0605 */
[----:B------:R-:W-:-:S02]  /*d920*/  IADD3 R69, P2, R4, 0xd000, RZ ;  /* 0x0000d00004457810 */ /* 0x000fc40007f5e0ff */
[C---:B------:R-:W-:Y:S02]  /*d930*/  IADD3 R73, P3, R4.reuse, 0xe000, RZ ;  /* 0x0000e00004497810 */ /* 0x040fe40007f7e0ff */
[----:B------:R-:W-:Y:S02]  /*d940*/  IADD3 R10, P4, R4, 0xf000, RZ ;  /* 0x0000f000040a7810 */ /* 0x000fe40007f9e0ff */
[----:B------:R-:W-:Y:S02]  /*d950*/  LOP3.LUT R60, R61, 0x380, RZ, 0xc0, !PT ;  /* 0x000003803d3c7812 */ /* 0x000fe400078ec0ff */
[----:B------:R-:W-:Y:S01]  /*d960*/  LOP3.LUT R64, R65, 0x380, RZ, 0xc0, !PT ;  /* 0x0000038041407812 */ /* 0x000fe200078ec0ff */
[----:B------:R-:W-:Y:S01]  /*d970*/  IMAD.X R77, RZ, RZ, R5, P4 ;  /* 0x000000ffff4d7224 */ /* 0x000fe200020e0605 */
[----:B------:R-:W-:Y:S02]  /*d980*/  LOP3.LUT R68, R69, 0x380, RZ, 0xc0, !PT ;  /* 0x0000038045447812 */ /* 0x000fe400078ec0ff */
[----:B------:R-:W-:-:S02]  /*d990*/  LOP3.LUT R72, R73, 0x380, RZ, 0xc0, !PT ;  /* 0x0000038049487812 */ /* 0x000fc400078ec0ff */
[----:B-1----:R-:W-:Y:S02]  /*d9a0*/  ISETP.NE.AND P5, PT, R3, RZ, PT ;  /* 0x000000ff0300720c */ /* 0x002fe40003fa5270 */
[----:B------:R-:W-:Y:S02]  /*d9b0*/  LOP3.LUT R3, R10, 0x380, RZ, 0xc0, !PT ;  /* 0x000003800a037812 */ /* 0x000fe400078ec0ff */
[----:B------:R-:W-:Y:S02]  /*d9c0*/  SHF.R.U64 R60, R60, 0x3, RZ ;  /* 0x000000033c3c7819 */ /* 0x000fe400000012ff */
[----:B------:R-:W-:Y:S02]  /*d9d0*/  SHF.R.U64 R64, R64, 0x3, RZ ;  /* 0x0000000340407819 */ /* 0x000fe400000012ff */
[----:B------:R-:W-:Y:S02]  /*d9e0*/  SHF.R.U64 R68, R68, 0x3, RZ ;  /* 0x0000000344447819 */ /* 0x000fe400000012ff */
[----:B------:R-:W-:-:S02]  /*d9f0*/  SHF.R.U64 R72, R72, 0x3, RZ ;  /* 0x0000000348487819 */ /* 0x000fc400000012ff */
        /* <DEDUP_REMOVED lines=11> */
[----:B------:R-:W-:Y:S01]  /*dab0*/  IMAD.MOV.U32 R7, RZ, RZ, R5 ;  /* 0x000000ffff077224 */ /* 0x000fe200078e0005 */
[----:B------:R-:W-:-:S02]  /*dac0*/  LOP3.LUT R76, R3, R10, RZ, 0x3c, !PT ;  /* 0x0000000a034c7212 */ /* 0x000fc400078e3cff */
[----:B------:R-:W-:Y:S02]  /*dad0*/  SHF.R.S32.HI R80, RZ, 0x1f, R199 ;  /* 0x0000001fff507819 */ /* 0x000fe400000114c7 */
[----:B------:R-:W-:Y:S02]  /*dae0*/  SEL R83, R202, RZ, !P0 ;  /* 0x000000ffca537207 */ /* 0x000fe40004000000 */
[----:B------:R-:W-:Y:S02]  /*daf0*/  SEL R212, R212, RZ, !P0 ;  /* 0x000000ffd4d47207 */ /* 0x000fe40004000000 */
[----:B-----5:R-:W-:Y:S01]  /*db00*/  SHF.R.S32.HI R81, RZ, 0x1f, R24 ;  /* 0x0000001fff517819 */ /* 0x020fe20000011418 */
[----:B------:R-:W-:Y:S06]  /*db10*/  @P5 BRA `(.L_x_755) ;  /* 0x0000000000b85947 */ /* 0x000fec0003800000 */
[----:B------:R-:W1:Y:S01]  /*db20*/  LDC R31, c[0x0][0xbe8] ;  /* 0x0002fa00ff1f7b82 */ /* 0x000e620000000800 */
[----:B------:R-:W-:Y:S01]  /*db30*/  ULDC.64 UR4, c[0x0][0xb90] ;  /* 0x0002e40000047ab9 */ /* 0x000fe20000000a00 */
[----:B------:R-:W-:Y:S02]  /*db40*/  IMAD R30, R209, 0x40, R222 ;  /* 0x00000040d11e7824 */ /* 0x000fe400078e02de */
[----:B------:R-:W-:Y:S02]  /*db50*/  IMAD R10, R80, UR4, RZ ;  /* 0x00000004500a7c24 */ /* 0x000fe4000f8e02ff */
[----:B------:R-:W-:Y:S02]  /*db60*/  IMAD.MOV.U32 R4, RZ, RZ, R24 ;  /* 0x000000ffff047224 */ /* 0x000fe400078e0018 */
[----:B------:R-:W-:Y:S02]  /*db70*/  IMAD R11, R199, UR5, R10 ;  /* 0x00000005c70b7c24 */ /* 0x000fe4000f8e020a */
[----:B------:R-:W-:-:S02]  /*db80*/  IMAD.MOV.U32 R5, RZ, RZ, R81 ;  /* 0x000000ffff057224 */ /* 0x000fc400078e0051 */
[----:B------:R-:W-:Y:S02]  /*db90*/  IMAD.MOV R34, RZ, RZ, -R194 ;  /* 0x000000ffff227224 */ /* 0x000fe400078e0ac2 */
[----:B------:R-:W-:Y:S01]  /*dba0*/  IMAD.WIDE.U32 R4, R199, UR4, R4 ;  /* 0x00000004c7047c25 */ /* 0x000fe2000f8e0004 */
[----:B------:R-:W-:-:S03]  /*dbb0*/  ULDC.64 UR4, c[0x0][0xb98] ;  /* 0x0002e60000047ab9 */ /* 0x000fc60000000a00 */
[----:B------:R-:W-:Y:S02]  /*dbc0*/  IMAD.IADD R5, R5, 0x1, R11 ;  /* 0x0000000105057824 */ /* 0x000fe400078e020b */
[----:B------:R-:W-:Y:S02]  /*dbd0*/  IMAD R35, R209, 0x40, R191 ;  /* 0x00000040d1237824 */ /* 0x000fe400078e02bf */
[----:B------:R-:W-:Y:S01]  /*dbe0*/  IMAD.WIDE.U32 R4, R83, UR4, R4 ;  /* 0x0000000453047c25 */ /* 0x000fe2000f8e0004 */
[----:B-1----:R-:W-:-:S13]  /*dbf0*/  ISETP.NE.AND P0, PT, R31, 0x1, PT ;  /* 0x000000011f00780c */ /* 0x002fda0003f05270 */
[----:B------:R-:W1:Y:S08]  /*dc00*/  @P0 LDC R3, c[0x0][0xbec] ;  /* 0x0002fb00ff030b82 */ /* 0x000e700000000800 */
[----:B------:R-:W2:Y:S01]  /*dc10*/  @P0 LDC R15, c[0x0][0xbf0] ;  /* 0x0002fc00ff0f0b82 */ /* 0x000ea20000000800 */
[----:B-1----:R-:W-:-:S04]  /*dc20*/  @P0 IMAD.HI.U32 R10, R30, R3, RZ ;  /* 0x000000031e0a0227 */ /* 0x002fc800078e00ff */
[----:B------:R-:W-:Y:S01]  /*dc30*/  IMAD.MOV.U32 R3, RZ, RZ, R30 ;  /* 0x000000ffff037224 */ /* 0x000fe200078e001e */
[----:B--2---:R-:W-:Y:S01]  /*dc40*/  @P0 SHF.R.U32.HI R3, RZ, R15, R10 ;  /* 0x0000000fff030219 */ /* 0x004fe2000001160a */
[----:B------:R-:W-:-:S03]  /*dc50*/  IMAD R10, R212, UR4, RZ ;  /* 0x00000004d40a7c24 */ /* 0x000fc6000f8e02ff */
[--C-:B------:R-:W-:Y:S01]  /*dc60*/  SHF.R.S32.HI R15, RZ, 0x1f, R3.reuse ;  /* 0x0000001fff0f7819 */ /* 0x100fe20000011403 */
[----:B------:R-:W-:Y:S01]  /*dc70*/  IMAD.MOV R14, RZ, RZ, -R3 ;  /* 0x000000ffff0e7224 */ /* 0x000fe200078e0a03 */
[----:B------:R-:W-:Y:S01]  /*dc80*/  IADD3 R4, P0, R3, R4, RZ ;  /* 0x0000000403047210 */ /* 0x000fe20007f1e0ff */
[----:B------:R-:W-:Y:S01]  /*dc90*/  IMAD R10, R83, UR5, R10 ;  /* 0x00000005530a7c24 */ /* 0x000fe2000f8e020a */
[----:B------:R-:W-:Y:S01]  /*dca0*/  ULDC.64 UR4, c[0x0][0xb88] ;  /* 0x0002e20000047ab9 */ /* 0x000fe20000000a00 */
[----:B------:R-:W-:Y:S02]  /*dcb0*/  IMAD R11, R31, R14, R30 ;  /* 0x0000000e1f0b7224 */ /* 0x000fe400078e021e */
[----:B------:R-:W-:Y:S01]  /*dcc0*/  IMAD R30, R0, R31, RZ ;  /* 0x0000001f001e7224 */ /* 0x000fe200078e02ff */
[----:B------:R-:W-:Y:S02]  /*dcd0*/  IADD3.X R5, R15, R5, R10, P0, !PT ;  /* 0x000000050f057210 */ /* 0x000fe400007fe40a */
[----:B------:R-:W-:Y:S01]  /*dce0*/  SHF.R.S32.HI R3, RZ, 0x1f, R11 ;  /* 0x0000001fff037819 */ /* 0x000fe2000001140b */
[----:B------:R-:W-:-:S04]  /*dcf0*/  IMAD.WIDE.U32 R4, R11, UR4, R4 ;  /* 0x000000040b047c25 */ /* 0x000fc8000f8e0004 */
[----:B------:R-:W-:-:S04]  /*dd00*/  IMAD R10, R3, UR4, RZ ;  /* 0x00000004030a7c24 */ /* 0x000fc8000f8e02ff */
[----:B------:R-:W-:Y:S01]  /*dd10*/  IMAD R3, R11, UR5, R10 ;  /* 0x000000050b037c24 */ /* 0x000fe2000f8e020a */
[----:B------:R-:W-:Y:S02]  /*dd20*/  ULDC.64 UR4, c[0x0][0xb50] ;  /* 0x0002d40000047ab9 */ /* 0x000fe40000000a00 */
[----:B------:R-:W-:Y:S01]  /*dd30*/  LEA R14, P0, R4, UR4, 0x2 ;  /* 0x00000004040e7c11 */ /* 0x000fe2000f8010ff */
[----:B------:R-:W-:-:S04]  /*dd40*/  IMAD.IADD R3, R5, 0x1, R3 ;  /* 0x0000000105037824 */ /* 0x000fc800078e0203 */
[----:B------:R-:W-:Y:S01]  /*dd50*/  SHFL.IDX PT, R10, R14, 0x1, 0x1c1f ;  /* 0x003c1f000e0a7f89 */ /* 0x000fe200000e0000 */
[----:B------:R-:W-:Y:S01]  /*dd60*/  LEA.HI.X R15, R4, UR5, R3, 0x2, P0 ;  /* 0x00000005040f7c11 */ /* 0x000fe200080f1403 */
[----:B------:R-:W-:Y:S01]  /*dd70*/  VIADD R3, R35, 0x8 ;  /* 0x0000000823037836 */ /* 0x000fe20000000000 */
[----:B------:R-:W-:Y:S01]  /*dd80*/  ISETP.NE.AND P0, PT, R193, R34, PT ;  /* 0x00000022c100720c */ /* 0x000fe20003f05270 */
[----:B------:R-:W-:Y:S03]  /*dd90*/  SHFL.IDX PT, R4, R14, RZ, 0x1c1f ;  /* 0x001c1fff0e047589 */ /* 0x000fe600000e0000 */
[-C--:B------:R-:W-:Y:S01]  /*dda0*/  ISETP.GE.OR P1, PT, R35, R30.reuse, P0 ;  /* 0x0000001e2300720c */ /* 0x080fe20000726670 */
[----:B------:R-:W1:Y:S01]  /*ddb0*/  SHFL.IDX PT, R5, R15, RZ, 0x1c1f ;  /* 0x001c1fff0f057589 */ /* 0x000e6200000e0000 */
[----:B------:R-:W-:-:S03]  /*ddc0*/  ISETP.GE.OR P0, PT, R3, R30, P0 ;  /* 0x0000001e0300720c */ /* 0x000fc60000706670 */
[----:B------:R-:W2:Y:S08]  /*ddd0*/  SHFL.IDX PT, R11, R15, 0x1, 0x1c1f ;  /* 0x003c1f000f0b7f89 */ /* 0x000eb000000e0000 */
[----:B-1----:R1:W-:Y:S04]  /*dde0*/  @!P1 ST.E desc[UR40][R4.64], R21 ;  /* 0x0000001504009985 */ /* 0x0023e8000c101928 */
[----:B--2---:R1:W-:Y:S02]  /*ddf0*/  @!P0 ST.E desc[UR40][R10.64], R20 ;  /* 0x000000140a008985 */ /* 0x0043e4000c101928 */
.L_x_755:
[----:B------:R-:W2:Y:S01]  /*de00*/  LDC R85, c[0x0][0xbe8] ;  /* 0x0002fa00ff557b82 */ /* 0x000ea20000000800 */
[----:B------:R-:W-:Y:S01]  /*de10*/  ULDC.64 UR4, c[0x0][0xaa0] ;  /* 0x0002a80000047ab9 */ /* 0x000fe20000000a00 */
[----:B-1----:R-:W5:Y:S01]  /*de20*/  LD.E.128 R4, desc[UR40][R6.64] ;  /* 0x0000002806047980 */ /* 0x002f62000c101d00 */
[----:B------:R-:W-:-:S03]  /*de30*/  IMAD R3, R81, UR4, RZ ;  /* 0x0000000451037c24 */ /* 0x000fc6000f8e02ff */
[----:B------:R-:W5:Y:S02]  /*de40*/  LD.E.128 R8, desc[UR40][R8.64] ;  /* 0x0000002808087980 */ /* 0x000f64000c101d00 */
[----:B------:R-:W1:Y:S02]  /*de50*/  LDC R88, c[0x0][0xac8] ;  /* 0x0002b200ff587b82 */ /* 0x000e640000000800 */
[----:B------:R-:W5:Y:S04]  /*de60*/  LD.E.128 R12, desc[UR40][R12.64] ;  /* 0x000000280c0c7980 */ /* 0x000f68000c101d00 */
[----:B------:R-:W5:Y:S04]  /*de70*/  LD.E.128 R28, desc[UR40][R28.64] ;  /* 0x000000281c1c7980 */ /* 0x000f68000c101d00 */
[----:B------:R-:W5:Y:S04]  /*de80*/  LD.E.128 R32, desc[UR40][R32.64] ;  /* 0x0000002820207980 */ /* 0x000f68000c101d00 */
[----:B------:R-:W5:Y:S01]  /*de90*/  LD.E.128 R36, desc[UR40][R36.64] ;  /* 0x0000002824247980 */ /* 0x000f62000c101d00 */
[----:B--2---:R-:W-:Y:S01]  /*dea0*/  ISETP.NE.AND P1, PT, R85, 0x1, PT ;  /* 0x000000015500780c */ /* 0x004fe20003f25270 */
[----:B------:R-:W-:-:S02]  /*deb0*/  IMAD R3, R24, UR5, R3 ;  /* 0x0000000518037c24 */ /* 0x000fc4000f8e0203 */
[----:B------:R-:W5:Y:S01]  /*dec0*/  LD.E.128 R40, desc[UR40][R40.64] ;  /* 0x0000002828287980 */ /* 0x000f62000c101d00 */
[----:B------:R-:W-:Y:S01]  /*ded0*/  IMAD.WIDE.U32 R20, R24, UR4, RZ ;  /* 0x0000000418147c25 */ /* 0x000fe2000f8e00ff */
[----:B------:R-:W-:Y:S02]  /*dee0*/  ULDC.64 UR4, c[0x0][0xae8] ;  /* 0x0002ba0000047ab9 */ /* 0x000fe40000000a00 */
[----:B------:R-:W5:Y:S04]  /*def0*/  LD.E.128 R44, desc[UR40][R44.64] ;  /* 0x000000282c2c7980 */ /* 0x000f68000c101d00 */
[----:B------:R-:W5:Y:S02]  /*df00*/  LD.E.128 R48, desc[UR40][R48.64] ;  /* 0x0000002830307980 */ /* 0x000f64000c101d00 */
[----:B------:R-:W2:Y:S01]  /*df10*/  @P1 LDC R81, c[0x0][0xbec] ;  /* 0x0002fb00ff511b82 */ /* 0x000ea20000000800 */
[----:B------:R-:W-:Y:S01]  /*df20*/  IADD3 R21, R21, R3, RZ ;  /* 0x0000000315157210 */ /* 0x000fe20007ffe0ff */
[----:B------:R-:W-:Y:S01]  /*df30*/  IMAD R24, R80, UR4, RZ ;  /* 0x0000000450187c24 */ /* 0x000fe2000f8e02ff */
[----:B------:R-:W5:Y:S04]  /*df40*/  LD.E.128 R52, desc[UR40][R52.64] ;  /* 0x0000002834347980 */ /* 0x000f68000c101d00 */
[----:B------:R-:W5:Y:S01]  /*df50*/  LD.E.128 R56, desc[UR40][R56.64] ;  /* 0x0000002838387980 */ /* 0x000f62000c101d00 */
[----:B------:R-:W3:Y:S01]  /*df60*/  @P1 LDC R87, c[0x0][0xbf0] ;  /* 0x0002fc00ff571b82 */ /* 0x000ee20000000800 */
[----:B------:R-:W-:-:S02]  /*df70*/  IMAD R3, R199, UR5, R24 ;  /* 0x00000005c7037c24 */ /* 0x000fc4000f8e0218 */
[----:B------:R-:W-:Y:S01]  /*df80*/  IMAD.WIDE.U32 R20, R199, UR4, R20 ;  /* 0x00000004c7147c25 */ /* 0x000fe2000f8e0014 */
[----:B------:R-:W-:Y:S01]  /*df90*/  ULDC.64 UR4, c[0x0][0xaf0] ;  /* 0x0002bc0000047ab9 */ /* 0x000fe20000000a00 */
[----:B------:R-:W5:Y:S02]  /*dfa0*/  LD.E.128 R60, desc[UR40][R60.64] ;  /* 0x000000283c3c7980 */ /* 0x000f64000c101d00 */
[----:B------:R-:W-:Y:S02]  /*dfb0*/  IMAD R24, R210, 0x20, R211 ;  /* 0x00000020d2187824 */ /* 0x000fe400078e02d3 */
[----:B------:R-:W-:Y:S01]  /*dfc0*/  IMAD.IADD R21, R21, 0x1, R3 ;  /* 0x0000000115157824 */ /* 0x000fe200078e0203 */
[----:B------:R-:W5:Y:S01]  /*dfd0*/  LD.E.128 R64, desc[UR40][R64.64] ;  /* 0x0000002840407980 */ /* 0x000f62000c101d00 */
[----:B------:R-:W-:Y:S02]  /*dfe0*/  IMAD R3, R212, UR4, RZ ;  /* 0x00000004d4037c24 */ /* 0x000fe4000f8e02ff */
[----:B------:R-:W-:Y:S01]  /*dff0*/  IMAD R82, R209, 0x40, R24 ;  /* 0x00000040d1527824 */ /* 0x000fe200078e0218 */
[----:B-1----:R-:W-:Y:S01]  /*e000*/  ISETP.GE.AND P0, PT, R207, R88, PT ;  /* 0x00000058cf00720c */ /* 0x002fe20003f06270 */
[C---:B------:R-:W-:Y:S01]  /*e010*/  IMAD R3, R83.reuse, UR5, R3 ;  /* 0x0000000553037c24 */ /* 0x040fe2000f8e0203 */
[----:B------:R-:W5:Y:S01]  /*e020*/  LD.E.128 R68, desc[UR40][R68.64] ;  /* 0x0000002844447980 */ /* 0x000f62000c101d00 */
[----:B------:R-:W-:-:S03]  /*e030*/  IMAD.WIDE.U32 R20, R83, UR4, R20 ;  /* 0x0000000453147c25 */ /* 0x000fc6000f8e0014 */
[----:B------:R-:W5:Y:S01]  /*e040*/  LD.E.128 R72, desc[UR40][R72.64] ;  /* 0x0000002848487980 */ /* 0x000f62000c101d00 */
[----:B--2---:R-:W-:Y:S01]  /*e050*/  @P1 IMAD.HI.U32 R24, R82, R81, RZ ;  /* 0x0000005152181227 */ /* 0x004fe200078e00ff */
[----:B------:R-:W-:Y:S01]  /*e060*/  SEL R80, RZ, 0xffffffff, P0 ;  /* 0xffffffffff507807 */ /* 0x000fe20000000000 */
[----:B------:R-:W-:Y:S01]  /*e070*/  ULDC.64 UR4, c[0x0][0xae0] ;  /* 0x0002b80000047ab9 */ /* 0x000fe20000000a00 */
[----:B------:R-:W5:Y:S01]  /*e080*/  LD.E.128 R76, desc[UR40][R76.64] ;  /* 0x000000284c4c7980 */ /* 0x000f62000c101d00 */
[----:B------:R-:W-:Y:S01]  /*e090*/  IMAD.IADD R21, R21, 0x1, R3 ;  /* 0x0000000115157824 */ /* 0x000fe200078e0203 */
[-C--:B------:R-:W-:Y:S01]  /*e0a0*/  ISETP.GE.AND P0, PT, R206, R88.reuse, PT ;  /* 0x00000058ce00720c */ /* 0x080fe20003f06270 */
[----:B------:R-:W-:Y:S01]  /*e0b0*/  IMAD.MOV.U32 R3, RZ, RZ, R82 ;  /* 0x000000ffff037224 */ /* 0x000fe200078e0052 */
[----:B---3--:R-:W-:Y:S01]  /*e0c0*/  @P1 SHF.R.U32.HI R3, RZ, R87, R24 ;  /* 0x00000057ff031219 */ /* 0x008fe20000011618 */
[----:B------:R-:W-:Y:S01]  /*e0d0*/  IMAD.SHL.U32 R83, R80, 0x2, RZ ;  /* 0x0000000250537824 */ /* 0x000fe200078e00ff */
[-C--:B------:R-:W-:Y:S01]  /*e0e0*/  ISETP.GE.AND P1, PT, R189, R88.reuse, PT ;  /* 0x00000058bd00720c */ /* 0x080fe20003f26270 */
[----:B------:R-:W-:Y:S01]  /*e0f0*/  @!PT LDS RZ, [RZ] ;  /* 0x00000000fffff984 */ /* 0x000fe20000000800 */
[----:B------:R-:W-:Y:S01]  /*e100*/  @!PT LDS RZ, [RZ] ;  /* 0x00000000fffff984 */ /* 0x000fe20000000800 */
[----:B------:R-:W-:Y:S01]  /*e110*/  @!PT LDS RZ, [RZ] ;  /* 0x00000000fffff984 */ /* 0x000fe20000000800 */
[----:B------:R-:W-:Y:S01]  /*e120*/  @!PT LDS RZ, [RZ] ;  /* 0x00000000fffff984 */ /* 0x000fe20000000800 */
[----:B------:R1:W-:Y:S06]  /*e130*/  MEMBAR.ALL.CTA ;  /* 0x0000000000007992 */ /* 0x0003ec0000008000 */
[----:B-1----:R-:W1:Y:S01]  /*e140*/  FENCE.VIEW.ASYNC.S ;  /* 0x00000000000073c6 */ /* 0x002e620000000000 */
[----:B------:R-:W-:Y:S01]  /*e150*/  SEL R80, RZ, 0xffffffff, P0 ;  /* 0xffffffffff507807 */ /* 0x000fe20000000000 */
[----:B------:R-:W-:Y:S01]  /*e160*/  IMAD.MOV R81, RZ, RZ, -R3 ;  /* 0x000000ffff517224 */ /* 0x000fe200078e0a03 */
[----:B------:R-:W-:Y:S01]  /*e170*/  SEL R24, RZ, 0x1, P1 ;  /* 0x00000001ff187807 */ /* 0x000fe20000800000 */
[----:B------:R-:W-:Y:S01]  /*e180*/  IMAD.WIDE.U32 R20, R3, UR4, R20 ;  /* 0x0000000403147c25 */ /* 0x000fe2000f8e0014 */
[-C--:B------:R-:W-:Y:S01]  /*e190*/  ISETP.GE.AND P0, PT, R205, R88.reuse, PT ;  /* 0x00000058cd00720c */ /* 0x080fe20003f06270 */
[----:B------:R-:W-:Y:S01]  /*e1a0*/  BSSY B1, `(.L_x_756) ;  /* 0x000004b000017945 */ /* 0x000fe20003800000 */
[----:B------:R-:W-:Y:S01]  /*e1b0*/  LOP3.LUT R24, R83, 0x2, R24, 0xe2, !PT ;  /* 0x0000000253187812 */ /* 0x000fe200078ee218 */
[----:B------:R-:W-:Y:S01]  /*e1c0*/  IMAD.SHL.U32 R83, R80, 0x4, RZ ;  /* 0x0000000450537824 */ /* 0x000fe200078e00ff */
[----:B------:R-:W-:Y:S01]  /*e1d0*/  SEL R80, RZ, 0xffffffff, P0 ;  /* 0xffffffffff507807 */ /* 0x000fe20000000000 */
[----:B------:R-:W-:Y:S01]  /*e1e0*/  IMAD R81, R85, R81, R82 ;  /* 0x0000005155517224 */ /* 0x000fe200078e0252 */
[-C--:B------:R-:W-:Y:S01]  /*e1f0*/  ISETP.GE.AND P0, PT, R204, R88.reuse, PT ;  /* 0x00000058cc00720c */ /* 0x080fe20003f06270 */
[----:B------:R-:W-:Y:S01]  /*e200*/  IMAD R92, R0, R85, RZ ;  /* 0x00000055005c7224 */ /* 0x000fe200078e02ff */
[----:B------:R-:W-:Y:S01]  /*e210*/  SHF.R.S32.HI R82, RZ, 0x1f, R3 ;  /* 0x0000001fff527819 */ /* 0x000fe20000011403 */
[----:B------:R-:W-:Y:S01]  /*e220*/  IMAD R91, R209, 0x40, R211 ;  /* 0x00000040d15b7824 */ /* 0x000fe200078e02d3 */
[----:B------:R-:W-:Y:S01]  /*e230*/  LOP3.LUT R24, R83, 0x4, R24, 0xe2, !PT ;  /* 0x0000000453187812 */ /* 0x000fe200078ee218 */
[----:B------:R-:W-:Y:S01]  /*e240*/  IMAD.SHL.U32 R83, R80, 0x8, RZ ;  /* 0x0000000850537824 */ /* 0x000fe200078e00ff */
[----:B------:R-:W-:Y:S01]  /*e250*/  SEL R80, RZ, 0xffffffff, P0 ;  /* 0xffffffffff507807 */ /* 0x000fe20000000000 */
[----:B------:R-:W-:Y:S01]  /*e260*/  IMAD R82, R82, UR4, RZ ;  /* 0x0000000452527c24 */ /* 0x000fe2000f8e02ff */
[----:B------:R-:W-:Y:S01]  /*e270*/  ISETP.GE.AND P0, PT, R203, R88, PT ;  /* 0x00000058cb00720c */ /* 0x000fe20003f06270 */
[----:B------:R-:W-:Y:S01]  /*e280*/  VIADD R0, R2, 0x28c20 ;  /* 0x00028c2002007836 */ /* 0x000fe20000000000 */
[----:B------:R-:W-:Y:S01]  /*e290*/  LOP3.LUT R24, R83, 0x8, R24, 0xe2, !PT ;  /* 0x0000000853187812 */ /* 0x000fe200078ee218 */
[----:B------:R-:W-:Y:S01]  /*e2a0*/  IMAD.SHL.U32 R87, R80, 0x10, RZ ;  /* 0x0000001050577824 */ /* 0x000fe200078e00ff */
[----:B------:R-:W-:Y:S01]  /*e2b0*/  SHF.R.S32.HI R80, RZ, 0x1f, R81 ;  /* 0x0000001fff507819 */ /* 0x000fe20000011451 */
[----:B------:R-:W-:Y:S01]  /*e2c0*/  IMAD R83, R3, UR5, R82 ;  /* 0x0000000503537c24 */ /* 0x000fe2000f8e0252 */
[----:B------:R-:W-:Y:S01]  /*e2d0*/  ULDC.64 UR4, c[0x0][0xad8] ;  /* 0x0002b60000047ab9 */ /* 0x000fe20000000a00 */
[----:B------:R-:W-:-:S02]  /*e2e0*/  SEL R3, RZ, 0xffffffff, P0 ;  /* 0xffffffffff037807 */ /* 0x000fc40000000000 */
[----:B------:R-:W-:Y:S01]  /*e2f0*/  IMAD.IADD R21, R21, 0x1, R83 ;  /* 0x0000000115157824 */ /* 0x000fe200078e0253 */
[----:B------:R-:W-:Y:S01]  /*e300*/  ISETP.GE.AND P1, PT, R91, R92, PT ;  /* 0x0000005c5b00720c */ /* 0x000fe20003f26270 */
[----:B------:R-:W-:Y:S01]  /*e310*/  IMAD R80, R80, UR4, RZ ;  /* 0x0000000450507c24 */ /* 0x000fe2000f8e02ff */
[----:B------:R-:W-:Y:S01]  /*e320*/  LOP3.LUT R24, R87, 0x10, R24, 0xe2, !PT ;  /* 0x0000001057187812 */ /* 0x000fe200078ee218 */
[----:B------:R-:W-:Y:S01]  /*e330*/  IMAD.WIDE.U32 R20, R81, UR4, R20 ;  /* 0x0000000451147c25 */ /* 0x000fe2000f8e0014 */
[----:B------:R-:W-:Y:S02]  /*e340*/  ISETP.GE.AND P0, PT, R215, R88, PT ;  /* 0x00000058d700720c */ /* 0x000fe40003f06270 */
[----:B------:R-:W-:Y:S01]  /*e350*/  PRMT R0, RZ, 0x654, R0 ;  /* 0x00000654ff007816 */ /* 0x000fe20000000000 */
[----:B------:R-:W-:Y:S01]  /*e360*/  IMAD R83, R81, UR5, R80 ;  /* 0x0000000551537c24 */ /* 0x000fe2000f8e0250 */
[----:B------:R-:W-:Y:S01]  /*e370*/  ULDC.64 UR4, c[0x0][0xa80] ;  /* 0x0002a00000047ab9 */ /* 0x000fe20000000a00 */
[----:B------:R-:W-:Y:S01]  /*e380*/  IMAD.SHL.U32 R3, R3, 0x20, RZ ;  /* 0x0000002003037824 */ /* 0x000fe200078e00ff */
[----:B------:R-:W-:Y:S01]  /*e390*/  LEA R89, P2, R20, UR4, 0x1 ;  /* 0x0000000414597c11 */ /* 0x000fe2000f8408ff */
[----:B------:R-:W-:Y:S01]  /*e3a0*/  IMAD.IADD R21, R21, 0x1, R83 ;  /* 0x0000000115157824 */ /* 0x000fe200078e0253 */
[----:B-1----:R1:W-:Y:S02]  /*e3b0*/  SYNCS.ARRIVE.TRANS64.RED.A1T0 RZ, [R0+URZ], RZ ;  /* 0x000000ff00ff79a7 */ /* 0x0023e4000810043f */
[----:B------:R-:W-:Y:S01]  /*e3c0*/  LOP3.LUT R24, R3, 0x20, R24, 0xe2, !PT ;  /* 0x0000002003187812 */ /* 0x000fe200078ee218 */
[----:B------:R1:W2:Y:S01]  /*e3d0*/  SHFL.IDX PT, R80, R89, RZ, 0x181f ;  /* 0x00181fff59507589 */ /* 0x0002a200000e0000 */
[----:B------:R-:W-:-:S02]  /*e3e0*/  SEL R3, RZ, 0x40, P0 ;  /* 0x00000040ff037807 */ /* 0x000fc40000000000 */
[----:B------:R-:W-:Y:S02]  /*e3f0*/  ISETP.GE.AND P0, PT, R214, R88, PT ;  /* 0x00000058d600720c */ /* 0x000fe40003f06270 */
[----:B------:R-:W-:Y:S02]  /*e400*/  LEA.HI.X R90, R20, UR5, R21, 0x1, P2 ;  /* 0x00000005145a7c11 */ /* 0x000fe400090f0c15 */
[----:B------:R-:W-:Y:S02]  /*e410*/  LOP3.LUT R3, R24, R3, RZ, 0xfc, !PT ;  /* 0x0000000318037212 */ /* 0x000fe400078efcff */
[----:B------:R-:W-:Y:S01]  /*e420*/  SEL R24, RZ, 0x80, P0 ;  /* 0x00000080ff187807 */ /* 0x000fe20000000000 */
[----:B------:R1:W3:Y:S03]  /*e430*/  SHFL.IDX PT, R81, R90, RZ, 0x181f ;  /* 0x00181fff5a517589 */ /* 0x0002e600000e0000 */
[----:B------:R-:W-:Y:S01]  /*e440*/  LOP3.LUT R24, R3, R24, RZ, 0xfc, !PT ;  /* 0x0000001803187212 */ /* 0x000fe200078efcff */
[----:B------:R-:W-:Y:S06]  /*e450*/  @P1 BRA `(.L_x_757) ;  /* 0x00000000007c1947 */ /* 0x000fec0003800000 */
[-C--:B------:R-:W-:Y:S02]  /*e460*/  ISETP.GE.AND P1, PT, R207, R88.reuse, PT ;  /* 0x00000058cf00720c */ /* 0x080fe40003f26270 */
[-C--:B------:R-:W-:Y:S02]  /*e470*/  ISETP.GE.AND P0, PT, R189, R88.reuse, PT ;  /* 0x00000058bd00720c */ /* 0x080fe40003f06270 */
[-C--:B------:R-:W-:Y:S02]  /*e480*/  ISETP.GE.AND P5, PT, R206, R88.reuse, PT ;  /* 0x00000058ce00720c */ /* 0x080fe40003fa6270 */
[----:B------:R-:W-:-:S07]  /*e490*/  ISETP.GE.AND P3, PT, R205, R88, PT ;  /* 0x00000058cd00720c */ /* 0x000fce0003f66270 */
[----:B--2---:R-:W-:Y:S02]  /*e4a0*/  @!P1 LEA R82, P2, R207, R80, 0x1 ;  /* 0x00000050cf529211 */ /* 0x004fe400078408ff */
[----:B---3--:R-:W-:Y:S02]  /*e4b0*/  @!P0 IMAD.WIDE R20, R189, 0x2, R80 ;  /* 0x00000002bd148825 */ /* 0x008fe400078e0250 */
[----:B------:R-:W-:Y:S02]  /*e4c0*/  @!P1 LEA.HI.X R83, R207, R81, R233, 0x1, P2 ;  /* 0x00000051cf539211 */ /* 0x000fe400010f0ce9 */
[----:B------:R-:W-:Y:S01]  /*e4d0*/  ISETP.GE.AND P2, PT, R204, R88, PT ;  /* 0x00000058cc00720c */ /* 0x000fe20003f46270 */
[----:B-----5:R2:W-:Y:S01]  /*e4e0*/  @!P0 ST.E.128 desc[UR40][R20.64], R4 ;  /* 0x0000000414008985 */ /* 0x0205e2000c101d28 */
[----:B------:R-:W-:Y:S02]  /*e4f0*/  @!P5 LEA R84, P4, R206, R80, 0x1 ;  /* 0x00000050ce54d211 */ /* 0x000fe400078808ff */
[----:B------:R-:W-:Y:S01]  /*e500*/  LOP3.LUT P0, RZ, R3, 0x40, RZ, 0xc0, !PT ;  /* 0x0000004003ff7812 */ /* 0x000fe2000780c0ff */
[----:B------:R3:W-:Y:S01]  /*e510*/  @!P1 ST.E.128 desc[UR40][R82.64], R12 ;  /* 0x0000000c52009985 */ /* 0x0007e2000c101d28 */
[----:B------:R-:W-:-:S02]  /*e520*/  ISETP.GE.AND P1, PT, R203, R88, PT ;  /* 0x00000058cb00720c */ /* 0x000fc40003f26270 */
[-C--:B------:R-:W-:Y:S02]  /*e530*/  @!P5 LEA.HI.X R85, R206, R81.reuse, R232, 0x1, P4 ;  /* 0x00000051ce55d211 */ /* 0x080fe400020f0ce8 */
[----:B------:R-:W-:Y:S02]  /*e540*/  LOP3.LUT P4, RZ, R24, 0x80, RZ, 0xc0, !PT ;  /* 0x0000008018ff7812 */ /* 0x000fe4000788c0ff */
[CC--:B------:R-:W-:Y:S01]  /*e550*/  @!P3 LEA R86, P6, R205.reuse, R80.reuse, 0x1 ;  /* 0x00000050cd56b211 */ /* 0x0c0fe200078c08ff */
[----:B------:R4:W-:Y:S03]  /*e560*/  @!P5 ST.E.128 desc[UR40][R84.64], R32 ;  /* 0x000000205400d985 */ /* 0x0009e6000c101d28 */
[----:B------:R-:W-:Y:S02]  /*e570*/  @!P3 LEA.HI.X R87, R205, R81, R231, 0x1, P6 ;  /* 0x00000051cd57b211 */ /* 0x000fe400030f0ce7 */
[----:B--2---:R-:W-:-:S03]  /*e580*/  @!P2 LEA R4, P5, R204, R80, 0x1 ;  /* 0x00000050cc04a211 */ /* 0x004fc600078a08ff */
[----:B------:R4:W-:Y:S01]  /*e590*/  @!P3 ST.E.128 desc[UR40][R86.64], R40 ;  /* 0x000000285600b985 */ /* 0x0009e2000c101d28 */
[-C--:B------:R-:W-:Y:S02]  /*e5a0*/  @!P1 LEA R6, P6, R203, R80.reuse, 0x1 ;  /* 0x00000050cb069211 */ /* 0x080fe400078c08ff */
[-C--:B---3--:R-:W-:Y:S02]  /*e5b0*/  @P0 LEA R12, P3, R215, R80.reuse, 0x1 ;  /* 0x00000050d70c0211 */ /* 0x088fe400078608ff */
        /* <DEDUP_REMOVED lines=9> */
.L_x_757:
[----:B------:R-:W-:Y:S05]  /*e650*/  BSYNC B1 ;  /* 0x0000000000017941 */ /* 0x000fea0003800000 */
.L_x_756:
[----:B-1----:R-:W-:Y:S01]  /*e660*/  VIADD R0, R91, 0x20 ;  /* 0x000000205b007836 */ /* 0x002fe20000000000 */
[----:B----45:R1:W4:Y:S04]  /*e670*/  SHFL.IDX PT, R7, R90, 0x1, 0x181f ;  /* 0x00381f005a077f89 */ /* 0x03032800000e0000 */
[----:B------:R-:W-:Y:S01]  /*e680*/  ISETP.GE.AND P0, PT, R0, R92, PT ;  /* 0x0000005c0000720c */ /* 0x000fe20003f06270 */
[----:B------:R1:W0:-:S12]  /*e690*/  SHFL.IDX PT, R6, R89, 0x1, 0x181f ;  /* 0x00381f0059067f89 */ /* 0x00021800000e0000 */
[----:B-1----:R-:W-:Y:S05]  /*e6a0*/  @P0 BRA `(.L_x_758) ;  /* 0x0000000c00d80947 */ /* 0x002fea0003800000 */
[-C--:B------:R-:W-:Y:S02]  /*e6b0*/  ISETP.GE.AND P5, PT, R207, R88.reuse, PT ;  /* 0x00000058cf00720c */ /* 0x080fe40003fa6270 */
[-C--:B------:R-:W-:Y:S02]  /*e6c0*/  ISETP.GE.AND P6, PT, R189, R88.reuse, PT ;  /* 0x00000058bd00720c */ /* 0x080fe40003fc6270 */
[-C--:B------:R-:W-:Y:S02]  /*e6d0*/  ISETP.GE.AND P3, PT, R206, R88.reuse, PT ;  /* 0x00000058ce00720c */ /* 0x080fe40003f66270 */
[-C--:B------:R-:W-:Y:S02]  /*e6e0*/  ISETP.GE.AND P2, PT, R205, R88.reuse, PT ;  /* 0x00000058cd00720c */ /* 0x080fe40003f46270 */
[-C--:B------:R-:W-:Y:S02]  /*e6f0*/  ISETP.GE.AND P1, PT, R204, R88.reuse, PT ;  /* 0x00000058cc00720c */ /* 0x080fe40003f26270 */
[----:B------:R-:W-:-:S03]  /*e700*/  ISETP.GE.AND P0, PT, R203, R88, PT ;  /* 0x00000058cb00720c */ /* 0x000fc60003f06270 */
[-C--:B0-----:R-:W-:Y:S02]  /*e710*/  @!P5 LEA R12, P4, R207, R6.reuse, 0x1 ;  /* 0x00000006cf0cd211 */ /* 0x081fe400078808ff */
[----:B----4-:R-:W-:Y:S02]  /*e720*/  @!P6 IMAD.WIDE R4, R189, 0x2, R6 ;  /* 0x00000002bd04e825 */ /* 0x010fe400078e0206 */
[----:B------:R-:W-:Y:S02]  /*e730*/  @!P5 LEA.HI.X R13, R207, R7, R233, 0x1, P4 ;  /* 0x00000007cf0dd211 */ /* 0x000fe400020f0ce9 */
[----:B------:R-:W-:Y:S01]  /*e740*/  LOP3.LUT P4, RZ, R3, 0x40, RZ, 0xc0, !PT ;  /* 0x0000004003ff7812 */ /* 0x000fe2000788c0ff */
[----:B------:R0:W-:Y:S01]  /*e750*/  @!P6 ST.E.128 desc[UR40][R4.64], R8 ;  /* 0x000000080400e985 */ /* 0x0001e2000c101d28 */
[----:B------:R-:W-:-:S03]  /*e760*/  @!P3 LEA R14, P6, R206, R6, 0x1 ;  /* 0x00000006ce0eb211 */ /* 0x000fc600078c08ff */
[----:B------:R1:W-:Y:S01]  /*e770*/  @!P5 ST.E.128 desc[UR40][R12.64], R28 ;  /* 0x0000001c0c00d985 */ /* 0x0003e2000c101d28 */
[-C--:B------:R-:W-:Y:S02]  /*e780*/  @!P3 LEA.HI.X R15, R206, R7.reuse, R232, 0x1, P6 ;  /* 0x00000007ce0fb211 */ /* 0x080fe400030f0ce8 */
[-C--:B------:R-:W-:Y:S02]  /*e790*/  @!P2 LEA R20, P5, R205, R6.reuse, 0x1 ;  /* 0x00000006cd14a211 */ /* 0x080fe400078a08ff */
[CC--:B------:R-:W-:Y:S01]  /*e7a0*/  @!P1 LEA R32, P6, R204.reuse, R6.reuse, 0x1 ;  /* 0x00000006cc209211 */ /* 0x0c0fe200078c08ff */
[----:B------:R1:W-:Y:S01]  /*e7b0*/  @!P3 ST.E.128 desc[UR40][R14.64], R36 ;  /* 0x000000240e00b985 */ /* 0x0003e2000c101d28 */
[----:B------:R-:W-:Y:S02]  /*e7c0*/  @!P0 LEA R34, P3, R203, R6, 0x1 ;  /* 0x00000006cb228211 */ /* 0x000fe400078608ff */
[-C--:B------:R-:W-:Y:S02]  /*e7d0*/  @!P2 LEA.HI.X R21, R205, R7.reuse, R231, 0x1, P5 ;  /* 0x00000007cd15a211 */ /* 0x080fe400028f0ce7 */
[----:B------:R-:W-:-:S02]  /*e7e0*/  @!P1 LEA.HI.X R33, R204, R7, R230, 0x1, P6 ;  /* 0x00000007cc219211 */ /* 0x000fc400030f0ce6 */
[----:B------:R-:W-:Y:S01]  /*e7f0*/  @!P0 LEA.HI.X R35, R203, R7, R229, 0x1, P3 ;  /* 0x00000007cb238211 */ /* 0x000fe200018f0ce5 */
[----:B------:R1:W-:Y:S01]  /*e800*/  @!P2 ST.E.128 desc[UR40][R20.64], R44 ;  /* 0x0000002c1400a985 */ /* 0x0003e2000c101d28 */
[----:B0-----:R-:W-:-:S03]  /*e810*/  @P4 LEA R4, P5, R215, R6, 0x1 ;  /* 0x00000006d7044211 */ /* 0x001fc600078a08ff */
[----:B------:R1:W-:Y:S01]  /*e820*/  @!P1 ST.E.128 desc[UR40][R32.64], R52 ;  /* 0x0000003420009985 */ /* 0x0003e2000c101d28 */
[----:B------:R-:W-:-:S03]  /*e830*/  @P4 LEA.HI.X R5, R215, R7, R228, 0x1, P5 ;  /* 0x00000007d7054211 */ /* 0x000fc600028f0ce4 */
[----:B------:R1:W-:Y:S01]  /*e840*/  @!P0 ST.E.128 desc[UR40][R34.64], R60 ;  /* 0x0000003c22008985 */ /* 0x0003e2000c101d28 */
[----:B------:R-:W-:-:S03]  /*e850*/  LOP3.LUT P0, RZ, R24, 0x80, RZ, 0xc0, !PT ;  /* 0x0000008018ff7812 */ /* 0x000fc6000780c0ff */
[----:B------:R1:W-:Y:S10]  /*e860*/  @P4 ST.E.128 desc[UR40][R4.64], R68 ;  /* 0x0000004404004985 */ /* 0x0003f4000c101d28 */
[----:B------:R-:W-:Y:S05]  /*e870*/  @!P0 BRA `(.L_x_758) ;  /* 0x0000000c00648947 */ /* 0x000fea0003800000 */
[----:B-1----:R-:W-:-:S04]  /*e880*/  LEA R4, P0, R214, R6, 0x1 ;  /* 0x00000006d6047211 */ /* 0x002fc800078008ff */
[----:B------:R-:W-:-:S05]  /*e890*/  LEA.HI.X R5, R214, R7, R227, 0x1, P0 ;  /* 0x00000007d6057211 */ /* 0x000fca00000f0ce3 */
[----:B------:R0:W-:Y:S01]  /*e8a0*/  ST.E.128 desc[UR40][R4.64], R76 ;  /* 0x0000004c04007985 */ /* 0x0001e2000c101d28 */
[----:B------:R-:W-:Y:S05]  /*e8b0*/  BRA `(.L_x_758) ;  /* 0x0000000c00547947 */ /* 0x000fea0003800000 */
.L_x_753:
[----:B------:R-:W-:Y:S01]  /*e8c0*/  ULDC.64 UR4, c[0x0][0xc00] ;  /* 0x0003000000047ab9 */ /* 0x000fe20000000a00 */
[----:B------:R-:W-:Y:S01]  /*e8d0*/  IMAD.MOV.U32 R3, RZ, RZ, RZ ;  /* 0x000000ffff037224 */ /* 0x000fe200078e00ff */
[----:B------:R-:W-:Y:S01]  /*e8e0*/  ISETP.NE.U32.AND P0, PT, RZ, UR4, PT ;  /* 0x00000004ff007c0c */ /* 0x000fe2000bf05070 */
[----:B------:R-:W2:Y:S01]  /*e8f0*/  LDC R29, c[0x0][0xbe8] ;  /* 0x0002fa00ff1d7b82 */ /* 0x000ea20000000800 */
[----:B------:R-:W-:Y:S02]  /*e900*/  IADD3 R4, P1, R200, UR4, RZ ;  /* 0x00000004c8047c10 */ /* 0x000fe4000ff3e0ff */
[----:B------:R-:W-:Y:S02]  /*e910*/  ISETP.NE.AND.EX P0, PT, RZ, UR5, PT, P0 ;  /* 0x00000005ff007c0c */ /* 0x000fe4000bf05300 */
[----:B------:R-:W-:Y:S01]  /*e920*/  IADD3.X R5, R201, UR5, RZ, P1, !PT ;  /* 0x00000005c9057c10 */ /* 0x000fe20008ffe4ff */
[----:B------:R-:W-:Y:S02]  /*e930*/  ULDC.64 UR4, c[0x0][0xc08] ;  /* 0x0003020000047ab9 */ /* 0x000fe40000000a00 */
[----:B------:R-:W-:-:S04]  /*e940*/  ISETP.NE.U32.AND P1, PT, RZ, UR4, PT ;  /* 0x00000004ff007c0c */ /* 0x000fc8000bf25070 */
[----:B------:R-:W-:-:S04]  /*e950*/  ISETP.NE.AND.EX P1, PT, RZ, UR5, PT, P1 ;  /* 0x00000005ff007c0c */ /* 0x000fc8000bf25310 */
[----:B------:R3:W5:Y:S09]  /*e960*/  @P0 LDG.E R3, desc[UR40][R4.64] ;  /* 0x0000002804030981 */ /* 0x000772000c1e1900 */
[----:B------:R-:W-:Y:S01]  /*e970*/  @P1 IADD3 R200, P2, R200, UR4, RZ ;  /* 0x00000004c8c81c10 */ /* 0x000fe2000ff5e0ff */
[----:B------:R-:W-:-:S02]  /*e980*/  ULDC UR4, c[0x0][0xa88] ;  /* 0x0002a20000047ab9 */ /* 0x000fc40000000800 */
[----:B------:R-:W-:Y:S01]  /*e990*/  IMAD.U32 R0, RZ, RZ, UR4 ;  /* 0x00000004ff007e24 */ /* 0x000fe2000f8e00ff */
[----:B------:R-:W-:-:S05]  /*e9a0*/  @P1 IADD3.X R201, R201, UR5, RZ, P2, !PT ;  /* 0x00000005c9c91c10 */ /* 0x000fca00097fe4ff */
[----:B------:R3:W5:Y:S01]  /*e9b0*/  @P1 LDG.E R0, desc[UR40][R200.64] ;  /* 0x00000028c8001981 */ /* 0x000762000c1e1900 */
[----:B------:R-:W-:Y:S01]  /*e9c0*/  ISETP.GE.AND P2, PT, R234, 0x40, PT ;  /* 0x00000040ea00780c */ /* 0x000fe20003f46270 */
[----:B------:R-:W-:-:S12]  /*e9d0*/  @P1 BRA `(.L_x_759) ;  /* 0x0000000000101947 */ /* 0x000fd80003800000 */
[----:B------:R-:W-:Y:S05]  /*e9e0*/  @!P0 BRA `(.L_x_759) ;  /* 0x00000000000c8947 */ /* 0x000fea0003800000 */
[----:B------:R-:W4:Y:S04]  /*e9f0*/  LDG.E R7, desc[UR40][R4.64] ;  /* 0x0000002804077981 */ /* 0x000f28000c1e1900 */
[----:B-----5:R-:W4:Y:S02]  /*ea00*/  LDG.E R0, desc[UR40][R4.64+0x4] ;  /* 0x0000042804007981 */ /* 0x020f24000c1e1900 */
[----:B----4-:R-:W-:-:S07]  /*ea10*/  IMAD.IADD R0, R0, 0x1, -R7 ;  /* 0x0000000100007824 */ /* 0x010fce00078e0a07 */
.L_x_759:
[----:B------:R-:W-:Y:S01]  /*ea20*/  BSSY B1, `(.L_x_760) ;  /* 0x000002e000017945 */ /* 0x000fe20003800000 */
[----:B------:R-:W-:Y:S02]  /*ea30*/  SHF.R.S32.HI R13, RZ, 0x1f, R199 ;  /* 0x0000001fff0d7819 */ /* 0x000fe400000114c7 */
[----:B------:R-:W-:Y:S02]  /*ea40*/  SEL R15, R202, RZ, !P0 ;  /* 0x000000ffca0f7207 */ /* 0x000fe40004000000 */
[----:B------:R-:W-:Y:S02]  /*ea50*/  SEL R212, R212, RZ, !P0 ;  /* 0x000000ffd4d47207 */ /* 0x000fe40004000000 */
[----:B-----5:R-:W-:Y:S01]  /*ea60*/  SHF.R.S32.HI R10, RZ, 0x1f, R3 ;  /* 0x0000001fff0a7819 */ /* 0x020fe20000011403 */
[----:B------:R-:W-:Y:S06]  /*ea70*/  @P2 BRA `(.L_x_761) ;  /* 0x0000000000a02947 */ /* 0x000fec0003800000 */
[----:B---3--:R-:W3:Y:S01]  /*ea80*/  S2R R4, SR_TID.X ;  /* 0x0000000000047919 */ /* 0x008ee20000002100 */
[----:B------:R-:W4:Y:S02]  /*ea90*/  LDC R11, c[0x0][0xbe8] ;  /* 0x0002fa00ff0b7b82 */ /* 0x000f240000000800 */
[----:B----4-:R-:W-:Y:S02]  /*eaa0*/  IMAD R5, R0, R11, RZ ;  /* 0x0000000b00057224 */ /* 0x010fe400078e02ff */
[----:B---3--:R-:W-:-:S04]  /*eab0*/  IMAD R4, R209, 0x40, R4 ;  /* 0x00000040d1047824 */ /* 0x008fc800078e0204 */
[----:B------:R-:W-:-:S05]  /*eac0*/  VIADD R12, R4, 0xffffff80 ;  /* 0xffffff80040c7836 */ /* 0x000fca0000000000 */
[----:B------:R-:W-:-:S13]  /*ead0*/  ISETP.GE.AND P0, PT, R12, R5, PT ;  /* 0x000000050c00720c */ /* 0x000fda0003f06270 */
[----:B------:R-:W-:Y:S05]  /*eae0*/  @P0 BRA `(.L_x_761) ;  /* 0x0000000000840947 */ /* 0x000fea0003800000 */
[----:B------:R-:W-:Y:S01]  /*eaf0*/  ISETP.NE.AND P0, PT, R11, 0x1, PT ;  /* 0x000000010b00780c */ /* 0x000fe20003f05270 */
[----:B------:R-:W-:Y:S01]  /*eb00*/  ULDC.64 UR4, c[0x0][0xb90] ;  /* 0x0002e40000047ab9 */ /* 0x000fe20000000a00 */
[----:B------:R-:W-:Y:S01]  /*eb10*/  IMAD.MOV.U32 R4, RZ, RZ, R3 ;  /* 0x000000ffff047224 */ /* 0x000fe200078e0003 */
[----:B------:R-:W-:Y:S01]  /*eb20*/  MOV R7, R12 ;  /* 0x0000000c00077202 */ /* 0x000fe20000000f00 */
[----:B------:R-:W-:Y:S02]  /*eb30*/  IMAD R8, R13, UR4, RZ ;  /* 0x000000040d087c24 */ /* 0x000fe4000f8e02ff */
[----:B------:R-:W-:Y:S02]  /*eb40*/  IMAD.MOV.U32 R5, RZ, RZ, R10 ;  /* 0x000000ffff057224 */ /* 0x000fe400078e000a */
[----:B------:R-:W-:-:S05]  /*eb50*/  IMAD.WIDE.U32 R4, R199, UR4, R4 ;  /* 0x00000004c7047c25 */ /* 0x000fca000f8e0004 */
[----:B------:R-:W3:Y:S08]  /*eb60*/  @P0 LDC R9, c[0x0][0xbec] ;  /* 0x0002fb00ff090b82 */ /* 0x000ef00000000800 */
[----:B------:R-:W4:Y:S01]  /*eb70*/  @P0 LDC R21, c[0x0][0xbf0] ;  /* 0x0002fc00ff150b82 */ /* 0x000f220000000800 */
[----:B---3--:R-:W-:-:S04]  /*eb80*/  @P0 IMAD.HI.U32 R6, R12, R9, RZ ;  /* 0x000000090c060227 */ /* 0x008fc800078e00ff */
[----:B------:R-:W-:Y:S01]  /*eb90*/  IMAD R9, R199, UR5, R8 ;  /* 0x00000005c7097c24 */ /* 0x000fe2000f8e0208 */
[----:B------:R-:W-:Y:S01]  /*eba0*/  ULDC.64 UR4, c[0x0][0xb98] ;  /* 0x0002e60000047ab9 */ /* 0x000fe20000000a00 */
[----:B----4-:R-:W-:Y:S02]  /*ebb0*/  @P0 SHF.R.U32.HI R7, RZ, R21, R6 ;  /* 0x00000015ff070219 */ /* 0x010fe40000011606 */
[----:B------:R-:W-:Y:S02]  /*ebc0*/  IMAD.IADD R5, R5, 0x1, R9 ;  /* 0x0000000105057824 */ /* 0x000fe400078e0209 */
[----:B------:R-:W-:Y:S02]  /*ebd0*/  IMAD R6, R212, UR4, RZ ;  /* 0x00000004d4067c24 */ /* 0x000fe4000f8e02ff */
[----:B------:R-:W-:Y:S02]  /*ebe0*/  IMAD.MOV R9, RZ, RZ, -R7 ;  /* 0x000000ffff097224 */ /* 0x000fe400078e0a07 */
[----:B------:R-:W-:-:S04]  /*ebf0*/  IMAD.WIDE.U32 R4, R15, UR4, R4 ;  /* 0x000000040f047c25 */ /* 0x000fc8000f8e0004 */
[----:B------:R-:W-:Y:S01]  /*ec00*/  IMAD R9, R11, R9, R12 ;  /* 0x000000090b097224 */ /* 0x000fe200078e020c */
[----:B------:R-:W-:Y:S01]  /*ec10*/  SHF.R.S32.HI R11, RZ, 0x1f, R7 ;  /* 0x0000001fff0b7819 */ /* 0x000fe20000011407 */
[----:B------:R-:W-:Y:S01]  /*ec20*/  IMAD R8, R15, UR5, R6 ;  /* 0x000000050f087c24 */ /* 0x000fe2000f8e0206 */
[----:B------:R-:W-:Y:S01]  /*ec30*/  IADD3 R4, P0, R7, R4, RZ ;  /* 0x0000000407047210 */ /* 0x000fe20007f1e0ff */
[----:B------:R-:W-:Y:S01]  /*ec40*/  ULDC.64 UR4, c[0x0][0xb88] ;  /* 0x0002e20000047ab9 */ /* 0x000fe20000000a00 */
[----:B------:R-:W-:Y:S02]  /*ec50*/  SHF.R.S32.HI R6, RZ, 0x1f, R9 ;  /* 0x0000001fff067819 */ /* 0x000fe40000011409 */
[----:B------:R-:W-:-:S03]  /*ec60*/  IADD3.X R5, R11, R5, R8, P0, !PT ;  /* 0x000000050b057210 */ /* 0x000fc600007fe408 */
[----:B------:R-:W-:Y:S02]  /*ec70*/  IMAD R6, R6, UR4, RZ ;  /* 0x0000000406067c24 */ /* 0x000fe4000f8e02ff */
[----:B------:R-:W-:-:S04]  /*ec80*/  IMAD.WIDE.U32 R4, R9, UR4, R4 ;  /* 0x0000000409047c25 */ /* 0x000fc8000f8e0004 */
[----:B------:R-:W-:Y:S01]  /*ec90*/  IMAD R7, R9, UR5, R6 ;  /* 0x0000000509077c24 */ /* 0x000fe2000f8e0206 */
[----:B------:R-:W-:Y:S02]  /*eca0*/  ULDC.64 UR4, c[0x0][0xb50] ;  /* 0x0002d40000047ab9 */ /* 0x000fe40000000a00 */
[----:B------:R-:W-:Y:S01]  /*ecb0*/  LEA R6, P0, R4, UR4, 0x2 ;  /* 0x0000000404067c11 */ /* 0x000fe2000f8010ff */
[----:B------:R-:W-:-:S05]  /*ecc0*/  IMAD.IADD R5, R5, 0x1, R7 ;  /* 0x0000000105057824 */ /* 0x000fca00078e0207 */
[----:B------:R-:W-:Y:S01]  /*ecd0*/  LEA.HI.X R7, R4, UR5, R5, 0x2, P0 ;  /* 0x0000000504077c11 */ /* 0x000fe200080f1405 */
[----:B------:R-:W-:-:S05]  /*ece0*/  IMAD.MOV.U32 R5, RZ, RZ, -0x800000 ;  /* 0xff800000ff057424 */ /* 0x000fca00078e00ff */
[----:B------:R4:W-:Y:S02]  /*ecf0*/  STG.E desc[UR40][R6.64], R5 ;  /* 0x0000000506007986 */ /* 0x0009e4000c101928 */
.L_x_761:
[----:B------:R-:W-:Y:S05]  /*ed00*/  BSYNC B1 ;  /* 0x0000000000017941 */ /* 0x000fea0003800000 */
.L_x_760:
[----:B--2---:R-:W-:Y:S01]  /*ed10*/  ISETP.NE.AND P0, PT, R29, 0x1, PT ;  /* 0x000000011d00780c */ /* 0x004fe20003f05270 */
[----:B-1----:R-:W1:Y:S01]  /*ed20*/  LDC R24, c[0x0][0xac8] ;  /* 0x0002b200ff187b82 */ /* 0x002e620000000800 */
[----:B------:R-:W-:Y:S01]  /*ed30*/  ULDC.64 UR4, c[0x0][0xaa0] ;  /* 0x0002a80000047ab9 */ /* 0x000fe20000000a00 */
[----:B------:R-:W-:Y:S01]  /*ed40*/  IMAD R31, R0, R29, RZ ;  /* 0x0000001d001f7224 */ /* 0x000fe200078e02ff */
[----:B------:R-:W-:Y:S01]  /*ed50*/  BSSY B1, `(.L_x_762) ;  /* 0x0000067000017945 */ /* 0x000fe20003800000 */
[----:B----4-:R-:W-:Y:S02]  /*ed60*/  IMAD R6, R10, UR4, RZ ;  /* 0x000000040a067c24 */ /* 0x010fe4000f8e02ff */
[----:B---3--:R-:W-:-:S04]  /*ed70*/  IMAD.WIDE.U32 R4, R3, UR4, RZ ;  /* 0x0000000403047c25 */ /* 0x008fc8000f8e00ff */
[----:B------:R-:W-:Y:S01]  /*ed80*/  IMAD R3, R3, UR5, R6 ;  /* 0x0000000503037c24 */ /* 0x000fe2000f8e0206 */
[----:B------:R-:W-:Y:S01]  /*ed90*/  ULDC.64 UR4, c[0x0][0xae8] ;  /* 0x0002ba0000047ab9 */ /* 0x000fe20000000a00 */
[----:B------:R-:W2:Y:S01]  /*eda0*/  @P0 LDC R7, c[0x0][0xbec] ;  /* 0x0002fb00ff070b82 */ /* 0x000ea20000000800 */
[----:B------:R-:W-:Y:S02]  /*edb0*/  IMAD R6, R13, UR4, RZ ;  /* 0x000000040d067c24 */ /* 0x000fe4000f8e02ff */
[----:B------:R-:W-:Y:S02]  /*edc0*/  IMAD.IADD R5, R5, 0x1, R3 ;  /* 0x0000000105057824 */ /* 0x000fe400078e0203 */
[C---:B------:R-:W-:Y:S02]  /*edd0*/  IMAD R3, R199.reuse, UR5, R6 ;  /* 0x00000005c7037c24 */ /* 0x040fe4000f8e0206 */
[----:B------:R-:W-:Y:S01]  /*ede0*/  IMAD.WIDE.U32 R4, R199, UR4, R4 ;  /* 0x00000004c7047c25 */ /* 0x000fe2000f8e0004 */
[----:B------:R-:W3:Y:S01]  /*edf0*/  @P0 LDC R9, c[0x0][0xbf0] ;  /* 0x0002fc00ff090b82 */ /* 0x000ee20000000800 */
[----:B------:R-:W-:-:S02]  /*ee00*/  ULDC.64 UR4, c[0x0][0xaf0] ;  /* 0x0002bc0000047ab9 */ /* 0x000fc40000000a00 */
[----:B------:R-:W-:Y:S01]  /*ee10*/  IMAD R6, R210, 0x20, R211 ;  /* 0x00000020d2067824 */ /* 0x000fe200078e02d3 */
[-C--:B-1----:R-:W-:Y:S01]  /*ee20*/  ISETP.GE.AND P1, PT, R207, R24.reuse, PT ;  /* 0x00000018cf00720c */ /* 0x082fe20003f26270 */
[----:B------:R-:W-:Y:S01]  /*ee30*/  IMAD.IADD R5, R5, 0x1, R3 ;  /* 0x0000000105057824 */ /* 0x000fe200078e0203 */
[-C--:B------:R-:W-:Y:S01]  /*ee40*/  ISETP.GE.AND P2, PT, R189, R24.reuse, PT ;  /* 0x00000018bd00720c */ /* 0x080fe20003f46270 */
[----:B------:R-:W-:Y:S01]  /*ee50*/  IMAD R3, R212, UR4, RZ ;  /* 0x00000004d4037c24 */ /* 0x000fe2000f8e02ff */
[----:B------:R-:W-:Y:S01]  /*ee60*/  SEL R10, RZ, 0xffffffff, P1 ;  /* 0xffffffffff0a7807 */ /* 0x000fe20000800000 */
[----:B------:R-:W-:Y:S01]  /*ee70*/  IMAD R8, R209, 0x40, R6 ;  /* 0x00000040d1087824 */ /* 0x000fe200078e0206 */
[----:B------:R-:W-:Y:S01]  /*ee80*/  ISETP.GE.AND P1, PT, R205, R24, PT ;  /* 0x00000018cd00720c */ /* 0x000fe20003f26270 */
[C---:B------:R-:W-:Y:S02]  /*ee90*/  IMAD R3, R15.reuse, UR5, R3 ;  /* 0x000000050f037c24 */ /* 0x040fe4000f8e0203 */
[----:B------:R-:W-:Y:S01]  /*eea0*/  IMAD.WIDE.U32 R4, R15, UR4, R4 ;  /* 0x000000040f047c25 */ /* 0x000fe2000f8e0004 */
[----:B------:R-:W-:Y:S01]  /*eeb0*/  SEL R11, RZ, 0xffffffff, P1 ;  /* 0xffffffffff0b7807 */ /* 0x000fe20000800000 */
[----:B------:R-:W-:-:S02]  /*eec0*/  ULDC.64 UR4, c[0x0][0xae0] ;  /* 0x0002b80000047ab9 */ /* 0x000fc40000000a00 */
[----:B--2---:R-:W-:Y:S01]  /*eed0*/  @P0 IMAD.HI.U32 R6, R8, R7, RZ ;  /* 0x0000000708060227 */ /* 0x004fe200078e00ff */
[----:B------:R-:W-:Y:S02]  /*eee0*/  SEL R7, RZ, 0x1, P2 ;  /* 0x00000001ff077807 */ /* 0x000fe40001000000 */
[-C--:B------:R-:W-:Y:S01]  /*eef0*/  ISETP.GE.AND P2, PT, R206, R24.reuse, PT ;  /* 0x00000018ce00720c */ /* 0x080fe20003f46270 */
[----:B------:R-:W-:Y:S02]  /*ef00*/  IMAD.SHL.U32 R10, R10, 0x2, RZ ;  /* 0x000000020a0a7824 */ /* 0x000fe400078e00ff */
[----:B------:R-:W-:Y:S02]  /*ef10*/  IMAD.IADD R5, R5, 0x1, R3 ;  /* 0x0000000105057824 */ /* 0x000fe400078e0203 */
[----:B------:R-:W-:Y:S01]  /*ef20*/  IMAD.MOV.U32 R3, RZ, RZ, R8 ;  /* 0x000000ffff037224 */ /* 0x000fe200078e0008 */
[----:B---3--:R-:W-:Y:S01]  /*ef30*/  @P0 SHF.R.U32.HI R3, RZ, R9, R6 ;  /* 0x00000009ff030219 */ /* 0x008fe20000011606 */
[----:B------:R-:W-:Y:S01]  /*ef40*/  IMAD.SHL.U32 R11, R11, 0x8, RZ ;  /* 0x000000080b0b7824 */ /* 0x000fe200078e00ff */
[----:B------:R-:W-:Y:S01]  /*ef50*/  LOP3.LUT R9, R10, 0x2, R7, 0xe2, !PT ;  /* 0x000000020a097812 */ /* 0x000fe200078ee207 */
[----:B------:R-:W-:Y:S01]  /*ef60*/  IMAD R30, R209, 0x40, R211 ;  /* 0x00000040d11e7824 */ /* 0x000fe200078e02d3 */
[----:B------:R-:W-:Y:S01]  /*ef70*/  SEL R10, RZ, 0xffffffff, P2 ;  /* 0xffffffffff0a7807 */ /* 0x000fe20001000000 */
[--C-:B------:R-:W-:Y:S01]  /*ef80*/  IMAD.MOV R7, RZ, RZ, -R3.reuse ;  /* 0x000000ffff077224 */ /* 0x100fe200078e0a03 */
[----:B------:R-:W-:Y:S01]  /*ef90*/  SHF.R.S32.HI R6, RZ, 0x1f, R3 ;  /* 0x0000001fff067819 */ /* 0x000fe20000011403 */
[----:B------:R-:W-:Y:S01]  /*efa0*/  IMAD.WIDE.U32 R4, R3, UR4, R4 ;  /* 0x0000000403047c25 */ /* 0x000fe2000f8e0004 */
[----:B------:R-:W-:-:S02]  /*efb0*/  ISETP.GE.AND P0, PT, R204, R24, PT ;  /* 0x00000018cc00720c */ /* 0x000fc40003f06270 */
[-C--:B------:R-:W-:Y:S01]  /*efc0*/  ISETP.GE.AND P2, PT, R214, R24.reuse, PT ;  /* 0x00000018d600720c */ /* 0x080fe20003f46270 */
[----:B------:R-:W-:Y:S02]  /*efd0*/  IMAD.SHL.U32 R10, R10, 0x4, RZ ;  /* 0x000000040a0a7824 */ /* 0x000fe400078e00ff */
[----:B------:R-:W-:Y:S02]  /*efe0*/  IMAD R6, R6, UR4, RZ ;  /* 0x0000000406067c24 */ /* 0x000fe4000f8e02ff */
[----:B------:R-:W-:Y:S01]  /*eff0*/  IMAD R7, R29, R7, R8 ;  /* 0x000000071d077224 */ /* 0x000fe200078e0208 */
[----:B------:R-:W-:Y:S01]  /*f000*/  LOP3.LUT R0, R10, 0x4, R9, 0xe2, !PT ;  /* 0x000000040a007812 */ /* 0x000fe200078ee209 */
[----:B------:R-:W-:Y:S01]  /*f010*/  IMAD R9, R3, UR5, R6 ;  /* 0x0000000503097c24 */ /* 0x000fe2000f8e0206 */
[----:B------:R-:W-:Y:S01]  /*f020*/  SEL R6, RZ, 0xffffffff, P0 ;  /* 0xffffffffff067807 */ /* 0x000fe20000000000 */
[----:B------:R-:W-:Y:S01]  /*f030*/  ULDC.64 UR4, c[0x0][0xad8] ;  /* 0x0002b60000047ab9 */ /* 0x000fe20000000a00 */
[----:B------:R-:W-:Y:S01]  /*f040*/  LOP3.LUT R3, R11, 0x8, R0, 0xe2, !PT ;  /* 0x000000080b037812 */ /* 0x000fe200078ee200 */
[----:B------:R-:W-:Y:S01]  /*f050*/  IMAD.IADD R5, R5, 0x1, R9 ;  /* 0x0000000105057824 */ /* 0x000fe200078e0209 */
[----:B------:R-:W-:Y:S01]  /*f060*/  SHF.R.S32.HI R0, RZ, 0x1f, R7 ;  /* 0x0000001fff007819 */ /* 0x000fe20000011407 */
[----:B------:R-:W-:Y:S01]  /*f070*/  IMAD.SHL.U32 R6, R6, 0x10, RZ ;  /* 0x0000001006067824 */ /* 0x000fe200078e00ff */
[----:B------:R-:W-:Y:S01]  /*f080*/  ISETP.GE.AND P0, PT, R203, R24, PT ;  /* 0x00000018cb00720c */ /* 0x000fe20003f06270 */
[----:B------:R-:W-:-:S03]  /*f090*/  IMAD.WIDE.U32 R4, R7, UR4, R4 ;  /* 0x0000000407047c25 */ /* 0x000fc6000f8e0004 */
[----:B------:R-:W-:Y:S01]  /*f0a0*/  SEL R8, RZ, 0xffffffff, P0 ;  /* 0xffffffffff087807 */ /* 0x000fe20000000000 */
[----:B------:R-:W-:Y:S01]  /*f0b0*/  IMAD R0, R0, UR4, RZ ;  /* 0x0000000400007c24 */ /* 0x000fe2000f8e02ff */
[----:B------:R-:W-:Y:S02]  /*f0c0*/  ISETP.GE.AND P0, PT, R215, R24, PT ;  /* 0x00000018d700720c */ /* 0x000fe40003f06270 */
[----:B------:R-:W-:Y:S01]  /*f0d0*/  LOP3.LUT R6, R6, 0x10, R3, 0xe2, !PT ;  /* 0x0000001006067812 */ /* 0x000fe200078ee203 */
[----:B------:R-:W-:Y:S01]  /*f0e0*/  IMAD R3, R7, UR5, R0 ;  /* 0x0000000507037c24 */ /* 0x000fe2000f8e0200 */
[----:B------:R-:W-:Y:S01]  /*f0f0*/  SEL R7, RZ, 0x40, P0 ;  /* 0x00000040ff077807 */ /* 0x000fe20000000000 */
[----:B------:R-:W-:Y:S01]  /*f100*/  IMAD.SHL.U32 R9, R8, 0x20, RZ ;  /* 0x0000002008097824 */ /* 0x000fe200078e00ff */
[----:B------:R-:W-:Y:S01]  /*f110*/  ISETP.GE.AND P0, PT, R30, R31, PT ;  /* 0x0000001f1e00720c */ /* 0x000fe20003f06270 */
[----:B------:R-:W-:Y:S01]  /*f120*/  ULDC.64 UR4, c[0x0][0xa80] ;  /* 0x0002a00000047ab9 */ /* 0x000fe20000000a00 */
[----:B------:R-:W-:Y:S01]  /*f130*/  IMAD.IADD R3, R5, 0x1, R3 ;  /* 0x0000000105037824 */ /* 0x000fe200078e0203 */
[----:B------:R-:W-:-:S02]  /*f140*/  LEA R20, P1, R4, UR4, 0x1 ;  /* 0x0000000404147c11 */ /* 0x000fc4000f8208ff */
[----:B------:R-:W-:Y:S02]  /*f150*/  LOP3.LUT R6, R9, 0x20, R6, 0xe2, !PT ;  /* 0x0000002009067812 */ /* 0x000fe400078ee206 */
[----:B------:R-:W-:Y:S02]  /*f160*/  LEA.HI.X R3, R4, UR5, R3, 0x1, P1 ;  /* 0x0000000504037c11 */ /* 0x000fe400088f0c03 */
[----:B------:R-:W-:Y:S02]  /*f170*/  LOP3.LUT R21, R6, R7, RZ, 0xfc, !PT ;  /* 0x0000000706157212 */ /* 0x000fe400078efcff */
[----:B------:R-:W-:Y:S01]  /*f180*/  SEL R0, RZ, 0x80, P2 ;  /* 0x00000080ff007807 */ /* 0x000fe20001000000 */
[----:B------:R1:W2:Y:S03]  /*f190*/  SHFL.IDX PT, R6, R20, RZ, 0x181f ;  /* 0x00181fff14067589 */ /* 0x0002a600000e0000 */
[----:B------:R-:W-:Y:S01]  /*f1a0*/  LOP3.LUT R28, R21, R0, RZ, 0xfc, !PT ;  /* 0x00000000151c7212 */ /* 0x000fe200078efcff */
[----:B------:R1:W3:Y:S01]  /*f1b0*/  SHFL.IDX PT, R7, R3, RZ, 0x181f ;  /* 0x00181fff03077589 */ /* 0x0002e200000e0000 */
[----:B------:R-:W-:Y:S05]  /*f1c0*/  @P0 BRA `(.L_x_763) ;  /* 0x00000000007c0947 */ /* 0x000fea0003800000 */
[-C--:B------:R-:W-:Y:S02]  /*f1d0*/  ISETP.GE.AND P2, PT, R207, R24.reuse, PT ;  /* 0x00000018cf00720c */ /* 0x080fe40003f46270 */
[-C--:B------:R-:W-:Y:S02]  /*f1e0*/  ISETP.GE.AND P1, PT, R189, R24.reuse, PT ;  /* 0x00000018bd00720c */ /* 0x080fe40003f26270 */
[-C--:B------:R-:W-:Y:S02]  /*f1f0*/  ISETP.GE.AND P5, PT, R206, R24.reuse, PT ;  /* 0x00000018ce00720c */ /* 0x080fe40003fa6270 */
[----:B------:R-:W-:-:S07]  /*f200*/  ISETP.GE.AND P3, PT, R205, R24, PT ;  /* 0x00000018cd00720c */ /* 0x000fce0003f66270 */
[-C--:B--2---:R-:W-:Y:S02]  /*f210*/  @!P2 LEA R8, P0, R207, R6.reuse, 0x1 ;  /* 0x00000006cf08a211 */ /* 0x084fe400078008ff */
[----:B---3--:R-:W-:Y:S02]  /*f220*/  @!P1 IMAD.WIDE R4, R189, 0x2, R6 ;  /* 0x00000002bd049825 */ /* 0x008fe400078e0206 */
[----:B------:R-:W-:Y:S02]  /*f230*/  @!P2 LEA.HI.X R9, R207, R7, R233, 0x1, P0 ;  /* 0x00000007cf09a211 */ /* 0x000fe400000f0ce9 */
[----:B------:R-:W-:Y:S01]  /*f240*/  @!P5 LEA R10, P4, R206, R6, 0x1 ;  /* 0x00000006ce0ad211 */ /* 0x000fe200078808ff */
[----:B------:R-:W-:Y:S01]  /*f250*/  @!P1 ST.E.128 desc[UR40][R4.64], RZ ;  /* 0x000000ff04009985 */ /* 0x000fe2000c101d28 */
[-C--:B------:R-:W-:Y:S02]  /*f260*/  ISETP.GE.AND P1, PT, R203, R24.reuse, PT ;  /* 0x00000018cb00720c */ /* 0x080fe40003f26270 */
[----:B------:R-:W-:Y:S01]  /*f270*/  LOP3.LUT P0, RZ, R21, 0x40, RZ, 0xc0, !PT ;  /* 0x0000004015ff7812 */ /* 0x000fe2000780c0ff */
[----:B------:R2:W-:Y:S01]  /*f280*/  @!P2 ST.E.128 desc[UR40][R8.64], RZ ;  /* 0x000000ff0800a985 */ /* 0x0005e2000c101d28 */
[----:B------:R-:W-:-:S02]  /*f290*/  ISETP.GE.AND P2, PT, R204, R24, PT ;  /* 0x00000018cc00720c */ /* 0x000fc40003f46270 */
[-C--:B------:R-:W-:Y:S02]  /*f2a0*/  @!P5 LEA.HI.X R11, R206, R7.reuse, R232, 0x1, P4 ;  /* 0x00000007ce0bd211 */ /* 0x080fe400020f0ce8 */
[----:B------:R-:W-:Y:S02]  /*f2b0*/  LOP3.LUT P4, RZ, R28, 0x80, RZ, 0xc0, !PT ;  /* 0x000000801cff7812 */ /* 0x000fe4000788c0ff */
[CC--:B------:R-:W-:Y:S01]  /*f2c0*/  @!P3 LEA R12, P6, R205.reuse, R6.reuse, 0x1 ;  /* 0x00000006cd0cb211 */ /* 0x0c0fe200078c08ff */
[----:B------:R4:W-:Y:S03]  /*f2d0*/  @!P5 ST.E.128 desc[UR40][R10.64], RZ ;  /* 0x000000ff0a00d985 */ /* 0x0009e6000c101d28 */
[----:B------:R-:W-:Y:S02]  /*f2e0*/  @!P3 LEA.HI.X R13, R205, R7, R231, 0x1, P6 ;  /* 0x00000007cd0db211 */ /* 0x000fe400030f0ce7 */
[----:B--2---:R-:W-:-:S02]  /*f2f0*/  @!P1 LEA R8, P6, R203, R6, 0x1 ;  /* 0x00000006cb089211 */ /* 0x004fc400078c08ff */
[CC--:B------:R-:W-:Y:S01]  /*f300*/  @!P2 LEA R4, P5, R204.reuse, R6.reuse, 0x1 ;  /* 0x00000006cc04a211 */ /* 0x0c0fe200078a08ff */
        /* <DEDUP_REMOVED lines=11> */
.L_x_763:
[----:B------:R-:W-:Y:S05]  /*f3c0*/  BSYNC B1 ;  /* 0x0000000000017941 */ /* 0x000fea0003800000 */
.L_x_762:
[----:B------:R-:W-:Y:S01]  /*f3d0*/  IADD3 R0, R30, 0x20, RZ ;  /* 0x000000201e007810 */ /* 0x000fe20007ffe0ff */
[----:B---34-:R3:W4:Y:S03]  /*f3e0*/  SHFL.IDX PT, R7, R3, 0x1, 0x181f ;  /* 0x00381f0003077f89 */ /* 0x01872600000e0000 */
[----:B------:R-:W-:Y:S01]  /*f3f0*/  ISETP.GE.AND P0, PT, R0, R31, PT ;  /* 0x0000001f0000720c */ /* 0x000fe20003f06270 */
[----:B--2---:R3:W2:-:S12]  /*f400*/  SHFL.IDX PT, R6, R20, 0x1, 0x181f ;  /* 0x00381f0014067f89 */ /* 0x00469800000e0000 */
[----:B---3--:R-:W-:Y:S05]  /*f410*/  @P0 BRA `(.L_x_758) ;  /* 0x00000000007c0947 */ /* 0x008fea0003800000 */
[-C--:B------:R-:W-:Y:S02]  /*f420*/  ISETP.GE.AND P6, PT, R189, R24.reuse, PT ;  /* 0x00000018bd00720c */ /* 0x080fe40003fc6270 */
[-C--:B------:R-:W-:Y:S02]  /*f430*/  ISETP.GE.AND P5, PT, R207, R24.reuse, PT ;  /* 0x00000018cf00720c */ /* 0x080fe40003fa6270 */
[-C--:B------:R-:W-:Y:S02]  /*f440*/  ISETP.GE.AND P4, PT, R206, R24.reuse, PT ;  /* 0x00000018ce00720c */ /* 0x080fe40003f86270 */
[-C--:B------:R-:W-:Y:S02]  /*f450*/  ISETP.GE.AND P3, PT, R205, R24.reuse, PT ;  /* 0x00000018cd00720c */ /* 0x080fe40003f66270 */
[-C--:B------:R-:W-:Y:S02]  /*f460*/  ISETP.GE.AND P2, PT, R204, R24.reuse, PT ;  /* 0x00000018cc00720c */ /* 0x080fe40003f46270 */
[----:B------:R-:W-:-:S03]  /*f470*/  ISETP.GE.AND P1, PT, R203, R24, PT ;  /* 0x00000018cb00720c */ /* 0x000fc60003f26270 */
[----:B--2-4-:R-:W-:Y:S02]  /*f480*/  @!P6 IMAD.WIDE R4, R189, 0x2, R6 ;  /* 0x00000002bd04e825 */ /* 0x014fe400078e0206 */
[----:B------:R-:W-:-:S03]  /*f490*/  @!P5 LEA R8, P0, R207, R6, 0x1 ;  /* 0x00000006cf08d211 */ /* 0x000fc600078008ff */
[----:B------:R2:W-:Y:S01]  /*f4a0*/  @!P6 ST.E.128 desc[UR40][R4.64], RZ ;  /* 0x000000ff0400e985 */ /* 0x0005e2000c101d28 */
[CC--:B------:R-:W-:Y:S02]  /*f4b0*/  @!P4 LEA R10, P6, R206.reuse, R6.reuse, 0x1 ;  /* 0x00000006ce0ac211 */ /* 0x0c0fe400078c08ff */
[-C--:B------:R-:W-:Y:S02]  /*f4c0*/  @!P5 LEA.HI.X R9, R207, R7.reuse, R233, 0x1, P0 ;  /* 0x00000007cf09d211 */ /* 0x080fe400000f0ce9 */
[----:B------:R-:W-:Y:S02]  /*f4d0*/  LOP3.LUT P0, RZ, R21, 0x40, RZ, 0xc0, !PT ;  /* 0x0000004015ff7812 */ /* 0x000fe4000780c0ff */
[----:B------:R-:W-:Y:S01]  /*f4e0*/  @!P4 LEA.HI.X R11, R206, R7, R232, 0x1, P6 ;  /* 0x00000007ce0bc211 */ /* 0x000fe200030f0ce8 */
[----:B------:R3:W-:Y:S01]  /*f4f0*/  @!P5 ST.E.128 desc[UR40][R8.64], RZ ;  /* 0x000000ff0800d985 */ /* 0x0007e2000c101d28 */
[----:B------:R-:W-:Y:S02]  /*f500*/  LOP3.LUT P6, RZ, R28, 0x80, RZ, 0xc0, !PT ;  /* 0x000000801cff7812 */ /* 0x000fe400078cc0ff */
[-C--:B------:R-:W-:Y:S01]  /*f510*/  @!P3 LEA R12, P5, R205, R6.reuse, 0x1 ;  /* 0x00000006cd0cb211 */ /* 0x080fe200078a08ff */
[----:B------:R3:W-:Y:S01]  /*f520*/  @!P4 ST.E.128 desc[UR40][R10.64], RZ ;  /* 0x000000ff0a00c985 */ /* 0x0007e2000c101d28 */
[----:B------:R-:W-:-:S02]  /*f530*/  @!P2 LEA R14, P4, R204, R6, 0x1 ;  /* 0x00000006cc0ea211 */ /* 0x000fc400078808ff */
[-C--:B------:R-:W-:Y:S02]  /*f540*/  @!P3 LEA.HI.X R13, R205, R7.reuse, R231, 0x1, P5 ;  /* 0x00000007cd0db211 */ /* 0x080fe400028f0ce7 */
[-C--:B--2---:R-:W-:Y:S02]  /*f550*/  @!P1 LEA R4, P5, R203, R6.reuse, 0x1 ;  /* 0x00000006cb049211 */ /* 0x084fe400078a08ff */
[-C--:B------:R-:W-:Y:S01]  /*f560*/  @!P2 LEA.HI.X R15, R204, R7.reuse, R230, 0x1, P4 ;  /* 0x00000007cc0fa211 */ /* 0x080fe200020f0ce6 */
[----:B------:R3:W-:Y:S01]  /*f570*/  @!P3 ST.E.128 desc[UR40][R12.64], RZ ;  /* 0x000000ff0c00b985 */ /* 0x0007e2000c101d28 */
[-C--:B-1----:R-:W-:Y:S02]  /*f580*/  @P0 LEA R20, P3, R215, R6.reuse, 0x1 ;  /* 0x00000006d7140211 */ /* 0x082fe400078608ff */
[----:B------:R-:W-:Y:S01]  /*f590*/  @P6 LEA R6, P4, R214, R6, 0x1 ;  /* 0x00000006d6066211 */ /* 0x000fe200078808ff */
[----:B------:R3:W-:Y:S01]  /*f5a0*/  @!P2 ST.E.128 desc[UR40][R14.64], RZ ;  /* 0x000000ff0e00a985 */ /* 0x0007e2000c101d28 */
[----:B------:R-:W-:-:S02]  /*f5b0*/  @!P1 LEA.HI.X R5, R203, R7, R229, 0x1, P5 ;  /* 0x00000007cb059211 */ /* 0x000fc400028f0ce5 */
[-C--:B------:R-:W-:Y:S02]  /*f5c0*/  @P0 LEA.HI.X R21, R215, R7.reuse, R228, 0x1, P3 ;  /* 0x00000007d7150211 */ /* 0x080fe400018f0ce4 */
[----:B------:R-:W-:Y:S01]  /*f5d0*/  @P6 LEA.HI.X R7, R214, R7, R227, 0x1, P4 ;  /* 0x00000007d6076211 */ /* 0x000fe200020f0ce3 */
[----:B------:R3:W-:Y:S04]  /*f5e0*/  @!P1 ST.E.128 desc[UR40][R4.64], RZ ;  /* 0x000000ff04009985 */ /* 0x0007e8000c101d28 */
[----:B------:R3:W-:Y:S04]  /*f5f0*/  @P0 ST.E.128 desc[UR40][R20.64], RZ ;  /* 0x000000ff14000985 */ /* 0x0007e8000c101d28 */
[----:B------:R3:W-:Y:S02]  /*f600*/  @P6 ST.E.128 desc[UR40][R6.64], RZ ;  /* 0x000000ff06006985 */ /* 0x0007e4000c101d28 */
.L_x_758:
[----:B------:R-:W-:Y:S05]  /*f610*/  BSYNC B0 ;  /* 0x0000000000007941 */ /* 0x000fea0003800000 */
.L_x_752:
[----:B------:R-:W-:Y:S02]  /*f620*/  ULDC UR4, c[0x0][0xc3c] ;  /* 0x00030f0000047ab9 */ /* 0x000fe40000000800 */
[----:B------:R-:W-:-:S13]  /*f630*/  ISETP.GE.AND P0, PT, R27, UR4, PT ;  /* 0x000000041b007c0c */ /* 0x000fda000bf06270 */
[----:B------:R-:W-:Y:S05]  /*f640*/  @!P0 BRA `(.L_x_764) ;  /* 0xffffff1800f88947 */ /* 0x000fea000383ffff */
[----:B------:R-:W-:Y:S05]  /*f650*/  BRA `(.L_x_645) ;  /* 0x00000088007c7947 */ /* 0x000fea0003800000 */
.L_x_643:
[----:B------:R-:W-:-:S08]  /*f660*/  NOP ;  /* 0x0000000000007918 */ /* 0x000fd00000000000 */
[----:B------:R-:W0:-:S00]  /*f670*/  USETMAXREG.DEALLOC.CTAPOOL 0x18 ;  /* 0x00000018000079c8 */ /* 0x000e0000080e0500 */
[----:B0-----:R-:W2:Y:S01]  /*f680*/  LDL.LU R2, [R1+0x1c] ;  /* 0x00001c0001027983 */ /* 0x001ea20000300800 */
[----:B------:R-:W-:-:S06]  /*f690*/  LOP3.LUT R0, R0, 0x3, RZ, 0xc0, !PT ;  /* 0x0000000300007812 */ /* 0x000fcc00078ec0ff */
[----:B------:R-:W0:Y:S02]  /*f6a0*/  SHFL.IDX PT, R0, R0, RZ, 0x1f ;  /* 0x00001fff00007589 */ /* 0x000e2400000e0000 */
[----:B0-----:R-:W-:Y:S01]  /*f6b0*/  ISETP.NE.AND P0, PT, R0, RZ, PT ;  /* 0x000000ff0000720c */ /* 0x001fe20003f05270 */
[----:B------:R-:W-:Y:S01]  /*f6c0*/  IMAD.MOV.U32 R0, RZ, RZ, RZ ;  /* 0x000000ffff007224 */ /* 0x000fe200078e00ff */
[----:B--2---:R-:W-:-:S11]  /*f6d0*/  LOP3.LUT R2, R2, 0xfffffffd, RZ, 0xc0, !PT ;  /* 0xfffffffd02027812 */ /* 0x004fd600078ec0ff */
[----:B------:R-:W-:-:S05]  /*f6e0*/  @P0 LOP3.LUT R2, R2, 0x2, RZ, 0xfc, !PT ;  /* 0x0000000202020812 */ /* 0x000fca00078efcff */
[----:B------:R0:W-:Y:S01]  /*f6f0*/  STL [R1+0x1c], R2 ;  /* 0x00001c0201007387 */ /* 0x0001e20000100800 */
        /* <DEDUP_REMOVED lines=8> */
.L_x_765:
        /* <DEDUP_REMOVED lines=42> */
.L_x_771:
        /* <DEDUP_REMOVED lines=12> */
.L_x_770:
[----:B------:R-:W-:Y:S05]  /*fae0*/  BSYNC B0 ;  /* 0x0000000000007941 */ /* 0x000fea0003800000 */
.L_x_769:
        /* <DEDUP_REMOVED lines=22> */
.L_x_767:
        /* <DEDUP_REMOVED lines=10> */
[----:B0-----:R-:W-:-:S06]  /*fcf0*/  IADD3 R3, R8, 0xffffffe, RZ ;  /* 0x0ffffffe08037810 */ /* 0x001fcc0007ffe0ff */
[----:B------:R-:W0:Y:S02]  /*fd00*/  F2I.FTZ.U32.TRUNC.NTZ R3, R3 ;  /* 0x0000000300037305 */ /* 0x000e24000021f000 */
[----:B0-----:R-:W-:Y:S01]  /*fd10*/  IMAD.MOV R11, RZ, RZ, -R3 ;  /* 0x000000ffff0b7224 */ /* 0x001fe200078e0a03 */
[----:B------:R-:W-:Y:S06]  /*fd20*/  @!P0 BRA `(.L_x_772) ;  /* 0x0000000000088947 */ /* 0x000fec0003800000 */
[----:B------:R-:W-:-:S05]  /*fd30*/  VIADD R9, R19, 0xffffffff ;  /* 0xffffffff13097836 */ /* 0x000fca0000000000 */
[----:B------:R0:W1:Y:S02]  /*fd40*/  SHFL.IDX PT, R16, R2, R9, 0x1f ;  /* 0x00001f0902107589 */ /* 0x00006400000e0000 */
.L_x_772:
[----:B-1----:R-:W-:Y:S01]  /*fd50*/  IMAD R16, R16, UR5, R7 ;  /* 0x0000000510107c24 */ /* 0x002fe2000f8e0207 */
[----:B------:R-:W-:Y:S01]  /*fd60*/  IABS R6, R0 ;  /* 0x0000000000067213 */ /* 0x000fe20000000000 */
[----:B------:R-:W-:Y:S02]  /*fd70*/  IMAD R7, R11, R4, RZ ;  /* 0x000000040b077224 */ /* 0x000fe400078e02ff */
[----:B0-----:R-:W-:Y:S01]  /*fd80*/  IMAD.MOV.U32 R2, RZ, RZ, RZ ;  /* 0x000000ffff027224 */ /* 0x001fe200078e00ff */
[----:B------:R-:W-:Y:S01]  /*fd90*/  IADD3 R17, -R16, UR6, RZ ;  /* 0x0000000610117c10 */ /* 0x000fe2000fffe1ff */
[----:B------:R-:W-:Y:S02]  /*fda0*/  IMAD.MOV R6, RZ, RZ, -R6 ;  /* 0x000000ffff067224 */ /* 0x000fe400078e0a06 */
[----:B------:R-:W-:Y:S01]  /*fdb0*/  IMAD.HI.U32 R2, R3, R7, R2 ;  /* 0x0000000703027227 */ /* 0x000fe200078e0002 */
[----:B------:R-:W-:-:S03]  /*fdc0*/  IABS R3, R17 ;  /* 0x0000001100037213 */ /* 0x000fc60000000000 */
[----:B------:R-:W-:Y:S02]  /*fdd0*/  VIADD R19, R19, UR4 ;  /* 0x0000000413137c36 */ /* 0x000fe40008000000 */
        /* <DEDUP_REMOVED lines=16> */
.L_x_768:
[----:B------:R-:W-:Y:S02]  /*fee0*/  IMAD.MOV.U32 R17, RZ, RZ, RZ ;  /* 0x000000ffff117224 */ /* 0x000fe400078e00ff */
[----:B------:R-:W-:Y:S02]  /*fef0*/  IMAD.U32 R16, RZ, RZ, UR6 ;  /* 0x00000006ff107e24 */ /* 0x000fe4000f8e00ff */
[----:B------:R-:W-:-:S07]  /*ff00*/  IMAD.MOV.U32 R18, RZ, RZ, RZ ;  /* 0x000000ffff127224 */ /* 0x000fce00078e00ff */
.L_x_773:
[----:B------:R-:W-:-:S13]  /*ff10*/  ISETP.NE.AND P0, PT, R5, RZ, PT ;  /* 0x000000ff0500720c */ /* 0x000fda0003f05270 */
[----:B------:R-:W0:Y:S01]  /*ff20*/  @!P0 S2R R3, SR_CgaCtaId ;  /* 0x0000000000038919 */ /* 0x000e220000008800 */
[----:B------:R-:W-:-:S04]  /*ff30*/  @!P0 MOV R0, 0x400 ;  /* 0x0000040000008802 */ /* 0x000fc80000000f00 */
[----:B0-----:R-:W-:-:S05]  /*ff40*/  @!P0 LEA R0, R3, R0, 0x18 ;  /* 0x0000000003008211 */ /* 0x001fca00078ec0ff */
[----:B------:R2:W-:Y:S01]  /*ff50*/  @!P0 STS.128 [R0+0x28cd0], R16 ;  /* 0x028cd01000008388 */ /* 0x0005e20000000c00 */
[----:B------:R-:W-:Y:S06]  /*ff60*/  BAR.ARV 0x5, 0x180 ;  /* 0x0146000000007b1d */ /* 0x000fec0000002000 */
.L_x_766:
[----:B--2---:R-:W-:Y:S01]  /*ff70*/  IMAD.MOV.U32 R0, RZ, RZ, 0x1 ;  /* 0x00000001ff007424 */ /* 0x004fe200078e00ff */
[----:B------:R2:W-:Y:S01]  /*ff80*/  STL [R1+0x38], RZ ;  /* 0x000038ff01007387 */ /* 0x0005e20000100800 */
[----:B------:R-:W-:Y:S02]  /*ff90*/  ULDC UR4, c[0x0][0xc3c] ;  /* 0x00030f0000047ab9 */ /* 0x000fe40000000800 */
[----:B-1----:R-:W-:Y:S01]  /*ffa0*/  ISETP.GE.AND P0, PT, R19, UR4, PT ;  /* 0x0000000413007c0c */ /* 0x002fe2000bf06270 */
[----:B------:R2:W-:Y:S04]  /*ffb0*/  STL [R1+0x14], R0 ;  /* 0x0000140001007387 */ /* 0x0005e80000100800 */
[----:B------:R2:W-:Y:S08]  /*ffc0*/  STL [R1+0x8], RZ ;  /* 0x000008ff01007387 */ /* 0x0005f00000100800 */
[----:B--2---:R-:W-:Y:S05]  /*ffd0*/  @P0 BRA `(.L_x_774) ;  /* 0x0000007c00340947 */ /* 0x004fea0003800000 */
[----:B------:R-:W1:Y:S01]  /*ffe0*/  S2R R5, SR_TID.X ;  /* 0x0000000000057919 */ /* 0x000e620000002100 */
[----:B------:R-:W2:Y:S01]  /*fff0*/  S2UR UR5, SR_CgaCtaId ;  /* 0x00000000000579c3 */ /* 0x000ea20000008800 */
[----:B------:R-:W-:Y:S01]  /*10000*/  UMOV UR4, 0x400 ;  /* 0x0000040000047882 */ /* 0x000fe20000000000 */
[----:B------:R-:W-:Y:S01]  /*10010*/  BSSY B8, `(.L_x_774) ;  /* 0x00007c9000087945 */ /* 0x000fe20003800000 */
[----:B------:R-:W-:Y:S01]  /*10020*/  ULDC.64 UR38, c[0x0][0x198] ;  /* 0x0000660000267ab9 */ /* 0x000fe20000000a00 */
[----:B------:R-:W-:Y:S01]  /*10030*/  ULDC UR36, c[0x0][0xc] ;  /* 0x0000030000247ab9 */ /* 0x000fe20000000800 */
[----:B--2---:R-:W-:Y:S01]  /*10040*/  ULEA UR4, UR5, UR4, 0x18 ;  /* 0x0000000405047291 */ /* 0x004fe2000f8ec03f */
[C---:B-1----:R-:W-:Y:S01]  /*10050*/  IMAD.SHL.U32 R0, R5.reuse, 0x8, RZ ;  /* 0x0000000805007824 */ /* 0x042fe200078e00ff */
[----:B------:R-:W-:-:S04]  /*10060*/  LOP3.LUT R4, R5, 0x7f, RZ, 0xc0, !PT ;  /* 0x0000007f05047812 */ /* 0x000fc800078ec0ff */
[----:B0-----:R-:W-:-:S04]  /*10070*/  LOP3.LUT R2, R0, 0x1f8, RZ, 0xc0, !PT ;  /* 0x000001f800027812 */ /* 0x001fc800078ec0ff */
        /* <DEDUP_REMOVED lines=13> */
[----:B------:R0:W-:Y:S04]  /*10150*/  STL [R1+0xc], RZ ;  /* 0x00000cff01007387 */ /* 0x0001e80000100800 */
[----:B------:R0:W-:Y:S04]  /*10160*/  STL [R1+0x18], R0 ;  /* 0x0000180001007387 */ /* 0x0001e80000100800 */
[----:B------:R0:W-:Y:S02]  /*10170*/  STL [R1+0x38], RZ ;  /* 0x000038ff01007387 */ /* 0x0001e40000100800 */
.L_x_938:
[----:B01----:R-:W0:Y:S02]  /*10180*/  LDC.64 R2, c[0x0][0xc88] ;  /* 0x00032200ff027b82 */ /* 0x003e240000000a00 */
[----:B0-----:R-:W-:-:S05]  /*10190*/  IMAD.WIDE R2, R19, 0x4, R2 ;  /* 0x0000000413027825 */ /* 0x001fca00078e0202 */
[----:B--2---:R-:W2:Y:S01]  /*101a0*/  LDG.E R13, desc[UR40][R2.64] ;  /* 0x00000028020d7981 */ /* 0x004ea2000c1e1900 */
[----:B------:R-:W-:Y:S05]  /*101b0*/  YIELD ;  /* 0x0000000000007946 */ /* 0x000fea0003800000 */
[----:B------:R-:W-:Y:S01]  /*101c0*/  ULDC.64 UR4, c[0x0][0xa28] ;  /* 0x00028a0000047ab9 */ /* 0x000fe20000000a00 */
[----:B------:R-:W-:Y:S01]  /*101d0*/  MOV R0, RZ ;  /* 0x000000ff00007202 */ /* 0x000fe20000000f00 */
[----:B------:R-:W-:Y:S01]  /*101e0*/  ULDC.64 UR10, c[0x0][0xa18] ;  /* 0x00028600000a7ab9 */ /* 0x000fe20000000a00 */
[----:B------:R-:W-:Y:S01]  /*101f0*/  ISETP.NE.U32.AND P0, PT, RZ, UR4, PT ;  /* 0x00000004ff007c0c */ /* 0x000fe2000bf05070 */
[----:B------:R-:W-:Y:S01]  /*10200*/  ULDC.64 UR8, c[0x0][0xa10] ;  /* 0x0002840000087ab9 */ /* 0x000fe20000000a00 */
[----:B------:R-:W-:-:S02]  /*10210*/  ULDC.64 UR6, c[0x0][0xa08] ;  /* 0x0002820000067ab9 */ /* 0x000fc40000000a00 */
[----:B------:R-:W-:Y:S02]  /*10220*/  ISETP.NE.AND.EX P0, PT, RZ, UR5, PT, P0 ;  /* 0x00000005ff007c0c */ /* 0x000fe4000bf05300 */
[----:B--2---:R-:W-:Y:S01]  /*10230*/  SHF.R.S32.HI R4, RZ, 0x1f, R13 ;  /* 0x0000001fff047819 */ /* 0x004fe2000001140d */
[----:B------:R-:W-:-:S10]  /*10240*/  IMAD.SHL.U32 R15, R13, 0x4, RZ ;  /* 0x000000040d0f7824 */ /* 0x000fd400078e00ff */
[C---:B------:R-:W-:Y:S01]  /*10250*/  @P0 LEA R2, P1, R13.reuse, UR4, 0x2 ;  /* 0x000000040d020c11 */ /* 0x040fe2000f8210ff */
[----:B------:R-:W-:Y:S03]  /*10260*/  STL [R1+0x28], R13 ;  /* 0x0000280d01007387 */ /* 0x000fe60000100800 */
[C-C-:B------:R-:W-:Y:S01]  /*10270*/  @P0 LEA.HI.X R3, R13.reuse, UR5, R4.reuse, 0x2, P1 ;  /* 0x000000050d030c11 */ /* 0x140fe200088f1404 */
[----:B------:R-:W-:Y:S01]  /*10280*/  ULDC.64 UR4, c[0x0][0xa00] ;  /* 0x0002800000047ab9 */ /* 0x000fe20000000a00 */
[----:B------:R0:W-:Y:S01]  /*10290*/  STL [R1+0x48], R4 ;  /* 0x0000480401007387 */ /* 0x0001e20000100800 */
[----:B------:R-:W-:Y:S02]  /*102a0*/  ISETP.NE.U32.AND P2, PT, RZ, UR4, PT ;  /* 0x00000004ff007c0c */ /* 0x000fe4000bf45070 */
[----:B------:R-:W-:Y:S01]  /*102b0*/  SHF.L.U64.HI R14, R13, 0x2, R4 ;  /* 0x000000020d0e7819 */ /* 0x000fe20000010204 */
[----:B-----5:R1:W5:Y:S01]  /*102c0*/  @P0 LDG.E R0, desc[UR40][R2.64] ;  /* 0x0000002802000981 */ /* 0x020362000c1e1900 */
[----:B------:R-:W-:Y:S01]  /*102d0*/  ISETP.NE.AND.EX P2, PT, RZ, UR5, PT, P2 ;  /* 0x00000005ff007c0c */ /* 0x000fe2000bf45320 */
[----:B------:R-:W-:Y:S01]  /*102e0*/  IMAD.MOV.U32 R12, RZ, RZ, RZ ;  /* 0x000000ffff0c7224 */ /* 0x000fe200078e00ff */
[----:B------:R-:W-:Y:S01]  /*102f0*/  ISETP.NE.U32.AND P3, PT, RZ, UR10, PT ;  /* 0x0000000aff007c0c */ /* 0x000fe2000bf65070 */
[----:B------:R-:W-:Y:S01]  /*10300*/  STL [R1], R15 ;  /* 0x0000000f01007387 */ /* 0x000fe20000100800 */
[----:B------:R-:W-:-:S02]  /*10310*/  ISETP.NE.U32.AND P0, PT, RZ, UR6, PT ;  /* 0x00000006ff007c0c */ /* 0x000fc4000bf05070 */
[C---:B0-----:R-:W-:Y:S01]  /*10320*/  IADD3 R4, P4, R15.reuse, UR4, RZ ;  /* 0x000000040f047c10 */ /* 0x041fe2000ff9e0ff */
[----:B------:R-:W-:Y:S01]  /*10330*/  STL [R1+0x20], R14 ;  /* 0x0000200e01007387 */ /* 0x000fe20000100800 */
[----:B------:R-:W-:Y:S02]  /*10340*/  ISETP.NE.AND.EX P3, PT, RZ, UR11, PT, P3 ;  /* 0x0000000bff007c0c */ /* 0x000fe4000bf65330 */
[----:B-1----:R-:W-:Y:S02]  /*10350*/  CS2R R2, SRZ ;  /* 0x0000000000027805 */ /* 0x002fe4000001ff00 */
[C---:B------:R-:W-:Y:S02]  /*10360*/  IADD3.X R5, R14.reuse, UR5, RZ, P4, !PT ;  /* 0x000000050e057c10 */ /* 0x040fe4000a7fe4ff */
[----:B------:R-:W-:Y:S02]  /*10370*/  IADD3 R6, P4, R15, UR8, RZ ;  /* 0x000000080f067c10 */ /* 0x000fe4000ff9e0ff */
[----:B------:R-:W-:Y:S01]  /*10380*/  ISETP.NE.U32.AND P1, PT, RZ, UR8, PT ;  /* 0x00000008ff007c0c */ /* 0x000fe2000bf25070 */
[----:B------:R-:W2:Y:S01]  /*10390*/  @P2 LDG.E R2, desc[UR40][R4.64] ;  /* 0x0000002804022981 */ /* 0x000ea2000c1e1900 */
[----:B------:R-:W-:Y:S01]  /*103a0*/  IADD3.X R7, R14, UR9, RZ, P4, !PT ;  /* 0x000000090e077c10 */ /* 0x000fe2000a7fe4ff */
[----:B------:R-:W-:Y:S01]  /*103b0*/  ULDC UR4, c[0x0][0x288] ;  /* 0x0000a20000047ab9 */ /* 0x000fe20000000800 */
[----:B------:R-:W-:-:S02]  /*103c0*/  ISETP.NE.AND.EX P0, PT, RZ, UR7, PT, P0 ;  /* 0x00000007ff007c0c */ /* 0x000fc4000bf05300 */
[----:B------:R-:W-:Y:S02]  /*103d0*/  ISETP.NE.AND.EX P1, PT, RZ, UR9, PT, P1 ;  /* 0x00000009ff007c0c */ /* 0x000fe4000bf25310 */
[C---:B------:R-:W-:Y:S02]  /*103e0*/  @P3 IADD3 R10, P4, R15.reuse, UR10, RZ ;  /* 0x0000000a0f0a3c10 */ /* 0x040fe4000ff9e0ff */
[----:B------:R-:W-:Y:S02]  /*103f0*/  IADD3 R8, P5, R15, UR6, RZ ;  /* 0x000000060f087c10 */ /* 0x000fe4000ffbe0ff */
[C---:B------:R-:W-:Y:S02]  /*10400*/  @P3 IADD3.X R11, R14.reuse, UR11, RZ, P4, !PT ;  /* 0x0000000b0e0b3c10 */ /* 0x040fe4000a7fe4ff */
[----:B------:R-:W-:-:S05]  /*10410*/  IADD3.X R9, R14, UR7, RZ, P5, !PT ;  /* 0x000000070e097c10 */ /* 0x000fca000affe4ff */
[----:B------:R-:W5:Y:S04]  /*10420*/  @P0 LDG.E R12, desc[UR40][R8.64] ;  /* 0x00000028080c0981 */ /* 0x000f68000c1e1900 */
[----:B------:R-:W5:Y:S04]  /*10430*/  @P1 LDG.E R3, desc[UR40][R6.64] ;  /* 0x0000002806031981 */ /* 0x000f68000c1e1900 */
[----:B--2---:R0:W-:Y:S02]  /*10440*/  STL [R1+0x34], R2 ;  /* 0x0000340201007387 */ /* 0x0041e40000100800 */
[----:B0-----:R-:W-:Y:S01]  /*10450*/  IMAD.U32 R2, RZ, RZ, UR4 ;  /* 0x00000004ff027e24 */ /* 0x001fe2000f8e00ff */
[----:B------:R-:W-:-:S05]  /*10460*/  ULDC.64 UR4, c[0x0][0x418] ;  /* 0x0001060000047ab9 */ /* 0x000fca0000000a00 */
[----:B------:R0:W2:Y:S01]  /*10470*/  @P3 LDG.E R2, desc[UR40][R10.64] ;  /* 0x000000280a023981 */ /* 0x0000a2000c1e1900 */
[----:B------:R-:W-:-:S03]  /*10480*/  UISETP.NE.U32.AND UP0, UPT, UR4, URZ, UPT ;  /* 0x0000003f0400728c */ /* 0x000fc6000bf05070 */
[----:B------:R-:W-:Y:S01]  /*10490*/  ULDC UR4, c[0x0][0x424] ;  /* 0x0001090000047ab9 */ /* 0x000fe20000000800 */
[----:B------:R-:W-:-:S03]  /*104a0*/  UISETP.NE.AND.EX UP0, UPT, UR5, URZ, UPT, UP0 ;  /* 0x0000003f0500728c */ /* 0x000fc6000bf05300 */
[----:B------:R-:W-:Y:S01]  /*104b0*/  ULDC UR5, c[0x0][0x2f0] ;  /* 0x0000bc0000057ab9 */ /* 0x000fe20000000800 */
[----:B------:R-:W-:-:S04]  /*104c0*/  USEL UR4, UR4, 0x1, UP0 ;  /* 0x0000000104047887 */ /* 0x000fc80008000000 */
[----:B------:R-:W-:-:S03]  /*104d0*/  UIMAD UR4, UR4, UR5, URZ ;  /* 0x00000005040472a4 */ /* 0x000fc6000f8e023f */
[----:B------:R-:W-:-:S03]  /*104e0*/  ULDC UR5, c[0x0][0x348] ;  /* 0x0000d20000057ab9 */ /* 0x000fc60000000800 */
[----:B0-----:R-:W-:Y:S01]  /*104f0*/  IMAD.U32 R10, RZ, RZ, UR4 ;  /* 0x00000004ff0a7e24 */ /* 0x001fe2000f8e00ff */
[----:B--2---:R0:W-:Y:S02]  /*10500*/  STL [R1+0x50], R2 ;  /* 0x0000500201007387 */ /* 0x0041e40000100800 */
[----:B0-----:R-:W-:Y:S01]  /*10510*/  IMAD.U32 R2, RZ, RZ, UR5 ;  /* 0x00000005ff027e24 */ /* 0x001fe2000f8e00ff */
[----:B------:R-:W-:Y:S06]  /*10520*/  @P3 BRA `(.L_x_775) ;  /* 0x0000000000143947 */ /* 0x000fec0003800000 */
[----:B------:R-:W-:Y:S05]  /*10530*/  @!P2 BRA `(.L_x_775) ;  /* 0x000000000010a947 */ /* 0x000fea0003800000 */
[----:B------:R-:W2:Y:S04]  /*10540*/  LDG.E R11, desc[UR40][R4.64] ;  /* 0x00000028040b7981 */ /* 0x000ea8000c1e1900 */
[----:B------:R-:W2:Y:S02]  /*10550*/  LDG.E R4, desc[UR40][R4.64+0x4] ;  /* 0x0000042804047981 */ /* 0x000ea4000c1e1900 */
[----:B--2---:R-:W-:-:S05]  /*10560*/  IMAD.IADD R4, R4, 0x1, -R11 ;  /* 0x0000000104047824 */ /* 0x004fca00078e0a0b */
[----:B------:R0:W-:Y:S02]  /*10570*/  STL [R1+0x50], R4 ;  /* 0x0000500401007387 */ /* 0x0001e40000100800 */
.L_x_775:
[----:B0----5:R-:W-:Y:S01]  /*10580*/  IMAD.IADD R4, R12, 0x1, R0 ;  /* 0x000000010c047824 */ /* 0x021fe200078e0200 */
[----:B------:R-:W-:Y:S01]  /*10590*/  ULDC.64 UR4, c[0x0][0xa20] ;  /* 0x0002880000047ab9 */ /* 0x000fe20000000a00 */
[----:B------:R0:W-:Y:S01]  /*105a0*/  STL [R1+0x10], R13 ;  /* 0x0000100d01007387 */ /* 0x0001e20000100800 */
[----:B------:R-:W-:-:S03]  /*105b0*/  ISETP.NE.U32.AND P2, PT, RZ, UR4, PT ;  /* 0x00000004ff007c0c */ /* 0x000fc6000bf45070 */
[----:B------:R0:W-:Y:S01]  /*105c0*/  STL [R1+0x24], R4 ;  /* 0x0000240401007387 */ /* 0x0001e20000100800 */
[----:B------:R-:W-:-:S13]  /*105d0*/  ISETP.NE.AND.EX P2, PT, RZ, UR5, PT, P2 ;  /* 0x00000005ff007c0c */ /* 0x000fda000bf45320 */
[----:B0-----:R-:W-:Y:S05]  /*105e0*/  @!P2 BRA `(.L_x_776) ;  /* 0x000000000010a947 */ /* 0x001fea0003800000 */
[----:B------:R-:W-:-:S04]  /*105f0*/  IADD3 R10, P0, R15, UR4, RZ ;  /* 0x000000040f0a7c10 */ /* 0x000fc8000ff1e0ff */
[----:B------:R-:W-:-:S05]  /*10600*/  IADD3.X R11, R14, UR5, RZ, P0, !PT ;  /* 0x000000050e0b7c10 */ /* 0x000fca00087fe4ff */
[----:B------:R0:W5:Y:S01]  /*10610*/  LDG.E R10, desc[UR40][R10.64] ;  /* 0x000000280a0a7981 */ /* 0x000162000c1e1900 */
[----:B------:R-:W-:Y:S05]  /*10620*/  BRA `(.L_x_777) ;  /* 0x0000000000107947 */ /* 0x000fea0003800000 */
.L_x_776:
[----:B------:R-:W-:Y:S05]  /*10630*/  @!P0 BRA `(.L_x_777) ;  /* 0x00000000000c8947 */ /* 0x000fea0003800000 */
[----:B------:R-:W2:Y:S04]  /*10640*/  LDG.E R10, desc[UR40][R8.64] ;  /* 0x00000028080a7981 */ /* 0x000ea8000c1e1900 */
[----:B------:R-:W2:Y:S02]  /*10650*/  LDG.E R8, desc[UR40][R8.64+0x4] ;  /* 0x0000042808087981 */ /* 0x000ea4000c1e1900 */
[----:B--2---:R-:W-:-:S07]  /*10660*/  IMAD.IADD R10, R8, 0x1, -R10 ;  /* 0x00000001080a7824 */ /* 0x004fce00078e0a0a */
.L_x_777:
[----:B-----5:R-:W-:Y:S02]  /*10670*/  IMAD.IADD R10, R10, 0x1, -R0 ;  /* 0x000000010a0a7824 */ /* 0x020fe400078e0a00 */
[----:B------:R-:W2:Y:S04]  /*10680*/  @P1 LDG.E R0, desc[UR40][R6.64] ;  /* 0x0000002806001981 */ /* 0x000ea8000c1e1900 */
[----:B------:R-:W2:Y:S01]  /*10690*/  @P1 LDG.E R6, desc[UR40][R6.64+0x4] ;  /* 0x0000042806061981 */ /* 0x000ea2000c1e1900 */
[----:B------:R-:W-:Y:S01]  /*106a0*/  IMAD.MOV R5, RZ, RZ, -R10 ;  /* 0x000000ffff057224 */ /* 0x000fe200078e0a0a */
[----:B------:R-:W-:Y:S04]  /*106b0*/  BSSY B0, `(.L_x_778) ;  /* 0x00001c6000007945 */ /* 0x000fe80003800000 */
[----:B------:R-:W-:Y:S01]  /*106c0*/  VIMNMX R5, RZ, R5, !PT ;  /* 0x00000005ff057248 */ /* 0x000fe20007fe0100 */
[----:B--2---:R-:W-:-:S04]  /*106d0*/  @P1 IMAD.IADD R2, R6, 0x1, -R0 ;  /* 0x0000000106021824 */ /* 0x004fc800078e0a00 */
[----:B------:R-:W-:-:S04]  /*106e0*/  IMAD.IADD R4, R10, 0x1, R2 ;  /* 0x000000010a047824 */ /* 0x000fc800078e0202 */
[----:B------:R-:W-:Y:S01]  /*106f0*/  VIADD R0, R4, 0x3f ;  /* 0x0000003f04007836 */ /* 0x000fe20000000000 */
[----:B------:R1:W-:Y:S04]  /*10700*/  STL [R1+0x4c], R4 ;  /* 0x00004c0401007387 */ /* 0x0003e80000100800 */
[----:B-1----:R-:W-:-:S04]  /*10710*/  SHF.R.S32.HI R4, RZ, 0x1f, R0 ;  /* 0x0000001fff047819 */ /* 0x002fc80000011400 */
[----:B------:R-:W-:-:S04]  /*10720*/  LEA.HI R0, R4, R0, RZ, 0x6 ;  /* 0x0000000004007211 */ /* 0x000fc800078f30ff */
[----:B------:R-:W-:Y:S02]  /*10730*/  LOP3.LUT R4, R0, 0xffffffc0, RZ, 0xc0, !PT ;  /* 0xffffffc000047812 */ /* 0x000fe400078ec0ff */
[----:B------:R-:W-:Y:S02]  /*10740*/  SHF.R.S32.HI R0, RZ, 0x6, R0 ;  /* 0x00000006ff007819 */ /* 0x000fe40000011400 */
[----:B------:R-:W-:-:S03]  /*10750*/  VIADDMNMX R2, R4, -R10, R2, PT ;  /* 0x8000000a04027246 */ /* 0x000fc60003800102 */
[----:B------:R1:W-:Y:S01]  /*10760*/  STL [R1+0x30], R0 ;  /* 0x0000300001007387 */ /* 0x0003e20000100800 */
[----:B------:R-:W-:-:S13]  /*10770*/  ISETP.GT.AND P0, PT, R2, R5, PT ;  /* 0x000000050200720c */ /* 0x000fda0003f04270 */
[----:B------:R-:W-:Y:S01]  /*10780*/  @P0 VIADD R4, R2, 0x3f ;  /* 0x0000003f02040836 */ /* 0x000fe20000000000 */
[----:B------:R-:W-:-:S04]  /*10790*/  SHF.R.U32.HI R2, RZ, 0x6, R5 ;  /* 0x00000006ff027819 */ /* 0x000fc80000011605 */
[----:B------:R-:W-:Y:S01]  /*107a0*/  @P0 SHF.R.S32.HI R5, RZ, 0x1f, R4 ;  /* 0x0000001fff050819 */ /* 0x000fe20000011404 */
[----:B------:R-:W-:-:S03]  /*107b0*/  IMAD.MOV.U32 R8, RZ, RZ, R2 ;  /* 0x000000ffff087224 */ /* 0x000fc600078e0002 */
[----:B------:R-:W-:-:S04]  /*107c0*/  @P0 LEA.HI R4, R5, R4, RZ, 0x6 ;  /* 0x0000000405040211 */ /* 0x000fc800078f30ff */
[----:B------:R-:W-:Y:S02]  /*107d0*/  @P0 SHF.R.S32.HI R8, RZ, 0x6, R4 ;  /* 0x00000006ff080819 */ /* 0x000fe40000011404 */
[----:B------:R-:W-:Y:S02]  /*107e0*/  PLOP3.LUT P0, PT, PT, PT, PT, 0x80, 0x0 ;  /* 0x000000000000781c */ /* 0x000fe40003f0f070 */
[----:B------:R-:W-:-:S13]  /*107f0*/  ISETP.GT.AND P2, PT, R8, R2, PT ;  /* 0x000000020800720c */ /* 0x000fda0003f44270 */
[----:B-1----:R-:W-:Y:S05]  /*10800*/  @!P2 BRA `(.L_x_779) ;  /* 0x0000001800c0a947 */ /* 0x002fea0003800000 */
[----:B------:R-:W-:Y:S01]  /*10810*/  UMOV UR4, 0xffffffff ;  /* 0xffffffff00047882 */ /* 0x000fe20000000000 */
[----:B------:R-:W-:Y:S02]  /*10820*/  SEL R0, R13, RZ, !P1 ;  /* 0x000000ff0d007207 */ /* 0x000fe40004800000 */
[----:B------:R-:W-:Y:S05]  /*10830*/  BRA.DIV UR4, `(.L_x_780) ;  /* 0x0000007e04e47947 */ /* 0x000fea000b800000 */
[----:B------:R-:W1:Y:S02]  /*10840*/  S2R R4, SR_TID.X ;  /* 0x0000000000047919 */ /* 0x000e640000002100 */
[----:B-1----:R-:W-:-:S04]  /*10850*/  SHF.R.U32.HI R4, RZ, 0x5, R4 ;  /* 0x00000005ff047819 */ /* 0x002fc80000011604 */
[----:B------:R-:W-:-:S05]  /*10860*/  LOP3.LUT R4, R4, 0x3, RZ, 0xc0, !PT ;  /* 0x0000000304047812 */ /* 0x000fca00078ec0ff */
[----:B------:R1:W2:Y:S02]  /*10870*/  SHFL.IDX PT, R14, R4, RZ, 0x1f ;  /* 0x00001fff040e7589 */ /* 0x0002a400000e0000 */
.L_x_970:
[----:B--2---:R-:W-:Y:S02]  /*10880*/  ISETP.NE.AND P0, PT, R14, RZ, PT ;  /* 0x000000ff0e00720c */ /* 0x004fe40003f05270 */
[----:B------:R-:W-:-:S11]  /*10890*/  PLOP3.LUT P6, PT, PT, PT, PT, 0x8, 0x0 ;  /* 0x000000000000781c */ /* 0x000fd60003fce170 */
[----:B------:R-:W-:Y:S05]  /*108a0*/  @P0 BRA `(.L_x_781) ;  /* 0x00000000000c0947 */ /* 0x000fea0003800000 */
[----:B------:R-:W-:-:S03]  /*108b0*/  UMOV UR4, 0xffffffff ;  /* 0xffffffff00047882 */ /* 0x000fc60000000000 */
[----:B------:R-:W-:Y:S05]  /*108c0*/  BRA.DIV UR4, `(.L_x_782) ;  /* 0x0000007e04f47947 */ /* 0x000fea000b800000 */
[----:B------:R-:W-:-:S13]  /*108d0*/  ELECT P6, URZ, PT ;  /* 0x00000000003f782f */ /* 0x000fda00038c0000 */
.L_x_781:
[----:B-1----:R-:W2:Y:S04]  /*108e0*/  LDL R4, [R1+0x38] ;  /* 0x0000380001047983 */ /* 0x002ea80000100800 */
[----:B------:R-:W3:Y:S01]  /*108f0*/  LDL R6, [R1+0x4] ;  /* 0x0000040001067983 */ /* 0x000ee20000100800 */
[----:B------:R-:W-:Y:S01]  /*10900*/  BSSY B1, `(.L_x_783) ;  /* 0x0000008000017945 */ /* 0x000fe20003800000 */
[----:B--2---:R-:W-:-:S05]  /*10910*/  VIADD R4, R4, 0x1 ;  /* 0x0000000104047836 */ /* 0x004fca0000000000 */
[----:B------:R-:W-:-:S04]  /*10920*/  LEA.HI R5, R4, R4, RZ, 0x1 ;  /* 0x0000000404057211 */ /* 0x000fc800078f08ff */
[----:B------:R-:W-:-:S05]  /*10930*/  LOP3.LUT R5, R5, 0xfffffffe, RZ, 0xc0, !PT ;  /* 0xfffffffe05057812 */ /* 0x000fca00078ec0ff */
[----:B------:R-:W-:-:S05]  /*10940*/  IMAD.IADD R4, R4, 0x1, -R5 ;  /* 0x0000000104047824 */ /* 0x000fca00078e0a05 */
[----:B------:R-:W-:-:S04]  /*10950*/  SHF.L.U32 R4, R4, 0x1f, RZ ;  /* 0x0000001f04047819 */ /* 0x000fc800000006ff */
[----:B---3--:R-:W1:Y:S02]  /*10960*/  SYNCS.PHASECHK.TRANS64.TRYWAIT P0, [R6+URZ+0x28c20], R4 ;  /* 0x028c2004060075a7 */ /* 0x008e64000800017f */
[----:B-1----:R-:W-:Y:S05]  /*10970*/  @!P0 BRA `(.L_x_784) ;  /* 0x0000007c00e88947 */ /* 0x002fea0003800000 */
.L_x_973:
[----:B------:R-:W-:Y:S05]  /*10980*/  BSYNC B1 ;  /* 0x0000000000017941 */ /* 0x000fea0003800000 */
.L_x_783:
[----:B------:R-:W-:Y:S04]  /*10990*/  BSSY B1, `(.L_x_785) ;  /* 0x00000bf000017945 */ /* 0x000fe80003800000 */
[----:B------:R-:W-:Y:S05]  /*109a0*/  @!P6 BRA `(.L_x_786) ;  /* 0x0000000800f4e947 */ /* 0x000fea0003800000 */
[----:B-1----:R-:W2:Y:S04]  /*109b0*/  LDL R5, [R1+0x4] ;  /* 0x0000040001057983 */ /* 0x002ea80000100800 */
[----:B------:R-:W3:Y:S01]  /*109c0*/  LDL R7, [R1+0x18] ;  /* 0x0000180001077983 */ /* 0x000ee20000100800 */
[----:B------:R-:W1:Y:S01]  /*109d0*/  S2R R6, SR_TID.X ;  /* 0x0000000000067919 */ /* 0x000e620000002100 */
[----:B--2---:R-:W-:Y:S02]  /*109e0*/  IMAD.MOV.U32 R9, RZ, RZ, R5 ;  /* 0x000000ffff097224 */ /* 0x004fe400078e0005 */
[----:B------:R-:W2:Y:S01]  /*109f0*/  LDL R5, [R1+0xc] ;  /* 0x00000c0001057983 */ /* 0x000ea20000100800 */
[----:B-1----:R-:W-:Y:S01]  /*10a00*/  LOP3.LUT R6, R6, 0x7f, RZ, 0xc0, !PT ;  /* 0x0000007f06067812 */ /* 0x002fe200078ec0ff */
[----:B------:R-:W-:Y:S03]  /*10a10*/  BSSY B2, `(.L_x_787) ;  /* 0x0000006000027945 */ /* 0x000fe60003800000 */
[----:B------:R-:W-:Y:S01]  /*10a20*/  ISETP.NE.AND P1, PT, R6, RZ, PT ;  /* 0x000000ff0600720c */ /* 0x000fe20003f25270 */
[----:B--2---:R-:W-:Y:S01]  /*10a30*/  IMAD R5, R5, 0x8, R9 ;  /* 0x0000000805057824 */ /* 0x004fe200078e0209 */
[----:B---3--:R-:W-:-:S04]  /*10a40*/  SHF.L.U32 R9, R7, 0x1f, RZ ;  /* 0x0000001f07097819 */ /* 0x008fc800000006ff */
[----:B------:R-:W1:Y:S02]  /*10a50*/  SYNCS.PHASECHK.TRANS64.TRYWAIT P0, [R5+URZ+0x28ca0], R9 ;  /* 0x028ca009050075a7 */ /* 0x000e64000800017f */
[----:B-1----:R-:W-:Y:S05]  /*10a60*/  @!P0 BRA `(.L_x_788) ;  /* 0x0000007c00c48947 */ /* 0x002fea0003800000 */
.L_x_974:
[----:B------:R-:W-:Y:S05]  /*10a70*/  BSYNC B2 ;  /* 0x0000000000027941 */ /* 0x000fea0003800000 */
.L_x_787:
        /* <DEDUP_REMOVED lines=9> */
.L_x_790:
[----:B------:R-:W-:Y:S05]  /*10b10*/  BSYNC B2 ;  /* 0x0000000000027941 */ /* 0x000fea0003800000 */
.L_x_789:
[----:B------:R-:W2:Y:S04]  /*10b20*/  LDL R7, [R1+0x4] ;  /* 0x0000040001077983 */ /* 0x000ea80000100800 */
[----:B------:R-:W2:Y:S01]  /*10b30*/  LDL R6, [R1+0xc] ;  /* 0x00000c0001067983 */ /* 0x000ea20000100800 */
[----:B------:R-:W-:Y:S01]  /*10b40*/  IMAD.MOV.U32 R12, RZ, RZ, RZ ;  /* 0x000000ffff0c7224 */ /* 0x000fe200078e00ff */
[----:B------:R-:W-:Y:S01]  /*10b50*/  LEA R4, R8, R3, 0x6 ;  /* 0x0000000308047211 */ /* 0x000fe200078e30ff */
[----:B------:R-:W-:Y:S01]  /*10b60*/  UIADD3 UR4, UP0, UR38, 0x570, URZ ;  /* 0x0000057026047890 */ /* 0x000fe2000ff1e03f */
[----:B------:R-:W-:Y:S01]  /*10b70*/  PLOP3.LUT P0, PT, PT, PT, PT, 0x80, 0x0 ;  /* 0x000000000000781c */ /* 0x000fe20003f0f070 */
[----:B------:R-:W-:Y:S01]  /*10b80*/  UMOV UR6, 0x0 ;  /* 0x0000000000067882 */ /* 0x000fe20000000000 */
[----:B------:R-:W-:Y:S01]  /*10b90*/  R2UR UR10, R12 ;  /* 0x000000000c0a72ca */ /* 0x000fe200000e0000 */
[----:B------:R-:W-:Y:S01]  /*10ba0*/  VIADD R4, R4, 0xffffffc0 ;  /* 0xffffffc004047836 */ /* 0x000fe20000000000 */
[----:B------:R-:W-:Y:S01]  /*10bb0*/  UIADD3.X UR5, URZ, UR39, URZ, UP0, !UPT ;  /* 0x000000273f057290 */ /* 0x000fe200087fe43f */
[----:B------:R-:W-:Y:S01]  /*10bc0*/  UMOV UR7, 0x12f00000 ;  /* 0x12f0000000077882 */ /* 0x000fe20000000000 */
[----:B--2---:R-:W-:-:S02]  /*10bd0*/  IMAD R6, R6, 0x2000, R7 ;  /* 0x0000200006067824 */ /* 0x004fc400078e0207 */
[----:B------:R-:W-:Y:S02]  /*10be0*/  VIADD R7, R5, 0x28c90 ;  /* 0x00028c9005077836 */ /* 0x000fe40000000000 */
[----:B------:R-:W-:-:S07]  /*10bf0*/  VIADD R6, R6, 0x22400 ;  /* 0x0002240006067836 */ /* 0x000fce0000000000 */
.L_x_791:
        /* <DEDUP_REMOVED lines=10> */
[----:B------:R-:W2:Y:S01]  /*10ca0*/  SYNCS.PHASECHK.TRANS64.TRYWAIT P0, [R5+URZ+0x28cc0], R9 ;  /* 0x028cc009050075a7 */ /* 0x000ea2000800017f */
[----:B------:R-:W-:Y:S04]  /*10cb0*/  BSSY B2, `(.L_x_792) ;  /* 0x0000002000027945 */ /* 0x000fe80003800000 */
[----:B--2---:R-:W-:Y:S05]  /*10cc0*/  @!P0 BRA `(.L_x_793) ;  /* 0x0000007c00408947 */ /* 0x004fea0003800000 */
.L_x_975:
[----:B------:R-:W-:Y:S05]  /*10cd0*/  BSYNC B2 ;  /* 0x0000000000027941 */ /* 0x000fea0003800000 */
.L_x_792:
[----:B------:R-:W-:Y:S01]  /*10ce0*/  BSSY B2, `(.L_x_794) ;  /* 0x000000b000027945 */ /* 0x000fe20003800000 */
[----:B------:R-:W-:Y:S02]  /*10cf0*/  IMAD.MOV.U32 R10, RZ, RZ, 0x0 ;  /* 0x00000000ff0a7424 */ /* 0x000fe400078e00ff */
[----:B0-----:R-:W-:Y:S01]  /*10d00*/  IMAD.MOV.U32 R11, RZ, RZ, 0x12f00000 ;  /* 0x12f00000ff0b7424 */ /* 0x001fe200078e00ff */
        /* <DEDUP_REMOVED lines=8> */
.L_x_795:
[----:B------:R-:W-:Y:S05]  /*10d90*/  BSYNC B2 ;  /* 0x0000000000027941 */ /* 0x000fea0003800000 */
.L_x_794:
[----:B------:R-:W3:Y:S04]  /*10da0*/  LDL R7, [R1+0x4] ;  /* 0x0000040001077983 */ /* 0x000ee80000100800 */
[----:B------:R-:W3:Y:S01]  /*10db0*/  LDL R6, [R1+0xc] ;  /* 0x00000c0001067983 */ /* 0x000ee20000100800 */
[----:B------:R-:W-:Y:S01]  /*10dc0*/  R2UR UR10, R12 ;  /* 0x000000000c0a72ca */ /* 0x000fe200000e0000 */
[----:B------:R-:W-:Y:S01]  /*10dd0*/  UIADD3 UR4, UP0, UR38, 0x670, URZ ;  /* 0x0000067026047890 */ /* 0x000fe2000ff1e03f */
[----:B------:R-:W-:Y:S01]  /*10de0*/  R2UR UR6, R10 ;  /* 0x000000000a0672ca */ /* 0x000fe200000e0000 */
[----:B-12---:R-:W-:Y:S01]  /*10df0*/  VIADD R5, R5, 0x28cb0 ;  /* 0x00028cb005057836 */ /* 0x006fe20000000000 */
[----:B------:R-:W-:Y:S01]  /*10e00*/  R2UR UR7, R11 ;  /* 0x000000000b0772ca */ /* 0x000fe200000e0000 */
[----:B------:R-:W-:Y:S01]  /*10e10*/  UIADD3.X UR5, URZ, UR39, URZ, UP0, !UPT ;  /* 0x000000273f057290 */ /* 0x000fe200087fe43f */
[----:B------:R-:W-:Y:S01]  /*10e20*/  PLOP3.LUT P0, PT, PT, PT, PT, 0x80, 0x0 ;  /* 0x000000000000781c */ /* 0x000fe20003f0f070 */
[----:B---3--:R-:W-:-:S04]  /*10e30*/  IMAD R6, R6, 0x10000, R7 ;  /* 0x0001000006067824 */ /* 0x008fc800078e0207 */
[----:B------:R-:W-:-:S08]  /*10e40*/  VIADD R7, R6, 0x400 ;  /* 0x0000040006077836 */ /* 0x000fd00000000000 */
.L_x_796:
        /* <DEDUP_REMOVED lines=15> */
.L_x_797:
        /* <DEDUP_REMOVED lines=15> */
.L_x_798:
        /* <DEDUP_REMOVED lines=15> */
.L_x_799:
        /* <DEDUP_REMOVED lines=15> */
.L_x_800:
        /* <DEDUP_REMOVED lines=15> */
.L_x_801:
        /* <DEDUP_REMOVED lines=15> */
.L_x_802:
        /* <DEDUP_REMOVED lines=15> */
.L_x_803:
        /* <DEDUP_REMOVED lines=10> */
.L_x_786:
[----:B------:R-:W-:Y:S05]  /*11580*/  BSYNC B1 ;  /* 0x0000000000017941 */ /* 0x000fea0003800000 */
.L_x_785:
[----:B------:R-:W2:Y:S04]  /*11590*/  LDL.LU R9, [R1+0xc] ;  /* 0x00000c0001097983 */ /* 0x000ea80000300800 */
[----:B------:R-:W3:Y:S01]  /*115a0*/  LDL.LU R7, [R1+0x18] ;  /* 0x0000180001077983 */ /* 0x000ee20000300800 */
[----:B-1----:R-:W-:Y:S01]  /*115b0*/  VIADD R4, R8, 0xfffffffe ;  /* 0xfffffffe08047836 */ /* 0x002fe20000000000 */
[----:B------:R-:W-:-:S04]  /*115c0*/  PLOP3.LUT P0, PT, PT, PT, PT, 0x8, 0x0 ;  /* 0x000000000000781c */ /* 0x000fc80003f0e170 */
[----:B------:R-:W-:Y:S01]  /*115d0*/  ISETP.GE.AND P2, PT, R4, R2, PT ;  /* 0x000000020400720c */ /* 0x000fe20003f46270 */
[----:B--2---:R-:W-:-:S05]  /*115e0*/  VIADD R5, R9, 0x1 ;  /* 0x0000000109057836 */ /* 0x004fca0000000000 */
[----:B------:R-:W-:-:S04]  /*115f0*/  ISETP.NE.AND P1, PT, R5, 0x2, PT ;  /* 0x000000020500780c */ /* 0x000fc80003f25270 */
[----:B------:R-:W-:Y:S02]  /*11600*/  SEL R6, RZ, 0x1, P1 ;  /* 0x00000001ff067807 */ /* 0x000fe40000800000 */
[----:B------:R-:W-:Y:S02]  /*11610*/  SEL R5, R5, RZ, P1 ;  /* 0x000000ff05057207 */ /* 0x000fe40000800000 */
[----:B---3--:R-:W-:-:S03]  /*11620*/  LOP3.LUT R7, R7, R6, RZ, 0x3c, !PT ;  /* 0x0000000607077212 */ /* 0x008fc600078e3cff */
[----:B------:R1:W-:Y:S04]  /*11630*/  STL [R1+0xc], R5 ;  /* 0x00000c0501007387 */ /* 0x0003e80000100800 */
[----:B------:R1:W-:Y:S01]  /*11640*/  STL [R1+0x18], R7 ;  /* 0x0000180701007387 */ /* 0x0003e20000100800 */
[----:B------:R-:W-:Y:S05]  /*11650*/  @!P2 BRA `(.L_x_779) ;  /* 0x0000000c002ca947 */ /* 0x000fea0003800000 */
.L_x_823:
[----:B------:R-:W-:Y:S05]  /*11660*/  YIELD ;  /* 0x0000000000007946 */ /* 0x000fea0003800000 */
[----:B------:R-:W-:Y:S04]  /*11670*/  BSSY B1, `(.L_x_804) ;  /* 0x00000bd000017945 */ /* 0x000fe80003800000 */
[----:B--2---:R-:W-:Y:S05]  /*11680*/  @!P6 BRA `(.L_x_805) ;  /* 0x0000000800ece947 */ /* 0x004fea0003800000 */
[----:B------:R-:W2:Y:S04]  /*11690*/  LDL R8, [R1+0x4] ;  /* 0x0000040001087983 */ /* 0x000ea80000100800 */
[----:B-1----:R-:W2:Y:S04]  /*116a0*/  LDL R5, [R1+0xc] ;  /* 0x00000c0001057983 */ /* 0x002ea80000100800 */
[----:B------:R-:W3:Y:S01]  /*116b0*/  LDL R6, [R1+0x18] ;  /* 0x0000180001067983 */ /* 0x000ee20000100800 */
[----:B------:R-:W1:Y:S01]  /*116c0*/  S2R R7, SR_TID.X ;  /* 0x0000000000077919 */ /* 0x000e620000002100 */
[----:B------:R-:W-:Y:S01]  /*116d0*/  BSSY B2, `(.L_x_806) ;  /* 0x0000007000027945 */ /* 0x000fe20003800000 */
[----:B-1----:R-:W-:-:S04]  /*116e0*/  LOP3.LUT R7, R7, 0x7f, RZ, 0xc0, !PT ;  /* 0x0000007f07077812 */ /* 0x002fc800078ec0ff */
[----:B------:R-:W-:Y:S01]  /*116f0*/  ISETP.NE.AND P2, PT, R7, RZ, PT ;  /* 0x000000ff0700720c */ /* 0x000fe20003f45270 */
[----:B--2---:R-:W-:Y:S01]  /*11700*/  IMAD R5, R5, 0x8, R8 ;  /* 0x0000000805057824 */ /* 0x004fe200078e0208 */
[----:B---3--:R-:W-:-:S04]  /*11710*/  SHF.L.U32 R6, R6, 0x1f, RZ ;  /* 0x0000001f06067819 */ /* 0x008fc800000006ff */
[----:B------:R-:W1:Y:S02]  /*11720*/  SYNCS.PHASECHK.TRANS64.TRYWAIT P1, [R5+URZ+0x28ca0], R6 ;  /* 0x028ca006050075a7 */ /* 0x000e64000802017f */
[----:B-1----:R-:W-:Y:S05]  /*11730*/  @!P1 BRA `(.L_x_807) ;  /* 0x0000007000b89947 */ /* 0x002fea0003800000 */
.L_x_976:
[----:B------:R-:W-:Y:S05]  /*11740*/  BSYNC B2 ;  /* 0x0000000000027941 */ /* 0x000fea0003800000 */
.L_x_806:
        /* <DEDUP_REMOVED lines=9> */
.L_x_809:
[----:B------:R-:W-:Y:S05]  /*117e0*/  BSYNC B2 ;  /* 0x0000000000027941 */ /* 0x000fea0003800000 */
.L_x_808:
[----:B------:R-:W2:Y:S04]  /*117f0*/  LDL R8, [R1+0x4] ;  /* 0x0000040001087983 */ /* 0x000ea80000100800 */
[----:B------:R-:W2:Y:S01]  /*11800*/  LDL R7, [R1+0xc] ;  /* 0x00000c0001077983 */ /* 0x000ea20000100800 */
[----:B------:R-:W-:Y:S01]  /*11810*/  MOV R12, RZ ;  /* 0x000000ff000c7202 */ /* 0x000fe20000000f00 */
[----:B------:R-:W-:Y:S01]  /*11820*/  UIADD3 UR4, UP0, UR38, 0x570, URZ ;  /* 0x0000057026047890 */ /* 0x000fe2000ff1e03f */
[----:B------:R-:W-:Y:S01]  /*11830*/  PLOP3.LUT P1, PT, PT, PT, PT, 0x80, 0x0 ;  /* 0x000000000000781c */ /* 0x000fe20003f2f070 */
[----:B------:R-:W-:Y:S01]  /*11840*/  VIADD R9, R5, 0x28c90 ;  /* 0x00028c9005097836 */ /* 0x000fe20000000000 */
[----:B------:R-:W-:Y:S01]  /*11850*/  R2UR UR10, R12 ;  /* 0x000000000c0a72ca */ /* 0x000fe200000e0000 */
[----:B------:R-:W-:Y:S01]  /*11860*/  UIADD3.X UR5, URZ, UR39, URZ, UP0, !UPT ;  /* 0x000000273f057290 */ /* 0x000fe200087fe43f */
[----:B------:R-:W-:Y:S01]  /*11870*/  UMOV UR6, 0x0 ;  /* 0x0000000000067882 */ /* 0x000fe20000000000 */
[----:B------:R-:W-:Y:S01]  /*11880*/  UMOV UR7, 0x12f00000 ;  /* 0x12f0000000077882 */ /* 0x000fe20000000000 */
[----:B--2---:R-:W-:-:S02]  /*11890*/  IMAD R7, R7, 0x2000, R8 ;  /* 0x0000200007077824 */ /* 0x004fc400078e0208 */
[----:B------:R-:W-:Y:S02]  /*118a0*/  IMAD R8, R4, 0x40, R3 ;  /* 0x0000004004087824 */ /* 0x000fe400078e0203 */
[----:B------:R-:W-:-:S07]  /*118b0*/  VIADD R7, R7, 0x22400 ;  /* 0x0002240007077836 */ /* 0x000fce0000000000 */
.L_x_810:
        /* <DEDUP_REMOVED lines=13> */
.L_x_977:
[----:B------:R-:W-:Y:S05]  /*11990*/  BSYNC B2 ;  /* 0x0000000000027941 */ /* 0x000fea0003800000 */
.L_x_811:
[----:B------:R-:W-:Y:S01]  /*119a0*/  BSSY B2, `(.L_x_813) ;  /* 0x000000b000027945 */ /* 0x000fe20003800000 */
[----:B------:R-:W-:Y:S02]  /*119b0*/  IMAD.MOV.U32 R10, RZ, RZ, 0x0 ;  /* 0x00000000ff0a7424 */ /* 0x000fe400078e00ff */
[----:B0-----:R-:W-:Y:S01]  /*119c0*/  IMAD.MOV.U32 R11, RZ, RZ, 0x12f00000 ;  /* 0x12f00000ff0b7424 */ /* 0x001fe200078e00ff */
[----:B------:R-:W-:Y:S06]  /*119d0*/  @P2 BRA `(.L_x_814) ;  /* 0x00000000001c2947 */ /* 0x000fec0003800000 */
[----:B------:R-:W0:Y:S01]  /*119e0*/  S2R R7, SR_TID.X ;  /* 0x0000000000077919 */ /* 0x000e220000002100 */
[----:B-12---:R-:W-:-:S04]  /*119f0*/  IMAD.MOV.U32 R6, RZ, RZ, 0x10000 ;  /* 0x00010000ff067424 */ /* 0x006fc800078e00ff */
[----:B------:R3:W-:Y:S01]  /*11a00*/  SYNCS.ARRIVE.TRANS64 RZ, [R5+URZ+0x28cb0], R6 ;  /* 0x028cb00605ff79a7 */ /* 0x0007e2000800003f */
[----:B0-----:R-:W-:-:S04]  /*11a10*/  LOP3.LUT R7, R7, 0x1f, RZ, 0xc0, !PT ;  /* 0x0000001f07077812 */ /* 0x001fc800078ec0ff */
[----:B------:R-:W-:-:S13]  /*11a20*/  ISETP.NE.AND P1, PT, R7, RZ, PT ;  /* 0x000000ff0700720c */ /* 0x000fda0003f25270 */
[----:B---3--:R-:W-:Y:S05]  /*11a30*/  @!P1 BRA `(.L_x_814) ;  /* 0x0000000000049947 */ /* 0x008fea0003800000 */
[----:B------:R-:W-:Y:S01]  /*11a40*/  BPT.TRAP 0x1 ;  /* 0x000000040000795c */ /* 0x000fe20000300000 */
.L_x_814:
[----:B------:R-:W-:Y:S05]  /*11a50*/  BSYNC B2 ;  /* 0x0000000000027941 */ /* 0x000fea0003800000 */
.L_x_813:
[----:B------:R-:W3:Y:S04]  /*11a60*/  LDL R7, [R1+0x4] ;  /* 0x0000040001077983 */ /* 0x000ee80000100800 */
[----:B-12---:R-:W3:Y:S01]  /*11a70*/  LDL R6, [R1+0xc] ;  /* 0x00000c0001067983 */ /* 0x006ee20000100800 */
[----:B------:R-:W-:Y:S01]  /*11a80*/  R2UR UR10, R12 ;  /* 0x000000000c0a72ca */ /* 0x000fe200000e0000 */
[----:B------:R-:W-:Y:S01]  /*11a90*/  UIADD3 UR4, UP0, UR38, 0x670, URZ ;  /* 0x0000067026047890 */ /* 0x000fe2000ff1e03f */
[----:B------:R-:W-:Y:S01]  /*11aa0*/  R2UR UR6, R10 ;  /* 0x000000000a0672ca */ /* 0x000fe200000e0000 */
[----:B------:R-:W-:Y:S01]  /*11ab0*/  VIADD R5, R5, 0x28cb0 ;  /* 0x00028cb005057836 */ /* 0x000fe20000000000 */
[----:B------:R-:W-:Y:S01]  /*11ac0*/  R2UR UR7, R11 ;  /* 0x000000000b0772ca */ /* 0x000fe200000e0000 */
[----:B------:R-:W-:Y:S01]  /*11ad0*/  UIADD3.X UR5, URZ, UR39, URZ, UP0, !UPT ;  /* 0x000000273f057290 */ /* 0x000fe200087fe43f */
[----:B------:R-:W-:Y:S01]  /*11ae0*/  PLOP3.LUT P1, PT, PT, PT, PT, 0x80, 0x0 ;  /* 0x000000000000781c */ /* 0x000fe20003f2f070 */
[----:B---3--:R-:W-:-:S04]  /*11af0*/  IMAD R6, R6, 0x10000, R7 ;  /* 0x0001000006067824 */ /* 0x008fc800078e0207 */
[----:B------:R-:W-:-:S08]  /*11b00*/  VIADD R7, R6, 0x400 ;  /* 0x0000040006077836 */ /* 0x000fd00000000000 */
.L_x_815:
        /* <DEDUP_REMOVED lines=15> */
.L_x_816:
        /* <DEDUP_REMOVED lines=15> */
.L_x_817:
        /* <DEDUP_REMOVED lines=15> */
.L_x_818:
        /* <DEDUP_REMOVED lines=15> */
.L_x_819:
        /* <DEDUP_REMOVED lines=15> */
.L_x_820:
        /* <DEDUP_REMOVED lines=15> */
.L_x_821:
        /* <DEDUP_REMOVED lines=15> */
.L_x_822:
        /* <DEDUP_REMOVED lines=10> */
.L_x_805:
[----:B------:R-:W-:Y:S05]  /*12240*/  BSYNC B1 ;  /* 0x0000000000017941 */ /* 0x000fea0003800000 */
.L_x_804:
[----:B------:R-:W2:Y:S04]  /*12250*/  LDL.LU R9, [R1+0xc] ;  /* 0x00000c0001097983 */ /* 0x000ea80000300800 */
[----:B-1----:R-:W3:Y:S01]  /*12260*/  LDL.LU R7, [R1+0x18] ;  /* 0x0000180001077983 */ /* 0x002ee20000300800 */
[C---:B------:R-:W-:Y:S01]  /*12270*/  ISETP.GT.AND P2, PT, R4.reuse, R2, PT ;  /* 0x000000020400720c */ /* 0x040fe20003f44270 */
[----:B------:R-:W-:Y:S02]  /*12280*/  VIADD R4, R4, 0xffffffff ;  /* 0xffffffff04047836 */ /* 0x000fe40000000000 */
[----:B--2---:R-:W-:-:S05]  /*12290*/  VIADD R5, R9, 0x1 ;  /* 0x0000000109057836 */ /* 0x004fca0000000000 */
[----:B------:R-:W-:-:S04]  /*122a0*/  ISETP.NE.AND P1, PT, R5, 0x2, PT ;  /* 0x000000020500780c */ /* 0x000fc80003f25270 */
[----:B------:R-:W-:Y:S02]  /*122b0*/  SEL R6, RZ, 0x1, P1 ;  /* 0x00000001ff067807 */ /* 0x000fe40000800000 */
[----:B------:R-:W-:Y:S02]  /*122c0*/  SEL R5, R5, RZ, P1 ;  /* 0x000000ff05057207 */ /* 0x000fe40000800000 */
[----:B---3--:R-:W-:-:S05]  /*122d0*/  LOP3.LUT R7, R7, R6, RZ, 0x3c, !PT ;  /* 0x0000000607077212 */ /* 0x008fca00078e3cff */
[----:B------:R2:W-:Y:S04]  /*122e0*/  STL [R1+0x18], R7 ;  /* 0x0000180701007387 */ /* 0x0005e80000100800 */
[----:B------:R2:W-:Y:S01]  /*122f0*/  STL [R1+0xc], R5 ;  /* 0x00000c0501007387 */ /* 0x0005e20000100800 */
[----:B------:R-:W-:Y:S05]  /*12300*/  @P2 BRA `(.L_x_823) ;  /* 0xfffffff000d42947 */ /* 0x000fea000383ffff */
.L_x_779:
[----:B------:R-:W-:Y:S05]  /*12310*/  BSYNC B0 ;  /* 0x0000000000007941 */ /* 0x000fea0003800000 */
.L_x_778:
[----:B-12---:R-:W2:Y:S01]  /*12320*/  LDL R5, [R1+0x4c] ;  /* 0x00004c0001057983 */ /* 0x006ea20000100800 */
[----:B------:R-:W-:Y:S05]  /*12330*/  @!P0 WARPSYNC.ALL ;  /* 0x0000000000008948 */ /* 0x000fea0003800000 */
[----:B------:R-:W-:Y:S06]  /*12340*/  @!P0 BAR.SYNC.DEFER_BLOCKING 0xc, 0x180 ;  /* 0x0306000000008b1d */ /* 0x000fec0000010000 */
[----:B------:R-:W-:Y:S01]  /*12350*/  BSSY B7, `(.L_x_824) ;  /* 0x00004f2000077945 */ /* 0x000fe20003800000 */
[----:B--2---:R-:W-:-:S13]  /*12360*/  ISETP.GT.AND P0, PT, R5, RZ, PT ;  /* 0x000000ff0500720c */ /* 0x004fda0003f04270 */
[----:B------:R-:W-:Y:S05]  /*12370*/  @P0 BRA `(.L_x_825) ;  /* 0x0000000000440947 */ /* 0x000fea0003800000 */
[----:B------:R-:W1:Y:S02]  /*12380*/  S2R R5, SR_TID.X ;  /* 0x0000000000057919 */ /* 0x000e640000002100 */
[----:B-1----:R-:W-:-:S04]  /*12390*/  LOP3.LUT R5, R5, 0x7f, RZ, 0xc0, !PT ;  /* 0x0000007f05057812 */ /* 0x002fc800078ec0ff */
[----:B------:R-:W-:-:S13]  /*123a0*/  ISETP.NE.AND P0, PT, R5, RZ, PT ;  /* 0x000000ff0500720c */ /* 0x000fda0003f05270 */
[----:B------:R-:W-:Y:S05]  /*123b0*/  @P0 BRA `(.L_x_826) ;  /* 0x0000004c00ac0947 */ /* 0x000fea0003800000 */
[----:B------:R-:W1:Y:S01]  /*123c0*/  S2R R3, SR_LANEID ;  /* 0x0000000000037919 */ /* 0x000e620000000000 */
[----:B------:R-:W-:Y:S02]  /*123d0*/  VOTEU.ANY UR4, UPT, PT ;  /* 0x0000000000047886 */ /* 0x000fe400038e0100 */
[----:B------:R-:W1:Y:S08]  /*123e0*/  FLO.U32 R0, UR4 ;  /* 0x0000000400007d00 */ /* 0x000e7000080e0000 */
[----:B------:R-:W2:Y:S01]  /*123f0*/  POPC R5, UR4 ;  /* 0x0000000400057d09 */ /* 0x000ea20008000000 */
[----:B-1----:R-:W-:-:S02]  /*12400*/  ISETP.EQ.U32.AND P0, PT, R0, R3, PT ;  /* 0x000000030000720c */ /* 0x002fc40003f02070 */
[----:B------:R-:W2:Y:S11]  /*12410*/  LDC.64 R2, c[0x0][0xc60] ;  /* 0x00031800ff027b82 */ /* 0x000eb60000000a00 */
[----:B--2---:R-:W2:Y:S01]  /*12420*/  @P0 ATOMG.E.ADD.STRONG.GPU PT, R3, desc[UR40][R2.64], R5 ;  /* 0x00000005020309a8 */ /* 0x004ea200081ee1e8 */
[----:B------:R-:W1:Y:S02]  /*12430*/  S2R R4, SR_LTMASK ;  /* 0x0000000000047919 */ /* 0x000e640000003900 */
[----:B-1----:R-:W-:-:S04]  /*12440*/  LOP3.LUT R4, R4, UR4, RZ, 0xc0, !PT ;  /* 0x0000000404047c12 */ /* 0x002fc8000f8ec0ff */
[----:B------:R-:W1:Y:S01]  /*12450*/  POPC R7, R4 ;  /* 0x0000000400077309 */ /* 0x000e620000000000 */
[----:B--2---:R-:W1:Y:S02]  /*12460*/  SHFL.IDX PT, R0, R3, R0, 0x1f ;  /* 0x00001f0003007589 */ /* 0x004e6400000e0000 */
[----:B-1----:R-:W-:Y:S01]  /*12470*/  IADD3 R16, R0, UR36, R7 ;  /* 0x0000002400107c10 */ /* 0x002fe2000fffe007 */
[----:B------:R-:W-:Y:S06]  /*12480*/  BRA `(.L_x_826) ;  /* 0x0000004c00787947 */ /* 0x000fec0003800000 */
.L_x_825:
        /* <DEDUP_REMOVED lines=9> */
[----:B------:R-:W-:Y:S01]  /*12520*/  IMAD.U32 R4, RZ, RZ, UR6 ;  /* 0x00000006ff047e24 */ /* 0x000fe2000f8e00ff */
[----:B------:R-:W-:Y:S01]  /*12530*/  MOV R5, UR7 ;  /* 0x0000000700057c02 */ /* 0x000fe20008000f00 */
[----:B------:R-:W1:Y:S01]  /*12540*/  LDC.64 R2, c[0x4][R2] ;  /* 0x0100000002027b82 */ /* 0x000e620000000a00 */
[----:B------:R-:W-:Y:S02]  /*12550*/  IMAD.U32 R6, RZ, RZ, UR8 ;  /* 0x00000008ff067e24 */ /* 0x000fe4000f8e00ff */
[----:B------:R-:W-:Y:S02]  /*12560*/  IMAD.U32 R7, RZ, RZ, UR9 ;  /* 0x00000009ff077e24 */ /* 0x000fe4000f8e00ff */
[----:B------:R-:W-:-:S02]  /*12570*/  IMAD.U32 R10, RZ, RZ, UR4 ;  /* 0x00000004ff0a7e24 */ /* 0x000fc4000f8e00ff */
[----:B0-----:R-:W-:Y:S02]  /*12580*/  IMAD.U32 R11, RZ, RZ, UR5 ;  /* 0x00000005ff0b7e24 */ /* 0x001fe4000f8e00ff */
[----:B------:R-:W-:Y:S02]  /*12590*/  IMAD.MOV.U32 R8, RZ, RZ, 0x70 ;  /* 0x00000070ff087424 */ /* 0x000fe400078e00ff */
[----:B------:R-:W-:Y:S02]  /*125a0*/  IMAD.MOV.U32 R12, RZ, RZ, 0x1 ;  /* 0x00000001ff0c7424 */ /* 0x000fe400078e00ff */
[----:B------:R-:W-:-:S07]  /*125b0*/  IMAD.MOV.U32 R13, RZ, RZ, RZ ;  /* 0x000000ffff0d7224 */ /* 0x000fce00078e00ff */
[----:B------:R-:W-:-:S07]  /*125c0*/  LEPC R20, `(.L_x_828) ;  /* 0x000000001014794e */ /* 0x000fce0000000000 */
[----:B-1----:R-:W-:Y:S05]  /*125d0*/  CALL.ABS.NOINC R2 ;  /* 0x0000000002007343 */ /* 0x002fea0003c00000 */
.L_x_828:
[----:B------:R-:W-:Y:S05]  /*125e0*/  BSYNC B6 ;  /* 0x0000000000067941 */ /* 0x000fea0003800000 */
.L_x_827:
        /* <DEDUP_REMOVED lines=15> */
[----:B0-----:R-:W-:Y:S02]  /*126e0*/  IMAD.U32 R11, RZ, RZ, UR5 ;  /* 0x00000005ff0b7e24 */ /* 0x001fe4000f8e00ff */
[----:B------:R-:W-:Y:S02]  /*126f0*/  IMAD.MOV.U32 R8, RZ, RZ, 0x70 ;  /* 0x00000070ff087424 */ /* 0x000fe400078e00ff */
[----:B------:R-:W-:Y:S02]  /*12700*/  IMAD.MOV.U32 R12, RZ, RZ, 0x1 ;  /* 0x00000001ff0c7424 */ /* 0x000fe400078e00ff */
[----:B-1----:R-:W-:-:S07]  /*12710*/  IMAD.MOV.U32 R13, RZ, RZ, RZ ;  /* 0x000000ffff0d7224 */ /* 0x002fce00078e00ff */
[----:B------:R-:W-:-:S07]  /*12720*/  LEPC R20, `(.L_x_831) ;  /* 0x000000001014794e */ /* 0x000fce0000000000 */
[----:B--2---:R-:W-:Y:S05]  /*12730*/  CALL.ABS.NOINC R2 ;  /* 0x0000000002007343 */ /* 0x004fea0003c00000 */
.L_x_831:
[----:B------:R-:W-:Y:S01]  /*12740*/  MOV R2, 0x0 ;  /* 0x0000000000027802 */ /* 0x000fe20000000f00 */
[----:B------:R-:W-:Y:S01]  /*12750*/  ULDC.64 UR4, c[0x4][0x90] ;  /* 0x0100240000047ab9 */ /* 0x000fe20000000a00 */
[----:B------:R-:W-:Y:S01]  /*12760*/  ULDC.64 UR6, c[0x4][0x98] ;  /* 0x0100260000067ab9 */ /* 0x000fe20000000a00 */
[----:B------:R-:W-:Y:S01]  /*12770*/  ULDC.64 UR8, c[0x4][0x18] ;  /* 0x0100060000087ab9 */ /* 0x000fe20000000a00 */
[----:B------:R-:W-:Y:S01]  /*12780*/  IMAD.U32 R4, RZ, RZ, UR4 ;  /* 0x00000004ff047e24 */ /* 0x000fe2000f8e00ff */
[----:B------:R-:W-:Y:S01]  /*12790*/  MOV R10, UR8 ;  /* 0x00000008000a7c02 */ /* 0x000fe20008000f00 */
[----:B------:R-:W0:Y:S01]  /*127a0*/  LDC.64 R2, c[0x4][R2] ;  /* 0x0100000002027b82 */ /* 0x000e220000000a00 */
[----:B------:R-:W-:Y:S02]  /*127b0*/  IMAD.U32 R5, RZ, RZ, UR5 ;  /* 0x00000005ff057e24 */ /* 0x000fe4000f8e00ff */
[----:B------:R-:W-:Y:S02]  /*127c0*/  IMAD.U32 R6, RZ, RZ, UR6 ;  /* 0x00000006ff067e24 */ /* 0x000fe4000f8e00ff */
[----:B------:R-:W-:-:S02]  /*127d0*/  IMAD.U32 R7, RZ, RZ, UR7 ;  /* 0x00000007ff077e24 */ /* 0x000fc4000f8e00ff */
[----:B------:R-:W-:Y:S02]  /*127e0*/  IMAD.U32 R11, RZ, RZ, UR9 ;  /* 0x00000009ff0b7e24 */ /* 0x000fe4000f8e00ff */
[----:B------:R-:W-:Y:S02]  /*127f0*/  IMAD.MOV.U32 R8, RZ, RZ, 0x70 ;  /* 0x00000070ff087424 */ /* 0x000fe400078e00ff */
[----:B------:R-:W-:Y:S02]  /*12800*/  IMAD.MOV.U32 R12, RZ, RZ, 0x1 ;  /* 0x00000001ff0c7424 */ /* 0x000fe400078e00ff */
[----:B------:R-:W-:-:S07]  /*12810*/  IMAD.MOV.U32 R13, RZ, RZ, RZ ;  /* 0x000000ffff0d7224 */ /* 0x000fce00078e00ff */
[----:B------:R-:W-:-:S07]  /*12820*/  LEPC R20, `(.L_x_830) ;  /* 0x000000001014794e */ /* 0x000fce0000000000 */
[----:B0-----:R-:W-:Y:S05]  /*12830*/  CALL.ABS.NOINC R2 ;  /* 0x0000000002007343 */ /* 0x001fea0003c00000 */
.L_x_830:
[----:B------:R-:W-:Y:S05]  /*12840*/  BSYNC B6 ;  /* 0x0000000000067941 */ /* 0x000fea0003800000 */
.L_x_829:
[----:B------:R-:W2:Y:S01]  /*12850*/  LDL.LU R2, [R1] ;  /* 0x0000000001027983 */ /* 0x000ea20000300800 */
[----:B------:R-:W-:-:S03]  /*12860*/  ULDC.64 UR4, c[0x0][0x9f8] ;  /* 0x00027e0000047ab9 */ /* 0x000fc60000000a00 */
[----:B------:R-:W3:Y:S04]  /*12870*/  LDL.LU R4, [R1+0x20] ;  /* 0x0000200001047983 */ /* 0x000ee80000300800 */
[----:B------:R-:W4:Y:S01]  /*12880*/  LDL R7, [R1+0x10] ;  /* 0x0000100001077983 */ /* 0x000f220000100800 */
        /* <DEDUP_REMOVED lines=22> */
.L_x_980:
[----:B-1----:R-:W3:Y:S01]  /*129f0*/  LDL.LU R4, [R1+0x1c] ;  /* 0x00001c0001047983 */ /* 0x002ee20000300800 */
[----:B------:R-:W-:Y:S02]  /*12a00*/  PLOP3.LUT P1, PT, PT, PT, PT, 0x8, 0x0 ;  /* 0x000000000000781c */ /* 0x000fe40003f2e170 */
[----:B--2---:R-:W-:Y:S01]  /*12a10*/  ISETP.NE.AND P0, PT, R14, RZ, PT ;  /* 0x000000ff0e00720c */ /* 0x004fe20003f05270 */
[----:B------:R1:W-:Y:S01]  /*12a20*/  STL [R1], R0 ;  /* 0x0000000001007387 */ /* 0x0003e20000100800 */
[----:B---3--:R-:W-:-:S09]  /*12a30*/  LOP3.LUT R4, R4, 0xfffffffe, RZ, 0xc0, !PT ;  /* 0xfffffffe04047812 */ /* 0x008fd200078ec0ff */
[----:B------:R-:W-:-:S05]  /*12a40*/  @P1 LOP3.LUT R4, R4, 0x1, RZ, 0xfc, !PT ;  /* 0x0000000104041812 */ /* 0x000fca00078efcff */
[----:B------:R1:W-:Y:S01]  /*12a50*/  STL [R1+0x1c], R4 ;  /* 0x00001c0401007387 */ /* 0x0003e20000100800 */
[----:B------:R-:W-:Y:S05]  /*12a60*/  @P0 BRA `(.L_x_833) ;  /* 0x0000000400240947 */ /* 0x000fea0003800000 */
[----:B------:R-:W-:-:S03]  /*12a70*/  UMOV UR4, 0xffffffff ;  /* 0xffffffff00047882 */ /* 0x000fc60000000000 */
[----:B------:R-:W-:Y:S05]  /*12a80*/  BRA.DIV UR4, `(.L_x_834) ;  /* 0x0000006204407947 */ /* 0x000fea000b800000 */
[----:B------:R-:W-:-:S13]  /*12a90*/  ELECT P6, URZ, PT ;  /* 0x00000000003f782f */ /* 0x000fda00038c0000 */
.L_x_983:
[----:B------:R-:W-:Y:S05]  /*12aa0*/  @!P6 BRA `(.L_x_833) ;  /* 0x000000040014e947 */ /* 0x000fea0003800000 */
[----:B------:R2:W-:Y:S01]  /*12ab0*/  STL [R1+0x58], R9 ;  /* 0x0000580901007387 */ /* 0x0005e20000100800 */
[----:B------:R-:W-:-:S04]  /*12ac0*/  ISETP.NE.U32.AND P0, PT, R2, RZ, PT ;  /* 0x000000ff0200720c */ /* 0x000fc80003f05070 */
[----:B------:R-:W-:-:S13]  /*12ad0*/  ISETP.NE.AND.EX P0, PT, R3, RZ, PT, P0 ;  /* 0x000000ff0300720c */ /* 0x000fda0003f05300 */
[----:B--2---:R-:W-:Y:S05]  /*12ae0*/  @!P0 BRA `(.L_x_835) ;  /* 0x0000000000508947 */ /* 0x004fea0003800000 */
[----:B------:R-:W2:Y:S01]  /*12af0*/  LDC R6, c[0x0][0x43c] ;  /* 0x00010f00ff067b82 */ /* 0x000ea20000000800 */
[----:B-1----:R-:W-:Y:S01]  /*12b00*/  IMAD.MOV.U32 R0, RZ, RZ, R9 ;  /* 0x000000ffff007224 */ /* 0x002fe200078e0009 */
[----:B------:R-:W-:Y:S01]  /*12b10*/  ULDC.64 UR4, c[0x0][0x428] ;  /* 0x00010a0000047ab9 */ /* 0x000fe20000000a00 */
[----:B--2---:R-:W-:-:S13]  /*12b20*/  ISETP.NE.AND P0, PT, R6, 0x1, PT ;  /* 0x000000010600780c */ /* 0x004fda0003f05270 */
[----:B------:R-:W1:Y:S02]  /*12b30*/  @P0 LDC.64 R4, c[0x0][0x440] ;  /* 0x00011000ff040b82 */ /* 0x000e640000000a00 */
        /* <DEDUP_REMOVED lines=15> */
.L_x_835:
[----:B------:R-:W3:Y:S04]  /*12c30*/  LDL R7, [R1+0x4] ;  /* 0x0000040001077983 */ /* 0x000ee80000100800 */
[----:B-12---:R-:W3:Y:S04]  /*12c40*/  LDL R0, [R1+0x8] ;  /* 0x0000080001007983 */ /* 0x006ee80000100800 */
[----:B------:R-:W2:Y:S01]  /*12c50*/  LDL R2, [R1+0x14] ;  /* 0x0000140001027983 */ /* 0x000ea20000100800 */
[----:B---3--:R-:W-:Y:S01]  /*12c60*/  IMAD R0, R0, 0x8, R7 ;  /* 0x0000000800007824 */ /* 0x008fe200078e0207 */
[----:B--2---:R-:W-:-:S04]  /*12c70*/  SHF.L.U32 R2, R2, 0x1f, RZ ;  /* 0x0000001f02027819 */ /* 0x004fc800000006ff */
[----:B------:R-:W1:Y:S02]  /*12c80*/  SYNCS.PHASECHK.TRANS64.TRYWAIT P0, [R0+URZ+0x28c40], R2 ;  /* 0x028c4002000075a7 */ /* 0x000e64000800017f */
[----:B-1----:R-:W-:Y:S05]  /*12c90*/  @!P0 BRA `(.L_x_836) ;  /* 0x0000005c00dc8947 */ /* 0x002fea0003800000 */
.L_x_984:
[----:B------:R-:W2:Y:S02]  /*12ca0*/  S2R R3, SR_TID.X ;  /* 0x0000000000037919 */ /* 0x000ea40000002100 */
[----:B--2---:R-:W-:-:S04]  /*12cb0*/  LOP3.LUT R3, R3, 0x7f, RZ, 0xc0, !PT ;  /* 0x0000007f03037812 */ /* 0x004fc800078ec0ff */
[----:B------:R-:W-:-:S13]  /*12cc0*/  ISETP.NE.AND P0, PT, R3, RZ, PT ;  /* 0x000000ff0300720c */ /* 0x000fda0003f05270 */
[----:B------:R-:W-:Y:S05]  /*12cd0*/  @P0 BRA `(.L_x_837) ;  /* 0x00000000001c0947 */ /* 0x000fea0003800000 */
[----:B------:R-:W2:Y:S01]  /*12ce0*/  S2R R3, SR_TID.X ;  /* 0x0000000000037919 */ /* 0x000ea20000002100 */
[----:B-1----:R-:W-:-:S04]  /*12cf0*/  IMAD.MOV.U32 R2, RZ, RZ, 0x2000 ;  /* 0x00002000ff027424 */ /* 0x002fc800078e00ff */
[----:B------:R3:W-:Y:S01]  /*12d00*/  SYNCS.ARRIVE.TRANS64 RZ, [R0+URZ+0x28c30], R2 ;  /* 0x028c300200ff79a7 */ /* 0x0007e2000800003f */
[----:B--2---:R-:W-:-:S04]  /*12d10*/  LOP3.LUT R3, R3, 0x1f, RZ, 0xc0, !PT ;  /* 0x0000001f03037812 */ /* 0x004fc800078ec0ff */
[----:B------:R-:W-:-:S13]  /*12d20*/  ISETP.NE.AND P0, PT, R3, RZ, PT ;  /* 0x000000ff0300720c */ /* 0x000fda0003f05270 */
[----:B---3--:R-:W-:Y:S05]  /*12d30*/  @!P0 BRA `(.L_x_837) ;  /* 0x0000000000048947 */ /* 0x008fea0003800000 */
[----:B------:R-:W-:Y:S01]  /*12d40*/  BPT.TRAP 0x1 ;  /* 0x000000040000795c */ /* 0x000fe20000300000 */
.L_x_837:
[----:B------:R-:W2:Y:S04]  /*12d50*/  LDL R6, [R1+0x4] ;  /* 0x0000040001067983 */ /* 0x000ea80000100800 */
[----:B------:R-:W2:Y:S04]  /*12d60*/  LDL R5, [R1+0x8] ;  /* 0x0000080001057983 */ /* 0x000ea80000100800 */
[----:B------:R-:W3:Y:S04]  /*12d70*/  LDL R7, [R1+0x58] ;  /* 0x0000580001077983 */ /* 0x000ee80000100800 */
[----:B------:R-:W4:Y:S04]  /*12d80*/  LDL R4, [R1+0x24] ;  /* 0x0000240001047983 */ /* 0x000f280000100800 */
[----:B------:R-:W5:Y:S04]  /*12d90*/  LDL R3, [R1] ;  /* 0x0000000001037983 */ /* 0x000f680000100800 */
[----:B-1----:R-:W5:Y:S01]  /*12da0*/  LDL.LU R2, [R1+0x1c] ;  /* 0x00001c0001027983 */ /* 0x002f620000300800 */
[----:B------:R-:W-:-:S02]  /*12db0*/  R2UR UR9, R0 ;  /* 0x00000000000972ca */ /* 0x000fc400000e0000 */
[----:B------:R-:W-:Y:S01]  /*12dc0*/  PLOP3.LUT P0, PT, PT, PT, PT, 0x80, 0x0 ;  /* 0x000000000000781c */ /* 0x000fe20003f0f070 */
[----:B------:R-:W-:Y:S01]  /*12dd0*/  UIADD3 UR6, UP0, UR38, 0x370, URZ ;  /* 0x0000037026067890 */ /* 0x000fe2000ff1e03f */
[----:B------:R-:W-:-:S03]  /*12de0*/  R2UR UR12, R18 ;  /* 0x00000000120c72ca */ /* 0x000fc600000e0000 */
[----:B------:R-:W-:-:S06]  /*12df0*/  UIADD3.X UR7, URZ, UR39, URZ, UP0, !UPT ;  /* 0x000000273f077290 */ /* 0x000fcc00087fe43f */
[----:B------:R-:W-:Y:S01]  /*12e00*/  UIADD3 UR9, UR9, 0x28c30, URZ ;  /* 0x00028c3009097890 */ /* 0x000fe2000fffe03f */
[----:B------:R-:W-:Y:S01]  /*12e10*/  UMOV UR5, 0x14f00000 ;  /* 0x14f0000000057882 */ /* 0x000fe20000000000 */
[----:B------:R-:W-:Y:S01]  /*12e20*/  UMOV UR10, URZ ;  /* 0x0000003f000a7c82 */ /* 0x000fe20008000000 */
[----:B--2---:R-:W-:Y:S01]  /*12e30*/  IMAD R0, R5, 0x2000, R6 ;  /* 0x0000200005007824 */ /* 0x004fe200078e0206 */
[----:B---3--:R-:W-:-:S04]  /*12e40*/  R2UR UR11, R7 ;  /* 0x00000000070b72ca */ /* 0x008fc800000e0000 */
[----:B------:R-:W-:Y:S02]  /*12e50*/  R2UR UR8, R0 ;  /* 0x00000000000872ca */ /* 0x000fe400000e0000 */
[----:B----4-:R-:W-:Y:S02]  /*12e60*/  R2UR UR4, R4 ;  /* 0x00000000040472ca */ /* 0x010fe400000e0000 */
[----:B-----5:R-:W-:Y:S02]  /*12e70*/  R2UR UR13, R3 ;  /* 0x00000000030d72ca */ /* 0x020fe400000e0000 */
[----:B------:R-:W-:-:S07]  /*12e80*/  LOP3.LUT R2, R2, 0xfffffffe, RZ, 0xc0, !PT ;  /* 0xfffffffe02027812 */ /* 0x000fce00078ec0ff */
[----:B------:R-:W-:Y:S02]  /*12e90*/  UIADD3 UR8, UR8, 0x22400, URZ ;  /* 0x0002240008087890 */ /* 0x000fe4000fffe03f */
[----:B------:R-:W-:Y:S01]  /*12ea0*/  ULEA UR11, UR11, UR4, 0x6 ;  /* 0x000000040b0b7291 */ /* 0x000fe2000f8e303f */
[----:B------:R-:W-:Y:S02]  /*12eb0*/  @P0 LOP3.LUT R2, R2, 0x1, RZ, 0xfc, !PT ;  /* 0x0000000102020812 */ /* 0x000fe400078efcff */
[----:B------:R-:W-:-:S03]  /*12ec0*/  UMOV UR4, 0x0 ;  /* 0x0000000000047882 */ /* 0x000fc60000000000 */
[----:B------:R2:W-:Y:S03]  /*12ed0*/  STL [R1+0x1c], R2 ;  /* 0x00001c0201007387 */ /* 0x0005e60000100800 */
[----:B------:R2:W-:Y:S01]  /*12ee0*/  UTMALDG.4D [UR8], [UR6], desc[UR4] ;  /* 0x00000408060075b4 */ /* 0x0005e20008019000 */
[----:B------:R-:W-:Y:S02]  /*12ef0*/  NOP ;  /* 0x0000000000007918 */ /* 0x000fe40000000000 */
.L_x_833:
[----:B--2---:R-:W2:Y:S04]  /*12f00*/  LDL R2, [R1+0x4] ;  /* 0x0000040001027983 */ /* 0x004ea80000100800 */
[----:B------:R-:W3:Y:S04]  /*12f10*/  LDL.LU R3, [R1+0x34] ;  /* 0x0000340001037983 */ /* 0x000ee80000300800 */
[----:B------:R-:W4:Y:S04]  /*12f20*/  LDL.LU R5, [R1+0x28] ;  /* 0x0000280001057983 */ /* 0x000f280000300800 */
[----:B-1----:R-:W5:Y:S01]  /*12f30*/  LDL.LU R4, [R1+0x48] ;  /* 0x0000480001047983 */ /* 0x002f620000300800 */
[----:B------:R-:W-:Y:S05]  /*12f40*/  WARPSYNC.ALL ;  /* 0x0000000000007948 */ /* 0x000fea0003800000 */
[----:B------:R-:W-:Y:S01]  /*12f50*/  ULDC.64 UR4, c[0x0][0x298] ;  /* 0x0000a60000047ab9 */ /* 0x000fe20000000a00 */
[----:B------:R-:W-:Y:S01]  /*12f60*/  ULDC.64 UR6, c[0x0][0xa00] ;  /* 0x0002800000067ab9 */ /* 0x000fe20000000a00 */
[----:B------:R-:W-:Y:S01]  /*12f70*/  BSSY B6, `(.L_x_838) ;  /* 0x0000024000067945 */ /* 0x000fe20003800000 */
[----:B------:R-:W-:Y:S01]  /*12f80*/  BAR.SYNC.DEFER_BLOCKING 0x8, 0x100 ;  /* 0x0204000000007b1d */ /* 0x000fe20000010000 */
[----:B------:R-:W-:-:S04]  /*12f90*/  ISETP.NE.U32.AND P0, PT, RZ, UR6, PT ;  /* 0x00000006ff007c0c */ /* 0x000fc8000bf05070 */
[----:B------:R-:W-:Y:S01]  /*12fa0*/  ISETP.NE.AND.EX P0, PT, RZ, UR7, PT, P0 ;  /* 0x00000007ff007c0c */ /* 0x000fe2000bf05300 */
[----:B--2---:R-:W-:Y:S01]  /*12fb0*/  VIADD R2, R2, 0x20400 ;  /* 0x0002040002027836 */ /* 0x004fe20000000000 */
[----:B---3--:R-:W-:-:S04]  /*12fc0*/  SHF.R.S32.HI R0, RZ, 0x1f, R3 ;  /* 0x0000001fff007819 */ /* 0x008fc80000011403 */
[----:B------:R-:W-:Y:S02]  /*12fd0*/  LOP3.LUT P1, RZ, R2, 0x3ff, RZ, 0xc0, !PT ;  /* 0x000003ff02ff7812 */ /* 0x000fe4000782c0ff */
[----:B----4-:R-:W-:Y:S01]  /*12fe0*/  SEL R5, R5, RZ, !P0 ;  /* 0x000000ff05057207 */ /* 0x010fe20004000000 */
[----:B------:R-:W-:Y:S01]  /*12ff0*/  IMAD R0, R0, UR4, RZ ;  /* 0x0000000400007c24 */ /* 0x000fe2000f8e02ff */
[----:B-----5:R-:W-:-:S03]  /*13000*/  SEL R4, R4, RZ, !P0 ;  /* 0x000000ff04047207 */ /* 0x020fc60004000000 */
        /* <DEDUP_REMOVED lines=14> */
[----:B------:R-:W-:Y:S01]  /*130f0*/  IMAD.U32 R4, RZ, RZ, UR4 ;  /* 0x00000004ff047e24 */ /* 0x000fe2000f8e00ff */
[----:B------:R-:W-:Y:S01]  /*13100*/  MOV R8, 0x70 ;  /* 0x0000007000087802 */ /* 0x000fe20000000f00 */
[----:B------:R-:W1:Y:S01]  /*13110*/  LDC.64 R2, c[0x4][R2] ;  /* 0x0100000002027b82 */ /* 0x000e620000000a00 */
[----:B------:R-:W-:Y:S02]  /*13120*/  IMAD.U32 R5, RZ, RZ, UR5 ;  /* 0x00000005ff057e24 */ /* 0x000fe4000f8e00ff */
[----:B------:R-:W-:Y:S02]  /*13130*/  IMAD.U32 R6, RZ, RZ, UR6 ;  /* 0x00000006ff067e24 */ /* 0x000fe4000f8e00ff */
[----:B------:R-:W-:-:S02]  /*13140*/  IMAD.U32 R7, RZ, RZ, UR7 ;  /* 0x00000007ff077e24 */ /* 0x000fc4000f8e00ff */
[----:B------:R-:W-:Y:S02]  /*13150*/  IMAD.U32 R10, RZ, RZ, UR8 ;  /* 0x00000008ff0a7e24 */ /* 0x000fe4000f8e00ff */
[----:B0-----:R-:W-:Y:S02]  /*13160*/  IMAD.U32 R11, RZ, RZ, UR9 ;  /* 0x00000009ff0b7e24 */ /* 0x001fe4000f8e00ff */
[----:B------:R-:W-:Y:S02]  /*13170*/  IMAD.MOV.U32 R12, RZ, RZ, 0x1 ;  /* 0x00000001ff0c7424 */ /* 0x000fe400078e00ff */
[----:B------:R-:W-:-:S07]  /*13180*/  IMAD.MOV.U32 R13, RZ, RZ, RZ ;  /* 0x000000ffff0d7224 */ /* 0x000fce00078e00ff */
[----:B------:R-:W-:-:S07]  /*13190*/  LEPC R20, `(.L_x_839) ;  /* 0x000000001014794e */ /* 0x000fce0000000000 */
[----:B-1----:R-:W-:Y:S05]  /*131a0*/  CALL.ABS.NOINC R2 ;  /* 0x0000000002007343 */ /* 0x002fea0003c00000 */
.L_x_839:
[----:B------:R-:W-:Y:S05]  /*131b0*/  BSYNC B6 ;  /* 0x0000000000067941 */ /* 0x000fea0003800000 */
.L_x_838:
        /* <DEDUP_REMOVED lines=91> */
.L_x_993:
        /* <DEDUP_REMOVED lines=11> */
.L_x_841:
        /* <DEDUP_REMOVED lines=8> */
[----:B--2---:R-:W-:-:S04]  /*138a0*/  IADD3 R3, R3, 0x1, RZ ;  /* 0x0000000103037810 */ /* 0x004fc80007ffe0ff */
[----:B------:R-:W-:Y:S01]  /*138b0*/  LEA.HI R0, R3, R3, RZ, 0x1 ;  /* 0x0000000303007211 */ /* 0x000fe200078f08ff */
[----:B------:R0:W-:Y:S03]  /*138c0*/  STL [R1+0x38], R3 ;  /* 0x0000380301007387 */ /* 0x0001e60000100800 */
        /* <DEDUP_REMOVED lines=8> */
.L_x_994:
[----:B------:R-:W-:Y:S05]  /*13950*/  BSYNC B0 ;  /* 0x0000000000007941 */ /* 0x000fea0003800000 */
.L_x_842:
[----:B0-----:R-:W2:Y:S01]  /*13960*/  LDL R2, [R1+0x1c] ;  /* 0x00001c0001027983 */ /* 0x001ea20000100800 */
[----:B------:R-:W-:Y:S01]  /*13970*/  BSSY B0, `(.L_x_844) ;  /* 0x00000a3000007945 */ /* 0x000fe20003800000 */
[----:B--2---:R-:W-:-:S13]  /*13980*/  LOP3.LUT P0, RZ, R2, 0x1, RZ, 0xc0, !PT ;  /* 0x0000000102ff7812 */ /* 0x004fda000780c0ff */
        /* <DEDUP_REMOVED lines=13> */
.L_x_995:
[----:B------:R-:W-:Y:S05]  /*13a60*/  BSYNC B1 ;  /* 0x0000000000017941 */ /* 0x000fea0003800000 */
.L_x_846:
        /* <DEDUP_REMOVED lines=9> */
.L_x_849:
[----:B------:R-:W-:Y:S05]  /*13b00*/  BSYNC B1 ;  /* 0x0000000000017941 */ /* 0x000fea0003800000 */
.L_x_848:
        /* <DEDUP_REMOVED lines=14> */
.L_x_850:
        /* <DEDUP_REMOVED lines=16> */
.L_x_851:
        /* <DEDUP_REMOVED lines=16> */
.L_x_852:
        /* <DEDUP_REMOVED lines=16> */
.L_x_853:
        /* <DEDUP_REMOVED lines=16> */
.L_x_854:
        /* <DEDUP_REMOVED lines=16> */
.L_x_855:
        /* <DEDUP_REMOVED lines=16> */
.L_x_856:
        /* <DEDUP_REMOVED lines=16> */
.L_x_857:
        /* <DEDUP_REMOVED lines=11> */
.L_x_845:
[----:B------:R-:W-:Y:S05]  /*143a0*/  BSYNC B0 ;  /* 0x0000000000007941 */ /* 0x000fea0003800000 */
.L_x_844:
        /* <DEDUP_REMOVED lines=18> */
[----:B--2---:R-:W-:Y:S01]  /*144d0*/  LOP3.LUT P2, RZ, R5, 0x1, RZ, 0xc0, !PT ;  /* 0x0000000105ff7812 */ /* 0x004fe2000784c0ff */
        /* <DEDUP_REMOVED lines=18> */
[----:B-1----:R-:W-:Y:S01]  /*14600*/  @P0 IMAD.HI.U32 R4, R0, R2, RZ ;  /* 0x0000000200040227 */ /* 0x002fe200078e00ff */
[----:B------:R-:W-:-:S04]  /*14610*/  MOV R2, R0 ;  /* 0x0000000000027202 */ /* 0x000fc80000000f00 */
        /* <DEDUP_REMOVED lines=12> */
.L_x_864:
        /* <DEDUP_REMOVED lines=9> */
.L_x_996:
[----:B------:R-:W-:Y:S05]  /*14770*/  BSYNC B3 ;  /* 0x0000000000037941 */ /* 0x000fea0003800000 */
.L_x_865:
        /* <DEDUP_REMOVED lines=9> */
.L_x_868:
[----:B------:R-:W-:Y:S05]  /*14810*/  BSYNC B3 ;  /* 0x0000000000037941 */ /* 0x000fea0003800000 */
.L_x_867:
        /* <DEDUP_REMOVED lines=14> */
.L_x_869:
        /* <DEDUP_REMOVED lines=14> */
.L_x_997:
[----:B------:R-:W-:Y:S05]  /*149e0*/  BSYNC B3 ;  /* 0x0000000000037941 */ /* 0x000fea0003800000 */
.L_x_870:
        /* <DEDUP_REMOVED lines=11> */
.L_x_873:
[----:B------:R-:W-:Y:S05]  /*14aa0*/  BSYNC B3 ;  /* 0x0000000000037941 */ /* 0x000fea0003800000 */
.L_x_872:
        /* <DEDUP_REMOVED lines=11> */
.L_x_874:
        /* <DEDUP_REMOVED lines=16> */
.L_x_875:
        /* <DEDUP_REMOVED lines=16> */
.L_x_876:
        /* <DEDUP_REMOVED lines=16> */
.L_x_877:
        /* <DEDUP_REMOVED lines=16> */
.L_x_878:
        /* <DEDUP_REMOVED lines=16> */
.L_x_879:
        /* <DEDUP_REMOVED lines=12> */
[----:B------:R-:W-:Y:S01]  /*15120*/  UMOV UR10, 0x180 ;  /* 0x00000180000a7882 */ /* 0x000fe20000000000 */
[----:B------:R-:W-:Y:S02]  /*15130*/  R2UR UR7, R9 ;  /* 0x00000000090772ca */ /* 0x000fe400000e0000 */
[----:B------:R-:W-:Y:S02]  /*15140*/  PLOP3.LUT P0, PT, PT, PT, PT, 0x80, 0x0 ;  /* 0x000000000000781c */ /* 0x000fe40003f0f070 */
[----:B------:R-:W-:-:S11]  /*15150*/  IADD3 R4, R2, 0xc400, RZ ;  /* 0x0000c40002047810 */ /* 0x000fd60007ffe0ff */
.L_x_880:
        /* <DEDUP_REMOVED lines=16> */
.L_x_881:
        /* <DEDUP_REMOVED lines=11> */
.L_x_863:
[----:B------:R-:W-:Y:S05]  /*15310*/  BSYNC B1 ;  /* 0x0000000000017941 */ /* 0x000fea0003800000 */
.L_x_862:
[----:B------:R-:W2:Y:S02]  /*15320*/  LDL.LU R4, [R1+0x30] ;  /* 0x0000300001047983 */ /* 0x000ea40000300800 */
[----:B--2---:R-:W-:-:S07]  /*15330*/  VIADD R0, R4, 0xfffffffd ;  /* 0xfffffffd04007836 */ /* 0x004fce0000000000 */
.L_x_861:
[----:B------:R-:W-:Y:S05]  /*15340*/  BSYNC B2 ;  /* 0x0000000000027941 */ /* 0x000fea0003800000 */
.L_x_860:
[----:B------:R-:W2:Y:S01]  /*15350*/  LDL.LU R2, [R1+0x2c] ;  /* 0x00002c0001027983 */ /* 0x000ea20000300800 */
[----:B------:R-:W-:-:S05]  /*15360*/  IMAD.MOV R6, RZ, RZ, -R6 ;  /* 0x000000ffff067224 */ /* 0x000fca00078e0a06 */
[----:B--2---:R-:W-:-:S13]  /*15370*/  ISETP.NE.AND P0, PT, R2, R6, PT ;  /* 0x000000060200720c */ /* 0x004fda0003f05270 */
[----:B------:R-:W-:Y:S05]  /*15380*/  @!P0 BRA `(.L_x_859) ;  /* 0x0000001c00488947 */ /* 0x000fea0003800000 */
.L_x_922:
[----:B------:R-:W2:Y:S04]  /*15390*/  LDL R4, [R1+0x1c] ;  /* 0x00001c0001047983 */ /* 0x000ea80000100800 */
[----:B0-----:R-:W0:Y:S04]  /*153a0*/  LDL.LU R3, [R1+0x8] ;  /* 0x0000080001037983 */ /* 0x001e280000300800 */
[----:B------:R-:W3:Y:S01]  /*153b0*/  LDL.LU R2, [R1+0x14] ;  /* 0x0000140001027983 */ /* 0x000ee20000300800 */
[----:B------:R-:W-:Y:S05]  /*153c0*/  YIELD ;  /* 0x0000000000007946 */ /* 0x000fea0003800000 */
[----:B------:R-:W-:Y:S01]  /*153d0*/  BSSY B1, `(.L_x_882) ;  /* 0x00000e2000017945 */ /* 0x000fe20003800000 */
[----:B--2---:R-:W-:Y:S01]  /*153e0*/  LOP3.LUT P1, RZ, R4, 0x1, RZ, 0xc0, !PT ;  /* 0x0000000104ff7812 */ /* 0x004fe2000782c0ff */
[----:B0-----:R-:W-:-:S05]  /*153f0*/  VIADD R7, R3, 0x1 ;  /* 0x0000000103077836 */ /* 0x001fca0000000000 */
[----:B------:R-:W-:-:S04]  /*15400*/  ISETP.NE.AND P0, PT, R7, 0x2, PT ;  /* 0x000000020700780c */ /* 0x000fc80003f05270 */
[----:B------:R-:W-:Y:S02]  /*15410*/  SEL R6, RZ, 0x1, P0 ;  /* 0x00000001ff067807 */ /* 0x000fe40000000000 */
[----:B------:R-:W-:Y:S02]  /*15420*/  SEL R7, R7, RZ, P0 ;  /* 0x000000ff07077207 */ /* 0x000fe40000000000 */
[----:B---3--:R-:W-:Y:S01]  /*15430*/  LOP3.LUT R6, R2, R6, RZ, 0x3c, !PT ;  /* 0x0000000602067212 */ /* 0x008fe200078e3cff */
        /* <DEDUP_REMOVED lines=26> */
.L_x_884:
        /* <DEDUP_REMOVED lines=9> */
.L_x_998:
[----:B------:R-:W-:Y:S05]  /*15670*/  BSYNC B2 ;  /* 0x0000000000027941 */ /* 0x000fea0003800000 */
.L_x_885:
        /* <DEDUP_REMOVED lines=9> */
.L_x_888:
[----:B------:R-:W-:Y:S05]  /*15710*/  BSYNC B2 ;  /* 0x0000000000027941 */ /* 0x000fea0003800000 */
.L_x_887:
        /* <DEDUP_REMOVED lines=13> */
.L_x_889:
        /* <DEDUP_REMOVED lines=14> */
.L_x_999:
[----:B------:R-:W-:Y:S05]  /*158d0*/  BSYNC B2 ;  /* 0x0000000000027941 */ /* 0x000fea0003800000 */
.L_x_890:
        /* <DEDUP_REMOVED lines=11> */
.L_x_893:
[----:B------:R-:W-:Y:S05]  /*15990*/  BSYNC B2 ;  /* 0x0000000000027941 */ /* 0x000fea0003800000 */
.L_x_892:
        /* <DEDUP_REMOVED lines=8> */
[----:B--2---:R-:W-:-:S05]  /*15a20*/  IMAD R5, R7, 0x10000, R5 ;  /* 0x0001000007057824 */ /* 0x004fca00078e0205 */
[----:B------:R-:W-:-:S07]  /*15a30*/  IADD3 R9, R5, 0x400, RZ ;  /* 0x0000040005097810 */ /* 0x000fce0007ffe0ff */
.L_x_894:
        /* <DEDUP_REMOVED lines=16> */
.L_x_895:
        /* <DEDUP_REMOVED lines=16> */
.L_x_896:
        /* <DEDUP_REMOVED lines=16> */
.L_x_897:
        /* <DEDUP_REMOVED lines=16> */
.L_x_898:
        /* <DEDUP_REMOVED lines=16> */
.L_x_899:
        /* <DEDUP_REMOVED lines=16> */
.L_x_900:
        /* <DEDUP_REMOVED lines=16> */
.L_x_901:
        /* <DEDUP_REMOVED lines=11> */
.L_x_883:
[----:B------:R-:W-:Y:S05]  /*161f0*/  BSYNC B1 ;  /* 0x0000000000017941 */ /* 0x000fea0003800000 */
.L_x_882:
[----:B------:R-:W2:Y:S01]  /*16200*/  LDL R2, [R1+0x1c] ;  /* 0x00001c0001027983 */ /* 0x000ea20000100800 */
[----:B------:R-:W-:Y:S01]  /*16210*/  VIADD R7, R7, 0x1 ;  /* 0x0000000107077836 */ /* 0x000fe20000000000 */
[----:B------:R-:W-:Y:S04]  /*16220*/  BSSY B1, `(.L_x_902) ;  /* 0x00000e5000017945 */ /* 0x000fe80003800000 */
[----:B------:R-:W-:-:S04]  /*16230*/  ISETP.NE.AND P0, PT, R7, 0x2, PT ;  /* 0x000000020700780c */ /* 0x000fc80003f05270 */
[----:B------:R-:W-:Y:S02]  /*16240*/  SEL R9, R7, RZ, P0 ;  /* 0x000000ff07097207 */ /* 0x000fe40000000000 */
[----:B--2---:R-:W-:Y:S02]  /*16250*/  LOP3.LUT P2, RZ, R2, 0x1, RZ, 0xc0, !PT ;  /* 0x0000000102ff7812 */ /* 0x004fe4000784c0ff */
[----:B------:R-:W-:-:S04]  /*16260*/  SEL R2, RZ, 0x1, P0 ;  /* 0x00000001ff027807 */ /* 0x000fc80000000000 */
[----:B-----5:R-:W-:-:S05]  /*16270*/  LOP3.LUT R8, R6, R2, RZ, 0x3c, !PT ;  /* 0x0000000206087212 */ /* 0x020fca00078e3cff */
        /* <DEDUP_REMOVED lines=28> */
.L_x_904:
        /* <DEDUP_REMOVED lines=9> */
.L_x_1000:
[----:B------:R-:W-:Y:S05]  /*164d0*/  BSYNC B2 ;  /* 0x0000000000027941 */ /* 0x000fea0003800000 */
.L_x_905:
        /* <DEDUP_REMOVED lines=9> */
.L_x_908:
[----:B------:R-:W-:Y:S05]  /*16570*/  BSYNC B2 ;  /* 0x0000000000027941 */ /* 0x000fea0003800000 */
.L_x_907:
        /* <DEDUP_REMOVED lines=14> */
.L_x_909:
        /* <DEDUP_REMOVED lines=14> */
.L_x_1001:
[----:B------:R-:W-:Y:S05]  /*16740*/  BSYNC B2 ;  /* 0x0000000000027941 */ /* 0x000fea0003800000 */
.L_x_910:
[----:B------:R-:W-:Y:S01]  /*16750*/  BSSY B2, `(.L_x_912) ;  /* 0x000000b000027945 */ /* 0x000fe20003800000 */
[----:B01----:R-:W-:Y:S01]  /*16760*/  IMAD.MOV.U32 R2, RZ, RZ, 0x0 ;  /* 0x00000000ff027424 */ /* 0x003fe200078e00ff */
[----:B------:R-:W-:Y:S02]  /*16770*/  MOV R3, 0x14f00000 ;  /* 0x14f0000000037802 */ /* 0x000fe40000000f00 */
[----:B------:R-:W-:Y:S05]  /*16780*/  @P1 BRA `(.L_x_913) ;  /* 0x00000000001c1947 */ /* 0x000fea0003800000 */
[----:B------:R-:W0:Y:S02]  /*16790*/  S2R R5, SR_TID.X ;  /* 0x0000000000057919 */ /* 0x000e240000002100 */
[----:B0-----:R-:W-:Y:S01]  /*167a0*/  LOP3.LUT R8, R5, 0x1f, RZ, 0xc0, !PT ;  /* 0x0000001f05087812 */ /* 0x001fe200078ec0ff */
[----:B------:R-:W-:-:S03]  /*167b0*/  IMAD.MOV.U32 R5, RZ, RZ, 0x10000 ;  /* 0x00010000ff057424 */ /* 0x000fc600078e00ff */
[----:B------:R-:W-:Y:S01]  /*167c0*/  ISETP.NE.AND P0, PT, R8, RZ, PT ;  /* 0x000000ff0800720c */ /* 0x000fe20003f05270 */
[----:B------:R0:W-:-:S12]  /*167d0*/  SYNCS.ARRIVE.TRANS64 RZ, [R4+URZ+0x28c50], R5 ;  /* 0x028c500504ff79a7 */ /* 0x0001d8000800003f */
[----:B0-----:R-:W-:Y:S05]  /*167e0*/  @!P0 BRA `(.L_x_913) ;  /* 0x0000000000048947 */ /* 0x001fea0003800000 */
[----:B------:R-:W-:Y:S01]  /*167f0*/  BPT.TRAP 0x1 ;  /* 0x000000040000795c */ /* 0x000fe20000300000 */
.L_x_913:
[----:B------:R-:W-:Y:S05]  /*16800*/  BSYNC B2 ;  /* 0x0000000000027941 */ /* 0x000fea0003800000 */
.L_x_912:
        /* <DEDUP_REMOVED lines=11> */
.L_x_914:
        /* <DEDUP_REMOVED lines=16> */
.L_x_915:
        /* <DEDUP_REMOVED lines=16> */
.L_x_916:
        /* <DEDUP_REMOVED lines=16> */
.L_x_917:
        /* <DEDUP_REMOVED lines=16> */
.L_x_918:
        /* <DEDUP_REMOVED lines=16> */
.L_x_919:
        /* <DEDUP_REMOVED lines=16> */
.L_x_920:
        /* <DEDUP_REMOVED lines=16> */
.L_x_921:
        /* <DEDUP_REMOVED lines=11> */
.L_x_903:
[----:B------:R-:W-:Y:S05]  /*17070*/  BSYNC B1 ;  /* 0x0000000000017941 */ /* 0x000fea0003800000 */
.L_x_902:
[C---:B------:R-:W-:Y:S01]  /*17080*/  ISETP.GT.AND P0, PT, R0.reuse, 0x1, PT ;  /* 0x000000010000780c */ /* 0x040fe20003f04270 */
[----:B------:R-:W-:-:S12]  /*17090*/  VIADD R0, R0, 0xfffffffe ;  /* 0xfffffffe00007836 */ /* 0x000fd80000000000 */
[----:B------:R-:W-:Y:S05]  /*170a0*/  @P0 BRA `(.L_x_922) ;  /* 0xffffffe000b80947 */ /* 0x000fea000383ffff */
.L_x_859:
[----:B------:R-:W-:Y:S05]  /*170b0*/  BSYNC B0 ;  /* 0x0000000000007941 */ /* 0x000fea0003800000 */
.L_x_858:
        /* <DEDUP_REMOVED lines=12> */
[----:B-1----:R-:W1:Y:S01]  /*17180*/  S2R R3, SR_LANEID ;  /* 0x0000000000037919 */ /* 0x002e620000000000 */
        /* <DEDUP_REMOVED lines=8> */
[----:B0-----:R-:W0:Y:S01]  /*17210*/  POPC R7, R6 ;  /* 0x0000000600077309 */ /* 0x001e220000000000 */
[----:B--2---:R-:W0:Y:S02]  /*17220*/  SHFL.IDX PT, R4, R3, R4, 0x1f ;  /* 0x00001f0403047589 */ /* 0x004e2400000e0000 */
[----:B0-----:R-:W-:-:S07]  /*17230*/  IADD3 R16, R4, UR36, R7 ;  /* 0x0000002404107c10 */ /* 0x001fce000fffe007 */
.L_x_924:
[----:B------:R-:W-:Y:S05]  /*17240*/  BSYNC B0 ;  /* 0x0000000000007941 */ /* 0x000fea0003800000 */
.L_x_923:
[----:B------:R-:W-:-:S05]  /*17250*/  SEL R0, R0, RZ, P0 ;  /* 0x000000ff00007207 */ /* 0x000fca0000000000 */
[----:B------:R2:W-:Y:S02]  /*17260*/  STL [R1+0x8], R0 ;  /* 0x0000080001007387 */ /* 0x0005e40000100800 */
.L_x_826:
[----:B------:R-:W-:Y:S05]  /*17270*/  BSYNC B7 ;  /* 0x0000000000077941 */ /* 0x000fea0003800000 */
.L_x_824:
[----:B--2---:R-:W2:Y:S02]  /*17280*/  LDL R0, [R1+0x1c] ;  /* 0x00001c0001007983 */ /* 0x004ea40000100800 */
[----:B--2---:R-:W-:-:S13]  /*17290*/  LOP3.LUT P0, RZ, R0, 0x2, RZ, 0xc0, !PT ;  /* 0x0000000200ff7812 */ /* 0x004fda000780c0ff */
[----:B------:R-:W-:Y:S05]  /*172a0*/  @!P0 BRA `(.L_x_925) ;  /* 0x0000000000288947 */ /* 0x000fea0003800000 */
[----:B------:R-:W-:Y:S05]  /*172b0*/  WARPSYNC.ALL ;  /* 0x0000000000007948 */ /* 0x000fea0003800000 */
[----:B------:R-:W2:Y:S08]  /*172c0*/  S2UR UR5, SR_CgaCtaId ;  /* 0x00000000000579c3 */ /* 0x000eb00000008800 */
[----:B------:R-:W-:Y:S06]  /*172d0*/  BAR.SYNC.DEFER_BLOCKING 0x5, 0x180 ;  /* 0x0146000000007b1d */ /* 0x000fec0000010000 */
[----:B------:R-:W-:-:S02]  /*172e0*/  UMOV UR4, 0x400 ;  /* 0x0000040000047882 */ /* 0x000fc40000000000 */
[----:B--2---:R-:W-:-:S06]  /*172f0*/  ULEA UR4, UR5, UR4, 0x18 ;  /* 0x0000000405047291 */ /* 0x004fcc000f8ec03f */
[----:B------:R-:W-:-:S05]  /*17300*/  IMAD.U32 R0, RZ, RZ, UR4 ;  /* 0x00000004ff007e24 */ /* 0x000fca000f8e00ff */
[----:B------:R2:W3:Y:S04]  /*17310*/  LDS.128 R16, [R0+0x28cd0] ;  /* 0x028cd00000107984 */ /* 0x0004e80000000c00 */
[----:B------:R2:W-:Y:S01]  /*17320*/  STL [R1+0x4], R0 ;  /* 0x0000040001007387 */ /* 0x0005e20000100800 */
[----:B------:R-:W-:Y:S06]  /*17330*/  BAR.ARV 0x4, 0x180 ;  /* 0x0106000000007b1d */ /* 0x000fec0000002000 */
[----:B------:R-:W-:Y:S05]  /*17340*/  BRA `(.L_x_926) ;  /* 0x0000000800487947 */ /* 0x000fea0003800000 */
.L_x_925:
[----:B------:R-:W0:Y:S01]  /*17350*/  S2R R0, SR_TID.X ;  /* 0x0000000000007919 */ /* 0x000e220000002100 */
[----:B------:R-:W-:Y:S01]  /*17360*/  UMOV UR4, 0xffffffff ;  /* 0xffffffff00047882 */ /* 0x000fe20000000000 */
[----:B0-----:R-:W-:-:S04]  /*17370*/  LOP3.LUT R7, R0, 0x1f, RZ, 0xc0, !PT ;  /* 0x0000001f00077812 */ /* 0x001fc800078ec0ff */
[----:B------:R-:W-:Y:S01]  /*17380*/  ISETP.NE.AND P0, PT, R7, 0x1f, PT ;  /* 0x0000001f0700780c */ /* 0x000fe20003f05270 */
[----:B------:R-:W-:-:S12]  /*17390*/  BRA.DIV UR4, `(.L_x_927) ;  /* 0x00000022041c7947 */ /* 0x000fd8000b800000 */
[----:B------:R-:W-:Y:S01]  /*173a0*/  IMAD.IADD R5, R19, 0x1, R7 ;  /* 0x0000000113057824 */ /* 0x000fe200078e0207 */
[----:B------:R-:W-:-:S04]  /*173b0*/  ULDC UR4, c[0x0][0xc3c] ;  /* 0x00030f0000047ab9 */ /* 0x000fc80000000800 */
[----:B------:R-:W-:-:S13]  /*173c0*/  ISETP.GE.OR P1, PT, R5, UR4, !P0 ;  /* 0x0000000405007c0c */ /* 0x000fda000c726670 */
[----:B-1----:R-:W0:Y:S02]  /*173d0*/  @!P1 LDC.64 R2, c[0x0][0xc80] ;  /* 0x00032000ff029b82 */ /* 0x002e240000000a00 */
[----:B0-----:R-:W-:-:S06]  /*173e0*/  @!P1 IMAD.WIDE R2, R5, 0x4, R2 ;  /* 0x0000000405029825 */ /* 0x001fcc00078e0202 */
[----:B------:R0:W2:Y:S01]  /*173f0*/  @!P1 LDG.E R3, desc[UR40][R2.64] ;  /* 0x0000002802039981 */ /* 0x0000a2000c1e1900 */
[C---:B------:R-:W-:Y:S02]  /*17400*/  ISETP.GE.U32.AND P2, PT, R7.reuse, 0x2, PT ;  /* 0x000000020700780c */ /* 0x040fe40003f46070 */
[C---:B------:R-:W-:Y:S01]  /*17410*/  ISETP.GE.U32.AND P3, PT, R7.reuse, 0x4, PT ;  /* 0x000000040700780c */ /* 0x040fe20003f66070 */
[----:B------:R-:W-:Y:S01]  /*17420*/  SHFL.IDX PT, R4, R16, 0x1, 0x1f ;  /* 0x00201f0010047f89 */ /* 0x000fe200000e0000 */
[C---:B------:R-:W-:Y:S02]  /*17430*/  ISETP.GE.U32.AND P4, PT, R7.reuse, 0x8, PT ;  /* 0x000000080700780c */ /* 0x040fe40003f86070 */
[C---:B------:R-:W-:Y:S01]  /*17440*/  ISETP.GE.U32.AND P5, PT, R7.reuse, 0x10, PT ;  /* 0x000000100700780c */ /* 0x040fe20003fa6070 */
[----:B0-----:R-:W-:Y:S02]  /*17450*/  IMAD.MOV.U32 R2, RZ, RZ, RZ ;  /* 0x000000ffff027224 */ /* 0x001fe400078e00ff */
[----:B--2---:R-:W-:Y:S01]  /*17460*/  @!P1 IMAD.MOV.U32 R2, RZ, RZ, R3 ;  /* 0x000000ffff029224 */ /* 0x004fe200078e0003 */
[----:B------:R-:W-:-:S04]  /*17470*/  ISETP.NE.AND P1, PT, R7, RZ, PT ;  /* 0x000000ff0700720c */ /* 0x000fc80003f25270 */
        /* <DEDUP_REMOVED lines=10> */
[----:B0-----:R-:W-:-:S04]  /*17520*/  SEL R0, R5, RZ, P4 ;  /* 0x000000ff05007207 */ /* 0x001fc80002000000 */
[----:B------:R-:W-:-:S05]  /*17530*/  IADD3 R3, R3, R0, RZ ;  /* 0x0000000003037210 */ /* 0x000fca0007ffe0ff */
[----:B------:R-:W0:Y:S02]  /*17540*/  SHFL.UP PT, R5, R3, 0x10, RZ ;  /* 0x0600000003057989 */ /* 0x000e2400000e00ff */
[----:B0-----:R-:W-:-:S05]  /*17550*/  SEL R0, R5, RZ, P5 ;  /* 0x000000ff05007207 */ /* 0x001fca0002800000 */
[----:B------:R-:W-:Y:S02]  /*17560*/  IMAD.IADD R3, R3, 0x1, R0 ;  /* 0x0000000103037824 */ /* 0x000fe400078e0200 */
[----:B------:R0:W1:Y:S04]  /*17570*/  SHFL.IDX PT, R0, R16, RZ, 0x1f ;  /* 0x00001fff10007589 */ /* 0x00006800000e0000 */
[----:B------:R0:W2:Y:S02]  /*17580*/  SHFL.IDX PT, R6, R3, 0x1f, 0x1f ;  /* 0x03e01f0003067f89 */ /* 0x0000a400000e0000 */
.L_x_1011:
[----:B------:R-:W-:Y:S02]  /*17590*/  ULDC UR4, c[0x0][0xc38] ;  /* 0x00030e0000047ab9 */ /* 0x000fe40000000800 */
[----:B0-----:R-:W-:-:S04]  /*175a0*/  IMAD.U32 R16, RZ, RZ, UR4 ;  /* 0x00000004ff107e24 */ /* 0x001fc8000f8e00ff */
[----:B--2---:R-:W-:-:S04]  /*175b0*/  IMAD R6, R6, R16, RZ ;  /* 0x0000001006067224 */ /* 0x004fc800078e02ff */
[----:B------:R-:W-:-:S05]  /*175c0*/  IMAD.IADD R4, R4, 0x1, R6 ;  /* 0x0000000104047824 */ /* 0x000fca00078e0206 */
[----:B-1----:R-:W-:-:S13]  /*175d0*/  ISETP.GT.AND P6, PT, R4, R0, PT ;  /* 0x000000000400720c */ /* 0x002fda0003fc4270 */
[----:B------:R-:W-:Y:S05]  /*175e0*/  @P6 BRA `(.L_x_928) ;  /* 0x00000000009c6947 */ /* 0x000fea0003800000 */
.L_x_933:
[----:B0-----:R-:W0:Y:S01]  /*175f0*/  LDC R2, c[0x0][0xc3c] ;  /* 0x00030f00ff027b82 */ /* 0x001e220000000800 */
[----:B------:R-:W-:-:S05]  /*17600*/  VIADD R19, R19, 0x1f ;  /* 0x0000001f13137836 */ /* 0x000fca0000000000 */
[----:B0-----:R-:W-:-:S13]  /*17610*/  ISETP.GE.AND P6, PT, R19, R2, PT ;  /* 0x000000021300720c */ /* 0x001fda0003fc6270 */
[----:B------:R-:W-:Y:S05]  /*17620*/  @P6 BRA `(.L_x_929) ;  /* 0x0000000400446947 */ /* 0x000fea0003800000 */
[----:B------:R-:W0:Y:S01]  /*17630*/  S2R R3, SR_TID.X ;  /* 0x0000000000037919 */ /* 0x000e220000002100 */
[----:B------:R-:W-:Y:S01]  /*17640*/  BSSY B0, `(.L_x_930) ;  /* 0x0000009000007945 */ /* 0x000fe20003800000 */
[----:B0-----:R-:W-:-:S05]  /*17650*/  LOP3.LUT R3, R3, 0x1f, RZ, 0xc0, !PT ;  /* 0x0000001f03037812 */ /* 0x001fca00078ec0ff */
[----:B------:R-:W-:-:S05]  /*17660*/  IMAD.IADD R5, R19, 0x1, R3 ;  /* 0x0000000113057824 */ /* 0x000fca00078e0203 */
[----:B------:R-:W-:Y:S01]  /*17670*/  ISETP.GE.OR P6, PT, R5, R2, !P0 ;  /* 0x000000020500720c */ /* 0x000fe200047c6670 */
[----:B------:R-:W-:-:S12]  /*17680*/  IMAD.MOV.U32 R2, RZ, RZ, RZ ;  /* 0x000000ffff027224 */ /* 0x000fd800078e00ff */
[----:B------:R-:W-:Y:S05]  /*17690*/  @P6 BRA `(.L_x_931) ;  /* 0x00000000000c6947 */ /* 0x000fea0003800000 */
[----:B------:R-:W0:Y:S02]  /*176a0*/  LDC.64 R2, c[0x0][0xc80] ;  /* 0x00032000ff027b82 */ /* 0x000e240000000a00 */
[----:B0-----:R-:W-:-:S06]  /*176b0*/  IMAD.WIDE R2, R5, 0x4, R2 ;  /* 0x0000000405027825 */ /* 0x001fcc00078e0202 */
[----:B------:R0:W5:Y:S02]  /*176c0*/  LDG.E R2, desc[UR40][R2.64] ;  /* 0x0000002802027981 */ /* 0x000164000c1e1900 */
.L_x_931:
[----:B------:R-:W-:Y:S05]  /*176d0*/  BSYNC B0 ;  /* 0x0000000000007941 */ /* 0x000fea0003800000 */
.L_x_930:
[----:B------:R-:W-:-:S03]  /*176e0*/  UMOV UR4, 0xffffffff ;  /* 0xffffffff00047882 */ /* 0x000fc60000000000 */
[----:B------:R-:W-:Y:S05]  /*176f0*/  BRA.DIV UR4, `(.L_x_932) ;  /* 0x0000002204807947 */ /* 0x000fea000b800000 */
[----:B-----5:R-:W0:Y:S02]  /*17700*/  SHFL.UP PT, R14, R2, 0x1, RZ ;  /* 0x04200000020e7989 */ /* 0x020e2400000e00ff */
        /* <DEDUP_REMOVED lines=14> */
[----:B------:R0:W1:Y:S02]  /*177f0*/  SHFL.IDX PT, R6, R3, 0x1f, 0x1f ;  /* 0x03e01f0003067f89 */ /* 0x00006400000e0000 */
.L_x_1019:
[----:B------:R-:W-:Y:S02]  /*17800*/  ULDC UR4, c[0x0][0xc38] ;  /* 0x00030e0000047ab9 */ /* 0x000fe40000000800 */
[----:B------:R-:W-:-:S04]  /*17810*/  IMAD.U32 R16, RZ, RZ, UR4 ;  /* 0x00000004ff107e24 */ /* 0x000fc8000f8e00ff */
[----:B-1----:R-:W-:-:S04]  /*17820*/  IMAD R6, R6, R16, RZ ;  /* 0x0000001006067224 */ /* 0x002fc800078e02ff */
[----:B------:R-:W-:-:S05]  /*17830*/  IMAD.IADD R4, R6, 0x1, R4 ;  /* 0x0000000106047824 */ /* 0x000fca00078e0204 */
[----:B------:R-:W-:-:S13]  /*17840*/  ISETP.GT.AND P6, PT, R4, R0, PT ;  /* 0x000000000400720c */ /* 0x000fda0003fc4270 */
[----:B------:R-:W-:Y:S05]  /*17850*/  @!P6 BRA `(.L_x_933) ;  /* 0xfffffffc0064e947 */ /* 0x000fea000383ffff */
.L_x_928:
[----:B------:R-:W-:Y:S01]  /*17860*/  IMAD.IADD R6, R4, 0x1, -R6 ;  /* 0x0000000104067824 */ /* 0x000fe200078e0a06 */
[----:B------:R-:W-:-:S03]  /*17870*/  UMOV UR4, 0xffffffff ;  /* 0xffffffff00047882 */ /* 0x000fc60000000000 */
[----:B------:R-:W-:-:S05]  /*17880*/  IMAD R4, R3, R16, R6 ;  /* 0x0000001003047224 */ /* 0x000fca00078e0206 */
[----:B------:R-:W-:Y:S01]  /*17890*/  ISETP.GT.AND P6, PT, R4, R0, PT ;  /* 0x000000000400720c */ /* 0x000fe20003fc4270 */
[----:B------:R-:W-:-:S12]  /*178a0*/  BRA.DIV UR4, `(.L_x_934) ;  /* 0x0000002204e87947 */ /* 0x000fd8000b800000 */
[----:B------:R-:W-:-:S04]  /*178b0*/  VOTE.ANY R5, PT, !P6 ;  /* 0x0000000000057806 */ /* 0x000fc800070e0100 */
[----:B------:R-:W1:Y:S02]  /*178c0*/  POPC R4, R5 ;  /* 0x0000000500047309 */ /* 0x000e640000000000 */
[----:B-1----:R1:W2:Y:S02]  /*178d0*/  SHFL.IDX PT, R17, R2, R4, 0x1f ;  /* 0x00001f0402117589 */ /* 0x0022a400000e0000 */
.L_x_1023:
[----:B------:R-:W-:Y:S01]  /*178e0*/  ISETP.NE.AND P0, PT, R5, RZ, PT ;  /* 0x000000ff0500720c */ /* 0x000fe20003f05270 */
[----:B-1----:R-:W-:-:S12]  /*178f0*/  IMAD.MOV.U32 R2, RZ, RZ, RZ ;  /* 0x000000ffff027224 */ /* 0x002fd800078e00ff */
[----:B------:R-:W-:Y:S05]  /*17900*/  @!P0 BRA `(.L_x_935) ;  /* 0x0000000000108947 */ /* 0x000fea0003800000 */
[----:B------:R-:W-:Y:S01]  /*17910*/  UMOV UR4, 0xffffffff ;  /* 0xffffffff00047882 */ /* 0x000fe20000000000 */
[----:B------:R-:W-:Y:S02]  /*17920*/  VIADD R12, R4, 0xffffffff ;  /* 0xffffffff040c7836 */ /* 0x000fe40000000000 */
[----:B------:R-:W-:Y:S05]  /*17930*/  BRA.DIV UR4, `(.L_x_936) ;  /* 0x00000026040c7947 */ /* 0x000fea000b800000 */
[----:B------:R1:W3:Y:S02]  /*17940*/  SHFL.IDX PT, R2, R3, R12, 0x1f ;  /* 0x00001f0c03027589 */ /* 0x0002e400000e0000 */
.L_x_935:
[----:B--2---:R-:W-:Y:S01]  /*17950*/  IABS R5, R17 ;  /* 0x0000001100057213 */ /* 0x004fe20000000000 */
[----:B---3--:R-:W-:Y:S02]  /*17960*/  IMAD R16, R2, R16, R6 ;  /* 0x0000001002107224 */ /* 0x008fe400078e0206 */
[----:B------:R-:W-:Y:S01]  /*17970*/  IMAD.IADD R19, R4, 0x1, R19 ;  /* 0x0000000104137824 */ /* 0x000fe200078e0213 */
[----:B------:R-:W2:Y:S01]  /*17980*/  I2F.RP R2, R5 ;  /* 0x0000000500027306 */ /* 0x000ea20000209400 */
[----:B------:R-:W-:-:S07]  /*17990*/  IMAD.IADD R0, R0, 0x1, -R16 ;  /* 0x0000000100007824 */ /* 0x000fce00078e0a10 */
[----:B--2---:R-:W2:Y:S02]  /*179a0*/  MUFU.RCP R2, R2 ;  /* 0x0000000200027308 */ /* 0x004ea40000001000 */
[----:B--2---:R-:W-:-:S06]  /*179b0*/  VIADD R2, R2, 0xffffffe ;  /* 0x0ffffffe02027836 */ /* 0x004fcc0000000000 */
[----:B01----:R-:W0:Y:S02]  /*179c0*/  F2I.FTZ.U32.TRUNC.NTZ R3, R2 ;  /* 0x0000000200037305 */ /* 0x003e24000021f000 */
[----:B0-----:R-:W-:-:S04]  /*179d0*/  IMAD.MOV R2, RZ, RZ, -R3 ;  /* 0x000000ffff027224 */ /* 0x001fc800078e0a03 */
[----:B------:R-:W-:Y:S02]  /*179e0*/  IMAD R6, R2, R5, RZ ;  /* 0x0000000502067224 */ /* 0x000fe400078e02ff */
[----:B------:R-:W-:-:S04]  /*179f0*/  IMAD.MOV.U32 R2, RZ, RZ, RZ ;  /* 0x000000ffff027224 */ /* 0x000fc800078e00ff */
[----:B------:R-:W-:Y:S01]  /*17a00*/  IMAD.HI.U32 R2, R3, R6, R2 ;  /* 0x0000000603027227 */ /* 0x000fe200078e0002 */
[----:B------:R-:W-:Y:S02]  /*17a10*/  IABS R6, R17 ;  /* 0x0000001100067213 */ /* 0x000fe40000000000 */
[----:B------:R-:W-:Y:S02]  /*17a20*/  IABS R3, R0 ;  /* 0x0000000000037213 */ /* 0x000fe40000000000 */
[----:B------:R-:W-:-:S03]  /*17a30*/  IADD3 R6, RZ, -R6, RZ ;  /* 0x80000006ff067210 */ /* 0x000fc60007ffe0ff */
        /* <DEDUP_REMOVED lines=16> */
.L_x_929:
[----:B------:R-:W-:Y:S01]  /*17b40*/  UMOV UR4, URZ ;  /* 0x0000003f00047c82 */ /* 0x000fe20008000000 */
[----:B------:R-:W-:Y:S01]  /*17b50*/  UMOV UR5, URZ ;  /* 0x0000003f00057c82 */ /* 0x000fe20008000000 */
[----:B------:R-:W-:Y:S01]  /*17b60*/  ULDC UR6, c[0x0][0xc3c] ;  /* 0x00030f0000067ab9 */ /* 0x000fe20000000800 */
[----:B------:R-:W-:Y:S02]  /*17b70*/  IMAD.MOV.U32 R16, RZ, RZ, R0 ;  /* 0x000000ffff107224 */ /* 0x000fe400078e0000 */
[----:B------:R-:W-:Y:S02]  /*17b80*/  IMAD.U32 R17, RZ, RZ, UR4 ;  /* 0x00000004ff117e24 */ /* 0x000fe4000f8e00ff */
[----:B------:R-:W-:Y:S02]  /*17b90*/  IMAD.U32 R18, RZ, RZ, UR5 ;  /* 0x00000005ff127e24 */ /* 0x000fe4000f8e00ff */
[----:B------:R-:W-:-:S07]  /*17ba0*/  IMAD.U32 R19, RZ, RZ, UR6 ;  /* 0x00000006ff137e24 */ /* 0x000fce000f8e00ff */
.L_x_937:
[----:B------:R0:W2:Y:S01]  /*17bb0*/  LDL R3, [R1+0x4] ;  /* 0x0000040001037983 */ /* 0x0000a20000100800 */
[----:B------:R-:W1:Y:S01]  /*17bc0*/  S2R R0, SR_TID.X ;  /* 0x0000000000007919 */ /* 0x000e620000002100 */
[----:B------:R-:W-:Y:S05]  /*17bd0*/  WARPSYNC.ALL ;  /* 0x0000000000007948 */ /* 0x000fea0003800000 */
[----:B-1----:R-:W-:Y:S01]  /*17be0*/  LOP3.LUT R0, R0, 0x1f, RZ, 0xc0, !PT ;  /* 0x0000001f00007812 */ /* 0x002fe200078ec0ff */
[----:B------:R-:W-:Y:S03]  /*17bf0*/  BAR.SYNC.DEFER_BLOCKING 0x4, 0x180 ;  /* 0x0106000000007b1d */ /* 0x000fe60000010000 */
[----:B------:R-:W-:-:S13]  /*17c00*/  ISETP.NE.AND P0, PT, R0, RZ, PT ;  /* 0x000000ff0000720c */ /* 0x000fda0003f05270 */
[----:B------:R-:W2:Y:S01]  /*17c10*/  @!P0 S2R R0, SR_CgaCtaId ;  /* 0x0000000000008919 */ /* 0x000ea20000008800 */
[----:B------:R-:W-:-:S04]  /*17c20*/  @!P0 MOV R2, 0x400 ;  /* 0x0000040000028802 */ /* 0x000fc80000000f00 */
[----:B--2---:R-:W-:-:S05]  /*17c30*/  @!P0 LEA R3, R0, R2, 0x18 ;  /* 0x0000000200038211 */ /* 0x004fca00078ec0ff */
[----:B------:R0:W-:Y:S04]  /*17c40*/  @!P0 STS.128 [R3+0x28cd0], R16 ;  /* 0x028cd01003008388 */ /* 0x0001e80000000c00 */
[----:B------:R0:W-:Y:S01]  /*17c50*/  @!P0 STL [R1+0x4], R3 ;  /* 0x0000040301008387 */ /* 0x0001e20000100800 */
[----:B------:R-:W-:Y:S06]  /*17c60*/  BAR.ARV 0x5, 0x180 ;  /* 0x0146000000007b1d */ /* 0x000fec0000002000 */
.L_x_926:
[----:B------:R-:W-:Y:S02]  /*17c70*/  ULDC UR4, c[0x0][0xc3c] ;  /* 0x00030f0000047ab9 */ /* 0x000fe40000000800 */
[----:B---3--:R-:W-:-:S13]  /*17c80*/  ISETP.GE.AND P0, PT, R19, UR4, PT ;  /* 0x0000000413007c0c */ /* 0x008fda000bf06270 */
[----:B------:R-:W-:Y:S05]  /*17c90*/  @!P0 BRA `(.L_x_938) ;  /* 0xffffff8400388947 */ /* 0x000fea000383ffff */
[----:B------:R-:W-:Y:S05]  /*17ca0*/  BSYNC B8 ;  /* 0x0000000000087941 */ /* 0x000fea0003800000 */
.L_x_774:
[----:B--2---:R-:W2:Y:S01]  /*17cb0*/  LDL.LU R0, [R1+0x38] ;  /* 0x0000380001007983 */ /* 0x004ea20000300800 */
[----:B------:R-:W-:Y:S01]  /*17cc0*/  BSSY B0, `(.L_x_939) ;  /* 0x000000b000007945 */ /* 0x000fe20003800000 */
[----:B------:R-:W3:Y:S01]  /*17cd0*/  S2R R5, SR_CgaCtaId ;  /* 0x0000000000057919 */ /* 0x000ee20000008800 */
[----:B--2---:R-:W-:-:S05]  /*17ce0*/  VIADD R0, R0, 0x1 ;  /* 0x0000000100007836 */ /* 0x004fca0000000000 */
[----:B0-----:R-:W-:-:S04]  /*17cf0*/  LEA.HI R2, R0, R0, RZ, 0x1 ;  /* 0x0000000000027211 */ /* 0x001fc800078f08ff */
[----:B-1----:R-:W-:-:S05]  /*17d00*/  LOP3.LUT R3, R2, 0xfffffffe, RZ, 0xc0, !PT ;  /* 0xfffffffe02037812 */ /* 0x002fca00078ec0ff */
[----:B------:R-:W-:Y:S01]  /*17d10*/  IMAD.IADD R3, R0, 0x1, -R3 ;  /* 0x0000000100037824 */ /* 0x000fe200078e0a03 */
[----:B------:R-:W-:-:S04]  /*17d20*/  MOV R0, 0x400 ;  /* 0x0000040000007802 */ /* 0x000fc80000000f00 */
[----:B---3--:R-:W-:Y:S02]  /*17d30*/  LEA R0, R5, R0, 0x18 ;  /* 0x0000000005007211 */ /* 0x008fe400078ec0ff */
[----:B------:R-:W-:-:S04]  /*17d40*/  SHF.L.U32 R3, R3, 0x1f, RZ ;  /* 0x0000001f03037819 */ /* 0x000fc800000006ff */
[----:B------:R-:W0:Y:S02]  /*17d50*/  SYNCS.PHASECHK.TRANS64.TRYWAIT P0, [R0+URZ+0x28c20], R3 ;  /* 0x028c2003000075a7 */ /* 0x000e24000800017f */
[----:B0-----:R-:W-:Y:S05]  /*17d60*/  @!P0 BRA `(.L_x_940) ;  /* 0x0000002000288947 */ /* 0x001fea0003800000 */
.L_x_1026:
[----:B------:R-:W-:Y:S05]  /*17d70*/  BSYNC B0 ;  /* 0x0000000000007941 */ /* 0x000fea0003800000 */
.L_x_939:
[----:B------:R-:W-:-:S03]  /*17d80*/  UMOV UR4, 0xffffffff ;  /* 0xffffffff00047882 */ /* 0x000fc60000000000 */
[----:B------:R-:W-:Y:S05]  /*17d90*/  BRA.DIV UR4, `(.L_x_941) ;  /* 0x0000002204307947 */ /* 0x000fea000b800000 */
[----:B------:R-:W1:Y:S02]  /*17da0*/  S2R R2, SR_TID.X ;  /* 0x0000000000027919 */ /* 0x000e640000002100 */
[----:B-1----:R-:W-:-:S04]  /*17db0*/  SHF.R.U32.HI R2, RZ, 0x5, R2 ;  /* 0x00000005ff027819 */ /* 0x002fc80000011602 */
[----:B------:R-:W-:-:S05]  /*17dc0*/  LOP3.LUT R2, R2, 0x3, RZ, 0xc0, !PT ;  /* 0x0000000302027812 */ /* 0x000fca00078ec0ff */
[----:B------:R1:W2:Y:S02]  /*17dd0*/  SHFL.IDX PT, R14, R2, RZ, 0x1f ;  /* 0x00001fff020e7589 */ /* 0x0002a400000e0000 */
.L_x_1029:
[----:B--2---:R-:W-:-:S13]  /*17de0*/  ISETP.NE.AND P0, PT, R14, RZ, PT ;  /* 0x000000ff0e00720c */ /* 0x004fda0003f05270 */
[----:B------:R-:W-:Y:S05]  /*17df0*/  @P0 BRA `(.L_x_645) ;  /* 0x0000000000940947 */ /* 0x000fea0003800000 */
[----:B------:R-:W-:-:S03]  /*17e00*/  UMOV UR4, 0xffffffff ;  /* 0xffffffff00047882 */ /* 0x000fc60000000000 */
[----:B------:R-:W-:Y:S05]  /*17e10*/  BRA.DIV UR4, `(.L_x_942) ;  /* 0x0000002204447947 */ /* 0x000fea000b800000 */
[----:B------:R-:W-:-:S13]  /*17e20*/  ELECT P6, URZ, PT ;  /* 0x00000000003f782f */ /* 0x000fda00038c0000 */
.L_x_1032:
[----:B------:R-:W-:Y:S05]  /*17e30*/  @!P6 BRA `(.L_x_645) ;  /* 0x000000000084e947 */ /* 0x000fea0003800000 */
[----:B-1----:R-:W2:Y:S02]  /*17e40*/  LDL.LU R2, [R1+0x60] ;  /* 0x0000600001027983 */ /* 0x002ea40000300800 */
[----:B--2---:R-:W-:-:S04]  /*17e50*/  LOP3.LUT R2, R2, 0x2, RZ, 0xfc, !PT ;  /* 0x0000000202027812 */ /* 0x004fc800078efcff */
[----:B------:R-:W-:-:S13]  /*17e60*/  ISETP.NE.AND P2, PT, R2, 0x3, PT ;  /* 0x000000030200780c */ /* 0x000fda0003f45270 */
[----:B------:R-:W-:Y:S05]  /*17e70*/  @!P2 BRA `(.L_x_943) ;  /* 0x000000000004a947 */ /* 0x000fea0003800000 */
[----:B------:R-:W-:Y:S01]  /*17e80*/  BPT.TRAP 0x1 ;  /* 0x000000040000795c */ /* 0x000fe20000300000 */
.L_x_943:
[----:B0-----:R-:W2:Y:S04]  /*17e90*/  LDL R3, [R1+0x8] ;  /* 0x0000080001037983 */ /* 0x001ea80000100800 */
[----:B------:R-:W3:Y:S01]  /*17ea0*/  LDL.LU R7, [R1+0x14] ;  /* 0x0000140001077983 */ /* 0x000ee20000300800 */
        /* <DEDUP_REMOVED lines=12> */
.L_x_1033:
[----:B------:R-:W1:Y:S02]  /*17f70*/  SYNCS.PHASECHK.TRANS64.TRYWAIT P0, [R7+URZ], R2 ;  /* 0x00000002070075a7 */ /* 0x000e64000800017f */
[----:B-1----:R-:W-:Y:S05]  /*17f80*/  @!P0 BRA `(.L_x_945) ;  /* 0x00000020001c8947 */ /* 0x002fea0003800000 */
.L_x_1034:
[----:B------:R-:W-:Y:S05]  /*17f90*/  @!P2 BRA `(.L_x_946) ;  /* 0x000000000004a947 */ /* 0x000fea0003800000 */
[----:B------:R-:W-:Y:S01]  /*17fa0*/  BPT.TRAP 0x1 ;  /* 0x000000040000795c */ /* 0x000fe20000300000 */
.L_x_946:
[----:B------:R-:W2:Y:S01]  /*17fb0*/  LDL.LU R4, [R1+0x8] ;  /* 0x0000080001047983 */ /* 0x000ea20000300800 */
[----:B------:R-:W-:-:S04]  /*17fc0*/  VIADD R0, R0, 0x28c60 ;  /* 0x00028c6000007836 */ /* 0x000fc80000000000 */
[----:B--2---:R-:W-:-:S04]  /*17fd0*/  IMAD R4, R4, 0x8, R0 ;  /* 0x0000000804047824 */ /* 0x004fc800078e0200 */
[----:B------:R-:W2:Y:S02]  /*17fe0*/  SYNCS.PHASECHK.TRANS64.TRYWAIT P0, [R4+URZ], R5 ;  /* 0x00000005040075a7 */ /* 0x000ea4000800017f */
[----:B--2---:R-:W-:Y:S05]  /*17ff0*/  @!P0 BRA `(.L_x_947) ;  /* 0x0000002000148947 */ /* 0x004fea0003800000 */
.L_x_1035:
[----:B------:R-:W-:-:S07]  /*18000*/  IMAD R3, R3, 0x8, R0 ;  /* 0x0000000803037824 */ /* 0x000fce00078e0200 */
.L_x_948:
[----:B---3--:R3:W4:Y:S02]  /*18010*/  SYNCS.PHASECHK.TRANS64.TRYWAIT P0, [R3+URZ], R2 ;  /* 0x00000002030075a7 */ /* 0x008724000800017f */
[----:B----4-:R-:W-:Y:S05]  /*18020*/  @!P0 NANOSLEEP.SYNCS 0x989680 ;  /* 0x009896800000895d */ /* 0x010fea0003900000 */
[----:B------:R-:W4:Y:S02]  /*18030*/  @!P0 SYNCS.PHASECHK.TRANS64 P0, [R3+URZ], R2 ;  /* 0x00000002030085a7 */ /* 0x000f24000800007f */
[----:B----4-:R-:W-:Y:S05]  /*18040*/  @!P0 BRA `(.L_x_948) ;  /* 0xfffffffc00f08947 */ /* 0x010fea000383ffff */
.L_x_645:
[----:B------:R-:W-:Y:S05]  /*18050*/  BSYNC B9 ;  /* 0x0000000000097941 */ /* 0x000fea0003800000 */
.L_x_642:
[----:B------:R-:W-:Y:S05]  /*18060*/  EXIT ;  /* 0x000000000000794d */ /* 0x000fea0003800000 */
.L_x_661:
[----:B0-----:R0:W1:Y:S02]  /*18070*/  SYNCS.PHASECHK.TRANS64.TRYWAIT P5, [R66+URZ+0x28c90], R75 ;  /* 0x028c904b420075a7 */ /* 0x00106400080a017f */
[----:B-1----:R-:W-:Y:S05]  /*18080*/  @!P5 NANOSLEEP.SYNCS 0x989680 ;  /* 0x009896800000d95d */ /* 0x002fea0003900000 */
[----:B------:R-:W1:Y:S02]  /*18090*/  @!P5 SYNCS.PHASECHK.TRANS64 P5, [R66+URZ+0x28c90], R75 ;  /* 0x028c904b4200d5a7 */ /* 0x000e6400080a007f */
[----:B-1----:R-:W-:Y:S05]  /*180a0*/  @!P5 BRA `(.L_x_661) ;  /* 0xfffffffc00f0d947 */ /* 0x002fea000383ffff */
[----:B------:R-:W-:Y:S05]  /*180b0*/  BRA `(.L_x_949) ;  /* 0xfffffea4007c7947 */ /* 0x000fea000383ffff */
.L_x_671:
[----:B0-----:R0:W1:Y:S02]  /*180c0*/  SYNCS.PHASECHK.TRANS64.TRYWAIT P5, [R66+URZ+0x28c90], R75 ;  /* 0x028c904b420075a7 */ /* 0x00106400080a017f */
[----:B-1----:R-:W-:Y:S05]  /*180d0*/  @!P5 NANOSLEEP.SYNCS 0x989680 ;  /* 0x009896800000d95d */ /* 0x002fea0003900000 */
[----:B------:R-:W1:Y:S02]  /*180e0*/  @!P5 SYNCS.PHASECHK.TRANS64 P5, [R66+URZ+0x28c90], R75 ;  /* 0x028c904b4200d5a7 */ /* 0x000e6400080a007f */
[----:B-1----:R-:W-:Y:S05]  /*180f0*/  @!P5 BRA `(.L_x_671) ;  /* 0xfffffffc00f0d947 */ /* 0x002fea000383ffff */
[----:B------:R-:W-:Y:S05]  /*18100*/  BRA `(.L_x_950) ;  /* 0xfffffeac00c87947 */ /* 0x000fea000383ffff */
.L_x_676:
[----:B0-----:R0:W1:Y:S02]  /*18110*/  SYNCS.PHASECHK.TRANS64.TRYWAIT P5, [R66+URZ+0x28c90], R75 ;  /* 0x028c904b420075a7 */ /* 0x00106400080a017f */
[----:B-1----:R-:W-:Y:S05]  /*18120*/  @!P5 NANOSLEEP.SYNCS 0x989680 ;  /* 0x009896800000d95d */ /* 0x002fea0003900000 */
[----:B------:R-:W1:Y:S02]  /*18130*/  @!P5 SYNCS.PHASECHK.TRANS64 P5, [R66+URZ+0x28c90], R75 ;  /* 0x028c904b4200d5a7 */ /* 0x000e6400080a007f */
[----:B-1----:R-:W-:Y:S05]  /*18140*/  @!P5 BRA `(.L_x_676) ;  /* 0xfffffffc00f0d947 */ /* 0x002fea000383ffff */
[----:B------:R-:W-:Y:S05]  /*18150*/  BRA `(.L_x_951) ;  /* 0xfffffeb400dc7947 */ /* 0x000fea000383ffff */
.L_x_680:
[----:B------:R0:W0:Y:S02]  /*18160*/  SYNCS.PHASECHK.TRANS64.TRYWAIT P5, [R66+URZ+0x28cb0], R75 ;  /* 0x028cb04b420075a7 */ /* 0x00002400080a017f */
[----:B0-----:R-:W-:Y:S05]  /*18170*/  @!P5 NANOSLEEP.SYNCS 0x989680 ;  /* 0x009896800000d95d */ /* 0x001fea0003900000 */
[----:B------:R-:W0:Y:S02]  /*18180*/  @!P5 SYNCS.PHASECHK.TRANS64 P5, [R66+URZ+0x28cb0], R75 ;  /* 0x028cb04b4200d5a7 */ /* 0x000e2400080a007f */
[----:B0-----:R-:W-:Y:S05]  /*18190*/  @!P5 BRA `(.L_x_680) ;  /* 0xfffffffc00f0d947 */ /* 0x001fea000383ffff */
[----:B------:R-:W-:Y:S05]  /*181a0*/  BRA `(.L_x_952) ;  /* 0xfffffeb800587947 */ /* 0x000fea000383ffff */
.L_x_691:
[----:B0-----:R0:W1:Y:S02]  /*181b0*/  SYNCS.PHASECHK.TRANS64.TRYWAIT P0, [R13+URZ+0x28c50], R4 ;  /* 0x028c50040d0075a7 */ /* 0x001064000800017f */
[----:B-1----:R-:W-:Y:S05]  /*181c0*/  @!P0 NANOSLEEP.SYNCS 0x989680 ;  /* 0x009896800000895d */ /* 0x002fea0003900000 */
[----:B------:R-:W1:Y:S02]  /*181d0*/  @!P0 SYNCS.PHASECHK.TRANS64 P0, [R13+URZ+0x28c50], R4 ;  /* 0x028c50040d0085a7 */ /* 0x000e64000800007f */
[----:B-1----:R-:W-:Y:S05]  /*181e0*/  @!P0 BRA `(.L_x_691) ;  /* 0xfffffffc00f08947 */ /* 0x002fea000383ffff */
[----:B------:R-:W-:Y:S05]  /*181f0*/  BRA `(.L_x_953) ;  /* 0xfffffec400887947 */ /* 0x000fea000383ffff */
.L_x_698:
[----:B-1----:R1:W2:Y:S02]  /*18200*/  SYNCS.PHASECHK.TRANS64.TRYWAIT P0, [R0+URZ+0x28c50], R11 ;  /* 0x028c500b000075a7 */ /* 0x0022a4000800017f */
[----:B--2---:R-:W-:Y:S05]  /*18210*/  @!P0 NANOSLEEP.SYNCS 0x989680 ;  /* 0x009896800000895d */ /* 0x004fea0003900000 */
[----:B------:R-:W2:Y:S02]  /*18220*/  @!P0 SYNCS.PHASECHK.TRANS64 P0, [R0+URZ+0x28c50], R11 ;  /* 0x028c500b000085a7 */ /* 0x000ea4000800007f */
[----:B--2---:R-:W-:Y:S05]  /*18230*/  @!P0 BRA `(.L_x_698) ;  /* 0xfffffffc00f08947 */ /* 0x004fea000383ffff */
[----:B------:R-:W-:Y:S05]  /*18240*/  BRA `(.L_x_697) ;  /* 0xfffffed000b47947 */ /* 0x000fea000383ffff */
.L_x_711:
[----:B------:R-:W-:Y:S01]  /*18250*/  BSSY B1, `(.L_x_954) ;  /* 0x0000008000017945 */ /* 0x000fe20003800000 */
[----:B------:R-:W-:Y:S01]  /*18260*/  MOV R13, R27 ;  /* 0x0000001b000d7202 */ /* 0x000fe20000000f00 */
[----:B------:R-:W-:Y:S02]  /*18270*/  IMAD.MOV.U32 R12, RZ, RZ, RZ ;  /* 0x000000ffff0c7224 */ /* 0x000fe400078e00ff */
[----:B------:R-:W-:Y:S02]  /*18280*/  IMAD.MOV.U32 R11, RZ, RZ, 0x1c1f ;  /* 0x00001c1fff0b7424 */ /* 0x000fe400078e00ff */
[----:B------:R-:W-:-:S07]  /*18290*/  IMAD.MOV.U32 R15, RZ, RZ, -0x1 ;  /* 0xffffffffff0f7424 */ /* 0x000fce00078e00ff */
[----:B------:R-:W-:Y:S05]  /*182a0*/  WARPSYNC.COLLECTIVE R15, `(.L_x_955) ;  /* 0x000000000f087348 */ /* 0x000fea0003c00000 */
[----:B------:R0:W1:Y:S02]  /*182b0*/  SHFL.IDX P6, R14, R13, R12, R11 ;  /* 0x0000000c0d0e7389 */ /* 0x00006400000c000b */
[----:B01----:R-:W-:Y:S01]  /*182c0*/  ENDCOLLECTIVE ;  /* 0x000000000000791b */ /* 0x003fe20003800000 */
.L_x_955:
[----:B------:R-:W-:Y:S05]  /*182d0*/  BSYNC B1 ;  /* 0x0000000000017941 */ /* 0x000fea0003800000 */
.L_x_954:
[----:B------:R-:W-:Y:S02]  /*182e0*/  IMAD.MOV.U32 R13, RZ, RZ, R26 ;  /* 0x000000ffff0d7224 */ /* 0x000fe400078e001a */
[----:B------:R-:W-:Y:S02]  /*182f0*/  IMAD.MOV.U32 R12, RZ, RZ, RZ ;  /* 0x000000ffff0c7224 */ /* 0x000fe400078e00ff */
[----:B------:R-:W-:Y:S02]  /*18300*/  IMAD.MOV.U32 R11, RZ, RZ, 0x1c1f ;  /* 0x00001c1fff0b7424 */ /* 0x000fe400078e00ff */
[----:B------:R-:W-:Y:S02]  /*18310*/  IMAD.MOV.U32 R15, RZ, RZ, -0x1 ;  /* 0xffffffffff0f7424 */ /* 0x000fe400078e00ff */
[----:B------:R-:W-:-:S07]  /*18320*/  IMAD.MOV.U32 R0, RZ, RZ, R14 ;  /* 0x000000ffff007224 */ /* 0x000fce00078e000e */
[----:B------:R-:W-:Y:S05]  /*18330*/  WARPSYNC.COLLECTIVE R15, `(.L_x_956) ;  /* 0x000000000f087348 */ /* 0x000fea0003c00000 */
[----:B------:R0:W1:Y:S02]  /*18340*/  SHFL.IDX P6, R14, R13, R12, R11 ;  /* 0x0000000c0d0e7389 */ /* 0x00006400000c000b */
[----:B01----:R-:W-:Y:S01]  /*18350*/  ENDCOLLECTIVE ;  /* 0x000000000000791b */ /* 0x003fe20003800000 */
.L_x_956:
[----:B------:R-:W-:Y:S02]  /*18360*/  IMAD.MOV.U32 R13, RZ, RZ, R29 ;  /* 0x000000ffff0d7224 */ /* 0x000fe400078e001d */
[----:B------:R-:W-:-:S07]  /*18370*/  IMAD.MOV.U32 R3, RZ, RZ, R14 ;  /* 0x000000ffff037224 */ /* 0x000fce00078e000e */
[----:B------:R-:W-:Y:S05]  /*18380*/  WARPSYNC.COLLECTIVE R15, `(.L_x_957) ;  /* 0x000000000f087348 */ /* 0x000fea0003c00000 */
[----:B------:R0:W1:Y:S02]  /*18390*/  SHFL.IDX P6, R14, R13, R12, R11 ;  /* 0x0000000c0d0e7389 */ /* 0x00006400000c000b */
[----:B01----:R-:W-:Y:S01]  /*183a0*/  ENDCOLLECTIVE ;  /* 0x000000000000791b */ /* 0x003fe20003800000 */
.L_x_957:
[----:B------:R-:W-:Y:S02]  /*183b0*/  IMAD.MOV.U32 R13, RZ, RZ, R28 ;  /* 0x000000ffff0d7224 */ /* 0x000fe400078e001c */
[----:B------:R-:W-:-:S07]  /*183c0*/  IMAD.MOV.U32 R4, RZ, RZ, R14 ;  /* 0x000000ffff047224 */ /* 0x000fce00078e000e */
[----:B------:R-:W-:Y:S05]  /*183d0*/  WARPSYNC.COLLECTIVE R15, `(.L_x_958) ;  /* 0x000000000f087348 */ /* 0x000fea0003c00000 */
[----:B------:R0:W1:Y:S02]  /*183e0*/  SHFL.IDX P6, R14, R13, R12, R11 ;  /* 0x0000000c0d0e7389 */ /* 0x00006400000c000b */
[----:B01----:R-:W-:Y:S01]  /*183f0*/  ENDCOLLECTIVE ;  /* 0x000000000000791b */ /* 0x003fe20003800000 */
.L_x_958:
[----:B------:R-:W-:Y:S05]  /*18400*/  BRA `(.L_x_959) ;  /* 0xfffffee000e07947 */ /* 0x000fea000383ffff */
.L_x_715:
[----:B0-----:R0:W1:Y:S02]  /*18410*/  SYNCS.PHASECHK.TRANS64.TRYWAIT P0, [R2+URZ+0x28c00], R15 ;  /* 0x028c000f020075a7 */ /* 0x001064000800017f */
[----:B-1----:R-:W-:Y:S05]  /*18420*/  @!P0 NANOSLEEP.SYNCS 0x989680 ;  /* 0x009896800000895d */ /* 0x002fea0003900000 */
[----:B------:R-:W1:Y:S02]  /*18430*/  @!P0 SYNCS.PHASECHK.TRANS64 P0, [R2+URZ+0x28c00], R15 ;  /* 0x028c000f020085a7 */ /* 0x000e64000800007f */
[----:B-1----:R-:W-:Y:S05]  /*18440*/  @!P0 BRA `(.L_x_715) ;  /* 0xfffffffc00f08947 */ /* 0x002fea000383ffff */
[----:B------:R-:W-:Y:S05]  /*18450*/  BRA `(.L_x_960) ;  /* 0xfffffee400f47947 */ /* 0x000fea000383ffff */
.L_x_723:
        /* <DEDUP_REMOVED lines=8> */
.L_x_962:
[----:B------:R-:W-:Y:S05]  /*184e0*/  BSYNC B1 ;  /* 0x0000000000017941 */ /* 0x000fea0003800000 */
.L_x_961:
[----:B------:R-:W-:Y:S01]  /*184f0*/  IMAD.MOV.U32 R13, RZ, RZ, R26 ;  /* 0x000000ffff0d7224 */ /* 0x000fe200078e001a */
[----:B------:R-:W-:Y:S01]  /*18500*/  MOV R15, 0xffffffff ;  /* 0xffffffff000f7802 */ /* 0x000fe20000000f00 */
[----:B------:R-:W-:Y:S02]  /*18510*/  IMAD.MOV.U32 R12, RZ, RZ, RZ ;  /* 0x000000ffff0c7224 */ /* 0x000fe400078e00ff */
[----:B------:R-:W-:Y:S02]  /*18520*/  IMAD.MOV.U32 R11, RZ, RZ, 0x1c1f ;  /* 0x00001c1fff0b7424 */ /* 0x000fe400078e00ff */
[----:B------:R-:W-:-:S07]  /*18530*/  IMAD.MOV.U32 R3, RZ, RZ, R14 ;  /* 0x000000ffff037224 */ /* 0x000fce00078e000e */
[----:B------:R-:W-:Y:S05]  /*18540*/  WARPSYNC.COLLECTIVE R15, `(.L_x_963) ;  /* 0x000000000f087348 */ /* 0x000fea0003c00000 */
[----:B------:R0:W1:Y:S02]  /*18550*/  SHFL.IDX P6, R14, R13, R12, R11 ;  /* 0x0000000c0d0e7389 */ /* 0x00006400000c000b */
[----:B01----:R-:W-:Y:S01]  /*18560*/  ENDCOLLECTIVE ;  /* 0x000000000000791b */ /* 0x003fe20003800000 */
.L_x_963:
[----:B------:R-:W-:Y:S02]  /*18570*/  IMAD.MOV.U32 R13, RZ, RZ, R29 ;  /* 0x000000ffff0d7224 */ /* 0x000fe400078e001d */
[----:B------:R-:W-:-:S07]  /*18580*/  IMAD.MOV.U32 R0, RZ, RZ, R14 ;  /* 0x000000ffff007224 */ /* 0x000fce00078e000e */
[----:B------:R-:W-:Y:S05]  /*18590*/  WARPSYNC.COLLECTIVE R15, `(.L_x_964) ;  /* 0x000000000f087348 */ /* 0x000fea0003c00000 */
[----:B------:R0:W1:Y:S02]  /*185a0*/  SHFL.IDX P6, R14, R13, R12, R11 ;  /* 0x0000000c0d0e7389 */ /* 0x00006400000c000b */
[----:B01----:R-:W-:Y:S01]  /*185b0*/  ENDCOLLECTIVE ;  /* 0x000000000000791b */ /* 0x003fe20003800000 */
.L_x_964:
[----:B------:R-:W-:Y:S02]  /*185c0*/  IMAD.MOV.U32 R13, RZ, RZ, R28 ;  /* 0x000000ffff0d7224 */ /* 0x000fe400078e001c */
[----:B------:R-:W-:-:S07]  /*185d0*/  IMAD.MOV.U32 R5, RZ, RZ, R14 ;  /* 0x000000ffff057224 */ /* 0x000fce00078e000e */
[----:B------:R-:W-:Y:S05]  /*185e0*/  WARPSYNC.COLLECTIVE R15, `(.L_x_965) ;  /* 0x000000000f087348 */ /* 0x000fea0003c00000 */
[----:B------:R0:W1:Y:S02]  /*185f0*/  SHFL.IDX P6, R14, R13, R12, R11 ;  /* 0x0000000c0d0e7389 */ /* 0x00006400000c000b */
[----:B01----:R-:W-:Y:S01]  /*18600*/  ENDCOLLECTIVE ;  /* 0x000000000000791b */ /* 0x003fe20003800000 */
.L_x_965:
[----:B------:R-:W-:Y:S02]  /*18610*/  IMAD.MOV.U32 R12, RZ, RZ, R0 ;  /* 0x000000ffff0c7224 */ /* 0x000fe400078e0000 */
[----:B------:R-:W-:Y:S01]  /*18620*/  IMAD.MOV.U32 R13, RZ, RZ, R3 ;  /* 0x000000ffff0d7224 */ /* 0x000fe200078e0003 */
[----:B------:R-:W-:Y:S06]  /*18630*/  BRA `(.L_x_966) ;  /* 0xfffffef000547947 */ /* 0x000fec000383ffff */
.L_x_727:
[----:B0-----:R0:W1:Y:S02]  /*18640*/  SYNCS.PHASECHK.TRANS64.TRYWAIT P1, [R2+URZ+0x28c00], R3 ;  /* 0x028c0003020075a7 */ /* 0x001064000802017f */
[----:B-1----:R-:W-:Y:S05]  /*18650*/  @!P1 NANOSLEEP.SYNCS 0x989680 ;  /* 0x009896800000995d */ /* 0x002fea0003900000 */
[----:B------:R-:W1:Y:S02]  /*18660*/  @!P1 SYNCS.PHASECHK.TRANS64 P1, [R2+URZ+0x28c00], R3 ;  /* 0x028c0003020095a7 */ /* 0x000e64000802007f */
[----:B-1----:R-:W-:Y:S05]  /*18670*/  @!P1 BRA `(.L_x_727) ;  /* 0xfffffffc00f09947 */ /* 0x002fea000383ffff */
[----:B------:R-:W-:Y:S05]  /*18680*/  BRA `(.L_x_967) ;  /* 0xfffffef400247947 */ /* 0x000fea000383ffff */
.L_x_733:
[----:B0-----:R0:W1:Y:S02]  /*18690*/  SYNCS.PHASECHK.TRANS64.TRYWAIT P1, [R15+URZ+0x28c30], R58 ;  /* 0x028c303a0f0075a7 */ /* 0x001064000802017f */
[----:B-1----:R-:W-:Y:S05]  /*186a0*/  @!P1 NANOSLEEP.SYNCS 0x989680 ;  /* 0x009896800000995d */ /* 0x002fea0003900000 */
[----:B------:R-:W1:Y:S02]  /*186b0*/  @!P1 SYNCS.PHASECHK.TRANS64 P1, [R15+URZ+0x28c30], R58 ;  /* 0x028c303a0f0095a7 */ /* 0x000e64000802007f */
[----:B-1----:R-:W-:Y:S05]  /*186c0*/  @!P1 BRA `(.L_x_733) ;  /* 0xfffffffc00f09947 */ /* 0x002fea000383ffff */
[----:B------:R-:W-:Y:S05]  /*186d0*/  BRA `(.L_x_732) ;  /* 0xffffff0000287947 */ /* 0x000fea000383ffff */
.L_x_738:
[----:B--2---:R2:W3:Y:S02]  /*186e0*/  SYNCS.PHASECHK.TRANS64.TRYWAIT P2, [R15+URZ+0x28c50], R58 ;  /* 0x028c503a0f0075a7 */ /* 0x0044e4000804017f */
[----:B---3--:R-:W-:Y:S05]  /*186f0*/  @!P2 NANOSLEEP.SYNCS 0x989680 ;  /* 0x009896800000a95d */ /* 0x008fea0003900000 */
[----:B------:R-:W3:Y:S02]  /*18700*/  @!P2 SYNCS.PHASECHK.TRANS64 P2, [R15+URZ+0x28c50], R58 ;  /* 0x028c503a0f00a5a7 */ /* 0x000ee4000804007f */
[----:B---3--:R-:W-:Y:S05]  /*18710*/  @!P2 BRA `(.L_x_738) ;  /* 0xfffffffc00f0a947 */ /* 0x008fea000383ffff */
[----:B------:R-:W-:Y:S05]  /*18720*/  BRA `(.L_x_737) ;  /* 0xffffff1400687947 */ /* 0x000fea000383ffff */
.L_x_745:
[----:B--2---:R2:W3:Y:S02]  /*18730*/  SYNCS.PHASECHK.TRANS64.TRYWAIT P3, [R216+URZ+0x28c30], R20 ;  /* 0x028c3014d80075a7 */ /* 0x0044e4000806017f */
[----:B---3--:R-:W-:Y:S05]  /*18740*/  @!P3 NANOSLEEP.SYNCS 0x989680 ;  /* 0x009896800000b95d */ /* 0x008fea0003900000 */
[----:B------:R-:W3:Y:S02]  /*18750*/  @!P3 SYNCS.PHASECHK.TRANS64 P3, [R216+URZ+0x28c30], R20 ;  /* 0x028c3014d800b5a7 */ /* 0x000ee4000806007f */
[----:B---3--:R-:W-:Y:S05]  /*18760*/  @!P3 BRA `(.L_x_745) ;  /* 0xfffffffc00f0b947 */ /* 0x008fea000383ffff */
[----:B------:R-:W-:Y:S05]  /*18770*/  BRA `(.L_x_744) ;  /* 0xffffff1800707947 */ /* 0x000fea000383ffff */
.L_x_750:
[----:B--2---:R2:W3:Y:S02]  /*18780*/  SYNCS.PHASECHK.TRANS64.TRYWAIT P3, [R216+URZ+0x28c50], R20 ;  /* 0x028c5014d80075a7 */ /* 0x0044e4000806017f */
[----:B---3--:R-:W-:Y:S05]  /*18790*/  @!P3 NANOSLEEP.SYNCS 0x989680 ;  /* 0x009896800000b95d */ /* 0x008fea0003900000 */
[----:B------:R-:W3:Y:S02]  /*187a0*/  @!P3 SYNCS.PHASECHK.TRANS64 P3, [R216+URZ+0x28c50], R20 ;  /* 0x028c5014d800b5a7 */ /* 0x000ee4000806007f */
[----:B---3--:R-:W-:Y:S05]  /*187b0*/  @!P3 BRA `(.L_x_750) ;  /* 0xfffffffc00f0b947 */ /* 0x008fea000383ffff */
[----:B------:R-:W-:Y:S05]  /*187c0*/  BRA `(.L_x_749) ;  /* 0xffffff3000c87947 */ /* 0x000fea000383ffff */
.L_x_780:
[----:B------:R-:W1:Y:S01]  /*187d0*/  S2R R9, SR_TID.X ;  /* 0x0000000000097919 */ /* 0x000e620000002100 */
[----:B------:R-:W-:Y:S01]  /*187e0*/  BSSY B1, `(.L_x_968) ;  /* 0x000000a000017945 */ /* 0x000fe20003800000 */
[----:B------:R-:W-:Y:S02]  /*187f0*/  IMAD.MOV.U32 R12, RZ, RZ, RZ ;  /* 0x000000ffff0c7224 */ /* 0x000fe400078e00ff */
[----:B0-----:R-:W-:Y:S02]  /*18800*/  IMAD.MOV.U32 R11, RZ, RZ, 0x1f ;  /* 0x0000001fff0b7424 */ /* 0x001fe400078e00ff */
[----:B------:R-:W-:Y:S01]  /*18810*/  IMAD.MOV.U32 R15, RZ, RZ, -0x1 ;  /* 0xffffffffff0f7424 */ /* 0x000fe200078e00ff */
[----:B-1----:R-:W-:-:S04]  /*18820*/  SHF.R.U32.HI R9, RZ, 0x5, R9 ;  /* 0x00000005ff097819 */ /* 0x002fc80000011609 */
[----:B------:R-:W-:-:S05]  /*18830*/  LOP3.LUT R9, R9, 0x3, RZ, 0xc0, !PT ;  /* 0x0000000309097812 */ /* 0x000fca00078ec0ff */
[----:B------:R-:W-:-:S07]  /*18840*/  IMAD.MOV.U32 R13, RZ, RZ, R9 ;  /* 0x000000ffff0d7224 */ /* 0x000fce00078e0009 */
[----:B------:R-:W-:Y:S05]  /*18850*/  WARPSYNC.COLLECTIVE R15, `(.L_x_969) ;  /* 0x000000000f087348 */ /* 0x000fea0003c00000 */
[----:B------:R0:W1:Y:S02]  /*18860*/  SHFL.IDX P6, R14, R13, R12, R11 ;  /* 0x0000000c0d0e7389 */ /* 0x00006400000c000b */
[----:B01----:R-:W-:Y:S01]  /*18870*/  ENDCOLLECTIVE ;  /* 0x000000000000791b */ /* 0x003fe20003800000 */
.L_x_969:
[----:B------:R-:W-:Y:S05]  /*18880*/  BSYNC B1 ;  /* 0x0000000000017941 */ /* 0x000fea0003800000 */
.L_x_968:
[----:B------:R-:W-:Y:S05]  /*18890*/  BRA `(.L_x_970) ;  /* 0xffffff7c00f87947 */ /* 0x000fea000383ffff */
.L_x_782:
[----:B------:R-:W-:Y:S01]  /*188a0*/  BSSY B1, `(.L_x_971) ;  /* 0x0000006000017945 */ /* 0x000fe20003800000 */
[----:B------:R-:W-:-:S07]  /*188b0*/  IMAD.MOV.U32 R15, RZ, RZ, -0x1 ;  /* 0xffffffffff0f7424 */ /* 0x000fce00078e00ff */
[----:B01----:R-:W-:Y:S05]  /*188c0*/  WARPSYNC.COLLECTIVE R15, `(.L_x_972) ;  /* 0x000000000f0c7348 */ /* 0x003fea0003c00000 */
[----:B------:R-:W-:Y:S02]  /*188d0*/  ELECT P6, UR62, PT ;  /* 0x00000000003e782f */ /* 0x000fe400038c0000 */
[----:B------:R-:W-:Y:S01]  /*188e0*/  MOV R14, UR62 ;  /* 0x0000003e000e7c02 */ /* 0x000fe20008000f00 */
[----:B01----:R-:W-:Y:S10]  /*188f0*/  ENDCOLLECTIVE ;  /* 0x000000000000791b */ /* 0x003ff40003800000 */
.L_x_972:
[----:B------:R-:W-:Y:S05]  /*18900*/  BSYNC B1 ;  /* 0x0000000000017941 */ /* 0x000fea0003800000 */
.L_x_971:
[----:B------:R-:W-:Y:S05]  /*18910*/  BRA `(.L_x_781) ;  /* 0xffffff7c00f07947 */ /* 0x000fea000383ffff */
.L_x_784:
[----:B-1----:R-:W2:Y:S02]  /*18920*/  LDL R5, [R1+0x4] ;  /* 0x0000040001057983 */ /* 0x002ea40000100800 */
[----:B--2---:R1:W2:Y:S02]  /*18930*/  SYNCS.PHASECHK.TRANS64.TRYWAIT P0, [R5+URZ+0x28c20], R4 ;  /* 0x028c2004050075a7 */ /* 0x0042a4000800017f */
[----:B--2---:R-:W-:Y:S05]  /*18940*/  @!P0 NANOSLEEP.SYNCS 0x989680 ;  /* 0x009896800000895d */ /* 0x004fea0003900000 */
[----:B------:R-:W2:Y:S02]  /*18950*/  @!P0 SYNCS.PHASECHK.TRANS64 P0, [R5+URZ+0x28c20], R4 ;  /* 0x028c2004050085a7 */ /* 0x000ea4000800007f */
[----:B--2---:R-:W-:Y:S05]  /*18960*/  @!P0 BRA `(.L_x_784) ;  /* 0xfffffffc00ec8947 */ /* 0x004fea000383ffff */
[----:B------:R-:W-:Y:S05]  /*18970*/  BRA `(.L_x_973) ;  /* 0xffffff8000007947 */ /* 0x000fea000383ffff */
.L_x_788:
[----:B-1----:R1:W2:Y:S02]  /*18980*/  SYNCS.PHASECHK.TRANS64.TRYWAIT P0, [R5+URZ+0x28ca0], R9 ;  /* 0x028ca009050075a7 */ /* 0x0022a4000800017f */
[----:B--2---:R-:W-:Y:S05]  /*18990*/  @!P0 NANOSLEEP.SYNCS 0x989680 ;  /* 0x009896800000895d */ /* 0x004fea0003900000 */
[----:B------:R-:W2:Y:S02]  /*189a0*/  @!P0 SYNCS.PHASECHK.TRANS64 P0, [R5+URZ+0x28ca0], R9 ;  /* 0x028ca009050085a7 */ /* 0x000ea4000800007f */
[----:B--2---:R-:W-:Y:S05]  /*189b0*/  @!P0 BRA `(.L_x_788) ;  /* 0xfffffffc00f08947 */ /* 0x004fea000383ffff */
[----:B------:R-:W-:Y:S05]  /*189c0*/  BRA `(.L_x_974) ;  /* 0xffffff8000287947 */ /* 0x000fea000383ffff */
.L_x_793:
[----:B--2---:R2:W3:Y:S02]  /*189d0*/  SYNCS.PHASECHK.TRANS64.TRYWAIT P0, [R5+URZ+0x28cc0], R9 ;  /* 0x028cc009050075a7 */ /* 0x0044e4000800017f */
[----:B---3--:R-:W-:Y:S05]  /*189e0*/  @!P0 NANOSLEEP.SYNCS 0x989680 ;  /* 0x009896800000895d */ /* 0x008fea0003900000 */
[----:B------:R-:W3:Y:S02]  /*189f0*/  @!P0 SYNCS.PHASECHK.TRANS64 P0, [R5+URZ+0x28cc0], R9 ;  /* 0x028cc009050085a7 */ /* 0x000ee4000800007f */
[----:B---3--:R-:W-:Y:S05]  /*18a00*/  @!P0 BRA `(.L_x_793) ;  /* 0xfffffffc00f08947 */ /* 0x008fea000383ffff */
[----:B------:R-:W-:Y:S05]  /*18a10*/  BRA `(.L_x_975) ;  /* 0xffffff8000ac7947 */ /* 0x000fea000383ffff */
.L_x_807:
[----:B-1----:R1:W2:Y:S02]  /*18a20*/  SYNCS.PHASECHK.TRANS64.TRYWAIT P1, [R5+URZ+0x28ca0], R6 ;  /* 0x028ca006050075a7 */ /* 0x0022a4000802017f */
[----:B--2---:R-:W-:Y:S05]  /*18a30*/  @!P1 NANOSLEEP.SYNCS 0x989680 ;  /* 0x009896800000995d */ /* 0x004fea0003900000 */
[----:B------:R-:W2:Y:S02]  /*18a40*/  @!P1 SYNCS.PHASECHK.TRANS64 P1, [R5+URZ+0x28ca0], R6 ;  /* 0x028ca006050095a7 */ /* 0x000ea4000802007f */
[----:B--2---:R-:W-:Y:S05]  /*18a50*/  @!P1 BRA `(.L_x_807) ;  /* 0xfffffffc00f09947 */ /* 0x004fea000383ffff */
[----:B------:R-:W-:Y:S05]  /*18a60*/  BRA `(.L_x_976) ;  /* 0xffffff8c00347947 */ /* 0x000fea000383ffff */
.L_x_812:
[----:B--2---:R2:W3:Y:S02]  /*18a70*/  SYNCS.PHASECHK.TRANS64.TRYWAIT P1, [R5+URZ+0x28cc0], R6 ;  /* 0x028cc006050075a7 */ /* 0x0044e4000802017f */
[----:B---3--:R-:W-:Y:S05]  /*18a80*/  @!P1 NANOSLEEP.SYNCS 0x989680 ;  /* 0x009896800000995d */ /* 0x008fea0003900000 */
[----:B------:R-:W3:Y:S02]  /*18a90*/  @!P1 SYNCS.PHASECHK.TRANS64 P1, [R5+URZ+0x28cc0], R6 ;  /* 0x028cc006050095a7 */ /* 0x000ee4000802007f */
[----:B---3--:R-:W-:Y:S05]  /*18aa0*/  @!P1 BRA `(.L_x_812) ;  /* 0xfffffffc00f09947 */ /* 0x008fea000383ffff */
[----:B------:R-:W-:Y:S05]  /*18ab0*/  BRA `(.L_x_977) ;  /* 0xffffff8c00b47947 */ /* 0x000fea000383ffff */
.L_x_832:
        /* <DEDUP_REMOVED lines=11> */
.L_x_979:
[----:B------:R-:W-:Y:S05]  /*18b70*/  BSYNC B0 ;  /* 0x0000000000007941 */ /* 0x000fea0003800000 */
.L_x_978:
[----:B------:R-:W-:Y:S05]  /*18b80*/  BRA `(.L_x_980) ;  /* 0xffffff9c00987947 */ /* 0x000fea000383ffff */
.L_x_834:
[----:B------:R-:W-:Y:S01]  /*18b90*/  BSSY B0, `(.L_x_981) ;  /* 0x0000006000007945 */ /* 0x000fe20003800000 */
[----:B------:R-:W-:-:S07]  /*18ba0*/  IMAD.MOV.U32 R15, RZ, RZ, -0x1 ;  /* 0xffffffffff0f7424 */ /* 0x000fce00078e00ff */
[----:B01----:R-:W-:Y:S05]  /*18bb0*/  WARPSYNC.COLLECTIVE R15, `(.L_x_982) ;  /* 0x000000000f0c7348 */ /* 0x003fea0003c00000 */
[----:B------:R-:W-:Y:S02]  /*18bc0*/  ELECT P6, UR62, PT ;  /* 0x00000000003e782f */ /* 0x000fe400038c0000 */
[----:B------:R-:W-:Y:S01]  /*18bd0*/  MOV R14, UR62 ;  /* 0x0000003e000e7c02 */ /* 0x000fe20008000f00 */
[----:B01----:R-:W-:Y:S10]  /*18be0*/  ENDCOLLECTIVE ;  /* 0x000000000000791b */ /* 0x003ff40003800000 */
.L_x_982:
[----:B------:R-:W-:Y:S05]  /*18bf0*/  BSYNC B0 ;  /* 0x0000000000007941 */ /* 0x000fea0003800000 */
.L_x_981:
[----:B------:R-:W-:Y:S05]  /*18c00*/  BRA `(.L_x_983) ;  /* 0xffffff9c00a47947 */ /* 0x000fea000383ffff */
.L_x_836:
[----:B-1----:R1:W2:Y:S02]  /*18c10*/  SYNCS.PHASECHK.TRANS64.TRYWAIT P0, [R0+URZ+0x28c40], R2 ;  /* 0x028c4002000075a7 */ /* 0x0022a4000800017f */
[----:B--2---:R-:W-:Y:S05]  /*18c20*/  @!P0 NANOSLEEP.SYNCS 0x989680 ;  /* 0x009896800000895d */ /* 0x004fea0003900000 */
[----:B------:R-:W2:Y:S02]  /*18c30*/  @!P0 SYNCS.PHASECHK.TRANS64 P0, [R0+URZ+0x28c40], R2 ;  /* 0x028c4002000085a7 */ /* 0x000ea4000800007f */
[----:B--2---:R-:W-:Y:S05]  /*18c40*/  @!P0 BRA `(.L_x_836) ;  /* 0xfffffffc00f08947 */ /* 0x004fea000383ffff */
[----:B------:R-:W-:Y:S05]  /*18c50*/  BRA `(.L_x_984) ;  /* 0xffffffa000107947 */ /* 0x000fea000383ffff */
.L_x_840:
        /* <DEDUP_REMOVED lines=12> */
.L_x_985:
[----:B------:R-:W-:Y:S01]  /*18d20*/  IMAD.MOV.U32 R13, RZ, RZ, R3 ;  /* 0x000000ffff0d7224 */ /* 0x000fe200078e0003 */
[----:B------:R-:W-:-:S07]  /*18d30*/  MOV R4, R14 ;  /* 0x0000000e00047202 */ /* 0x000fce0000000f00 */
[----:B------:R-:W-:Y:S05]  /*18d40*/  WARPSYNC.COLLECTIVE R15, `(.L_x_986) ;  /* 0x000000000f087348 */ /* 0x000fea0003c00000 */
[----:B------:R0:W1:Y:S02]  /*18d50*/  SHFL.IDX P6, R14, R13, R12, R11 ;  /* 0x0000000c0d0e7389 */ /* 0x00006400000c000b */
[----:B01----:R-:W-:Y:S01]  /*18d60*/  ENDCOLLECTIVE ;  /* 0x000000000000791b */ /* 0x003fe20003800000 */
.L_x_986:
[----:B------:R-:W-:Y:S02]  /*18d70*/  IMAD.MOV.U32 R13, RZ, RZ, R2 ;  /* 0x000000ffff0d7224 */ /* 0x000fe400078e0002 */
[----:B------:R-:W-:Y:S02]  /*18d80*/  IMAD.MOV.U32 R12, RZ, RZ, 0x1 ;  /* 0x00000001ff0c7424 */ /* 0x000fe400078e00ff */
[----:B------:R-:W-:-:S07]  /*18d90*/  IMAD.MOV.U32 R5, RZ, RZ, R14 ;  /* 0x000000ffff057224 */ /* 0x000fce00078e000e */
[----:B------:R-:W-:Y:S05]  /*18da0*/  WARPSYNC.COLLECTIVE R15, `(.L_x_987) ;  /* 0x000000000f087348 */ /* 0x000fea0003c00000 */
[----:B------:R0:W1:Y:S02]  /*18db0*/  SHFL.IDX P6, R14, R13, R12, R11 ;  /* 0x0000000c0d0e7389 */ /* 0x00006400000c000b */
[----:B01----:R-:W-:Y:S01]  /*18dc0*/  ENDCOLLECTIVE ;  /* 0x000000000000791b */ /* 0x003fe20003800000 */
.L_x_987:
        /* <DEDUP_REMOVED lines=10> */
.L_x_988:
        /* <DEDUP_REMOVED lines=11> */
.L_x_989:
        /* <DEDUP_REMOVED lines=10> */
.L_x_990:
        /* <DEDUP_REMOVED lines=12> */
.L_x_991:
        /* <DEDUP_REMOVED lines=10> */
[----:B0-----:R-:W-:-:S07]  /*19120*/  MOV R4, R14 ;  /* 0x0000000e00047202 */ /* 0x001fce0000000f00 */
[----:B------:R-:W-:Y:S05]  /*19130*/  WARPSYNC.COLLECTIVE R15, `(.L_x_992) ;  /* 0x000000000f087348 */ /* 0x000fea0003c00000 */
[----:B------:R0:W1:Y:S02]  /*19140*/  SHFL.IDX P6, R14, R13, R12, R11 ;  /* 0x0000000c0d0e7389 */ /* 0x00006400000c000b */
[----:B01----:R-:W-:Y:S01]  /*19150*/  ENDCOLLECTIVE ;  /* 0x000000000000791b */ /* 0x003fe20003800000 */
.L_x_992:
[----:B------:R-:W-:Y:S01]  /*19160*/  IMAD.MOV.U32 R3, RZ, RZ, R14 ;  /* 0x000000ffff037224 */ /* 0x000fe200078e000e */
[----:B------:R-:W-:Y:S06]  /*19170*/  BRA `(.L_x_993) ;  /* 0xffffffa4007c7947 */ /* 0x000fec000383ffff */
.L_x_843:
[----:B0-----:R-:W2:Y:S02]  /*19180*/  LDL R2, [R1+0x4] ;  /* 0x0000040001027983 */ /* 0x001ea40000100800 */
[----:B--2---:R0:W1:Y:S02]  /*19190*/  SYNCS.PHASECHK.TRANS64.TRYWAIT P0, [R2+URZ+0x28c20], R0 ;  /* 0x028c2000020075a7 */ /* 0x004064000800017f */
[----:B-1----:R-:W-:Y:S05]  /*191a0*/  @!P0 NANOSLEEP.SYNCS 0x989680 ;  /* 0x009896800000895d */ /* 0x002fea0003900000 */
[----:B------:R-:W1:Y:S02]  /*191b0*/  @!P0 SYNCS.PHASECHK.TRANS64 P0, [R2+URZ+0x28c20], R0 ;  /* 0x028c2000020085a7 */ /* 0x000e64000800007f */
[----:B-1----:R-:W-:Y:S05]  /*191c0*/  @!P0 BRA `(.L_x_843) ;  /* 0xfffffffc00ec8947 */ /* 0x002fea000383ffff */
[----:B------:R-:W-:Y:S05]  /*191d0*/  BRA `(.L_x_994) ;  /* 0xffffffa400dc7947 */ /* 0x000fea000383ffff */
.L_x_847:
[----:B0-----:R0:W1:Y:S02]  /*191e0*/  SYNCS.PHASECHK.TRANS64.TRYWAIT P0, [R3+URZ+0x28c60], R0 ;  /* 0x028c6000030075a7 */ /* 0x001064000800017f */
[----:B-1----:R-:W-:Y:S05]  /*191f0*/  @!P0 NANOSLEEP.SYNCS 0x989680 ;  /* 0x009896800000895d */ /* 0x002fea0003900000 */
[----:B------:R-:W1:Y:S02]  /*19200*/  @!P0 SYNCS.PHASECHK.TRANS64 P0, [R3+URZ+0x28c60], R0 ;  /* 0x028c6000030085a7 */ /* 0x000e64000800007f */
[----:B-1----:R-:W-:Y:S05]  /*19210*/  @!P0 BRA `(.L_x_847) ;  /* 0xfffffffc00f08947 */ /* 0x002fea000383ffff */
[----:B------:R-:W-:Y:S05]  /*19220*/  BRA `(.L_x_995) ;  /* 0xffffffa8000c7947 */ /* 0x000fea000383ffff */
.L_x_866:
[----:B-1----:R1:W2:Y:S02]  /*19230*/  SYNCS.PHASECHK.TRANS64.TRYWAIT P0, [R3+URZ+0x28c40], R2 ;  /* 0x028c4002030075a7 */ /* 0x0022a4000800017f */
[----:B--2---:R-:W-:Y:S05]  /*19240*/  @!P0 NANOSLEEP.SYNCS 0x989680 ;  /* 0x009896800000895d */ /* 0x004fea0003900000 */
[----:B------:R-:W2:Y:S02]  /*19250*/  @!P0 SYNCS.PHASECHK.TRANS64 P0, [R3+URZ+0x28c40], R2 ;  /* 0x028c4002030085a7 */ /* 0x000ea4000800007f */
[----:B--2---:R-:W-:Y:S05]  /*19260*/  @!P0 BRA `(.L_x_866) ;  /* 0xfffffffc00f08947 */ /* 0x004fea000383ffff */
[----:B------:R-:W-:Y:S05]  /*19270*/  BRA `(.L_x_996) ;  /* 0xffffffb4003c7947 */ /* 0x000fea000383ffff */
.L_x_871:
[----:B0-----:R0:W2:Y:S02]  /*19280*/  SYNCS.PHASECHK.TRANS64.TRYWAIT P0, [R3+URZ+0x28c60], R2 ;  /* 0x028c6002030075a7 */ /* 0x0010a4000800017f */
[----:B--2---:R-:W-:Y:S05]  /*19290*/  @!P0 NANOSLEEP.SYNCS 0x989680 ;  /* 0x009896800000895d */ /* 0x004fea0003900000 */
[----:B------:R-:W2:Y:S02]  /*192a0*/  @!P0 SYNCS.PHASECHK.TRANS64 P0, [R3+URZ+0x28c60], R2 ;  /* 0x028c6002030085a7 */ /* 0x000ea4000800007f */
[----:B--2---:R-:W-:Y:S05]  /*192b0*/  @!P0 BRA `(.L_x_871) ;  /* 0xfffffffc00f08947 */ /* 0x004fea000383ffff */
[----:B------:R-:W-:Y:S05]  /*192c0*/  BRA `(.L_x_997) ;  /* 0xffffffb400c47947 */ /* 0x000fea000383ffff */
.L_x_886:
[----:B0-----:R0:W1:Y:S02]  /*192d0*/  SYNCS.PHASECHK.TRANS64.TRYWAIT P0, [R4+URZ+0x28c40], R2 ;  /* 0x028c4002040075a7 */ /* 0x001064000800017f */
[----:B-1----:R-:W-:Y:S05]  /*192e0*/  @!P0 NANOSLEEP.SYNCS 0x989680 ;  /* 0x009896800000895d */ /* 0x002fea0003900000 */
[----:B------:R-:W1:Y:S02]  /*192f0*/  @!P0 SYNCS.PHASECHK.TRANS64 P0, [R4+URZ+0x28c40], R2 ;  /* 0x028c4002040085a7 */ /* 0x000e64000800007f */
[----:B-1----:R-:W-:Y:S05]  /*19300*/  @!P0 BRA `(.L_x_886) ;  /* 0xfffffffc00f08947 */ /* 0x002fea000383ffff */
[----:B------:R-:W-:Y:S05]  /*19310*/  BRA `(.L_x_998) ;  /* 0xffffffc000d47947 */ /* 0x000fea000383ffff */
.L_x_891:
[----:B-1----:R1:W2:Y:S02]  /*19320*/  SYNCS.PHASECHK.TRANS64.TRYWAIT P0, [R4+URZ+0x28c60], R2 ;  /* 0x028c6002040075a7 */ /* 0x0022a4000800017f */
[----:B--2---:R-:W-:Y:S05]  /*19330*/  @!P0 NANOSLEEP.SYNCS 0x989680 ;  /* 0x009896800000895d */ /* 0x004fea0003900000 */
[----:B------:R-:W2:Y:S02]  /*19340*/  @!P0 SYNCS.PHASECHK.TRANS64 P0, [R4+URZ+0x28c60], R2 ;  /* 0x028c6002040085a7 */ /* 0x000ea4000800007f */
[----:B--2---:R-:W-:Y:S05]  /*19350*/  @!P0 BRA `(.L_x_891) ;  /* 0xfffffffc00f08947 */ /* 0x004fea000383ffff */
[----:B------:R-:W-:Y:S05]  /*19360*/  BRA `(.L_x_999) ;  /* 0xffffffc400587947 */ /* 0x000fea000383ffff */
.L_x_906:
[----:B-1----:R1:W2:Y:S02]  /*19370*/  SYNCS.PHASECHK.TRANS64.TRYWAIT P0, [R4+URZ+0x28c40], R2 ;  /* 0x028c4002040075a7 */ /* 0x0022a4000800017f */
[----:B--2---:R-:W-:Y:S05]  /*19380*/  @!P0 NANOSLEEP.SYNCS 0x989680 ;  /* 0x009896800000895d */ /* 0x004fea0003900000 */
[----:B------:R-:W2:Y:S02]  /*19390*/  @!P0 SYNCS.PHASECHK.TRANS64 P0, [R4+URZ+0x28c40], R2 ;  /* 0x028c4002040085a7 */ /* 0x000ea4000800007f */
[----:B--2---:R-:W-:Y:S05]  /*193a0*/  @!P0 BRA `(.L_x_906) ;  /* 0xfffffffc00f08947 */ /* 0x004fea000383ffff */
[----:B------:R-:W-:Y:S05]  /*193b0*/  BRA `(.L_x_1000) ;  /* 0xffffffd000447947 */ /* 0x000fea000383ffff */
.L_x_911:
[----:B0-----:R0:W2:Y:S02]  /*193c0*/  SYNCS.PHASECHK.TRANS64.TRYWAIT P0, [R4+URZ+0x28c60], R2 ;  /* 0x028c6002040075a7 */ /* 0x0010a4000800017f */
[----:B--2---:R-:W-:Y:S05]  /*193d0*/  @!P0 NANOSLEEP.SYNCS 0x989680 ;  /* 0x009896800000895d */ /* 0x004fea0003900000 */
[----:B------:R-:W2:Y:S02]  /*193e0*/  @!P0 SYNCS.PHASECHK.TRANS64 P0, [R4+URZ+0x28c60], R2 ;  /* 0x028c6002040085a7 */ /* 0x000ea4000800007f */
[----:B--2---:R-:W-:Y:S05]  /*193f0*/  @!P0 BRA `(.L_x_911) ;  /* 0xfffffffc00f08947 */ /* 0x004fea000383ffff */
[----:B------:R-:W-:Y:S05]  /*19400*/  BRA `(.L_x_1001) ;  /* 0xffffffd000cc7947 */ /* 0x000fea000383ffff */
.L_x_927:
[----:B------:R-:W-:Y:S01]  /*19410*/  BSSY B0, `(.L_x_1002) ;  /* 0x0000008000007945 */ /* 0x000fe20003800000 */
[----:B------:R-:W-:Y:S02]  /*19420*/  IMAD.MOV.U32 R13, RZ, RZ, R16 ;  /* 0x000000ffff0d7224 */ /* 0x000fe400078e0010 */
[----:B------:R-:W-:Y:S02]  /*19430*/  IMAD.MOV.U32 R12, RZ, RZ, RZ ;  /* 0x000000ffff0c7224 */ /* 0x000fe400078e00ff */
[----:B------:R-:W-:Y:S02]  /*19440*/  IMAD.MOV.U32 R11, RZ, RZ, 0x1f ;  /* 0x0000001fff0b7424 */ /* 0x000fe400078e00ff */
[----:B------:R-:W-:-:S07]  /*19450*/  IMAD.MOV.U32 R15, RZ, RZ, -0x1 ;  /* 0xffffffffff0f7424 */ /* 0x000fce00078e00ff */
[----:B-1---5:R-:W-:Y:S05]  /*19460*/  WARPSYNC.COLLECTIVE R15, `(.L_x_1003) ;  /* 0x000000000f087348 */ /* 0x022fea0003c00000 */
[----:B------:R0:W2:Y:S02]  /*19470*/  SHFL.IDX P6, R14, R13, R12, R11 ;  /* 0x0000000c0d0e7389 */ /* 0x0000a400000c000b */
[----:B012--5:R-:W-:Y:S01]  /*19480*/  ENDCOLLECTIVE ;  /* 0x000000000000791b */ /* 0x027fe20003800000 */
.L_x_1003:
[----:B------:R-:W-:Y:S05]  /*19490*/  BSYNC B0 ;  /* 0x0000000000007941 */ /* 0x000fea0003800000 */
.L_x_1002:
        /* <DEDUP_REMOVED lines=9> */
.L_x_1004:
        /* <DEDUP_REMOVED lines=18> */
.L_x_1005:
[----:B------:R-:W-:Y:S01]  /*19650*/  MOV R12, 0x2 ;  /* 0x00000002000c7802 */ /* 0x000fe20000000f00 */
[----:B------:R-:W-:-:S05]  /*19660*/  IMAD.MOV.U32 R3, RZ, RZ, R14 ;  /* 0x000000ffff037224 */ /* 0x000fca00078e000e */
[----:B------:R-:W-:-:S05]  /*19670*/  SEL R5, R3, RZ, P1 ;  /* 0x000000ff03057207 */ /* 0x000fca0000800000 */
[----:B------:R-:W-:-:S04]  /*19680*/  IMAD.IADD R3, R2, 0x1, R5 ;  /* 0x0000000102037824 */ /* 0x000fc800078e0205 */
[----:B------:R-:W-:-:S07]  /*19690*/  IMAD.MOV.U32 R13, RZ, RZ, R3 ;  /* 0x000000ffff0d7224 */ /* 0x000fce00078e0003 */
[----:B------:R-:W-:Y:S05]  /*196a0*/  WARPSYNC.COLLECTIVE R15, `(.L_x_1006) ;  /* 0x000000000f087348 */ /* 0x000fea0003c00000 */
[----:B------:R0:W1:Y:S02]  /*196b0*/  SHFL.UP P6, R14, R13, R12, R11 ;  /* 0x0400000c0d0e7389 */ /* 0x00006400000c000b */
[----:B01----:R-:W-:Y:S01]  /*196c0*/  ENDCOLLECTIVE ;  /* 0x000000000000791b */ /* 0x003fe20003800000 */
.L_x_1006:
[----:B------:R-:W-:Y:S02]  /*196d0*/  IMAD.MOV.U32 R12, RZ, RZ, 0x4 ;  /* 0x00000004ff0c7424 */ /* 0x000fe400078e00ff */
[----:B------:R-:W-:-:S05]  /*196e0*/  IMAD.MOV.U32 R5, RZ, RZ, R14 ;  /* 0x000000ffff057224 */ /* 0x000fca00078e000e */
[----:B------:R-:W-:-:S05]  /*196f0*/  SEL R5, R5, RZ, P2 ;  /* 0x000000ff05057207 */ /* 0x000fca0001000000 */
[----:B------:R-:W-:-:S04]  /*19700*/  IMAD.IADD R3, R3, 0x1, R5 ;  /* 0x0000000103037824 */ /* 0x000fc800078e0205 */
[----:B------:R-:W-:-:S07]  /*19710*/  IMAD.MOV.U32 R13, RZ, RZ, R3 ;  /* 0x000000ffff0d7224 */ /* 0x000fce00078e0003 */
[----:B------:R-:W-:Y:S05]  /*19720*/  WARPSYNC.COLLECTIVE R15, `(.L_x_1007) ;  /* 0x000000000f087348 */ /* 0x000fea0003c00000 */
[----:B------:R0:W1:Y:S02]  /*19730*/  SHFL.UP P6, R14, R13, R12, R11 ;  /* 0x0400000c0d0e7389 */ /* 0x00006400000c000b */
[----:B01----:R-:W-:Y:S01]  /*19740*/  ENDCOLLECTIVE ;  /* 0x000000000000791b */ /* 0x003fe20003800000 */
.L_x_1007:
        /* <DEDUP_REMOVED lines=8> */
.L_x_1008:
        /* <DEDUP_REMOVED lines=8> */
.L_x_1009:
[----:B------:R-:W-:Y:S02]  /*19850*/  IMAD.MOV.U32 R12, RZ, RZ, 0x1f ;  /* 0x0000001fff0c7424 */ /* 0x000fe400078e00ff */
[----:B------:R-:W-:Y:S02]  /*19860*/  IMAD.MOV.U32 R11, RZ, RZ, 0x1f ;  /* 0x0000001fff0b7424 */ /* 0x000fe400078e00ff */
[----:B------:R-:W-:-:S05]  /*19870*/  IMAD.MOV.U32 R5, RZ, RZ, R14 ;  /* 0x000000ffff057224 */ /* 0x000fca00078e000e */
[----:B------:R-:W-:-:S05]  /*19880*/  SEL R5, R5, RZ, P5 ;  /* 0x000000ff05057207 */ /* 0x000fca0002800000 */
[----:B------:R-:W-:-:S04]  /*19890*/  IMAD.IADD R3, R3, 0x1, R5 ;  /* 0x0000000103037824 */ /* 0x000fc800078e0205 */
[----:B------:R-:W-:-:S07]  /*198a0*/  IMAD.MOV.U32 R13, RZ, RZ, R3 ;  /* 0x000000ffff0d7224 */ /* 0x000fce00078e0003 */
[----:B------:R-:W-:Y:S05]  /*198b0*/  WARPSYNC.COLLECTIVE R15, `(.L_x_1010) ;  /* 0x000000000f087348 */ /* 0x000fea0003c00000 */
[----:B------:R0:W1:Y:S02]  /*198c0*/  SHFL.IDX P6, R14, R13, R12, R11 ;  /* 0x0000000c0d0e7389 */ /* 0x00006400000c000b */
[----:B01----:R-:W-:Y:S01]  /*198d0*/  ENDCOLLECTIVE ;  /* 0x000000000000791b */ /* 0x003fe20003800000 */
.L_x_1010:
[----:B------:R-:W-:Y:S01]  /*198e0*/  IMAD.MOV.U32 R6, RZ, RZ, R14 ;  /* 0x000000ffff067224 */ /* 0x000fe200078e000e */
[----:B------:R-:W-:Y:S06]  /*198f0*/  BRA `(.L_x_1011) ;  /* 0xffffffdc00247947 */ /* 0x000fec000383ffff */
.L_x_932:
[----:B------:R-:W-:Y:S01]  /*19900*/  BSSY B0, `(.L_x_1012) ;  /* 0x0000008000007945 */ /* 0x000fe20003800000 */
[----:B-----5:R-:W-:Y:S01]  /*19910*/  IMAD.MOV.U32 R13, RZ, RZ, R2 ;  /* 0x000000ffff0d7224 */ /* 0x020fe200078e0002 */
[----:B------:R-:W-:Y:S01]  /*19920*/  MOV R11, RZ ;  /* 0x000000ff000b7202 */ /* 0x000fe20000000f00 */
[----:B------:R-:W-:Y:S02]  /*19930*/  IMAD.MOV.U32 R12, RZ, RZ, 0x1 ;  /* 0x00000001ff0c7424 */ /* 0x000fe400078e00ff */
[----:B------:R-:W-:-:S07]  /*19940*/  IMAD.MOV.U32 R15, RZ, RZ, -0x1 ;  /* 0xffffffffff0f7424 */ /* 0x000fce00078e00ff */
[----:B0-----:R-:W-:Y:S05]  /*19950*/  WARPSYNC.COLLECTIVE R15, `(.L_x_1013) ;  /* 0x000000000f087348 */ /* 0x001fea0003c00000 */
[----:B------:R1:W2:Y:S02]  /*19960*/  SHFL.UP P6, R14, R13, R12, R11 ;  /* 0x0400000c0d0e7389 */ /* 0x0002a400000c000b */
[----:B012---:R-:W-:Y:S01]  /*19970*/  ENDCOLLECTIVE ;  /* 0x000000000000791b */ /* 0x007fe20003800000 */
.L_x_1013:
[----:B------:R-:W-:Y:S05]  /*19980*/  BSYNC B0 ;  /* 0x0000000000007941 */ /* 0x000fea0003800000 */
.L_x_1012:
        /* <DEDUP_REMOVED lines=9> */
.L_x_1014:
        /* <DEDUP_REMOVED lines=8> */
.L_x_1015:
        /* <DEDUP_REMOVED lines=8> */
.L_x_1016:
        /* <DEDUP_REMOVED lines=8> */
.L_x_1017:
[----:B------:R-:W-:Y:S02]  /*19ba0*/  IMAD.MOV.U32 R12, RZ, RZ, 0x1f ;  /* 0x0000001fff0c7424 */ /* 0x000fe400078e00ff */
[----:B------:R-:W-:Y:S02]  /*19bb0*/  IMAD.MOV.U32 R11, RZ, RZ, 0x1f ;  /* 0x0000001fff0b7424 */ /* 0x000fe400078e00ff */
[----:B------:R-:W-:-:S05]  /*19bc0*/  IMAD.MOV.U32 R5, RZ, RZ, R14 ;  /* 0x000000ffff057224 */ /* 0x000fca00078e000e */
[----:B------:R-:W-:-:S05]  /*19bd0*/  SEL R5, R5, RZ, P5 ;  /* 0x000000ff05057207 */ /* 0x000fca0002800000 */
[----:B------:R-:W-:-:S05]  /*19be0*/  IMAD.IADD R3, R3, 0x1, R5 ;  /* 0x0000000103037824 */ /* 0x000fca00078e0205 */
[----:B------:R-:W-:-:S07]  /*19bf0*/  MOV R13, R3 ;  /* 0x00000003000d7202 */ /* 0x000fce0000000f00 */
[----:B------:R-:W-:Y:S05]  /*19c00*/  WARPSYNC.COLLECTIVE R15, `(.L_x_1018) ;  /* 0x000000000f087348 */ /* 0x000fea0003c00000 */
[----:B------:R0:W1:Y:S02]  /*19c10*/  SHFL.IDX P6, R14, R13, R12, R11 ;  /* 0x0000000c0d0e7389 */ /* 0x00006400000c000b */
[----:B01----:R-:W-:Y:S01]  /*19c20*/  ENDCOLLECTIVE ;  /* 0x000000000000791b */ /* 0x003fe20003800000 */
.L_x_1018:
[----:B------:R-:W-:Y:S01]  /*19c30*/  IMAD.MOV.U32 R6, RZ, RZ, R14 ;  /* 0x000000ffff067224 */ /* 0x000fe200078e000e */
[----:B------:R-:W-:Y:S06]  /*19c40*/  BRA `(.L_x_1019) ;  /* 0xffffffd800ec7947 */ /* 0x000fec000383ffff */
.L_x_934:
[----:B------:R-:W-:Y:S01]  /*19c50*/  BSSY B0, `(.L_x_1020) ;  /* 0x0000006000007945 */ /* 0x000fe20003800000 */
[----:B------:R-:W-:Y:S01]  /*19c60*/  PLOP3.LUT P6, PT, P6, PT, PT, 0x8, 0x0 ;  /* 0x000000000000781c */ /* 0x000fe200037ce170 */
[----:B------:R-:W-:-:S12]  /*19c70*/  IMAD.MOV.U32 R15, RZ, RZ, -0x1 ;  /* 0xffffffffff0f7424 */ /* 0x000fd800078e00ff */
[----:B0----5:R-:W-:Y:S05]  /*19c80*/  WARPSYNC.COLLECTIVE R15, `(.L_x_1021) ;  /* 0x000000000f087348 */ /* 0x021fea0003c00000 */
[----:B------:R-:W-:Y:S01]  /*19c90*/  VOTE.ANY R14, PT, P6 ;  /* 0x00000000000e7806 */ /* 0x000fe200030e0100 */
[----:B0----5:R-:W-:Y:S06]  /*19ca0*/  ENDCOLLECTIVE ;  /* 0x000000000000791b */ /* 0x021fec0003800000 */
.L_x_1021:
[----:B------:R-:W-:Y:S05]  /*19cb0*/  BSYNC B0 ;  /* 0x0000000000007941 */ /* 0x000fea0003800000 */
.L_x_1020:
        /* <DEDUP_REMOVED lines=9> */
.L_x_1022:
[----:B------:R-:W-:Y:S01]  /*19d50*/  IMAD.MOV.U32 R17, RZ, RZ, R14 ;  /* 0x000000ffff117224 */ /* 0x000fe200078e000e */
[----:B------:R-:W-:Y:S06]  /*19d60*/  BRA `(.L_x_1023) ;  /* 0xffffffd800dc7947 */ /* 0x000fec000383ffff */
.L_x_936:
[----:B------:R-:W-:Y:S01]  /*19d70*/  BSSY B0, `(.L_x_1024) ;  /* 0x0000007000007945 */ /* 0x000fe20003800000 */
[----:B------:R-:W-:Y:S02]  /*19d80*/  IMAD.MOV.U32 R13, RZ, RZ, R3 ;  /* 0x000000ffff0d7224 */ /* 0x000fe400078e0003 */
[----:B------:R-:W-:Y:S02]  /*19d90*/  IMAD.MOV.U32 R11, RZ, RZ, 0x1f ;  /* 0x0000001fff0b7424 */ /* 0x000fe400078e00ff */
[----:B------:R-:W-:-:S07]  /*19da0*/  IMAD.MOV.U32 R15, RZ, RZ, -0x1 ;  /* 0xffffffffff0f7424 */ /* 0x000fce00078e00ff */
[----:B0-2--5:R-:W-:Y:S05]  /*19db0*/  WARPSYNC.COLLECTIVE R15, `(.L_x_1025) ;  /* 0x000000000f087348 */ /* 0x025fea0003c00000 */
[----:B------:R1:W3:Y:S02]  /*19dc0*/  SHFL.IDX P6, R14, R13, R12, R11 ;  /* 0x0000000c0d0e7389 */ /* 0x0002e400000c000b */
[----:B0123-5:R-:W-:Y:S01]  /*19dd0*/  ENDCOLLECTIVE ;  /* 0x000000000000791b */ /* 0x02ffe20003800000 */
.L_x_1025:
[----:B------:R-:W-:Y:S05]  /*19de0*/  BSYNC B0 ;  /* 0x0000000000007941 */ /* 0x000fea0003800000 */
.L_x_1024:
[----:B------:R-:W-:Y:S01]  /*19df0*/  IMAD.MOV.U32 R2, RZ, RZ, R14 ;  /* 0x000000ffff027224 */ /* 0x000fe200078e000e */
[----:B------:R-:W-:Y:S06]  /*19e00*/  BRA `(.L_x_935) ;  /* 0xffffffd800d07947 */ /* 0x000fec000383ffff */
.L_x_940:
[----:B0-----:R0:W1:Y:S02]  /*19e10*/  SYNCS.PHASECHK.TRANS64.TRYWAIT P0, [R0+URZ+0x28c20], R3 ;  /* 0x028c2003000075a7 */ /* 0x001064000800017f */
[----:B-1----:R-:W-:Y:S05]  /*19e20*/  @!P0 NANOSLEEP.SYNCS 0x989680 ;  /* 0x009896800000895d */ /* 0x002fea0003900000 */
[----:B------:R-:W1:Y:S02]  /*19e30*/  @!P0 SYNCS.PHASECHK.TRANS64 P0, [R0+URZ+0x28c20], R3 ;  /* 0x028c2003000085a7 */ /* 0x000e64000800007f */
[----:B-1----:R-:W-:Y:S05]  /*19e40*/  @!P0 BRA `(.L_x_940) ;  /* 0xfffffffc00f08947 */ /* 0x002fea000383ffff */
[----:B------:R-:W-:Y:S05]  /*19e50*/  BRA `(.L_x_1026) ;  /* 0xffffffdc00c47947 */ /* 0x000fea000383ffff */
.L_x_941:
        /* <DEDUP_REMOVED lines=8> */
[----:B0----5:R-:W-:Y:S05]  /*19ee0*/  WARPSYNC.COLLECTIVE R15, `(.L_x_1028) ;  /* 0x000000000f087348 */ /* 0x021fea0003c00000 */
[----:B------:R1:W2:Y:S02]  /*19ef0*/  SHFL.IDX P6, R14, R13, R12, R11 ;  /* 0x0000000c0d0e7389 */ /* 0x0002a400000c000b */
[----:B012--5:R-:W-:Y:S01]  /*19f00*/  ENDCOLLECTIVE ;  /* 0x000000000000791b */ /* 0x027fe20003800000 */
.L_x_1028:
[----:B------:R-:W-:Y:S05]  /*19f10*/  BSYNC B0 ;  /* 0x0000000000007941 */ /* 0x000fea0003800000 */
.L_x_1027:
[----:B------:R-:W-:Y:S05]  /*19f20*/  BRA `(.L_x_1029) ;  /* 0xffffffdc00ac7947 */ /* 0x000fea000383ffff */
.L_x_942:
[----:B------:R-:W-:Y:S01]  /*19f30*/  BSSY B0, `(.L_x_1030) ;  /* 0x0000006000007945 */ /* 0x000fe20003800000 */
[----:B------:R-:W-:-:S07]  /*19f40*/  IMAD.MOV.U32 R15, RZ, RZ, -0x1 ;  /* 0xffffffffff0f7424 */ /* 0x000fce00078e00ff */
[----:B01---5:R-:W-:Y:S05]  /*19f50*/  WARPSYNC.COLLECTIVE R15, `(.L_x_1031) ;  /* 0x000000000f0c7348 */ /* 0x023fea0003c00000 */
[----:B------:R-:W-:Y:S02]  /*19f60*/  ELECT P6, UR62, PT ;  /* 0x00000000003e782f */ /* 0x000fe400038c0000 */
[----:B------:R-:W-:Y:S01]  /*19f70*/  MOV R14, UR62 ;  /* 0x0000003e000e7c02 */ /* 0x000fe20008000f00 */
[----:B01---5:R-:W-:Y:S10]  /*19f80*/  ENDCOLLECTIVE ;  /* 0x000000000000791b */ /* 0x023ff40003800000 */
.L_x_1031:
[----:B------:R-:W-:Y:S05]  /*19f90*/  BSYNC B0 ;  /* 0x0000000000007941 */ /* 0x000fea0003800000 */
.L_x_1030:
[----:B------:R-:W-:Y:S05]  /*19fa0*/  BRA `(.L_x_1032) ;  /* 0xffffffdc00a07947 */ /* 0x000fea000383ffff */
.L_x_944:
[----:B0-----:R0:W1:Y:S02]  /*19fb0*/  SYNCS.PHASECHK.TRANS64.TRYWAIT P0, [R6+URZ], R5 ;  /* 0x00000005060075a7 */ /* 0x001064000800017f */
[----:B-1----:R-:W-:Y:S05]  /*19fc0*/  @!P0 NANOSLEEP.SYNCS 0x989680 ;  /* 0x009896800000895d */ /* 0x002fea0003900000 */
[----:B------:R-:W1:Y:S02]  /*19fd0*/  @!P0 SYNCS.PHASECHK.TRANS64 P0, [R6+URZ], R5 ;  /* 0x00000005060085a7 */ /* 0x000e64000800007f */
[----:B-1----:R-:W-:Y:S05]  /*19fe0*/  @!P0 BRA `(.L_x_944) ;  /* 0xfffffffc00f08947 */ /* 0x002fea000383ffff */
[----:B------:R-:W-:Y:S05]  /*19ff0*/  BRA `(.L_x_1033) ;  /* 0xffffffdc00dc7947 */ /* 0x000fea000383ffff */
.L_x_945:
[----:B-1----:R1:W2:Y:S02]  /*1a000*/  SYNCS.PHASECHK.TRANS64.TRYWAIT P0, [R7+URZ], R2 ;  /* 0x00000002070075a7 */ /* 0x0022a4000800017f */
[----:B--2---:R-:W-:Y:S05]  /*1a010*/  @!P0 NANOSLEEP.SYNCS 0x989680 ;  /* 0x009896800000895d */ /* 0x004fea0003900000 */
[----:B------:R-:W2:Y:S02]  /*1a020*/  @!P0 SYNCS.PHASECHK.TRANS64 P0, [R7+URZ], R2 ;  /* 0x00000002070085a7 */ /* 0x000ea4000800007f */
[----:B--2---:R-:W-:Y:S05]  /*1a030*/  @!P0 BRA `(.L_x_945) ;  /* 0xfffffffc00f08947 */ /* 0x004fea000383ffff */
[----:B------:R-:W-:Y:S05]  /*1a040*/  BRA `(.L_x_1034) ;  /* 0xffffffdc00d07947 */ /* 0x000fea000383ffff */
.L_x_947:
[----:B--2---:R2:W3:Y:S02]  /*1a050*/  SYNCS.PHASECHK.TRANS64.TRYWAIT P0, [R4+URZ], R5 ;  /* 0x00000005040075a7 */ /* 0x0044e4000800017f */
[----:B---3--:R-:W-:Y:S05]  /*1a060*/  @!P0 NANOSLEEP.SYNCS 0x989680 ;  /* 0x009896800000895d */ /* 0x008fea0003900000 */
[----:B------:R-:W3:Y:S02]  /*1a070*/  @!P0 SYNCS.PHASECHK.TRANS64 P0, [R4+URZ], R5 ;  /* 0x00000005040085a7 */ /* 0x000ee4000800007f */
[----:B---3--:R-:W-:Y:S05]  /*1a080*/  @!P0 BRA `(.L_x_947) ;  /* 0xfffffffc00f08947 */ /* 0x008fea000383ffff */
[----:B------:R-:W-:Y:S05]  /*1a090*/  BRA `(.L_x_1035) ;  /* 0xffffffdc00d87947 */ /* 0x000fea000383ffff */
.L_x_1036:
        /* <DEDUP_REMOVED lines=14> */
.L_x_6022:


//--------------------- .text._ZN7cutlass13device_kernelIN5flash11enable_sm90INS1_16FlashAttnFwdSm90INS1_25CollectiveMainloopFwdSm90ILi2EN4cute5tupleIJNS5_1CILi1EEES8_S8_EEENS6_IJNS7_ILi64EEESA_SA_EEELi512ENS_6half_tEfNS_4arch4Sm90ELb0ELb0ELb1ELb1ELb0ELb0ELb1ELb0ELb0ELb1ELb0ELb0EEENS1_21CollectiveEpilogueFwdINS6_IJSA_NS7_ILi512EEESA_EEES9_SC_SE_Li256ELb1ELb1ELb0ELb0EEENS1_36VarlenDynamicPersistentTileSchedulerILi64ELi64ELi256ELi128ELb0ELb1ELb1ELb0ELb1ELb1EEEEEEEEEvNT_6ParamsE --------------------------
	.section	.text._ZN7cutlass13device_kernelIN5flash11enable_sm90INS1_16FlashAttnFwdSm90INS1_25CollectiveMainloopFwdSm90ILi2EN4cute5tupleIJNS5_1CILi1EEES8_S8_EEENS6_IJNS7_ILi64EEESA_SA_EEELi512ENS_6half_tEfNS_4arch4Sm90ELb0ELb0ELb1ELb1ELb0ELb0ELb1ELb0ELb0ELb1ELb0ELb0EEENS1_21CollectiveEpilogueFwdINS6_IJSA_NS7_ILi512EEESA_EEES9_SC_SE_Li256ELb1ELb1ELb0ELb0EEENS1_36VarlenDynamicPersistentTileSchedulerILi64ELi64ELi256ELi128ELb0ELb1ELb1ELb0ELb1ELb1EEEEEEEEEvNT_6ParamsE,"ax",@progbits
	.align	128
.text._ZN7cutlass13device_kernelIN5flash11enable_sm90INS1_16FlashAttnFwdSm90INS1_25CollectiveMainloopFwdSm90ILi2EN4cute5tupleIJNS5_1CILi1EEES8_S8_EEENS6_IJNS7_ILi64EEESA_SA_EEELi512ENS_6half_tEfNS_4arch4Sm90ELb0ELb0ELb1ELb1ELb0ELb0ELb1ELb0ELb0ELb1ELb0ELb0EEENS1_21CollectiveEpilogueFwdINS6_IJSA_NS7_ILi512EEESA_EEES9_SC_SE_Li256ELb1ELb1ELb0ELb0EEENS1_36VarlenDynamicPersistentTileSchedulerILi64ELi64ELi256ELi128ELb0ELb1ELb1ELb0ELb1ELb1EEEEEEEEEvNT_6ParamsE:
        .type           _ZN7cutlass13device_kernelIN5flash11enable_sm90INS1_16FlashAttnFwdSm90INS1_25CollectiveMainloopFwdSm90ILi2EN4cute5tupleIJNS5_1CILi1EEES8_S8_EEENS6_IJNS7_ILi64EEESA_SA_EEELi512ENS_6half_tEfNS_4arch4Sm90ELb0ELb0ELb1ELb1ELb0ELb0ELb1ELb0ELb0ELb1ELb0ELb0EEENS1_21CollectiveEpilogueFwdINS6_IJSA_NS7_ILi512EEESA_EEES9_SC_SE_Li256ELb1ELb1ELb0ELb0EEENS1_36VarlenDynamicPersistentTileSchedulerILi64ELi64ELi256ELi128ELb0ELb1ELb1ELb0ELb1ELb1EEEEEEEEEvNT_6ParamsE,@function
        .size           _ZN7cutlass13device_kernelIN5flash11enable_sm90INS1_16FlashAttnFwdSm90INS1_25CollectiveMainloopFwdSm90ILi2EN4cute5tupleIJNS5_1CILi1EEES8_S8_EEENS6_IJNS7_ILi64EEESA_SA_EEELi512ENS_6half_tEfNS_4arch4Sm90ELb0ELb0ELb1ELb1ELb0ELb0ELb1ELb0ELb0ELb1ELb0ELb0EEENS1_21CollectiveEpilogueFwdINS6_IJSA_NS7_ILi512EEESA_EEES9_SC_SE_Li256ELb1ELb1ELb0ELb0EEENS1_36VarlenDynamicPersistentTileSchedulerILi64ELi64ELi256ELi128ELb0ELb1ELb1ELb0ELb1ELb1EEEEEEEEEvNT_6ParamsE,(.L_x_6023 - _ZN7cutlass13device_kernelIN5flash11enable_sm90INS1_16FlashAttnFwdSm90INS1_25CollectiveMainloopFwdSm90ILi2EN4cute5tupleIJNS5_1CILi1EEES8_S8_EEENS6_IJNS7_ILi64EEESA_SA_EEELi512ENS_6half_tEfNS_4arch4Sm90ELb0ELb0ELb1ELb1ELb0ELb0ELb1ELb0ELb0ELb1ELb0ELb0EEENS1_21CollectiveEpilogueFwdINS6_IJSA_NS7_ILi512EEESA_EEES9_SC_SE_Li256ELb1ELb1ELb0ELb0EEENS1_36VarlenDynamicPersistentTileSchedulerILi64ELi64ELi256ELi128ELb0ELb1ELb1ELb0ELb1ELb1EEEEEEEEEvNT_6ParamsE)
        .other          _ZN7cutlass13device_kernelIN5flash11enable_sm90INS1_16FlashAttnFwdSm90INS1_25CollectiveMainloopFwdSm90ILi2EN4cute5tupleIJNS5_1CILi1EEES8_S8_EEENS6_IJNS7_ILi64EEESA_SA_EEELi512ENS_6half_tEfNS_4arch4Sm90ELb0ELb0ELb1ELb1ELb0ELb0ELb1ELb0ELb0ELb1ELb0ELb0EEENS1_21CollectiveEpilogueFwdINS6_IJSA_NS7_ILi512EEESA_EEES9_SC_SE_Li256ELb1ELb1ELb0ELb0EEENS1_36VarlenDynamicPersistentTileSchedulerILi64ELi64ELi256ELi128ELb0ELb1ELb1ELb0ELb1ELb1EEEEEEEEEvNT_6ParamsE,@"STO_CUDA_ENTRY STV_DEFAULT"
_ZN7cutlass13device_kernelIN5flash11enable_sm90INS1_16FlashAttnFwdSm90INS1_25CollectiveMainloopFwdSm90ILi2EN4cute5tupleIJNS5_1CILi1EEES8_S8_EEENS6_IJNS7_ILi64EEESA_SA_EEELi512ENS_6half_tEfNS_4arch4Sm90ELb0ELb0ELb1ELb1ELb0ELb0ELb1ELb0ELb0ELb1ELb0ELb0EEENS1_21CollectiveEpilogueFwdINS6_IJSA_NS7_ILi512EEESA_EEES9_SC_SE_Li256ELb1ELb1ELb0ELb0EEENS1_36VarlenDynamicPersistentTileSchedulerILi64ELi64ELi256ELi128ELb0ELb1ELb1ELb0ELb1ELb1EEEEEEEEEvNT_6ParamsE:
        /* <DEDUP_REMOVED lines=17> */
.L_x_1038:
[----:B------:R-:W-:Y:S05]  /*0110*/  BSYNC B0 ;  /* 0x0000000000007941 */ /* 0x000fea0003800000 */
.L_x_1037:
        /* <DEDUP_REMOVED lines=39> */
.L_x_1039:
        /* <DEDUP_REMOVED lines=22> */
.L_x_1040:
        /* <DEDUP_REMOVED lines=18> */
.L_x_1041:
        /* <DEDUP_REMOVED lines=22> */
.L_x_1042:
        /* <DEDUP_REMOVED lines=22> */
.L_x_1043:
[----:B------:R-:W-:Y:S01]  /*08d0*/  ISETP.NE.AND P0, PT, R3, RZ, PT ;  /* 0x000000ff0300720c */ /* 0x000fe20003f05270 */
[----:B------:R-:W-:Y:S01]  /*08e0*/  NOP ;  /* 0x0000000000007918 */ /* 0x000fe20000000000 */
[----:B------:R-:W-:Y:S01]  /*08f0*/  ULDC.64 UR38, c[0x0][0x208] ;  /* 0x0000820000267ab9 */ /* 0x000fe20000000a00 */
[----:B01234-:R-:W-:Y:S10]  /*0900*/  BAR.SYNC.DEFER_BLOCKING 0x0 ;  /* 0x0000000000007b1d */ /* 0x01fff40000010000 */
[----:B------:R-:W-:Y:S05]  /*0910*/  @!P0 BRA `(.L_x_1044) ;  /* 0x000000b800848947 */ /* 0x000fea0003800000 */
.L_x_1045:
        /* <DEDUP_REMOVED lines=23> */
[----:B------:R-:W-:Y:S01]  /*0a90*/  IMAD.MOV.U32 R193, RZ, RZ, RZ ;  /* 0x000000ffffc17224 */ /* 0x000fe200078e00ff */
[----:B------:R-:W-:Y:S01]  /*0aa0*/  SHF.R.S32.HI R0, RZ, 0x1f, R199 ;  /* 0x0000001fff007819 */ /* 0x000fe200000114c7 */
[----:B------:R-:W-:-:S03]  /*0ab0*/  UMOV UR36, URZ ;  /* 0x0000003f00247c82 */ /* 0x000fc60008000000 */
[CC--:B------:R-:W-:Y:S02]  /*0ac0*/  LEA.HI R2, R0.reuse, R199.reuse, RZ, 0x4 ;  /* 0x000000c700027211 */ /* 0x0c0fe400078f20ff */
[CC--:B------:R-:W-:Y:S02]  /*0ad0*/  LEA.HI R5, R0.reuse, R199.reuse, RZ, 0x5 ;  /* 0x000000c700057211 */ /* 0x0c0fe400078f28ff */
[----:B------:R-:W-:Y:S02]  /*0ae0*/  SHF.R.S32.HI R3, RZ, 0x4, R2 ;  /* 0x00000004ff037819 */ /* 0x000fe40000011402 */
[----:B------:R-:W-:Y:S02]  /*0af0*/  LEA.HI R7, R0, R199, RZ, 0x2 ;  /* 0x000000c700077211 */ /* 0x000fe400078f10ff */
[----:B------:R-:W-:Y:S02]  /*0b00*/  LEA.HI R4, R2, R3, RZ, 0x1 ;  /* 0x0000000302047211 */ /* 0x000fe400078f08ff */
[----:B------:R-:W-:-:S02]  /*0b10*/  SHF.R.S32.HI R11, RZ, 0x5, R5 ;  /* 0x00000005ff0b7819 */ /* 0x000fc40000011405 */
[----:B------:R-:W-:Y:S02]  /*0b20*/  LOP3.LUT R4, R4, 0x1ffffffe, RZ, 0xc0, !PT ;  /* 0x1ffffffe04047812 */ /* 0x000fe400078ec0ff */
[----:B------:R-:W-:Y:S02]  /*0b30*/  SHF.R.S32.HI R6, RZ, 0x1f, R5 ;  /* 0x0000001fff067819 */ /* 0x000fe40000011405 */
        /* <DEDUP_REMOVED lines=37> */
[----:B------:R-:W-:-:S02]  /*0d90*/  LEA.HI R4, R4, R5, RZ, 0x3 ;  /* 0x0000000504047211 */ /* 0x000fc400078f18ff */
[----:B------:R-:W-:Y:S02]  /*0da0*/  LOP3.LUT R9, R2, 0x8, R9, 0xf8, !PT ;  /* 0x0000000802097812 */ /* 0x000fe400078ef809 */
[----:B------:R-:W-:Y:S02]  /*0db0*/  SHF.R.U32.HI R2, RZ, 0x3, R2 ;  /* 0x00000003ff027819 */ /* 0x000fe40000011602 */
[----:B------:R-:W-:Y:S01]  /*0dc0*/  R2P PR, R7, 0x6 ;  /* 0x0000000607007804 */ /* 0x000fe20000000000 */
[----:B------:R-:W-:Y:S01]  /*0dd0*/  IMAD.MOV.U32 R7, RZ, RZ, R15 ;  /* 0x000000ffff077224 */ /* 0x000fe200078e000f */
[----:B------:R-:W-:Y:S02]  /*0de0*/  LOP3.LUT R9, R9, R2, RZ, 0x3c, !PT ;  /* 0x0000000209097212 */ /* 0x000fe400078e3cff */
[----:B------:R-:W-:Y:S02]  /*0df0*/  LOP3.LUT R2, R0, 0xfffffff8, RZ, 0xc0, !PT ;  /* 0xfffffff800027812 */ /* 0x000fe400078ec0ff */
[----:B------:R-:W-:Y:S01]  /*0e00*/  LOP3.LUT R4, R4, 0xfffffff8, RZ, 0xc0, !PT ;  /* 0xfffffff804047812 */ /* 0x000fe200078ec0ff */
[----:B------:R-:W-:Y:S01]  /*0e10*/  IMAD.IADD R8, R8, 0x1, R9 ;  /* 0x0000000108087824 */ /* 0x000fe200078e0209 */
[----:B------:R-:W-:Y:S01]  /*0e20*/  LEA.HI R3, R3, R194, RZ, 0x1 ;  /* 0x000000c203037211 */ /* 0x000fe200078f08ff */
[----:B------:R-:W-:Y:S01]  /*0e30*/  IMAD.IADD R191, R199, 0x1, -R2 ;  /* 0x00000001c7bf7824 */ /* 0x000fe200078e0a02 */
[----:B------:R-:W-:Y:S01]  /*0e40*/  SHF.R.S32.HI R6, RZ, 0x5, R6 ;  /* 0x00000005ff067819 */ /* 0x000fe20000011406 */
[----:B------:R-:W-:Y:S01]  /*0e50*/  IMAD.IADD R17, R5, 0x1, -R4 ;  /* 0x0000000105117824 */ /* 0x000fe200078e0a04 */
[----:B------:R-:W-:Y:S01]  /*0e60*/  LEA R22, R8, UR37, 0x1 ;  /* 0x0000002508167c11 */ /* 0x000fe2000f8e08ff */
[----:B------:R-:W-:Y:S01]  /*0e70*/  IMAD.SHL.U32 R16, R191, 0x8, RZ ;  /* 0x00000008bf107824 */ /* 0x000fe200078e00ff */
[----:B------:R-:W-:Y:S01]  /*0e80*/  LOP3.LUT R3, R3, 0xfffffe, RZ, 0xc0, !PT ;  /* 0x00fffffe03037812 */ /* 0x000fe200078ec0ff */
[----:B------:R-:W-:Y:S01]  /*0e90*/  IMAD R17, R6, 0x10, R17 ;  /* 0x0000001006117824 */ /* 0x000fe200078e0211 */
[----:B------:R-:W-:Y:S01]  /*0ea0*/  SEL R184, R184, 0xffffffc0, !P2 ;  /* 0xffffffc0b8b87807 */ /* 0x000fe20005000000 */
[----:B------:R-:W-:Y:S01]  /*0eb0*/  VIADD R185, R22, 0x36400 ;  /* 0x0003640016b97836 */ /* 0x000fe20000000000 */
[----:B------:R-:W-:Y:S01]  /*0ec0*/  SHF.R.S32.HI R192, RZ, 0x3, R0 ;  /* 0x00000003ffc07819 */ /* 0x000fe20000011400 */
[----:B------:R-:W-:-:S02]  /*0ed0*/  VIADD R190, R16, 0x40 ;  /* 0x0000004010be7836 */ /* 0x000fc40000000000 */
[C---:B------:R-:W-:Y:S02]  /*0ee0*/  VIADD R189, R16.reuse, 0x80 ;  /* 0x0000008010bd7836 */ /* 0x040fe40000000000 */
        /* <DEDUP_REMOVED lines=12> */
[----:B------:R-:W-:Y:S01]  /*0fb0*/  IMAD.IADD R3, R194, 0x1, -R3 ;  /* 0x00000001c2037824 */ /* 0x000fe200078e0a03 */
[----:B------:R-:W-:Y:S01]  /*0fc0*/  SHF.R.S32.HI R200, RZ, 0x1f, R195 ;  /* 0x0000001fffc87819 */ /* 0x000fe200000114c3 */
[----:B------:R-:W-:-:S02]  /*0fd0*/  @P1 VIADD R23, R185, 0xffffffe0 ;  /* 0xffffffe0b9171836 */ /* 0x000fc40000000000 */
[----:B------:R-:W-:Y:S02]  /*0fe0*/  IMAD.IADD R185, R185, 0x1, R184 ;  /* 0x00000001b9b97824 */ /* 0x000fe400078e02b8 */
[----:B------:R-:W-:Y:S02]  /*0ff0*/  IMAD.MOV.U32 R2, RZ, RZ, RZ ;  /* 0x000000ffff027224 */ /* 0x000fe400078e00ff */
[----:B------:R-:W-:Y:S02]  /*1000*/  IMAD.SHL.U32 R19, R3, 0x100, RZ ;  /* 0x0000010003137824 */ /* 0x000fe400078e00ff */
[----:B------:R-:W-:Y:S02]  /*1010*/  IMAD R197, R10, 0x8, R17 ;  /* 0x000000080ac57824 */ /* 0x000fe400078e0211 */
[----:B------:R-:W-:-:S07]  /*1020*/  IMAD.IADD R184, R184, 0x1, R23 ;  /* 0x00000001b8b87824 */ /* 0x000fce00078e0217 */
.L_x_1084:
        /* <DEDUP_REMOVED lines=46> */
.L_x_1046:
[----:B0-----:R-:W2:Y:S01]  /*1310*/  LDL R4, [R1] ;  /* 0x0000000001047983 */ /* 0x001ea20000100800 */
[----:B-----5:R-:W-:Y:S01]  /*1320*/  IMAD.IADD R152, R152, 0x1, -R3 ;  /* 0x0000000198987824 */ /* 0x020fe200078e0a03 */
[----:B------:R-:W-:Y:S01]  /*1330*/  CS2R R150, SRZ ;  /* 0x0000000000967805 */ /* 0x000fe2000001ff00 */
[----:B------:R-:W-:Y:S01]  /*1340*/  IMAD.MOV.U32 R3, RZ, RZ, RZ ;  /* 0x000000ffff037224 */ /* 0x000fe200078e00ff */
[----:B------:R-:W-:Y:S01]  /*1350*/  CS2R R148, SRZ ;  /* 0x0000000000947805 */ /* 0x000fe2000001ff00 */
[----:B------:R-:W-:Y:S01]  /*1360*/  VIADD R0, R152, 0x3f ;  /* 0x0000003f98007836 */ /* 0x000fe20000000000 */
[----:B------:R-:W-:Y:S02]  /*1370*/  CS2R R146, SRZ ;  /* 0x0000000000927805 */ /* 0x000fe4000001ff00 */
[----:B------:R-:W-:Y:S02]  /*1380*/  CS2R R144, SRZ ;  /* 0x0000000000907805 */ /* 0x000fe4000001ff00 */
[----:B------:R-:W-:-:S02]  /*1390*/  CS2R R142, SRZ ;  /* 0x00000000008e7805 */ /* 0x000fc4000001ff00 */
[----:B------:R-:W-:Y:S02]  /*13a0*/  CS2R R140, SRZ ;  /* 0x00000000008c7805 */ /* 0x000fe4000001ff00 */
[----:B------:R-:W-:Y:S02]  /*13b0*/  SHF.R.S32.HI R5, RZ, 0x1f, R0 ;  /* 0x0000001fff057819 */ /* 0x000fe40000011400 */
[----:B------:R-:W-:Y:S02]  /*13c0*/  CS2R R138, SRZ ;  /* 0x00000000008a7805 */ /* 0x000fe4000001ff00 */
[----:B------:R-:W-:Y:S02]  /*13d0*/  CS2R R136, SRZ ;  /* 0x0000000000887805 */ /* 0x000fe4000001ff00 */
[----:B------:R-:W-:Y:S02]  /*13e0*/  CS2R R134, SRZ ;  /* 0x0000000000867805 */ /* 0x000fe4000001ff00 */
[----:B------:R-:W-:Y:S01]  /*13f0*/  LEA.HI R5, R5, R0, RZ, 0x6 ;  /* 0x0000000005057211 */ /* 0x000fe200078f30ff */
        /* <DEDUP_REMOVED lines=54> */
[----:B------:R-:W-:Y:S01]  /*1760*/  CS2R R172, SRZ ;  /* 0x0000000000ac7805 */ /* 0x000fe2000001ff00 */
[----:B------:R-:W-:Y:S01]  /*1770*/  IMAD.MOV.U32 R27, RZ, RZ, RZ ;  /* 0x000000ffff1b7224 */ /* 0x000fe200078e00ff */
[----:B------:R-:W-:Y:S02]  /*1780*/  CS2R R8, SRZ ;  /* 0x0000000000087805 */ /* 0x000fe4000001ff00 */
[----:B------:R-:W-:Y:S02]  /*1790*/  SHF.R.S32.HI R174, RZ, 0x6, R5 ;  /* 0x00000006ffae7819 */ /* 0x000fe40000011405 */
[----:B--2---:R-:W-:-:S13]  /*17a0*/  ISETP.NE.AND P0, PT, R4, 0x1, PT ;  /* 0x000000010400780c */ /* 0x004fda0003f05270 */
[----:B------:R-:W-:Y:S05]  /*17b0*/  @!P0 BRA `(.L_x_1047) ;  /* 0x0000001400d48947 */ /* 0x000fea0003800000 */
[----:B------:R-:W-:Y:S02]  /*17c0*/  ISETP.GE.AND P1, PT, R152, 0x1, PT ;  /* 0x000000019800780c */ /* 0x000fe40003f26270 */
[----:B------:R-:W-:-:S11]  /*17d0*/  PLOP3.LUT P0, PT, PT, PT, PT, 0x80, 0x0 ;  /* 0x000000000000781c */ /* 0x000fd60003f0f070 */
[----:B------:R-:W-:Y:S05]  /*17e0*/  @!P1 BRA `(.L_x_1048) ;  /* 0x0000007800d09947 */ /* 0x000fea0003800000 */
        /* <DEDUP_REMOVED lines=56> */
[----:B------:R-:W-:-:S07]  /*1b70*/  VIADD R174, R174, 0xfffffffe ;  /* 0xfffffffeaeae7836 */ /* 0x000fce0000000000 */
.L_x_1050:
[----:B------:R-:W-:Y:S01]  /*1b80*/  BAR.SYNC.DEFER_BLOCKING 0xe, 0x100 ;  /* 0x0384000000007b1d */ /* 0x000fe20000010000 */
[----:B01----:R-:W-:Y:S01]  /*1b90*/  IMAD.U32 R4, RZ, RZ, UR36 ;  /* 0x00000024ff047e24 */ /* 0x003fe2000f8e00ff */
[----:B------:R-:W-:Y:S01]  /*1ba0*/  UIADD3 UR36, UR36, 0x1, URZ ;  /* 0x0000000124247890 */ /* 0x000fe2000fffe03f */
[C---:B------:R-:W-:Y:S01]  /*1bb0*/  ISETP.GT.AND P0, PT, R174.reuse, RZ, PT ;  /* 0x000000ffae00720c */ /* 0x040fe20003f04270 */
[----:B------:R-:W-:Y:S02]  /*1bc0*/  VIADD R174, R174, 0xffffffff ;  /* 0xffffffffaeae7836 */ /* 0x000fe40000000000 */
[----:B------:R-:W-:Y:S01]  /*1bd0*/  IMAD R4, R4, 0x40, R17 ;  /* 0x0000004004047824 */ /* 0x000fe200078e0211 */
        /* <DEDUP_REMOVED lines=165> */
.L_x_1049:
[----:B------:R-:W-:Y:S01]  /*2630*/  BAR.SYNC.DEFER_BLOCKING 0xe, 0x100 ;  /* 0x0384000000007b1d */ /* 0x000fe20000010000 */
[----:B01----:R-:W-:Y:S01]  /*2640*/  IMAD.U32 R4, RZ, RZ, UR36 ;  /* 0x00000024ff047e24 */ /* 0x003fe2000f8e00ff */
[----:B------:R-:W-:Y:S01]  /*2650*/  UIADD3 UR36, UR36, 0x1, URZ ;  /* 0x0000000124247890 */ /* 0x000fe2000fffe03f */
[----:B------:R-:W-:Y:S02]  /*2660*/  PLOP3.LUT P0, PT, PT, PT, PT, 0x8, 0x0 ;  /* 0x000000000000781c */ /* 0x000fe40003f0e170 */
[----:B------:R-:W-:Y:S01]  /*2670*/  IMAD R4, R4, 0x40, R17 ;  /* 0x0000004004047824 */ /* 0x000fe200078e0211 */
        /* <DEDUP_REMOVED lines=137> */
.L_x_1047:
        /* <DEDUP_REMOVED lines=32> */
.L_x_1051:
        /* <DEDUP_REMOVED lines=8> */
.L_x_1229:
[----:B------:R-:W-:Y:S05]  /*3190*/  @P0 BRA `(.L_x_1053) ;  /* 0x0000000000040947 */ /* 0x000fea0003800000 */
[----:B------:R-:W-:Y:S01]  /*31a0*/  BPT.TRAP 0x1 ;  /* 0x000000040000795c */ /* 0x000fe20000300000 */
.L_x_1053:
[----:B0-----:R-:W-:Y:S01]  /*31b0*/  IMAD.U32 R3, RZ, RZ, UR36 ;  /* 0x00000024ff037e24 */ /* 0x001fe2000f8e00ff */
[----:B------:R-:W-:-:S04]  /*31c0*/  SHF.L.U32 R6, R2, 0x1f, RZ ;  /* 0x0000001f02067819 */ /* 0x000fc800000006ff */
[----:B------:R-:W-:-:S04]  /*31d0*/  LEA R3, R3, UR37, 0x3 ;  /* 0x0000002503037c11 */ /* 0x000fc8000f8e18ff */
[----:B------:R0:W1:Y:S01]  /*31e0*/  SYNCS.PHASECHK.TRANS64.TRYWAIT P1, [R3+URZ+0x38830], R6 ;  /* 0x03883006030075a7 */ /* 0x000062000802017f */
[----:B------:R-:W-:Y:S05]  /*31f0*/  @P0 BRA `(.L_x_1054) ;  /* 0x0000000000040947 */ /* 0x000fea0003800000 */
[----:B------:R-:W-:Y:S01]  /*3200*/  BPT.TRAP 0x1 ;  /* 0x000000040000795c */ /* 0x000fe20000300000 */
.L_x_1054:
[----:B-1----:R-:W-:Y:S05]  /*3210*/  @P1 BRA `(.L_x_1055) ;  /* 0x0000000000081947 */ /* 0x002fea0003800000 */
[----:B------:R-:W1:Y:S02]  /*3220*/  SYNCS.PHASECHK.TRANS64.TRYWAIT P1, [R3+URZ+0x38830], R6 ;  /* 0x03883006030075a7 */ /* 0x000e64000802017f */
[----:B-1----:R-:W-:Y:S05]  /*3230*/  @!P1 BRA `(.L_x_1056) ;  /* 0x0000010c00c09947 */ /* 0x002fea0003800000 */
.L_x_1055:
        /* <DEDUP_REMOVED lines=40> */
.L_x_1230:
[----:B------:R-:W-:Y:S05]  /*34c0*/  @P0 BRA `(.L_x_1058) ;  /* 0x0000000000040947 */ /* 0x000fea0003800000 */
[----:B------:R-:W-:Y:S01]  /*34d0*/  BPT.TRAP 0x1 ;  /* 0x000000040000795c */ /* 0x000fe20000300000 */
.L_x_1058:
[----:B------:R3:W4:Y:S01]  /*34e0*/  SYNCS.PHASECHK.TRANS64.TRYWAIT P1, [R3+URZ+0x38850], R6 ;  /* 0x03885006030075a7 */ /* 0x000722000802017f */
[----:B------:R-:W-:Y:S05]  /*34f0*/  @P0 BRA `(.L_x_1059) ;  /* 0x0000000000040947 */ /* 0x000fea0003800000 */
[----:B------:R-:W-:Y:S01]  /*3500*/  BPT.TRAP 0x1 ;  /* 0x000000040000795c */ /* 0x000fe20000300000 */
.L_x_1059:
[----:B----4-:R-:W-:Y:S05]  /*3510*/  @P1 BRA `(.L_x_1060) ;  /* 0x0000000000081947 */ /* 0x010fea0003800000 */
[----:B------:R-:W4:Y:S02]  /*3520*/  SYNCS.PHASECHK.TRANS64.TRYWAIT P1, [R3+URZ+0x38850], R6 ;  /* 0x03885006030075a7 */ /* 0x000f24000802017f */
[----:B----4-:R-:W-:Y:S05]  /*3530*/  @!P1 BRA `(.L_x_1061) ;  /* 0x0000010c002c9947 */ /* 0x010fea0003800000 */
.L_x_1060:
        /* <DEDUP_REMOVED lines=253> */
[----:B------:R-:W-:Y:S01]  /*4510*/  ULDC UR11, c[0x0][0xa80] ;  /* 0x0002a000000b7ab9 */ /* 0x000fe20000000800 */
        /* <DEDUP_REMOVED lines=29> */
[----:B------:R-:W-:-:S04]  /*46f0*/  ULOP3.LUT UR7, UR44, 0x2000000, URZ, 0xfc, !UPT ;  /* 0x020000002c077892 */ /* 0x000fc8000f8efc3f */
[----:B------:R-:W-:-:S07]  /*4700*/  ULEA UR10, UR36, UR7, 0xc ;  /* 0x00000007240a7291 */ /* 0x000fce000f8e603f */
[----:B------:R-:W-:Y:S01]  /*4710*/  UMOV UR14, UR10 ;  /* 0x0000000a000e7c82 */ /* 0x000fe20008000000 */
        /* <DEDUP_REMOVED lines=104> */
[----:B-----5:R-:W-:-:S07]  /*4da0*/  FSEL R49, R49, -INF , P2 ;  /* 0xff80000031317808 */ /* 0x020fce0001000000 */
[----:B------:R-:W5:Y:S01]  /*4db0*/  MUFU.TANH R53, R53 ;  /* 0x0000003500357308 */ /* 0x000f620000002400 */
[----:B0-----:R-:W-:Y:S02]  /*4dc0*/  FSEL R43, R43, -INF , P4 ;  /* 0xff8000002b2b7808 */ /* 0x001fe40002000000 */
[----:B------:R-:W-:Y:S02]  /*4dd0*/  ISETP.GT.AND P4, PT, R5, 0x39, PT ;  /* 0x000000390500780c */ /* 0x000fe40003f84270 */
[----:B------:R-:W-:-:S03]  /*4de0*/  FMNMX.FTZ R5, R49, R4, !PT ;  /* 0x0000000431057209 */ /* 0x000fc60007810000 */
[----:B------:R-:W0:Y:S01]  /*4df0*/  MUFU.TANH R46, R46 ;  /* 0x0000002e002e7308 */ /* 0x000e220000002400 */
[----:B--2---:R-:W-:-:S04]  /*4e00*/  FSEL R52, R52, -INF , P3 ;  /* 0xff80000034347808 */ /* 0x004fc80001800000 */
[----:B------:R-:W-:-:S03]  /*4e10*/  FMNMX.FTZ R4, R52, R5, !PT ;  /* 0x0000000534047209 */ /* 0x000fc60007810000 */
[----:B------:R-:W2:Y:S01]  /*4e20*/  MUFU.TANH R47, R47 ;  /* 0x0000002f002f7308 */ /* 0x000ea20000002400 */
[----:B-----5:R-:W-:-:S04]  /*4e30*/  FSEL R53, R53, -INF , P4 ;  /* 0xff80000035357808 */ /* 0x020fc80002000000 */
[----:B-1-34-:R-:W-:-:S03]  /*4e40*/  FMNMX.FTZ R6, R53, R4, !PT ;  /* 0x0000000435067209 */ /* 0x01afc60007810000 */
[----:B------:R-:W1:Y:S01]  /*4e50*/  MUFU.TANH R50, R50 ;  /* 0x0000003200327308 */ /* 0x000e620000002400 */
[----:B0-----:R-:W-:Y:S01]  /*4e60*/  FSEL R46, R46, -INF , P5 ;  /* 0xff8000002e2e7808 */ /* 0x001fe20002800000 */
[----:B------:R-:W0:Y:S06]  /*4e70*/  SHFL.BFLY PT, R5, R6, 0x2, 0x1f ;  /* 0x0c401f0006057f89 */ /* 0x000e2c00000e0000 */
[----:B------:R-:W3:Y:S01]  /*4e80*/  MUFU.TANH R51, R51 ;  /* 0x0000003300337308 */ /* 0x000ee20000002400 */
[----:B--2---:R-:W-:-:S07]  /*4e90*/  FSEL R47, R47, -INF , P6 ;  /* 0xff8000002f2f7808 */ /* 0x004fce0003000000 */
[----:B------:R-:W2:Y:S01]  /*4ea0*/  MUFU.TANH R54, R54 ;  /* 0x0000003600367308 */ /* 0x000ea20000002400 */
[----:B-1----:R-:W-:-:S07]  /*4eb0*/  FSEL R50, R50, -INF , P1 ;  /* 0xff80000032327808 */ /* 0x002fce0000800000 */
[----:B------:R-:W1:Y:S01]  /*4ec0*/  MUFU.TANH R55, R55 ;  /* 0x0000003700377308 */ /* 0x000e620000002400 */
[----:B---3--:R-:W-:Y:S02]  /*4ed0*/  FSEL R51, R51, -INF , P2 ;  /* 0xff80000033337808 */ /* 0x008fe40001000000 */
[----:B0-----:R-:W-:Y:S02]  /*4ee0*/  FMNMX.FTZ R7, R6, R5, !PT ;  /* 0x0000000506077209 */ /* 0x001fe40007810000 */
[----:B------:R-:W-:Y:S02]  /*4ef0*/  FMNMX.FTZ R5, R26, R27, !PT ;  /* 0x0000001b1a057209 */ /* 0x000fe40007810000 */
[----:B------:R-:W-:Y:S01]  /*4f00*/  ISETP.GE.AND P2, PT, R152, 0x41, PT ;  /* 0x000000419800780c */ /* 0x000fe20003f46270 */
[----:B------:R-:W0:Y:S01]  /*4f10*/  SHFL.BFLY PT, R8, R7, 0x1, 0x1f ;  /* 0x0c201f0007087f89 */ /* 0x000e2200000e0000 */
[----:B------:R-:W-:Y:S02]  /*4f20*/  FMNMX.FTZ R4, R30, R5, !PT ;  /* 0x000000051e047209 */ /* 0x000fe40007810000 */
[----:B--2---:R-:W-:-:S02]  /*4f30*/  FSEL R54, R54, -INF , P3 ;  /* 0xff80000036367808 */ /* 0x004fc40001800000 */
[----:B------:R-:W-:-:S04]  /*4f40*/  FMNMX.FTZ R5, R31, R4, !PT ;  /* 0x000000041f057209 */ /* 0x000fc80007810000 */
[----:B------:R-:W-:Y:S02]  /*4f50*/  FMNMX.FTZ R4, R34, R5, !PT ;  /* 0x0000000522047209 */ /* 0x000fe40007810000 */
[----:B-1----:R-:W-:Y:S02]  /*4f60*/  FSEL R55, R55, -INF , P4 ;  /* 0xff80000037377808 */ /* 0x002fe40002000000 */
        /* <DEDUP_REMOVED lines=15> */
[----:B------:R-:W-:Y:S01]  /*5060*/  MUFU.EX2 R6, R24 ;  /* 0x0000001800067308 */ /* 0x000fe20000000800 */
[----:B------:R-:W-:Y:S01]  /*5070*/  FMNMX.FTZ R5, R51, R8, !PT ;  /* 0x0000000833057209 */ /* 0x000fe20007810000 */
[--C-:B------:R-:W-:Y:S01]  /*5080*/  FFMA.FTZ R10, R32, UR11, -R56.reuse ;  /* 0x0000000b200a7c23 */ /* 0x100fe20008010838 */
[--C-:B------:R-:W-:Y:S01]  /*5090*/  FFMA.FTZ R11, R33, UR11, -R56.reuse ;  /* 0x0000000b210b7c23 */ /* 0x100fe20008010838 */
[--C-:B------:R-:W-:Y:S01]  /*50a0*/  FFMA.FTZ R12, R36, UR11, -R56.reuse ;  /* 0x0000000b240c7c23 */ /* 0x100fe20008010838 */
        /* <DEDUP_REMOVED lines=10> */
[--C-:B------:R-:W-:Y:S01]  /*5150*/  FFMA.FTZ R155, R52, UR11, -R56.reuse ;  /* 0x0000000b349b7c23 */ /* 0x100fe20008010838 */
[--C-:B------:R-:W-:Y:S01]  /*5160*/  FFMA.FTZ R172, R53, UR11, -R56.reuse ;  /* 0x0000000b35ac7c23 */ /* 0x100fe20008010838 */
[----:B------:R-:W1:Y:S08]  /*5170*/  MUFU.EX2 R7, R7 ;  /* 0x0000000700077308 */ /* 0x000e700000000800 */
[----:B------:R-:W-:Y:S08]  /*5180*/  MUFU.EX2 R8, R28 ;  /* 0x0000001c00087308 */ /* 0x000ff00000000800 */
[----:B------:R-:W2:Y:S01]  /*5190*/  MUFU.EX2 R9, R9 ;  /* 0x0000000900097308 */ /* 0x000ea20000000800 */
[----:B-1----:R-:W-:Y:S01]  /*51a0*/  F2FP.F16.F32.PACK_AB R156, R7, R6 ;  /* 0x00000006079c723e */ /* 0x002fe200000000ff */
[----:B------:R-:W-:Y:S01]  /*51b0*/  FADD.FTZ R7, R6, R7 ;  /* 0x0000000706077221 */ /* 0x000fe20000010000 */
[----:B0-----:R-:W-:Y:S01]  /*51c0*/  FMNMX.FTZ R24, R5, R14, !PT ;  /* 0x0000000e05187209 */ /* 0x001fe20007810000 */
[----:B------:R-:W-:-:S04]  /*51d0*/  FFMA.FTZ R14, R40, UR11, -R56 ;  /* 0x0000000b280e7c23 */ /* 0x000fc80008010838 */
[----:B------:R-:W-:Y:S01]  /*51e0*/  MUFU.EX2 R10, R10 ;  /* 0x0000000a000a7308 */ /* 0x000fe20000000800 */
[----:B------:R-:W0:Y:S07]  /*51f0*/  SHFL.BFLY PT, R5, R24, 0x1, 0x1f ;  /* 0x0c201f0018057f89 */ /* 0x000e2e00000e0000 */
[----:B------:R-:W1:Y:S01]  /*5200*/  MUFU.EX2 R11, R11 ;  /* 0x0000000b000b7308 */ /* 0x000e620000000800 */
[----:B--2---:R-:W-:Y:S01]  /*5210*/  F2FP.F16.F32.PACK_AB R158, R9, R8 ;  /* 0x00000008099e723e */ /* 0x004fe200000000ff */
[----:B------:R-:W-:-:S04]  /*5220*/  FADD.FTZ R8, R8, R7 ;  /* 0x0000000708087221 */ /* 0x000fc80000010000 */
[----:B------:R-:W-:Y:S02]  /*5230*/  FADD.FTZ R9, R9, R8 ;  /* 0x0000000809097221 */ /* 0x000fe40000010000 */
[----:B------:R-:W-:Y:S08]  /*5240*/  MUFU.EX2 R12, R12 ;  /* 0x0000000c000c7308 */ /* 0x000ff00000000800 */
[----:B------:R-:W2:Y:S01]  /*5250*/  MUFU.EX2 R13, R13 ;  /* 0x0000000d000d7308 */ /* 0x000ea20000000800 */
[----:B-1----:R-:W-:Y:S01]  /*5260*/  F2FP.F16.F32.PACK_AB R160, R11, R10 ;  /* 0x0000000a0ba0723e */ /* 0x002fe200000000ff */
[----:B------:R-:W-:Y:S01]  /*5270*/  FADD.FTZ R10, R10, R9 ;  /* 0x000000090a0a7221 */ /* 0x000fe20000010000 */
[----:B0-----:R-:W-:-:S03]  /*5280*/  FMNMX.FTZ R5, R24, R5, !PT ;  /* 0x0000000518057209 */ /* 0x001fc60007810000 */
[----:B------:R-:W-:Y:S01]  /*5290*/  FADD.FTZ R11, R11, R10 ;  /* 0x0000000a0b0b7221 */ /* 0x000fe20000010000 */
[C---:B------:R-:W-:Y:S01]  /*52a0*/  FSETP.NEU.FTZ.AND P1, PT, R5.reuse, -INF , PT ;  /* 0xff8000000500780b */ /* 0x040fe20003f3d000 */
[----:B------:R-:W-:Y:S01]  /*52b0*/  FMUL.FTZ R24, R5, UR11 ;  /* 0x0000000b05187c20 */ /* 0x000fe20008410000 */
[----:B------:R-:W-:Y:S04]  /*52c0*/  MUFU.EX2 R14, R14 ;  /* 0x0000000e000e7308 */ /* 0x000fe80000000800 */
[----:B------:R-:W-:Y:S02]  /*52d0*/  FSEL R25, R24, RZ, P1 ;  /* 0x000000ff18197208 */ /* 0x000fe40000800000 */
[----:B------:R-:W-:Y:S02]  /*52e0*/  ISETP.NE.AND P1, PT, R57, RZ, PT ;  /* 0x000000ff3900720c */ /* 0x000fe40003f25270 */
[----:B------:R-:W0:Y:S01]  /*52f0*/  MUFU.EX2 R15, R15 ;  /* 0x0000000f000f7308 */ /* 0x000e220000000800 */
[--C-:B------:R-:W-:Y:S01]  /*5300*/  FFMA.FTZ R173, R26, UR11, -R25.reuse ;  /* 0x0000000b1aad7c23 */ /* 0x100fe20008010819 */
        /* <DEDUP_REMOVED lines=8> */
[----:B------:R-:W-:Y:S01]  /*5390*/  FFMA.FTZ R208, R43, UR11, -R25 ;  /* 0x0000000b2bd07c23 */ /* 0x000fe20008010819 */
[----:B------:R-:W-:-:S02]  /*53a0*/  @!P1 VIADD R24, R3, 0x38840 ;  /* 0x0003884003189836 */ /* 0x000fc40000000000 */
[--C-:B------:R-:W-:Y:S01]  /*53b0*/  FFMA.FTZ R183, R46, UR11, -R25.reuse ;  /* 0x0000000b2eb77c23 */ /* 0x100fe20008010819 */
[--C-:B------:R-:W-:Y:S01]  /*53c0*/  FFMA.FTZ R210, R47, UR11, -R25.reuse ;  /* 0x0000000b2fd27c23 */ /* 0x100fe20008010819 */
[--C-:B------:R-:W-:Y:S01]  /*53d0*/  FFMA.FTZ R207, R50, UR11, -R25.reuse ;  /* 0x0000000b32cf7c23 */ /* 0x100fe20008010819 */
[--C-:B------:R-:W-:Y:S01]  /*53e0*/  FFMA.FTZ R212, R51, UR11, -R25.reuse ;  /* 0x0000000b33d47c23 */ /* 0x100fe20008010819 */
[----:B------:R-:W-:Y:S01]  /*53f0*/  @!P1 PRMT R24, RZ, 0x654, R24 ;  /* 0x00000654ff189816 */ /* 0x000fe20000000018 */
[--C-:B------:R-:W-:Y:S01]  /*5400*/  FFMA.FTZ R209, R54, UR11, -R25.reuse ;  /* 0x0000000b36d17c23 */ /* 0x100fe20008010819 */
[----:B------:R-:W-:Y:S01]  /*5410*/  FFMA.FTZ R214, R55, UR11, -R25 ;  /* 0x0000000b37d67c23 */ /* 0x000fe20008010819 */
[----:B------:R-:W-:Y:S01]  /*5420*/  MUFU.EX2 R173, R173 ;  /* 0x000000ad00ad7308 */ /* 0x000fe20000000800 */
[----:B------:R1:W-:Y:S01]  /*5430*/  @!P1 SYNCS.ARRIVE.TRANS64.RED.A1T0 RZ, [R24+URZ], RZ ;  /* 0x000000ff18ff99a7 */ /* 0x0003e2000810043f */
[----:B--2---:R-:W-:Y:S01]  /*5440*/  F2FP.F16.F32.PACK_AB R162, R13, R12 ;  /* 0x0000000c0da2723e */ /* 0x004fe200000000ff */
[----:B------:R-:W-:Y:S01]  /*5450*/  FADD.FTZ R12, R12, R11 ;  /* 0x0000000b0c0c7221 */ /* 0x000fe20000010000 */
[----:B0-----:R-:W-:Y:S01]  /*5460*/  F2FP.F16.F32.PACK_AB R164, R15, R14 ;  /* 0x0000000e0fa4723e */ /* 0x001fe200000000ff */
[----:B------:R-:W-:-:S02]  /*5470*/  @!P1 VIADD R3, R3, 0x38860 ;  /* 0x0003886003039836 */ /* 0x000fc40000000000 */
[----:B------:R-:W-:Y:S01]  /*5480*/  FADD.FTZ R13, R13, R12 ;  /* 0x0000000c0d0d7221 */ /* 0x000fe20000010000 */
[----:B------:R-:W0:Y:S02]  /*5490*/  MUFU.EX2 R176, R176 ;  /* 0x000000b000b07308 */ /* 0x000e240000000800 */
[----:B------:R-:W-:Y:S01]  /*54a0*/  @!P1 PRMT R3, RZ, 0x654, R3 ;  /* 0x00000654ff039816 */ /* 0x000fe20000000003 */
[----:B------:R-:W-:-:S04]  /*54b0*/  FADD.FTZ R14, R14, R13 ;  /* 0x0000000d0e0e7221 */ /* 0x000fc80000010000 */
[----:B------:R-:W-:Y:S01]  /*54c0*/  FADD.FTZ R15, R15, R14 ;  /* 0x0000000e0f0f7221 */ /* 0x000fe20000010000 */
        /* <DEDUP_REMOVED lines=15> */
[----:B------:R-:W-:Y:S01]  /*55c0*/  MUFU.EX2 R20, R20 ;  /* 0x0000001400147308 */ /* 0x000fe20000000800 */
[----:B------:R0:W-:Y:S07]  /*55d0*/  STSM.16.M88.4 [R22+0x36400], R156 ;  /* 0x0364009c16007844 */ /* 0x0001ee0000000200 */
[----:B------:R-:W3:Y:S01]  /*55e0*/  MUFU.EX2 R21, R21 ;  /* 0x0000001500157308 */ /* 0x000ee20000000800 */
[----:B--2---:R-:W-:Y:S01]  /*55f0*/  F2FP.F16.F32.PACK_AB R163, R182, R179 ;  /* 0x000000b3b6a3723e */ /* 0x004fe200000000ff */
[----:B------:R-:W-:-:S04]  /*5600*/  FADD.FTZ R179, R179, R180 ;  /* 0x000000b4b3b37221 */ /* 0x000fc80000010000 */
[----:B------:R0:W-:Y:S01]  /*5610*/  STSM.16.M88.4 [R23], R160 ;  /* 0x000000a017007844 */ /* 0x0001e20000000200 */
[----:B------:R-:W-:Y:S01]  /*5620*/  FADD.FTZ R182, R182, R179 ;  /* 0x000000b3b6b67221 */ /* 0x000fe20000010000 */
[----:B------:R-:W-:Y:S08]  /*5630*/  MUFU.EX2 R181, R181 ;  /* 0x000000b500b57308 */ /* 0x000ff00000000800 */
[----:B------:R-:W2:Y:S01]  /*5640*/  MUFU.EX2 R208, R208 ;  /* 0x000000d000d07308 */ /* 0x000ea20000000800 */
[----:B---3--:R-:W-:Y:S01]  /*5650*/  F2FP.F16.F32.PACK_AB R166, R21, R20 ;  /* 0x0000001415a6723e */ /* 0x008fe200000000ff */
[----:B------:R-:W-:-:S04]  /*5660*/  FADD.FTZ R20, R20, R15 ;  /* 0x0000000f14147221 */ /* 0x000fc80000010000 */
[----:B------:R-:W-:Y:S02]  /*5670*/  FADD.FTZ R20, R21, R20 ;  /* 0x0000001415147221 */ /* 0x000fe40000010000 */
[----:B------:R-:W-:Y:S08]  /*5680*/  MUFU.EX2 R183, R183 ;  /* 0x000000b700b77308 */ /* 0x000ff00000000800 */
[----:B------:R-:W3:Y:S01]  /*5690*/  MUFU.EX2 R210, R210 ;  /* 0x000000d200d27308 */ /* 0x000ee20000000800 */
[----:B--2---:R-:W-:Y:S01]  /*56a0*/  F2FP.F16.F32.PACK_AB R165, R208, R181 ;  /* 0x000000b5d0a5723e */ /* 0x004fe200000000ff */
[----:B------:R-:W-:-:S04]  /*56b0*/  FADD.FTZ R181, R181, R182 ;  /* 0x000000b6b5b57221 */ /* 0x000fc80000010000 */
[----:B------:R-:W-:Y:S02]  /*56c0*/  FADD.FTZ R208, R208, R181 ;  /* 0x000000b5d0d07221 */ /* 0x000fe40000010000 */
[----:B------:R-:W-:Y:S08]  /*56d0*/  MUFU.EX2 R153, R153 ;  /* 0x0000009900997308 */ /* 0x000ff00000000800 */
[----:B------:R-:W2:Y:S01]  /*56e0*/  MUFU.EX2 R154, R154 ;  /* 0x0000009a009a7308 */ /* 0x000ea20000000800 */
[----:B---3--:R-:W-:Y:S01]  /*56f0*/  F2FP.F16.F32.PACK_AB R167, R210, R183 ;  /* 0x000000b7d2a7723e */ /* 0x008fe200000000ff */
[----:B------:R-:W-:-:S04]  /*5700*/  FADD.FTZ R183, R183, R208 ;  /* 0x000000d0b7b77221 */ /* 0x000fc80000010000 */
[----:B------:R0:W-:Y:S01]  /*5710*/  STSM.16.M88.4 [R185], R164 ;  /* 0x000000a4b9007844 */ /* 0x0001e20000000200 */
[----:B------:R-:W-:Y:S01]  /*5720*/  FADD.FTZ R210, R210, R183 ;  /* 0x000000b7d2d27221 */ /* 0x000fe20000010000 */
[----:B------:R-:W-:Y:S08]  /*5730*/  MUFU.EX2 R155, R155 ;  /* 0x0000009b009b7308 */ /* 0x000ff00000000800 */
[----:B------:R-:W3:Y:S01]  /*5740*/  MUFU.EX2 R172, R172 ;  /* 0x000000ac00ac7308 */ /* 0x000ee20000000800 */
[----:B--2---:R-:W-:Y:S01]  /*5750*/  F2FP.F16.F32.PACK_AB R168, R154, R153 ;  /* 0x000000999aa8723e */ /* 0x004fe200000000ff */
[----:B------:R-:W-:-:S04]  /*5760*/  FADD.FTZ R153, R153, R20 ;  /* 0x0000001499997221 */ /* 0x000fc80000010000 */
[----:B------:R-:W-:Y:S02]  /*5770*/  FADD.FTZ R154, R154, R153 ;  /* 0x000000999a9a7221 */ /* 0x000fe40000010000 */
[----:B------:R-:W-:Y:S08]  /*5780*/  MUFU.EX2 R207, R207 ;  /* 0x000000cf00cf7308 */ /* 0x000ff00000000800 */
[----:B------:R-:W2:Y:S01]  /*5790*/  MUFU.EX2 R212, R212 ;  /* 0x000000d400d47308 */ /* 0x000ea20000000800 */
[----:B---3--:R-:W-:-:S07]  /*57a0*/  F2FP.F16.F32.PACK_AB R170, R172, R155 ;  /* 0x0000009bacaa723e */ /* 0x008fce00000000ff */
[----:B------:R-:W-:Y:S08]  /*57b0*/  MUFU.EX2 R209, R209 ;  /* 0x000000d100d17308 */ /* 0x000ff00000000800 */
[----:B------:R-:W3:Y:S01]  /*57c0*/  MUFU.EX2 R214, R214 ;  /* 0x000000d600d67308 */ /* 0x000ee20000000800 */
[----:B--2---:R-:W-:Y:S01]  /*57d0*/  F2FP.F16.F32.PACK_AB R169, R212, R207 ;  /* 0x000000cfd4a9723e */ /* 0x004fe200000000ff */
[----:B------:R-:W-:-:S04]  /*57e0*/  FADD.FTZ R207, R207, R210 ;  /* 0x000000d2cfcf7221 */ /* 0x000fc80000010000 */
[----:B------:R-:W-:Y:S01]  /*57f0*/  FADD.FTZ R212, R212, R207 ;  /* 0x000000cfd4d47221 */ /* 0x000fe20000010000 */
[----:B---3--:R-:W-:-:S03]  /*5800*/  F2FP.F16.F32.PACK_AB R171, R214, R209 ;  /* 0x000000d1d6ab723e */ /* 0x008fc600000000ff */
[----:B------:R-:W-:Y:S02]  /*5810*/  FADD.FTZ R209, R209, R212 ;  /* 0x000000d4d1d17221 */ /* 0x000fe40000010000 */
[----:B------:R0:W-:Y:S01]  /*5820*/  STSM.16.M88.4 [R184], R168 ;  /* 0x000000a8b8007844 */ /* 0x0001e20000000200 */
[----:B-1----:R-:W-:Y:S01]  /*5830*/  WARPGROUP.ARRIVE ;  /* 0x00000000000079c5 */ /* 0x002fe20000000000 */
[----:B------:R-:W-:-:S05]  /*5840*/  FADD.FTZ R6, R214, R209 ;  /* 0x000000d1d6067221 */ /* 0x000fca0000010000 */
[----:B------:R-:W-:Y:S01]  /*5850*/  HGMMA.64x256x16.F32 R24, R156, gdesc[UR12].tnspB, RZ, !UPT, gsb0 ;  /* 0x43e0000c9c187df0 */ /* 0x000fe2000c0008ff */
        /* <DEDUP_REMOVED lines=12> */
[----:B------:R-:W-:Y:S01]  /*5920*/  HGMMA.64x256x16.F32 R24, R164, gdesc[UR12].tnspB, R24, gsb0 ;  /* 0x43e0000ca4187df0 */ /* 0x000fe20008000818 */
[----:B------:R-:W-:Y:S01]  /*5930*/  UMOV UR14, UR10 ;  /* 0x0000000a000e7c82 */ /* 0x000fe20008000000 */
        /* <DEDUP_REMOVED lines=14> */
[----:B------:R1:W-:Y:S02]  /*5a20*/  @!P1 SYNCS.ARRIVE.TRANS64.RED.A1T0 RZ, [R3+URZ], RZ ;  /* 0x000000ff03ff99a7 */ /* 0x0003e4000810043f */
[----:B-1----:R-:W-:-:S04]  /*5a30*/  FADD.FTZ R3, R155, R154 ;  /* 0x0000009a9b037221 */ /* 0x002fc80000010000 */
[----:B------:R-:W-:Y:S01]  /*5a40*/  FADD.FTZ R3, R172, R3 ;  /* 0x00000003ac037221 */ /* 0x000fe20000010000 */
[----:B0-----:R-:W-:Y:S06]  /*5a50*/  @!P2 BRA `(.L_x_1062) ;  /* 0x0000002c0088a947 */ /* 0x001fec0003800000 */
[----:B------:R-:W-:Y:S01]  /*5a60*/  VIADD R7, R174, 0xfffffffe ;  /* 0xfffffffeae077836 */ /* 0x000fe20000000000 */
[----:B------:R-:W-:Y:S01]  /*5a70*/  UMOV UR24, UR36 ;  /* 0x0000002400187c82 */ /* 0x000fe20008000000 */
[----:B------:R-:W-:Y:S02]  /*5a80*/  IMAD.MOV.U32 R8, RZ, RZ, R5 ;  /* 0x000000ffff087224 */ /* 0x000fe400078e0005 */
[----:B------:R-:W-:-:S07]  /*5a90*/  IMAD.MOV.U32 R13, RZ, RZ, R4 ;  /* 0x000000ffff0d7224 */ /* 0x000fce00078e0004 */
.L_x_1071:
        /* <DEDUP_REMOVED lines=9> */
.L_x_1063:
[----:B------:R-:W-:Y:S01]  /*5b30*/  ULEA UR5, UR36, UR37, 0x3 ;  /* 0x0000002524057291 */ /* 0x000fe2000f8e183f */
[----:B------:R-:W-:-:S08]  /*5b40*/  SHF.L.U32 R4, R2, 0x1f, RZ ;  /* 0x0000001f02047819 */ /* 0x000fd000000006ff */
[----:B------:R0:W1:Y:S01]  /*5b50*/  SYNCS.PHASECHK.TRANS64.TRYWAIT P3, [UR5+0x38830], R4 ;  /* 0x03883004ff0075a7 */ /* 0x0000620008060145 */
[----:B------:R-:W-:Y:S05]  /*5b60*/  @P0 BRA `(.L_x_1064) ;  /* 0x0000000000040947 */ /* 0x000fea0003800000 */
[----:B------:R-:W-:Y:S01]  /*5b70*/  BPT.TRAP 0x1 ;  /* 0x000000040000795c */ /* 0x000fe20000300000 */
.L_x_1064:
[----:B-1----:R-:W-:Y:S05]  /*5b80*/  @P3 BRA `(.L_x_1065) ;  /* 0x0000000000083947 */ /* 0x002fea0003800000 */
[----:B------:R-:W1:Y:S02]  /*5b90*/  SYNCS.PHASECHK.TRANS64.TRYWAIT P3, [UR5+0x38830], R4 ;  /* 0x03883004ff0075a7 */ /* 0x000e640008060145 */
[----:B-1----:R-:W-:Y:S05]  /*5ba0*/  @!P3 BRA `(.L_x_1066) ;  /* 0x000000e400a4b947 */ /* 0x002fea0003800000 */
.L_x_1065:
        /* <DEDUP_REMOVED lines=28> */
.L_x_1067:
[----:B------:R2:W3:Y:S01]  /*5d70*/  SYNCS.PHASECHK.TRANS64.TRYWAIT P3, [UR5+0x38850], R4 ;  /* 0x03885004ff0075a7 */ /* 0x0004e20008060145 */
[----:B------:R-:W-:Y:S05]  /*5d80*/  @P0 BRA `(.L_x_1068) ;  /* 0x0000000000040947 */ /* 0x000fea0003800000 */
[----:B------:R-:W-:Y:S01]  /*5d90*/  BPT.TRAP 0x1 ;  /* 0x000000040000795c */ /* 0x000fe20000300000 */
.L_x_1068:
[----:B---3--:R-:W-:Y:S05]  /*5da0*/  @P3 BRA `(.L_x_1069) ;  /* 0x0000000000083947 */ /* 0x008fea0003800000 */
[----:B------:R-:W3:Y:S02]  /*5db0*/  SYNCS.PHASECHK.TRANS64.TRYWAIT P3, [UR5+0x38850], R4 ;  /* 0x03885004ff0075a7 */ /* 0x000ee40008060145 */
[----:B---3--:R-:W-:Y:S05]  /*5dc0*/  @!P3 BRA `(.L_x_1070) ;  /* 0x000000e40034b947 */ /* 0x008fea0003800000 */
.L_x_1069:
[----:B------:R-:W-:Y:S01]  /*5dd0*/  UIADD3 UR10, UR37, 0x26400, URZ ;  /* 0x00026400250a7890 */ /* 0x000fe2000fffe03f */
[----:B------:R-:W-:Y:S01]  /*5de0*/  WARPGROUP.ARRIVE ;  /* 0x00000000000079c5 */ /* 0x000fe20000000000 */
[----:B------:R-:W-:-:S05]  /*5df0*/  UIADD3 UR15, UR6, 0x2, URZ ;  /* 0x00000002060f7890 */ /* 0x000fca000fffe03f */
[----:B-1----:R-:W1:Y:S01]  /*5e00*/  S2R R5, SR_TID.X ;  /* 0x0000000000057919 */ /* 0x002e620000002100 */
[----:B------:R-:W-:Y:S02]  /*5e10*/  USHF.R.U32.HI UR10, URZ, 0x4, UR10 ;  /* 0x000000043f0a7899 */ /* 0x000fe4000801160a */
[----:B------:R-:W-:Y:S02]  /*5e20*/  UIADD3 UR11, UR6, 0x6, URZ ;  /* 0x00000006060b7890 */ /* 0x000fe4000fffe03f */
[----:B------:R-:W-:Y:S02]  /*5e30*/  ULOP3.LUT UR18, UR10, 0x3fff, URZ, 0xc0, !UPT ;  /* 0x00003fff0a127892 */ /* 0x000fe4000f8ec03f */
[----:B------:R-:W-:Y:S02]  /*5e40*/  UIADD3 UR14, UR6, 0x4, URZ ;  /* 0x00000004060e7890 */ /* 0x000fe4000fffe03f */
        /* <DEDUP_REMOVED lines=9> */
[----:B------:R-:W-:Y:S01]  /*5ee0*/  UIADD3 UR22, UR10, 0x2, URZ ;  /* 0x000000020a167890 */ /* 0x000fe2000fffe03f */
[----:B------:R-:W-:Y:S01]  /*5ef0*/  UMOV UR20, UR15 ;  /* 0x0000000f00147c82 */ /* 0x000fe20008000000 */
[----:B------:R-:W-:Y:S01]  /*5f00*/  UMOV UR21, 0x40000040 ;  /* 0x4000004000157882 */ /* 0x000fe20000000000 */
[----:B------:R-:W-:Y:S01]  /*5f10*/  UMOV UR23, 0x40000040 ;  /* 0x4000004000177882 */ /* 0x000fe20000000000 */
[----:B-1----:R-:W-:-:S05]  /*5f20*/  SHF.R.U32.HI R5, RZ, 0x7, R5 ;  /* 0x00000007ff057819 */ /* 0x002fca0000011605 */
[----:B0-2---:R-:W0:Y:S01]  /*5f30*/  SHFL.IDX PT, R4, R5, RZ, 0x1f ;  /* 0x00001fff05047589 */ /* 0x005e2200000e0000 */
        /* <DEDUP_REMOVED lines=319> */
[----:B------:R-:W3:Y:S08]  /*7330*/  MUFU.TANH R11, R11 ;  /* 0x0000000b000b7308 */ /* 0x000ef00000002400 */
[----:B------:R-:W4:Y:S08]  /*7340*/  MUFU.TANH R12, R12 ;  /* 0x0000000c000c7308 */ /* 0x000f300000002400 */
[----:B------:R-:W5:Y:S01]  /*7350*/  MUFU.TANH R154, R154 ;  /* 0x0000009a009a7308 */ /* 0x000f620000002400 */
[----:B0-----:R-:W-:-:S02]  /*7360*/  FMNMX.FTZ R168, R153, R4, !PT ;  /* 0x0000000499a87209 */ /* 0x001fc40007810000 */
[----:B-1----:R-:W-:-:S05]  /*7370*/  FMNMX.FTZ R153, R9, R8, !PT ;  /* 0x0000000809997209 */ /* 0x002fca0007810000 */
[----:B------:R-:W0:Y:S01]  /*7380*/  MUFU.TANH R155, R155 ;  /* 0x0000009b009b7308 */ /* 0x000e220000002400 */
[----:B------:R-:W1:Y:S01]  /*7390*/  SHFL.BFLY PT, R169, R168, 0x1, 0x1f ;  /* 0x0c201f00a8a97f89 */ /* 0x000e6200000e0000 */
[----:B--2---:R-:W-:-:S04]  /*73a0*/  FMNMX.FTZ R4, R10, R153, !PT ;  /* 0x000000990a047209 */ /* 0x004fc80007810000 */
[----:B---3--:R-:W-:Y:S02]  /*73b0*/  FMNMX.FTZ R153, R11, R4, !PT ;  /* 0x000000040b997209 */ /* 0x008fe40007810000 */
[----:B------:R-:W2:Y:S02]  /*73c0*/  MUFU.TANH R156, R156 ;  /* 0x0000009c009c7308 */ /* 0x000ea40000002400 */
[----:B----4-:R-:W-:-:S04]  /*73d0*/  FMNMX.FTZ R153, R12, R153, !PT ;  /* 0x000000990c997209 */ /* 0x010fc80007810000 */
[----:B-----5:R-:W-:Y:S02]  /*73e0*/  FMNMX.FTZ R14, R154, R153, !PT ;  /* 0x000000999a0e7209 */ /* 0x020fe40007810000 */
[----:B------:R-:W3:Y:S01]  /*73f0*/  MUFU.TANH R160, R160 ;  /* 0x000000a000a07308 */ /* 0x000ee20000002400 */
[----:B------:R-:W-:Y:S01]  /*7400*/  FMUL.FTZ R153, R183, UR10 ;  /* 0x0000000ab7997c20 */ /* 0x000fe20008410000 */
[----:B------:R-:W-:-:S06]  /*7410*/  ULEA UR10, UR36, UR7, 0xc ;  /* 0x00000007240a7291 */ /* 0x000fcc000f8e603f */
[----:B------:R-:W4:Y:S01]  /*7420*/  MUFU.TANH R162, R162 ;  /* 0x000000a200a27308 */ /* 0x000f220000002400 */
[----:B------:R-:W-:Y:S01]  /*7430*/  UMOV UR14, UR10 ;  /* 0x0000000a000e7c82 */ /* 0x000fe20008000000 */
[----:B-1----:R-:W-:Y:S02]  /*7440*/  FMNMX.FTZ R4, R168, R169, !PT ;  /* 0x000000a9a8047209 */ /* 0x002fe40007810000 */
[----:B0-----:R-:W-:-:S03]  /*7450*/  FMNMX.FTZ R169, R155, R14, !PT ;  /* 0x0000000e9ba97209 */ /* 0x001fc60007810000 */
[----:B------:R-:W-:Y:S01]  /*7460*/  FADD.FTZ R13, -R4, R13 ;  /* 0x0000000d040d7221 */ /* 0x000fe20000010100 */
[----:B------:R-:W0:Y:S01]  /*7470*/  MUFU.TANH R163, R163 ;  /* 0x000000a300a37308 */ /* 0x000e220000002400 */
[----:B--2---:R-:W-:Y:S01]  /*7480*/  FMNMX.FTZ R169, R156, R169, !PT ;  /* 0x000000a99ca97209 */ /* 0x004fe20007810000 */
[----:B------:R-:W-:Y:S01]  /*7490*/  FMUL.FTZ R182, R4, UR11 ;  /* 0x0000000b04b67c20 */ /* 0x000fe20008410000 */
[----:B------:R-:W-:Y:S02]  /*74a0*/  FMUL.FTZ R14, R13, UR11 ;  /* 0x0000000b0d0e7c20 */ /* 0x000fe40008410000 */
[----:B---3--:R-:W-:Y:S01]  /*74b0*/  FMNMX.FTZ R169, R160, R169, !PT ;  /* 0x000000a9a0a97209 */ /* 0x008fe20007810000 */
[--C-:B------:R-:W-:Y:S01]  /*74c0*/  FFMA.FTZ R13, R20, UR11, -R182.reuse ;  /* 0x0000000b140d7c23 */ /* 0x100fe200080108b6 */
[--C-:B------:R-:W-:Y:S01]  /*74d0*/  FFMA.FTZ R171, R21, UR11, -R182.reuse ;  /* 0x0000000b15ab7c23 */ /* 0x100fe200080108b6 */
[----:B------:R-:W1:Y:S01]  /*74e0*/  MUFU.TANH R166, R166 ;  /* 0x000000a600a67308 */ /* 0x000e620000002400 */
[----:B----4-:R-:W-:Y:S01]  /*74f0*/  FMNMX.FTZ R168, R162, R169, !PT ;  /* 0x000000a9a2a87209 */ /* 0x010fe20007810000 */
[--C-:B------:R-:W-:Y:S01]  /*7500*/  FFMA.FTZ R21, R157, UR11, -R182.reuse ;  /* 0x0000000b9d157c23 */ /* 0x100fe200080108b6 */
[--C-:B------:R-:W-:Y:S01]  /*7510*/  FFMA.FTZ R170, R158, UR11, -R182.reuse ;  /* 0x0000000b9eaa7c23 */ /* 0x100fe200080108b6 */
[--C-:B------:R-:W-:Y:S01]  /*7520*/  FFMA.FTZ R178, R177, UR11, -R182.reuse ;  /* 0x0000000bb1b27c23 */ /* 0x100fe200080108b6 */
[--C-:B------:R-:W-:Y:S01]  /*7530*/  FFMA.FTZ R15, R15, UR11, -R182.reuse ;  /* 0x0000000b0f0f7c23 */ /* 0x100fe200080108b6 */
[--C-:B------:R-:W-:Y:S01]  /*7540*/  FFMA.FTZ R172, R161, UR11, -R182.reuse ;  /* 0x0000000ba1ac7c23 */ /* 0x100fe200080108b6 */
[--C-:B------:R-:W-:Y:S01]  /*7550*/  FFMA.FTZ R164, R164, UR11, -R182.reuse ;  /* 0x0000000ba4a47c23 */ /* 0x100fe200080108b6 */
[----:B------:R-:W2:Y:S01]  /*7560*/  MUFU.TANH R167, R167 ;  /* 0x000000a700a77308 */ /* 0x000ea20000002400 */
[----:B0-----:R-:W-:Y:S01]  /*7570*/  FMNMX.FTZ R169, R163, R168, !PT ;  /* 0x000000a8a3a97209 */ /* 0x001fe20007810000 */
[--C-:B------:R-:W-:Y:S01]  /*7580*/  FFMA.FTZ R173, R207, UR11, -R182.reuse ;  /* 0x0000000bcfad7c23 */ /* 0x100fe200080108b6 */
[--C-:B------:R-:W-:Y:S01]  /*7590*/  FFMA.FTZ R176, R208, UR11, -R182.reuse ;  /* 0x0000000bd0b07c23 */ /* 0x100fe200080108b6 */
[--C-:B------:R-:W-:Y:S01]  /*75a0*/  FFMA.FTZ R175, R209, UR11, -R182.reuse ;  /* 0x0000000bd1af7c23 */ /* 0x100fe200080108b6 */
[----:B------:R-:W-:-:S03]  /*75b0*/  FFMA.FTZ R177, R210, UR11, -R182 ;  /* 0x0000000bd2b17c23 */ /* 0x000fc600080108b6 */
[----:B------:R-:W0:Y:S01]  /*75c0*/  MUFU.TANH R181, R181 ;  /* 0x000000b500b57308 */ /* 0x000e220000002400 */
[----:B-1----:R-:W-:Y:S01]  /*75d0*/  FMNMX.FTZ R20, R166, R169, !PT ;  /* 0x000000a9a6147209 */ /* 0x002fe20007810000 */
[----:B------:R-:W-:-:S06]  /*75e0*/  FFMA.FTZ R169, R5, UR11, -R182 ;  /* 0x0000000b05a97c23 */ /* 0x000fcc00080108b6 */
[----:B------:R-:W1:Y:S01]  /*75f0*/  MUFU.TANH R211, R211 ;  /* 0x000000d300d37308 */ /* 0x000e620000002400 */
[----:B--2---:R-:W-:-:S07]  /*7600*/  FMNMX.FTZ R168, R167, R20, !PT ;  /* 0x00000014a7a87209 */ /* 0x004fce0007810000 */
[----:B------:R-:W2:Y:S01]  /*7610*/  MUFU.TANH R152, R152 ;  /* 0x0000009800987308 */ /* 0x000ea20000002400 */
[----:B0-----:R-:W-:-:S07]  /*7620*/  FMNMX.FTZ R168, R181, R168, !PT ;  /* 0x000000a8b5a87209 */ /* 0x001fce0007810000 */
[----:B------:R-:W0:Y:S01]  /*7630*/  MUFU.TANH R153, R153 ;  /* 0x0000009900997308 */ /* 0x000e220000002400 */
[----:B-1----:R-:W-:-:S07]  /*7640*/  FMNMX.FTZ R5, R211, R168, !PT ;  /* 0x000000a8d3057209 */ /* 0x002fce0007810000 */
[----:B------:R1:W-:Y:S01]  /*7650*/  MUFU.EX2 R20, R169 ;  /* 0x000000a900147308 */ /* 0x0003e20000000800 */
[----:B--2---:R-:W-:-:S07]  /*7660*/  FMNMX.FTZ R168, R152, R5, !PT ;  /* 0x0000000598a87209 */ /* 0x004fce0007810000 */
[----:B------:R-:W2:Y:S01]  /*7670*/  MUFU.EX2 R14, R14 ;  /* 0x0000000e000e7308 */ /* 0x000ea20000000800 */
[----:B0-----:R-:W-:Y:S01]  /*7680*/  FMNMX.FTZ R5, R153, R168, !PT ;  /* 0x000000a899057209 */ /* 0x001fe20007810000 */
[----:B-1----:R-:W-:-:S04]  /*7690*/  FFMA.FTZ R169, R159, UR11, -R182 ;  /* 0x0000000b9fa97c23 */ /* 0x002fc800080108b6 */
[----:B------:R-:W0:Y:S02]  /*76a0*/  SHFL.BFLY PT, R174, R5, 0x2, 0x1f ;  /* 0x0c401f0005ae7f89 */ /* 0x000e2400000e0000 */
[----:B------:R-:W1:Y:S08]  /*76b0*/  MUFU.EX2 R13, R13 ;  /* 0x0000000d000d7308 */ /* 0x000e700000000800 */
[----:B------:R-:W-:Y:S01]  /*76c0*/  MUFU.EX2 R15, R15 ;  /* 0x0000000f000f7308 */ /* 0x000fe20000000800 */
        /* <DEDUP_REMOVED lines=12> */
[----:B------:R-:W-:Y:S01]  /*7790*/  FMUL.FTZ R45, R45, R14 ;  /* 0x0000000e2d2d7220 */ /* 0x000fe20000410000 */
[----:B0-----:R-:W-:Y:S01]  /*77a0*/  FMNMX.FTZ R157, R5, R174, !PT ;  /* 0x000000ae059d7209 */ /* 0x001fe20007810000 */
[--C-:B------:R-:W-:Y:S01]  /*77b0*/  FFMA.FTZ R174, R165, UR11, -R182.reuse ;  /* 0x0000000ba5ae7c23 */ /* 0x100fe200080108b6 */
[----:B------:R-:W-:Y:S01]  /*77c0*/  FFMA.FTZ R182, R180, UR11, -R182 ;  /* 0x0000000bb4b67c23 */ /* 0x000fe200080108b6 */
[----:B------:R-:W-:Y:S01]  /*77d0*/  MUFU.EX2 R21, R21 ;  /* 0x0000001500157308 */ /* 0x000fe20000000800 */
[-C--:B------:R-:W-:Y:S01]  /*77e0*/  FMUL.FTZ R48, R48, R14.reuse ;  /* 0x0000000e30307220 */ /* 0x080fe20000410000 */
[----:B------:R-:W0:Y:S01]  /*77f0*/  SHFL.BFLY PT, R158, R157, 0x1, 0x1f ;  /* 0x0c201f009d9e7f89 */ /* 0x000e2200000e0000 */
        /* <DEDUP_REMOVED lines=23> */
[----:B0-----:R-:W-:Y:S01]  /*7970*/  FMNMX.FTZ R5, R157, R158, !PT ;  /* 0x0000009e9d057209 */ /* 0x001fe20007810000 */
[-C--:B------:R-:W-:Y:S01]  /*7980*/  FMUL.FTZ R89, R89, R14.reuse ;  /* 0x0000000e59597220 */ /* 0x080fe20000410000 */
[-C--:B------:R-:W-:Y:S01]  /*7990*/  FMUL.FTZ R92, R92, R14.reuse ;  /* 0x0000000e5c5c7220 */ /* 0x080fe20000410000 */
[-C--:B------:R-:W-:Y:S01]  /*79a0*/  FMUL.FTZ R93, R93, R14.reuse ;  /* 0x0000000e5d5d7220 */ /* 0x080fe20000410000 */
[-C--:B------:R-:W-:Y:S01]  /*79b0*/  FMUL.FTZ R96, R96, R14.reuse ;  /* 0x0000000e60607220 */ /* 0x080fe20000410000 */
[----:B------:R-:W-:Y:S01]  /*79c0*/  FADD.FTZ R157, -R5, R8 ;  /* 0x00000008059d7221 */ /* 0x000fe20000010100 */
[----:B------:R-:W-:Y:S01]  /*79d0*/  MUFU.EX2 R171, R164 ;  /* 0x000000a400ab7308 */ /* 0x000fe20000000800 */
[-C--:B------:R-:W-:Y:S01]  /*79e0*/  FMUL.FTZ R97, R97, R14.reuse ;  /* 0x0000000e61617220 */ /* 0x080fe20000410000 */
[-C--:B------:R-:W-:Y:S01]  /*79f0*/  FMUL.FTZ R100, R100, R14.reuse ;  /* 0x0000000e64647220 */ /* 0x080fe20000410000 */
[----:B------:R-:W-:Y:S01]  /*7a00*/  FMUL.FTZ R179, R157, UR11 ;  /* 0x0000000b9db37c20 */ /* 0x000fe20008410000 */
[----:B------:R-:W-:Y:S01]  /*7a10*/  FMUL.FTZ R157, R5, UR11 ;  /* 0x0000000b059d7c20 */ /* 0x000fe20008410000 */
[-C--:B------:R-:W-:Y:S01]  /*7a20*/  FMUL.FTZ R101, R101, R14.reuse ;  /* 0x0000000e65657220 */ /* 0x080fe20000410000 */
[-C--:B------:R-:W-:Y:S01]  /*7a30*/  FMUL.FTZ R104, R104, R14.reuse ;  /* 0x0000000e68687220 */ /* 0x080fe20000410000 */
[----:B------:R-:W-:Y:S01]  /*7a40*/  FMUL.FTZ R105, R105, R14 ;  /* 0x0000000e69697220 */ /* 0x000fe20000410000 */
[----:B------:R-:W-:Y:S01]  /*7a50*/  FFMA.FTZ R183, R155, UR11, -R157 ;  /* 0x0000000b9bb77c23 */ /* 0x000fe2000801089d */
[----:B------:R-:W-:Y:S01]  /*7a60*/  IMAD.MOV R155, RZ, RZ, -R19 ;  /* 0x000000ffff9b7224 */ /* 0x000fe200078e0a13 */
[----:B------:R-:W0:Y:S01]  /*7a70*/  MUFU.EX2 R179, R179 ;  /* 0x000000b300b37308 */ /* 0x000e220000000800 */
[--C-:B------:R-:W-:Y:S01]  /*7a80*/  FFMA.FTZ R180, R9, UR11, -R157.reuse ;  /* 0x0000000b09b47c23 */ /* 0x100fe2000801089d */
[--C-:B------:R-:W-:Y:S01]  /*7a90*/  FFMA.FTZ R212, R211, UR11, -R157.reuse ;  /* 0x0000000bd3d47c23 */ /* 0x100fe2000801089d */
[----:B------:R-:W-:Y:S01]  /*7aa0*/  FFMA.FTZ R9, R10, UR11, -R157 ;  /* 0x0000000b0a097c23 */ /* 0x000fe2000801089d */
[----:B------:R-:W-:Y:S01]  /*7ab0*/  ISETP.NE.AND P3, PT, R18, R155, PT ;  /* 0x0000009b1200720c */ /* 0x000fe20003f65270 */
[----:B------:R-:W-:-:S02]  /*7ac0*/  IMAD.U32 R211, RZ, RZ, UR5 ;  /* 0x00000005ffd37e24 */ /* 0x000fc4000f8e00ff */
[--C-:B------:R-:W-:Y:S01]  /*7ad0*/  FFMA.FTZ R10, R11, UR11, -R157.reuse ;  /* 0x0000000b0b0a7c23 */ /* 0x100fe2000801089d */
[--C-:B------:R-:W-:Y:S01]  /*7ae0*/  FFMA.FTZ R11, R12, UR11, -R157.reuse ;  /* 0x0000000b0c0b7c23 */ /* 0x100fe2000801089d */
[----:B------:R2:W-:Y:S01]  /*7af0*/  MUFU.EX2 R8, R182 ;  /* 0x000000b600087308 */ /* 0x0005e20000000800 */
[--C-:B------:R-:W-:Y:S01]  /*7b00*/  FFMA.FTZ R12, R154, UR11, -R157.reuse ;  /* 0x0000000b9a0c7c23 */ /* 0x100fe2000801089d */
[----:B------:R-:W-:Y:S02]  /*7b10*/  @!P1 VIADD R154, R211, 0x38840 ;  /* 0x00038840d39a9836 */ /* 0x000fe40000000000 */
[--C-:B------:R-:W-:Y:S01]  /*7b20*/  FFMA.FTZ R207, R160, UR11, -R157.reuse ;  /* 0x0000000ba0cf7c23 */ /* 0x100fe2000801089d */
[--C-:B------:R-:W-:Y:S01]  /*7b30*/  FFMA.FTZ R208, R162, UR11, -R157.reuse ;  /* 0x0000000ba2d07c23 */ /* 0x100fe2000801089d */
[--C-:B------:R-:W-:Y:S01]  /*7b40*/  FFMA.FTZ R209, R163, UR11, -R157.reuse ;  /* 0x0000000ba3d17c23 */ /* 0x100fe2000801089d */
[--C-:B------:R-:W-:Y:S01]  /*7b50*/  FFMA.FTZ R210, R166, UR11, -R157.reuse ;  /* 0x0000000ba6d27c23 */ /* 0x100fe2000801089d */
[----:B------:R-:W-:Y:S01]  /*7b60*/  @!P1 PRMT R154, RZ, 0x654, R154 ;  /* 0x00000654ff9a9816 */ /* 0x000fe2000000009a */
[--C-:B------:R-:W-:Y:S01]  /*7b70*/  FFMA.FTZ R213, R167, UR11, -R157.reuse ;  /* 0x0000000ba7d57c23 */ /* 0x100fe2000801089d */
[--C-:B--2---:R-:W-:Y:S01]  /*7b80*/  FFMA.FTZ R182, R156, UR11, -R157.reuse ;  /* 0x0000000b9cb67c23 */ /* 0x104fe2000801089d */
[----:B------:R-:W-:Y:S01]  /*7b90*/  IMAD.U32 R156, RZ, RZ, UR24 ;  /* 0x00000018ff9c7e24 */ /* 0x000fe2000f8e00ff */
[----:B------:R2:W-:Y:S01]  /*7ba0*/  @!P1 SYNCS.ARRIVE.TRANS64.RED.A1T0 RZ, [R154+URZ], RZ ;  /* 0x000000ff9aff99a7 */ /* 0x0005e2000810043f */
[--C-:B------:R-:W-:Y:S01]  /*7bb0*/  FFMA.FTZ R181, R181, UR11, -R157.reuse ;  /* 0x0000000bb5b57c23 */ /* 0x100fe2000801089d */
[----:B------:R-:W-:Y:S01]  /*7bc0*/  FFMA.FTZ R214, R152, UR11, -R157 ;  /* 0x0000000b98d67c23 */ /* 0x000fe2000801089d */
[----:B------:R-:W-:-:S02]  /*7bd0*/  @!P3 IMAD R155, R156, 0x40, R17 ;  /* 0x000000409c9bb824 */ /* 0x000fc400078e0211 */
[----:B------:R-:W-:Y:S01]  /*7be0*/  FFMA.FTZ R215, R153, UR11, -R157 ;  /* 0x0000000b99d77c23 */ /* 0x000fe2000801089d */
[----:B------:R-:W-:Y:S01]  /*7bf0*/  MUFU.EX2 R180, R180 ;  /* 0x000000b400b47308 */ /* 0x000fe20000000800 */
[----:B-1----:R-:W-:Y:S01]  /*7c00*/  F2FP.F16.F32.PACK_AB R152, R20, R13 ;  /* 0x0000000d1498723e */ /* 0x002fe200000000ff */
[-C--:B0-----:R-:W-:Y:S01]  /*7c10*/  FMUL.FTZ R26, R26, R179.reuse ;  /* 0x000000b31a1a7220 */ /* 0x081fe20000410000 */
[----:B------:R-:W-:Y:S01]  /*7c20*/  @!P3 LEA R155, R155, UR37, 0x2 ;  /* 0x000000259b9bbc11 */ /* 0x000fe2000f8e10ff */
[----:B------:R-:W-:Y:S01]  /*7c30*/  FMUL.FTZ R27, R27, R179 ;  /* 0x000000b31b1b7220 */ /* 0x000fe20000410000 */
[----:B--2---:R-:W-:Y:S01]  /*7c40*/  F2FP.F16.F32.PACK_AB R154, R168, R15 ;  /* 0x0000000fa89a723e */ /* 0x004fe200000000ff */
[----:B------:R-:W-:Y:S01]  /*7c50*/  FMUL.FTZ R30, R30, R179 ;  /* 0x000000b31e1e7220 */ /* 0x000fe20000410000 */
[----:B------:R-:W-:Y:S01]  /*7c60*/  F2FP.F16.F32.PACK_AB R156, R170, R21 ;  /* 0x00000015aa9c723e */ /* 0x000fe200000000ff */
[----:B------:R-:W-:Y:S01]  /*7c70*/  @!P3 STS [R155+0x38400], R14 ;  /* 0x0384000e9b00b388 */ /* 0x000fe20000000800 */
[----:B------:R-:W0:Y:S01]  /*7c80*/  MUFU.EX2 R9, R9 ;  /* 0x0000000900097308 */ /* 0x000e220000000800 */
[----:B------:R-:W-:Y:S01]  /*7c90*/  F2FP.F16.F32.PACK_AB R158, R172, R169 ;  /* 0x000000a9ac9e723e */ /* 0x000fe200000000ff */
[-C--:B------:R-:W-:Y:S01]  /*7ca0*/  FMUL.FTZ R31, R31, R179.reuse ;  /* 0x000000b31f1f7220 */ /* 0x080fe20000410000 */
[----:B------:R1:W-:Y:S01]  /*7cb0*/  @!P3 STS [R155+0x38420], R179 ;  /* 0x038420b39b00b388 */ /* 0x0003e20000000800 */
        /* <DEDUP_REMOVED lines=52> */
[----:B------:R-:W0:Y:S01]  /*8000*/  MUFU.EX2 R174, R174 ;  /* 0x000000ae00ae7308 */ /* 0x000e220000000800 */
[-C--:B------:R-:W-:Y:S01]  /*8010*/  FMUL.FTZ R112, R112, R14.reuse ;  /* 0x0000000e70707220 */ /* 0x080fe20000410000 */
[-C--:B------:R-:W-:Y:S01]  /*8020*/  FMUL.FTZ R113, R113, R14.reuse ;  /* 0x0000000e71717220 */ /* 0x080fe20000410000 */
[-C--:B------:R-:W-:Y:S01]  /*8030*/  FMUL.FTZ R114, R114, R179.reuse ;  /* 0x000000b372727220 */ /* 0x080fe20000410000 */
[-C--:B------:R-:W-:Y:S01]  /*8040*/  FMUL.FTZ R115, R115, R179.reuse ;  /* 0x000000b373737220 */ /* 0x080fe20000410000 */
[-C--:B------:R-:W-:Y:S01]  /*8050*/  FMUL.FTZ R116, R116, R14.reuse ;  /* 0x0000000e74747220 */ /* 0x080fe20000410000 */
[----:B------:R-:W-:Y:S01]  /*8060*/  FMUL.FTZ R117, R117, R14 ;  /* 0x0000000e75757220 */ /* 0x000fe20000410000 */
[-C--:B------:R-:W-:Y:S01]  /*8070*/  FMUL.FTZ R118, R118, R179.reuse ;  /* 0x000000b376767220 */ /* 0x080fe20000410000 */
[----:B------:R-:W-:Y:S01]  /*8080*/  MUFU.EX2 R173, R173 ;  /* 0x000000ad00ad7308 */ /* 0x000fe20000000800 */
[----:B-1----:R-:W-:Y:S01]  /*8090*/  F2FP.F16.F32.PACK_AB R159, R207, R182 ;  /* 0x000000b6cf9f723e */ /* 0x002fe200000000ff */
[-C--:B------:R-:W-:Y:S01]  /*80a0*/  FMUL.FTZ R119, R119, R179.reuse ;  /* 0x000000b377777220 */ /* 0x080fe20000410000 */
[-C--:B------:R-:W-:Y:S01]  /*80b0*/  FMUL.FTZ R120, R120, R14.reuse ;  /* 0x0000000e78787220 */ /* 0x080fe20000410000 */
[-C--:B------:R-:W-:Y:S01]  /*80c0*/  FMUL.FTZ R121, R121, R14.reuse ;  /* 0x0000000e79797220 */ /* 0x080fe20000410000 */
[-C--:B------:R-:W-:Y:S01]  /*80d0*/  FMUL.FTZ R122, R122, R179.reuse ;  /* 0x000000b37a7a7220 */ /* 0x080fe20000410000 */
[----:B------:R-:W-:Y:S01]  /*80e0*/  FMUL.FTZ R123, R123, R179 ;  /* 0x000000b37b7b7220 */ /* 0x000fe20000410000 */
        /* <DEDUP_REMOVED lines=35> */
[----:B------:R-:W-:Y:S01]  /*8320*/  FMUL.FTZ R151, R151, R179 ;  /* 0x000000b397977220 */ /* 0x000fe20000410000 */
[----:B------:R0:W-:Y:S01]  /*8330*/  STSM.16.M88.4 [R22+0x36400], R152 ;  /* 0x0364009816007844 */ /* 0x0001e20000000200 */
[----:B------:R-:W-:Y:S01]  /*8340*/  FFMA.FTZ R3, R14, R3, R13 ;  /* 0x000000030e037223 */ /* 0x000fe2000001000d */
[----:B------:R-:W-:Y:S01]  /*8350*/  FFMA.FTZ R6, R179, R6, R180 ;  /* 0x00000006b3067223 */ /* 0x000fe200000100b4 */
[----:B------:R-:W-:Y:S01]  /*8360*/  @!P1 VIADD R211, R211, 0x38860 ;  /* 0x00038860d3d39836 */ /* 0x000fe20000000000 */
[----:B------:R0:W-:Y:S01]  /*8370*/  STSM.16.M88.4 [R23], R156 ;  /* 0x0000009c17007844 */ /* 0x0001e20000000200 */
[----:B------:R-:W-:Y:S01]  /*8380*/  MUFU.EX2 R175, R175 ;  /* 0x000000af00af7308 */ /* 0x000fe20000000800 */
[----:B------:R-:W-:Y:S01]  /*8390*/  FADD.FTZ R20, R20, R3 ;  /* 0x0000000314147221 */ /* 0x000fe20000010000 */
[----:B------:R-:W-:Y:S01]  /*83a0*/  FADD.FTZ R9, R9, R6 ;  /* 0x0000000609097221 */ /* 0x000fe20000010000 */
[----:B------:R-:W-:Y:S01]  /*83b0*/  @!P1 PRMT R211, RZ, 0x654, R211 ;  /* 0x00000654ffd39816 */ /* 0x000fe200000000d3 */
[----:B------:R-:W-:Y:S01]  /*83c0*/  UMOV UR24, UR36 ;  /* 0x0000002400187c82 */ /* 0x000fe20008000000 */
[----:B------:R-:W-:Y:S01]  /*83d0*/  FADD.FTZ R15, R15, R20 ;  /* 0x000000140f0f7221 */ /* 0x000fe20000010000 */
[----:B------:R-:W-:Y:S01]  /*83e0*/  FADD.FTZ R10, R10, R9 ;  /* 0x000000090a0a7221 */ /* 0x000fe20000010000 */
[----:B------:R-:W-:Y:S01]  /*83f0*/  IMAD.MOV.U32 R13, RZ, RZ, R4 ;  /* 0x000000ffff0d7224 */ /* 0x000fe200078e0004 */
[----:B------:R-:W2:Y:S01]  /*8400*/  MUFU.EX2 R178, R178 ;  /* 0x000000b200b27308 */ /* 0x000ea20000000800 */
[----:B-1----:R-:W-:Y:S01]  /*8410*/  F2FP.F16.F32.PACK_AB R163, R213, R210 ;  /* 0x000000d2d5a3723e */ /* 0x002fe200000000ff */
[----:B------:R-:W-:Y:S01]  /*8420*/  FADD.FTZ R168, R168, R15 ;  /* 0x0000000fa8a87221 */ /* 0x000fe20000010000 */
[----:B------:R-:W-:-:S03]  /*8430*/  FADD.FTZ R11, R11, R10 ;  /* 0x0000000a0b0b7221 */ /* 0x000fc60000010000 */
[----:B------:R0:W-:Y:S01]  /*8440*/  STSM.16.M88.4 [R185], R160 ;  /* 0x000000a0b9007844 */ /* 0x0001e20000000200 */
[----:B------:R-:W-:Y:S01]  /*8450*/  FADD.FTZ R21, R21, R168 ;  /* 0x000000a815157221 */ /* 0x000fe20000010000 */
[----:B------:R-:W1:Y:S01]  /*8460*/  MUFU.EX2 R177, R177 ;  /* 0x000000b100b17308 */ /* 0x000e620000000800 */
[----:B------:R-:W-:Y:S02]  /*8470*/  FADD.FTZ R12, R12, R11 ;  /* 0x0000000b0c0c7221 */ /* 0x000fe40000010000 */
[----:B------:R-:W-:Y:S02]  /*8480*/  FADD.FTZ R170, R170, R21 ;  /* 0x00000015aaaa7221 */ /* 0x000fe40000010000 */
[----:B------:R-:W-:Y:S02]  /*8490*/  FADD.FTZ R183, R183, R12 ;  /* 0x0000000cb7b77221 */ /* 0x000fe40000010000 */
[----:B------:R-:W-:Y:S01]  /*84a0*/  FADD.FTZ R169, R169, R170 ;  /* 0x000000aaa9a97221 */ /* 0x000fe20000010000 */
[----:B------:R-:W-:Y:S01]  /*84b0*/  MUFU.EX2 R181, R181 ;  /* 0x000000b500b57308 */ /* 0x000fe20000000800 */
[----:B--2---:R-:W-:Y:S01]  /*84c0*/  F2FP.F16.F32.PACK_AB R164, R178, R175 ;  /* 0x000000afb2a4723e */ /* 0x004fe200000000ff */
        /* <DEDUP_REMOVED lines=10> */
[----:B------:R-:W1:Y:S02]  /*8570*/  MUFU.EX2 R214, R214 ;  /* 0x000000d600d67308 */ /* 0x000e640000000800 */
[----:B------:R-:W-:Y:S01]  /*8580*/  FADD.FTZ R210, R210, R209 ;  /* 0x000000d1d2d27221 */ /* 0x000fe20000010000 */
[----:B------:R-:W-:-:S03]  /*8590*/  FADD.FTZ R176, R176, R173 ;  /* 0x000000adb0b07221 */ /* 0x000fc60000010000 */
[----:B------:R-:W-:Y:S01]  /*85a0*/  FADD.FTZ R210, R213, R210 ;  /* 0x000000d2d5d27221 */ /* 0x000fe20000010000 */
[----:B------:R-:W-:Y:S01]  /*85b0*/  FADD.FTZ R175, R175, R176 ;  /* 0x000000b0afaf7221 */ /* 0x000fe20000010000 */
[----:B------:R-:W3:Y:S01]  /*85c0*/  MUFU.EX2 R215, R215 ;  /* 0x000000d700d77308 */ /* 0x000ee20000000800 */
[----:B--2---:R-:W-:Y:S01]  /*85d0*/  F2FP.F16.F32.PACK_AB R165, R212, R181 ;  /* 0x000000b5d4a5723e */ /* 0x004fe200000000ff */
[----:B------:R-:W-:Y:S01]  /*85e0*/  FADD.FTZ R181, R181, R210 ;  /* 0x000000d2b5b57221 */ /* 0x000fe20000010000 */
[----:B------:R-:W-:-:S03]  /*85f0*/  FADD.FTZ R178, R178, R175 ;  /* 0x000000afb2b27221 */ /* 0x000fc60000010000 */
[----:B------:R-:W-:Y:S01]  /*8600*/  FADD.FTZ R181, R212, R181 ;  /* 0x000000b5d4b57221 */ /* 0x000fe20000010000 */
[----:B------:R-:W-:-:S03]  /*8610*/  FADD.FTZ R3, R177, R178 ;  /* 0x000000b2b1037221 */ /* 0x000fc60000010000 */
[----:B-1----:R-:W-:Y:S01]  /*8620*/  FADD.FTZ R6, R214, R181 ;  /* 0x000000b5d6067221 */ /* 0x002fe20000010000 */
[----:B------:R-:W-:Y:S01]  /*8630*/  FADD.FTZ R3, R8, R3 ;  /* 0x0000000308037221 */ /* 0x000fe20000010000 */
[----:B------:R-:W-:Y:S01]  /*8640*/  IMAD.MOV.U32 R8, RZ, RZ, R5 ;  /* 0x000000ffff087224 */ /* 0x000fe200078e0005 */
[C---:B---3--:R-:W-:Y:S01]  /*8650*/  F2FP.F16.F32.PACK_AB R167, R215.reuse, R214 ;  /* 0x000000d6d7a7723e */ /* 0x048fe200000000ff */
[----:B------:R-:W-:-:S04]  /*8660*/  FADD.FTZ R6, R215, R6 ;  /* 0x00000006d7067221 */ /* 0x000fc80000010000 */
[----:B------:R0:W-:Y:S01]  /*8670*/  STSM.16.M88.4 [R184], R164 ;  /* 0x000000a4b8007844 */ /* 0x0001e20000000200 */
[----:B------:R-:W-:-:S06]  /*8680*/  WARPGROUP.ARRIVE ;  /* 0x00000000000079c5 */ /* 0x000fcc0000000000 */
        /* <DEDUP_REMOVED lines=31> */
.L_x_1062:
[----:B------:R-:W1:Y:S01]  /*8880*/  SHFL.BFLY PT, R0, R3, 0x2, 0x1f ;  /* 0x0c401f0003007f89 */ /* 0x000e6200000e0000 */
[----:B------:R-:W-:Y:S02]  /*8890*/  IMAD.MOV R13, RZ, RZ, -R19 ;  /* 0x000000ffff0d7224 */ /* 0x000fe400078e0a13 */
[----:B------:R-:W-:Y:S01]  /*88a0*/  IMAD.MOV.U32 R9, RZ, RZ, RZ ;  /* 0x000000ffff097224 */ /* 0x000fe200078e00ff */
[----:B------:R-:W2:Y:S01]  /*88b0*/  SHFL.BFLY PT, R7, R6, 0x2, 0x1f ;  /* 0x0c401f0006077f89 */ /* 0x000ea200000e0000 */
[----:B------:R-:W-:Y:S01]  /*88c0*/  IMAD.U32 R21, RZ, RZ, UR11 ;  /* 0x0000000bff157e24 */ /* 0x000fe2000f8e00ff */
[----:B------:R-:W-:Y:S08]  /*88d0*/  BAR.ARV 0x8, 0x100 ;  /* 0x0204000000007b1d */ /* 0x000ff00000002000 */
[----:B------:R-:W-:Y:S01]  /*88e0*/  BAR.SYNC.DEFER_BLOCKING 0xf, 0x100 ;  /* 0x03c4000000007b1d */ /* 0x000fe20000010000 */
[----:B------:R-:W-:Y:S01]  /*88f0*/  ISETP.NE.AND P0, PT, R18, R13, PT ;  /* 0x0000000d1200720c */ /* 0x000fe20003f05270 */
[----:B------:R-:W-:-:S02]  /*8900*/  VIADD R193, R193, 0x1 ;  /* 0x00000001c1c17836 */ /* 0x000fc40000000000 */
[----:B-1----:R-:W-:Y:S01]  /*8910*/  FADD.FTZ R0, R0, R3 ;  /* 0x0000000300007221 */ /* 0x002fe20000010000 */
[----:B------:R-:W-:Y:S02]  /*8920*/  IMAD.MOV.U32 R3, RZ, RZ, -0x800000 ;  /* 0xff800000ff037424 */ /* 0x000fe400078e00ff */
[----:B--2---:R-:W-:Y:S02]  /*8930*/  FADD.FTZ R8, R7, R6 ;  /* 0x0000000607087221 */ /* 0x004fe40000010000 */
[----:B------:R-:W1:Y:S01]  /*8940*/  SHFL.BFLY PT, R11, R0, 0x1, 0x1f ;  /* 0x0c201f00000b7f89 */ /* 0x000e6200000e0000 */
[----:B------:R-:W-:-:S03]  /*8950*/  IMAD.MOV.U32 R6, RZ, RZ, RZ ;  /* 0x000000ffff067224 */ /* 0x000fc600078e00ff */
[----:B------:R-:W2:Y:S01]  /*8960*/  SHFL.BFLY PT, R7, R8, 0x1, 0x1f ;  /* 0x0c201f0008077f89 */ /* 0x000ea200000e0000 */
[----:B-1----:R-:W-:Y:S01]  /*8970*/  FADD.FTZ R11, R0, R11 ;  /* 0x0000000b000b7221 */ /* 0x002fe20000010000 */
[----:B------:R-:W-:Y:S01]  /*8980*/  IMAD.U32 R0, RZ, RZ, UR36 ;  /* 0x00000024ff007e24 */ /* 0x000fe2000f8e00ff */
[----:B------:R-:W-:Y:S01]  /*8990*/  UIADD3 UR36, UR36, 0x1, URZ ;  /* 0x0000000124247890 */ /* 0x000fe2000fffe03f */
[----:B--2---:R-:W-:Y:S02]  /*89a0*/  FADD.FTZ R7, R8, R7 ;  /* 0x0000000708077221 */ /* 0x004fe40000010000 */
[----:B------:R-:W-:Y:S01]  /*89b0*/  FSETP.NE.FTZ.AND P1, PT, R11, RZ, PT ;  /* 0x000000ff0b00720b */ /* 0x000fe20003f35000 */
[----:B------:R-:W-:Y:S01]  /*89c0*/  @!P0 IMAD R0, R0, 0x40, R17 ;  /* 0x0000004000008824 */ /* 0x000fe200078e0211 */
[----:B------:R-:W-:Y:S01]  /*89d0*/  UISETP.NE.AND UP0, UPT, UR36, 0x2, UPT ;  /* 0x000000022400788c */ /* 0x000fe2000bf05270 */
[----:B------:R-:W-:-:S03]  /*89e0*/  FSETP.NE.FTZ.AND P2, PT, R7, RZ, PT ;  /* 0x000000ff0700720b */ /* 0x000fc60003f55000 */
[----:B------:R-:W-:Y:S01]  /*89f0*/  @!P0 LEA R13, R0, UR37, 0x2 ;  /* 0x00000025000d8c11 */ /* 0x000fe2000f8e10ff */
[----:B------:R-:W-:Y:S01]  /*8a00*/  USEL UR4, URZ, 0x1, UP0 ;  /* 0x000000013f047887 */ /* 0x000fe20008000000 */
[----:B------:R-:W-:Y:S01]  /*8a10*/  IMAD.MOV.U32 R0, RZ, RZ, -0x800000 ;  /* 0xff800000ff007424 */ /* 0x000fe200078e00ff */
[----:B------:R-:W-:-:S04]  /*8a20*/  USEL UR36, UR36, URZ, UP0 ;  /* 0x0000003f24247287 */ /* 0x000fc80008000000 */
[----:B------:R-:W1:Y:S01]  /*8a30*/  @P1 MUFU.RCP R9, R11 ;  /* 0x0000000b00091308 */ /* 0x000e620000001000 */
[----:B------:R-:W-:Y:S01]  /*8a40*/  @P1 FMUL.FTZ R21, R21, 0.69314718246459960938 ;  /* 0x3f31721815151820 */ /* 0x000fe20000410000 */
[----:B------:R-:W-:-:S06]  /*8a50*/  LOP3.LUT R2, R2, UR4, RZ, 0x3c, !PT ;  /* 0x0000000402027c12 */ /* 0x000fcc000f8e3cff */
[----:B------:R-:W2:Y:S08]  /*8a60*/  @P2 MUFU.RCP R6, R7 ;  /* 0x0000000700062308 */ /* 0x000eb00000001000 */
[----:B------:R-:W3:Y:S01]  /*8a70*/  @P1 MUFU.LG2 R20, R11 ;  /* 0x0000000b00141308 */ /* 0x000ee20000000c00 */
[----:B-1----:R1:W-:Y:S01]  /*8a80*/  @!P0 STS [R13+0x38400], R9 ;  /* 0x038400090d008388 */ /* 0x0023e20000000800 */
[----:B------:R-:W-:Y:S01]  /*8a90*/  FMUL.FTZ R10, R29, R9 ;  /* 0x000000091d0a7220 */ /* 0x000fe20000410000 */
[----:B------:R-:W-:-:S02]  /*8aa0*/  IMAD.U32 R29, RZ, RZ, UR11 ;  /* 0x0000000bff1d7e24 */ /* 0x000fc4000f8e00ff */
[-C--:B------:R-:W-:Y:S01]  /*8ab0*/  FMUL.FTZ R173, R24, R9.reuse ;  /* 0x0000000918ad7220 */ /* 0x080fe20000410000 */
[-C--:B------:R-:W-:Y:S01]  /*8ac0*/  FMUL.FTZ R8, R25, R9.reuse ;  /* 0x0000000919087220 */ /* 0x080fe20000410000 */
[-C--:B------:R-:W-:Y:S01]  /*8ad0*/  FMUL.FTZ R172, R28, R9.reuse ;  /* 0x000000091cac7220 */ /* 0x080fe20000410000 */
[-C--:B------:R-:W-:Y:S01]  /*8ae0*/  FMUL.FTZ R171, R32, R9.reuse ;  /* 0x0000000920ab7220 */ /* 0x080fe20000410000 */
[----:B------:R-:W4:Y:S01]  /*8af0*/  @P2 MUFU.LG2 R7, R7 ;  /* 0x0000000700072308 */ /* 0x000f220000000c00 */
[----:B--2---:R2:W-:Y:S01]  /*8b00*/  @!P0 STS [R13+0x38420], R6 ;  /* 0x038420060d008388 */ /* 0x0045e20000000800 */
[-C--:B------:R-:W-:Y:S01]  /*8b10*/  FMUL.FTZ R12, R33, R9.reuse ;  /* 0x00000009210c7220 */ /* 0x080fe20000410000 */
[-C--:B------:R-:W-:Y:S01]  /*8b20*/  FMUL.FTZ R170, R36, R9.reuse ;  /* 0x0000000924aa7220 */ /* 0x080fe20000410000 */
[-C--:B------:R-:W-:Y:S01]  /*8b30*/  FMUL.FTZ R14, R37, R9.reuse ;  /* 0x00000009250e7220 */ /* 0x080fe20000410000 */
        /* <DEDUP_REMOVED lines=57> */
[----:B------:R-:W-:Y:S01]  /*8ed0*/  @P2 FMUL.FTZ R29, R29, 0.69314718246459960938 ;  /* 0x3f3172181d1d2820 */ /* 0x000fe20000410000 */
[----:B---3--:R-:W-:Y:S01]  /*8ee0*/  @P1 FMUL.FTZ R20, R20, 0.69314718246459960938 ;  /* 0x3f31721814141820 */ /* 0x008fe20000410000 */
[----:B----4-:R-:W-:Y:S01]  /*8ef0*/  @P2 FMUL.FTZ R26, R7, 0.69314718246459960938 ;  /* 0x3f317218071a2820 */ /* 0x010fe20000410000 */
[-C--:B------:R-:W-:Y:S01]  /*8f00*/  FMUL.FTZ R11, R30, R6.reuse ;  /* 0x000000061e0b7220 */ /* 0x080fe20000410000 */
[-C--:B--2---:R-:W-:Y:S01]  /*8f10*/  FMUL.FTZ R13, R34, R6.reuse ;  /* 0x00000006220d7220 */ /* 0x084fe20000410000 */
        /* <DEDUP_REMOVED lines=65> */
.L_x_1048:
        /* <DEDUP_REMOVED lines=57> */
[----:B------:R-:W-:Y:S01]  /*96c0*/  SHF.R.U64 R5, R5, 0x3, RZ ;  /* 0x0000000305057819 */ /* 0x000fe200000012ff */
[--C-:B------:R-:W-:Y:S01]  /*96d0*/  IMAD.X R91, RZ, RZ, R123.reuse, P2 ;  /* 0x000000ffff5b7224 */ /* 0x100fe200010e067b */
[----:B------:R-:W-:Y:S01]  /*96e0*/  LOP3.LUT R20, R177, 0x380, RZ, 0xc0, !PT ;  /* 0x00000380b1147812 */ /* 0x000fe200078ec0ff */
[----:B------:R-:W-:Y:S01]  /*96f0*/  IMAD.X R95, RZ, RZ, R123, P1 ;  /* 0x000000ffff5f7224 */ /* 0x000fe200008e067b */
[----:B------:R-:W-:-:S02]  /*9700*/  IADD3 R98, P0, R122, 0x4020, RZ ;  /* 0x000040207a627810 */ /* 0x000fc40007f1e0ff */
        /* <DEDUP_REMOVED lines=15> */
[----:B------:R-:W-:-:S02]  /*9800*/  LOP3.LUT R28, R179, 0x380, RZ, 0xc0, !PT ;  /* 0x00000380b31c7812 */ /* 0x000fc400078ec0ff */
[----:B------:R-:W-:Y:S02]  /*9810*/  LOP3.LUT R36, R183, 0x380, RZ, 0xc0, !PT ;  /* 0x00000380b7247812 */ /* 0x000fe400078ec0ff */
[----:B------:R-:W-:Y:S02]  /*9820*/  SHF.R.U64 R20, R20, 0x3, RZ ;  /* 0x0000000314147819 */ /* 0x000fe400000012ff */
[----:B------:R-:W-:Y:S02]  /*9830*/  SHF.R.U64 R32, R32, 0x3, RZ ;  /* 0x0000000320207819 */ /* 0x000fe400000012ff */
[----:B------:R-:W-:Y:S02]  /*9840*/  SHF.R.U64 R28, R28, 0x3, RZ ;  /* 0x000000031c1c7819 */ /* 0x000fe400000012ff */
[----:B------:R-:W-:Y:S02]  /*9850*/  LOP3.LUT R40, R207, 0x380, RZ, 0xc0, !PT ;  /* 0x00000380cf287812 */ /* 0x000fe400078ec0ff */
[----:B------:R-:W-:-:S02]  /*9860*/  MOV R122, R122 ;  /* 0x0000007a007a7202 */ /* 0x000fc40000000f00 */
[----:B------:R-:W-:Y:S02]  /*9870*/  LOP3.LUT R44, R209, 0x380, RZ, 0xc0, !PT ;  /* 0x00000380d12c7812 */ /* 0x000fe400078ec0ff */
[----:B------:R-:W-:Y:S01]  /*9880*/  LOP3.LUT R27, R4, 0x380, RZ, 0xc0, !PT ;  /* 0x00000380041b7812 */ /* 0x000fe200078ec0ff */
[----:B------:R0:W-:Y:S01]  /*9890*/  STSM.16.M88.4 [R122], R8 ;  /* 0x000000087a007844 */ /* 0x0001e20000000200 */
[----:B------:R-:W-:Y:S02]  /*98a0*/  LOP3.LUT R123, R26, 0x380, RZ, 0xc0, !PT ;  /* 0x000003801a7b7812 */ /* 0x000fe400078ec0ff */
[----:B------:R-:W-:Y:S02]  /*98b0*/  SHF.R.U64 R36, R36, 0x3, RZ ;  /* 0x0000000324247819 */ /* 0x000fe400000012ff */
[----:B------:R-:W-:Y:S02]  /*98c0*/  LOP3.LUT R20, R20, R177, RZ, 0x3c, !PT ;  /* 0x000000b114147212 */ /* 0x000fe400078e3cff */
[----:B------:R-:W-:-:S02]  /*98d0*/  LOP3.LUT R90, R211, 0x380, RZ, 0xc0, !PT ;  /* 0x00000380d35a7812 */ /* 0x000fc400078ec0ff */
[----:B------:R-:W-:Y:S02]  /*98e0*/  LOP3.LUT R32, R32, R181, RZ, 0x3c, !PT ;  /* 0x000000b520207212 */ /* 0x000fe400078e3cff */
[----:B------:R-:W-:Y:S02]  /*98f0*/  LOP3.LUT R94, R213, 0x380, RZ, 0xc0, !PT ;  /* 0x00000380d55e7812 */ /* 0x000fe400078ec0ff */
[----:B------:R-:W-:Y:S02]  /*9900*/  LOP3.LUT R177, R98, 0x380, RZ, 0xc0, !PT ;  /* 0x0000038062b17812 */ /* 0x000fe400078ec0ff */
[----:B------:R-:W-:Y:S02]  /*9910*/  LOP3.LUT R28, R28, R179, RZ, 0x3c, !PT ;  /* 0x000000b31c1c7212 */ /* 0x000fe400078e3cff */
[----:B------:R-:W-:Y:S02]  /*9920*/  SHF.R.U64 R40, R40, 0x3, RZ ;  /* 0x0000000328287819 */ /* 0x000fe400000012ff */
[----:B------:R-:W-:-:S02]  /*9930*/  LOP3.LUT R181, R106, 0x380, RZ, 0xc0, !PT ;  /* 0x000003806ab57812 */ /* 0x000fc400078ec0ff */
[----:B------:R-:W-:Y:S02]  /*9940*/  SHF.R.U64 R44, R44, 0x3, RZ ;  /* 0x000000032c2c7819 */ /* 0x000fe400000012ff */
[----:B------:R-:W-:Y:S02]  /*9950*/  LOP3.LUT R179, R102, 0x380, RZ, 0xc0, !PT ;  /* 0x0000038066b37812 */ /* 0x000fe400078ec0ff */
[----:B------:R-:W-:Y:S02]  /*9960*/  SHF.R.U64 R27, R27, 0x3, RZ ;  /* 0x000000031b1b7819 */ /* 0x000fe400000012ff */
[----:B------:R-:W-:Y:S02]  /*9970*/  SHF.R.U64 R123, R123, 0x3, RZ ;  /* 0x000000037b7b7819 */ /* 0x000fe400000012ff */
[----:B------:R-:W-:Y:S02]  /*9980*/  LOP3.LUT R36, R36, R183, RZ, 0x3c, !PT ;  /* 0x000000b724247212 */ /* 0x000fe400078e3cff */
[----:B------:R-:W-:-:S02]  /*9990*/  SHF.R.U64 R90, R90, 0x3, RZ ;  /* 0x000000035a5a7819 */ /* 0x000fc400000012ff */
[----:B------:R-:W-:Y:S02]  /*99a0*/  SHF.R.U64 R94, R94, 0x3, RZ ;  /* 0x000000035e5e7819 */ /* 0x000fe400000012ff */
[----:B------:R-:W-:Y:S02]  /*99b0*/  LOP3.LUT R183, R110, 0x380, RZ, 0xc0, !PT ;  /* 0x000003806eb77812 */ /* 0x000fe400078ec0ff */
[----:B------:R-:W-:Y:S02]  /*99c0*/  SHF.R.U64 R177, R177, 0x3, RZ ;  /* 0x00000003b1b17819 */ /* 0x000fe400000012ff */
[----:B------:R-:W-:Y:S02]  /*99d0*/  LOP3.LUT R40, R40, R207, RZ, 0x3c, !PT ;  /* 0x000000cf28287212 */ /* 0x000fe400078e3cff */
[----:B------:R-:W-:Y:S02]  /*99e0*/  SHF.R.U64 R181, R181, 0x3, RZ ;  /* 0x00000003b5b57819 */ /* 0x000fe400000012ff */
[----:B------:R-:W-:-:S02]  /*99f0*/  LOP3.LUT R173, R6, 0x380, RZ, 0xc0, !PT ;  /* 0x0000038006ad7812 */ /* 0x000fc400078ec0ff */
[----:B------:R-:W-:Y:S02]  /*9a00*/  MOV R31, R20 ;  /* 0x00000014001f7202 */ /* 0x000fe40000000f00 */
[----:B------:R-:W-:Y:S02]  /*9a10*/  LOP3.LUT R44, R44, R209, RZ, 0x3c, !PT ;  /* 0x000000d12c2c7212 */ /* 0x000fe400078e3cff */
[----:B------:R-:W-:Y:S01]  /*9a20*/  SHF.R.U64 R179, R179, 0x3, RZ ;  /* 0x00000003b3b37819 */ /* 0x000fe200000012ff */
[----:B------:R-:W-:Y:S01]  /*9a30*/  STSM.16.M88.4 [R31], R12 ;  /* 0x0000000c1f007844 */ /* 0x000fe20000000200 */
[----:B------:R-:W-:Y:S02]  /*9a40*/  LOP3.LUT R114, R27, R4, RZ, 0x3c, !PT ;  /* 0x000000041b727212 */ /* 0x000fe400078e3cff */
[----:B------:R-:W-:Y:S02]  /*9a50*/  LOP3.LUT R118, R123, R26, RZ, 0x3c, !PT ;  /* 0x0000001a7b767212 */ /* 0x000fe400078e3cff */
[----:B------:R-:W-:-:S02]  /*9a60*/  MOV R29, R28 ;  /* 0x0000001c001d7202 */ /* 0x000fc40000000f00 */
[----:B0-----:R-:W-:Y:S02]  /*9a70*/  F2FP.F16.F32.PACK_AB R8, R158, R163 ;  /* 0x000000a39e08723e */ /* 0x001fe400000000ff */
        /* <DEDUP_REMOVED lines=8> */
[----:B------:R-:W-:Y:S02]  /*9b00*/  F2FP.F16.F32.PACK_AB R27, R55, R54 ;  /* 0x00000036371b723e */ /* 0x000fe400000000ff */
[----:B------:R-:W-:Y:S02]  /*9b10*/  LOP3.LUT R94, R94, R213, RZ, 0x3c, !PT ;  /* 0x000000d55e5e7212 */ /* 0x000fe400078e3cff */
[----:B------:R-:W-:Y:S01]  /*9b20*/  SHF.R.U64 R183, R183, 0x3, RZ ;  /* 0x00000003b7b77819 */ /* 0x000fe200000012ff */
[----:B------:R-:W-:Y:S01]  /*9b30*/  STSM.16.M88.4 [R32], R24 ;  /* 0x0000001820007844 */ /* 0x000fe20000000200 */
[----:B------:R-:W-:Y:S02]  /*9b40*/  LOP3.LUT R98, R177, R98, RZ, 0x3c, !PT ;  /* 0x00000062b1627212 */ /* 0x000fe400078e3cff */
[----:B------:R-:W-:-:S02]  /*9b50*/  MOV R36, R36 ;  /* 0x0000002400247202 */ /* 0x000fc40000000f00 */
[----:B------:R-:W-:Y:S02]  /*9b60*/  LOP3.LUT R106, R181, R106, RZ, 0x3c, !PT ;  /* 0x0000006ab56a7212 */ /* 0x000fe400078e3cff */
[----:B------:R-:W-:Y:S01]  /*9b70*/  F2FP.F16.F32.PACK_AB R67, R71, R70 ;  /* 0x000000464743723e */ /* 0x000fe200000000ff */
[----:B------:R-:W-:Y:S01]  /*9b80*/  STSM.16.M88.4 [R36], R56 ;  /* 0x0000003824007844 */ /* 0x000fe20000000200 */
[----:B------:R-:W-:Y:S02]  /*9b90*/  SHF.R.U64 R173, R173, 0x3, RZ ;  /* 0x00000003adad7819 */ /* 0x000fe400000012ff */
        /* <DEDUP_REMOVED lines=9> */
[----:B------:R-:W-:Y:S01]  /*9c30*/  F2FP.F16.F32.PACK_AB R144, R145, R144 ;  /* 0x000000909190723e */ /* 0x000fe200000000ff */
[----:B------:R-:W-:Y:S01]  /*9c40*/  UISETP.NE.U32.AND UP1, UPT, UR8, URZ, UPT ;  /* 0x0000003f0800728c */ /* 0x000fe2000bf25070 */
[----:B------:R-:W-:Y:S01]  /*9c50*/  MOV R40, R40 ;  /* 0x0000002800287202 */ /* 0x000fe20000000f00 */
[----:B0-----:R-:W-:Y:S01]  /*9c60*/  IMAD.U32 R8, RZ, RZ, UR4 ;  /* 0x00000004ff087e24 */ /* 0x001fe2000f8e00ff */
[----:B------:R-:W-:Y:S01]  /*9c70*/  LOP3.LUT R102, R179, R102, RZ, 0x3c, !PT ;  /* 0x00000066b3667212 */ /* 0x000fe200078e3cff */
[----:B------:R-:W-:Y:S01]  /*9c80*/  IMAD.U32 R9, RZ, RZ, UR7 ;  /* 0x00000007ff097e24 */ /* 0x000fe2000f8e00ff */
[----:B------:R-:W-:Y:S01]  /*9c90*/  MOV R44, R44 ;  /* 0x0000002c002c7202 */ /* 0x000fe20000000f00 */
[----:B------:R-:W-:Y:S01]  /*9ca0*/  STSM.16.M88.4 [R40], R64 ;  /* 0x0000004028007844 */ /* 0x000fe20000000200 */
[----:B------:R-:W-:Y:S02]  /*9cb0*/  F2FP.F16.F32.PACK_AB R74, R77, R76 ;  /* 0x0000004c4d4a723e */ /* 0x000fe400000000ff */
[----:B------:R-:W-:-:S02]  /*9cc0*/  F2FP.F16.F32.PACK_AB R75, R79, R78 ;  /* 0x0000004e4f4b723e */ /* 0x000fc400000000ff */
[----:B------:R-:W-:Y:S02]  /*9cd0*/  F2FP.F16.F32.PACK_AB R81, R83, R82 ;  /* 0x000000525351723e */ /* 0x000fe400000000ff */
[----:B------:R-:W-:Y:S01]  /*9ce0*/  MOV R28, R90 ;  /* 0x0000005a001c7202 */ /* 0x000fe20000000f00 */
[----:B------:R-:W-:Y:S01]  /*9cf0*/  STSM.16.M88.4 [R44], R72 ;  /* 0x000000482c007844 */ /* 0x000fe20000000200 */
[----:B------:R-:W-:Y:S02]  /*9d00*/  F2FP.F16.F32.PACK_AB R82, R85, R84 ;  /* 0x000000545552723e */ /* 0x000fe400000000ff */
[----:B------:R-:W-:Y:S02]  /*9d10*/  F2FP.F16.F32.PACK_AB R83, R87, R86 ;  /* 0x000000565753723e */ /* 0x000fe400000000ff */
[----:B------:R-:W-:Y:S02]  /*9d20*/  LOP3.LUT R110, R183, R110, RZ, 0x3c, !PT ;  /* 0x0000006eb76e7212 */ /* 0x000fe400078e3cff */
[----:B------:R-:W-:Y:S01]  /*9d30*/  MOV R94, R94 ;  /* 0x0000005e005e7202 */ /* 0x000fe20000000f00 */
[----:B------:R-:W-:Y:S01]  /*9d40*/  STSM.16.M88.4 [R28], R80 ;  /* 0x000000501c007844 */ /* 0x000fe20000000200 */
[----:B------:R-:W-:-:S02]  /*9d50*/  MOV R21, R98 ;  /* 0x0000006200157202 */ /* 0x000fc40000000f00 */
[----:B------:R-:W-:Y:S02]  /*9d60*/  F2FP.F16.F32.PACK_AB R89, R34, R30 ;  /* 0x0000001e2259723e */ /* 0x000fe400000000ff */
[----:B------:R-:W-:Y:S02]  /*9d70*/  F2FP.F16.F32.PACK_AB R90, R93, R92 ;  /* 0x0000005c5d5a723e */ /* 0x000fe400000000ff */
[----:B------:R-:W-:Y:S02]  /*9d80*/  F2FP.F16.F32.PACK_AB R91, R48, R38 ;  /* 0x00000026305b723e */ /* 0x000fe400000000ff */
[----:B------:R-:W-:Y:S02]  /*9d90*/  LOP3.LUT R4, R173, R6, RZ, 0x3c, !PT ;  /* 0x00000006ad047212 */ /* 0x000fe400078e3cff */
[----:B------:R-:W-:Y:S01]  /*9da0*/  MOV R20, R106 ;  /* 0x0000006a00147202 */ /* 0x000fe20000000f00 */
[----:B------:R-:W-:Y:S01]  /*9db0*/  STSM.16.M88.4 [R94], R88 ;  /* 0x000000585e007844 */ /* 0x000fe20000000200 */
[----:B------:R-:W-:-:S02]  /*9dc0*/  F2FP.F16.F32.PACK_AB R97, R153, R50 ;  /* 0x000000329961723e */ /* 0x000fc400000000ff */
[----:B------:R-:W-:Y:S02]  /*9dd0*/  F2FP.F16.F32.PACK_AB R98, R101, R100 ;  /* 0x000000646562723e */ /* 0x000fe400000000ff */
[----:B------:R-:W-:Y:S02]  /*9de0*/  F2FP.F16.F32.PACK_AB R99, R155, R154 ;  /* 0x0000009a9b63723e */ /* 0x000fe400000000ff */
[----:B------:R-:W-:Y:S02]  /*9df0*/  MOV R102, R102 ;  /* 0x0000006600667202 */ /* 0x000fe40000000f00 */
[----:B------:R-:W-:Y:S01]  /*9e00*/  MOV R6, R114 ;  /* 0x0000007200067202 */ /* 0x000fe20000000f00 */
[----:B------:R-:W-:Y:S01]  /*9e10*/  STSM.16.M88.4 [R21], R96 ;  /* 0x0000006015007844 */ /* 0x000fe20000000200 */
[----:B------:R-:W-:Y:S02]  /*9e20*/  F2FP.F16.F32.PACK_AB R105, R159, R157 ;  /* 0x0000009d9f69723e */ /* 0x000fe400000000ff */
[----:B------:R-:W-:-:S02]  /*9e30*/  F2FP.F16.F32.PACK_AB R106, R109, R108 ;  /* 0x0000006c6d6a723e */ /* 0x000fc400000000ff */
[----:B------:R-:W-:Y:S02]  /*9e40*/  F2FP.F16.F32.PACK_AB R107, R162, R161 ;  /* 0x000000a1a26b723e */ /* 0x000fe400000000ff */
[----:B------:R-:W-:Y:S02]  /*9e50*/  F2FP.F16.F32.PACK_AB R113, R165, R164 ;  /* 0x000000a4a571723e */ /* 0x000fe400000000ff */
[----:B------:R-:W-:Y:S01]  /*9e60*/  F2FP.F16.F32.PACK_AB R114, R117, R116 ;  /* 0x000000747572723e */ /* 0x000fe200000000ff */
[----:B------:R-:W-:Y:S01]  /*9e70*/  STSM.16.M88.4 [R102], R104 ;  /* 0x0000006866007844 */ /* 0x000fe20000000200 */
[----:B------:R-:W-:Y:S02]  /*9e80*/  F2FP.F16.F32.PACK_AB R115, R167, R166 ;  /* 0x000000a6a773723e */ /* 0x000fe400000000ff */
[----:B------:R-:W-:Y:S02]  /*9e90*/  MOV R110, R110 ;  /* 0x0000006e006e7202 */ /* 0x000fe40000000f00 */
[----:B------:R-:W-:Y:S01]  /*9ea0*/  F2FP.F16.F32.PACK_AB R121, R169, R168 ;  /* 0x000000a8a979723e */ /* 0x000fe200000000ff */
[----:B------:R-:W-:Y:S01]  /*9eb0*/  STSM.16.M88.4 [R20], R112 ;  /* 0x0000007014007844 */ /* 0x000fe20000000200 */
[----:B------:R-:W-:-:S02]  /*9ec0*/  F2FP.F16.F32.PACK_AB R122, R125, R124 ;  /* 0x0000007c7d7a723e */ /* 0x000fc400000000ff */
[----:B------:R-:W-:Y:S02]  /*9ed0*/  F2FP.F16.F32.PACK_AB R123, R127, R126 ;  /* 0x0000007e7f7b723e */ /* 0x000fe400000000ff */
[----:B------:R-:W-:Y:S02]  /*9ee0*/  F2FP.F16.F32.PACK_AB R129, R131, R130 ;  /* 0x000000828381723e */ /* 0x000fe400000000ff */
[----:B------:R-:W-:Y:S01]  /*9ef0*/  F2FP.F16.F32.PACK_AB R130, R133, R132 ;  /* 0x000000848582723e */ /* 0x000fe200000000ff */
[----:B------:R-:W-:Y:S01]  /*9f00*/  STSM.16.M88.4 [R110], R120 ;  /* 0x000000786e007844 */ /* 0x000fe20000000200 */
[----:B------:R-:W-:Y:S02]  /*9f10*/  F2FP.F16.F32.PACK_AB R131, R135, R134 ;  /* 0x000000868783723e */ /* 0x000fe400000000ff */
[----:B------:R-:W-:Y:S02]  /*9f20*/  F2FP.F16.F32.PACK_AB R137, R139, R138 ;  /* 0x0000008a8b89723e */ /* 0x000fe400000000ff */
[----:B------:R-:W-:Y:S01]  /*9f30*/  MOV R118, R118 ;  /* 0x0000007600767202 */ /* 0x000fe20000000f00 */
[----:B------:R-:W-:Y:S01]  /*9f40*/  STSM.16.M88.4 [R6], R128 ;  /* 0x0000008006007844 */ /* 0x000fe20000000200 */
[----:B------:R-:W-:-:S02]  /*9f50*/  F2FP.F16.F32.PACK_AB R138, R141, R140 ;  /* 0x0000008c8d8a723e */ /* 0x000fc400000000ff */
[----:B------:R-:W-:Y:S02]  /*9f60*/  F2FP.F16.F32.PACK_AB R139, R143, R142 ;  /* 0x0000008e8f8b723e */ /* 0x000fe400000000ff */
[----:B------:R-:W-:Y:S02]  /*9f70*/  F2FP.F16.F32.PACK_AB R145, R147, R146 ;  /* 0x000000929391723e */ /* 0x000fe400000000ff */
[----:B------:R-:W-:Y:S01]  /*9f80*/  MOV R4, R4 ;  /* 0x0000000400047202 */ /* 0x000fe20000000f00 */
[----:B------:R-:W-:Y:S01]  /*9f90*/  STSM.16.M88.4 [R118], R136 ;  /* 0x0000008876007844 */ /* 0x000fe20000000200 */
[----:B------:R-:W-:Y:S02]  /*9fa0*/  F2FP.F16.F32.PACK_AB R146, R149, R148 ;  /* 0x000000949592723e */ /* 0x000fe400000000ff */
[----:B------:R-:W-:Y:S02]  /*9fb0*/  F2FP.F16.F32.PACK_AB R147, R151, R150 ;  /* 0x000000969793723e */ /* 0x000fe400000000ff */
[----:B------:R-:W-:-:S03]  /*9fc0*/  PLOP3.LUT P0, PT, PT, PT, UP0, 0x80, 0x0 ;  /* 0x000000000000781c */ /* 0x000fc60003f0f008 */
[----:B------:R0:W-:Y:S01]  /*9fd0*/  STSM.16.M88.4 [R4], R144 ;  /* 0x0000009004007844 */ /* 0x0001e20000000200 */
[----:B------:R-:W-:Y:S01]  /*9fe0*/  BAR.SYNC.DEFER_BLOCKING 0x1, 0x100 ;  /* 0x0044000000007b1d */ /* 0x000fe20000010000 */
[----:B------:R-:W-:Y:S01]  /*9ff0*/  UISETP.NE.AND.EX UP1, UPT, UR9, URZ, UPT, UP1 ;  /* 0x0000003f0900728c */ /* 0x000fe2000bf25310 */
[----:B------:R-:W-:-:S05]  /*a000*/  IMAD R11, R192, 0x40, R16 ;  /* 0x00000040c00b7824 */ /* 0x000fca00078e0210 */
[----:B------:R-:W-:-:S05]  /*a010*/  PLOP3.LUT P6, PT, PT, PT, UP1, 0x80, 0x0 ;  /* 0x000000000000781c */ /* 0x000fca0003fcf018 */
[----:B------:R-:W-:-:S04]  /*a020*/  @UP1 UIADD3 UR8, UP2, UR10, UR8, URZ ;  /* 0x000000080a081290 */ /* 0x000fc8000ff5e03f */
[----:B------:R-:W-:Y:S01]  /*a030*/  @UP1 UIADD3.X UR9, UR11, UR9, URZ, UP2, !UPT ;  /* 0x000000090b091290 */ /* 0x000fe200097fe43f */
[----:B------:R-:W-:Y:S01]  /*a040*/  ULDC UR4, c[0x0][0xb88] ;  /* 0x0002e20000047ab9 */ /* 0x000fe20000000800 */
[----:B------:R-:W-:-:S04]  /*a050*/  IMAD.WIDE R174, R11, 0x2, R174 ;  /* 0x000000020bae7825 */ /* 0x000fc800078e02ae */
[----:B0-----:R-:W-:Y:S01]  /*a060*/  IMAD.U32 R4, RZ, RZ, UR4 ;  /* 0x00000004ff047e24 */ /* 0x001fe2000f8e00ff */
[----:B------:R-:W2:Y:S01]  /*a070*/  @P0 LDG.E R5, desc[UR38][R8.64] ;  /* 0x0000002608050981 */ /* 0x000ea2000c1e1900 */
[----:B------:R-:W-:Y:S01]  /*a080*/  IMAD.U32 R10, RZ, RZ, UR8 ;  /* 0x00000008ff0a7e24 */ /* 0x000fe2000f8e00ff */
[C---:B------:R-:W-:Y:S01]  /*a090*/  IADD3 R13, P2, R174.reuse, 0x1000, RZ ;  /* 0x00001000ae0d7810 */ /* 0x040fe20007f5e0ff */
[----:B------:R-:W-:Y:S01]  /*a0a0*/  IMAD.U32 R11, RZ, RZ, UR9 ;  /* 0x00000009ff0b7e24 */ /* 0x000fe2000f8e00ff */
[C---:B------:R-:W-:Y:S02]  /*a0b0*/  IADD3 R25, P1, R174.reuse, 0x2000, RZ ;  /* 0x00002000ae197810 */ /* 0x040fe40007f3e0ff */
[----:B------:R-:W-:Y:S02]  /*a0c0*/  P2R R6, PR, RZ, 0x4 ;  /* 0x00000004ff067803 */ /* 0x000fe40000000000 */
[----:B------:R0:W5:Y:S01]  /*a0d0*/  @P6 LDG.E R4, desc[UR38][R10.64] ;  /* 0x000000260a046981 */ /* 0x000162000c1e1900 */
[----:B------:R-:W-:-:S02]  /*a0e0*/  IADD3 R29, P2, R174, 0x3000, RZ ;  /* 0x00003000ae1d7810 */ /* 0x000fc40007f5e0ff */
[C---:B------:R-:W-:Y:S02]  /*a0f0*/  IADD3 R33, P3, R174.reuse, 0x4000, RZ ;  /* 0x00004000ae217810 */ /* 0x040fe40007f7e0ff */
[C---:B------:R-:W-:Y:S02]  /*a100*/  IADD3 R37, P4, R174.reuse, 0x5000, RZ ;  /* 0x00005000ae257810 */ /* 0x040fe40007f9e0ff */
[----:B------:R-:W-:Y:S02]  /*a110*/  IADD3 R41, P5, R174, 0x6000, RZ ;  /* 0x00006000ae297810 */ /* 0x000fe40007fbe0ff */
[----:B------:R-:W-:Y:S02]  /*a120*/  LOP3.LUT R12, R13, 0x380, RZ, 0xc0, !PT ;  /* 0x000003800d0c7812 */ /* 0x000fe400078ec0ff */
[----:B------:R-:W-:Y:S02]  /*a130*/  LOP3.LUT R24, R25, 0x380, RZ, 0xc0, !PT ;  /* 0x0000038019187812 */ /* 0x000fe400078ec0ff */
[----:B------:R-:W-:-:S02]  /*a140*/  LOP3.LUT R28, R29, 0x380, RZ, 0xc0, !PT ;  /* 0x000003801d1c7812 */ /* 0x000fc400078ec0ff */
[----:B------:R-:W-:Y:S02]  /*a150*/  LOP3.LUT R32, R33, 0x380, RZ, 0xc0, !PT ;  /* 0x0000038021207812 */ /* 0x000fe400078ec0ff */
[----:B------:R-:W-:Y:S02]  /*a160*/  LOP3.LUT R36, R37, 0x380, RZ, 0xc0, !PT ;  /* 0x0000038025247812 */ /* 0x000fe400078ec0ff */
[----:B------:R-:W-:Y:S01]  /*a170*/  LOP3.LUT R40, R41, 0x380, RZ, 0xc0, !PT ;  /* 0x0000038029287812 */ /* 0x000fe200078ec0ff */
[----:B------:R-:W-:Y:S01]  /*a180*/  UMOV UR4, URZ ;  /* 0x0000003f00047c82 */ /* 0x000fe20008000000 */
[----:B------:R-:W-:Y:S02]  /*a190*/  SHF.R.U64 R12, R12, 0x3, RZ ;  /* 0x000000030c0c7819 */ /* 0x000fe400000012ff */
[----:B------:R-:W-:Y:S02]  /*a1a0*/  SHF.R.U64 R24, R24, 0x3, RZ ;  /* 0x0000000318187819 */ /* 0x000fe400000012ff */
[----:B------:R-:W-:-:S02]  /*a1b0*/  SHF.R.U64 R28, R28, 0x3, RZ ;  /* 0x000000031c1c7819 */ /* 0x000fc400000012ff */
[----:B------:R-:W-:Y:S02]  /*a1c0*/  SHF.R.U64 R32, R32, 0x3, RZ ;  /* 0x0000000320207819 */ /* 0x000fe400000012ff */
[----:B------:R-:W-:Y:S02]  /*a1d0*/  SHF.R.U64 R36, R36, 0x3, RZ ;  /* 0x0000000324247819 */ /* 0x000fe400000012ff */
[----:B------:R-:W-:Y:S02]  /*a1e0*/  SHF.R.U64 R40, R40, 0x3, RZ ;  /* 0x0000000328287819 */ /* 0x000fe400000012ff */
[----:B------:R-:W-:Y:S02]  /*a1f0*/  LOP3.LUT R12, R12, R13, RZ, 0x3c, !PT ;  /* 0x0000000d0c0c7212 */ /* 0x000fe400078e3cff */
[----:B------:R-:W-:Y:S02]  /*a200*/  LOP3.LUT R24, R24, R25, RZ, 0x3c, !PT ;  /* 0x0000001918187212 */ /* 0x000fe400078e3cff */
[----:B------:R-:W-:-:S02]  /*a210*/  LOP3.LUT R28, R28, R29, RZ, 0x3c, !PT ;  /* 0x0000001d1c1c7212 */ /* 0x000fc400078e3cff */
[----:B------:R-:W-:Y:S02]  /*a220*/  LOP3.LUT R32, R32, R33, RZ, 0x3c, !PT ;  /* 0x0000002120207212 */ /* 0x000fe400078e3cff */
[----:B------:R-:W-:Y:S02]  /*a230*/  LOP3.LUT R36, R36, R37, RZ, 0x3c, !PT ;  /* 0x0000002524247212 */ /* 0x000fe400078e3cff */
[----:B------:R-:W-:Y:S02]  /*a240*/  LOP3.LUT R40, R40, R41, RZ, 0x3c, !PT ;  /* 0x0000002928287212 */ /* 0x000fe400078e3cff */
[----:B--2---:R-:W-:Y:S01]  /*a250*/  @P0 R2UR UR4, R5 ;  /* 0x00000000050402ca */ /* 0x004fe200000e0000 */
[----:B0-----:R-:W-:-:S14]  /*a260*/  @P6 BRA `(.L_x_1074) ;  /* 0x0000000000106947 */ /* 0x001fdc0003800000 */
[----:B------:R-:W-:Y:S05]  /*a270*/  @!P0 BRA `(.L_x_1074) ;  /* 0x00000000000c8947 */ /* 0x000fea0003800000 */
[----:B------:R-:W2:Y:S04]  /*a280*/  LDG.E R5, desc[UR38][R8.64] ;  /* 0x0000002608057981 */ /* 0x000ea8000c1e1900 */
[----:B-----5:R-:W2:Y:S02]  /*a290*/  LDG.E R4, desc[UR38][R8.64+0x4] ;  /* 0x0000042608047981 */ /* 0x020ea4000c1e1900 */
[----:B--2---:R-:W-:-:S07]  /*a2a0*/  IMAD.IADD R4, R4, 0x1, -R5 ;  /* 0x0000000104047824 */ /* 0x004fce00078e0a05 */
.L_x_1074:
        /* <DEDUP_REMOVED lines=96> */
[----:B------:R-:W-:Y:S02]  /*a8b0*/  ULDC.64 UR8, c[0x0][0xc50] ;  /* 0x0003140000087ab9 */ /* 0x000fe40000000a00 */
[----:B------:R-:W-:Y:S01]  /*a8c0*/  LEA R6, P0, R8, UR8, 0x2 ;  /* 0x0000000808067c11 */ /* 0x000fe2000f8010ff */
[----:B------:R-:W-:-:S04]  /*a8d0*/  IMAD.IADD R5, R9, 0x1, R5 ;  /* 0x0000000109057824 */ /* 0x000fc800078e0205 */
[----:B------:R-:W-:Y:S01]  /*a8e0*/  SHFL.IDX PT, R10, R6, 0x1, 0x1c1f ;  /* 0x003c1f00060a7f89 */ /* 0x000fe200000e0000 */
[----:B------:R-:W-:Y:S01]  /*a8f0*/  LEA.HI.X R14, R8, UR9, R5, 0x2, P0 ;  /* 0x00000009080e7c11 */ /* 0x000fe200080f1405 */
[----:B------:R-:W-:Y:S02]  /*a900*/  IMAD.MOV R5, RZ, RZ, -R19 ;  /* 0x000000ffff057224 */ /* 0x000fe400078e0a13 */
[----:B------:R-:W-:Y:S03]  /*a910*/  SHFL.IDX PT, R8, R6, RZ, 0x1c1f ;  /* 0x001c1fff06087589 */ /* 0x000fe600000e0000 */
[----:B------:R-:W-:Y:S01]  /*a920*/  ISETP.NE.AND P0, PT, R18, R5, PT ;  /* 0x000000051200720c */ /* 0x000fe20003f05270 */
[----:B------:R-:W0:Y:S01]  /*a930*/  SHFL.IDX PT, R9, R14, RZ, 0x1c1f ;  /* 0x001c1fff0e097589 */ /* 0x000e2200000e0000 */
[C---:B------:R-:W-:Y:S02]  /*a940*/  VIADD R5, R21.reuse, 0x8 ;  /* 0x0000000815057836 */ /* 0x040fe40000000000 */
[-C--:B------:R-:W-:Y:S01]  /*a950*/  ISETP.GE.OR P1, PT, R21, R20.reuse, P0 ;  /* 0x000000141500720c */ /* 0x080fe20000726670 */
[----:B------:R-:W1:Y:S02]  /*a960*/  SHFL.IDX PT, R11, R14, 0x1, 0x1c1f ;  /* 0x003c1f000e0b7f89 */ /* 0x000e6400000e0000 */
[----:B------:R-:W-:-:S10]  /*a970*/  ISETP.GE.OR P0, PT, R5, R20, P0 ;  /* 0x000000140500720c */ /* 0x000fd40000706670 */
[----:B0-----:R0:W-:Y:S04]  /*a980*/  @!P1 ST.E desc[UR38][R8.64], R0 ;  /* 0x0000000008009985 */ /* 0x0011e8000c101926 */
[----:B-1----:R0:W-:Y:S02]  /*a990*/  @!P0 ST.E desc[UR38][R10.64], R3 ;  /* 0x000000030a008985 */ /* 0x0021e4000c101926 */
.L_x_1075:
[----:B------:R-:W1:Y:S01]  /*a9a0*/  LDC R83, c[0x0][0xce8] ;  /* 0x00033a00ff537b82 */ /* 0x000e620000000800 */
[----:B------:R-:W-:Y:S01]  /*a9b0*/  ULDC UR12, c[0x0][0xbc8] ;  /* 0x0002f200000c7ab9 */ /* 0x000fe20000000800 */
[----:B------:R-:W-:Y:S01]  /*a9c0*/  ULDC.64 UR10, c[0x0][0xba0] ;  /* 0x0002e800000a7ab9 */ /* 0x000fe20000000a00 */
[----:B------:R-:W-:Y:S01]  /*a9d0*/  ISETP.GE.AND P0, PT, R190, UR12, PT ;  /* 0x0000000cbe007c0c */ /* 0x000fe2000bf06270 */
[----:B0-----:R0:W5:Y:S03]  /*a9e0*/  LD.E.128 R8, desc[UR38][R174.64] ;  /* 0x00000026ae087980 */ /* 0x001166000c101d00 */
[----:B------:R-:W-:Y:S01]  /*a9f0*/  SEL R3, RZ, 0xffffffff, P0 ;  /* 0xffffffffff037807 */ /* 0x000fe20000000000 */
[----:B------:R-:W5:Y:S01]  /*aa00*/  LD.E.128 R12, desc[UR38][R12.64] ;  /* 0x000000260c0c7980 */ /* 0x000f62000c101d00 */
[----:B------:R-:W-:Y:S02]  /*aa10*/  ISETP.GE.AND P0, PT, R189, UR12, PT ;  /* 0x0000000cbd007c0c */ /* 0x000fe4000bf06270 */
[----:B------:R-:W-:Y:S01]  /*aa20*/  ISETP.GE.AND P1, PT, R16, UR12, PT ;  /* 0x0000000c10007c0c */ /* 0x000fe2000bf26270 */
[----:B------:R-:W5:Y:S04]  /*aa30*/  LD.E.128 R24, desc[UR38][R24.64] ;  /* 0x0000002618187980 */ /* 0x000f68000c101d00 */
[----:B------:R-:W5:Y:S04]  /*aa40*/  LD.E.128 R28, desc[UR38][R28.64] ;  /* 0x000000261c1c7980 */ /* 0x000f68000c101d00 */
[----:B------:R-:W5:Y:S01]  /*aa50*/  LD.E.128 R32, desc[UR38][R32.64] ;  /* 0x0000002620207980 */ /* 0x000f62000c101d00 */
[----:B-1----:R-:W-:Y:S01]  /*aa60*/  ISETP.NE.AND P2, PT, R83, 0x1, PT ;  /* 0x000000015300780c */ /* 0x002fe20003f45270 */
[----:B------:R-:W-:Y:S01]  /*aa70*/  IMAD.SHL.U32 R5, R3, 0x2, RZ ;  /* 0x0000000203057824 */ /* 0x000fe200078e00ff */
[----:B------:R-:W-:Y:S01]  /*aa80*/  SEL R3, RZ, 0xffffffff, P0 ;  /* 0xffffffffff037807 */ /* 0x000fe20000000000 */
[----:B------:R-:W5:Y:S01]  /*aa90*/  LD.E.128 R36, desc[UR38][R36.64] ;  /* 0x0000002624247980 */ /* 0x000f62000c101d00 */
[----:B------:R-:W-:-:S03]  /*aaa0*/  SEL R0, RZ, 0x1, P1 ;  /* 0x00000001ff007807 */ /* 0x000fc60000800000 */
[----:B------:R-:W5:Y:S04]  /*aab0*/  LD.E.128 R40, desc[UR38][R40.64] ;  /* 0x0000002628287980 */ /* 0x000f68000c101d00 */
[----:B------:R-:W5:Y:S02]  /*aac0*/  LD.E.128 R44, desc[UR38][R44.64] ;  /* 0x000000262c2c7980 */ /* 0x000f64000c101d00 */
[----:B------:R-:W1:Y:S01]  /*aad0*/  @P2 LDC R21, c[0x0][0xcec] ;  /* 0x00033b00ff152b82 */ /* 0x000e620000000800 */
[----:B------:R-:W-:Y:S01]  /*aae0*/  IMAD.SHL.U32 R3, R3, 0x4, RZ ;  /* 0x0000000403037824 */ /* 0x000fe200078e00ff */
[----:B------:R-:W-:Y:S01]  /*aaf0*/  LOP3.LUT R0, R5, 0x2, R0, 0xe2, !PT ;  /* 0x0000000205007812 */ /* 0x000fe200078ee200 */
[----:B------:R-:W-:Y:S01]  /*ab00*/  UIMAD UR7, UR14, UR10, URZ ;  /* 0x0000000a0e0772a4 */ /* 0x000fe2000f8e023f */
[----:B------:R-:W-:Y:S01]  /*ab10*/  ISETP.GE.AND P0, PT, R188, UR12, PT ;  /* 0x0000000cbc007c0c */ /* 0x000fe2000bf06270 */
[----:B------:R-:W5:Y:S03]  /*ab20*/  LD.E.128 R48, desc[UR38][R48.64] ;  /* 0x0000002630307980 */ /* 0x000f66000c101d00 */
[----:B------:R-:W2:Y:S01]  /*ab30*/  @P2 LDC R81, c[0x0][0xcf0] ;  /* 0x00033c00ff512b82 */ /* 0x000ea20000000800 */
[----:B------:R-:W-:Y:S01]  /*ab40*/  LOP3.LUT R3, R3, 0x4, R0, 0xe2, !PT ;  /* 0x0000000403037812 */ /* 0x000fe200078ee200 */
[----:B------:R-:W-:Y:S01]  /*ab50*/  UIMAD.WIDE.U32 UR8, UR4, UR10, URZ ;  /* 0x0000000a040872a5 */ /* 0x000fe2000f8e003f */
[----:B------:R-:W-:Y:S01]  /*ab60*/  SEL R5, RZ, 0xffffffff, P0 ;  /* 0xffffffffff057807 */ /* 0x000fe20000000000 */
[----:B------:R-:W-:Y:S01]  /*ab70*/  UIMAD UR7, UR4, UR11, UR7 ;  /* 0x0000000b040772a4 */ /* 0x000fe2000f8e0207 */
[----:B------:R-:W-:Y:S01]  /*ab80*/  IMAD R0, R191, 0x20, R192 ;  /* 0x00000020bf007824 */ /* 0x000fe200078e02c0 */
[----:B------:R-:W-:Y:S01]  /*ab90*/  ISETP.GE.AND P0, PT, R187, UR12, PT ;  /* 0x0000000cbb007c0c */ /* 0x000fe2000bf06270 */
[----:B------:R-:W-:Y:S01]  /*aba0*/  IMAD.U32 R85, RZ, RZ, UR42 ;  /* 0x0000002aff557e24 */ /* 0x000fe2000f8e00ff */
[----:B------:R-:W-:Y:S01]  /*abb0*/  ULDC.64 UR10, c[0x0][0xbe8] ;  /* 0x0002fa00000a7ab9 */ /* 0x000fe20000000a00 */
[----:B------:R-:W-:Y:S01]  /*abc0*/  UIADD3 UR9, UR9, UR7, URZ ;  /* 0x0000000709097290 */ /* 0x000fe2000fffe03f */
[----:B------:R-:W-:Y:S01]  /*abd0*/  IMAD.SHL.U32 R6, R5, 0x8, RZ ;  /* 0x0000000805067824 */ /* 0x000fe200078e00ff */
[----:B------:R-:W-:Y:S01]  /*abe0*/  UIMAD UR4, UR15, UR10, URZ ;  /* 0x0000000a0f0472a4 */ /* 0x000fe2000f8e023f */
[----:B------:R-:W-:Y:S01]  /*abf0*/  IMAD R82, R85, 0x40, R0 ;  /* 0x0000004055527824 */ /* 0x000fe200078e0200 */
[----:B------:R-:W-:Y:S01]  /*ac00*/  SEL R0, RZ, 0xffffffff, P0 ;  /* 0xffffffffff007807 */ /* 0x000fe20000000000 */
[----:B------:R-:W-:Y:S01]  /*ac10*/  UIMAD.WIDE.U32 UR8, UR43, UR10, UR8 ;  /* 0x0000000a2b0872a5 */ /* 0x000fe2000f8e0008 */
[----:B------:R-:W-:Y:S01]  /*ac20*/  LOP3.LUT R5, R6, 0x8, R3, 0xe2, !PT ;  /* 0x0000000806057812 */ /* 0x000fe200078ee203 */
[----:B------:R-:W-:Y:S01]  /*ac30*/  UIMAD UR4, UR43, UR11, UR4 ;  /* 0x0000000b2b0472a4 */ /* 0x000fe2000f8e0204 */
[----:B------:R-:W5:Y:S01]  /*ac40*/  LD.E.128 R52, desc[UR38][R52.64] ;  /* 0x0000002634347980 */ /* 0x000f62000c101d00 */
[----:B------:R-:W-:Y:S01]  /*ac50*/  IMAD.SHL.U32 R6, R0, 0x10, RZ ;  /* 0x0000001000067824 */ /* 0x000fe200078e00ff */
[----:B------:R-:W-:Y:S01]  /*ac60*/  ULDC.64 UR10, c[0x0][0xbf0] ;  /* 0x0002fc00000a7ab9 */ /* 0x000fe20000000a00 */
[----:B-1----:R-:W-:Y:S01]  /*ac70*/  @P2 IMAD.HI.U32 R0, R82, R21, RZ ;  /* 0x0000001552002227 */ /* 0x002fe200078e00ff */
[----:B------:R-:W-:Y:S01]  /*ac80*/  UIADD3 UR9, UR9, UR4, URZ ;  /* 0x0000000409097290 */ /* 0x000fe2000fffe03f */
[----:B------:R-:W5:Y:S01]  /*ac90*/  LD.E.128 R56, desc[UR38][R56.64] ;  /* 0x0000002638387980 */ /* 0x000f62000c101d00 */
[----:B------:R-:W-:Y:S01]  /*aca0*/  UIMAD UR4, UR41, UR10, URZ ;  /* 0x0000000a290472a4 */ /* 0x000fe2000f8e023f */
[----:B------:R-:W-:Y:S01]  /*acb0*/  IMAD.MOV.U32 R3, RZ, RZ, R82 ;  /* 0x000000ffff037224 */ /* 0x000fe200078e0052 */
[----:B------:R-:W-:Y:S01]  /*acc0*/  UIMAD.WIDE.U32 UR8, UR40, UR10, UR8 ;  /* 0x0000000a280872a5 */ /* 0x000fe2000f8e0008 */
[----:B--2---:R-:W-:Y:S01]  /*acd0*/  @P2 SHF.R.U32.HI R3, RZ, R81, R0 ;  /* 0x00000051ff032219 */ /* 0x004fe20000011600 */
[----:B------:R-:W-:Y:S01]  /*ace0*/  UIMAD UR4, UR40, UR11, UR4 ;  /* 0x0000000b280472a4 */ /* 0x000fe2000f8e0204 */
[----:B------:R-:W-:Y:S01]  /*acf0*/  LOP3.LUT R6, R6, 0x10, R5, 0xe2, !PT ;  /* 0x0000001006067812 */ /* 0x000fe200078ee205 */
[----:B------:R-:W5:Y:S01]  /*ad00*/  LD.E.128 R60, desc[UR38][R60.64] ;  /* 0x000000263c3c7980 */ /* 0x000f62000c101d00 */
[--C-:B------:R-:W-:Y:S01]  /*ad10*/  SHF.R.S32.HI R5, RZ, 0x1f, R3.reuse ;  /* 0x0000001fff057819 */ /* 0x100fe20000011403 */
[----:B------:R-:W-:Y:S01]  /*ad20*/  UIADD3 UR4, UR9, UR4, URZ ;  /* 0x0000000409047290 */ /* 0x000fe2000fffe03f */
[----:B------:R-:W-:Y:S01]  /*ad30*/  ISETP.GE.AND P0, PT, R186, UR12, PT ;  /* 0x0000000cba007c0c */ /* 0x000fe2000bf06270 */
[----:B------:R-:W-:Y:S01]  /*ad40*/  IMAD.U32 R20, RZ, RZ, UR8 ;  /* 0x00000008ff147e24 */ /* 0x000fe2000f8e00ff */
[----:B------:R-:W5:Y:S01]  /*ad50*/  LD.E.128 R64, desc[UR38][R64.64] ;  /* 0x0000002640407980 */ /* 0x000f62000c101d00 */
[----:B------:R-:W-:Y:S01]  /*ad60*/  IMAD.U32 R21, RZ, RZ, UR9 ;  /* 0x00000009ff157e24 */ /* 0x000fe2000f8e00ff */
[----:B------:R-:W-:Y:S01]  /*ad70*/  ULDC.64 UR8, c[0x0][0xbe0] ;  /* 0x0002f80000087ab9 */ /* 0x000fe20000000a00 */
[----:B------:R-:W-:Y:S01]  /*ad80*/  IMAD.MOV R81, RZ, RZ, -R3 ;  /* 0x000000ffff517224 */ /* 0x000fe200078e0a03 */
[----:B------:R-:W-:Y:S01]  /*ad90*/  SEL R0, RZ, 0xffffffff, P0 ;  /* 0xffffffffff007807 */ /* 0x000fe20000000000 */
[----:B------:R-:W-:Y:S01]  /*ada0*/  IMAD R80, R5, UR8, RZ ;  /* 0x0000000805507c24 */ /* 0x000fe2000f8e02ff */
[----:B------:R-:W5:Y:S01]  /*adb0*/  LD.E.128 R68, desc[UR38][R68.64] ;  /* 0x0000002644447980 */ /* 0x000f62000c101d00 */
[----:B------:R-:W-:-:S02]  /*adc0*/  IMAD R5, R83, R81, R82 ;  /* 0x0000005153057224 */ /* 0x000fc400078e0252 */
[----:B------:R-:W-:Y:S01]  /*add0*/  IMAD.U32 R21, RZ, RZ, UR4 ;  /* 0x00000004ff157e24 */ /* 0x000fe2000f8e00ff */
[----:B------:R-:W5:Y:S01]  /*ade0*/  LD.E.128 R76, desc[UR38][R76.64] ;  /* 0x000000264c4c7980 */ /* 0x000f62000c101d00 */
[----:B------:R-:W-:Y:S01]  /*adf0*/  IMAD.SHL.U32 R85, R0, 0x20, RZ ;  /* 0x0000002000557824 */ /* 0x000fe200078e00ff */
[----:B------:R-:W-:Y:S02]  /*ae00*/  SHF.R.S32.HI R0, RZ, 0x1f, R5 ;  /* 0x0000001fff007819 */ /* 0x000fe40000011405 */
[----:B------:R-:W5:Y:S01]  /*ae10*/  LD.E.128 R72, desc[UR38][R72.64] ;  /* 0x0000002648487980 */ /* 0x000f62000c101d00 */
[----:B------:R-:W-:Y:S01]  /*ae20*/  ISETP.GE.AND P0, PT, R196, UR12, PT ;  /* 0x0000000cc4007c0c */ /* 0x000fe2000bf06270 */
[----:B------:R-:W-:Y:S01]  /*ae30*/  IMAD R81, R3, UR9, R80 ;  /* 0x0000000903517c24 */ /* 0x000fe2000f8e0250 */
[----:B------:R-:W-:Y:S01]  /*ae40*/  LOP3.LUT R6, R85, 0x20, R6, 0xe2, !PT ;  /* 0x0000002055067812 */ /* 0x000fe200078ee206 */
[----:B------:R-:W-:Y:S01]  /*ae50*/  @!PT LDS RZ, [RZ] ;  /* 0x00000000fffff984 */ /* 0x000fe20000000800 */
[----:B------:R-:W-:Y:S01]  /*ae60*/  @!PT LDS RZ, [RZ] ;  /* 0x00000000fffff984 */ /* 0x000fe20000000800 */
[----:B------:R-:W-:Y:S01]  /*ae70*/  @!PT LDS RZ, [RZ] ;  /* 0x00000000fffff984 */ /* 0x000fe20000000800 */
[----:B------:R-:W-:Y:S01]  /*ae80*/  @!PT LDS RZ, [RZ] ;  /* 0x00000000fffff984 */ /* 0x000fe20000000800 */
[----:B------:R1:W-:Y:S06]  /*ae90*/  MEMBAR.ALL.CTA ;  /* 0x0000000000007992 */ /* 0x0003ec0000008000 */
[----:B-1----:R-:W1:Y:S01]  /*aea0*/  FENCE.VIEW.ASYNC.S ;  /* 0x00000000000073c6 */ /* 0x002e620000000000 */
[----:B------:R-:W-:Y:S01]  /*aeb0*/  IMAD.WIDE.U32 R20, R3, UR8, R20 ;  /* 0x0000000803147c25 */ /* 0x000fe2000f8e0014 */
[----:B------:R-:W-:Y:S01]  /*aec0*/  ULDC.64 UR8, c[0x0][0xbd8] ;  /* 0x0002f60000087ab9 */ /* 0x000fe20000000a00 */
[----:B------:R-:W-:Y:S01]  /*aed0*/  SEL R3, RZ, 0x40, P0 ;  /* 0x00000040ff037807 */ /* 0x000fe20000000000 */
[----:B------:R-:W-:Y:S01]  /*aee0*/  UIADD3 UR4, UR37, 0x38820, URZ ;  /* 0x0003882025047890 */ /* 0x000fe2000fffe03f */
[----:B------:R-:W-:Y:S01]  /*aef0*/  IMAD.U32 R87, RZ, RZ, UR42 ;  /* 0x0000002aff577e24 */ /* 0x000fe2000f8e00ff */
[----:B------:R-:W-:Y:S01]  /*af00*/  ISETP.GE.AND P0, PT, R195, UR12, PT ;  /* 0x0000000cc3007c0c */ /* 0x000fe2000bf06270 */
[----:B------:R-:W-:Y:S01]  /*af10*/  IMAD R0, R0, UR8, RZ ;  /* 0x0000000800007c24 */ /* 0x000fe2000f8e02ff */
[----:B------:R-:W-:Y:S01]  /*af20*/  LOP3.LUT R3, R6, R3, RZ, 0xfc, !PT ;  /* 0x0000000306037212 */ /* 0x000fe200078efcff */
[----:B------:R-:W-:Y:S01]  /*af30*/  IMAD.IADD R21, R21, 0x1, R81 ;  /* 0x0000000115157824 */ /* 0x000fe200078e0251 */
[----:B------:R-:W-:Y:S01]  /*af40*/  UPRMT UR4, URZ, 0x654, UR4 ;  /* 0x000006543f047896 */ /* 0x000fe20008000004 */
[----:B-----5:R-:W-:Y:S01]  /*af50*/  IMAD R88, R4, R83, RZ ;  /* 0x0000005304587224 */ /* 0x020fe200078e02ff */
[----:B------:R-:W-:Y:S01]  /*af60*/  BSSY B1, `(.L_x_1076) ;  /* 0x000002e000017945 */ /* 0x000fe20003800000 */
[----:B------:R-:W-:-:S02]  /*af70*/  IMAD R87, R87, 0x40, R192 ;  /* 0x0000004057577824 */ /* 0x000fc400078e02c0 */
[C---:B------:R-:W-:Y:S01]  /*af80*/  IMAD R81, R5.reuse, UR9, R0 ;  /* 0x0000000905517c24 */ /* 0x040fe2000f8e0200 */
[----:B------:R-:W-:Y:S01]  /*af90*/  SEL R0, RZ, 0x80, P0 ;  /* 0x00000080ff007807 */ /* 0x000fe20000000000 */
[----:B------:R-:W-:Y:S01]  /*afa0*/  IMAD.WIDE.U32 R4, R5, UR8, R20 ;  /* 0x0000000805047c25 */ /* 0x000fe2000f8e0014 */
[----:B------:R-:W-:Y:S01]  /*afb0*/  ISETP.GE.AND P0, PT, R87, R88, PT ;  /* 0x000000585700720c */ /* 0x000fe20003f06270 */
[----:B------:R-:W-:Y:S01]  /*afc0*/  ULDC.64 UR8, c[0x0][0xb80] ;  /* 0x0002e00000087ab9 */ /* 0x000fe20000000a00 */
[----:B------:R-:W-:Y:S01]  /*afd0*/  LOP3.LUT R0, R3, R0, RZ, 0xfc, !PT ;  /* 0x0000000003007212 */ /* 0x000fe200078efcff */
[----:B------:R-:W-:Y:S01]  /*afe0*/  IMAD.IADD R5, R5, 0x1, R81 ;  /* 0x0000000105057824 */ /* 0x000fe200078e0251 */
[C---:B------:R-:W-:Y:S01]  /*aff0*/  LEA R6, P1, R4.reuse, UR8, 0x1 ;  /* 0x0000000804067c11 */ /* 0x040fe2000f8208ff */
[----:B-1----:R-:W-:Y:S03]  /*b000*/  SYNCS.ARRIVE.TRANS64.RED.A1T0 RZ, [UR4], RZ ;  /* 0x000000ffffff79a7 */ /* 0x002fe60008100404 */
[----:B------:R-:W-:Y:S01]  /*b010*/  LEA.HI.X R86, R4, UR9, R5, 0x1, P1 ;  /* 0x0000000904567c11 */ /* 0x000fe200088f0c05 */
[----:B------:R0:W1:Y:S04]  /*b020*/  SHFL.IDX PT, R20, R6, RZ, 0x181f ;  /* 0x00181fff06147589 */ /* 0x00006800000e0000 */
[----:B------:R0:W2:Y:S01]  /*b030*/  SHFL.IDX PT, R21, R86, RZ, 0x181f ;  /* 0x00181fff56157589 */ /* 0x0000a200000e0000 */
[----:B------:R-:W-:Y:S05]  /*b040*/  @P0 BRA `(.L_x_1077) ;  /* 0x00000000007c0947 */ /* 0x000fea0003800000 */
[----:B------:R-:W-:Y:S02]  /*b050*/  ISETP.GE.AND P1, PT, R190, UR12, PT ;  /* 0x0000000cbe007c0c */ /* 0x000fe4000bf26270 */
[----:B------:R-:W-:Y:S02]  /*b060*/  ISETP.GE.AND P0, PT, R16, UR12, PT ;  /* 0x0000000c10007c0c */ /* 0x000fe4000bf06270 */
[----:B------:R-:W-:Y:S02]  /*b070*/  ISETP.GE.AND P5, PT, R189, UR12, PT ;  /* 0x0000000cbd007c0c */ /* 0x000fe4000bfa6270 */
[----:B------:R-:W-:-:S07]  /*b080*/  ISETP.GE.AND P3, PT, R188, UR12, PT ;  /* 0x0000000cbc007c0c */ /* 0x000fce000bf66270 */
[-C--:B-1----:R-:W-:Y:S02]  /*b090*/  @!P1 LEA R80, P2, R190, R20.reuse, 0x1 ;  /* 0x00000014be509211 */ /* 0x082fe400078408ff */
        /* <DEDUP_REMOVED lines=26> */
.L_x_1077:
[----:B------:R-:W-:Y:S05]  /*b240*/  BSYNC B1 ;  /* 0x0000000000017941 */ /* 0x000fea0003800000 */
.L_x_1076:
[----:B---3--:R-:W-:Y:S01]  /*b250*/  VIADD R4, R87, 0x20 ;  /* 0x0000002057047836 */ /* 0x008fe20000000000 */
[----:B------:R4:W3:Y:S04]  /*b260*/  SHFL.IDX PT, R9, R86, 0x1, 0x181f ;  /* 0x00381f0056097f89 */ /* 0x0008e800000e0000 */
        /* <DEDUP_REMOVED lines=22> */
[-C--:B------:R-:W-:Y:S02]  /*b3d0*/  @!P0 LEA R12, P3, R186, R8.reuse, 0x1 ;  /* 0x00000008ba0c8211 */ /* 0x080fe400078608ff */
        /* <DEDUP_REMOVED lines=13> */
.L_x_1073:
        /* <DEDUP_REMOVED lines=31> */
.L_x_1079:
        /* <DEDUP_REMOVED lines=46> */
.L_x_1081:
[----:B------:R-:W-:Y:S05]  /*b980*/  BSYNC B1 ;  /* 0x0000000000017941 */ /* 0x000fea0003800000 */
.L_x_1080:
        /* <DEDUP_REMOVED lines=60> */
[----:B------:R-:W-:Y:S01]  /*bd50*/  LOP3.LUT R10, R15, 0x10, R10, 0xe2, !PT ;  /* 0x000000100f0a7812 */ /* 0x000fe200078ee20a */
[----:B------:R-:W-:-:S02]  /*bd60*/  IMAD.IADD R5, R5, 0x1, R11 ;  /* 0x0000000105057824 */ /* 0x000fc400078e020b */
[----:B------:R-:W-:Y:S02]  /*bd70*/  IMAD R0, R3, UR8, RZ ;  /* 0x0000000803007c24 */ /* 0x000fe4000f8e02ff */
[----:B------:R-:W-:Y:S02]  /*bd80*/  IMAD.U32 R11, RZ, RZ, UR42 ;  /* 0x0000002aff0b7e24 */ /* 0x000fe4000f8e00ff */
[----:B------:R-:W-:Y:S02]  /*bd90*/  IMAD R3, R9, UR9, R0 ;  /* 0x0000000909037c24 */ /* 0x000fe4000f8e0200 */
[----:B------:R-:W-:Y:S02]  /*bda0*/  IMAD R0, R11, 0x40, R192 ;  /* 0x000000400b007824 */ /* 0x000fe400078e02c0 */
[----:B------:R-:W-:Y:S01]  /*bdb0*/  IMAD.WIDE.U32 R4, R9, UR8, R4 ;  /* 0x0000000809047c25 */ /* 0x000fe2000f8e0004 */
[----:B------:R-:W-:Y:S01]  /*bdc0*/  SEL R9, RZ, 0x40, P0 ;  /* 0x00000040ff097807 */ /* 0x000fe20000000000 */
[----:B------:R-:W-:Y:S01]  /*bdd0*/  ULDC.64 UR8, c[0x0][0xb80] ;  /* 0x0002e00000087ab9 */ /* 0x000fe20000000a00 */
[----:B------:R-:W-:Y:S01]  /*bde0*/  ISETP.GE.AND P0, PT, R0, R27, PT ;  /* 0x0000001b0000720c */ /* 0x000fe20003f06270 */
[----:B------:R-:W-:Y:S01]  /*bdf0*/  IMAD.SHL.U32 R15, R8, 0x20, RZ ;  /* 0x00000020080f7824 */ /* 0x000fe200078e00ff */
[----:B------:R-:W-:Y:S01]  /*be00*/  LEA R6, P1, R4, UR8, 0x1 ;  /* 0x0000000804067c11 */ /* 0x000fe2000f8208ff */
[----:B------:R-:W-:Y:S01]  /*be10*/  IMAD.IADD R3, R5, 0x1, R3 ;  /* 0x0000000105037824 */ /* 0x000fe200078e0203 */
[----:B------:R-:W-:-:S02]  /*be20*/  SEL R5, RZ, 0x80, P2 ;  /* 0x00000080ff057807 */ /* 0x000fc40001000000 */
[----:B------:R-:W-:Y:S01]  /*be30*/  LOP3.LUT R10, R15, 0x20, R10, 0xe2, !PT ;  /* 0x000000200f0a7812 */ /* 0x000fe200078ee20a */
[----:B------:R0:W1:Y:S01]  /*be40*/  SHFL.IDX PT, R8, R6, RZ, 0x181f ;  /* 0x00181fff06087589 */ /* 0x00006200000e0000 */
[----:B------:R-:W-:Y:S02]  /*be50*/  LEA.HI.X R3, R4, UR9, R3, 0x1, P1 ;  /* 0x0000000904037c11 */ /* 0x000fe400088f0c03 */
[----:B------:R-:W-:-:S03]  /*be60*/  LOP3.LUT R24, R10, R9, RZ, 0xfc, !PT ;  /* 0x000000090a187212 */ /* 0x000fc600078efcff */
[----:B------:R0:W2:Y:S01]  /*be70*/  SHFL.IDX PT, R9, R3, RZ, 0x181f ;  /* 0x00181fff03097589 */ /* 0x0000a200000e0000 */
[----:B------:R-:W-:Y:S01]  /*be80*/  LOP3.LUT R25, R24, R5, RZ, 0xfc, !PT ;  /* 0x0000000518197212 */ /* 0x000fe200078efcff */
[----:B------:R-:W-:Y:S06]  /*be90*/  @P0 BRA `(.L_x_1083) ;  /* 0x00000000007c0947 */ /* 0x000fec0003800000 */
[----:B------:R-:W-:Y:S02]  /*bea0*/  ISETP.GE.AND P2, PT, R190, UR14, PT ;  /* 0x0000000ebe007c0c */ /* 0x000fe4000bf46270 */
[----:B------:R-:W-:Y:S02]  /*beb0*/  ISETP.GE.AND P1, PT, R16, UR14, PT ;  /* 0x0000000e10007c0c */ /* 0x000fe4000bf26270 */
[----:B------:R-:W-:Y:S02]  /*bec0*/  ISETP.GE.AND P5, PT, R189, UR14, PT ;  /* 0x0000000ebd007c0c */ /* 0x000fe4000bfa6270 */
[----:B------:R-:W-:-:S07]  /*bed0*/  ISETP.GE.AND P3, PT, R188, UR14, PT ;  /* 0x0000000ebc007c0c */ /* 0x000fce000bf66270 */
[-C--:B-1----:R-:W-:Y:S02]  /*bee0*/  @!P2 LEA R10, P0, R190, R8.reuse, 0x1 ;  /* 0x00000008be0aa211 */ /* 0x082fe400078008ff */
        /* <DEDUP_REMOVED lines=26> */
.L_x_1083:
[----:B------:R-:W-:Y:S05]  /*c090*/  BSYNC B1 ;  /* 0x0000000000017941 */ /* 0x000fea0003800000 */
.L_x_1082:
        /* <DEDUP_REMOVED lines=10> */
[-C--:B-1----:R-:W-:Y:S02]  /*c140*/  @!P2 LEA R10, P0, R190, R8.reuse, 0x1 ;  /* 0x00000008be0aa211 */ /* 0x082fe400078008ff */
        /* <DEDUP_REMOVED lines=25> */
.L_x_1078:
[----:B------:R-:W-:Y:S05]  /*c2e0*/  BSYNC B0 ;  /* 0x0000000000007941 */ /* 0x000fea0003800000 */
.L_x_1072:
[----:B------:R-:W-:Y:S02]  /*c2f0*/  ULDC UR4, c[0x0][0xd3c] ;  /* 0x00034f0000047ab9 */ /* 0x000fe40000000800 */
[----:B------:R-:W-:-:S13]  /*c300*/  ISETP.GE.AND P0, PT, R7, UR4, PT ;  /* 0x0000000407007c0c */ /* 0x000fda000bf06270 */
[----:B------:R-:W-:Y:S05]  /*c310*/  @!P0 BRA `(.L_x_1084) ;  /* 0xffffff4c00448947 */ /* 0x000fea000383ffff */
[----:B------:R-:W-:Y:S05]  /*c320*/  EXIT ;  /* 0x000000000000794d */ /* 0x000fea0003800000 */
.L_x_1044:
        /* <DEDUP_REMOVED lines=18> */
.L_x_1085:
        /* <DEDUP_REMOVED lines=42> */
.L_x_1091:
        /* <DEDUP_REMOVED lines=12> */
.L_x_1090:
[----:B------:R-:W-:Y:S05]  /*c7b0*/  BSYNC B0 ;  /* 0x0000000000007941 */ /* 0x000fea0003800000 */
.L_x_1089:
        /* <DEDUP_REMOVED lines=22> */
.L_x_1087:
        /* <DEDUP_REMOVED lines=16> */
.L_x_1092:
        /* <DEDUP_REMOVED lines=25> */
.L_x_1088:
[----:B------:R-:W-:Y:S02]  /*cbb0*/  IMAD.MOV.U32 R17, RZ, RZ, RZ ;  /* 0x000000ffff117224 */ /* 0x000fe400078e00ff */
[----:B------:R-:W-:Y:S02]  /*cbc0*/  IMAD.U32 R16, RZ, RZ, UR6 ;  /* 0x00000006ff107e24 */ /* 0x000fe4000f8e00ff */
[----:B------:R-:W-:-:S07]  /*cbd0*/  IMAD.MOV.U32 R18, RZ, RZ, RZ ;  /* 0x000000ffff127224 */ /* 0x000fce00078e00ff */
.L_x_1093:
[----:B------:R-:W-:-:S13]  /*cbe0*/  ISETP.NE.AND P0, PT, R5, RZ, PT ;  /* 0x000000ff0500720c */ /* 0x000fda0003f05270 */
[----:B------:R-:W0:Y:S01]  /*cbf0*/  @!P0 S2R R3, SR_CgaCtaId ;  /* 0x0000000000038919 */ /* 0x000e220000008800 */
[----:B------:R-:W-:-:S04]  /*cc00*/  @!P0 MOV R0, 0x400 ;  /* 0x0000040000008802 */ /* 0x000fc80000000f00 */
[----:B0-----:R-:W-:-:S05]  /*cc10*/  @!P0 LEA R0, R3, R0, 0x18 ;  /* 0x0000000003008211 */ /* 0x001fca00078ec0ff */
[----:B------:R0:W-:Y:S01]  /*cc20*/  @!P0 STS.128 [R0+0x388d0], R16 ;  /* 0x0388d01000008388 */ /* 0x0001e20000000c00 */
[----:B------:R-:W-:Y:S06]  /*cc30*/  BAR.ARV 0x5, 0x180 ;  /* 0x0146000000007b1d */ /* 0x000fec0000002000 */
.L_x_1086:
        /* <DEDUP_REMOVED lines=16> */
[C---:B------:R-:W-:Y:S02]  /*cd40*/  LOP3.LUT R2, R0.reuse, 0x1f8, RZ, 0xc0, !PT ;  /* 0x000001f800027812 */ /* 0x040fe400078ec0ff */
[----:B------:R-:W-:Y:S02]  /*cd50*/  LOP3.LUT R0, R0, 0x38, RZ, 0xc0, !PT ;  /* 0x0000003800007812 */ /* 0x000fe400078ec0ff */
        /* <DEDUP_REMOVED lines=11> */
[----:B------:R-:W-:Y:S01]  /*ce10*/  STL [R1+0x5c], RZ ;  /* 0x00005cff01007387 */ /* 0x000fe20000100800 */
[----:B0-----:R-:W-:-:S03]  /*ce20*/  LOP3.LUT R4, R0, 0x40, RZ, 0xfc, !PT ;  /* 0x0000004000047812 */ /* 0x001fc600078efcff */
[----:B------:R0:W-:Y:S01]  /*ce30*/  STL [R1+0x18], R2 ;  /* 0x0000180201007387 */ /* 0x0001e20000100800 */
[C---:B------:R-:W-:Y:S02]  /*ce40*/  LOP3.LUT R4, R0.reuse, 0x100, RZ, 0xfc, !PT ;  /* 0x0000010000047812 */ /* 0x040fe400078efcff */
[C---:B-1----:R-:W-:Y:S01]  /*ce50*/  LOP3.LUT R3, R0.reuse, 0x80, RZ, 0xfc, !PT ;  /* 0x0000008000037812 */ /* 0x042fe200078efcff */
[----:B------:R1:W-:Y:S01]  /*ce60*/  STL [R1+0xc], RZ ;  /* 0x00000cff01007387 */ /* 0x0003e20000100800 */
[C---:B------:R-:W-:Y:S02]  /*ce70*/  LOP3.LUT R3, R0.reuse, 0x140, RZ, 0xfc, !PT ;  /* 0x0000014000037812 */ /* 0x040fe400078efcff */
[C---:B0-----:R-:W-:Y:S02]  /*ce80*/  LOP3.LUT R2, R0.reuse, 0xc0, RZ, 0xfc, !PT ;  /* 0x000000c000027812 */ /* 0x041fe400078efcff */
[C---:B------:R-:W-:Y:S02]  /*ce90*/  LOP3.LUT R2, R0.reuse, 0x180, RZ, 0xfc, !PT ;  /* 0x0000018000027812 */ /* 0x040fe400078efcff */
[----:B-1----:R-:W-:-:S07]  /*cea0*/  LOP3.LUT R0, R0, 0x1c0, RZ, 0xfc, !PT ;  /* 0x000001c000007812 */ /* 0x002fce00078efcff */
.L_x_1218:
[----:B01----:R-:W0:Y:S02]  /*ceb0*/  LDC.64 R2, c[0x0][0xd88] ;  /* 0x00036200ff027b82 */ /* 0x003e240000000a00 */
[----:B0-----:R-:W-:-:S05]  /*cec0*/  IMAD.WIDE R2, R19, 0x4, R2 ;  /* 0x0000000413027825 */ /* 0x001fca00078e0202 */
[----:B--2---:R-:W2:Y:S01]  /*ced0*/  LDG.E R11, desc[UR38][R2.64] ;  /* 0x00000026020b7981 */ /* 0x004ea2000c1e1900 */
        /* <DEDUP_REMOVED lines=17> */
[----:B------:R1:W5:Y:S01]  /*cff0*/  @P0 LDG.E R0, desc[UR38][R2.64] ;  /* 0x0000002602000981 */ /* 0x000362000c1e1900 */
        /* <DEDUP_REMOVED lines=35> */
.L_x_1095:
        /* <DEDUP_REMOVED lines=12> */
.L_x_1096:
[----:B------:R-:W-:Y:S05]  /*d2f0*/  @!P0 BRA `(.L_x_1097) ;  /* 0x00000000000c8947 */ /* 0x000fea0003800000 */
[----:B------:R-:W2:Y:S04]  /*d300*/  LDG.E R6, desc[UR38][R4.64] ;  /* 0x0000002604067981 */ /* 0x000ea8000c1e1900 */
[----:B------:R-:W2:Y:S02]  /*d310*/  LDG.E R4, desc[UR38][R4.64+0x4] ;  /* 0x0000042604047981 */ /* 0x000ea4000c1e1900 */
[----:B--2---:R-:W-:-:S07]  /*d320*/  IMAD.IADD R6, R4, 0x1, -R6 ;  /* 0x0000000104067824 */ /* 0x004fce00078e0a06 */
.L_x_1097:
        /* <DEDUP_REMOVED lines=20> */
[----:B---3--:R-:W2:Y:S04]  /*d470*/  @P0 ATOMG.E.ADD.STRONG.GPU PT, R2, desc[UR38][R4.64], R2 ;  /* 0x00000002040209a8 */ /* 0x008ea800081ee1e6 */
[----:B--2---:R2:W3:Y:S02]  /*d480*/  SHFL.IDX PT, R2, R2, R0, 0x1f ;  /* 0x00001f0002027589 */ /* 0x0044e400000e0000 */
[----:B--2---:R-:W2:Y:S02]  /*d490*/  S2R R0, SR_LTMASK ;  /* 0x0000000000007919 */ /* 0x004ea40000003900 */
[----:B--2---:R-:W-:-:S06]  /*d4a0*/  LOP3.LUT R0, R0, UR4, RZ, 0xc0, !PT ;  /* 0x0000000400007c12 */ /* 0x004fcc000f8ec0ff */
[----:B------:R-:W3:Y:S02]  /*d4b0*/  POPC R0, R0 ;  /* 0x0000000000007309 */ /* 0x000ee40000000000 */
[----:B---3--:R-:W-:Y:S01]  /*d4c0*/  IADD3 R16, R2, UR36, R0 ;  /* 0x0000002402107c10 */ /* 0x008fe2000fffe000 */
[----:B------:R-:W-:Y:S06]  /*d4d0*/  BRA `(.L_x_1100) ;  /* 0x0000005c00987947 */ /* 0x000fec0003800000 */
.L_x_1099:
        /* <DEDUP_REMOVED lines=21> */
.L_x_1102:
[----:B------:R-:W-:Y:S05]  /*d630*/  BSYNC B6 ;  /* 0x0000000000067941 */ /* 0x000fea0003800000 */
.L_x_1101:
        /* <DEDUP_REMOVED lines=21> */
.L_x_1105:
        /* <DEDUP_REMOVED lines=16> */
.L_x_1104:
[----:B------:R-:W-:Y:S05]  /*d890*/  BSYNC B6 ;  /* 0x0000000000067941 */ /* 0x000fea0003800000 */
.L_x_1103:
        /* <DEDUP_REMOVED lines=26> */
.L_x_1233:
        /* <DEDUP_REMOVED lines=11> */
.L_x_1236:
        /* <DEDUP_REMOVED lines=25> */
.L_x_1109:
[----:B------:R-:W3:Y:S04]  /*dc80*/  LDL R7, [R1+0x4] ;  /* 0x0000040001077983 */ /* 0x000ee80000100800 */
[----:B-12---:R-:W3:Y:S04]  /*dc90*/  LDL R0, [R1+0xc] ;  /* 0x00000c0001007983 */ /* 0x006ee80000100800 */
[----:B------:R-:W2:Y:S01]  /*dca0*/  LDL R2, [R1+0x18] ;  /* 0x0000180001027983 */ /* 0x000ea20000100800 */
[----:B---3--:R-:W-:Y:S01]  /*dcb0*/  IMAD R0, R0, 0x8, R7 ;  /* 0x0000000800007824 */ /* 0x008fe200078e0207 */
[----:B--2---:R-:W-:-:S04]  /*dcc0*/  SHF.L.U32 R2, R2, 0x1f, RZ ;  /* 0x0000001f02027819 */ /* 0x004fc800000006ff */
[----:B------:R-:W1:Y:S02]  /*dcd0*/  SYNCS.PHASECHK.TRANS64.TRYWAIT P0, [R0+URZ+0x38840], R2 ;  /* 0x03884002000075a7 */ /* 0x000e64000800017f */
[----:B-1----:R-:W-:Y:S05]  /*dce0*/  @!P0 BRA `(.L_x_1110) ;  /* 0x0000006400d88947 */ /* 0x002fea0003800000 */
.L_x_1237:
        /* <DEDUP_REMOVED lines=11> */
.L_x_1111:
        /* <DEDUP_REMOVED lines=27> */
.L_x_1107:
[----:B-1----:R-:W3:Y:S04]  /*df50*/  LDL R0, [R1+0x4] ;  /* 0x0000040001007983 */ /* 0x002ee80000100800 */
[----:B------:R-:W4:Y:S04]  /*df60*/  LDL.LU R4, [R1+0x24] ;  /* 0x0000240001047983 */ /* 0x000f280000300800 */
[----:B------:R-:W5:Y:S04]  /*df70*/  LDL.LU R3, [R1+0x40] ;  /* 0x0000400001037983 */ /* 0x000f680000300800 */
[----:B--2---:R-:W2:Y:S01]  /*df80*/  LDL R2, [R1+0x28] ;  /* 0x0000280001027983 */ /* 0x004ea20000100800 */
[----:B------:R-:W-:Y:S05]  /*df90*/  WARPSYNC.ALL ;  /* 0x0000000000007948 */ /* 0x000fea0003800000 */
[----:B------:R-:W-:Y:S01]  /*dfa0*/  ULDC.64 UR4, c[0x0][0xaf8] ;  /* 0x0002be0000047ab9 */ /* 0x000fe20000000a00 */
[----:B------:R-:W-:Y:S01]  /*dfb0*/  BSSY B6, `(.L_x_1112) ;  /* 0x000001f000067945 */ /* 0x000fe20003800000 */
[----:B------:R-:W-:Y:S01]  /*dfc0*/  BAR.SYNC.DEFER_BLOCKING 0x8, 0x100 ;  /* 0x0204000000007b1d */ /* 0x000fe20000010000 */
[----:B------:R-:W-:-:S04]  /*dfd0*/  ISETP.NE.U32.AND P0, PT, RZ, UR4, PT ;  /* 0x00000004ff007c0c */ /* 0x000fc8000bf05070 */
[----:B------:R-:W-:Y:S01]  /*dfe0*/  ISETP.NE.AND.EX P0, PT, RZ, UR5, PT, P0 ;  /* 0x00000005ff007c0c */ /* 0x000fe2000bf05300 */
[----:B---3--:R-:W-:-:S05]  /*dff0*/  VIADD R0, R0, 0x20400 ;  /* 0x0002040000007836 */ /* 0x008fca0000000000 */
[----:B------:R-:W-:Y:S02]  /*e000*/  LOP3.LUT P1, RZ, R0, 0x3ff, RZ, 0xc0, !PT ;  /* 0x000003ff00ff7812 */ /* 0x000fe4000782c0ff */
[----:B----4-:R-:W-:Y:S02]  /*e010*/  SEL R0, R4, RZ, !P0 ;  /* 0x000000ff04007207 */ /* 0x010fe40004000000 */
[----:B-----5:R-:W-:-:S03]  /*e020*/  SEL R3, R3, RZ, !P0 ;  /* 0x000000ff03037207 */ /* 0x020fc60004000000 */
[----:B------:R1:W-:Y:S01]  /*e030*/  STL [R1+0x34], R0 ;  /* 0x0000340001007387 */ /* 0x0003e20000100800 */
[----:B--2---:R-:W-:-:S03]  /*e040*/  SHF.R.S32.HI R2, RZ, 0x1f, R2 ;  /* 0x0000001fff027819 */ /* 0x004fc60000011402 */
[----:B------:R2:W-:Y:S01]  /*e050*/  STL [R1+0x54], R3 ;  /* 0x0000540301007387 */ /* 0x0005e20000100800 */
[----:B-1----:R-:W-:-:S05]  /*e060*/  SHF.R.S32.HI R0, RZ, 0x1f, R18 ;  /* 0x0000001fff007819 */ /* 0x002fca0000011412 */
        /* <DEDUP_REMOVED lines=19> */
.L_x_1113:
[----:B------:R-:W-:Y:S05]  /*e1a0*/  BSYNC B6 ;  /* 0x0000000000067941 */ /* 0x000fea0003800000 */
.L_x_1112:
[----:B------:R-:W3:Y:S01]  /*e1b0*/  LDL R4, [R1+0x40] ;  /* 0x0000400001047983 */ /* 0x000ee20000100800 */
[----:B------:R-:W1:Y:S01]  /*e1c0*/  LDC R7, c[0x0][0x448] ;  /* 0x00011200ff077b82 */ /* 0x000e620000000800 */
[----:B------:R-:W-:Y:S01]  /*e1d0*/  ULDC.64 UR4, c[0x0][0x298] ;  /* 0x0000a60000047ab9 */ /* 0x000fe20000000a00 */
[----:B------:R-:W-:Y:S01]  /*e1e0*/  ULDC.64 UR6, c[0x0][0x280] ;  /* 0x0000a00000067ab9 */ /* 0x000fe20000000a00 */
[----:B------:R-:W4:Y:S04]  /*e1f0*/  LDL R10, [R1+0x28] ;  /* 0x00002800010a7983 */ /* 0x000f280000100800 */
[----:B------:R-:W4:Y:S01]  /*e200*/  LDL R9, [R1+0x50] ;  /* 0x0000500001097983 */ /* 0x000f220000100800 */
[----:B--2---:R-:W2:Y:S01]  /*e210*/  S2R R2, SR_TID.X ;  /* 0x0000000000027919 */ /* 0x004ea20000002100 */
[----:B------:R-:W0:Y:S02]  /*e220*/  S2R R0, SR_TID.X ;  /* 0x0000000000007919 */ /* 0x000e240000002100 */
[----:B------:R-:W4:Y:S04]  /*e230*/  LDL R8, [R1+0x54] ;  /* 0x0000540001087983 */ /* 0x000f280000100800 */
[----:B------:R-:W4:Y:S01]  /*e240*/  LDL R6, [R1+0x34] ;  /* 0x0000340001067983 */ /* 0x000f220000100800 */
[----:B-1----:R-:W-:-:S13]  /*e250*/  ISETP.NE.AND P0, PT, R7, 0x1, PT ;  /* 0x000000010700780c */ /* 0x002fda0003f05270 */
[----:B------:R-:W1:Y:S01]  /*e260*/  @P0 LDC R3, c[0x0][0x450] ;  /* 0x00011400ff030b82 */ /* 0x000e620000000800 */
[----:B--2---:R-:W-:-:S04]  /*e270*/  LOP3.LUT R2, R2, 0x7f, RZ, 0xc0, !PT ;  /* 0x0000007f02027812 */ /* 0x004fc800078ec0ff */
[----:B------:R-:W-:Y:S01]  /*e280*/  SHF.R.U32.HI R2, RZ, 0x3, R2 ;  /* 0x00000003ff027819 */ /* 0x000fe20000011602 */
[----:B0-----:R-:W-:-:S05]  /*e290*/  IMAD.SHL.U32 R0, R0, 0x10, RZ ;  /* 0x0000001000007824 */ /* 0x001fca00078e00ff */
[----:B------:R-:W-:Y:S02]  /*e2a0*/  LOP3.LUT R0, R2, 0x70, R0, 0xf8, !PT ;  /* 0x0000007002007812 */ /* 0x000fe400078ef800 */
[----:B------:R-:W0:Y:S03]  /*e2b0*/  @P0 LDC R2, c[0x0][0x44c] ;  /* 0x00011300ff020b82 */ /* 0x000e260000000800 */
[----:B------:R-:W-:-:S04]  /*e2c0*/  IMAD R5, R17, 0x40, R0 ;  /* 0x0000004011057824 */ /* 0x000fc800078e0200 */
[----:B------:R-:W-:Y:S01]  /*e2d0*/  IMAD.MOV.U32 R0, RZ, RZ, R5 ;  /* 0x000000ffff007224 */ /* 0x000fe200078e0005 */
[----:B------:R2:W-:Y:S01]  /*e2e0*/  STL [R1+0x24], R5 ;  /* 0x0000240501007387 */ /* 0x0005e20000100800 */
[----:B0-----:R-:W-:-:S05]  /*e2f0*/  @P0 IMAD.HI.U32 R2, R5, R2, RZ ;  /* 0x0000000205020227 */ /* 0x001fca00078e00ff */
[----:B-1----:R-:W-:Y:S01]  /*e300*/  @P0 SHF.R.U32.HI R0, RZ, R3, R2 ;  /* 0x00000003ff000219 */ /* 0x002fe20000011602 */
[----:B---3--:R-:W-:-:S04]  /*e310*/  IMAD R2, R4, UR4, RZ ;  /* 0x0000000404027c24 */ /* 0x008fc8000f8e02ff */
[C---:B----4-:R-:W-:Y:S02]  /*e320*/  IMAD R4, R10.reuse, UR5, R2 ;  /* 0x000000050a047c24 */ /* 0x050fe4000f8e0202 */
[----:B------:R-:W-:Y:S01]  /*e330*/  IMAD.WIDE.U32 R2, R10, UR4, RZ ;  /* 0x000000040a027c25 */ /* 0x000fe2000f8e00ff */
[----:B------:R-:W-:-:S03]  /*e340*/  ULDC.64 UR4, c[0x0][0x2d8] ;  /* 0x0000b60000047ab9 */ /* 0x000fc60000000a00 */
[----:B------:R-:W-:Y:S02]  /*e350*/  IMAD.IADD R3, R3, 0x1, R4 ;  /* 0x0000000103037824 */ /* 0x000fe400078e0204 */
[----:B------:R-:W-:Y:S02]  /*e360*/  IMAD R4, R9, UR4, RZ ;  /* 0x0000000409047c24 */ /* 0x000fe4000f8e02ff */
[----:B------:R0:W5:Y:S01]  /*e370*/  LDL R9, [R1+0x14] ;  /* 0x0000140001097983 */ /* 0x0001620000100800 */
[----:B------:R-:W-:-:S04]  /*e380*/  IMAD.WIDE.U32 R2, R18, UR4, R2 ;  /* 0x0000000412027c25 */ /* 0x000fc8000f8e0002 */
[----:B------:R-:W-:Y:S01]  /*e390*/  IMAD R4, R18, UR5, R4 ;  /* 0x0000000512047c24 */ /* 0x000fe2000f8e0204 */
[----:B------:R-:W-:-:S03]  /*e3a0*/  ULDC.64 UR4, c[0x0][0x2e0] ;  /* 0x0000b80000047ab9 */ /* 0x000fc60000000a00 */
[----:B------:R-:W-:Y:S02]  /*e3b0*/  IMAD.IADD R3, R3, 0x1, R4 ;  /* 0x0000000103037824 */ /* 0x000fe400078e0204 */
[----:B------:R-:W-:Y:S02]  /*e3c0*/  IMAD R4, R8, UR4, RZ ;  /* 0x0000000408047c24 */ /* 0x000fe4000f8e02ff */
[----:B------:R-:W1:Y:S01]  /*e3d0*/  S2R R8, SR_TID.X ;  /* 0x0000000000087919 */ /* 0x000e620000002100 */
[----:B------:R-:W-:-:S04]  /*e3e0*/  IMAD.WIDE.U32 R2, R6, UR4, R2 ;  /* 0x0000000406027c25 */ /* 0x000fc8000f8e0002 */
[----:B------:R-:W-:Y:S01]  /*e3f0*/  IMAD R4, R6, UR5, R4 ;  /* 0x0000000506047c24 */ /* 0x000fe2000f8e0204 */
[----:B------:R-:W-:-:S03]  /*e400*/  ULDC.64 UR4, c[0x0][0x2d0] ;  /* 0x0000b40000047ab9 */ /* 0x000fc60000000a00 */
[----:B------:R-:W-:Y:S01]  /*e410*/  IMAD.IADD R3, R3, 0x1, R4 ;  /* 0x0000000103037824 */ /* 0x000fe200078e0204 */
[----:B------:R-:W-:-:S05]  /*e420*/  SHF.R.S32.HI R4, RZ, 0x1f, R0 ;  /* 0x0000001fff047819 */ /* 0x000fca0000011400 */
[----:B------:R-:W-:Y:S02]  /*e430*/  IMAD R4, R4, UR4, RZ ;  /* 0x0000000404047c24 */ /* 0x000fe4000f8e02ff */
[----:B------:R-:W-:-:S04]  /*e440*/  IMAD.WIDE.U32 R2, R0, UR4, R2 ;  /* 0x0000000400027c25 */ /* 0x000fc8000f8e0002 */
[----:B------:R-:W-:Y:S01]  /*e450*/  IMAD R4, R0, UR5, R4 ;  /* 0x0000000500047c24 */ /* 0x000fe2000f8e0204 */
[----:B------:R-:W-:Y:S01]  /*e460*/  ULDC.64 UR4, c[0x0][0x2c8] ;  /* 0x0000b20000047ab9 */ /* 0x000fe20000000a00 */
[----:B------:R-:W-:-:S04]  /*e470*/  IMAD.MOV R0, RZ, RZ, -R0 ;  /* 0x000000ffff007224 */ /* 0x000fc800078e0a00 */
[----:B------:R-:W-:-:S05]  /*e480*/  IMAD R0, R7, R0, R5 ;  /* 0x0000000007007224 */ /* 0x000fca00078e0205 */
[----:B------:R-:W-:Y:S01]  /*e490*/  SHF.R.S32.HI R6, RZ, 0x1f, R0 ;  /* 0x0000001fff067819 */ /* 0x000fe20000011400 */
[----:B------:R-:W-:Y:S02]  /*e4a0*/  IMAD.IADD R3, R3, 0x1, R4 ;  /* 0x0000000103037824 */ /* 0x000fe400078e0204 */
[----:B-1----:R-:W-:Y:S02]  /*e4b0*/  IMAD.SHL.U32 R10, R8, 0x8, RZ ;  /* 0x00000008080a7824 */ /* 0x002fe400078e00ff */
[----:B------:R-:W-:Y:S02]  /*e4c0*/  IMAD R6, R6, UR4, RZ ;  /* 0x0000000406067c24 */ /* 0x000fe4000f8e02ff */
[----:B--2---:R-:W-:Y:S01]  /*e4d0*/  IMAD.WIDE.U32 R4, R0, UR4, R2 ;  /* 0x0000000400047c25 */ /* 0x004fe2000f8e0002 */
[----:B------:R-:W-:Y:S01]  /*e4e0*/  LOP3.LUT R10, R10, 0x38, RZ, 0xc0, !PT ;  /* 0x000000380a0a7812 */ /* 0x000fe200078ec0ff */
[----:B------:R-:W-:Y:S02]  /*e4f0*/  ULDC UR4, c[0x0][0x2b8] ;  /* 0x0000ae0000047ab9 */ /* 0x000fe40000000800 */
[----:B------:R-:W-:Y:S01]  /*e500*/  IMAD R0, R0, UR5, R6 ;  /* 0x0000000500007c24 */ /* 0x000fe2000f8e0206 */
[----:B------:R-:W-:-:S03]  /*e510*/  LEA R3, P1, R4, UR6, 0x1 ;  /* 0x0000000604037c11 */ /* 0x000fc6000f8208ff */
[----:B------:R-:W-:Y:S01]  /*e520*/  IMAD.IADD R0, R5, 0x1, R0 ;  /* 0x0000000105007824 */ /* 0x000fe200078e0200 */
[----:B------:R-:W-:Y:S01]  /*e530*/  ISETP.GE.AND P0, PT, R10, UR4, PT ;  /* 0x000000040a007c0c */ /* 0x000fe2000bf06270 */
[----:B------:R-:W-:Y:S01]  /*e540*/  UMOV UR4, 0xffffffff ;  /* 0xffffffff00047882 */ /* 0x000fe20000000000 */
[----:B------:R-:W-:Y:S02]  /*e550*/  LOP3.LUT R8, R8, 0x7f, RZ, 0xc0, !PT ;  /* 0x0000007f08087812 */ /* 0x000fe400078ec0ff */
[----:B------:R-:W-:Y:S02]  /*e560*/  LEA.HI.X R2, R4, UR7, R0, 0x1, P1 ;  /* 0x0000000704027c11 */ /* 0x000fe400088f0c00 */
[----:B------:R-:W-:Y:S01]  /*e570*/  SHF.R.U32.HI R8, RZ, 0x3, R8 ;  /* 0x00000003ff087819 */ /* 0x000fe20000011608 */
[----:B0-----:R-:W-:Y:S06]  /*e580*/  BRA.DIV UR4, `(.L_x_1114) ;  /* 0x0000005e04c47947 */ /* 0x001fec000b800000 */
[----:B------:R-:W2:Y:S01]  /*e590*/  LDL R6, [R1+0x38] ;  /* 0x0000380001067983 */ /* 0x000ea20000100800 */
[----:B------:R-:W-:-:S03]  /*e5a0*/  IMAD R17, R17, 0x40, R8 ;  /* 0x0000004011117824 */ /* 0x000fc600078e0208 */
[----:B------:R-:W0:Y:S04]  /*e5b0*/  SHFL.IDX PT, R5, R3, RZ, 0x181f ;  /* 0x00181fff03057589 */ /* 0x000e2800000e0000 */
[----:B------:R-:W1:Y:S01]  /*e5c0*/  SHFL.IDX PT, R4, R2, RZ, 0x181f ;  /* 0x00181fff02047589 */ /* 0x000e6200000e0000 */
[----:B--2---:R-:W-:-:S03]  /*e5d0*/  IMAD R0, R6, R7, RZ ;  /* 0x0000000706007224 */ /* 0x004fc600078e02ff */
[----:B------:R-:W-:Y:S01]  /*e5e0*/  SHFL.IDX PT, R6, R2, 0x1, 0x181f ;  /* 0x00381f0002067f89 */ /* 0x000fe200000e0000 */
[C---:B------:R-:W-:Y:S01]  /*e5f0*/  VIADD R7, R17.reuse, 0x10 ;  /* 0x0000001011077836 */ /* 0x040fe20000000000 */
[----:B------:R-:W-:-:S04]  /*e600*/  ISETP.GE.AND P1, PT, R17, R0, PT ;  /* 0x000000001100720c */ /* 0x000fc80003f26270 */
[----:B------:R2:W-:Y:S09]  /*e610*/  STL [R1+0x4c], R7 ;  /* 0x00004c0701007387 */ /* 0x0005f20000100800 */
[----:B0-----:R-:W-:-:S05]  /*e620*/  @!P1 LEA R5, P2, R10, R5, 0x1 ;  /* 0x000000050a059211 */ /* 0x001fca00078408ff */
[----:B-1----:R-:W-:-:S05]  /*e630*/  @!P1 IMAD.X R4, RZ, RZ, R4, P2 ;  /* 0x000000ffff049224 */ /* 0x002fca00010e0604 */
        /* <DEDUP_REMOVED lines=25> */
.L_x_1246:
[----:B------:R1:W5:Y:S01]  /*e7d0*/  LDL R8, [R1+0x4] ;  /* 0x0000040001087983 */ /* 0x0003620000100800 */
[----:B0-----:R-:W-:-:S05]  /*e7e0*/  VIADD R2, R17, 0x30 ;  /* 0x0000003011027836 */ /* 0x001fca0000000000 */
        /* <DEDUP_REMOVED lines=10> */
.L_x_1115:
[----:B------:R-:W2:Y:S01]  /*e890*/  LDL R0, [R1+0x4] ;  /* 0x0000040001007983 */ /* 0x000ea20000100800 */
[----:B------:R-:W-:Y:S02]  /*e8a0*/  PLOP3.LUT P1, PT, P1, P0, PT, 0xa2, 0x0 ;  /* 0x000000000000781c */ /* 0x000fe40000f21472 */
[----:B--2---:R-:W-:-:S08]  /*e8b0*/  @P0 R2UR P1, UR4, R0 ;  /* 0x00000000000402ca */ /* 0x004fd00000020000 */
[----:B------:R-:W-:-:S05]  /*e8c0*/  @P0 PLOP3.LUT P0, PT, P1, PT, PT, 0x80, 0x0 ;  /* 0x000000000000081c */ /* 0x000fca0000f0f070 */
[----:B------:R-:W-:Y:S01]  /*e8d0*/  @!P1 SYNCS.ARRIVE.TRANS64.RED.A0T1 RZ, [UR4+0x38800], RZ ;  /* 0x038800ffffff99a7 */ /* 0x000fe20008200404 */
[----:B------:R-:W-:Y:S07]  /*e8e0*/  @!P1 ARRIVES.LDGSTSBAR.64.TRANSCNT [UR4+0x38800] ;  /* 0x03880000ff0099b0 */ /* 0x000fee0008000a84 */
[----:B------:R-:W-:Y:S05]  /*e8f0*/  @P0 BRA.U.ANY `(.L_x_1115) ;  /* 0xfffffffd00e40947 */ /* 0x000fea000393ffff */
[----:B------:R-:W-:Y:S01]  /*e900*/  NOP ;  /* 0x0000000000007918 */ /* 0x000fe20000000000 */
[----:B-1----:R-:W2:Y:S01]  /*e910*/  LDL.LU R2, [R1+0x40] ;  /* 0x0000400001027983 */ /* 0x002ea20000300800 */
[----:B------:R-:W-:Y:S01]  /*e920*/  ULDC.64 UR4, c[0x0][0x398] ;  /* 0x0000e60000047ab9 */ /* 0x000fe20000000a00 */
[----:B------:R0:W-:Y:S02]  /*e930*/  SYNCS.ARRIVE.TRANS64.A1T0 RZ, [R0+URZ+0x38800], RZ ;  /* 0x038800ff00ff79a7 */ /* 0x0001e4000810003f */
[----:B------:R-:W3:Y:S01]  /*e940*/  LDL.LU R3, [R1+0x28] ;  /* 0x0000280001037983 */ /* 0x000ee20000300800 */
[----:B------:R-:W-:Y:S01]  /*e950*/  BSSY B6, `(.L_x_1116) ;  /* 0x000001a000067945 */ /* 0x000fe20003800000 */
[----:B0-----:R-:W-:-:S05]  /*e960*/  VIADD R0, R0, 0x26400 ;  /* 0x0002640000007836 */ /* 0x001fca0000000000 */
[----:B------:R-:W-:Y:S01]  /*e970*/  LOP3.LUT P0, RZ, R0, 0x3ff, RZ, 0xc0, !PT ;  /* 0x000003ff00ff7812 */ /* 0x000fe2000780c0ff */
[----:B--2---:R-:W-:-:S04]  /*e980*/  IMAD R2, R2, UR4, RZ ;  /* 0x0000000402027c24 */ /* 0x004fc8000f8e02ff */
[C---:B---3--:R-:W-:Y:S02]  /*e990*/  IMAD R2, R3.reuse, UR5, R2 ;  /* 0x0000000503027c24 */ /* 0x048fe4000f8e0202 */
[----:B------:R-:W-:-:S04]  /*e9a0*/  IMAD.WIDE.U32 R4, R3, UR4, RZ ;  /* 0x0000000403047c25 */ /* 0x000fc8000f8e00ff */
[----:B------:R-:W-:Y:S01]  /*e9b0*/  IMAD.IADD R0, R5, 0x1, R2 ;  /* 0x0000000105007824 */ /* 0x000fe200078e0202 */
[----:B------:R0:W-:Y:S04]  /*e9c0*/  STL.64 [R1+0x40], R4 ;  /* 0x0000400401007387 */ /* 0x0001e80000100a00 */
        /* <DEDUP_REMOVED lines=13> */
[----:B-----5:R-:W-:Y:S02]  /*eaa0*/  IMAD.MOV.U32 R8, RZ, RZ, 0x70 ;  /* 0x00000070ff087424 */ /* 0x020fe400078e00ff */
[----:B------:R-:W-:Y:S02]  /*eab0*/  IMAD.MOV.U32 R12, RZ, RZ, 0x1 ;  /* 0x00000001ff0c7424 */ /* 0x000fe400078e00ff */
[----:B------:R-:W-:-:S07]  /*eac0*/  IMAD.MOV.U32 R13, RZ, RZ, RZ ;  /* 0x000000ffff0d7224 */ /* 0x000fce00078e00ff */
[----:B------:R-:W-:-:S07]  /*ead0*/  LEPC R20, `(.L_x_1117) ;  /* 0x000000001014794e */ /* 0x000fce0000000000 */
[----:B0-----:R-:W-:Y:S05]  /*eae0*/  CALL.ABS.NOINC R2 ;  /* 0x0000000002007343 */ /* 0x001fea0003c00000 */
.L_x_1117:
[----:B------:R-:W-:Y:S05]  /*eaf0*/  BSYNC B6 ;  /* 0x0000000000067941 */ /* 0x000fea0003800000 */
.L_x_1116:
[----:B------:R-:W2:Y:S01]  /*eb00*/  LDL.LU R6, [R1+0x28] ;  /* 0x0000280001067983 */ /* 0x000ea20000300800 */
[----:B------:R-:W1:Y:S01]  /*eb10*/  LDC R7, c[0x0][0x448] ;  /* 0x00011200ff077b82 */ /* 0x000e620000000800 */
[----:B------:R-:W-:Y:S02]  /*eb20*/  ULDC.64 UR4, c[0x0][0x3d8] ;  /* 0x0000f60000047ab9 */ /* 0x000fe40000000a00 */
[----:B------:R-:W2:Y:S04]  /*eb30*/  LDL.LU.64 R2, [R1+0x40] ;  /* 0x0000400001027983 */ /* 0x000ea80000300a00 */
[----:B0-----:R-:W3:Y:S04]  /*eb40*/  LDL.LU R0, [R1+0x50] ;  /* 0x0000500001007983 */ /* 0x001ee80000300800 */
[----:B------:R-:W4:Y:S04]  /*eb50*/  LDL.LU R5, [R1+0x54] ;  /* 0x0000540001057983 */ /* 0x000f280000300800 */
[----:B------:R-:W4:Y:S01]  /*eb60*/  LDL.LU R4, [R1+0x34] ;  /* 0x0000340001047983 */ /* 0x000f220000300800 */
[----:B-1----:R-:W-:Y:S01]  /*eb70*/  ISETP.NE.AND P0, PT, R7, 0x1, PT ;  /* 0x000000010700780c */ /* 0x002fe20003f05270 */
[----:B--2---:R-:W-:-:S02]  /*eb80*/  IMAD.MOV.U32 R3, RZ, RZ, R6 ;  /* 0x000000ffff037224 */ /* 0x004fc400078e0006 */
[----:B------:R-:W2:Y:S01]  /*eb90*/  LDL.LU R6, [R1+0x24] ;  /* 0x0000240001067983 */ /* 0x000ea20000300800 */
[----:B---3--:R-:W-:-:S03]  /*eba0*/  IMAD R0, R0, UR4, RZ ;  /* 0x0000000400007c24 */ /* 0x008fc6000f8e02ff */
[----:B------:R-:W3:Y:S01]  /*ebb0*/  LDL.LU R9, [R1+0x8] ;  /* 0x0000080001097983 */ /* 0x000ee20000300800 */
[----:B------:R-:W-:-:S04]  /*ebc0*/  IMAD.WIDE.U32 R2, R18, UR4, R2 ;  /* 0x0000000412027c25 */ /* 0x000fc8000f8e0002 */
[----:B------:R-:W-:Y:S01]  /*ebd0*/  IMAD R0, R18, UR5, R0 ;  /* 0x0000000512007c24 */ /* 0x000fe2000f8e0200 */
[----:B------:R-:W-:-:S03]  /*ebe0*/  ULDC.64 UR4, c[0x0][0x3e0] ;  /* 0x0000f80000047ab9 */ /* 0x000fc60000000a00 */
[----:B------:R-:W-:Y:S02]  /*ebf0*/  IMAD.IADD R3, R3, 0x1, R0 ;  /* 0x0000000103037824 */ /* 0x000fe400078e0200 */
[----:B----4-:R-:W-:Y:S02]  /*ec00*/  IMAD R0, R5, UR4, RZ ;  /* 0x0000000405007c24 */ /* 0x010fe4000f8e02ff */
[C---:B------:R-:W-:Y:S01]  /*ec10*/  IMAD.WIDE.U32 R2, R4.reuse, UR4, R2 ;  /* 0x0000000404027c25 */ /* 0x040fe2000f8e0002 */
[----:B------:R-:W0:Y:S03]  /*ec20*/  @P0 LDC R5, c[0x0][0x450] ;  /* 0x00011400ff050b82 */ /* 0x000e260000000800 */
[----:B------:R-:W-:Y:S01]  /*ec30*/  IMAD R0, R4, UR5, R0 ;  /* 0x0000000504007c24 */ /* 0x000fe2000f8e0200 */
[----:B-----5:R-:W1:Y:S01]  /*ec40*/  S2R R8, SR_TID.X ;  /* 0x0000000000087919 */ /* 0x020e620000002100 */
[----:B------:R-:W-:-:S02]  /*ec50*/  ULDC.64 UR4, c[0x0][0x3d0] ;  /* 0x0000f40000047ab9 */ /* 0x000fc40000000a00 */
[----:B------:R-:W-:Y:S02]  /*ec60*/  IMAD.IADD R3, R3, 0x1, R0 ;  /* 0x0000000103037824 */ /* 0x000fe400078e0200 */
[----:B------:R-:W2:Y:S01]  /*ec70*/  @P0 LDC R0, c[0x0][0x44c] ;  /* 0x00011300ff000b82 */ /* 0x000ea20000000800 */
[----:B-1----:R-:W-:-:S05]  /*ec80*/  IMAD.SHL.U32 R8, R8, 0x8, RZ ;  /* 0x0000000808087824 */ /* 0x002fca00078e00ff */
[----:B------:R-:W-:-:S04]  /*ec90*/  LOP3.LUT R8, R8, 0x38, RZ, 0xc0, !PT ;  /* 0x0000003808087812 */ /* 0x000fc800078ec0ff */
[C---:B------:R-:W-:Y:S02]  /*eca0*/  LOP3.LUT R11, R8.reuse, 0x80, RZ, 0xfc, !PT ;  /* 0x00000080080b7812 */ /* 0x040fe400078efcff */
[----:B------:R-:W-:Y:S01]  /*ecb0*/  LOP3.LUT R8, R8, 0x40, RZ, 0xfc, !PT ;  /* 0x0000004008087812 */ /* 0x000fe200078efcff */
[----:B--2---:R-:W-:-:S04]  /*ecc0*/  @P0 IMAD.HI.U32 R0, R6, R0, RZ ;  /* 0x0000000006000227 */ /* 0x004fc800078e00ff */
[----:B------:R-:W-:Y:S01]  /*ecd0*/  IMAD.MOV.U32 R4, RZ, RZ, R6 ;  /* 0x000000ffff047224 */ /* 0x000fe200078e0006 */
[----:B0-----:R-:W-:-:S05]  /*ece0*/  @P0 SHF.R.U32.HI R4, RZ, R5, R0 ;  /* 0x00000005ff040219 */ /* 0x001fca0000011600 */
[----:B------:R-:W-:-:S04]  /*ecf0*/  IMAD.MOV R0, RZ, RZ, -R4 ;  /* 0x000000ffff007224 */ /* 0x000fc800078e0a04 */
[----:B------:R-:W-:Y:S02]  /*ed00*/  IMAD R0, R7, R0, R6 ;  /* 0x0000000007007224 */ /* 0x000fe400078e0206 */
[----:B------:R-:W0:Y:S01]  /*ed10*/  S2R R6, SR_TID.X ;  /* 0x0000000000067919 */ /* 0x000e220000002100 */
        /* <DEDUP_REMOVED lines=10> */
[----:B------:R-:W-:-:S03]  /*edc0*/  ULDC.64 UR4, c[0x0][0x390] ;  /* 0x0000e40000047ab9 */ /* 0x000fc60000000a00 */
[----:B------:R-:W-:Y:S01]  /*edd0*/  IMAD.IADD R4, R3, 0x1, R0 ;  /* 0x0000000103047824 */ /* 0x000fe200078e0200 */
[----:B------:R-:W-:Y:S01]  /*ede0*/  LEA R0, P0, R2, UR4, 0x1 ;  /* 0x0000000402007c11 */ /* 0x000fe2000f8008ff */
[----:B0-----:R-:W-:Y:S01]  /*edf0*/  IMAD.SHL.U32 R10, R6, 0x8, RZ ;  /* 0x00000008060a7824 */ /* 0x001fe200078e00ff */
[----:B------:R-:W-:Y:S02]  /*ee00*/  ULDC UR4, c[0x0][0x3b8] ;  /* 0x0000ee0000047ab9 */ /* 0x000fe40000000800 */
[----:B------:R-:W-:Y:S02]  /*ee10*/  ISETP.GE.AND P1, PT, R8, UR4, PT ;  /* 0x0000000408007c0c */ /* 0x000fe4000bf26270 */
[----:B------:R-:W0:Y:S01]  /*ee20*/  S2R R8, SR_TID.X ;  /* 0x0000000000087919 */ /* 0x000e220000002100 */
[----:B------:R-:W-:-:S04]  /*ee30*/  LOP3.LUT R10, R10, 0x38, RZ, 0xc0, !PT ;  /* 0x000000380a0a7812 */ /* 0x000fc800078ec0ff */
[----:B------:R-:W-:Y:S02]  /*ee40*/  ISETP.GE.AND P3, PT, R10, UR4, PT ;  /* 0x000000040a007c0c */ /* 0x000fe4000bf66270 */
[----:B------:R-:W-:Y:S02]  /*ee50*/  ISETP.GE.AND P2, PT, R11, UR4, PT ;  /* 0x000000040b007c0c */ /* 0x000fe4000bf46270 */
[----:B---3--:R-:W-:-:S09]  /*ee60*/  LOP3.LUT R9, R9, 0xfffffff7, RZ, 0xc0, !PT ;  /* 0xfffffff709097812 */ /* 0x008fd200078ec0ff */
[----:B------:R-:W-:-:S04]  /*ee70*/  @P3 LOP3.LUT R9, R9, 0x8, RZ, 0xfc, !PT ;  /* 0x0000000809093812 */ /* 0x000fc800078efcff */
[----:B------:R-:W-:-:S04]  /*ee80*/  LOP3.LUT R9, R9, 0xfffffffd, RZ, 0xc0, !PT ;  /* 0xfffffffd09097812 */ /* 0x000fc800078ec0ff */
[----:B------:R-:W-:-:S04]  /*ee90*/  @P2 LOP3.LUT R9, R9, 0x2, RZ, 0xfc, !PT ;  /* 0x0000000209092812 */ /* 0x000fc800078efcff */
[----:B------:R-:W-:Y:S01]  /*eea0*/  LOP3.LUT R9, R9, 0xfffffffb, RZ, 0xc0, !PT ;  /* 0xfffffffb09097812 */ /* 0x000fe200078ec0ff */
[----:B0-----:R-:W-:-:S03]  /*eeb0*/  IMAD.SHL.U32 R8, R8, 0x8, RZ ;  /* 0x0000000808087824 */ /* 0x001fc600078e00ff */
[----:B------:R-:W-:Y:S02]  /*eec0*/  @P1 LOP3.LUT R9, R9, 0x4, RZ, 0xfc, !PT ;  /* 0x0000000409091812 */ /* 0x000fe400078efcff */
[----:B------:R-:W-:-:S03]  /*eed0*/  LOP3.LUT R8, R8, 0x38, RZ, 0xc0, !PT ;  /* 0x0000003808087812 */ /* 0x000fc600078ec0ff */
[----:B------:R0:W-:Y:S02]  /*eee0*/  STL [R1+0x8], R9 ;  /* 0x0000080901007387 */ /* 0x0001e40000100800 */
[C---:B0-----:R-:W-:Y:S02]  /*eef0*/  LOP3.LUT R9, R8.reuse, 0x100, RZ, 0xfc, !PT ;  /* 0x0000010008097812 */ /* 0x041fe400078efcff */
[----:B------:R-:W-:-:S04]  /*ef00*/  LOP3.LUT R8, R8, 0xc0, RZ, 0xfc, !PT ;  /* 0x000000c008087812 */ /* 0x000fc800078efcff */
[----:B------:R-:W-:Y:S01]  /*ef10*/  ISETP.GE.AND P5, PT, R8, UR4, PT ;  /* 0x0000000408007c0c */ /* 0x000fe2000bfa6270 */
[----:B------:R-:W-:Y:S01]  /*ef20*/  IMAD.SHL.U32 R8, R6, 0x8, RZ ;  /* 0x0000000806087824 */ /* 0x000fe200078e00ff */
[----:B------:R-:W-:Y:S01]  /*ef30*/  LEA.HI.X R4, R2, UR5, R4, 0x1, P0 ;  /* 0x0000000502047c11 */ /* 0x000fe200080f0c04 */
[----:B------:R-:W-:Y:S01]  /*ef40*/  IMAD.SHL.U32 R6, R6, 0x8, RZ ;  /* 0x0000000806067824 */ /* 0x000fe200078e00ff */
[----:B------:R-:W-:Y:S02]  /*ef50*/  SEL R5, RZ, 0x1, P3 ;  /* 0x00000001ff057807 */ /* 0x000fe40001800000 */
[----:B------:R-:W-:Y:S02]  /*ef60*/  LOP3.LUT R8, R8, 0x38, RZ, 0xc0, !PT ;  /* 0x0000003808087812 */ /* 0x000fe400078ec0ff */
[----:B------:R-:W-:Y:S02]  /*ef70*/  SEL R3, RZ, 0x4, P2 ;  /* 0x00000004ff037807 */ /* 0x000fe40001000000 */
[----:B------:R-:W-:-:S02]  /*ef80*/  SEL R2, RZ, 0x2, P1 ;  /* 0x00000002ff027807 */ /* 0x000fc40000800000 */
[----:B------:R-:W-:Y:S02]  /*ef90*/  ISETP.GE.AND P0, PT, R9, UR4, PT ;  /* 0x0000000409007c0c */ /* 0x000fe4000bf06270 */
[----:B------:R-:W-:Y:S02]  /*efa0*/  LOP3.LUT R9, R8, 0x180, RZ, 0xfc, !PT ;  /* 0x0000018008097812 */ /* 0x000fe400078efcff */
[----:B------:R-:W-:Y:S02]  /*efb0*/  LOP3.LUT R6, R6, 0x38, RZ, 0xc0, !PT ;  /* 0x0000003806067812 */ /* 0x000fe400078ec0ff */
[----:B------:R-:W-:Y:S02]  /*efc0*/  IADD3 R2, R3, R2, R5 ;  /* 0x0000000203027210 */ /* 0x000fe40007ffe005 */
[----:B------:R-:W-:Y:S02]  /*efd0*/  SEL R5, RZ, 0x10, P0 ;  /* 0x00000010ff057807 */ /* 0x000fe40000000000 */
[----:B------:R-:W-:-:S02]  /*efe0*/  SEL R3, RZ, 0x8, P5 ;  /* 0x00000008ff037807 */ /* 0x000fc40002800000 */
[----:B------:R-:W-:Y:S02]  /*eff0*/  ISETP.GE.AND P1, PT, R9, UR4, PT ;  /* 0x0000000409007c0c */ /* 0x000fe4000bf26270 */
[C---:B------:R-:W-:Y:S02]  /*f000*/  LOP3.LUT R8, R6.reuse, 0x140, RZ, 0xfc, !PT ;  /* 0x0000014006087812 */ /* 0x040fe400078efcff */
[----:B------:R-:W-:Y:S02]  /*f010*/  IADD3 R2, R5, R2, R3 ;  /* 0x0000000205027210 */ /* 0x000fe40007ffe003 */
[----:B------:R-:W-:Y:S02]  /*f020*/  SEL R5, RZ, 0x40, P1 ;  /* 0x00000040ff057807 */ /* 0x000fe40000800000 */
[----:B------:R-:W-:Y:S02]  /*f030*/  LOP3.LUT R6, R6, 0x1c0, RZ, 0xfc, !PT ;  /* 0x000001c006067812 */ /* 0x000fe400078efcff */
[----:B------:R-:W-:-:S02]  /*f040*/  ISETP.GE.AND P1, PT, R8, UR4, PT ;  /* 0x0000000408007c0c */ /* 0x000fc4000bf26270 */
[----:B------:R-:W-:Y:S02]  /*f050*/  ISETP.GE.AND P2, PT, R6, UR4, PT ;  /* 0x0000000406007c0c */ /* 0x000fe4000bf46270 */
[----:B------:R-:W-:Y:S01]  /*f060*/  SEL R3, RZ, 0x20, P1 ;  /* 0x00000020ff037807 */ /* 0x000fe20000800000 */
[----:B------:R-:W-:Y:S01]  /*f070*/  UMOV UR4, 0xffffffff ;  /* 0xffffffff00047882 */ /* 0x000fe20000000000 */
[----:B------:R-:W-:Y:S02]  /*f080*/  SEL R6, RZ, 0x80, P2 ;  /* 0x00000080ff067807 */ /* 0x000fe40001000000 */
[----:B------:R-:W-:-:S05]  /*f090*/  IADD3 R5, R5, R2, R3 ;  /* 0x0000000205057210 */ /* 0x000fca0007ffe003 */
[----:B------:R-:W-:Y:S01]  /*f0a0*/  IMAD.IADD R6, R5, 0x1, R6 ;  /* 0x0000000105067824 */ /* 0x000fe200078e0206 */
[----:B------:R-:W-:Y:S06]  /*f0b0*/  BRA.DIV UR4, `(.L_x_1118) ;  /* 0x0000005a04487947 */ /* 0x000fec000b800000 */
[----:B------:R-:W2:Y:S04]  /*f0c0*/  LDL.LU R8, [R1+0x8] ;  /* 0x0000080001087983 */ /* 0x000ea80000300800 */
[----:B------:R-:W3:Y:S04]  /*f0d0*/  LDL.LU R3, [R1+0x38] ;  /* 0x0000380001037983 */ /* 0x000ee80000300800 */
[----:B------:R-:W4:Y:S04]  /*f0e0*/  LDL.LU R2, [R1+0x4c] ;  /* 0x00004c0001027983 */ /* 0x000f280000300800 */
[----:B------:R-:W5:Y:S04]  /*f0f0*/  LDL R11, [R1+0x14] ;  /* 0x00001400010b7983 */ /* 0x000f680000100800 */
[----:B------:R-:W5:Y:S04]  /*f100*/  LDL.LU R15, [R1+0x58] ;  /* 0x00005800010f7983 */ /* 0x000f680000300800 */
[----:B------:R-:W-:Y:S04]  /*f110*/  SHFL.IDX PT, R14, R0, 0x1, 0x181f ;  /* 0x00381f00000e7f89 */ /* 0x000fe800000e0000 */
[----:B------:R-:W-:Y:S01]  /*f120*/  SHFL.IDX PT, R9, R4, 0x1, 0x181f ;  /* 0x00381f0004097f89 */ /* 0x000fe200000e0000 */
[----:B--2---:R-:W-:-:S02]  /*f130*/  IMAD.MOV.U32 R12, RZ, RZ, R8 ;  /* 0x000000ffff0c7224 */ /* 0x004fc400078e0008 */
[----:B---3--:R-:W-:Y:S02]  /*f140*/  IMAD R7, R3, R7, RZ ;  /* 0x0000000703077224 */ /* 0x008fe400078e02ff */
[----:B------:R-:W0:Y:S03]  /*f150*/  S2R R3, SR_TID.X ;  /* 0x0000000000037919 */ /* 0x000e260000002100 */
[-C--:B------:R-:W-:Y:S02]  /*f160*/  ISETP.GE.AND P2, PT, R17, R7.reuse, PT ;  /* 0x000000071100720c */ /* 0x080fe40003f46270 */
[----:B------:R-:W-:Y:S02]  /*f170*/  LOP3.LUT R12, R12, 0xfffffbff, RZ, 0xc0, !PT ;  /* 0xfffffbff0c0c7812 */ /* 0x000fe400078ec0ff */
[----:B----4-:R-:W-:Y:S02]  /*f180*/  ISETP.GE.AND P3, PT, R2, R7, PT ;  /* 0x000000070200720c */ /* 0x010fe40003f66270 */
[----:B------:R-:W-:-:S04]  /*f190*/  @P1 LOP3.LUT R12, R12, 0x400, RZ, 0xfc, !PT ;  /* 0x000004000c0c1812 */ /* 0x000fc800078efcff */
[----:B------:R-:W-:-:S03]  /*f1a0*/  LOP3.LUT P1, RZ, R12, 0x8, RZ, 0xc0, !PT ;  /* 0x000000080cff7812 */ /* 0x000fc6000782c0ff */
[----:B------:R-:W-:Y:S02]  /*f1b0*/  @!P2 LOP3.LUT R2, R5, 0x40, RZ, 0xc0, !PT ;  /* 0x000000400502a812 */ /* 0x000fe400078ec0ff */
[C---:B------:R-:W-:Y:S02]  /*f1c0*/  LOP3.LUT P4, RZ, R12.reuse, 0x2, RZ, 0xc0, !PT ;  /* 0x000000020cff7812 */ /* 0x040fe4000788c0ff */
[----:B------:R-:W-:Y:S02]  /*f1d0*/  LOP3.LUT R12, R12, 0xfffffeff, RZ, 0xc0, !PT ;  /* 0xfffffeff0c0c7812 */ /* 0x000fe400078ec0ff */
[----:B------:R-:W-:Y:S02]  /*f1e0*/  @!P2 SHF.R.U32.HI R2, RZ, 0x2, R2 ;  /* 0x00000002ff02a819 */ /* 0x000fe40000011602 */
[----:B------:R-:W-:Y:S02]  /*f1f0*/  @P3 LOP3.LUT R12, R12, 0x100, RZ, 0xfc, !PT ;  /* 0x000001000c0c3812 */ /* 0x000fe400078efcff */
[----:B------:R-:W-:-:S02]  /*f200*/  @!P2 ISETP.NE.U32.AND P3, PT, R2, RZ, PT ;  /* 0x000000ff0200a20c */ /* 0x000fc40003f65070 */
[----:B------:R-:W-:Y:S02]  /*f210*/  @!P2 LOP3.LUT R2, R6, 0x80, RZ, 0xc0, !PT ;  /* 0x000000800602a812 */ /* 0x000fe400078ec0ff */
[----:B------:R-:W-:Y:S02]  /*f220*/  LOP3.LUT R12, R12, 0xffffffdf, RZ, 0xc0, !PT ;  /* 0xffffffdf0c0c7812 */ /* 0x000fe400078ec0ff */
[----:B------:R-:W-:Y:S01]  /*f230*/  @!P2 SHF.R.U32.HI R2, RZ, 0x3, R2 ;  /* 0x00000003ff02a819 */ /* 0x000fe20000011602 */
[----:B0-----:R-:W-:Y:S02]  /*f240*/  IMAD.SHL.U32 R13, R3, 0x8, RZ ;  /* 0x00000008030d7824 */ /* 0x001fe400078e00ff */
[----:B------:R-:W0:Y:S04]  /*f250*/  SHFL.IDX PT, R3, R0, RZ, 0x181f ;  /* 0x00181fff00037589 */ /* 0x000e2800000e0000 */
[----:B------:R-:W-:-:S02]  /*f260*/  @P3 LOP3.LUT R12, R12, 0x20, RZ, 0xfc, !PT ;  /* 0x000000200c0c3812 */ /* 0x000fc400078efcff */
[----:B------:R-:W-:Y:S02]  /*f270*/  @!P2 ISETP.NE.U32.AND P3, PT, R2, RZ, PT ;  /* 0x000000ff0200a20c */ /* 0x000fe40003f65070 */
[----:B------:R-:W1:Y:S01]  /*f280*/  SHFL.IDX PT, R2, R4, RZ, 0x181f ;  /* 0x00181fff04027589 */ /* 0x000e6200000e0000 */
[----:B------:R-:W-:Y:S02]  /*f290*/  LOP3.LUT R13, R13, 0x38, RZ, 0xc0, !PT ;  /* 0x000000380d0d7812 */ /* 0x000fe400078ec0ff */
[----:B------:R-:W-:Y:S02]  /*f2a0*/  LOP3.LUT R12, R12, 0xfffffdff, RZ, 0xc0, !PT ;  /* 0xfffffdff0c0c7812 */ /* 0x000fe400078ec0ff */
[----:B0-----:R-:W-:-:S05]  /*f2b0*/  @!P2 LEA R3, P6, R13, R3, 0x1 ;  /* 0x000000030d03a211 */ /* 0x001fca00078c08ff */
[----:B-1----:R-:W-:-:S05]  /*f2c0*/  @!P2 IMAD.X R2, RZ, RZ, R2, P6 ;  /* 0x000000ffff02a224 */ /* 0x002fca00030e0602 */
[-C--:B------:R-:W-:Y:S02]  /*f2d0*/  @!P2 LOP3.LUT R3, R3, R2.reuse, RZ, 0x3c, !PT ;  /* 0x000000020303a212 */ /* 0x080fe400078e3cff */
[----:B------:R-:W-:Y:S02]  /*f2e0*/  @P3 LOP3.LUT R12, R12, 0x200, RZ, 0xfc, !PT ;  /* 0x000002000c0c3812 */ /* 0x000fe400078efcff */
[C---:B------:R-:W-:Y:S02]  /*f2f0*/  @!P2 LOP3.LUT R2, R3.reuse, R2, RZ, 0x3c, !PT ;  /* 0x000000020302a212 */ /* 0x040fe400078e3cff */
[C---:B------:R-:W-:Y:S02]  /*f300*/  LOP3.LUT P6, RZ, R12.reuse, 0x4, RZ, 0xc0, !PT ;  /* 0x000000040cff7812 */ /* 0x040fe400078cc0ff */
[----:B------:R-:W-:Y:S02]  /*f310*/  @!P2 LOP3.LUT R3, R3, R2, RZ, 0x3c, !PT ;  /* 0x000000020303a212 */ /* 0x000fe400078e3cff */
[----:B------:R-:W-:-:S03]  /*f320*/  LOP3.LUT P3, RZ, R12, 0x20, RZ, 0xc0, !PT ;  /* 0x000000200cff7812 */ /* 0x000fc6000786c0ff */
[----:B-----5:R-:W-:Y:S01]  /*f330*/  @!P2 LDGSTS.E.BYPASS.LTC128B.128 [R11+0x26400], desc[UR38][R2.64], !P1 ;  /* 0x26400000020bafae */ /* 0x020fe2000c901d66 */
[----:B------:R-:W-:-:S05]  /*f340*/  LOP3.LUT P1, RZ, R12, 0x400, RZ, 0xc0, !PT ;  /* 0x000004000cff7812 */ /* 0x000fca000782c0ff */
[----:B------:R-:W-:Y:S04]  /*f350*/  @!P2 LDGSTS.E.BYPASS.LTC128B.128 [R11+0x28400], desc[UR38][R2.64+0x80], !P6 ;  /* 0x28400080020bafae */ /* 0x000fe8000f101d66 */
[----:B------:R-:W-:Y:S04]  /*f360*/  @!P2 LDGSTS.E.BYPASS.LTC128B.128 [R11+0x2a400], desc[UR38][R2.64+0x100], !P4 ;  /* 0x2a400100020bafae */ /* 0x000fe8000e101d66 */
[----:B------:R-:W-:Y:S04]  /*f370*/  @!P2 LDGSTS.E.BYPASS.LTC128B.128 [R11+0x2c400], desc[UR38][R2.64+0x180], !P5 ;  /* 0x2c400180020bafae */ /* 0x000fe8000e901d66 */
[----:B------:R-:W-:Y:S04]  /*f380*/  @!P2 LDGSTS.E.BYPASS.LTC128B.128 [R11+0x2e400], desc[UR38][R2.64+0x200], !P0 ;  /* 0x2e400200020bafae */ /* 0x000fe8000c101d66 */
[----:B------:R-:W-:Y:S04]  /*f390*/  @!P2 LDGSTS.E.BYPASS.LTC128B.128 [R11+0x30400], desc[UR38][R2.64+0x280], !P1 ;  /* 0x30400280020bafae */ /* 0x000fe8000c901d66 */
[----:B------:R-:W-:Y:S01]  /*f3a0*/  @!P2 LDGSTS.E.BYPASS.LTC128B.128 [R11+0x32400], desc[UR38][R2.64+0x300], P3 ;  /* 0x32400300020bafae */ /* 0x000fe20009901d66 */
[----:B------:R-:W-:-:S13]  /*f3b0*/  LOP3.LUT P3, RZ, R12, 0x200, RZ, 0xc0, !PT ;  /* 0x000002000cff7812 */ /* 0x000fda000786c0ff */
[----:B------:R0:W-:Y:S01]  /*f3c0*/  @!P2 LDGSTS.E.BYPASS.LTC128B.128 [R11+0x34400], desc[UR38][R2.64+0x380], P3 ;  /* 0x34400380020bafae */ /* 0x0001e20009901d66 */
[----:B------:R-:W-:-:S13]  /*f3d0*/  LOP3.LUT P3, RZ, R12, 0x100, RZ, 0xc0, !PT ;  /* 0x000001000cff7812 */ /* 0x000fda000786c0ff */
[----:B------:R-:W-:-:S05]  /*f3e0*/  @!P3 LEA R10, P2, R13, R14, 0x1 ;  /* 0x0000000e0d0ab211 */ /* 0x000fca00078408ff */
[----:B------:R-:W-:Y:S01]  /*f3f0*/  @!P3 IMAD.X R9, RZ, RZ, R9, P2 ;  /* 0x000000ffff09b224 */ /* 0x000fe200010e0609 */
[----:B------:R-:W-:Y:S02]  /*f400*/  LOP3.LUT P2, RZ, R12, 0x8, RZ, 0xc0, !PT ;  /* 0x000000080cff7812 */ /* 0x000fe4000784c0ff */
[----:B------:R-:W-:Y:S01]  /*f410*/  @!P3 LOP3.LUT R8, R5, 0x40, RZ, 0xc0, !PT ;  /* 0x000000400508b812 */ /* 0x000fe200078ec0ff */
[----:B0-----:R-:W-:Y:S02]  /*f420*/  @!P3 IMAD.MOV.U32 R2, RZ, RZ, R10 ;  /* 0x000000ffff02b224 */ /* 0x001fe400078e000a */
        /* <DEDUP_REMOVED lines=12> */
[----:B------:R-:W-:-:S03]  /*f4f0*/  @!P3 ISETP.NE.U32.AND P2, PT, R8, RZ, PT ;  /* 0x000000ff0800b20c */ /* 0x000fc60003f45070 */
[----:B------:R-:W-:Y:S10]  /*f500*/  SHFL.IDX PT, R10, R4, 0x2, 0x181f ;  /* 0x00581f00040a7f89 */ /* 0x000ff400000e0000 */
[----:B------:R0:W-:Y:S01]  /*f510*/  @!P3 LDGSTS.E.BYPASS.LTC128B.128 [R11+0x34c00], desc[UR38][R2.64+0x380], P2 ;  /* 0x34c00380020bbfae */ /* 0x0001e20009101d66 */
[----:B------:R-:W-:-:S03]  /*f520*/  ISETP.GE.AND P2, PT, R15, R7, PT ;  /* 0x000000070f00720c */ /* 0x000fc60003f46270 */
[----:B0-----:R-:W0:Y:S01]  /*f530*/  SHFL.IDX PT, R3, R0, 0x2, 0x181f ;  /* 0x00581f0000037f89 */ /* 0x001e2200000e0000 */
[----:B------:R-:W-:-:S04]  /*f540*/  LOP3.LUT R12, R12, 0xffffff7f, RZ, 0xc0, !PT ;  /* 0xffffff7f0c0c7812 */ /* 0x000fc800078ec0ff */
[----:B------:R-:W-:-:S05]  /*f550*/  @P6 LOP3.LUT R12, R12, 0x80, RZ, 0xfc, !PT ;  /* 0x000000800c0c6812 */ /* 0x000fca00078efcff */
[----:B------:R-:W-:Y:S02]  /*f560*/  @!P2 LOP3.LUT R2, R5, 0x40, RZ, 0xc0, !PT ;  /* 0x000000400502a812 */ /* 0x000fe400078ec0ff */
[----:B------:R-:W-:Y:S02]  /*f570*/  LOP3.LUT P3, RZ, R12, 0x8, RZ, 0xc0, !PT ;  /* 0x000000080cff7812 */ /* 0x000fe4000786c0ff */
[----:B------:R-:W-:Y:S02]  /*f580*/  @!P2 SHF.R.U32.HI R9, RZ, 0x2, R2 ;  /* 0x00000002ff09a819 */ /* 0x000fe40000011602 */
[----:B0-----:R-:W-:-:S05]  /*f590*/  @!P2 LEA R8, P6, R13, R3, 0x1 ;  /* 0x000000030d08a211 */ /* 0x001fca00078c08ff */
[----:B------:R-:W-:Y:S01]  /*f5a0*/  @!P2 IMAD.X R3, RZ, RZ, R10, P6 ;  /* 0x000000ffff03a224 */ /* 0x000fe200030e060a */
[----:B------:R-:W-:Y:S01]  /*f5b0*/  LOP3.LUT P6, RZ, R12, 0x80, RZ, 0xc0, !PT ;  /* 0x000000800cff7812 */ /* 0x000fe200078cc0ff */
[----:B------:R-:W-:Y:S01]  /*f5c0*/  @!P2 IMAD.MOV.U32 R2, RZ, RZ, R8 ;  /* 0x000000ffff02a224 */ /* 0x000fe200078e0008 */
[----:B------:R-:W-:-:S04]  /*f5d0*/  @!P2 LOP3.LUT R8, R6, 0x80, RZ, 0xc0, !PT ;  /* 0x000000800608a812 */ /* 0x000fc800078ec0ff */
[----:B------:R-:W-:Y:S01]  /*f5e0*/  @!P2 SHF.R.U32.HI R8, RZ, 0x3, R8 ;  /* 0x00000003ff08a819 */ /* 0x000fe20000011608 */
[----:B------:R0:W-:Y:S03]  /*f5f0*/  @!P2 LDGSTS.E.BYPASS.LTC128B.128 [R11+0x27400], desc[UR38][R2.64], !P3 ;  /* 0x27400000020bafae */ /* 0x0001e6000d901d66 */
[----:B------:R-:W-:-:S03]  /*f600*/  @!P2 ISETP.NE.U32.AND P3, PT, R8, RZ, PT ;  /* 0x000000ff0800a20c */ /* 0x000fc60003f65070 */
[----:B------:R0:W-:Y:S01]  /*f610*/  @!P2 LDGSTS.E.BYPASS.LTC128B.128 [R11+0x29400], desc[UR38][R2.64+0x80], !P6 ;  /* 0x29400080020bafae */ /* 0x0001e2000f101d66 */
[----:B------:R-:W-:-:S03]  /*f620*/  @!P2 ISETP.NE.U32.AND P6, PT, R9, RZ, PT ;  /* 0x000000ff0900a20c */ /* 0x000fc60003fc5070 */
[----:B------:R0:W-:Y:S04]  /*f630*/  @!P2 LDGSTS.E.BYPASS.LTC128B.128 [R11+0x2b400], desc[UR38][R2.64+0x100], !P4 ;  /* 0x2b400100020bafae */ /* 0x0001e8000e101d66 */
[----:B------:R0:W-:Y:S04]  /*f640*/  @!P2 LDGSTS.E.BYPASS.LTC128B.128 [R11+0x2d400], desc[UR38][R2.64+0x180], !P5 ;  /* 0x2d400180020bafae */ /* 0x0001e8000e901d66 */
[----:B------:R0:W-:Y:S04]  /*f650*/  @!P2 LDGSTS.E.BYPASS.LTC128B.128 [R11+0x2f400], desc[UR38][R2.64+0x200], !P0 ;  /* 0x2f400200020bafae */ /* 0x0001e8000c101d66 */
[----:B------:R0:W-:Y:S04]  /*f660*/  @!P2 LDGSTS.E.BYPASS.LTC128B.128 [R11+0x31400], desc[UR38][R2.64+0x280], !P1 ;  /* 0x31400280020bafae */ /* 0x0001e8000c901d66 */
[----:B------:R0:W-:Y:S04]  /*f670*/  @!P2 LDGSTS.E.BYPASS.LTC128B.128 [R11+0x33400], desc[UR38][R2.64+0x300], P6 ;  /* 0x33400300020bafae */ /* 0x0001e8000b101d66 */
[----:B------:R0:W-:Y:S04]  /*f680*/  STL [R1+0x8], R12 ;  /* 0x0000080c01007387 */ /* 0x0001e80000100800 */
[----:B------:R0:W-:Y:S04]  /*f690*/  @!P2 LDGSTS.E.BYPASS.LTC128B.128 [R11+0x35400], desc[UR38][R2.64+0x380], P3 ;  /* 0x35400380020bafae */ /* 0x0001e80009901d66 */
[----:B------:R-:W1:Y:S04]  /*f6a0*/  SHFL.IDX PT, R4, R4, 0x3, 0x181f ;  /* 0x00781f0004047f89 */ /* 0x000e6800000e0000 */
[----:B------:R-:W2:Y:S02]  /*f6b0*/  SHFL.IDX PT, R0, R0, 0x3, 0x181f ;  /* 0x00781f0000007f89 */ /* 0x000ea400000e0000 */
.L_x_1256:
[----:B0-----:R-:W3:Y:S01]  /*f6c0*/  LDL.LU R2, [R1+0x60] ;  /* 0x0000600001027983 */ /* 0x001ee20000300800 */
[----:B------:R-:W-:Y:S01]  /*f6d0*/  BSSY B0, `(.L_x_1119) ;  /* 0x000001e000007945 */ /* 0x000fe20003800000 */
[----:B---3--:R-:W-:-:S13]  /*f6e0*/  ISETP.GE.AND P2, PT, R2, R7, PT ;  /* 0x000000070200720c */ /* 0x008fda0003f46270 */
[----:B------:R-:W-:Y:S05]  /*f6f0*/  @P2 BRA `(.L_x_1120) ;  /* 0x00000000006c2947 */ /* 0x000fea0003800000 */
[----:B------:R-:W3:Y:S04]  /*f700*/  LDL R3, [R1+0x8] ;  /* 0x0000080001037983 */ /* 0x000ee80000100800 */
[----:B------:R-:W4:Y:S01]  /*f710*/  LDL R8, [R1+0x14] ;  /* 0x0000140001087983 */ /* 0x000f220000100800 */
[----:B------:R-:W-:Y:S02]  /*f720*/  LOP3.LUT R5, R5, 0x40, RZ, 0xc0, !PT ;  /* 0x0000004005057812 */ /* 0x000fe400078ec0ff */
[----:B------:R-:W-:Y:S01]  /*f730*/  LOP3.LUT R6, R6, 0x80, RZ, 0xc0, !PT ;  /* 0x0000008006067812 */ /* 0x000fe200078ec0ff */
[----:B------:R-:W0:Y:S01]  /*f740*/  S2R R2, SR_TID.X ;  /* 0x0000000000027919 */ /* 0x000e220000002100 */
[----:B------:R-:W-:Y:S02]  /*f750*/  SHF.R.U32.HI R5, RZ, 0x2, R5 ;  /* 0x00000002ff057819 */ /* 0x000fe40000011605 */
[----:B------:R-:W-:Y:S01]  /*f760*/  SHF.R.U32.HI R6, RZ, 0x3, R6 ;  /* 0x00000003ff067819 */ /* 0x000fe20000011606 */
[----:B0-----:R-:W-:-:S05]  /*f770*/  IMAD.SHL.U32 R2, R2, 0x8, RZ ;  /* 0x0000000802027824 */ /* 0x001fca00078e00ff */
[----:B------:R-:W-:-:S04]  /*f780*/  LOP3.LUT R2, R2, 0x38, RZ, 0xc0, !PT ;  /* 0x0000003802027812 */ /* 0x000fc800078ec0ff */
[----:B--2---:R-:W-:Y:S02]  /*f790*/  LEA R2, P2, R2, R0, 0x1 ;  /* 0x0000000002027211 */ /* 0x004fe400078408ff */
[C---:B---3--:R-:W-:Y:S02]  /*f7a0*/  LOP3.LUT P6, RZ, R3.reuse, 0x8, RZ, 0xc0, !PT ;  /* 0x0000000803ff7812 */ /* 0x048fe400078cc0ff */
[C---:B------:R-:W-:Y:S02]  /*f7b0*/  LOP3.LUT P4, RZ, R3.reuse, 0x4, RZ, 0xc0, !PT ;  /* 0x0000000403ff7812 */ /* 0x040fe4000788c0ff */
[----:B------:R-:W-:Y:S01]  /*f7c0*/  LOP3.LUT P3, RZ, R3, 0x2, RZ, 0xc0, !PT ;  /* 0x0000000203ff7812 */ /* 0x000fe2000786c0ff */
[----:B-1----:R-:W-:Y:S01]  /*f7d0*/  IMAD.X R3, RZ, RZ, R4, P2 ;  /* 0x000000ffff037224 */ /* 0x002fe200010e0604 */
[----:B------:R-:W-:-:S07]  /*f7e0*/  ISETP.NE.U32.AND P2, PT, R5, RZ, PT ;  /* 0x000000ff0500720c */ /* 0x000fce0003f45070 */
[----:B------:R-:W-:Y:S01]  /*f7f0*/  @!PT LDS RZ, [RZ] ;  /* 0x00000000fffff984 */ /* 0x000fe20000000800 */
[----:B------:R-:W-:Y:S01]  /*f800*/  @!PT LDS RZ, [RZ] ;  /* 0x00000000fffff984 */ /* 0x000fe20000000800 */
[----:B------:R-:W-:Y:S01]  /*f810*/  @!PT LDS RZ, [RZ] ;  /* 0x00000000fffff984 */ /* 0x000fe20000000800 */
[----:B----4-:R0:W-:Y:S04]  /*f820*/  LDGSTS.E.BYPASS.LTC128B.128 [R8+0x27c00], desc[UR38][R2.64], !P6 ;  /* 0x27c0000002087fae */ /* 0x0101e8000f101d66 */
        /* <DEDUP_REMOVED lines=8> */
.L_x_1120:
[----:B------:R-:W-:Y:S05]  /*f8b0*/  BSYNC B0 ;  /* 0x0000000000007941 */ /* 0x000fea0003800000 */
.L_x_1119:
[----:B--2---:R2:W5:Y:S01]  /*f8c0*/  LDL R0, [R1+0x4] ;  /* 0x0000040001007983 */ /* 0x0045620000100800 */
[----:B------:R-:W-:Y:S01]  /*f8d0*/  PLOP3.LUT P0, PT, PT, PT, PT, 0x80, 0x0 ;  /* 0x000000000000781c */ /* 0x000fe20003f0f070 */
[----:B------:R-:W-:-:S12]  /*f8e0*/  NOP ;  /* 0x0000000000007918 */ /* 0x000fd80000000000 */
.L_x_1121:
[----:B0-----:R-:W3:Y:S01]  /*f8f0*/  LDL R2, [R1+0x4] ;  /* 0x0000040001027983 */ /* 0x001ee20000100800 */
[----:B------:R-:W-:Y:S02]  /*f900*/  PLOP3.LUT P1, PT, P1, P0, PT, 0xa2, 0x0 ;  /* 0x000000000000781c */ /* 0x000fe40000f21472 */
[----:B---3--:R-:W-:-:S08]  /*f910*/  @P0 R2UR P1, UR4, R2 ;  /* 0x00000000020402ca */ /* 0x008fd00000020000 */
[----:B------:R-:W-:-:S05]  /*f920*/  @P0 PLOP3.LUT P0, PT, P1, PT, PT, 0x80, 0x0 ;  /* 0x000000000000081c */ /* 0x000fca0000f0f070 */
[----:B------:R-:W-:Y:S01]  /*f930*/  @!P1 SYNCS.ARRIVE.TRANS64.RED.A0T1 RZ, [UR4+0x38810], RZ ;  /* 0x038810ffffff99a7 */ /* 0x000fe20008200404 */
[----:B------:R-:W-:Y:S07]  /*f940*/  @!P1 ARRIVES.LDGSTSBAR.64.TRANSCNT [UR4+0x38810] ;  /* 0x03881000ff0099b0 */ /* 0x000fee0008000a84 */
[----:B------:R-:W-:Y:S05]  /*f950*/  @P0 BRA.U.ANY `(.L_x_1121) ;  /* 0xfffffffd00e40947 */ /* 0x000fea000393ffff */
[----:B------:R-:W3:Y:S02]  /*f960*/  LDL.LU R3, [R1+0x5c] ;  /* 0x00005c0001037983 */ /* 0x000ee40000300800 */
[----:B---3--:R-:W-:-:S05]  /*f970*/  VIADD R3, R3, 0x1 ;  /* 0x0000000103037836 */ /* 0x008fca0000000000 */
[----:B------:R0:W-:Y:S01]  /*f980*/  STL [R1+0x5c], R3 ;  /* 0x00005c0301007387 */ /* 0x0001e20000100800 */
[----:B-----5:R-:W-:-:S04]  /*f990*/  LEA.HI R0, R3, R3, RZ, 0x1 ;  /* 0x0000000303007211 */ /* 0x020fc800078f08ff */
[----:B------:R-:W-:-:S05]  /*f9a0*/  LOP3.LUT R0, R0, 0xfffffffe, RZ, 0xc0, !PT ;  /* 0xfffffffe00007812 */ /* 0x000fca00078ec0ff */
[----:B------:R-:W-:-:S05]  /*f9b0*/  IMAD.IADD R0, R3, 0x1, -R0 ;  /* 0x0000000103007824 */ /* 0x000fca00078e0a00 */
[----:B------:R-:W-:Y:S01]  /*f9c0*/  SHF.L.U32 R0, R0, 0x1f, RZ ;  /* 0x0000001f00007819 */ /* 0x000fe200000006ff */
[----:B------:R-:W-:Y:S01]  /*f9d0*/  NOP ;  /* 0x0000000000007918 */ /* 0x000fe20000000000 */
[----:B------:R0:W-:Y:S01]  /*f9e0*/  SYNCS.ARRIVE.TRANS64.A1T0 RZ, [R2+URZ+0x38810], RZ ;  /* 0x038810ff02ff79a7 */ /* 0x0001e2000810003f */
[----:B------:R-:W-:Y:S01]  /*f9f0*/  BSSY B0, `(.L_x_1122) ;  /* 0x0000003000007945 */ /* 0x000fe20003800000 */
[----:B------:R-:W3:Y:S03]  /*fa00*/  SYNCS.PHASECHK.TRANS64.TRYWAIT P0, [R2+URZ+0x38820], R0 ;  /* 0x03882000020075a7 */ /* 0x000ee6000800017f */
[----:B0--3--:R-:W-:Y:S05]  /*fa10*/  @!P0 BRA `(.L_x_1123) ;  /* 0x0000005800d48947 */ /* 0x009fea0003800000 */
.L_x_1257:
[----:B------:R-:W-:Y:S05]  /*fa20*/  BSYNC B0 ;  /* 0x0000000000007941 */ /* 0x000fea0003800000 */
.L_x_1122:
[----:B0-----:R-:W3:Y:S01]  /*fa30*/  LDL R2, [R1+0x8] ;  /* 0x0000080001027983 */ /* 0x001ee20000100800 */
[----:B------:R-:W-:Y:S01]  /*fa40*/  BSSY B0, `(.L_x_1124) ;  /* 0x00000a3000007945 */ /* 0x000fe20003800000 */
[----:B---3--:R-:W-:-:S13]  /*fa50*/  LOP3.LUT P0, RZ, R2, 0x1, RZ, 0xc0, !PT ;  /* 0x0000000102ff7812 */ /* 0x008fda000780c0ff */
[----:B------:R-:W-:Y:S05]  /*fa60*/  @!P0 BRA `(.L_x_1125) ;  /* 0x0000000800808947 */ /* 0x000fea0003800000 */
[----:B------:R-:W3:Y:S04]  /*fa70*/  LDL R3, [R1+0x4] ;  /* 0x0000040001037983 */ /* 0x000ee80000100800 */
[----:B-1----:R-:W4:Y:S01]  /*fa80*/  LDL R4, [R1+0x18] ;  /* 0x0000180001047983 */ /* 0x002f220000100800 */
[----:B------:R-:W0:Y:S01]  /*fa90*/  S2R R2, SR_TID.X ;  /* 0x0000000000027919 */ /* 0x000e220000002100 */
[----:B---3--:R-:W-:Y:S02]  /*faa0*/  IMAD.MOV.U32 R5, RZ, RZ, R3 ;  /* 0x000000ffff057224 */ /* 0x008fe400078e0003 */
[----:B------:R-:W3:Y:S01]  /*fab0*/  LDL R3, [R1+0xc] ;  /* 0x00000c0001037983 */ /* 0x000ee20000100800 */
[----:B----4-:R-:W-:Y:S01]  /*fac0*/  SHF.L.U32 R0, R4, 0x1f, RZ ;  /* 0x0000001f04007819 */ /* 0x010fe200000006ff */
[----:B------:R-:W-:Y:S01]  /*fad0*/  BSSY B1, `(.L_x_1126) ;  /* 0x0000006000017945 */ /* 0x000fe20003800000 */
[----:B0-----:R-:W-:-:S04]  /*fae0*/  LOP3.LUT R2, R2, 0x7f, RZ, 0xc0, !PT ;  /* 0x0000007f02027812 */ /* 0x001fc800078ec0ff */
[----:B------:R-:W-:Y:S01]  /*faf0*/  ISETP.NE.AND P1, PT, R2, RZ, PT ;  /* 0x000000ff0200720c */ /* 0x000fe20003f25270 */
[----:B---3--:R-:W-:-:S04]  /*fb00*/  IMAD R3, R3, 0x8, R5 ;  /* 0x0000000803037824 */ /* 0x008fc800078e0205 */
[----:B------:R-:W0:Y:S02]  /*fb10*/  SYNCS.PHASECHK.TRANS64.TRYWAIT P0, [R3+URZ+0x38860], R0 ;  /* 0x03886000030075a7 */ /* 0x000e24000800017f */
[----:B0-----:R-:W-:Y:S06]  /*fb20*/  @!P0 BRA `(.L_x_1127) ;  /* 0x0000005800a88947 */ /* 0x001fec0003800000 */
.L_x_1258:
[----:B------:R-:W-:Y:S05]  /*fb30*/  BSYNC B1 ;  /* 0x0000000000017941 */ /* 0x000fea0003800000 */
.L_x_1126:
[----:B------:R-:W-:Y:S04]  /*fb40*/  BSSY B1, `(.L_x_1128) ;  /* 0x0000009000017945 */ /* 0x000fe80003800000 */
[----:B------:R-:W-:Y:S05]  /*fb50*/  @P1 BRA `(.L_x_1129) ;  /* 0x00000000001c1947 */ /* 0x000fea0003800000 */
[----:B------:R-:W1:Y:S01]  /*fb60*/  S2R R2, SR_TID.X ;  /* 0x0000000000027919 */ /* 0x000e620000002100 */
[----:B0-----:R-:W-:-:S04]  /*fb70*/  IMAD.MOV.U32 R0, RZ, RZ, 0x10000 ;  /* 0x00010000ff007424 */ /* 0x001fc800078e00ff */
[----:B------:R3:W-:Y:S01]  /*fb80*/  SYNCS.ARRIVE.TRANS64 RZ, [R3+URZ+0x38850], R0 ;  /* 0x0388500003ff79a7 */ /* 0x0007e2000800003f */
[----:B-1----:R-:W-:-:S04]  /*fb90*/  LOP3.LUT R2, R2, 0x1f, RZ, 0xc0, !PT ;  /* 0x0000001f02027812 */ /* 0x002fc800078ec0ff */
[----:B------:R-:W-:-:S13]  /*fba0*/  ISETP.NE.AND P0, PT, R2, RZ, PT ;  /* 0x000000ff0200720c */ /* 0x000fda0003f05270 */
[----:B---3--:R-:W-:Y:S05]  /*fbb0*/  @!P0 BRA `(.L_x_1129) ;  /* 0x0000000000048947 */ /* 0x008fea0003800000 */
[----:B------:R-:W-:Y:S01]  /*fbc0*/  BPT.TRAP 0x1 ;  /* 0x000000040000795c */ /* 0x000fe20000300000 */
.L_x_1129:
[----:B------:R-:W-:Y:S05]  /*fbd0*/  BSYNC B1 ;  /* 0x0000000000017941 */ /* 0x000fea0003800000 */
.L_x_1128:
[----:B------:R-:W3:Y:S04]  /*fbe0*/  LDL R5, [R1+0x4] ;  /* 0x0000040001057983 */ /* 0x000ee80000100800 */
[----:B------:R-:W3:Y:S04]  /*fbf0*/  LDL R2, [R1+0xc] ;  /* 0x00000c0001027983 */ /* 0x000ee80000100800 */
[----:B------:R-:W4:Y:S04]  /*fc00*/  LDL R4, [R1+0x20] ;  /* 0x0000200001047983 */ /* 0x000f280000100800 */
[----:B0-----:R-:W4:Y:S01]  /*fc10*/  LDL R0, [R1+0x64] ;  /* 0x0000640001007983 */ /* 0x001f220000100800 */
[----:B------:R-:W-:Y:S01]  /*fc20*/  UIADD3 UR4, UP0, UR40, 0x470, URZ ;  /* 0x0000047028047890 */ /* 0x000fe2000ff1e03f */
[----:B------:R-:W-:Y:S01]  /*fc30*/  VIADD R3, R3, 0x38850 ;  /* 0x0003885003037836 */ /* 0x000fe20000000000 */
[----:B------:R-:W-:Y:S01]  /*fc40*/  PLOP3.LUT P0, PT, PT, PT, PT, 0x80, 0x0 ;  /* 0x000000000000781c */ /* 0x000fe20003f0f070 */
[----:B------:R-:W-:Y:S01]  /*fc50*/  UMOV UR6, 0x0 ;  /* 0x0000000000067882 */ /* 0x000fe20000000000 */
[----:B------:R-:W-:Y:S01]  /*fc60*/  UIADD3.X UR5, URZ, UR41, URZ, UP0, !UPT ;  /* 0x000000293f057290 */ /* 0x000fe200087fe43f */
[----:B------:R-:W-:Y:S01]  /*fc70*/  UMOV UR7, 0x14f00000 ;  /* 0x14f0000000077882 */ /* 0x000fe20000000000 */
[----:B------:R-:W-:Y:S01]  /*fc80*/  UMOV UR10, URZ ;  /* 0x0000003f000a7c82 */ /* 0x000fe20008000000 */
[----:B---3--:R-:W-:-:S02]  /*fc90*/  IMAD R2, R2, 0x10000, R5 ;  /* 0x0001000002027824 */ /* 0x008fc400078e0205 */
[----:B----4-:R-:W-:Y:S02]  /*fca0*/  IMAD R0, R0, 0x40, R4 ;  /* 0x0000004000007824 */ /* 0x010fe400078e0204 */
[----:B------:R-:W-:-:S07]  /*fcb0*/  VIADD R4, R2, 0x400 ;  /* 0x0000040002047836 */ /* 0x000fce0000000000 */
.L_x_1130:
[----:B------:R-:W3:Y:S01]  /*fcc0*/  LDL R5, [R1] ;  /* 0x0000000001057983 */ /* 0x000ee20000100800 */
[----:B------:R-:W-:-:S13]  /*fcd0*/  @P0 ELECT P1, URZ, PT ;  /* 0x00000000003f082f */ /* 0x000fda0003820000 */
[----:B------:R-:W-:Y:S02]  /*fce0*/  @P1 R2UR UR12, R18 ;  /* 0x00000000120c12ca */ /* 0x000fe400000e0000 */
[----:B------:R-:W-:Y:S02]  /*fcf0*/  @P1 R2UR UR11, R0 ;  /* 0x00000000000b12ca */ /* 0x000fe400000e0000 */
[----:B------:R-:W-:Y:S02]  /*fd00*/  @P1 R2UR UR9, R3 ;  /* 0x00000000030912ca */ /* 0x000fe400000e0000 */
[----:B------:R-:W-:Y:S02]  /*fd10*/  @P1 R2UR UR8, R4 ;  /* 0x00000000040812ca */ /* 0x000fe400000e0000 */
[----:B------:R-:W-:Y:S02]  /*fd20*/  @P1 PLOP3.LUT P0, PT, P1, PT, PT, 0x8, 0x0 ;  /* 0x000000000000181c */ /* 0x000fe40000f0e170 */
[----:B---3--:R-:W-:-:S02]  /*fd30*/  @P1 R2UR UR13, R5 ;  /* 0x00000000050d12ca */ /* 0x008fc400000e0000 */
        /* <DEDUP_REMOVED lines=8> */
.L_x_1131:
        /* <DEDUP_REMOVED lines=16> */
.L_x_1132:
        /* <DEDUP_REMOVED lines=16> */
.L_x_1133:
        /* <DEDUP_REMOVED lines=16> */
.L_x_1134:
        /* <DEDUP_REMOVED lines=16> */
.L_x_1135:
        /* <DEDUP_REMOVED lines=16> */
.L_x_1136:
        /* <DEDUP_REMOVED lines=16> */
.L_x_1137:
        /* <DEDUP_REMOVED lines=11> */
.L_x_1125:
[----:B------:R-:W-:Y:S05]  /*10470*/  BSYNC B0 ;  /* 0x0000000000007941 */ /* 0x000fea0003800000 */
.L_x_1124:
[----:B-1----:R-:W3:Y:S01]  /*10480*/  LDL.LU R4, [R1+0x48] ;  /* 0x0000480001047983 */ /* 0x002ee20000300800 */
[----:B------:R-:W-:Y:S01]  /*10490*/  BSSY B0, `(.L_x_1138) ;  /* 0x00002cf000007945 */ /* 0x000fe20003800000 */
[----:B---3--:R-:W-:-:S13]  /*104a0*/  ISETP.GE.AND P0, PT, R4, 0x41, PT ;  /* 0x000000410400780c */ /* 0x008fda0003f06270 */
[----:B------:R-:W-:Y:S05]  /*104b0*/  @!P0 BRA `(.L_x_1139) ;  /* 0x0000002c00308947 */ /* 0x000fea0003800000 */
[----:B------:R-:W3:Y:S01]  /*104c0*/  LDL R4, [R1+0x30] ;  /* 0x0000300001047983 */ /* 0x000ee20000100800 */
[----:B------:R-:W-:Y:S01]  /*104d0*/  IMAD.MOV.U32 R0, RZ, RZ, 0x1 ;  /* 0x00000001ff007424 */ /* 0x000fe200078e00ff */
[----:B------:R-:W-:Y:S01]  /*104e0*/  BSSY B2, `(.L_x_1140) ;  /* 0x00000f3000027945 */ /* 0x000fe20003800000 */
[----:B---3--:R-:W-:-:S05]  /*104f0*/  IMAD.MOV R6, RZ, RZ, -R4 ;  /* 0x000000ffff067224 */ /* 0x008fca00078e0a04 */
[----:B------:R-:W-:-:S05]  /*10500*/  VIADDMNMX R6, R6, R0, 0xffffffff, !PT ;  /* 0xffffffff06067446 */ /* 0x000fca0007800100 */
[----:B------:R-:W-:-:S05]  /*10510*/  IMAD.IADD R0, R4, 0x1, R6 ;  /* 0x0000000104007824 */ /* 0x000fca00078e0206 */
[----:B------:R-:W-:-:S04]  /*10520*/  LOP3.LUT R0, R0, 0x1, RZ, 0xc0, !PT ;  /* 0x0000000100007812 */ /* 0x000fc800078ec0ff */
[----:B------:R-:W-:Y:S01]  /*10530*/  ISETP.NE.U32.AND P0, PT, R0, 0x1, PT ;  /* 0x000000010000780c */ /* 0x000fe20003f05070 */
[----:B------:R-:W-:-:S12]  /*10540*/  VIADD R0, R4, 0xfffffffe ;  /* 0xfffffffe04007836 */ /* 0x000fd80000000000 */
[----:B------:R-:W-:Y:S05]  /*10550*/  @P0 BRA `(.L_x_1141) ;  /* 0x0000000c00ac0947 */ /* 0x000fea0003800000 */
[----:B------:R-:W3:Y:S04]  /*10560*/  LDL R5, [R1+0x8] ;  /* 0x0000080001057983 */ /* 0x000ee80000100800 */
[----:B------:R-:W4:Y:S04]  /*10570*/  LDL.LU R4, [R1+0xc] ;  /* 0x00000c0001047983 */ /* 0x000f280000300800 */
[----:B------:R-:W5:Y:S01]  /*10580*/  LDL.LU R7, [R1+0x18] ;  /* 0x0000180001077983 */ /* 0x000f620000300800 */
[----:B------:R-:W-:Y:S01]  /*10590*/  BSSY B1, `(.L_x_1142) ;  /* 0x00000e5000017945 */ /* 0x000fe20003800000 */
[----:B---3--:R-:W-:Y:S01]  /*105a0*/  LOP3.LUT P2, RZ, R5, 0x1, RZ, 0xc0, !PT ;  /* 0x0000000105ff7812 */ /* 0x008fe2000784c0ff */
[----:B----4-:R-:W-:-:S05]  /*105b0*/  VIADD R2, R4, 0x1 ;  /* 0x0000000104027836 */ /* 0x010fca0000000000 */
[----:B------:R-:W-:-:S04]  /*105c0*/  ISETP.NE.AND P0, PT, R2, 0x2, PT ;  /* 0x000000020200780c */ /* 0x000fc80003f05270 */
[----:B------:R-:W-:Y:S02]  /*105d0*/  SEL R3, RZ, 0x1, P0 ;  /* 0x00000001ff037807 */ /* 0x000fe40000000000 */
[----:B------:R-:W-:Y:S02]  /*105e0*/  SEL R8, R2, RZ, P0 ;  /* 0x000000ff02087207 */ /* 0x000fe40000000000 */
[----:B-----5:R-:W-:-:S05]  /*105f0*/  LOP3.LUT R7, R7, R3, RZ, 0x3c, !PT ;  /* 0x0000000307077212 */ /* 0x020fca00078e3cff */
[----:B------:R0:W-:Y:S04]  /*10600*/  STL [R1+0x18], R7 ;  /* 0x0000180701007387 */ /* 0x0001e80000100800 */
[----:B------:R0:W-:Y:S01]  /*10610*/  STL [R1+0xc], R8 ;  /* 0x00000c0801007387 */ /* 0x0001e20000100800 */
[----:B------:R-:W-:Y:S05]  /*10620*/  @!P2 BRA `(.L_x_1143) ;  /* 0x0000000c006ca947 */ /* 0x000fea0003800000 */
[----:B------:R-:W-:Y:S02]  /*10630*/  ULDC.64 UR4, c[0x0][0x418] ;  /* 0x0001060000047ab9 */ /* 0x000fe40000000a00 */
[----:B------:R-:W-:-:S04]  /*10640*/  ISETP.NE.U32.AND P0, PT, RZ, UR4, PT ;  /* 0x00000004ff007c0c */ /* 0x000fc8000bf05070 */
[----:B------:R-:W-:-:S13]  /*10650*/  ISETP.NE.AND.EX P0, PT, RZ, UR5, PT, P0 ;  /* 0x00000005ff007c0c */ /* 0x000fda000bf05300 */
[----:B------:R-:W-:Y:S05]  /*10660*/  @!P0 BRA `(.L_x_1144) ;  /* 0x0000000000508947 */ /* 0x000fea0003800000 */
[----:B------:R-:W3:Y:S01]  /*10670*/  LDL R10, [R1+0x1c] ;  /* 0x00001c00010a7983 */ /* 0x000ee20000100800 */
[----:B------:R-:W1:Y:S01]  /*10680*/  LDC R5, c[0x0][0x43c] ;  /* 0x00010f00ff057b82 */ /* 0x000e620000000800 */
[----:B------:R-:W-:Y:S02]  /*10690*/  ULDC.64 UR6, c[0x0][0x428] ;  /* 0x00010a0000067ab9 */ /* 0x000fe40000000a00 */
[----:B------:R-:W4:Y:S01]  /*106a0*/  LDL R9, [R1+0x10] ;  /* 0x0000100001097983 */ /* 0x000f220000100800 */
        /* <DEDUP_REMOVED lines=8> */
[----:B---3--:R-:W-:-:S04]  /*10730*/  IMAD R4, R10, UR6, RZ ;  /* 0x000000060a047c24 */ /* 0x008fc8000f8e02ff */
[C---:B----4-:R-:W-:Y:S02]  /*10740*/  IMAD R4, R9.reuse, UR7, R4 ;  /* 0x0000000709047c24 */ /* 0x050fe4000f8e0204 */
[----:B------:R-:W-:-:S04]  /*10750*/  IMAD.WIDE.U32 R2, R9, UR6, R2 ;  /* 0x0000000609027c25 */ /* 0x000fc8000f8e0002 */
[----:B------:R-:W-:Y:S01]  /*10760*/  IMAD.IADD R3, R4, 0x1, R3 ;  /* 0x0000000104037824 */ /* 0x000fe200078e0203 */
[----:B------:R-:W-:-:S04]  /*10770*/  LEA R4, P0, R2, UR4, 0x2 ;  /* 0x0000000402047c11 */ /* 0x000fc8000f8010ff */
[----:B------:R-:W-:-:S05]  /*10780*/  LEA.HI.X R5, R2, UR5, R3, 0x2, P0 ;  /* 0x0000000502057c11 */ /* 0x000fca00080f1403 */
[----:B------:R-:W3:Y:S04]  /*10790*/  LDG.E R2, desc[UR38][R4.64] ;  /* 0x0000002604027981 */ /* 0x000ee8000c1e1900 */
[----:B---3--:R1:W-:Y:S02]  /*107a0*/  STL [R1], R2 ;  /* 0x0000000201007387 */ /* 0x0083e40000100800 */
.L_x_1144:
[----:B-1----:R-:W3:Y:S01]  /*107b0*/  LDL R2, [R1+0x4] ;  /* 0x0000040001027983 */ /* 0x002ee20000100800 */
[----:B------:R-:W1:Y:S02]  /*107c0*/  S2R R3, SR_TID.X ;  /* 0x0000000000037919 */ /* 0x000e640000002100 */
[----:B-1----:R-:W-:Y:S01]  /*107d0*/  LOP3.LUT R4, R3, 0x7f, RZ, 0xc0, !PT ;  /* 0x0000007f03047812 */ /* 0x002fe200078ec0ff */
[----:B------:R-:W-:Y:S03]  /*107e0*/  BSSY B3, `(.L_x_1145) ;  /* 0x0000006000037945 */ /* 0x000fe60003800000 */
[----:B------:R-:W-:Y:S01]  /*107f0*/  ISETP.NE.AND P1, PT, R4, RZ, PT ;  /* 0x000000ff0400720c */ /* 0x000fe20003f25270 */
[----:B---3--:R-:W-:Y:S01]  /*10800*/  IMAD R3, R8, 0x8, R2 ;  /* 0x0000000808037824 */ /* 0x008fe200078e0202 */
[----:B------:R-:W-:-:S04]  /*10810*/  SHF.L.U32 R2, R7, 0x1f, RZ ;  /* 0x0000001f07027819 */ /* 0x000fc800000006ff */
[----:B------:R-:W1:Y:S02]  /*10820*/  SYNCS.PHASECHK.TRANS64.TRYWAIT P0, [R3+URZ+0x38840], R2 ;  /* 0x03884002030075a7 */ /* 0x000e64000800017f */
[----:B-1----:R-:W-:Y:S05]  /*10830*/  @!P0 BRA `(.L_x_1146) ;  /* 0x0000004c00788947 */ /* 0x002fea0003800000 */
.L_x_1259:
[----:B------:R-:W-:Y:S05]  /*10840*/  BSYNC B3 ;  /* 0x0000000000037941 */ /* 0x000fea0003800000 */
.L_x_1145:
[----:B------:R-:W-:Y:S04]  /*10850*/  BSSY B3, `(.L_x_1147) ;  /* 0x0000009000037945 */ /* 0x000fe80003800000 */
[----:B------:R-:W-:Y:S05]  /*10860*/  @P1 BRA `(.L_x_1148) ;  /* 0x00000000001c1947 */ /* 0x000fea0003800000 */
[----:B------:R-:W3:Y:S02]  /*10870*/  S2R R4, SR_TID.X ;  /* 0x0000000000047919 */ /* 0x000ee40000002100 */
[----:B---3--:R-:W-:Y:S01]  /*10880*/  LOP3.LUT R5, R4, 0x1f, RZ, 0xc0, !PT ;  /* 0x0000001f04057812 */ /* 0x008fe200078ec0ff */
[----:B------:R-:W-:-:S03]  /*10890*/  IMAD.MOV.U32 R4, RZ, RZ, 0x2000 ;  /* 0x00002000ff047424 */ /* 0x000fc600078e00ff */
[----:B------:R-:W-:Y:S01]  /*108a0*/  ISETP.NE.AND P0, PT, R5, RZ, PT ;  /* 0x000000ff0500720c */ /* 0x000fe20003f05270 */
[----:B------:R3:W-:-:S12]  /*108b0*/  SYNCS.ARRIVE.TRANS64 RZ, [R3+URZ+0x38830], R4 ;  /* 0x0388300403ff79a7 */ /* 0x0007d8000800003f */
[----:B---3--:R-:W-:Y:S05]  /*108c0*/  @!P0 BRA `(.L_x_1148) ;  /* 0x0000000000048947 */ /* 0x008fea0003800000 */
[----:B------:R-:W-:Y:S01]  /*108d0*/  BPT.TRAP 0x1 ;  /* 0x000000040000795c */ /* 0x000fe20000300000 */
.L_x_1148:
[----:B------:R-:W-:Y:S05]  /*108e0*/  BSYNC B3 ;  /* 0x0000000000037941 */ /* 0x000fea0003800000 */
.L_x_1147:
[----:B0-----:R-:W3:Y:S04]  /*108f0*/  LDL R8, [R1+0x4] ;  /* 0x0000040001087983 */ /* 0x001ee80000100800 */
[----:B------:R-:W3:Y:S04]  /*10900*/  LDL R4, [R1+0xc] ;  /* 0x00000c0001047983 */ /* 0x000ee80000100800 */
[----:B------:R-:W4:Y:S01]  /*10910*/  LDL R5, [R1+0x20] ;  /* 0x0000200001057983 */ /* 0x000f220000100800 */
[----:B------:R-:W-:Y:S01]  /*10920*/  IMAD.MOV.U32 R7, RZ, RZ, RZ ;  /* 0x000000ffff077224 */ /* 0x000fe200078e00ff */
[----:B------:R-:W-:Y:S01]  /*10930*/  UIADD3 UR4, UP0, UR40, 0x370, URZ ;  /* 0x0000037028047890 */ /* 0x000fe2000ff1e03f */
[----:B------:R-:W-:Y:S01]  /*10940*/  PLOP3.LUT P0, PT, PT, PT, PT, 0x80, 0x0 ;  /* 0x000000000000781c */ /* 0x000fe20003f0f070 */
[----:B------:R-:W-:Y:S01]  /*10950*/  UMOV UR6, 0x0 ;  /* 0x0000000000067882 */ /* 0x000fe20000000000 */
[----:B------:R-:W-:Y:S01]  /*10960*/  UMOV UR7, 0x14f00000 ;  /* 0x14f0000000077882 */ /* 0x000fe20000000000 */
[----:B------:R-:W-:Y:S01]  /*10970*/  R2UR UR10, R7 ;  /* 0x00000000070a72ca */ /* 0x000fe200000e0000 */
[----:B------:R-:W-:Y:S01]  /*10980*/  UIADD3.X UR5, URZ, UR41, URZ, UP0, !UPT ;  /* 0x000000293f057290 */ /* 0x000fe200087fe43f */
[----:B---3--:R-:W-:-:S02]  /*10990*/  IMAD R4, R4, 0x2000, R8 ;  /* 0x0000200004047824 */ /* 0x008fc400078e0208 */
[----:B----4-:R-:W-:Y:S02]  /*109a0*/  IMAD R0, R0, 0x40, R5 ;  /* 0x0000004000007824 */ /* 0x010fe400078e0205 */
[----:B------:R-:W-:Y:S02]  /*109b0*/  VIADD R4, R4, 0x22400 ;  /* 0x0002240004047836 */ /* 0x000fe40000000000 */
[----:B------:R-:W-:-:S07]  /*109c0*/  VIADD R5, R3, 0x38830 ;  /* 0x0003883003057836 */ /* 0x000fce0000000000 */
.L_x_1149:
        /* <DEDUP_REMOVED lines=11> */
[----:B------:R-:W0:Y:S01]  /*10a80*/  SYNCS.PHASECHK.TRANS64.TRYWAIT P0, [R3+URZ+0x38860], R2 ;  /* 0x03886002030075a7 */ /* 0x000e22000800017f */
[----:B------:R-:W-:Y:S04]  /*10a90*/  BSSY B3, `(.L_x_1150) ;  /* 0x0000002000037945 */ /* 0x000fe80003800000 */
[----:B0-----:R-:W-:Y:S05]  /*10aa0*/  @!P0 BRA `(.L_x_1151) ;  /* 0x0000004800f08947 */ /* 0x001fea0003800000 */
.L_x_1260:
[----:B------:R-:W-:Y:S05]  /*10ab0*/  BSYNC B3 ;  /* 0x0000000000037941 */ /* 0x000fea0003800000 */
.L_x_1150:
[----:B------:R-:W-:Y:S01]  /*10ac0*/  BSSY B3, `(.L_x_1152) ;  /* 0x000000b000037945 */ /* 0x000fe20003800000 */
[----:B------:R-:W-:Y:S02]  /*10ad0*/  IMAD.MOV.U32 R8, RZ, RZ, 0x0 ;  /* 0x00000000ff087424 */ /* 0x000fe400078e00ff */
[----:B------:R-:W-:Y:S01]  /*10ae0*/  IMAD.MOV.U32 R9, RZ, RZ, 0x14f00000 ;  /* 0x14f00000ff097424 */ /* 0x000fe200078e00ff */
[----:B------:R-:W-:Y:S06]  /*10af0*/  @P1 BRA `(.L_x_1153) ;  /* 0x00000000001c1947 */ /* 0x000fec0003800000 */
[----:B------:R-:W3:Y:S01]  /*10b00*/  S2R R4, SR_TID.X ;  /* 0x0000000000047919 */ /* 0x000ee20000002100 */
[----:B01----:R-:W-:-:S04]  /*10b10*/  IMAD.MOV.U32 R2, RZ, RZ, 0x10000 ;  /* 0x00010000ff027424 */ /* 0x003fc800078e00ff */
[----:B------:R4:W-:Y:S01]  /*10b20*/  SYNCS.ARRIVE.TRANS64 RZ, [R3+URZ+0x38850], R2 ;  /* 0x0388500203ff79a7 */ /* 0x0009e2000800003f */
[----:B---3--:R-:W-:-:S04]  /*10b30*/  LOP3.LUT R4, R4, 0x1f, RZ, 0xc0, !PT ;  /* 0x0000001f04047812 */ /* 0x008fc800078ec0ff */
[----:B------:R-:W-:-:S13]  /*10b40*/  ISETP.NE.AND P0, PT, R4, RZ, PT ;  /* 0x000000ff0400720c */ /* 0x000fda0003f05270 */
[----:B----4-:R-:W-:Y:S05]  /*10b50*/  @!P0 BRA `(.L_x_1153) ;  /* 0x0000000000048947 */ /* 0x010fea0003800000 */
[----:B------:R-:W-:Y:S01]  /*10b60*/  BPT.TRAP 0x1 ;  /* 0x000000040000795c */ /* 0x000fe20000300000 */
.L_x_1153:
[----:B------:R-:W-:Y:S05]  /*10b70*/  BSYNC B3 ;  /* 0x0000000000037941 */ /* 0x000fea0003800000 */
.L_x_1152:
[----:B------:R-:W3:Y:S04]  /*10b80*/  LDL R4, [R1+0x4] ;  /* 0x0000040001047983 */ /* 0x000ee80000100800 */
[----:B01----:R-:W3:Y:S01]  /*10b90*/  LDL R2, [R1+0xc] ;  /* 0x00000c0001027983 */ /* 0x003ee20000100800 */
        /* <DEDUP_REMOVED lines=9> */
.L_x_1154:
        /* <DEDUP_REMOVED lines=16> */
.L_x_1155:
        /* <DEDUP_REMOVED lines=16> */
.L_x_1156:
        /* <DEDUP_REMOVED lines=16> */
.L_x_1157:
        /* <DEDUP_REMOVED lines=16> */
.L_x_1158:
        /* <DEDUP_REMOVED lines=16> */
.L_x_1159:
        /* <DEDUP_REMOVED lines=16> */
.L_x_1160:
        /* <DEDUP_REMOVED lines=16> */
.L_x_1161:
        /* <DEDUP_REMOVED lines=10> */
[----:B-1----:R-:W-:Y:S05]  /*113d0*/  @P0 BRA.U.ANY `(.L_x_1161) ;  /* 0xfffffffd00d40947 */ /* 0x002fea000393ffff */
.L_x_1143:
[----:B------:R-:W-:Y:S05]  /*113e0*/  BSYNC B1 ;  /* 0x0000000000017941 */ /* 0x000fea0003800000 */
.L_x_1142:
[----:B------:R-:W3:Y:S02]  /*113f0*/  LDL.LU R4, [R1+0x30] ;  /* 0x0000300001047983 */ /* 0x000ee40000300800 */
[----:B---3--:R-:W-:-:S07]  /*11400*/  VIADD R0, R4, 0xfffffffd ;  /* 0xfffffffd04007836 */ /* 0x008fce0000000000 */
.L_x_1141:
[----:B------:R-:W-:Y:S05]  /*11410*/  BSYNC B2 ;  /* 0x0000000000027941 */ /* 0x000fea0003800000 */
.L_x_1140:
[----:B------:R-:W3:Y:S01]  /*11420*/  LDL.LU R2, [R1+0x2c] ;  /* 0x00002c0001027983 */ /* 0x000ee20000300800 */
[----:B------:R-:W-:-:S05]  /*11430*/  IMAD.MOV R6, RZ, RZ, -R6 ;  /* 0x000000ffff067224 */ /* 0x000fca00078e0a06 */
[----:B---3--:R-:W-:-:S13]  /*11440*/  ISETP.NE.AND P0, PT, R2, R6, PT ;  /* 0x000000060200720c */ /* 0x008fda0003f05270 */
[----:B------:R-:W-:Y:S05]  /*11450*/  @!P0 BRA `(.L_x_1139) ;  /* 0x0000001c00488947 */ /* 0x000fea0003800000 */
.L_x_1202:
[----:B------:R-:W3:Y:S04]  /*11460*/  LDL R4, [R1+0x8] ;  /* 0x0000080001047983 */ /* 0x000ee80000100800 */
[----:B0-----:R-:W0:Y:S04]  /*11470*/  LDL.LU R3, [R1+0xc] ;  /* 0x00000c0001037983 */ /* 0x001e280000300800 */
[----:B------:R-:W4:Y:S01]  /*11480*/  LDL.LU R2, [R1+0x18] ;  /* 0x0000180001027983 */ /* 0x000f220000300800 */
[----:B------:R-:W-:Y:S05]  /*11490*/  YIELD ;  /* 0x0000000000007946 */ /* 0x000fea0003800000 */
[----:B------:R-:W-:Y:S01]  /*114a0*/  BSSY B1, `(.L_x_1162) ;  /* 0x00000e2000017945 */ /* 0x000fe20003800000 */
[----:B---3--:R-:W-:Y:S01]  /*114b0*/  LOP3.LUT P1, RZ, R4, 0x1, RZ, 0xc0, !PT ;  /* 0x0000000104ff7812 */ /* 0x008fe2000782c0ff */
[----:B0-----:R-:W-:-:S05]  /*114c0*/  VIADD R7, R3, 0x1 ;  /* 0x0000000103077836 */ /* 0x001fca0000000000 */
[----:B------:R-:W-:-:S04]  /*114d0*/  ISETP.NE.AND P0, PT, R7, 0x2, PT ;  /* 0x000000020700780c */ /* 0x000fc80003f05270 */
[----:B------:R-:W-:Y:S02]  /*114e0*/  SEL R6, RZ, 0x1, P0 ;  /* 0x00000001ff067807 */ /* 0x000fe40000000000 */
[----:B------:R-:W-:Y:S02]  /*114f0*/  SEL R7, R7, RZ, P0 ;  /* 0x000000ff07077207 */ /* 0x000fe40000000000 */
[----:B----4-:R-:W-:Y:S01]  /*11500*/  LOP3.LUT R6, R2, R6, RZ, 0x3c, !PT ;  /* 0x0000000602067212 */ /* 0x010fe200078e3cff */
[----:B------:R-:W-:Y:S06]  /*11510*/  @!P1 BRA `(.L_x_1163) ;  /* 0x0000000c00689947 */ /* 0x000fec0003800000 */
[----:B------:R-:W-:Y:S01]  /*11520*/  ULDC.64 UR4, c[0x0][0x418] ;  /* 0x0001060000047ab9 */ /* 0x000fe20000000a00 */
[----:B------:R-:W-:Y:S01]  /*11530*/  IMAD.MOV.U32 R8, RZ, RZ, R0 ;  /* 0x000000ffff087224 */ /* 0x000fe200078e0000 */
[----:B------:R-:W-:-:S04]  /*11540*/  ISETP.NE.U32.AND P0, PT, RZ, UR4, PT ;  /* 0x00000004ff007c0c */ /* 0x000fc8000bf05070 */
[----:B------:R-:W-:-:S13]  /*11550*/  ISETP.NE.AND.EX P0, PT, RZ, UR5, PT, P0 ;  /* 0x00000005ff007c0c */ /* 0x000fda000bf05300 */
[----:B------:R-:W-:Y:S05]  /*11560*/  @!P0 BRA `(.L_x_1164) ;  /* 0x0000000000508947 */ /* 0x000fea0003800000 */
[----:B------:R-:W3:Y:S01]  /*11570*/  LDL R9, [R1+0x1c] ;  /* 0x00001c0001097983 */ /* 0x000ee20000100800 */
[----:B------:R-:W0:Y:S01]  /*11580*/  LDC R8, c[0x0][0x43c] ;  /* 0x00010f00ff087b82 */ /* 0x000e220000000800 */
[----:B------:R-:W-:Y:S02]  /*11590*/  ULDC.64 UR6, c[0x0][0x428] ;  /* 0x00010a0000067ab9 */ /* 0x000fe40000000a00 */
[----:B------:R-:W4:Y:S01]  /*115a0*/  LDL R5, [R1+0x10] ;  /* 0x0000100001057983 */ /* 0x000f220000100800 */
        /* <DEDUP_REMOVED lines=16> */
.L_x_1164:
[----:B0-----:R-:W3:Y:S01]  /*116b0*/  LDL R2, [R1+0x4] ;  /* 0x0000040001027983 */ /* 0x001ee20000100800 */
[----:B------:R-:W0:Y:S01]  /*116c0*/  S2R R3, SR_TID.X ;  /* 0x0000000000037919 */ /* 0x000e220000002100 */
[----:B------:R-:W-:Y:S01]  /*116d0*/  BSSY B2, `(.L_x_1165) ;  /* 0x0000007000027945 */ /* 0x000fe20003800000 */
[----:B0-----:R-:W-:-:S04]  /*116e0*/  LOP3.LUT R3, R3, 0x7f, RZ, 0xc0, !PT ;  /* 0x0000007f03037812 */ /* 0x001fc800078ec0ff */
[----:B------:R-:W-:Y:S01]  /*116f0*/  ISETP.NE.AND P1, PT, R3, RZ, PT ;  /* 0x000000ff0300720c */ /* 0x000fe20003f25270 */
[----:B---3--:R-:W-:Y:S01]  /*11700*/  IMAD R4, R7, 0x8, R2 ;  /* 0x0000000807047824 */ /* 0x008fe200078e0202 */
[----:B------:R-:W-:-:S04]  /*11710*/  SHF.L.U32 R2, R6, 0x1f, RZ ;  /* 0x0000001f06027819 */ /* 0x000fc800000006ff */
[----:B------:R-:W0:Y:S02]  /*11720*/  SYNCS.PHASECHK.TRANS64.TRYWAIT P0, [R4+URZ+0x38840], R2 ;  /* 0x03884002040075a7 */ /* 0x000e24000800017f */
[----:B0-----:R-:W-:Y:S05]  /*11730*/  @!P0 BRA `(.L_x_1166) ;  /* 0x0000003c00e08947 */ /* 0x001fea0003800000 */
.L_x_1261:
[----:B------:R-:W-:Y:S05]  /*11740*/  BSYNC B2 ;  /* 0x0000000000027941 */ /* 0x000fea0003800000 */
.L_x_1165:
        /* <DEDUP_REMOVED lines=9> */
.L_x_1168:
[----:B------:R-:W-:Y:S05]  /*117e0*/  BSYNC B2 ;  /* 0x0000000000027941 */ /* 0x000fea0003800000 */
.L_x_1167:
        /* <DEDUP_REMOVED lines=13> */
.L_x_1169:
        /* <DEDUP_REMOVED lines=11> */
[----:B------:R-:W1:Y:S01]  /*11970*/  SYNCS.PHASECHK.TRANS64.TRYWAIT P0, [R4+URZ+0x38860], R2 ;  /* 0x03886002040075a7 */ /* 0x000e62000800017f */
[----:B------:R-:W-:Y:S04]  /*11980*/  BSSY B2, `(.L_x_1170) ;  /* 0x0000002000027945 */ /* 0x000fe80003800000 */
[----:B-1----:R-:W-:Y:S05]  /*11990*/  @!P0 BRA `(.L_x_1171) ;  /* 0x0000003c005c8947 */ /* 0x002fea0003800000 */
.L_x_1262:
[----:B------:R-:W-:Y:S05]  /*119a0*/  BSYNC B2 ;  /* 0x0000000000027941 */ /* 0x000fea0003800000 */
.L_x_1170:
        /* <DEDUP_REMOVED lines=11> */
.L_x_1173:
[----:B------:R-:W-:Y:S05]  /*11a60*/  BSYNC B2 ;  /* 0x0000000000027941 */ /* 0x000fea0003800000 */
.L_x_1172:
[----:B------:R-:W3:Y:S01]  /*11a70*/  LDL R5, [R1+0x4] ;  /* 0x0000040001057983 */ /* 0x000ee20000100800 */
        /* <DEDUP_REMOVED lines=9> */
.L_x_1174:
        /* <DEDUP_REMOVED lines=16> */
.L_x_1175:
        /* <DEDUP_REMOVED lines=16> */
.L_x_1176:
        /* <DEDUP_REMOVED lines=16> */
.L_x_1177:
        /* <DEDUP_REMOVED lines=16> */
.L_x_1178:
        /* <DEDUP_REMOVED lines=16> */
.L_x_1179:
        /* <DEDUP_REMOVED lines=16> */
.L_x_1180:
        /* <DEDUP_REMOVED lines=16> */
.L_x_1181:
        /* <DEDUP_REMOVED lines=11> */
.L_x_1163:
[----:B------:R-:W-:Y:S05]  /*122c0*/  BSYNC B1 ;  /* 0x0000000000017941 */ /* 0x000fea0003800000 */
.L_x_1162:
[----:B------:R-:W3:Y:S01]  /*122d0*/  LDL R2, [R1+0x8] ;  /* 0x0000080001027983 */ /* 0x000ee20000100800 */
[----:B------:R-:W-:Y:S01]  /*122e0*/  VIADD R7, R7, 0x1 ;  /* 0x0000000107077836 */ /* 0x000fe20000000000 */
[----:B------:R-:W-:Y:S04]  /*122f0*/  BSSY B1, `(.L_x_1182) ;  /* 0x00000e5000017945 */ /* 0x000fe80003800000 */
[----:B------:R-:W-:-:S04]  /*12300*/  ISETP.NE.AND P0, PT, R7, 0x2, PT ;  /* 0x000000020700780c */ /* 0x000fc80003f05270 */
[----:B------:R-:W-:Y:S02]  /*12310*/  SEL R9, R7, RZ, P0 ;  /* 0x000000ff07097207 */ /* 0x000fe40000000000 */
[----:B---3--:R-:W-:Y:S02]  /*12320*/  LOP3.LUT P2, RZ, R2, 0x1, RZ, 0xc0, !PT ;  /* 0x0000000102ff7812 */ /* 0x008fe4000784c0ff */
        /* <DEDUP_REMOVED lines=30> */
.L_x_1184:
[----:B-1----:R-:W3:Y:S01]  /*12510*/  LDL R2, [R1+0x4] ;  /* 0x0000040001027983 */ /* 0x002ee20000100800 */
[----:B------:R-:W1:Y:S01]  /*12520*/  S2R R3, SR_TID.X ;  /* 0x0000000000037919 */ /* 0x000e620000002100 */
[----:B------:R-:W-:Y:S01]  /*12530*/  BSSY B2, `(.L_x_1185) ;  /* 0x0000007000027945 */ /* 0x000fe20003800000 */
[----:B-1----:R-:W-:-:S04]  /*12540*/  LOP3.LUT R3, R3, 0x7f, RZ, 0xc0, !PT ;  /* 0x0000007f03037812 */ /* 0x002fc800078ec0ff */
[----:B------:R-:W-:Y:S01]  /*12550*/  ISETP.NE.AND P1, PT, R3, RZ, PT ;  /* 0x000000ff0300720c */ /* 0x000fe20003f25270 */
[----:B---3--:R-:W-:Y:S01]  /*12560*/  IMAD R4, R9, 0x8, R2 ;  /* 0x0000000809047824 */ /* 0x008fe200078e0202 */
[----:B------:R-:W-:-:S04]  /*12570*/  SHF.L.U32 R2, R8, 0x1f, RZ ;  /* 0x0000001f08027819 */ /* 0x000fc800000006ff */
[----:B------:R-:W1:Y:S02]  /*12580*/  SYNCS.PHASECHK.TRANS64.TRYWAIT P0, [R4+URZ+0x38840], R2 ;  /* 0x03884002040075a7 */ /* 0x000e64000800017f */
[----:B-1----:R-:W-:Y:S05]  /*12590*/  @!P0 BRA `(.L_x_1186) ;  /* 0x0000003000708947 */ /* 0x002fea0003800000 */
.L_x_1263:
[----:B------:R-:W-:Y:S05]  /*125a0*/  BSYNC B2 ;  /* 0x0000000000027941 */ /* 0x000fea0003800000 */
.L_x_1185:
        /* <DEDUP_REMOVED lines=9> */
.L_x_1188:
[----:B------:R-:W-:Y:S05]  /*12640*/  BSYNC B2 ;  /* 0x0000000000027941 */ /* 0x000fea0003800000 */
.L_x_1187:
        /* <DEDUP_REMOVED lines=14> */
.L_x_1189:
        /* <DEDUP_REMOVED lines=14> */
.L_x_1264:
[----:B------:R-:W-:Y:S05]  /*12810*/  BSYNC B2 ;  /* 0x0000000000027941 */ /* 0x000fea0003800000 */
.L_x_1190:
        /* <DEDUP_REMOVED lines=11> */
.L_x_1193:
[----:B------:R-:W-:Y:S05]  /*128d0*/  BSYNC B2 ;  /* 0x0000000000027941 */ /* 0x000fea0003800000 */
.L_x_1192:
[----:B------:R-:W3:Y:S04]  /*128e0*/  LDL R8, [R1+0x4] ;  /* 0x0000040001087983 */ /* 0x000ee80000100800 */
        /* <DEDUP_REMOVED lines=10> */
.L_x_1194:
        /* <DEDUP_REMOVED lines=16> */
.L_x_1195:
        /* <DEDUP_REMOVED lines=16> */
.L_x_1196:
        /* <DEDUP_REMOVED lines=16> */
.L_x_1197:
        /* <DEDUP_REMOVED lines=16> */
.L_x_1198:
        /* <DEDUP_REMOVED lines=16> */
.L_x_1199:
        /* <DEDUP_REMOVED lines=16> */
.L_x_1200:
        /* <DEDUP_REMOVED lines=16> */
.L_x_1201:
        /* <DEDUP_REMOVED lines=11> */
.L_x_1183:
[----:B------:R-:W-:Y:S05]  /*13140*/  BSYNC B1 ;  /* 0x0000000000017941 */ /* 0x000fea0003800000 */
.L_x_1182:
[C---:B------:R-:W-:Y:S01]  /*13150*/  ISETP.GT.AND P0, PT, R0.reuse, 0x1, PT ;  /* 0x000000010000780c */ /* 0x040fe20003f04270 */
[----:B------:R-:W-:-:S12]  /*13160*/  VIADD R0, R0, 0xfffffffe ;  /* 0xfffffffe00007836 */ /* 0x000fd80000000000 */
[----:B------:R-:W-:Y:S05]  /*13170*/  @P0 BRA `(.L_x_1202) ;  /* 0xffffffe000b80947 */ /* 0x000fea000383ffff */
.L_x_1139:
[----:B------:R-:W-:Y:S05]  /*13180*/  BSYNC B0 ;  /* 0x0000000000007941 */ /* 0x000fea0003800000 */
.L_x_1138:
[----:B------:R-:W3:Y:S04]  /*13190*/  LDL.LU R4, [R1+0xc] ;  /* 0x00000c0001047983 */ /* 0x000ee80000300800 */
[----:B------:R-:W4:Y:S01]  /*131a0*/  LDL.LU R3, [R1+0x18] ;  /* 0x0000180001037983 */ /* 0x000f220000300800 */
[----:B------:R-:W1:Y:S01]  /*131b0*/  S2R R2, SR_TID.X ;  /* 0x0000000000027919 */ /* 0x000e620000002100 */
[----:B------:R-:W-:Y:S01]  /*131c0*/  BSSY B0, `(.L_x_1203) ;  /* 0x0000015000007945 */ /* 0x000fe20003800000 */
[----:B-1----:R-:W-:-:S04]  /*131d0*/  LOP3.LUT R2, R2, 0x7f, RZ, 0xc0, !PT ;  /* 0x0000007f02027812 */ /* 0x002fc800078ec0ff */
[----:B------:R-:W-:Y:S01]  /*131e0*/  ISETP.NE.AND P1, PT, R2, RZ, PT ;  /* 0x000000ff0200720c */ /* 0x000fe20003f25270 */
[----:B---3--:R-:W-:-:S05]  /*131f0*/  VIADD R0, R4, 0x1 ;  /* 0x0000000104007836 */ /* 0x008fca0000000000 */
[----:B------:R-:W-:-:S04]  /*13200*/  ISETP.NE.AND P0, PT, R0, 0x2, PT ;  /* 0x000000020000780c */ /* 0x000fc80003f05270 */
[----:B------:R-:W-:-:S04]  /*13210*/  SEL R2, RZ, 0x1, P0 ;  /* 0x00000001ff027807 */ /* 0x000fc80000000000 */
[----:B----4-:R-:W-:-:S05]  /*13220*/  LOP3.LUT R3, R3, R2, RZ, 0x3c, !PT ;  /* 0x0000000203037212 */ /* 0x010fca00078e3cff */
[----:B------:R1:W-:Y:S01]  /*13230*/  STL [R1+0x18], R3 ;  /* 0x0000180301007387 */ /* 0x0003e20000100800 */
[----:B------:R-:W-:Y:S05]  /*13240*/  @P1 BRA `(.L_x_1204) ;  /* 0x0000000000301947 */ /* 0x000fea0003800000 */
[----:B-1----:R-:W1:Y:S01]  /*13250*/  S2R R3, SR_LANEID ;  /* 0x0000000000037919 */ /* 0x002e620000000000 */
[----:B------:R-:W-:Y:S01]  /*13260*/  VOTEU.ANY UR4, UPT, PT ;  /* 0x0000000000047886 */ /* 0x000fe200038e0100 */
[----:B------:R-:W3:Y:S01]  /*13270*/  LDC.64 R4, c[0x0][0xd60] ;  /* 0x00035800ff047b82 */ /* 0x000ee20000000a00 */
[----:B------:R-:W1:Y:S02]  /*13280*/  FLO.U32 R2, UR4 ;  /* 0x0000000400027d00 */ /* 0x000e6400080e0000 */
[----:B-1----:R-:W-:-:S06]  /*13290*/  ISETP.EQ.U32.AND P1, PT, R2, R3, PT ;  /* 0x000000030200720c */ /* 0x002fcc0003f22070 */
[----:B------:R-:W3:Y:S07]  /*132a0*/  POPC R3, UR4 ;  /* 0x0000000400037d09 */ /* 0x000eee0008000000 */
[----:B---3--:R-:W3:Y:S04]  /*132b0*/  @P1 ATOMG.E.ADD.STRONG.GPU PT, R3, desc[UR38][R4.64], R3 ;  /* 0x00000003040319a8 */ /* 0x008ee800081ee1e6 */
[----:B---3--:R1:W3:Y:S02]  /*132c0*/  SHFL.IDX PT, R3, R3, R2, 0x1f ;  /* 0x00001f0203037589 */ /* 0x0082e400000e0000 */
[----:B-1----:R-:W1:Y:S02]  /*132d0*/  S2R R2, SR_LTMASK ;  /* 0x0000000000027919 */ /* 0x002e640000003900 */
[----:B-1----:R-:W-:-:S06]  /*132e0*/  LOP3.LUT R2, R2, UR4, RZ, 0xc0, !PT ;  /* 0x0000000402027c12 */ /* 0x002fcc000f8ec0ff */
[----:B------:R-:W3:Y:S02]  /*132f0*/  POPC R2, R2 ;  /* 0x0000000200027309 */ /* 0x000ee40000000000 */
[----:B---3--:R-:W-:-:S07]  /*13300*/  IADD3 R16, R3, UR36, R2 ;  /* 0x0000002403107c10 */ /* 0x008fce000fffe002 */
.L_x_1204:
[----:B------:R-:W-:Y:S05]  /*13310*/  BSYNC B0 ;  /* 0x0000000000007941 */ /* 0x000fea0003800000 */
.L_x_1203:
[----:B------:R-:W-:-:S05]  /*13320*/  SEL R0, R0, RZ, P0 ;  /* 0x000000ff00007207 */ /* 0x000fca0000000000 */
[----:B------:R3:W-:Y:S02]  /*13330*/  STL [R1+0xc], R0 ;  /* 0x00000c0001007387 */ /* 0x0007e40000100800 */
.L_x_1100:
[----:B------:R-:W-:Y:S05]  /*13340*/  BSYNC B7 ;  /* 0x0000000000077941 */ /* 0x000fea0003800000 */
.L_x_1098:
[----:B---3--:R-:W3:Y:S02]  /*13350*/  LDL R0, [R1+0x8] ;  /* 0x0000080001007983 */ /* 0x008ee40000100800 */
[----:B---3--:R-:W-:-:S13]  /*13360*/  LOP3.LUT P0, RZ, R0, 0x40, RZ, 0xc0, !PT ;  /* 0x0000004000ff7812 */ /* 0x008fda000780c0ff */
[----:B------:R-:W-:Y:S05]  /*13370*/  @!P0 BRA `(.L_x_1205) ;  /* 0x0000000000288947 */ /* 0x000fea0003800000 */
[----:B------:R-:W-:Y:S05]  /*13380*/  WARPSYNC.ALL ;  /* 0x0000000000007948 */ /* 0x000fea0003800000 */
[----:B------:R-:W3:Y:S08]  /*13390*/  S2UR UR5, SR_CgaCtaId ;  /* 0x00000000000579c3 */ /* 0x000ef00000008800 */
[----:B------:R-:W-:Y:S06]  /*133a0*/  BAR.SYNC.DEFER_BLOCKING 0x5, 0x180 ;  /* 0x0146000000007b1d */ /* 0x000fec0000010000 */
[----:B------:R-:W-:-:S02]  /*133b0*/  UMOV UR4, 0x400 ;  /* 0x0000040000047882 */ /* 0x000fc40000000000 */
[----:B---3--:R-:W-:-:S06]  /*133c0*/  ULEA UR4, UR5, UR4, 0x18 ;  /* 0x0000000405047291 */ /* 0x008fcc000f8ec03f */
[----:B------:R-:W-:-:S05]  /*133d0*/  IMAD.U32 R0, RZ, RZ, UR4 ;  /* 0x00000004ff007e24 */ /* 0x000fca000f8e00ff */
[----:B------:R3:W4:Y:S04]  /*133e0*/  LDS.128 R16, [R0+0x388d0] ;  /* 0x0388d00000107984 */ /* 0x0007280000000c00 */
[----:B------:R3:W-:Y:S01]  /*133f0*/  STL [R1+0x4], R0 ;  /* 0x0000040001007387 */ /* 0x0007e20000100800 */
[----:B------:R-:W-:Y:S06]  /*13400*/  BAR.ARV 0x4, 0x180 ;  /* 0x0106000000007b1d */ /* 0x000fec0000002000 */
[----:B------:R-:W-:Y:S05]  /*13410*/  BRA `(.L_x_1206) ;  /* 0x0000000800487947 */ /* 0x000fea0003800000 */
.L_x_1205:
[----:B------:R-:W0:Y:S01]  /*13420*/  S2R R0, SR_TID.X ;  /* 0x0000000000007919 */ /* 0x000e220000002100 */
[----:B------:R-:W-:Y:S01]  /*13430*/  UMOV UR4, 0xffffffff ;  /* 0xffffffff00047882 */ /* 0x000fe20000000000 */
[----:B01----:R-:W-:-:S04]  /*13440*/  LOP3.LUT R7, R0, 0x1f, RZ, 0xc0, !PT ;  /* 0x0000001f00077812 */ /* 0x003fc800078ec0ff */
[----:B------:R-:W-:Y:S01]  /*13450*/  ISETP.NE.AND P0, PT, R7, 0x1f, PT ;  /* 0x0000001f0700780c */ /* 0x000fe20003f05270 */
[----:B------:R-:W-:-:S12]  /*13460*/  BRA.DIV UR4, `(.L_x_1207) ;  /* 0x0000002204e47947 */ /* 0x000fd8000b800000 */
[----:B------:R-:W-:Y:S01]  /*13470*/  IMAD.IADD R0, R19, 0x1, R7 ;  /* 0x0000000113007824 */ /* 0x000fe200078e0207 */
[----:B------:R-:W-:-:S04]  /*13480*/  ULDC UR4, c[0x0][0xd3c] ;  /* 0x00034f0000047ab9 */ /* 0x000fc80000000800 */
[----:B------:R-:W-:-:S13]  /*13490*/  ISETP.GE.OR P1, PT, R0, UR4, !P0 ;  /* 0x0000000400007c0c */ /* 0x000fda000c726670 */
[----:B------:R-:W0:Y:S02]  /*134a0*/  @!P1 LDC.64 R2, c[0x0][0xd80] ;  /* 0x00036000ff029b82 */ /* 0x000e240000000a00 */
[----:B0-----:R-:W-:-:S06]  /*134b0*/  @!P1 IMAD.WIDE R2, R0, 0x4, R2 ;  /* 0x0000000400029825 */ /* 0x001fcc00078e0202 */
[----:B------:R0:W3:Y:S01]  /*134c0*/  @!P1 LDG.E R3, desc[UR38][R2.64] ;  /* 0x0000002602039981 */ /* 0x0000e2000c1e1900 */
[C---:B------:R-:W-:Y:S02]  /*134d0*/  ISETP.GE.U32.AND P2, PT, R7.reuse, 0x2, PT ;  /* 0x000000020700780c */ /* 0x040fe40003f46070 */
[C---:B------:R-:W-:Y:S01]  /*134e0*/  ISETP.GE.U32.AND P3, PT, R7.reuse, 0x4, PT ;  /* 0x000000040700780c */ /* 0x040fe20003f66070 */
[----:B------:R-:W-:Y:S01]  /*134f0*/  SHFL.IDX PT, R0, R16, RZ, 0x1f ;  /* 0x00001fff10007589 */ /* 0x000fe200000e0000 */
[C---:B------:R-:W-:Y:S02]  /*13500*/  ISETP.GE.U32.AND P4, PT, R7.reuse, 0x8, PT ;  /* 0x000000080700780c */ /* 0x040fe40003f86070 */
[C---:B------:R-:W-:Y:S01]  /*13510*/  ISETP.GE.U32.AND P5, PT, R7.reuse, 0x10, PT ;  /* 0x000000100700780c */ /* 0x040fe20003fa6070 */
[----:B------:R-:W-:Y:S01]  /*13520*/  SHFL.IDX PT, R4, R16, 0x1, 0x1f ;  /* 0x00201f0010047f89 */ /* 0x000fe200000e0000 */
[----:B0-----:R-:W-:Y:S02]  /*13530*/  IMAD.MOV.U32 R2, RZ, RZ, RZ ;  /* 0x000000ffff027224 */ /* 0x001fe400078e00ff */
[----:B---3--:R-:W-:Y:S01]  /*13540*/  @!P1 IMAD.MOV.U32 R2, RZ, RZ, R3 ;  /* 0x000000ffff029224 */ /* 0x008fe200078e0003 */
        /* <DEDUP_REMOVED lines=17> */
.L_x_1274:
[----:B------:R-:W-:Y:S02]  /*13660*/  ULDC UR4, c[0x0][0xd38] ;  /* 0x00034e0000047ab9 */ /* 0x000fe40000000800 */
[----:B------:R-:W-:-:S04]  /*13670*/  IMAD.U32 R16, RZ, RZ, UR4 ;  /* 0x00000004ff107e24 */ /* 0x000fc8000f8e00ff */
[----:B-1----:R-:W-:-:S04]  /*13680*/  IMAD R6, R6, R16, RZ ;  /* 0x0000001006067224 */ /* 0x002fc800078e02ff */
[----:B------:R-:W-:-:S05]  /*13690*/  IMAD.IADD R4, R4, 0x1, R6 ;  /* 0x0000000104047824 */ /* 0x000fca00078e0206 */
[----:B------:R-:W-:-:S13]  /*136a0*/  ISETP.GT.AND P6, PT, R4, R0, PT ;  /* 0x000000000400720c */ /* 0x000fda0003fc4270 */
[----:B------:R-:W-:Y:S05]  /*136b0*/  @P6 BRA `(.L_x_1208) ;  /* 0x00000000009c6947 */ /* 0x000fea0003800000 */
.L_x_1213:
[----:B------:R-:W1:Y:S01]  /*136c0*/  LDC R2, c[0x0][0xd3c] ;  /* 0x00034f00ff027b82 */ /* 0x000e620000000800 */
[----:B------:R-:W-:-:S05]  /*136d0*/  VIADD R19, R19, 0x1f ;  /* 0x0000001f13137836 */ /* 0x000fca0000000000 */
[----:B-1----:R-:W-:-:S13]  /*136e0*/  ISETP.GE.AND P6, PT, R19, R2, PT ;  /* 0x000000021300720c */ /* 0x002fda0003fc6270 */
[----:B------:R-:W-:Y:S05]  /*136f0*/  @P6 BRA `(.L_x_1209) ;  /* 0x0000000400446947 */ /* 0x000fea0003800000 */
[----:B0-----:R-:W0:Y:S01]  /*13700*/  S2R R3, SR_TID.X ;  /* 0x0000000000037919 */ /* 0x001e220000002100 */
        /* <DEDUP_REMOVED lines=9> */
.L_x_1211:
[----:B------:R-:W-:Y:S05]  /*137a0*/  BSYNC B0 ;  /* 0x0000000000007941 */ /* 0x000fea0003800000 */
.L_x_1210:
[----:B------:R-:W-:-:S03]  /*137b0*/  UMOV UR4, 0xffffffff ;  /* 0xffffffff00047882 */ /* 0x000fc60000000000 */
[----:B------:R-:W-:Y:S05]  /*137c0*/  BRA.DIV UR4, `(.L_x_1212) ;  /* 0x0000002604487947 */ /* 0x000fea000b800000 */
        /* <DEDUP_REMOVED lines=16> */
.L_x_1282:
[----:B------:R-:W-:Y:S02]  /*138d0*/  ULDC UR4, c[0x0][0xd38] ;  /* 0x00034e0000047ab9 */ /* 0x000fe40000000800 */
[----:B------:R-:W-:-:S04]  /*138e0*/  IMAD.U32 R16, RZ, RZ, UR4 ;  /* 0x00000004ff107e24 */ /* 0x000fc8000f8e00ff */
[----:B-1----:R-:W-:-:S04]  /*138f0*/  IMAD R6, R6, R16, RZ ;  /* 0x0000001006067224 */ /* 0x002fc800078e02ff */
[----:B------:R-:W-:-:S05]  /*13900*/  IMAD.IADD R4, R6, 0x1, R4 ;  /* 0x0000000106047824 */ /* 0x000fca00078e0204 */
[----:B------:R-:W-:-:S13]  /*13910*/  ISETP.GT.AND P6, PT, R4, R0, PT ;  /* 0x000000000400720c */ /* 0x000fda0003fc4270 */
[----:B------:R-:W-:Y:S05]  /*13920*/  @!P6 BRA `(.L_x_1213) ;  /* 0xfffffffc0064e947 */ /* 0x000fea000383ffff */
.L_x_1208:
[----:B------:R-:W-:Y:S01]  /*13930*/  IMAD.IADD R6, R4, 0x1, -R6 ;  /* 0x0000000104067824 */ /* 0x000fe200078e0a06 */
[----:B------:R-:W-:-:S03]  /*13940*/  UMOV UR4, 0xffffffff ;  /* 0xffffffff00047882 */ /* 0x000fc60000000000 */
[----:B------:R-:W-:-:S05]  /*13950*/  IMAD R4, R3, R16, R6 ;  /* 0x0000001003047224 */ /* 0x000fca00078e0206 */
[----:B------:R-:W-:Y:S01]  /*13960*/  ISETP.GT.AND P6, PT, R4, R0, PT ;  /* 0x000000000400720c */ /* 0x000fe20003fc4270 */
[----:B------:R-:W-:-:S12]  /*13970*/  BRA.DIV UR4, `(.L_x_1214) ;  /* 0x0000002604b47947 */ /* 0x000fd8000b800000 */
[----:B------:R-:W-:-:S04]  /*13980*/  VOTE.ANY R5, PT, !P6 ;  /* 0x0000000000057806 */ /* 0x000fc800070e0100 */
[----:B------:R-:W1:Y:S02]  /*13990*/  POPC R4, R5 ;  /* 0x0000000500047309 */ /* 0x000e640000000000 */
[----:B-1----:R1:W3:Y:S02]  /*139a0*/  SHFL.IDX PT, R17, R2, R4, 0x1f ;  /* 0x00001f0402117589 */ /* 0x0022e400000e0000 */
.L_x_1286:
[----:B------:R-:W-:Y:S01]  /*139b0*/  ISETP.NE.AND P0, PT, R5, RZ, PT ;  /* 0x000000ff0500720c */ /* 0x000fe20003f05270 */
[----:B-1----:R-:W-:-:S12]  /*139c0*/  IMAD.MOV.U32 R2, RZ, RZ, RZ ;  /* 0x000000ffff027224 */ /* 0x002fd800078e00ff */
[----:B------:R-:W-:Y:S05]  /*139d0*/  @!P0 BRA `(.L_x_1215) ;  /* 0x0000000000108947 */ /* 0x000fea0003800000 */
[----:B------:R-:W-:Y:S01]  /*139e0*/  UMOV UR4, 0xffffffff ;  /* 0xffffffff00047882 */ /* 0x000fe20000000000 */
[----:B------:R-:W-:Y:S02]  /*139f0*/  VIADD R12, R4, 0xffffffff ;  /* 0xffffffff040c7836 */ /* 0x000fe40000000000 */
[----:B------:R-:W-:Y:S05]  /*13a00*/  BRA.DIV UR4, `(.L_x_1216) ;  /* 0x0000002604d87947 */ /* 0x000fea000b800000 */
[----:B------:R1:W4:Y:S02]  /*13a10*/  SHFL.IDX PT, R2, R3, R12, 0x1f ;  /* 0x00001f0c03027589 */ /* 0x00032400000e0000 */
.L_x_1215:
[----:B---3--:R-:W-:Y:S01]  /*13a20*/  IABS R5, R17 ;  /* 0x0000001100057213 */ /* 0x008fe20000000000 */
[----:B----4-:R-:W-:Y:S02]  /*13a30*/  IMAD R16, R2, R16, R6 ;  /* 0x0000001002107224 */ /* 0x010fe400078e0206 */
[----:B------:R-:W-:Y:S01]  /*13a40*/  IMAD.IADD R19, R4, 0x1, R19 ;  /* 0x0000000104137824 */ /* 0x000fe200078e0213 */
[----:B------:R-:W3:Y:S01]  /*13a50*/  I2F.RP R2, R5 ;  /* 0x0000000500027306 */ /* 0x000ee20000209400 */
[----:B------:R-:W-:-:S07]  /*13a60*/  IMAD.IADD R0, R0, 0x1, -R16 ;  /* 0x0000000100007824 */ /* 0x000fce00078e0a10 */
[----:B---3--:R-:W3:Y:S02]  /*13a70*/  MUFU.RCP R2, R2 ;  /* 0x0000000200027308 */ /* 0x008ee40000001000 */
[----:B---3--:R-:W-:-:S06]  /*13a80*/  VIADD R2, R2, 0xffffffe ;  /* 0x0ffffffe02027836 */ /* 0x008fcc0000000000 */
[----:B01----:R-:W0:Y:S02]  /*13a90*/  F2I.FTZ.U32.TRUNC.NTZ R3, R2 ;  /* 0x0000000200037305 */ /* 0x003e24000021f000 */
[----:B0-----:R-:W-:-:S04]  /*13aa0*/  IMAD.MOV R2, RZ, RZ, -R3 ;  /* 0x000000ffff027224 */ /* 0x001fc800078e0a03 */
[----:B------:R-:W-:Y:S02]  /*13ab0*/  IMAD R6, R2, R5, RZ ;  /* 0x0000000502067224 */ /* 0x000fe400078e02ff */
[----:B------:R-:W-:-:S04]  /*13ac0*/  IMAD.MOV.U32 R2, RZ, RZ, RZ ;  /* 0x000000ffff027224 */ /* 0x000fc800078e00ff */
[----:B------:R-:W-:Y:S01]  /*13ad0*/  IMAD.HI.U32 R2, R3, R6, R2 ;  /* 0x0000000603027227 */ /* 0x000fe200078e0002 */
[----:B------:R-:W-:Y:S02]  /*13ae0*/  IABS R6, R17 ;  /* 0x0000001100067213 */ /* 0x000fe40000000000 */
[----:B------:R-:W-:-:S03]  /*13af0*/  IABS R3, R0 ;  /* 0x0000000000037213 */ /* 0x000fc60000000000 */
[----:B------:R-:W-:Y:S02]  /*13b00*/  IMAD.MOV R6, RZ, RZ, -R6 ;  /* 0x000000ffff067224 */ /* 0x000fe400078e0a06 */
        /* <DEDUP_REMOVED lines=16> */
.L_x_1209:
[----:B------:R-:W-:Y:S01]  /*13c10*/  UMOV UR4, URZ ;  /* 0x0000003f00047c82 */ /* 0x000fe20008000000 */
[----:B------:R-:W-:Y:S01]  /*13c20*/  UMOV UR5, URZ ;  /* 0x0000003f00057c82 */ /* 0x000fe20008000000 */
[----:B------:R-:W-:Y:S01]  /*13c30*/  ULDC UR6, c[0x0][0xd3c] ;  /* 0x00034f0000067ab9 */ /* 0x000fe20000000800 */
[----:B------:R-:W-:Y:S02]  /*13c40*/  IMAD.MOV.U32 R16, RZ, RZ, R0 ;  /* 0x000000ffff107224 */ /* 0x000fe400078e0000 */
[----:B------:R-:W-:Y:S02]  /*13c50*/  IMAD.U32 R17, RZ, RZ, UR4 ;  /* 0x00000004ff117e24 */ /* 0x000fe4000f8e00ff */
[----:B------:R-:W-:Y:S02]  /*13c60*/  IMAD.U32 R18, RZ, RZ, UR5 ;  /* 0x00000005ff127e24 */ /* 0x000fe4000f8e00ff */
[----:B------:R-:W-:-:S07]  /*13c70*/  IMAD.U32 R19, RZ, RZ, UR6 ;  /* 0x00000006ff137e24 */ /* 0x000fce000f8e00ff */
.L_x_1217:
[----:B0-----:R0:W3:Y:S01]  /*13c80*/  LDL R3, [R1+0x4] ;  /* 0x0000040001037983 */ /* 0x0010e20000100800 */
[----:B------:R-:W1:Y:S01]  /*13c90*/  S2R R0, SR_TID.X ;  /* 0x0000000000007919 */ /* 0x000e620000002100 */
[----:B------:R-:W-:Y:S05]  /*13ca0*/  WARPSYNC.ALL ;  /* 0x0000000000007948 */ /* 0x000fea0003800000 */
[----:B-1----:R-:W-:Y:S01]  /*13cb0*/  LOP3.LUT R0, R0, 0x1f, RZ, 0xc0, !PT ;  /* 0x0000001f00007812 */ /* 0x002fe200078ec0ff */
[----:B------:R-:W-:Y:S03]  /*13cc0*/  BAR.SYNC.DEFER_BLOCKING 0x4, 0x180 ;  /* 0x0106000000007b1d */ /* 0x000fe60000010000 */
[----:B------:R-:W-:-:S13]  /*13cd0*/  ISETP.NE.AND P0, PT, R0, RZ, PT ;  /* 0x000000ff0000720c */ /* 0x000fda0003f05270 */
[----:B------:R-:W3:Y:S01]  /*13ce0*/  @!P0 S2R R0, SR_CgaCtaId ;  /* 0x0000000000008919 */ /* 0x000ee20000008800 */
[----:B------:R-:W-:-:S04]  /*13cf0*/  @!P0 MOV R2, 0x400 ;  /* 0x0000040000028802 */ /* 0x000fc80000000f00 */
[----:B---3--:R-:W-:-:S05]  /*13d00*/  @!P0 LEA R3, R0, R2, 0x18 ;  /* 0x0000000200038211 */ /* 0x008fca00078ec0ff */
[----:B------:R0:W-:Y:S04]  /*13d10*/  @!P0 STS.128 [R3+0x388d0], R16 ;  /* 0x0388d01003008388 */ /* 0x0001e80000000c00 */
[----:B------:R0:W-:Y:S01]  /*13d20*/  @!P0 STL [R1+0x4], R3 ;  /* 0x0000040301008387 */ /* 0x0001e20000100800 */
[----:B------:R-:W-:Y:S06]  /*13d30*/  BAR.ARV 0x5, 0x180 ;  /* 0x0146000000007b1d */ /* 0x000fec0000002000 */
.L_x_1206:
[----:B------:R-:W-:Y:S02]  /*13d40*/  ULDC UR4, c[0x0][0xd3c] ;  /* 0x00034f0000047ab9 */ /* 0x000fe40000000800 */
[----:B----4-:R-:W-:-:S13]  /*13d50*/  ISETP.GE.AND P0, PT, R19, UR4, PT ;  /* 0x0000000413007c0c */ /* 0x010fda000bf06270 */
[----:B------:R-:W-:Y:S05]  /*13d60*/  @!P0 BRA `(.L_x_1218) ;  /* 0xffffff9000508947 */ /* 0x000fea000383ffff */
[----:B------:R-:W-:Y:S05]  /*13d70*/  BSYNC B8 ;  /* 0x0000000000087941 */ /* 0x000fea0003800000 */
.L_x_1094:
[----:B---3--:R-:W3:Y:S01]  /*13d80*/  LDL.LU R0, [R1+0x5c] ;  /* 0x00005c0001007983 */ /* 0x008ee20000300800 */
[----:B------:R-:W-:Y:S01]  /*13d90*/  BSSY B0, `(.L_x_1219) ;  /* 0x000000b000007945 */ /* 0x000fe20003800000 */
[----:B------:R-:W4:Y:S01]  /*13da0*/  S2R R5, SR_CgaCtaId ;  /* 0x0000000000057919 */ /* 0x000f220000008800 */
[----:B---3--:R-:W-:-:S05]  /*13db0*/  VIADD R0, R0, 0x1 ;  /* 0x0000000100007836 */ /* 0x008fca0000000000 */
[----:B------:R-:W-:-:S04]  /*13dc0*/  LEA.HI R2, R0, R0, RZ, 0x1 ;  /* 0x0000000000027211 */ /* 0x000fc800078f08ff */
[----:B01----:R-:W-:Y:S02]  /*13dd0*/  LOP3.LUT R3, R2, 0xfffffffe, RZ, 0xc0, !PT ;  /* 0xfffffffe02037812 */ /* 0x003fe400078ec0ff */
[----:B------:R-:W-:-:S03]  /*13de0*/  MOV R2, 0x400 ;  /* 0x0000040000027802 */ /* 0x000fc60000000f00 */
[----:B------:R-:W-:Y:S01]  /*13df0*/  IMAD.IADD R0, R0, 0x1, -R3 ;  /* 0x0000000100007824 */ /* 0x000fe200078e0a03 */
[----:B----4-:R-:W-:-:S04]  /*13e00*/  LEA R9, R5, R2, 0x18 ;  /* 0x0000000205097211 */ /* 0x010fc800078ec0ff */
[----:B------:R-:W-:-:S04]  /*13e10*/  SHF.L.U32 R0, R0, 0x1f, RZ ;  /* 0x0000001f00007819 */ /* 0x000fc800000006ff */
[----:B------:R-:W0:Y:S02]  /*13e20*/  SYNCS.PHASECHK.TRANS64.TRYWAIT P0, [R9+URZ+0x38820], R0 ;  /* 0x03882000090075a7 */ /* 0x000e24000800017f */
[----:B0-----:R-:W-:Y:S05]  /*13e30*/  @!P0 BRA `(.L_x_1220) ;  /* 0x0000002000f48947 */ /* 0x001fea0003800000 */
.L_x_1289:
[----:B------:R-:W-:Y:S05]  /*13e40*/  BSYNC B0 ;  /* 0x0000000000007941 */ /* 0x000fea0003800000 */
.L_x_1219:
[----:B------:R-:W-:-:S03]  /*13e50*/  UMOV UR4, 0xffffffff ;  /* 0xffffffff00047882 */ /* 0x000fc60000000000 */
[----:B------:R-:W-:Y:S05]  /*13e60*/  BRA.DIV UR4, `(.L_x_1221) ;  /* 0x0000002204fc7947 */ /* 0x000fea000b800000 */
[----:B0-----:R-:W0:Y:S02]  /*13e70*/  S2R R0, SR_TID.X ;  /* 0x0000000000007919 */ /* 0x001e240000002100 */
[----:B0-----:R-:W-:-:S04]  /*13e80*/  SHF.R.U32.HI R0, RZ, 0x5, R0 ;  /* 0x00000005ff007819 */ /* 0x001fc80000011600 */
[----:B------:R-:W-:-:S05]  /*13e90*/  LOP3.LUT R0, R0, 0x3, RZ, 0xc0, !PT ;  /* 0x0000000300007812 */ /* 0x000fca00078ec0ff */
[----:B------:R0:W1:Y:S02]  /*13ea0*/  SHFL.IDX PT, R14, R0, RZ, 0x1f ;  /* 0x00001fff000e7589 */ /* 0x00006400000e0000 */
.L_x_1292:
[----:B-1----:R-:W-:Y:S01]  /*13eb0*/  ISETP.NE.AND P0, PT, R14, RZ, PT ;  /* 0x000000ff0e00720c */ /* 0x002fe20003f05270 */
[----:B------:R-:W-:-:S12]  /*13ec0*/  BSSY B0, `(.L_x_1222) ;  /* 0x0000020000007945 */ /* 0x000fd80003800000 */
[----:B------:R-:W-:Y:S05]  /*13ed0*/  @P0 BRA `(.L_x_1223) ;  /* 0x0000000000780947 */ /* 0x000fea0003800000 */
[----:B------:R-:W-:-:S03]  /*13ee0*/  UMOV UR4, 0xffffffff ;  /* 0xffffffff00047882 */ /* 0x000fc60000000000 */
[----:B------:R-:W-:Y:S05]  /*13ef0*/  BRA.DIV UR4, `(.L_x_1224) ;  /* 0x00000026040c7947 */ /* 0x000fea000b800000 */
[----:B------:R-:W-:-:S13]  /*13f00*/  ELECT P6, URZ, PT ;  /* 0x00000000003f782f */ /* 0x000fda00038c0000 */
.L_x_1295:
[----:B------:R-:W-:Y:S05]  /*13f10*/  @!P6 BRA `(.L_x_1223) ;  /* 0x000000000068e947 */ /* 0x000fea0003800000 */
[----:B------:R-:W3:Y:S04]  /*13f20*/  LDL R2, [R1+0xc] ;  /* 0x00000c0001027983 */ /* 0x000ee80000100800 */
[----:B------:R-:W4:Y:S01]  /*13f30*/  LDL.LU R6, [R1+0x18] ;  /* 0x0000180001067983 */ /* 0x000f220000300800 */
[----:B0-----:R-:W-:-:S04]  /*13f40*/  VIADD R0, R9, 0x38840 ;  /* 0x0003884009007836 */ /* 0x001fc80000000000 */
[C---:B---3--:R-:W-:Y:S02]  /*13f50*/  IMAD R5, R2.reuse, 0x8, R0 ;  /* 0x0000000802057824 */ /* 0x048fe400078e0200 */
[----:B------:R-:W-:Y:S01]  /*13f60*/  VIADD R2, R2, 0x1 ;  /* 0x0000000102027836 */ /* 0x000fe20000000000 */
[----:B----4-:R-:W-:-:S04]  /*13f70*/  SHF.L.U32 R4, R6, 0x1f, RZ ;  /* 0x0000001f06047819 */ /* 0x010fc800000006ff */
[----:B------:R-:W-:Y:S01]  /*13f80*/  ISETP.NE.AND P1, PT, R2, 0x2, PT ;  /* 0x000000020200780c */ /* 0x000fe20003f25270 */
[----:B------:R-:W0:Y:S03]  /*13f90*/  SYNCS.PHASECHK.TRANS64.TRYWAIT P0, [R5+URZ], R4 ;  /* 0x00000004050075a7 */ /* 0x000e26000800017f */
[----:B------:R-:W-:-:S04]  /*13fa0*/  SEL R3, RZ, 0x1, P1 ;  /* 0x00000001ff037807 */ /* 0x000fc80000800000 */
[----:B------:R-:W-:Y:S02]  /*13fb0*/  LOP3.LUT R6, R6, R3, RZ, 0x3c, !PT ;  /* 0x0000000306067212 */ /* 0x000fe400078e3cff */
[----:B------:R-:W-:Y:S02]  /*13fc0*/  SEL R3, R2, RZ, P1 ;  /* 0x000000ff02037207 */ /* 0x000fe40000800000 */
[----:B------:R-:W-:-:S03]  /*13fd0*/  SHF.L.U32 R2, R6, 0x1f, RZ ;  /* 0x0000001f06027819 */ /* 0x000fc600000006ff */
[----:B------:R-:W-:Y:S01]  /*13fe0*/  IMAD R7, R3, 0x8, R0 ;  /* 0x0000000803077824 */ /* 0x000fe200078e0200 */
[----:B0-----:R-:W-:Y:S06]  /*13ff0*/  @!P0 BRA `(.L_x_1225) ;  /* 0x0000002000ec8947 */ /* 0x001fec0003800000 */
.L_x_1296:
[----:B------:R-:W0:Y:S01]  /*14000*/  LDL.LU R6, [R1+0xc] ;  /* 0x00000c0001067983 */ /* 0x000e220000300800 */
[----:B------:R-:W1:Y:S01]  /*14010*/  SYNCS.PHASECHK.TRANS64.TRYWAIT P0, [R7+URZ], R2 ;  /* 0x00000002070075a7 */ /* 0x000e62000800017f */
[----:B------:R-:W-:-:S04]  /*14020*/  VIADD R0, R9, 0x38860 ;  /* 0x0003886009007836 */ /* 0x000fc80000000000 */
[----:B0-----:R-:W-:Y:S01]  /*14030*/  IMAD R5, R6, 0x8, R0 ;  /* 0x0000000806057824 */ /* 0x001fe200078e0200 */
[----:B-1----:R-:W-:Y:S06]  /*14040*/  @!P0 BRA `(.L_x_1226) ;  /* 0x0000002000ec8947 */ /* 0x002fec0003800000 */
.L_x_1297:
[----:B------:R-:W1:Y:S02]  /*14050*/  SYNCS.PHASECHK.TRANS64.TRYWAIT P0, [R5+URZ], R4 ;  /* 0x00000004050075a7 */ /* 0x000e64000800017f */
[----:B-1----:R-:W-:Y:S05]  /*14060*/  @!P0 BRA `(.L_x_1227) ;  /* 0x0000002000f88947 */ /* 0x002fea0003800000 */
.L_x_1298:
[----:B------:R-:W-:-:S07]  /*14070*/  IMAD R3, R3, 0x8, R0 ;  /* 0x0000000803037824 */ /* 0x000fce00078e0200 */
.L_x_1228:
[----:B---3--:R3:W4:Y:S02]  /*14080*/  SYNCS.PHASECHK.TRANS64.TRYWAIT P0, [R3+URZ], R2 ;  /* 0x00000002030075a7 */ /* 0x008724000800017f */
[----:B----4-:R-:W-:Y:S05]  /*14090*/  @!P0 NANOSLEEP.SYNCS 0x989680 ;  /* 0x009896800000895d */ /* 0x010fea0003900000 */
[----:B------:R-:W4:Y:S02]  /*140a0*/  @!P0 SYNCS.PHASECHK.TRANS64 P0, [R3+URZ], R2 ;  /* 0x00000002030085a7 */ /* 0x000f24000800007f */
[----:B----4-:R-:W-:Y:S05]  /*140b0*/  @!P0 BRA `(.L_x_1228) ;  /* 0xfffffffc00f08947 */ /* 0x010fea000383ffff */
.L_x_1223:
[----:B------:R-:W-:Y:S05]  /*140c0*/  BSYNC B0 ;  /* 0x0000000000007941 */ /* 0x000fea0003800000 */
.L_x_1222:
[----:B------:R-:W-:Y:S05]  /*140d0*/  EXIT ;  /* 0x000000000000794d */ /* 0x000fea0003800000 */
.L_x_1052:
[----:B0-----:R-:W-:-:S04]  /*140e0*/  IMAD.U32 R3, RZ, RZ, UR37 ;  /* 0x00000025ff037e24 */ /* 0x001fc8000f8e00ff */
[----:B------:R0:W1:Y:S03]  /*140f0*/  SYNCS.PHASECHK.TRANS64.TRYWAIT P1, [R3+URZ+0x38800], R4 ;  /* 0x03880004030075a7 */ /* 0x000066000802017f */
[----:B-1----:R-:W-:Y:S05]  /*14100*/  @!P1 NANOSLEEP.SYNCS 0x989680 ;  /* 0x009896800000995d */ /* 0x002fea0003900000 */
[----:B------:R-:W1:Y:S02]  /*14110*/  @!P1 SYNCS.PHASECHK.TRANS64 P1, [R3+URZ+0x38800], R4 ;  /* 0x03880004030095a7 */ /* 0x000e64000802007f */
[----:B-1----:R-:W-:Y:S05]  /*14120*/  @!P1 BRA `(.L_x_1052) ;  /* 0xfffffffc00ec9947 */ /* 0x002fea000383ffff */
[----:B------:R-:W-:Y:S05]  /*14130*/  BRA `(.L_x_1229) ;  /* 0xfffffef000147947 */ /* 0x000fea000383ffff */
.L_x_1056:
[----:B-1----:R1:W2:Y:S02]  /*14140*/  SYNCS.PHASECHK.TRANS64.TRYWAIT P1, [R3+URZ+0x38830], R6 ;  /* 0x03883006030075a7 */ /* 0x0022a4000802017f */
[----:B--2---:R-:W-:Y:S05]  /*14150*/  @!P1 NANOSLEEP.SYNCS 0x989680 ;  /* 0x009896800000995d */ /* 0x004fea0003900000 */
[----:B------:R-:W2:Y:S02]  /*14160*/  @!P1 SYNCS.PHASECHK.TRANS64 P1, [R3+URZ+0x38830], R6 ;  /* 0x03883006030095a7 */ /* 0x000ea4000802007f */
[----:B--2---:R-:W-:Y:S05]  /*14170*/  @!P1 BRA `(.L_x_1056) ;  /* 0xfffffffc00f09947 */ /* 0x004fea000383ffff */
[----:B------:R-:W-:Y:S05]  /*14180*/  BRA `(.L_x_1055) ;  /* 0xfffffef0002c7947 */ /* 0x000fea000383ffff */
.L_x_1057:
[----:B--2---:R-:W-:-:S04]  /*14190*/  IMAD.U32 R5, RZ, RZ, UR37 ;  /* 0x00000025ff057e24 */ /* 0x004fc8000f8e00ff */
[----:B------:R2:W3:Y:S03]  /*141a0*/  SYNCS.PHASECHK.TRANS64.TRYWAIT P1, [R5+URZ+0x38810], R4 ;  /* 0x03881004050075a7 */ /* 0x0004e6000802017f */
[----:B---3--:R-:W-:Y:S05]  /*141b0*/  @!P1 NANOSLEEP.SYNCS 0x989680 ;  /* 0x009896800000995d */ /* 0x008fea0003900000 */
[----:B------:R-:W3:Y:S02]  /*141c0*/  @!P1 SYNCS.PHASECHK.TRANS64 P1, [R5+URZ+0x38810], R4 ;  /* 0x03881004050095a7 */ /* 0x000ee4000802007f */
[----:B---3--:R-:W-:Y:S05]  /*141d0*/  @!P1 BRA `(.L_x_1057) ;  /* 0xfffffffc00ec9947 */ /* 0x008fea000383ffff */
[----:B------:R-:W-:Y:S05]  /*141e0*/  BRA `(.L_x_1230) ;  /* 0xfffffef000b47947 */ /* 0x000fea000383ffff */
.L_x_1061:
[----:B----4-:R4:W0:Y:S02]  /*141f0*/  SYNCS.PHASECHK.TRANS64.TRYWAIT P1, [R3+URZ+0x38850], R6 ;  /* 0x03885006030075a7 */ /* 0x010824000802017f */
[----:B0-----:R-:W-:Y:S05]  /*14200*/  @!P1 NANOSLEEP.SYNCS 0x989680 ;  /* 0x009896800000995d */ /* 0x001fea0003900000 */
[----:B------:R-:W0:Y:S02]  /*14210*/  @!P1 SYNCS.PHASECHK.TRANS64 P1, [R3+URZ+0x38850], R6 ;  /* 0x03885006030095a7 */ /* 0x000e24000802007f */
[----:B0-----:R-:W-:Y:S05]  /*14220*/  @!P1 BRA `(.L_x_1061) ;  /* 0xfffffffc00f09947 */ /* 0x001fea000383ffff */
[----:B------:R-:W-:Y:S05]  /*14230*/  BRA `(.L_x_1060) ;  /* 0xfffffef000c07947 */ /* 0x000fea000383ffff */
.L_x_1066:
[----:B-1----:R-:W-:-:S04]  /*14240*/  IMAD.U32 R5, RZ, RZ, UR5 ;  /* 0x00000005ff057e24 */ /* 0x002fc8000f8e00ff */
[----:B------:R1:W2:Y:S03]  /*14250*/  SYNCS.PHASECHK.TRANS64.TRYWAIT P3, [R5+URZ+0x38830], R4 ;  /* 0x03883004050075a7 */ /* 0x0002a6000806017f */
[----:B--2---:R-:W-:Y:S05]  /*14260*/  @!P3 NANOSLEEP.SYNCS 0x989680 ;  /* 0x009896800000b95d */ /* 0x004fea0003900000 */
[----:B------:R-:W2:Y:S02]  /*14270*/  @!P3 SYNCS.PHASECHK.TRANS64 P3, [R5+URZ+0x38830], R4 ;  /* 0x038830040500b5a7 */ /* 0x000ea4000806007f */
[----:B--2---:R-:W-:Y:S05]  /*14280*/  @!P3 BRA `(.L_x_1066) ;  /* 0xfffffffc00ecb947 */ /* 0x004fea000383ffff */
[----:B------:R-:W-:Y:S05]  /*14290*/  BRA `(.L_x_1065) ;  /* 0xffffff1800447947 */ /* 0x000fea000383ffff */
.L_x_1070:
[----:B-1----:R-:W-:-:S04]  /*142a0*/  IMAD.U32 R5, RZ, RZ, UR5 ;  /* 0x00000005ff057e24 */ /* 0x002fc8000f8e00ff */
[----:B------:R1:W3:Y:S03]  /*142b0*/  SYNCS.PHASECHK.TRANS64.TRYWAIT P3, [R5+URZ+0x38850], R4 ;  /* 0x03885004050075a7 */ /* 0x0002e6000806017f */
[----:B---3--:R-:W-:Y:S05]  /*142c0*/  @!P3 NANOSLEEP.SYNCS 0x989680 ;  /* 0x009896800000b95d */ /* 0x008fea0003900000 */
[----:B------:R-:W3:Y:S02]  /*142d0*/  @!P3 SYNCS.PHASECHK.TRANS64 P3, [R5+URZ+0x38850], R4 ;  /* 0x038850040500b5a7 */ /* 0x000ee4000806007f */
[----:B---3--:R-:W-:Y:S05]  /*142e0*/  @!P3 BRA `(.L_x_1070) ;  /* 0xfffffffc00ecb947 */ /* 0x008fea000383ffff */
[----:B------:R-:W-:Y:S05]  /*142f0*/  BRA `(.L_x_1069) ;  /* 0xffffff1800b47947 */ /* 0x000fea000383ffff */
.L_x_1106:
        /* <DEDUP_REMOVED lines=11> */
.L_x_1232:
[----:B------:R-:W-:Y:S05]  /*143b0*/  BSYNC B0 ;  /* 0x0000000000007941 */ /* 0x000fea0003800000 */
.L_x_1231:
[----:B------:R-:W-:Y:S05]  /*143c0*/  BRA `(.L_x_1233) ;  /* 0xffffff94009c7947 */ /* 0x000fea000383ffff */
.L_x_1108:
[----:B------:R-:W-:Y:S01]  /*143d0*/  BSSY B0, `(.L_x_1234) ;  /* 0x0000006000007945 */ /* 0x000fe20003800000 */
[----:B------:R-:W-:-:S07]  /*143e0*/  IMAD.MOV.U32 R15, RZ, RZ, -0x1 ;  /* 0xffffffffff0f7424 */ /* 0x000fce00078e00ff */
[----:B01----:R-:W-:Y:S05]  /*143f0*/  WARPSYNC.COLLECTIVE R15, `(.L_x_1235) ;  /* 0x000000000f0c7348 */ /* 0x003fea0003c00000 */
[----:B------:R-:W-:Y:S02]  /*14400*/  ELECT P6, UR62, PT ;  /* 0x00000000003e782f */ /* 0x000fe400038c0000 */
[----:B------:R-:W-:Y:S01]  /*14410*/  MOV R14, UR62 ;  /* 0x0000003e000e7c02 */ /* 0x000fe20008000f00 */
[----:B01----:R-:W-:Y:S10]  /*14420*/  ENDCOLLECTIVE ;  /* 0x000000000000791b */ /* 0x003ff40003800000 */
.L_x_1235:
[----:B------:R-:W-:Y:S05]  /*14430*/  BSYNC B0 ;  /* 0x0000000000007941 */ /* 0x000fea0003800000 */
.L_x_1234:
[----:B------:R-:W-:Y:S05]  /*14440*/  BRA `(.L_x_1236) ;  /* 0xffffff9400a87947 */ /* 0x000fea000383ffff */
.L_x_1110:
[----:B-1----:R1:W2:Y:S02]  /*14450*/  SYNCS.PHASECHK.TRANS64.TRYWAIT P0, [R0+URZ+0x38840], R2 ;  /* 0x03884002000075a7 */ /* 0x0022a4000800017f */
[----:B--2---:R-:W-:Y:S05]  /*14460*/  @!P0 NANOSLEEP.SYNCS 0x989680 ;  /* 0x009896800000895d */ /* 0x004fea0003900000 */
[----:B------:R-:W2:Y:S02]  /*14470*/  @!P0 SYNCS.PHASECHK.TRANS64 P0, [R0+URZ+0x38840], R2 ;  /* 0x03884002000085a7 */ /* 0x000ea4000800007f */
[----:B--2---:R-:W-:Y:S05]  /*14480*/  @!P0 BRA `(.L_x_1110) ;  /* 0xfffffffc00f08947 */ /* 0x004fea000383ffff */
[----:B------:R-:W-:Y:S05]  /*14490*/  BRA `(.L_x_1237) ;  /* 0xffffff9800147947 */ /* 0x000fea000383ffff */
.L_x_1114:
[----:B------:R0:W5:Y:S01]  /*144a0*/  LDL R6, [R1+0x38] ;  /* 0x0000380001067983 */ /* 0x0001620000100800 */
[----:B------:R-:W-:Y:S02]  /*144b0*/  IMAD.MOV.U32 R13, RZ, RZ, R2 ;  /* 0x000000ffff0d7224 */ /* 0x000fe400078e0002 */
[----:B------:R-:W-:Y:S02]  /*144c0*/  IMAD.MOV.U32 R12, RZ, RZ, RZ ;  /* 0x000000ffff0c7224 */ /* 0x000fe400078e00ff */
[----:B------:R-:W-:Y:S02]  /*144d0*/  IMAD.MOV.U32 R11, RZ, RZ, 0x181f ;  /* 0x0000181fff0b7424 */ /* 0x000fe400078e00ff */
[----:B------:R-:W-:Y:S02]  /*144e0*/  IMAD.MOV.U32 R15, RZ, RZ, -0x1 ;  /* 0xffffffffff0f7424 */ /* 0x000fe400078e00ff */
[----:B0-----:R-:W-:-:S07]  /*144f0*/  IMAD R17, R17, 0x40, R8 ;  /* 0x0000004011117824 */ /* 0x001fce00078e0208 */
[----:B-----5:R-:W-:Y:S05]  /*14500*/  WARPSYNC.COLLECTIVE R15, `(.L_x_1238) ;  /* 0x000000000f087348 */ /* 0x020fea0003c00000 */
[----:B------:R0:W1:Y:S02]  /*14510*/  SHFL.IDX P6, R14, R13, R12, R11 ;  /* 0x0000000c0d0e7389 */ /* 0x00006400000c000b */
[----:B01---5:R-:W-:Y:S01]  /*14520*/  ENDCOLLECTIVE ;  /* 0x000000000000791b */ /* 0x023fe20003800000 */
.L_x_1238:
[----:B------:R-:W-:Y:S02]  /*14530*/  IMAD.MOV.U32 R13, RZ, RZ, R3 ;  /* 0x000000ffff0d7224 */ /* 0x000fe400078e0003 */
[----:B------:R-:W-:-:S07]  /*14540*/  IMAD.MOV.U32 R4, RZ, RZ, R14 ;  /* 0x000000ffff047224 */ /* 0x000fce00078e000e */
[----:B------:R-:W-:Y:S05]  /*14550*/  WARPSYNC.COLLECTIVE R15, `(.L_x_1239) ;  /* 0x000000000f087348 */ /* 0x000fea0003c00000 */
[----:B------:R0:W1:Y:S02]  /*14560*/  SHFL.IDX P6, R14, R13, R12, R11 ;  /* 0x0000000c0d0e7389 */ /* 0x00006400000c000b */
[----:B01----:R-:W-:Y:S01]  /*14570*/  ENDCOLLECTIVE ;  /* 0x000000000000791b */ /* 0x003fe20003800000 */
.L_x_1239:
[----:B------:R-:W-:Y:S02]  /*14580*/  IMAD.MOV.U32 R13, RZ, RZ, R2 ;  /* 0x000000ffff0d7224 */ /* 0x000fe400078e0002 */
[----:B------:R-:W-:Y:S02]  /*14590*/  IMAD.MOV.U32 R12, RZ, RZ, 0x1 ;  /* 0x00000001ff0c7424 */ /* 0x000fe400078e00ff */
[----:B------:R-:W-:-:S07]  /*145a0*/  IMAD.MOV.U32 R5, RZ, RZ, R14 ;  /* 0x000000ffff057224 */ /* 0x000fce00078e000e */
[----:B------:R-:W-:Y:S05]  /*145b0*/  WARPSYNC.COLLECTIVE R15, `(.L_x_1240) ;  /* 0x000000000f087348 */ /* 0x000fea0003c00000 */
[----:B------:R0:W1:Y:S02]  /*145c0*/  SHFL.IDX P6, R14, R13, R12, R11 ;  /* 0x0000000c0d0e7389 */ /* 0x00006400000c000b */
[----:B01----:R-:W-:Y:S01]  /*145d0*/  ENDCOLLECTIVE ;  /* 0x000000000000791b */ /* 0x003fe20003800000 */
.L_x_1240:
[----:B------:R-:W-:Y:S02]  /*145e0*/  IMAD.MOV.U32 R13, RZ, RZ, R3 ;  /* 0x000000ffff0d7224 */ /* 0x000fe400078e0003 */
[----:B------:R-:W-:Y:S02]  /*145f0*/  IMAD R0, R6, R7, RZ ;  /* 0x0000000706007224 */ /* 0x000fe400078e02ff */
[----:B------:R-:W-:-:S07]  /*14600*/  IMAD.MOV.U32 R6, RZ, RZ, R14 ;  /* 0x000000ffff067224 */ /* 0x000fce00078e000e */
[----:B------:R-:W-:Y:S05]  /*14610*/  WARPSYNC.COLLECTIVE R15, `(.L_x_1241) ;  /* 0x000000000f087348 */ /* 0x000fea0003c00000 */
[----:B------:R0:W1:Y:S02]  /*14620*/  SHFL.IDX P6, R14, R13, R12, R11 ;  /* 0x0000000c0d0e7389 */ /* 0x00006400000c000b */
[----:B01----:R-:W-:Y:S01]  /*14630*/  ENDCOLLECTIVE ;  /* 0x000000000000791b */ /* 0x003fe20003800000 */
.L_x_1241:
[C---:B------:R-:W-:Y:S01]  /*14640*/  ISETP.GE.AND P1, PT, R17.reuse, R0, PT ;  /* 0x000000001100720c */ /* 0x040fe20003f26270 */
[----:B------:R-:W-:-:S05]  /*14650*/  VIADD R7, R17, 0x10 ;  /* 0x0000001011077836 */ /* 0x000fca0000000000 */
[----:B------:R0:W-:Y:S07]  /*14660*/  STL [R1+0x4c], R7 ;  /* 0x00004c0701007387 */ /* 0x0001ee0000100800 */
[----:B------:R-:W-:Y:S01]  /*14670*/  @!P1 LEA R5, P2, R10, R5, 0x1 ;  /* 0x000000050a059211 */ /* 0x000fe200078408ff */
[----:B------:R-:W-:Y:S02]  /*14680*/  IMAD.MOV.U32 R13, RZ, RZ, R2 ;  /* 0x000000ffff0d7224 */ /* 0x000fe400078e0002 */
[----:B------:R-:W-:-:S02]  /*14690*/  IMAD.MOV.U32 R12, RZ, RZ, 0x2 ;  /* 0x00000002ff0c7424 */ /* 0x000fc400078e00ff */
[----:B------:R-:W-:-:S05]  /*146a0*/  @!P1 IMAD.X R4, RZ, RZ, R4, P2 ;  /* 0x000000ffff049224 */ /* 0x000fca00010e0604 */
[----:B------:R-:W-:-:S04]  /*146b0*/  @!P1 LOP3.LUT R5, R5, R4, RZ, 0x3c, !PT ;  /* 0x0000000405059212 */ /* 0x000fc800078e3cff */
[----:B------:R-:W-:-:S04]  /*146c0*/  @!P1 LOP3.LUT R4, R5, R4, RZ, 0x3c, !PT ;  /* 0x0000000405049212 */ /* 0x000fc800078e3cff */
[----:B------:R-:W-:-:S05]  /*146d0*/  @!P1 LOP3.LUT R5, R5, R4, RZ, 0x3c, !PT ;  /* 0x0000000405059212 */ /* 0x000fca00078e3cff */
[----:B------:R-:W-:Y:S01]  /*146e0*/  @!PT LDS RZ, [RZ] ;  /* 0x00000000fffff984 */ /* 0x000fe20000000800 */
[----:B------:R-:W-:Y:S01]  /*146f0*/  @!PT LDS RZ, [RZ] ;  /* 0x00000000fffff984 */ /* 0x000fe20000000800 */
[----:B------:R-:W-:Y:S01]  /*14700*/  @!PT LDS RZ, [RZ] ;  /* 0x00000000fffff984 */ /* 0x000fe20000000800 */
[----:B------:R1:W-:Y:S01]  /*14710*/  @!P1 LDGSTS.E.BYPASS.LTC128B.128 [R9+0x20400], desc[UR38][R4.64], !P0 ;  /* 0x2040000004099fae */ /* 0x0003e2000c101d66 */
[----:B------:R-:W-:Y:S01]  /*14720*/  ISETP.GE.AND P1, PT, R7, R0, PT ;  /* 0x000000000700720c */ /* 0x000fe20003f26270 */
[----:B0-----:R-:W-:-:S05]  /*14730*/  VIADD R7, R17, 0x20 ;  /* 0x0000002011077836 */ /* 0x001fca0000000000 */
[----:B------:R0:W-:Y:S01]  /*14740*/  STL [R1+0x58], R7 ;  /* 0x0000580701007387 */ /* 0x0001e20000100800 */
[----:B-1----:R-:W-:-:S07]  /*14750*/  IMAD.MOV.U32 R4, RZ, RZ, R14 ;  /* 0x000000ffff047224 */ /* 0x002fce00078e000e */
[----:B0-----:R-:W-:Y:S05]  /*14760*/  WARPSYNC.COLLECTIVE R15, `(.L_x_1242) ;  /* 0x000000000f087348 */ /* 0x001fea0003c00000 */
[----:B------:R1:W2:Y:S02]  /*14770*/  SHFL.IDX P6, R14, R13, R12, R11 ;  /* 0x0000000c0d0e7389 */ /* 0x0002a400000c000b */
[----:B012---:R-:W-:Y:S01]  /*14780*/  ENDCOLLECTIVE ;  /* 0x000000000000791b */ /* 0x007fe20003800000 */
.L_x_1242:
        /* <DEDUP_REMOVED lines=10> */
.L_x_1243:
        /* <DEDUP_REMOVED lines=11> */
.L_x_1244:
        /* <DEDUP_REMOVED lines=14> */
.L_x_1245:
[----:B------:R-:W-:Y:S01]  /*149c0*/  IMAD.MOV.U32 R3, RZ, RZ, R14 ;  /* 0x000000ffff037224 */ /* 0x000fe200078e000e */
[----:B------:R-:W-:Y:S06]  /*149d0*/  BRA `(.L_x_1246) ;  /* 0xffffff9c007c7947 */ /* 0x000fec000383ffff */
.L_x_1118:
[----:B------:R-:W2:Y:S04]  /*149e0*/  LDL.LU R12, [R1+0x38] ;  /* 0x00003800010c7983 */ /* 0x000ea80000300800 */
[----:B------:R-:W3:Y:S04]  /*149f0*/  LDL.LU R11, [R1+0x4c] ;  /* 0x00004c00010b7983 */ /* 0x000ee80000300800 */
[----:B------:R-:W4:Y:S04]  /*14a00*/  LDL.LU R9, [R1+0x58] ;  /* 0x0000580001097983 */ /* 0x000f280000300800 */
[----:B------:R-:W5:Y:S01]  /*14a10*/  LDL.LU R8, [R1+0x8] ;  /* 0x0000080001087983 */ /* 0x000f620000300800 */
[----:B------:R-:W-:Y:S01]  /*14a20*/  BSSY B0, `(.L_x_1247) ;  /* 0x0000017000007945 */ /* 0x000fe20003800000 */
[----:B------:R-:W-:-:S02]  /*14a30*/  IMAD.MOV.U32 R13, RZ, RZ, R4 ;  /* 0x000000ffff0d7224 */ /* 0x000fc400078e0004 */
[----:B------:R-:W-:Y:S02]  /*14a40*/  IMAD.MOV.U32 R15, RZ, RZ, -0x1 ;  /* 0xffffffffff0f7424 */ /* 0x000fe400078e00ff */
[----:B--2---:R-:W-:Y:S02]  /*14a50*/  IMAD R7, R12, R7, RZ ;  /* 0x000000070c077224 */ /* 0x004fe400078e02ff */
[----:B------:R-:W-:-:S03]  /*14a60*/  IMAD.MOV.U32 R12, RZ, RZ, RZ ;  /* 0x000000ffff0c7224 */ /* 0x000fc600078e00ff */
[-C--:B------:R-:W-:Y:S02]  /*14a70*/  ISETP.GE.AND P2, PT, R17, R7.reuse, PT ;  /* 0x000000071100720c */ /* 0x080fe40003f46270 */
[-C--:B---3--:R-:W-:Y:S01]  /*14a80*/  ISETP.GE.AND P3, PT, R11, R7.reuse, PT ;  /* 0x000000070b00720c */ /* 0x088fe20003f66270 */
[----:B------:R-:W-:Y:S01]  /*14a90*/  IMAD.MOV.U32 R11, RZ, RZ, 0x181f ;  /* 0x0000181fff0b7424 */ /* 0x000fe200078e00ff */
[----:B----4-:R-:W-:Y:S02]  /*14aa0*/  ISETP.GE.AND P4, PT, R9, R7, PT ;  /* 0x000000070900720c */ /* 0x010fe40003f86270 */
[----:B-----5:R-:W-:-:S07]  /*14ab0*/  LOP3.LUT R8, R8, 0xffffffdf, RZ, 0xc0, !PT ;  /* 0xffffffdf08087812 */ /* 0x020fce00078ec0ff */
[----:B------:R-:W-:-:S04]  /*14ac0*/  @!P2 LOP3.LUT R2, R5, 0x40, RZ, 0xc0, !PT ;  /* 0x000000400502a812 */ /* 0x000fc800078ec0ff */
[----:B------:R-:W-:-:S04]  /*14ad0*/  @!P2 SHF.R.U32.HI R2, RZ, 0x2, R2 ;  /* 0x00000002ff02a819 */ /* 0x000fc80000011602 */
[----:B------:R-:W-:Y:S02]  /*14ae0*/  @!P2 ISETP.NE.U32.AND P6, PT, R2, RZ, PT ;  /* 0x000000ff0200a20c */ /* 0x000fe40003fc5070 */
[----:B------:R-:W-:-:S04]  /*14af0*/  @!P2 LOP3.LUT R2, R6, 0x80, RZ, 0xc0, !PT ;  /* 0x000000800602a812 */ /* 0x000fc800078ec0ff */
[----:B------:R-:W-:-:S07]  /*14b00*/  @!P2 SHF.R.U32.HI R2, RZ, 0x3, R2 ;  /* 0x00000003ff02a819 */ /* 0x000fce0000011602 */
[----:B------:R-:W-:Y:S02]  /*14b10*/  @P6 LOP3.LUT R8, R8, 0x20, RZ, 0xfc, !PT ;  /* 0x0000002008086812 */ /* 0x000fe400078efcff */
[----:B------:R-:W-:Y:S02]  /*14b20*/  @!P2 ISETP.NE.U32.AND P6, PT, R2, RZ, PT ;  /* 0x000000ff0200a20c */ /* 0x000fe40003fc5070 */
[----:B------:R-:W-:-:S11]  /*14b30*/  LOP3.LUT R8, R8, 0xffffffef, RZ, 0xc0, !PT ;  /* 0xffffffef08087812 */ /* 0x000fd600078ec0ff */
[----:B------:R-:W-:-:S05]  /*14b40*/  @P6 LOP3.LUT R8, R8, 0x10, RZ, 0xfc, !PT ;  /* 0x0000001008086812 */ /* 0x000fca00078efcff */
[----:B------:R0:W-:Y:S02]  /*14b50*/  STL [R1+0x8], R8 ;  /* 0x0000080801007387 */ /* 0x0001e40000100800 */
[----:B0-----:R-:W-:Y:S05]  /*14b60*/  WARPSYNC.COLLECTIVE R15, `(.L_x_1248) ;  /* 0x000000000f087348 */ /* 0x001fea0003c00000 */
[----:B------:R1:W2:Y:S02]  /*14b70*/  SHFL.IDX P6, R14, R13, R12, R11 ;  /* 0x0000000c0d0e7389 */ /* 0x0002a400000c000b */
[----:B012---:R-:W-:Y:S01]  /*14b80*/  ENDCOLLECTIVE ;  /* 0x000000000000791b */ /* 0x007fe20003800000 */
.L_x_1248:
[----:B------:R-:W-:Y:S05]  /*14b90*/  BSYNC B0 ;  /* 0x0000000000007941 */ /* 0x000fea0003800000 */
.L_x_1247:
[----:B------:R0:W-:Y:S04]  /*14ba0*/  STL [R1+0x68], R7 ;  /* 0x0000680701007387 */ /* 0x0001e80000100800 */
[----:B0-----:R0:W5:Y:S04]  /*14bb0*/  LDL.LU R7, [R1+0x8] ;  /* 0x0000080001077983 */ /* 0x0011680000300800 */
[----:B------:R0:W5:Y:S01]  /*14bc0*/  LDL R17, [R1+0x14] ;  /* 0x0000140001117983 */ /* 0x0001620000100800 */
[----:B------:R-:W-:Y:S02]  /*14bd0*/  IMAD.MOV.U32 R13, RZ, RZ, R0 ;  /* 0x000000ffff0d7224 */ /* 0x000fe400078e0000 */
[----:B------:R-:W-:-:S02]  /*14be0*/  IMAD.MOV.U32 R12, RZ, RZ, RZ ;  /* 0x000000ffff0c7224 */ /* 0x000fc400078e00ff */
[----:B------:R-:W-:Y:S02]  /*14bf0*/  IMAD.MOV.U32 R11, RZ, RZ, 0x181f ;  /* 0x0000181fff0b7424 */ /* 0x000fe400078e00ff */
[----:B------:R-:W-:Y:S02]  /*14c00*/  IMAD.MOV.U32 R15, RZ, RZ, -0x1 ;  /* 0xffffffffff0f7424 */ /* 0x000fe400078e00ff */
[----:B0-----:R-:W-:-:S07]  /*14c10*/  IMAD.MOV.U32 R2, RZ, RZ, R14 ;  /* 0x000000ffff027224 */ /* 0x001fce00078e000e */
[----:B-----5:R-:W-:Y:S05]  /*14c20*/  WARPSYNC.COLLECTIVE R15, `(.L_x_1249) ;  /* 0x000000000f087348 */ /* 0x020fea0003c00000 */
[----:B------:R0:W1:Y:S02]  /*14c30*/  SHFL.IDX P6, R14, R13, R12, R11 ;  /* 0x0000000c0d0e7389 */ /* 0x00006400000c000b */
[----:B01---5:R-:W-:Y:S01]  /*14c40*/  ENDCOLLECTIVE ;  /* 0x000000000000791b */ /* 0x023fe20003800000 */
.L_x_1249:
[----:B------:R-:W-:Y:S02]  /*14c50*/  IMAD.MOV.U32 R13, RZ, RZ, R4 ;  /* 0x000000ffff0d7224 */ /* 0x000fe400078e0004 */
[----:B------:R-:W-:Y:S02]  /*14c60*/  IMAD.MOV.U32 R12, RZ, RZ, 0x1 ;  /* 0x00000001ff0c7424 */ /* 0x000fe400078e00ff */
[----:B------:R-:W-:-:S05]  /*14c70*/  IMAD.MOV.U32 R3, RZ, RZ, R14 ;  /* 0x000000ffff037224 */ /* 0x000fca00078e000e */
[----:B------:R-:W-:-:S05]  /*14c80*/  @!P2 LEA R3, P6, R10, R3, 0x1 ;  /* 0x000000030a03a211 */ /* 0x000fca00078c08ff */
[----:B------:R-:W-:-:S05]  /*14c90*/  @!P2 IMAD.X R2, RZ, RZ, R2, P6 ;  /* 0x000000ffff02a224 */ /* 0x000fca00030e0602 */
[----:B------:R-:W-:-:S04]  /*14ca0*/  @!P2 LOP3.LUT R3, R3, R2, RZ, 0x3c, !PT ;  /* 0x000000020303a212 */ /* 0x000fc800078e3cff */
[----:B------:R-:W-:-:S04]  /*14cb0*/  @!P2 LOP3.LUT R2, R3, R2, RZ, 0x3c, !PT ;  /* 0x000000020302a212 */ /* 0x000fc800078e3cff */
[----:B------:R-:W-:Y:S02]  /*14cc0*/  @!P2 LOP3.LUT R3, R3, R2, RZ, 0x3c, !PT ;  /* 0x000000020303a212 */ /* 0x000fe400078e3cff */
[----:B------:R-:W-:-:S04]  /*14cd0*/  LOP3.LUT R7, R7, 0xffff7fff, RZ, 0xc0, !PT ;  /* 0xffff7fff07077812 */ /* 0x000fc800078ec0ff */
[----:B------:R-:W-:-:S04]  /*14ce0*/  @P0 LOP3.LUT R7, R7, 0x8000, RZ, 0xfc, !PT ;  /* 0x0000800007070812 */ /* 0x000fc800078efcff */
[C---:B------:R-:W-:Y:S02]  /*14cf0*/  LOP3.LUT P0, RZ, R7.reuse, 0x8, RZ, 0xc0, !PT ;  /* 0x0000000807ff7812 */ /* 0x040fe4000780c0ff */
[----:B------:R-:W-:-:S04]  /*14d00*/  LOP3.LUT R7, R7, 0xffffbfff, RZ, 0xc0, !PT ;  /* 0xffffbfff07077812 */ /* 0x000fc800078ec0ff */
[----:B------:R-:W-:-:S04]  /*14d10*/  @P1 LOP3.LUT R7, R7, 0x4000, RZ, 0xfc, !PT ;  /* 0x0000400007071812 */ /* 0x000fc800078efcff */
[C---:B------:R-:W-:Y:S02]  /*14d20*/  LOP3.LUT P1, RZ, R7.reuse, 0x4, RZ, 0xc0, !PT ;  /* 0x0000000407ff7812 */ /* 0x040fe4000782c0ff */
[----:B------:R-:W-:Y:S01]  /*14d30*/  LOP3.LUT R7, R7, 0xffffdfff, RZ, 0xc0, !PT ;  /* 0xffffdfff07077812 */ /* 0x000fe200078ec0ff */
[----:B------:R-:W-:Y:S01]  /*14d40*/  @!PT LDS RZ, [RZ] ;  /* 0x00000000fffff984 */ /* 0x000fe20000000800 */
[----:B------:R-:W-:Y:S01]  /*14d50*/  @!PT LDS RZ, [RZ] ;  /* 0x00000000fffff984 */ /* 0x000fe20000000800 */
[----:B------:R-:W-:Y:S01]  /*14d60*/  @!PT LDS RZ, [RZ] ;  /* 0x00000000fffff984 */ /* 0x000fe20000000800 */
[----:B------:R0:W-:Y:S03]  /*14d70*/  @!P2 LDGSTS.E.BYPASS.LTC128B.128 [R17+0x26400], desc[UR38][R2.64], !P0 ;  /* 0x264000000211afae */ /* 0x0001e6000c101d66 */
[----:B------:R-:W-:-:S04]  /*14d80*/  @P3 LOP3.LUT R7, R7, 0x2000, RZ, 0xfc, !PT ;  /* 0x0000200007073812 */ /* 0x000fc800078efcff */
[C---:B------:R-:W-:Y:S02]  /*14d90*/  LOP3.LUT P3, RZ, R7.reuse, 0x2, RZ, 0xc0, !PT ;  /* 0x0000000207ff7812 */ /* 0x040fe4000786c0ff */
[----:B------:R-:W-:Y:S01]  /*14da0*/  LOP3.LUT R7, R7, 0xfffffbff, RZ, 0xc0, !PT ;  /* 0xfffffbff07077812 */ /* 0x000fe200078ec0ff */
[----:B------:R0:W-:Y:S03]  /*14db0*/  @!P2 LDGSTS.E.BYPASS.LTC128B.128 [R17+0x28400], desc[UR38][R2.64+0x80], !P1 ;  /* 0x284000800211afae */ /* 0x0001e6000c901d66 */
[----:B------:R-:W-:-:S04]  /*14dc0*/  @P4 LOP3.LUT R7, R7, 0x400, RZ, 0xfc, !PT ;  /* 0x0000040007074812 */ /* 0x000fc800078efcff */
[C---:B------:R-:W-:Y:S02]  /*14dd0*/  LOP3.LUT P0, RZ, R7.reuse, 0x8000, RZ, 0xc0, !PT ;  /* 0x0000800007ff7812 */ /* 0x040fe4000780c0ff */
[C---:B------:R-:W-:Y:S01]  /*14de0*/  LOP3.LUT P1, RZ, R7.reuse, 0x4000, RZ, 0xc0, !PT ;  /* 0x0000400007ff7812 */ /* 0x040fe2000782c0ff */
[----:B------:R0:W-:Y:S01]  /*14df0*/  @!P2 LDGSTS.E.BYPASS.LTC128B.128 [R17+0x2a400], desc[UR38][R2.64+0x100], !P3 ;  /* 0x2a4001000211afae */ /* 0x0001e2000d901d66 */
[C---:B------:R-:W-:Y:S02]  /*14e00*/  LOP3.LUT P6, RZ, R7.reuse, 0x20, RZ, 0xc0, !PT ;  /* 0x0000002007ff7812 */ /* 0x040fe400078cc0ff */
[C---:B------:R-:W-:Y:S01]  /*14e10*/  LOP3.LUT P3, RZ, R7.reuse, 0x2000, RZ, 0xc0, !PT ;  /* 0x0000200007ff7812 */ /* 0x040fe2000786c0ff */
[----:B------:R0:W-:Y:S01]  /*14e20*/  @!P2 LDGSTS.E.BYPASS.LTC128B.128 [R17+0x2c400], desc[UR38][R2.64+0x180], !P5 ;  /* 0x2c4001800211afae */ /* 0x0001e2000e901d66 */
[C---:B------:R-:W-:Y:S02]  /*14e30*/  LOP3.LUT P4, RZ, R7.reuse, 0x10, RZ, 0xc0, !PT ;  /* 0x0000001007ff7812 */ /* 0x040fe4000788c0ff */
[----:B------:R-:W-:-:S03]  /*14e40*/  LOP3.LUT R7, R7, 0xfffff7ff, RZ, 0xc0, !PT ;  /* 0xfffff7ff07077812 */ /* 0x000fc600078ec0ff */
[----:B------:R0:W-:Y:S01]  /*14e50*/  @!P2 LDGSTS.E.BYPASS.LTC128B.128 [R17+0x2e400], desc[UR38][R2.64+0x200], !P0 ;  /* 0x2e4002000211afae */ /* 0x0001e2000c101d66 */
[----:B------:R-:W-:-:S03]  /*14e60*/  @P5 LOP3.LUT R7, R7, 0x800, RZ, 0xfc, !PT ;  /* 0x0000080007075812 */ /* 0x000fc600078efcff */
[----:B------:R0:W-:Y:S01]  /*14e70*/  @!P2 LDGSTS.E.BYPASS.LTC128B.128 [R17+0x30400], desc[UR38][R2.64+0x280], !P1 ;  /* 0x304002800211afae */ /* 0x0001e2000c901d66 */
[----:B------:R-:W-:Y:S02]  /*14e80*/  LOP3.LUT P5, RZ, R7, 0x4, RZ, 0xc0, !PT ;  /* 0x0000000407ff7812 */ /* 0x000fe400078ac0ff */
[----:B------:R-:W-:Y:S01]  /*14e90*/  @!P3 LOP3.LUT R8, R5, 0x40, RZ, 0xc0, !PT ;  /* 0x000000400508b812 */ /* 0x000fe200078ec0ff */
[----:B------:R0:W-:Y:S01]  /*14ea0*/  @!P2 LDGSTS.E.BYPASS.LTC128B.128 [R17+0x32400], desc[UR38][R2.64+0x300], P6 ;  /* 0x324003000211afae */ /* 0x0001e2000b101d66 */
[----:B------:R-:W-:Y:S02]  /*14eb0*/  LOP3.LUT R7, R7, 0xffffefff, RZ, 0xc0, !PT ;  /* 0xffffefff07077812 */ /* 0x000fe400078ec0ff */
[----:B------:R-:W-:-:S07]  /*14ec0*/  @!P3 SHF.R.U32.HI R8, RZ, 0x2, R8 ;  /* 0x00000002ff08b819 */ /* 0x000fce0000011608 */
[----:B0-----:R-:W-:Y:S05]  /*14ed0*/  WARPSYNC.COLLECTIVE R15, `(.L_x_1250) ;  /* 0x000000000f087348 */ /* 0x001fea0003c00000 */
[----:B------:R1:W2:Y:S02]  /*14ee0*/  SHFL.IDX P6, R14, R13, R12, R11 ;  /* 0x0000000c0d0e7389 */ /* 0x0002a400000c000b */
[----:B012---:R-:W-:Y:S01]  /*14ef0*/  ENDCOLLECTIVE ;  /* 0x000000000000791b */ /* 0x007fe20003800000 */
.L_x_1250:
[----:B------:R-:W-:Y:S01]  /*14f00*/  @!PT LDS RZ, [RZ] ;  /* 0x00000000fffff984 */ /* 0x000fe20000000800 */
[----:B------:R-:W-:Y:S01]  /*14f10*/  @!PT LDS RZ, [RZ] ;  /* 0x00000000fffff984 */ /* 0x000fe20000000800 */
[----:B------:R-:W-:Y:S01]  /*14f20*/  @!PT LDS RZ, [RZ] ;  /* 0x00000000fffff984 */ /* 0x000fe20000000800 */
[----:B------:R0:W-:Y:S01]  /*14f30*/  @!P2 LDGSTS.E.BYPASS.LTC128B.128 [R17+0x34400], desc[UR38][R2.64+0x380], P4 ;  /* 0x344003800211afae */ /* 0x0001e2000a101d66 */
[----:B------:R-:W-:Y:S02]  /*14f40*/  @!P3 ISETP.NE.U32.AND P2, PT, R8, RZ, PT ;  /* 0x000000ff0800b20c */ /* 0x000fe40003f45070 */
[----:B------:R-:W-:Y:S02]  /*14f50*/  @P5 LOP3.LUT R7, R7, 0x1000, RZ, 0xfc, !PT ;  /* 0x0000100007075812 */ /* 0x000fe400078efcff */
[----:B------:R-:W-:Y:S02]  /*14f60*/  @!P3 LOP3.LUT R8, R6, 0x80, RZ, 0xc0, !PT ;  /* 0x000000800608b812 */ /* 0x000fe400078ec0ff */
[C---:B------:R-:W-:Y:S02]  /*14f70*/  LOP3.LUT P5, RZ, R7.reuse, 0x8, RZ, 0xc0, !PT ;  /* 0x0000000807ff7812 */ /* 0x040fe400078ac0ff */
[----:B------:R-:W-:Y:S01]  /*14f80*/  LOP3.LUT R7, R7, 0xffffffdf, RZ, 0xc0, !PT ;  /* 0xffffffdf07077812 */ /* 0x000fe200078ec0ff */
[----:B------:R-:W-:Y:S01]  /*14f90*/  IMAD.MOV.U32 R13, RZ, RZ, R0 ;  /* 0x000000ffff0d7224 */ /* 0x000fe200078e0000 */
[----:B------:R-:W-:-:S03]  /*14fa0*/  @!P3 SHF.R.U32.HI R8, RZ, 0x3, R8 ;  /* 0x00000003ff08b819 */ /* 0x000fc60000011608 */
[----:B------:R-:W-:Y:S02]  /*14fb0*/  @P2 LOP3.LUT R7, R7, 0x20, RZ, 0xfc, !PT ;  /* 0x0000002007072812 */ /* 0x000fe400078efcff */
[----:B------:R-:W-:Y:S02]  /*14fc0*/  @!P3 ISETP.NE.U32.AND P4, PT, R8, RZ, PT ;  /* 0x000000ff0800b20c */ /* 0x000fe40003f85070 */
[----:B------:R-:W1:Y:S01]  /*14fd0*/  S2R R8, SR_TID.X ;  /* 0x0000000000087919 */ /* 0x000e620000002100 */
[----:B0-----:R-:W-:-:S10]  /*14fe0*/  IMAD.MOV.U32 R9, RZ, RZ, R14 ;  /* 0x000000ffff097224 */ /* 0x001fd400078e000e */
[----:B-1----:R-:W-:Y:S05]  /*14ff0*/  WARPSYNC.COLLECTIVE R15, `(.L_x_1251) ;  /* 0x000000000f087348 */ /* 0x002fea0003c00000 */
[----:B------:R0:W2:Y:S02]  /*15000*/  SHFL.IDX P6, R14, R13, R12, R11 ;  /* 0x0000000c0d0e7389 */ /* 0x0000a400000c000b */
[----:B012---:R-:W-:Y:S01]  /*15010*/  ENDCOLLECTIVE ;  /* 0x000000000000791b */ /* 0x007fe20003800000 */
.L_x_1251:
[----:B------:R-:W-:Y:S02]  /*15020*/  IMAD.MOV.U32 R13, RZ, RZ, R4 ;  /* 0x000000ffff0d7224 */ /* 0x000fe400078e0004 */
[----:B------:R-:W-:Y:S01]  /*15030*/  IMAD.MOV.U32 R12, RZ, RZ, 0x2 ;  /* 0x00000002ff0c7424 */ /* 0x000fe200078e00ff */
[----:B------:R-:W-:Y:S02]  /*15040*/  @!P3 LEA R10, P2, R10, R14, 0x1 ;  /* 0x0000000e0a0ab211 */ /* 0x000fe400078408ff */
[----:B------:R-:W-:-:S03]  /*15050*/  LOP3.LUT P6, RZ, R7, 0x20, RZ, 0xc0, !PT ;  /* 0x0000002007ff7812 */ /* 0x000fc600078cc0ff */
[----:B------:R-:W-:Y:S01]  /*15060*/  @!P3 IMAD.X R9, RZ, RZ, R9, P2 ;  /* 0x000000ffff09b224 */ /* 0x000fe200010e0609 */
[----:B------:R-:W-:Y:S01]  /*15070*/  LOP3.LUT P2, RZ, R7, 0x2, RZ, 0xc0, !PT ;  /* 0x0000000207ff7812 */ /* 0x000fe2000784c0ff */
[----:B------:R-:W-:Y:S02]  /*15080*/  @!P3 IMAD.MOV.U32 R2, RZ, RZ, R10 ;  /* 0x000000ffff02b224 */ /* 0x000fe400078e000a */
[----:B------:R-:W-:-:S05]  /*15090*/  @!P3 IMAD.MOV.U32 R3, RZ, RZ, R9 ;  /* 0x000000ffff03b224 */ /* 0x000fca00078e0009 */
[----:B------:R-:W-:Y:S01]  /*150a0*/  @!PT LDS RZ, [RZ] ;  /* 0x00000000fffff984 */ /* 0x000fe20000000800 */
[----:B------:R-:W-:Y:S01]  /*150b0*/  @!PT LDS RZ, [RZ] ;  /* 0x00000000fffff984 */ /* 0x000fe20000000800 */
[----:B------:R-:W-:Y:S01]  /*150c0*/  @!PT LDS RZ, [RZ] ;  /* 0x00000000fffff984 */ /* 0x000fe20000000800 */
[----:B------:R0:W-:Y:S01]  /*150d0*/  @!P3 LDGSTS.E.BYPASS.LTC128B.128 [R17+0x26c00], desc[UR38][R2.64], !P5 ;  /* 0x26c000000211bfae */ /* 0x0001e2000e901d66 */
[----:B------:R-:W-:-:S13]  /*150e0*/  LOP3.LUT P5, RZ, R7, 0x1000, RZ, 0xc0, !PT ;  /* 0x0000100007ff7812 */ /* 0x000fda00078ac0ff */
[----:B------:R0:W-:Y:S01]  /*150f0*/  @!P3 LDGSTS.E.BYPASS.LTC128B.128 [R17+0x28c00], desc[UR38][R2.64+0x80], !P5 ;  /* 0x28c000800211bfae */ /* 0x0001e2000e901d66 */
[C---:B------:R-:W-:Y:S02]  /*15100*/  LOP3.LUT P5, RZ, R7.reuse, 0x800, RZ, 0xc0, !PT ;  /* 0x0000080007ff7812 */ /* 0x040fe400078ac0ff */
[----:B------:R-:W-:Y:S01]  /*15110*/  LOP3.LUT R7, R7, 0xffffff7f, RZ, 0xc0, !PT ;  /* 0xffffff7f07077812 */ /* 0x000fe200078ec0ff */
[----:B------:R0:W-:Y:S03]  /*15120*/  @!P3 LDGSTS.E.BYPASS.LTC128B.128 [R17+0x2ac00], desc[UR38][R2.64+0x100], !P2 ;  /* 0x2ac001000211bfae */ /* 0x0001e6000d101d66 */
[----:B------:R-:W-:-:S04]  /*15130*/  @P2 LOP3.LUT R7, R7, 0x80, RZ, 0xfc, !PT ;  /* 0x0000008007072812 */ /* 0x000fc800078efcff */
[C---:B------:R-:W-:Y:S02]  /*15140*/  LOP3.LUT P2, RZ, R7.reuse, 0x4, RZ, 0xc0, !PT ;  /* 0x0000000407ff7812 */ /* 0x040fe4000784c0ff */
[----:B------:R-:W-:Y:S01]  /*15150*/  LOP3.LUT R7, R7, 0xfffffeff, RZ, 0xc0, !PT ;  /* 0xfffffeff07077812 */ /* 0x000fe200078ec0ff */
[----:B------:R0:W-:Y:S04]  /*15160*/  @!P3 LDGSTS.E.BYPASS.LTC128B.128 [R17+0x2cc00], desc[UR38][R2.64+0x180], !P5 ;  /* 0x2cc001800211bfae */ /* 0x0001e8000e901d66 */
[----:B------:R0:W-:Y:S04]  /*15170*/  @!P3 LDGSTS.E.BYPASS.LTC128B.128 [R17+0x2ec00], desc[UR38][R2.64+0x200], !P0 ;  /* 0x2ec002000211bfae */ /* 0x0001e8000c101d66 */
[----:B------:R0:W-:Y:S02]  /*15180*/  @!P3 LDGSTS.E.BYPASS.LTC128B.128 [R17+0x30c00], desc[UR38][R2.64+0x280], !P1 ;  /* 0x30c002800211bfae */ /* 0x0001e4000c901d66 */
[----:B------:R-:W-:-:S02]  /*15190*/  @P2 LOP3.LUT R7, R7, 0x100, RZ, 0xfc, !PT ;  /* 0x0000010007072812 */ /* 0x000fc400078efcff */
[----:B------:R0:W-:Y:S02]  /*151a0*/  @!P3 LDGSTS.E.BYPASS.LTC128B.128 [R17+0x32c00], desc[UR38][R2.64+0x300], P6 ;  /* 0x32c003000211bfae */ /* 0x0001e4000b101d66 */
[----:B------:R-:W-:-:S13]  /*151b0*/  LOP3.LUT P2, RZ, R7, 0x8, RZ, 0xc0, !PT ;  /* 0x0000000807ff7812 */ /* 0x000fda000784c0ff */
[----:B0-----:R-:W-:Y:S05]  /*151c0*/  WARPSYNC.COLLECTIVE R15, `(.L_x_1252) ;  /* 0x000000000f087348 */ /* 0x001fea0003c00000 */
[----:B------:R1:W2:Y:S02]  /*151d0*/  SHFL.IDX P6, R14, R13, R12, R11 ;  /* 0x0000000c0d0e7389 */ /* 0x0002a400000c000b */
[----:B012---:R-:W-:Y:S01]  /*151e0*/  ENDCOLLECTIVE ;  /* 0x000000000000791b */ /* 0x007fe20003800000 */
.L_x_1252:
[----:B------:R-:W-:Y:S01]  /*151f0*/  LOP3.LUT R7, R7, 0xfffffdff, RZ, 0xc0, !PT ;  /* 0xfffffdff07077812 */ /* 0x000fe200078ec0ff */
[----:B------:R-:W-:Y:S01]  /*15200*/  @!PT LDS RZ, [RZ] ;  /* 0x00000000fffff984 */ /* 0x000fe20000000800 */
[----:B------:R-:W-:Y:S01]  /*15210*/  @!PT LDS RZ, [RZ] ;  /* 0x00000000fffff984 */ /* 0x000fe20000000800 */
[----:B------:R-:W-:Y:S01]  /*15220*/  @!PT LDS RZ, [RZ] ;  /* 0x00000000fffff984 */ /* 0x000fe20000000800 */
[----:B------:R0:W-:Y:S03]  /*15230*/  @!P3 LDGSTS.E.BYPASS.LTC128B.128 [R17+0x34c00], desc[UR38][R2.64+0x380], P4 ;  /* 0x34c003800211bfae */ /* 0x0001e6000a101d66 */
[----:B------:R-:W-:Y:S01]  /*15240*/  @P2 LOP3.LUT R7, R7, 0x200, RZ, 0xfc, !PT ;  /* 0x0000020007072812 */ /* 0x000fe200078efcff */
[----:B------:R-:W-:-:S03]  /*15250*/  IMAD.MOV.U32 R13, RZ, RZ, R0 ;  /* 0x000000ffff0d7224 */ /* 0x000fc600078e0000 */
[----:B------:R-:W-:Y:S01]  /*15260*/  LOP3.LUT P4, RZ, R7, 0x400, RZ, 0xc0, !PT ;  /* 0x0000040007ff7812 */ /* 0x000fe2000788c0ff */
[----:B------:R0:W-:Y:S01]  /*15270*/  STL [R1+0x8], R7 ;  /* 0x0000080701007387 */ /* 0x0001e20000100800 */
[----:B------:R-:W-:-:S11]  /*15280*/  IMAD.MOV.U32 R10, RZ, RZ, R14 ;  /* 0x000000ffff0a7224 */ /* 0x000fd600078e000e */
[----:B0-----:R-:W-:Y:S05]  /*15290*/  WARPSYNC.COLLECTIVE R15, `(.L_x_1253) ;  /* 0x000000000f087348 */ /* 0x001fea0003c00000 */
[----:B------:R1:W2:Y:S02]  /*152a0*/  SHFL.IDX P6, R14, R13, R12, R11 ;  /* 0x0000000c0d0e7389 */ /* 0x0002a400000c000b */
[----:B012---:R-:W-:Y:S01]  /*152b0*/  ENDCOLLECTIVE ;  /* 0x000000000000791b */ /* 0x007fe20003800000 */
.L_x_1253:
[----:B------:R-:W-:-:S04]  /*152c0*/  @!P4 LOP3.LUT R2, R5, 0x40, RZ, 0xc0, !PT ;  /* 0x000000400502c812 */ /* 0x000fc800078ec0ff */
[----:B------:R-:W-:Y:S01]  /*152d0*/  @!P4 SHF.R.U32.HI R9, RZ, 0x2, R2 ;  /* 0x00000002ff09c819 */ /* 0x000fe20000011602 */
[----:B------:R-:W-:Y:S01]  /*152e0*/  IMAD.SHL.U32 R15, R8, 0x8, RZ ;  /* 0x00000008080f7824 */ /* 0x000fe200078e00ff */
[----:B------:R-:W-:-:S04]  /*152f0*/  @!P4 LOP3.LUT R8, R6, 0x80, RZ, 0xc0, !PT ;  /* 0x000000800608c812 */ /* 0x000fc800078ec0ff */
[----:B------:R-:W-:Y:S02]  /*15300*/  @!P4 SHF.R.U32.HI R8, RZ, 0x3, R8 ;  /* 0x00000003ff08c819 */ /* 0x000fe40000011608 */
[----:B------:R-:W-:Y:S02]  /*15310*/  LOP3.LUT R15, R15, 0x38, RZ, 0xc0, !PT ;  /* 0x000000380f0f7812 */ /* 0x000fe400078ec0ff */
[----:B------:R-:W-:Y:S01]  /*15320*/  @!P4 ISETP.NE.U32.AND P3, PT, R8, RZ, PT ;  /* 0x000000ff0800c20c */ /* 0x000fe20003f65070 */
[----:B------:R-:W-:Y:S01]  /*15330*/  IMAD.MOV.U32 R3, RZ, RZ, R14 ;  /* 0x000000ffff037224 */ /* 0x000fe200078e000e */
[----:B------:R-:W-:-:S04]  /*15340*/  @!P4 ISETP.NE.U32.AND P6, PT, R9, RZ, PT ;  /* 0x000000ff0900c20c */ /* 0x000fc80003fc5070 */
[----:B------:R-:W-:-:S05]  /*15350*/  @!P4 LEA R8, P2, R15, R3, 0x1 ;  /* 0x000000030f08c211 */ /* 0x000fca00078408ff */
[----:B------:R-:W-:Y:S01]  /*15360*/  @!P4 IMAD.X R3, RZ, RZ, R10, P2 ;  /* 0x000000ffff03c224 */ /* 0x000fe200010e060a */
[----:B------:R-:W-:Y:S01]  /*15370*/  LOP3.LUT P2, RZ, R7, 0x200, RZ, 0xc0, !PT ;  /* 0x0000020007ff7812 */ /* 0x000fe2000784c0ff */
[----:B------:R-:W-:-:S12]  /*15380*/  @!P4 IMAD.MOV.U32 R2, RZ, RZ, R8 ;  /* 0x000000ffff02c224 */ /* 0x000fd800078e0008 */
[----:B------:R-:W-:Y:S01]  /*15390*/  @!PT LDS RZ, [RZ] ;  /* 0x00000000fffff984 */ /* 0x000fe20000000800 */
[----:B------:R-:W-:Y:S01]  /*153a0*/  @!PT LDS RZ, [RZ] ;  /* 0x00000000fffff984 */ /* 0x000fe20000000800 */
[----:B------:R-:W-:Y:S01]  /*153b0*/  @!PT LDS RZ, [RZ] ;  /* 0x00000000fffff984 */ /* 0x000fe20000000800 */
[----:B------:R0:W-:Y:S01]  /*153c0*/  @!P4 LDGSTS.E.BYPASS.LTC128B.128 [R17+0x27400], desc[UR38][R2.64], !P2 ;  /* 0x274000000211cfae */ /* 0x0001e2000d101d66 */
[----:B------:R-:W-:-:S13]  /*153d0*/  LOP3.LUT P2, RZ, R7, 0x100, RZ, 0xc0, !PT ;  /* 0x0000010007ff7812 */ /* 0x000fda000784c0ff */
[----:B------:R0:W-:Y:S01]  /*153e0*/  @!P4 LDGSTS.E.BYPASS.LTC128B.128 [R17+0x29400], desc[UR38][R2.64+0x80], !P2 ;  /* 0x294000800211cfae */ /* 0x0001e2000d101d66 */
[----:B------:R-:W-:-:S03]  /*153f0*/  LOP3.LUT P2, RZ, R7, 0x80, RZ, 0xc0, !PT ;  /* 0x0000008007ff7812 */ /* 0x000fc6000784c0ff */
[----:B------:R0:W5:Y:S01]  /*15400*/  LDL.LU R7, [R1+0x68] ;  /* 0x0000680001077983 */ /* 0x0001620000300800 */
[----:B------:R-:W-:Y:S02]  /*15410*/  IMAD.MOV.U32 R13, RZ, RZ, R4 ;  /* 0x000000ffff0d7224 */ /* 0x000fe400078e0004 */
[----:B------:R-:W-:Y:S02]  /*15420*/  IMAD.MOV.U32 R12, RZ, RZ, 0x3 ;  /* 0x00000003ff0c7424 */ /* 0x000fe400078e00ff */
[----:B------:R-:W-:-:S05]  /*15430*/  IMAD.MOV.U32 R15, RZ, RZ, -0x1 ;  /* 0xffffffffff0f7424 */ /* 0x000fca00078e00ff */
[----:B------:R0:W-:Y:S04]  /*15440*/  @!P4 LDGSTS.E.BYPASS.LTC128B.128 [R17+0x2b400], desc[UR38][R2.64+0x100], !P2 ;  /* 0x2b4001000211cfae */ /* 0x0001e8000d101d66 */
[----:B------:R0:W-:Y:S04]  /*15450*/  @!P4 LDGSTS.E.BYPASS.LTC128B.128 [R17+0x2d400], desc[UR38][R2.64+0x180], !P5 ;  /* 0x2d4001800211cfae */ /* 0x0001e8000e901d66 */
[----:B------:R0:W-:Y:S04]  /*15460*/  @!P4 LDGSTS.E.BYPASS.LTC128B.128 [R17+0x2f400], desc[UR38][R2.64+0x200], !P0 ;  /* 0x2f4002000211cfae */ /* 0x0001e8000c101d66 */
[----:B------:R0:W-:Y:S04]  /*15470*/  @!P4 LDGSTS.E.BYPASS.LTC128B.128 [R17+0x31400], desc[UR38][R2.64+0x280], !P1 ;  /* 0x314002800211cfae */ /* 0x0001e8000c901d66 */
[----:B------:R0:W-:Y:S02]  /*15480*/  @!P4 LDGSTS.E.BYPASS.LTC128B.128 [R17+0x33400], desc[UR38][R2.64+0x300], P6 ;  /* 0x334003000211cfae */ /* 0x0001e4000b101d66 */
[----:B0----5:R-:W-:Y:S05]  /*15490*/  WARPSYNC.COLLECTIVE R15, `(.L_x_1254) ;  /* 0x000000000f087348 */ /* 0x021fea0003c00000 */
[----:B------:R1:W2:Y:S02]  /*154a0*/  SHFL.IDX P6, R14, R13, R12, R11 ;  /* 0x0000000c0d0e7389 */ /* 0x0002a400000c000b */
[----:B012--5:R-:W-:Y:S01]  /*154b0*/  ENDCOLLECTIVE ;  /* 0x000000000000791b */ /* 0x027fe20003800000 */
.L_x_1254:
[----:B------:R-:W-:Y:S01]  /*154c0*/  @!PT LDS RZ, [RZ] ;  /* 0x00000000fffff984 */ /* 0x000fe20000000800 */
[----:B------:R-:W-:Y:S01]  /*154d0*/  @!PT LDS RZ, [RZ] ;  /* 0x00000000fffff984 */ /* 0x000fe20000000800 */
[----:B------:R-:W-:Y:S01]  /*154e0*/  @!PT LDS RZ, [RZ] ;  /* 0x00000000fffff984 */ /* 0x000fe20000000800 */
[----:B------:R0:W-:Y:S01]  /*154f0*/  @!P4 LDGSTS.E.BYPASS.LTC128B.128 [R17+0x35400], desc[UR38][R2.64+0x380], P3 ;  /* 0x354003800211cfae */ /* 0x0001e20009901d66 */
[----:B------:R-:W-:Y:S02]  /*15500*/  IMAD.MOV.U32 R13, RZ, RZ, R0 ;  /* 0x000000ffff0d7224 */ /* 0x000fe400078e0000 */
[----:B------:R-:W-:-:S07]  /*15510*/  IMAD.MOV.U32 R4, RZ, RZ, R14 ;  /* 0x000000ffff047224 */ /* 0x000fce00078e000e */
[----:B0-----:R-:W-:Y:S05]  /*15520*/  WARPSYNC.COLLECTIVE R15, `(.L_x_1255) ;  /* 0x000000000f087348 */ /* 0x001fea0003c00000 */
[----:B------:R1:W2:Y:S02]  /*15530*/  SHFL.IDX P6, R14, R13, R12, R11 ;  /* 0x0000000c0d0e7389 */ /* 0x0002a400000c000b */
[----:B012---:R-:W-:Y:S01]  /*15540*/  ENDCOLLECTIVE ;  /* 0x000000000000791b */ /* 0x007fe20003800000 */
.L_x_1255:
[----:B------:R-:W-:Y:S01]  /*15550*/  IMAD.MOV.U32 R0, RZ, RZ, R14 ;  /* 0x000000ffff007224 */ /* 0x000fe200078e000e */
[----:B------:R-:W-:Y:S06]  /*15560*/  BRA `(.L_x_1256) ;  /* 0xffffffa000547947 */ /* 0x000fec000383ffff */
.L_x_1123:
[----:B0-----:R-:W3:Y:S02]  /*15570*/  LDL R2, [R1+0x4] ;  /* 0x0000040001027983 */ /* 0x001ee40000100800 */
[----:B---3--:R0:W3:Y:S02]  /*15580*/  SYNCS.PHASECHK.TRANS64.TRYWAIT P0, [R2+URZ+0x38820], R0 ;  /* 0x03882000020075a7 */ /* 0x0080e4000800017f */
[----:B---3--:R-:W-:Y:S05]  /*15590*/  @!P0 NANOSLEEP.SYNCS 0x989680 ;  /* 0x009896800000895d */ /* 0x008fea0003900000 */
[----:B------:R-:W3:Y:S02]  /*155a0*/  @!P0 SYNCS.PHASECHK.TRANS64 P0, [R2+URZ+0x38820], R0 ;  /* 0x03882000020085a7 */ /* 0x000ee4000800007f */
[----:B---3--:R-:W-:Y:S05]  /*155b0*/  @!P0 BRA `(.L_x_1123) ;  /* 0xfffffffc00ec8947 */ /* 0x008fea000383ffff */
[----:B------:R-:W-:Y:S05]  /*155c0*/  BRA `(.L_x_1257) ;  /* 0xffffffa400147947 */ /* 0x000fea000383ffff */
.L_x_1127:
[----:B0-----:R0:W1:Y:S02]  /*155d0*/  SYNCS.PHASECHK.TRANS64.TRYWAIT P0, [R3+URZ+0x38860], R0 ;  /* 0x03886000030075a7 */ /* 0x001064000800017f */
[----:B-1----:R-:W-:Y:S05]  /*155e0*/  @!P0 NANOSLEEP.SYNCS 0x989680 ;  /* 0x009896800000895d */ /* 0x002fea0003900000 */
[----:B------:R-:W1:Y:S02]  /*155f0*/  @!P0 SYNCS.PHASECHK.TRANS64 P0, [R3+URZ+0x38860], R0 ;  /* 0x03886000030085a7 */ /* 0x000e64000800007f */
[----:B-1----:R-:W-:Y:S05]  /*15600*/  @!P0 BRA `(.L_x_1127) ;  /* 0xfffffffc00f08947 */ /* 0x002fea000383ffff */
[----:B------:R-:W-:Y:S05]  /*15610*/  BRA `(.L_x_1258) ;  /* 0xffffffa400447947 */ /* 0x000fea000383ffff */
.L_x_1146:
[----:B-1----:R1:W3:Y:S02]  /*15620*/  SYNCS.PHASECHK.TRANS64.TRYWAIT P0, [R3+URZ+0x38840], R2 ;  /* 0x03884002030075a7 */ /* 0x0022e4000800017f */
[----:B---3--:R-:W-:Y:S05]  /*15630*/  @!P0 NANOSLEEP.SYNCS 0x989680 ;  /* 0x009896800000895d */ /* 0x008fea0003900000 */
[----:B------:R-:W3:Y:S02]  /*15640*/  @!P0 SYNCS.PHASECHK.TRANS64 P0, [R3+URZ+0x38840], R2 ;  /* 0x03884002030085a7 */ /* 0x000ee4000800007f */
[----:B---3--:R-:W-:Y:S05]  /*15650*/  @!P0 BRA `(.L_x_1146) ;  /* 0xfffffffc00f08947 */ /* 0x008fea000383ffff */
[----:B------:R-:W-:Y:S05]  /*15660*/  BRA `(.L_x_1259) ;  /* 0xffffffb000747947 */ /* 0x000fea000383ffff */
.L_x_1151:
[----:B0-----:R0:W3:Y:S02]  /*15670*/  SYNCS.PHASECHK.TRANS64.TRYWAIT P0, [R3+URZ+0x38860], R2 ;  /* 0x03886002030075a7 */ /* 0x0010e4000800017f */
[----:B---3--:R-:W-:Y:S05]  /*15680*/  @!P0 NANOSLEEP.SYNCS 0x989680 ;  /* 0x009896800000895d */ /* 0x008fea0003900000 */
[----:B------:R-:W3:Y:S02]  /*15690*/  @!P0 SYNCS.PHASECHK.TRANS64 P0, [R3+URZ+0x38860], R2 ;  /* 0x03886002030085a7 */ /* 0x000ee4000800007f */
[----:B---3--:R-:W-:Y:S05]  /*156a0*/  @!P0 BRA `(.L_x_1151) ;  /* 0xfffffffc00f08947 */ /* 0x008fea000383ffff */
[----:B------:R-:W-:Y:S05]  /*156b0*/  BRA `(.L_x_1260) ;  /* 0xffffffb000fc7947 */ /* 0x000fea000383ffff */
.L_x_1166:
[----:B0-----:R0:W1:Y:S02]  /*156c0*/  SYNCS.PHASECHK.TRANS64.TRYWAIT P0, [R4+URZ+0x38840], R2 ;  /* 0x03884002040075a7 */ /* 0x001064000800017f */
[----:B-1----:R-:W-:Y:S05]  /*156d0*/  @!P0 NANOSLEEP.SYNCS 0x989680 ;  /* 0x009896800000895d */ /* 0x002fea0003900000 */
[----:B------:R-:W1:Y:S02]  /*156e0*/  @!P0 SYNCS.PHASECHK.TRANS64 P0, [R4+URZ+0x38840], R2 ;  /* 0x03884002040085a7 */ /* 0x000e64000800007f */
[----:B-1----:R-:W-:Y:S05]  /*156f0*/  @!P0 BRA `(.L_x_1166) ;  /* 0xfffffffc00f08947 */ /* 0x002fea000383ffff */
[----:B------:R-:W-:Y:S05]  /*15700*/  BRA `(.L_x_1261) ;  /* 0xffffffc0000c7947 */ /* 0x000fea000383ffff */
.L_x_1171:
[----:B-1----:R1:W3:Y:S02]  /*15710*/  SYNCS.PHASECHK.TRANS64.TRYWAIT P0, [R4+URZ+0x38860], R2 ;  /* 0x03886002040075a7 */ /* 0x0022e4000800017f */
[----:B---3--:R-:W-:Y:S05]  /*15720*/  @!P0 NANOSLEEP.SYNCS 0x989680 ;  /* 0x009896800000895d */ /* 0x008fea0003900000 */
[----:B------:R-:W3:Y:S02]  /*15730*/  @!P0 SYNCS.PHASECHK.TRANS64 P0, [R4+URZ+0x38860], R2 ;  /* 0x03886002040085a7 */ /* 0x000ee4000800007f */
[----:B---3--:R-:W-:Y:S05]  /*15740*/  @!P0 BRA `(.L_x_1171) ;  /* 0xfffffffc00f08947 */ /* 0x008fea000383ffff */
[----:B------:R-:W-:Y:S05]  /*15750*/  BRA `(.L_x_1262) ;  /* 0xffffffc000907947 */ /* 0x000fea000383ffff */
.L_x_1186:
[----:B-1----:R1:W3:Y:S02]  /*15760*/  SYNCS.PHASECHK.TRANS64.TRYWAIT P0, [R4+URZ+0x38840], R2 ;  /* 0x03884002040075a7 */ /* 0x0022e4000800017f */
[----:B---3--:R-:W-:Y:S05]  /*15770*/  @!P0 NANOSLEEP.SYNCS 0x989680 ;  /* 0x009896800000895d */ /* 0x008fea0003900000 */
[----:B------:R-:W3:Y:S02]  /*15780*/  @!P0 SYNCS.PHASECHK.TRANS64 P0, [R4+URZ+0x38840], R2 ;  /* 0x03884002040085a7 */ /* 0x000ee4000800007f */
[----:B---3--:R-:W-:Y:S05]  /*15790*/  @!P0 BRA `(.L_x_1186) ;  /* 0xfffffffc00f08947 */ /* 0x008fea000383ffff */
[----:B------:R-:W-:Y:S05]  /*157a0*/  BRA `(.L_x_1263) ;  /* 0xffffffcc007c7947 */ /* 0x000fea000383ffff */
.L_x_1191:
[----:B0-----:R0:W3:Y:S02]  /*157b0*/  SYNCS.PHASECHK.TRANS64.TRYWAIT P0, [R4+URZ+0x38860], R2 ;  /* 0x03886002040075a7 */ /* 0x0010e4000800017f */
[----:B---3--:R-:W-:Y:S05]  /*157c0*/  @!P0 NANOSLEEP.SYNCS 0x989680 ;  /* 0x009896800000895d */ /* 0x008fea0003900000 */
[----:B------:R-:W3:Y:S02]  /*157d0*/  @!P0 SYNCS.PHASECHK.TRANS64 P0, [R4+URZ+0x38860], R2 ;  /* 0x03886002040085a7 */ /* 0x000ee4000800007f */
[----:B---3--:R-:W-:Y:S05]  /*157e0*/  @!P0 BRA `(.L_x_1191) ;  /* 0xfffffffc00f08947 */ /* 0x008fea000383ffff */
[----:B------:R-:W-:Y:S05]  /*157f0*/  BRA `(.L_x_1264) ;  /* 0xffffffd000047947 */ /* 0x000fea000383ffff */
.L_x_1207:
[----:B------:R-:W-:Y:S01]  /*15800*/  BSSY B0, `(.L_x_1265) ;  /* 0x0000008000007945 */ /* 0x000fe20003800000 */
[----:B------:R-:W-:Y:S02]  /*15810*/  IMAD.MOV.U32 R13, RZ, RZ, R16 ;  /* 0x000000ffff0d7224 */ /* 0x000fe400078e0010 */
[----:B------:R-:W-:Y:S02]  /*15820*/  IMAD.MOV.U32 R12, RZ, RZ, RZ ;  /* 0x000000ffff0c7224 */ /* 0x000fe400078e00ff */
[----:B------:R-:W-:Y:S02]  /*15830*/  IMAD.MOV.U32 R11, RZ, RZ, 0x1f ;  /* 0x0000001fff0b7424 */ /* 0x000fe400078e00ff */
[----:B------:R-:W-:-:S07]  /*15840*/  IMAD.MOV.U32 R15, RZ, RZ, -0x1 ;  /* 0xffffffffff0f7424 */ /* 0x000fce00078e00ff */
[----:B--2---:R-:W-:Y:S05]  /*15850*/  WARPSYNC.COLLECTIVE R15, `(.L_x_1266) ;  /* 0x000000000f087348 */ /* 0x004fea0003c00000 */
[----:B------:R0:W1:Y:S02]  /*15860*/  SHFL.IDX P6, R14, R13, R12, R11 ;  /* 0x0000000c0d0e7389 */ /* 0x00006400000c000b */
[----:B012---:R-:W-:Y:S01]  /*15870*/  ENDCOLLECTIVE ;  /* 0x000000000000791b */ /* 0x007fe20003800000 */
.L_x_1266:
[----:B------:R-:W-:Y:S05]  /*15880*/  BSYNC B0 ;  /* 0x0000000000007941 */ /* 0x000fea0003800000 */
.L_x_1265:
        /* <DEDUP_REMOVED lines=9> */
.L_x_1267:
        /* <DEDUP_REMOVED lines=18> */
.L_x_1268:
        /* <DEDUP_REMOVED lines=8> */
.L_x_1269:
        /* <DEDUP_REMOVED lines=8> */
.L_x_1270:
        /* <DEDUP_REMOVED lines=8> */
.L_x_1271:
        /* <DEDUP_REMOVED lines=8> */
.L_x_1272:
        /* <DEDUP_REMOVED lines=9> */
.L_x_1273:
[----:B------:R-:W-:Y:S01]  /*15cd0*/  IMAD.MOV.U32 R6, RZ, RZ, R14 ;  /* 0x000000ffff067224 */ /* 0x000fe200078e000e */
[----:B------:R-:W-:Y:S06]  /*15ce0*/  BRA `(.L_x_1274) ;  /* 0xffffffd8005c7947 */ /* 0x000fec000383ffff */
.L_x_1212:
[----:B------:R-:W-:Y:S01]  /*15cf0*/  BSSY B0, `(.L_x_1275) ;  /* 0x0000008000007945 */ /* 0x000fe20003800000 */
[----:B-----5:R-:W-:Y:S02]  /*15d00*/  IMAD.MOV.U32 R13, RZ, RZ, R2 ;  /* 0x000000ffff0d7224 */ /* 0x020fe400078e0002 */
[----:B------:R-:W-:Y:S02]  /*15d10*/  IMAD.MOV.U32 R12, RZ, RZ, 0x1 ;  /* 0x00000001ff0c7424 */ /* 0x000fe400078e00ff */
[----:B------:R-:W-:Y:S02]  /*15d20*/  IMAD.MOV.U32 R11, RZ, RZ, RZ ;  /* 0x000000ffff0b7224 */ /* 0x000fe400078e00ff */
[----:B------:R-:W-:-:S07]  /*15d30*/  IMAD.MOV.U32 R15, RZ, RZ, -0x1 ;  /* 0xffffffffff0f7424 */ /* 0x000fce00078e00ff */
[----:B0-2---:R-:W-:Y:S05]  /*15d40*/  WARPSYNC.COLLECTIVE R15, `(.L_x_1276) ;  /* 0x000000000f087348 */ /* 0x005fea0003c00000 */
[----:B------:R1:W3:Y:S02]  /*15d50*/  SHFL.UP P6, R14, R13, R12, R11 ;  /* 0x0400000c0d0e7389 */ /* 0x0002e400000c000b */
[----:B0123--:R-:W-:Y:S01]  /*15d60*/  ENDCOLLECTIVE ;  /* 0x000000000000791b */ /* 0x00ffe20003800000 */
.L_x_1276:
[----:B------:R-:W-:Y:S05]  /*15d70*/  BSYNC B0 ;  /* 0x0000000000007941 */ /* 0x000fea0003800000 */
.L_x_1275:
[----:B------:R-:W-:Y:S02]  /*15d80*/  IMAD.MOV.U32 R3, RZ, RZ, R14 ;  /* 0x000000ffff037224 */ /* 0x000fe400078e000e */
[----:B------:R-:W-:Y:S02]  /*15d90*/  IMAD.MOV.U32 R12, RZ, RZ, 0x2 ;  /* 0x00000002ff0c7424 */ /* 0x000fe400078e00ff */
[----:B------:R-:W-:Y:S01]  /*15da0*/  IMAD.MOV.U32 R11, RZ, RZ, RZ ;  /* 0x000000ffff0b7224 */ /* 0x000fe200078e00ff */
[----:B------:R-:W-:Y:S01]  /*15db0*/  SEL R3, R3, RZ, P1 ;  /* 0x000000ff03037207 */ /* 0x000fe20000800000 */
[----:B------:R-:W-:-:S04]  /*15dc0*/  IMAD.MOV.U32 R15, RZ, RZ, -0x1 ;  /* 0xffffffffff0f7424 */ /* 0x000fc800078e00ff */
[----:B------:R-:W-:-:S04]  /*15dd0*/  IMAD.IADD R3, R2, 0x1, R3 ;  /* 0x0000000102037824 */ /* 0x000fc800078e0203 */
[----:B------:R-:W-:-:S07]  /*15de0*/  IMAD.MOV.U32 R13, RZ, RZ, R3 ;  /* 0x000000ffff0d7224 */ /* 0x000fce00078e0003 */
[----:B------:R-:W-:Y:S05]  /*15df0*/  WARPSYNC.COLLECTIVE R15, `(.L_x_1277) ;  /* 0x000000000f087348 */ /* 0x000fea0003c00000 */
[----:B------:R0:W1:Y:S02]  /*15e00*/  SHFL.UP P6, R14, R13, R12, R11 ;  /* 0x0400000c0d0e7389 */ /* 0x00006400000c000b */
[----:B01----:R-:W-:Y:S01]  /*15e10*/  ENDCOLLECTIVE ;  /* 0x000000000000791b */ /* 0x003fe20003800000 */
.L_x_1277:
        /* <DEDUP_REMOVED lines=8> */
.L_x_1278:
        /* <DEDUP_REMOVED lines=8> */
.L_x_1279:
        /* <DEDUP_REMOVED lines=8> */
.L_x_1280:
        /* <DEDUP_REMOVED lines=9> */
.L_x_1281:
[----:B------:R-:W-:Y:S01]  /*16030*/  IMAD.MOV.U32 R6, RZ, RZ, R14 ;  /* 0x000000ffff067224 */ /* 0x000fe200078e000e */
[----:B------:R-:W-:Y:S06]  /*16040*/  BRA `(.L_x_1282) ;  /* 0xffffffd800207947 */ /* 0x000fec000383ffff */
.L_x_1214:
[----:B------:R-:W-:Y:S01]  /*16050*/  BSSY B0, `(.L_x_1283) ;  /* 0x0000006000007945 */ /* 0x000fe20003800000 */
[----:B------:R-:W-:Y:S01]  /*16060*/  PLOP3.LUT P6, PT, P6, PT, PT, 0x8, 0x0 ;  /* 0x000000000000781c */ /* 0x000fe200037ce170 */
[----:B------:R-:W-:-:S12]  /*16070*/  IMAD.MOV.U32 R15, RZ, RZ, -0x1 ;  /* 0xffffffffff0f7424 */ /* 0x000fd800078e00ff */
[----:B0-2---:R-:W-:Y:S05]  /*16080*/  WARPSYNC.COLLECTIVE R15, `(.L_x_1284) ;  /* 0x000000000f087348 */ /* 0x005fea0003c00000 */
[----:B------:R-:W-:Y:S01]  /*16090*/  VOTE.ANY R14, PT, P6 ;  /* 0x00000000000e7806 */ /* 0x000fe200030e0100 */
[----:B0-2---:R-:W-:Y:S06]  /*160a0*/  ENDCOLLECTIVE ;  /* 0x000000000000791b */ /* 0x005fec0003800000 */
.L_x_1284:
[----:B------:R-:W-:Y:S05]  /*160b0*/  BSYNC B0 ;  /* 0x0000000000007941 */ /* 0x000fea0003800000 */
.L_x_1283:
        /* <DEDUP_REMOVED lines=9> */
.L_x_1285:
[----:B------:R-:W-:Y:S01]  /*16150*/  IMAD.MOV.U32 R17, RZ, RZ, R14 ;  /* 0x000000ffff117224 */ /* 0x000fe200078e000e */
[----:B------:R-:W-:Y:S06]  /*16160*/  BRA `(.L_x_1286) ;  /* 0xffffffd800107947 */ /* 0x000fec000383ffff */
.L_x_1216:
[----:B------:R-:W-:Y:S01]  /*16170*/  BSSY B0, `(.L_x_1287) ;  /* 0x0000007000007945 */ /* 0x000fe20003800000 */
[----:B------:R-:W-:Y:S02]  /*16180*/  IMAD.MOV.U32 R13, RZ, RZ, R3 ;  /* 0x000000ffff0d7224 */ /* 0x000fe400078e0003 */
[----:B------:R-:W-:Y:S02]  /*16190*/  IMAD.MOV.U32 R11, RZ, RZ, 0x1f ;  /* 0x0000001fff0b7424 */ /* 0x000fe400078e00ff */
[----:B------:R-:W-:-:S07]  /*161a0*/  IMAD.MOV.U32 R15, RZ, RZ, -0x1 ;  /* 0xffffffffff0f7424 */ /* 0x000fce00078e00ff */
[----:B0-23--:R-:W-:Y:S05]  /*161b0*/  WARPSYNC.COLLECTIVE R15, `(.L_x_1288) ;  /* 0x000000000f087348 */ /* 0x00dfea0003c00000 */
[----:B------:R1:W4:Y:S02]  /*161c0*/  SHFL.IDX P6, R14, R13, R12, R11 ;  /* 0x0000000c0d0e7389 */ /* 0x00032400000c000b */
[----:B01234-:R-:W-:Y:S01]  /*161d0*/  ENDCOLLECTIVE ;  /* 0x000000000000791b */ /* 0x01ffe20003800000 */
.L_x_1288:
[----:B------:R-:W-:Y:S05]  /*161e0*/  BSYNC B0 ;  /* 0x0000000000007941 */ /* 0x000fea0003800000 */
.L_x_1287:
[----:B------:R-:W-:Y:S01]  /*161f0*/  IMAD.MOV.U32 R2, RZ, RZ, R14 ;  /* 0x000000ffff027224 */ /* 0x000fe200078e000e */
[----:B------:R-:W-:Y:S06]  /*16200*/  BRA `(.L_x_1215) ;  /* 0xffffffd800047947 */ /* 0x000fec000383ffff */
.L_x_1220:
[----:B0-----:R0:W1:Y:S02]  /*16210*/  SYNCS.PHASECHK.TRANS64.TRYWAIT P0, [R9+URZ+0x38820], R0 ;  /* 0x03882000090075a7 */ /* 0x001064000800017f */
[----:B-1----:R-:W-:Y:S05]  /*16220*/  @!P0 NANOSLEEP.SYNCS 0x989680 ;  /* 0x009896800000895d */ /* 0x002fea0003900000 */
[----:B------:R-:W1:Y:S02]  /*16230*/  @!P0 SYNCS.PHASECHK.TRANS64 P0, [R9+URZ+0x38820], R0 ;  /* 0x03882000090085a7 */ /* 0x000e64000800007f */
[----:B-1----:R-:W-:Y:S05]  /*16240*/  @!P0 BRA `(.L_x_1220) ;  /* 0xfffffffc00f08947 */ /* 0x002fea000383ffff */
[----:B------:R-:W-:Y:S05]  /*16250*/  BRA `(.L_x_1289) ;  /* 0xffffffd800f87947 */ /* 0x000fea000383ffff */
.L_x_1221:
        /* <DEDUP_REMOVED lines=8> */
[----:B0-2---:R-:W-:Y:S05]  /*162e0*/  WARPSYNC.COLLECTIVE R15, `(.L_x_1291) ;  /* 0x000000000f087348 */ /* 0x005fea0003c00000 */
[----:B------:R1:W3:Y:S02]  /*162f0*/  SHFL.IDX P6, R14, R13, R12, R11 ;  /* 0x0000000c0d0e7389 */ /* 0x0002e400000c000b */
[----:B0123--:R-:W-:Y:S01]  /*16300*/  ENDCOLLECTIVE ;  /* 0x000000000000791b */ /* 0x00ffe20003800000 */
.L_x_1291:
[----:B------:R-:W-:Y:S05]  /*16310*/  BSYNC B0 ;  /* 0x0000000000007941 */ /* 0x000fea0003800000 */
.L_x_1290:
[----:B------:R-:W-:Y:S05]  /*16320*/  BRA `(.L_x_1292) ;  /* 0xffffffd800e07947 */ /* 0x000fea000383ffff */
.L_x_1224:
[----:B------:R-:W-:Y:S01]  /*16330*/  BSSY B1, `(.L_x_1293) ;  /* 0x0000006000017945 */ /* 0x000fe20003800000 */
[----:B------:R-:W-:-:S07]  /*16340*/  IMAD.MOV.U32 R15, RZ, RZ, -0x1 ;  /* 0xffffffffff0f7424 */ /* 0x000fce00078e00ff */
[----:B0-2---:R-:W-:Y:S05]  /*16350*/  WARPSYNC.COLLECTIVE R15, `(.L_x_1294) ;  /* 0x000000000f0c7348 */ /* 0x005fea0003c00000 */
[----:B------:R-:W-:Y:S02]  /*16360*/  ELECT P6, UR62, PT ;  /* 0x00000000003e782f */ /* 0x000fe400038c0000 */
[----:B------:R-:W-:Y:S01]  /*16370*/  MOV R14, UR62 ;  /* 0x0000003e000e7c02 */ /* 0x000fe20008000f00 */
[----:B0-2---:R-:W-:Y:S10]  /*16380*/  ENDCOLLECTIVE ;  /* 0x000000000000791b */ /* 0x005ff40003800000 */
.L_x_1294:
[----:B------:R-:W-:Y:S05]  /*16390*/  BSYNC B1 ;  /* 0x0000000000017941 */ /* 0x000fea0003800000 */
.L_x_1293:
[----:B------:R-:W-:Y:S05]  /*163a0*/  BRA `(.L_x_1295) ;  /* 0xffffffd800d87947 */ /* 0x000fea000383ffff */
.L_x_1225:
[----:B0-----:R0:W1:Y:S02]  /*163b0*/  SYNCS.PHASECHK.TRANS64.TRYWAIT P0, [R5+URZ], R4 ;  /* 0x00000004050075a7 */ /* 0x001064000800017f */
[----:B-1----:R-:W-:Y:S05]  /*163c0*/  @!P0 NANOSLEEP.SYNCS 0x989680 ;  /* 0x009896800000895d */ /* 0x002fea0003900000 */
[----:B------:R-:W1:Y:S02]  /*163d0*/  @!P0 SYNCS.PHASECHK.TRANS64 P0, [R5+URZ], R4 ;  /* 0x00000004050085a7 */ /* 0x000e64000800007f */
[----:B-1----:R-:W-:Y:S05]  /*163e0*/  @!P0 BRA `(.L_x_1225) ;  /* 0xfffffffc00f08947 */ /* 0x002fea000383ffff */
[----:B------:R-:W-:Y:S05]  /*163f0*/  BRA `(.L_x_1296) ;  /* 0xffffffdc00007947 */ /* 0x000fea000383ffff */
.L_x_1226:
[----:B0-----:R0:W1:Y:S02]  /*16400*/  SYNCS.PHASECHK.TRANS64.TRYWAIT P0, [R7+URZ], R2 ;  /* 0x00000002070075a7 */ /* 0x001064000800017f */
[----:B-1----:R-:W-:Y:S05]  /*16410*/  @!P0 NANOSLEEP.SYNCS 0x989680 ;  /* 0x009896800000895d */ /* 0x002fea0003900000 */
[----:B------:R-:W1:Y:S02]  /*16420*/  @!P0 SYNCS.PHASECHK.TRANS64 P0, [R7+URZ], R2 ;  /* 0x00000002070085a7 */ /* 0x000e64000800007f */
[----:B-1----:R-:W-:Y:S05]  /*16430*/  @!P0 BRA `(.L_x_1226) ;  /* 0xfffffffc00f08947 */ /* 0x002fea000383ffff */
[----:B------:R-:W-:Y:S05]  /*16440*/  BRA `(.L_x_1297) ;  /* 0xffffffdc00007947 */ /* 0x000fea000383ffff */
.L_x_1227:
[----:B-1----:R1:W3:Y:S02]  /*16450*/  SYNCS.PHASECHK.TRANS64.TRYWAIT P0, [R5+URZ], R4 ;  /* 0x00000004050075a7 */ /* 0x0022e4000800017f */
[----:B---3--:R-:W-:Y:S05]  /*16460*/  @!P0 NANOSLEEP.SYNCS 0x989680 ;  /* 0x009896800000895d */ /* 0x008fea0003900000 */
[----:B------:R-:W3:Y:S02]  /*16470*/  @!P0 SYNCS.PHASECHK.TRANS64 P0, [R5+URZ], R4 ;  /* 0x00000004050085a7 */ /* 0x000ee4000800007f */
[----:B---3--:R-:W-:Y:S05]  /*16480*/  @!P0 BRA `(.L_x_1227) ;  /* 0xfffffffc00f08947 */ /* 0x008fea000383ffff */
[----:B------:R-:W-:Y:S05]  /*16490*/  BRA `(.L_x_1298) ;  /* 0xffffffd800f47947 */ /* 0x000fea000383ffff */
.L_x_1299:
        /* <DEDUP_REMOVED lines=14> */
.L_x_6023:


//--------------------- .text._ZN7cutlass13device_kernelIN5flash11enable_sm90INS1_16FlashAttnFwdSm90INS1_25CollectiveMainloopFwdSm90ILi2EN4cute5tupleIJNS5_1CILi1EEES8_S8_EEENS6_IJNS7_ILi64EEESA_SA_EEELi512ENS_6half_tEfNS_4arch4Sm90ELb0ELb0ELb1ELb1ELb0ELb1ELb1ELb0ELb0ELb1ELb0ELb0EEENS1_21CollectiveEpilogueFwdINS6_IJSA_NS7_ILi512EEESA_EEES9_SC_SE_Li256ELb1ELb1ELb0ELb0EEENS1_36VarlenDynamicPersistentTileSchedulerILi64ELi64ELi256ELi128ELb0ELb1ELb1ELb0ELb1ELb1EEEEEEEEEvNT_6ParamsE --------------------------
	.section	.text._ZN7cutlass13device_kernelIN5flash11enable_sm90INS1_16FlashAttnFwdSm90INS1_25CollectiveMainloopFwdSm90ILi2EN4cute5tupleIJNS5_1CILi1EEES8_S8_EEENS6_IJNS7_ILi64EEESA_SA_EEELi512ENS_6half_tEfNS_4arch4Sm90ELb0ELb0ELb1ELb1ELb0ELb1ELb1ELb0ELb0ELb1ELb0ELb0EEENS1_21CollectiveEpilogueFwdINS6_IJSA_NS7_ILi512EEESA_EEES9_SC_SE_Li256ELb1ELb1ELb0ELb0EEENS1_36VarlenDynamicPersistentTileSchedulerILi64ELi64ELi256ELi128ELb0ELb1ELb1ELb0ELb1ELb1EEEEEEEEEvNT_6ParamsE,"ax",@progbits
	.align	128
.text._ZN7cutlass13device_kernelIN5flash11enable_sm90INS1_16FlashAttnFwdSm90INS1_25CollectiveMainloopFwdSm90ILi2EN4cute5tupleIJNS5_1CILi1EEES8_S8_EEENS6_IJNS7_ILi64EEESA_SA_EEELi512ENS_6half_tEfNS_4arch4Sm90ELb0ELb0ELb1ELb1ELb0ELb1ELb1ELb0ELb0ELb1ELb0ELb0EEENS1_21CollectiveEpilogueFwdINS6_IJSA_NS7_ILi512EEESA_EEES9_SC_SE_Li256ELb1ELb1ELb0ELb0EEENS1_36VarlenDynamicPersistentTileSchedulerILi64ELi64ELi256ELi128ELb0ELb1ELb1ELb0ELb1ELb1EEEEEEEEEvNT_6ParamsE:
        .type           _ZN7cutlass13device_kernelIN5flash11enable_sm90INS1_16FlashAttnFwdSm90INS1_25CollectiveMainloopFwdSm90ILi2EN4cute5tupleIJNS5_1CILi1EEES8_S8_EEENS6_IJNS7_ILi64EEESA_SA_EEELi512ENS_6half_tEfNS_4arch4Sm90ELb0ELb0ELb1ELb1ELb0ELb1ELb1ELb0ELb0ELb1ELb0ELb0EEENS1_21CollectiveEpilogueFwdINS6_IJSA_NS7_ILi512EEESA_EEES9_SC_SE_Li256ELb1ELb1ELb0ELb0EEENS1_36VarlenDynamicPersistentTileSchedulerILi64ELi64ELi256ELi128ELb0ELb1ELb1ELb0ELb1ELb1EEEEEEEEEvNT_6ParamsE,@function
        .size           _ZN7cutlass13device_kernelIN5flash11enable_sm90INS1_16FlashAttnFwdSm90INS1_25CollectiveMainloopFwdSm90ILi2EN4cute5tupleIJNS5_1CILi1EEES8_S8_EEENS6_IJNS7_ILi64EEESA_SA_EEELi512ENS_6half_tEfNS_4arch4Sm90ELb0ELb0ELb1ELb1ELb0ELb1ELb1ELb0ELb0ELb1ELb0ELb0EEENS1_21CollectiveEpilogueFwdINS6_IJSA_NS7_ILi512EEESA_EEES9_SC_SE_Li256ELb1ELb1ELb0ELb0EEENS1_36VarlenDynamicPersistentTileSchedulerILi64ELi64ELi256ELi128ELb0ELb1ELb1ELb0ELb1ELb1EEEEEEEEEvNT_6ParamsE,(.L_x_6024 - _ZN7cutlass13device_kernelIN5flash11enable_sm90INS1_16FlashAttnFwdSm90INS1_25CollectiveMainloopFwdSm90ILi2EN4cute5tupleIJNS5_1CILi1EEES8_S8_EEENS6_IJNS7_ILi64EEESA_SA_EEELi512ENS_6half_tEfNS_4arch4Sm90ELb0ELb0ELb1ELb1ELb0ELb1ELb1ELb0ELb0ELb1ELb0ELb0EEENS1_21CollectiveEpilogueFwdINS6_IJSA_NS7_ILi512EEESA_EEES9_SC_SE_Li256ELb1ELb1ELb0ELb0EEENS1_36VarlenDynamicPersistentTileSchedulerILi64ELi64ELi256ELi128ELb0ELb1ELb1ELb0ELb1ELb1EEEEEEEEEvNT_6ParamsE)
        .other          _ZN7cutlass13device_kernelIN5flash11enable_sm90INS1_16FlashAttnFwdSm90INS1_25CollectiveMainloopFwdSm90ILi2EN4cute5tupleIJNS5_1CILi1EEES8_S8_EEENS6_IJNS7_ILi64EEESA_SA_EEELi512ENS_6half_tEfNS_4arch4Sm90ELb0ELb0ELb1ELb1ELb0ELb1ELb1ELb0ELb0ELb1ELb0ELb0EEENS1_21CollectiveEpilogueFwdINS6_IJSA_NS7_ILi512EEESA_EEES9_SC_SE_Li256ELb1ELb1ELb0ELb0EEENS1_36VarlenDynamicPersistentTileSchedulerILi64ELi64ELi256ELi128ELb0ELb1ELb1ELb0ELb1ELb1EEEEEEEEEvNT_6ParamsE,@"STO_CUDA_ENTRY STV_DEFAULT"
_ZN7cutlass13device_kernelIN5flash11enable_sm90INS1_16FlashAttnFwdSm90INS1_25CollectiveMainloopFwdSm90ILi2EN4cute5tupleIJNS5_1CILi1EEES8_S8_EEENS6_IJNS7_ILi64EEESA_SA_EEELi512ENS_6half_tEfNS_4arch4Sm90ELb0ELb0ELb1ELb1ELb0ELb1ELb1ELb0ELb0ELb1ELb0ELb0EEENS1_21CollectiveEpilogueFwdINS6_IJSA_NS7_ILi512EEESA_EEES9_SC_SE_Li256ELb1ELb1ELb0ELb0EEENS1_36VarlenDynamicPersistentTileSchedulerILi64ELi64ELi256ELi128ELb0ELb1ELb1ELb0ELb1ELb1EEEEEEEEEvNT_6ParamsE:
        /* <DEDUP_REMOVED lines=23> */
.L_x_1301:
[----:B------:R-:W-:Y:S05]  /*0170*/  BSYNC B0 ;  /* 0x0000000000007941 */ /* 0x000fea0003800000 */
.L_x_1300:
        /* <DEDUP_REMOVED lines=14> */
[----:B-1----:R0:W-:Y:S01]  /*0260*/  STL [R1+0x4], R3 ;  /* 0x0000040301007387 */ /* 0x0021e20000100800 */
        /* <DEDUP_REMOVED lines=24> */
.L_x_1302:
        /* <DEDUP_REMOVED lines=22> */
.L_x_1303:
        /* <DEDUP_REMOVED lines=18> */
.L_x_1304:
        /* <DEDUP_REMOVED lines=22> */
.L_x_1305:
        /* <DEDUP_REMOVED lines=22> */
.L_x_1306:
        /* <DEDUP_REMOVED lines=9> */
.L_x_1309:
        /* <DEDUP_REMOVED lines=25> */
[----:B------:R-:W-:Y:S02]  /*0b50*/  LEA.HI R5, R0, R16, RZ, 0x4 ;  /* 0x0000001000057211 */ /* 0x000fe400078f20ff */
[----:B------:R-:W-:Y:S02]  /*0b60*/  LOP3.LUT R3, R4, 0xffffff80, RZ, 0xc0, !PT ;  /* 0xffffff8004037812 */ /* 0x000fe400078ec0ff */
[----:B------:R-:W-:-:S03]  /*0b70*/  LOP3.LUT R6, R5, 0xfffffff0, RZ, 0xc0, !PT ;  /* 0xfffffff005067812 */ /* 0x000fc600078ec0ff */
[----:B------:R-:W-:Y:S01]  /*0b80*/  IMAD.IADD R3, R16, 0x1, -R3 ;  /* 0x0000000110037824 */ /* 0x000fe200078e0a03 */
[----:B------:R-:W-:Y:S01]  /*0b90*/  LEA.HI R7, R0, R16, RZ, 0x5 ;  /* 0x0000001000077211 */ /* 0x000fe200078f28ff */
[----:B------:R-:W-:Y:S01]  /*0ba0*/  IMAD.IADD R10, R16, 0x1, -R6 ;  /* 0x00000001100a7824 */ /* 0x000fe200078e0a06 */
[----:B------:R-:W-:Y:S02]  /*0bb0*/  SHF.R.S32.HI R12, RZ, 0x4, R5 ;  /* 0x00000004ff0c7819 */ /* 0x000fe40000011405 */
[----:B------:R-:W-:Y:S02]  /*0bc0*/  SHF.R.S32.HI R6, RZ, 0x1f, R3 ;  /* 0x0000001fff067819 */ /* 0x000fe40000011403 */
[--C-:B------:R-:W-:Y:S02]  /*0bd0*/  SHF.R.S32.HI R192, RZ, 0x5, R7.reuse ;  /* 0x00000005ffc07819 */ /* 0x100fe40000011407 */
[----:B------:R-:W-:Y:S02]  /*0be0*/  SHF.R.S32.HI R11, RZ, 0x1f, R7 ;  /* 0x0000001fff0b7819 */ /* 0x000fe40000011407 */
[----:B------:R-:W-:-:S02]  /*0bf0*/  SHF.R.S32.HI R7, RZ, 0x1f, R10 ;  /* 0x0000001fff077819 */ /* 0x000fc4000001140a */
[----:B------:R-:W-:Y:S02]  /*0c00*/  LEA.HI R8, R5, R12, RZ, 0x1 ;  /* 0x0000000c05087211 */ /* 0x000fe400078f08ff */
[----:B------:R-:W-:Y:S02]  /*0c10*/  LEA.HI R5, R6, R3, RZ, 0x2 ;  /* 0x0000000306057211 */ /* 0x000fe400078f10ff */
[----:B------:R-:W-:Y:S02]  /*0c20*/  LEA.HI R9, R7, R10, RZ, 0x3 ;  /* 0x0000000a07097211 */ /* 0x000fe400078f18ff */
[----:B------:R-:W-:Y:S02]  /*0c30*/  LOP3.LUT R13, R8, 0x1ffffffe, RZ, 0xc0, !PT ;  /* 0x1ffffffe080d7812 */ /* 0x000fe400078ec0ff */
[--C-:B------:R-:W-:Y:S02]  /*0c40*/  SHF.R.S32.HI R7, RZ, 0x2, R5.reuse ;  /* 0x00000002ff077819 */ /* 0x100fe40000011405 */
[----:B------:R-:W-:-:S04]  /*0c50*/  SHF.R.S32.HI R8, RZ, 0x1f, R5 ;  /* 0x0000001fff087819 */ /* 0x000fc80000011405 */
[----:B------:R-:W-:-:S04]  /*0c60*/  LEA.HI R8, R8, R7, RZ, 0x3 ;  /* 0x0000000708087211 */ /* 0x000fc800078f18ff */
[----:B------:R-:W-:-:S05]  /*0c70*/  LOP3.LUT R8, R8, 0xfffffff8, RZ, 0xc0, !PT ;  /* 0xfffffff808087812 */ /* 0x000fca00078ec0ff */
[----:B------:R-:W-:Y:S01]  /*0c80*/  IMAD.IADD R191, R7, 0x1, -R8 ;  /* 0x0000000107bf7824 */ /* 0x000fe200078e0a08 */
[----:B------:R-:W-:Y:S02]  /*0c90*/  LOP3.LUT R8, R5, 0x7ffffffc, RZ, 0xc0, !PT ;  /* 0x7ffffffc05087812 */ /* 0x000fe400078ec0ff */
[----:B------:R-:W-:Y:S02]  /*0ca0*/  LEA.HI R14, R11, R192, RZ, 0x2 ;  /* 0x000000c00b0e7211 */ /* 0x000fe400078f10ff */
[----:B------:R-:W-:Y:S01]  /*0cb0*/  LOP3.LUT R11, R9, 0xfffffff8, RZ, 0xc0, !PT ;  /* 0xfffffff8090b7812 */ /* 0x000fe200078ec0ff */
[----:B------:R-:W-:Y:S01]  /*0cc0*/  IMAD.IADD R8, R3, 0x1, -R8 ;  /* 0x0000000103087824 */ /* 0x000fe200078e0a08 */
[----:B------:R-:W-:Y:S02]  /*0cd0*/  LEA.HI R6, R6, R3, RZ, 0x5 ;  /* 0x0000000306067211 */ /* 0x000fe400078f28ff */
[----:B------:R-:W-:Y:S02]  /*0ce0*/  LEA.HI R3, R0, R16, RZ, 0x2 ;  /* 0x0000001000037211 */ /* 0x000fe400078f10ff */
[----:B------:R-:W-:Y:S01]  /*0cf0*/  SHF.R.S32.HI R223, RZ, 0x7, R4 ;  /* 0x00000007ffdf7819 */ /* 0x000fe20000011404 */
[----:B------:R-:W-:Y:S01]  /*0d00*/  IMAD.IADD R11, R10, 0x1, -R11 ;  /* 0x000000010a0b7824 */ /* 0x000fe200078e0a0b */
[----:B------:R-:W-:-:S02]  /*0d10*/  LOP3.LUT R15, R14, 0x3ffffc, RZ, 0xc0, !PT ;  /* 0x003ffffc0e0f7812 */ /* 0x000fc400078ec0ff */
[----:B------:R-:W-:Y:S01]  /*0d20*/  LOP3.LUT R5, R3, 0xfffffffc, RZ, 0xc0, !PT ;  /* 0xfffffffc03057812 */ /* 0x000fe200078ec0ff */
[----:B------:R-:W-:Y:S01]  /*0d30*/  IMAD R14, R223, 0x100, R10 ;  /* 0x00000100df0e7824 */ /* 0x000fe200078e020a */
[----:B------:R-:W-:Y:S01]  /*0d40*/  LEA.HI R0, R0, R16, RZ, 0x3 ;  /* 0x0000001000007211 */ /* 0x000fe200078f18ff */
[----:B------:R-:W-:Y:S02]  /*0d50*/  IMAD.IADD R15, R192, 0x1, -R15 ;  /* 0x00000001c00f7824 */ /* 0x000fe400078e0a0f */
[----:B------:R-:W-:Y:S02]  /*0d60*/  IMAD.IADD R13, R12, 0x1, -R13 ;  /* 0x000000010c0d7824 */ /* 0x000fe400078e0a0d */
[----:B------:R-:W-:Y:S01]  /*0d70*/  IMAD.SHL.U32 R10, R11, 0x40, RZ ;  /* 0x000000400b0a7824 */ /* 0x000fe200078e00ff */
[----:B------:R-:W-:Y:S01]  /*0d80*/  SHF.R.S32.HI R19, RZ, 0x2, R3 ;  /* 0x00000002ff137819 */ /* 0x000fe20000011403 */
[----:B------:R-:W-:Y:S01]  /*0d90*/  IMAD.IADD R5, R16, 0x1, -R5 ;  /* 0x0000000110057824 */ /* 0x000fe200078e0a05 */
[----:B------:R-:W-:Y:S01]  /*0da0*/  SHF.R.S32.HI R6, RZ, 0x5, R6 ;  /* 0x00000005ff067819 */ /* 0x000fe20000011406 */
[----:B------:R-:W-:Y:S01]  /*0db0*/  IMAD R14, R15, 0x10, R14 ;  /* 0x000000100f0e7824 */ /* 0x000fe200078e020e */
[----:B------:R-:W-:Y:S01]  /*0dc0*/  LOP3.LUT R10, R10, 0x1c0, RZ, 0xc0, !PT ;  /* 0x000001c00a0a7812 */ /* 0x000fe200078ec0ff */
[----:B------:R-:W-:Y:S01]  /*0dd0*/  IMAD.SHL.U32 R13, R13, 0x8, RZ ;  /* 0x000000080d0d7824 */ /* 0x000fe200078e00ff */
[----:B------:R-:W-:Y:S01]  /*0de0*/  SHF.R.S32.HI R221, RZ, 0x3, R0 ;  /* 0x00000003ffdd7819 */ /* 0x000fe20000011400 */
[----:B------:R-:W-:Y:S01]  /*0df0*/  IMAD.SHL.U32 R9, R9, 0x40, RZ ;  /* 0x0000004009097824 */ /* 0x000fe200078e00ff */
[----:B------:R-:W-:Y:S01]  /*0e00*/  LOP3.LUT R220, R0, 0xfffffff8, RZ, 0xc0, !PT ;  /* 0xfffffff800dc7812 */ /* 0x000fe200078ec0ff */
[----:B------:R-:W-:Y:S01]  /*0e10*/  VIADD R234, R19, 0x20 ;  /* 0x0000002013ea7836 */ /* 0x000fe20000000000 */
[----:B------:R-:W-:Y:S01]  /*0e20*/  SHF.R.S32.HI R0, RZ, 0x1f, R3 ;  /* 0x0000001fff007819 */ /* 0x000fe20000011403 */
[----:B------:R-:W-:Y:S01]  /*0e30*/  IMAD.U32 R233, R14, 0x40, R13 ;  /* 0x000000400ee97824 */ /* 0x000fe200078e000d */
[----:B------:R-:W-:Y:S01]  /*0e40*/  LEA.HI R3, R5, R5, RZ, 0x1 ;  /* 0x0000000505037211 */ /* 0x000fe200078f08ff */
[----:B------:R-:W-:Y:S01]  /*0e50*/  IMAD R191, R6, 0x10, R191 ;  /* 0x0000001006bf7824 */ /* 0x000fe200078e02bf */
[----:B------:R-:W-:-:S02]  /*0e60*/  LOP3.LUT R13, R10, 0x8, R13, 0xf8, !PT ;  /* 0x000000080a0d7812 */ /* 0x000fc400078ef80d */
[----:B------:R-:W-:Y:S02]  /*0e70*/  SHF.R.U32.HI R10, RZ, 0x3, R10 ;  /* 0x00000003ff0a7819 */ /* 0x000fe4000001160a */
[----:B------:R-:W-:Y:S02]  /*0e80*/  LOP3.LUT R9, R9, 0x7ffffe00, RZ, 0xc0, !PT ;  /* 0x7ffffe0009097812 */ /* 0x000fe400078ec0ff */
[----:B------:R-:W-:Y:S02]  /*0e90*/  LOP3.LUT R6, R3, 0x1ffffffe, RZ, 0xc0, !PT ;  /* 0x1ffffffe03067812 */ /* 0x000fe400078ec0ff */
[----:B------:R-:W-:Y:S01]  /*0ea0*/  SHF.R.S32.HI R3, RZ, 0x1f, R234 ;  /* 0x0000001fff037819 */ /* 0x000fe200000114ea */
[----:B------:R-:W-:Y:S01]  /*0eb0*/  IMAD R9, R192, 0x400, R9 ;  /* 0x00000400c0097824 */ /* 0x000fe200078e0209 */
[----:B------:R-:W-:Y:S01]  /*0ec0*/  LOP3.LUT R10, R13, R10, RZ, 0x3c, !PT ;  /* 0x0000000a0d0a7212 */ /* 0x000fe200078e3cff */
[----:B------:R-:W-:Y:S01]  /*0ed0*/  IMAD.SHL.U32 R230, R234, 0x40, RZ ;  /* 0x00000040eae67824 */ /* 0x000fe200078e00ff */
[----:B------:R-:W-:-:S02]  /*0ee0*/  LEA.HI R0, R0, R19, RZ, 0x3 ;  /* 0x0000001300007211 */ /* 0x000fc400078f18ff */
[----:B------:R-:W-:Y:S01]  /*0ef0*/  LEA.HI R3, R3, R234, RZ, 0x3 ;  /* 0x000000ea03037211 */ /* 0x000fe200078f18ff */
[----:B------:R-:W-:Y:S01]  /*0f00*/  IMAD.IADD R9, R9, 0x1, R10 ;  /* 0x0000000109097824 */ /* 0x000fe200078e020a */
[----:B------:R-:W-:Y:S01]  /*0f10*/  R2P PR, R11, 0x6 ;  /* 0x000000060b007804 */ /* 0x000fe20000000000 */
[----:B------:R-:W-:Y:S01]  /*0f20*/  IMAD.IADD R220, R16, 0x1, -R220 ;  /* 0x0000000110dc7824 */ /* 0x000fe200078e0adc */
[----:B------:R-:W-:Y:S01]  /*0f30*/  LEA.HI R4, R4, R223, RZ, 0x1 ;  /* 0x000000df04047211 */ /* 0x000fe200078f08ff */
[----:B------:R-:W-:Y:S01]  /*0f40*/  IMAD.SHL.U32 R16, R5, 0x8, RZ ;  /* 0x0000000805107824 */ /* 0x000fe200078e00ff */
[----:B------:R-:W-:Y:S01]  /*0f50*/  LOP3.LUT R0, R0, 0xfffffff8, RZ, 0xc0, !PT ;  /* 0xfffffff800007812 */ /* 0x000fe200078ec0ff */
[----:B------:R-:W-:Y:S01]  /*0f60*/  IMAD.SHL.U32 R3, R3, 0x40, RZ ;  /* 0x0000004003037824 */ /* 0x000fe200078e00ff */
[----:B------:R-:W-:Y:S01]  /*0f70*/  LOP3.LUT R230, R230, 0x1c0, RZ, 0xc0, !PT ;  /* 0x000001c0e6e67812 */ /* 0x000fe200078ec0ff */
[----:B------:R-:W-:Y:S01]  /*0f80*/  IMAD.SHL.U32 R184, R5, 0x4, RZ ;  /* 0x0000000405b87824 */ /* 0x000fe200078e00ff */
[----:B------:R-:W-:Y:S01]  /*0f90*/  LOP3.LUT R4, R4, 0xfffffe, RZ, 0xc0, !PT ;  /* 0x00fffffe04047812 */ /* 0x000fe200078ec0ff */
[----:B------:R-:W-:-:S02]  /*0fa0*/  IMAD R195, R9, 0x2, R2 ;  /* 0x0000000209c37824 */ /* 0x000fc400078e0202 */
[----:B------:R-:W-:Y:S01]  /*0fb0*/  IMAD.MOV.U32 R201, RZ, RZ, 0x40 ;  /* 0x00000040ffc97424 */ /* 0x000fe200078e00ff */
[----:B------:R-:W-:Y:S01]  /*0fc0*/  SHF.R.U32.HI R7, RZ, 0x3, R230 ;  /* 0x00000003ff077819 */ /* 0x000fe200000116e6 */
[----:B------:R-:W-:Y:S01]  /*0fd0*/  IMAD.SHL.U32 R189, R220, 0x8, RZ ;  /* 0x00000008dcbd7824 */ /* 0x000fe200078e00ff */
[----:B------:R-:W-:Y:S01]  /*0fe0*/  LOP3.LUT R231, R3, 0xfffffe00, RZ, 0xc0, !PT ;  /* 0xfffffe0003e77812 */ /* 0x000fe200078ec0ff */
[----:B------:R-:W-:Y:S01]  /*0ff0*/  IMAD.IADD R188, R19, 0x1, -R0 ;  /* 0x0000000113bc7824 */ /* 0x000fe200078e0a00 */
[----:B------:R-:W-:Y:S01]  /*1000*/  LOP3.LUT R0, R230, 0x38, R16, 0xf8, !PT ;  /* 0x00000038e6007812 */ /* 0x000fe200078ef810 */
[----:B------:R-:W-:Y:S02]  /*1010*/  VIADD R190, R184, 0x10 ;  /* 0x00000010b8be7836 */ /* 0x000fe40000000000 */
[----:B------:R-:W-:Y:S01]  /*1020*/  VIADD R208, R195, 0x36400 ;  /* 0x00036400c3d07836 */ /* 0x000fe20000000000 */
[----:B------:R-:W-:Y:S01]  /*1030*/  SEL R201, R201, 0xffffffc0, !P2 ;  /* 0xffffffc0c9c97807 */ /* 0x000fe20005000000 */
[----:B------:R-:W-:Y:S01]  /*1040*/  IMAD.IADD R4, R223, 0x1, -R4 ;  /* 0x00000001df047824 */ /* 0x000fe200078e0a04 */
[----:B------:R-:W-:Y:S01]  /*1050*/  LOP3.LUT R3, R231, R0, R7, 0xf6, !PT ;  /* 0x00000000e7037212 */ /* 0x000fe200078ef607 */
[----:B------:R-:W-:-:S02]  /*1060*/  VIADD R217, R189, 0x40 ;  /* 0x00000040bdd97836 */ /* 0x000fc40000000000 */
[----:B------:R-:W-:Y:S02]  /*1070*/  VIADD R216, R189, 0x80 ;  /* 0x00000080bdd87836 */ /* 0x000fe40000000000 */
[----:B------:R-:W-:Y:S01]  /*1080*/  IMAD.IADD R6, R5, 0x1, -R6 ;  /* 0x0000000105067824 */ /* 0x000fe200078e0a06 */
[----:B------:R-:W-:Y:S01]  /*1090*/  SHF.R.S32.HI R5, RZ, 0x1f, R190 ;  /* 0x0000001fff057819 */ /* 0x000fe200000114be */
[C---:B------:R-:W-:Y:S02]  /*10a0*/  VIADD R215, R189.reuse, 0xc0 ;  /* 0x000000c0bdd77836 */ /* 0x040fe40000000000 */
[C---:B------:R-:W-:Y:S02]  /*10b0*/  VIADD R214, R189.reuse, 0x100 ;  /* 0x00000100bdd67836 */ /* 0x040fe40000000000 */
[C---:B------:R-:W-:Y:S02]  /*10c0*/  VIADD R213, R189.reuse, 0x140 ;  /* 0x00000140bdd57836 */ /* 0x040fe40000000000 */
[----:B------:R-:W-:-:S02]  /*10d0*/  VIADD R225, R189, 0x180 ;  /* 0x00000180bde17836 */ /* 0x000fc40000000000 */
[----:B------:R-:W-:Y:S02]  /*10e0*/  VIADD R224, R189, 0x1c0 ;  /* 0x000001c0bde07836 */ /* 0x000fe40000000000 */
[----:B------:R-:W-:Y:S02]  /*10f0*/  VIADD R196, R195, 0x36420 ;  /* 0x00036420c3c47836 */ /* 0x000fe40000000000 */
[----:B------:R-:W-:Y:S01]  /*1100*/  @P1 VIADD R196, R208, 0xffffffe0 ;  /* 0xffffffe0d0c41836 */ /* 0x000fe20000000000 */
[----:B------:R-:W-:Y:S01]  /*1110*/  SHF.R.S32.HI R10, RZ, 0x1f, R217 ;  /* 0x0000001fff0a7819 */ /* 0x000fe200000114d9 */
[----:B------:R-:W-:Y:S01]  /*1120*/  IMAD.SHL.U32 R194, R4, 0x100, RZ ;  /* 0x0000010004c27824 */ /* 0x000fe200078e00ff */
[----:B------:R-:W-:Y:S01]  /*1130*/  SHF.R.S32.HI R4, RZ, 0x1f, R216 ;  /* 0x0000001fff047819 */ /* 0x000fe200000114d8 */
[----:B------:R-:W-:Y:S01]  /*1140*/  IMAD.IADD R208, R208, 0x1, R201 ;  /* 0x00000001d0d07824 */ /* 0x000fe200078e02c9 */
[----:B------:R-:W-:Y:S01]  /*1150*/  CS2R R22, SRZ ;  /* 0x0000000000167805 */ /* 0x000fe2000001ff00 */
[----:B------:R-:W-:Y:S01]  /*1160*/  IMAD.MOV.U32 R186, RZ, RZ, RZ ;  /* 0x000000ffffba7224 */ /* 0x000fe200078e00ff */
[----:B------:R-:W-:Y:S01]  /*1170*/  SHF.R.S32.HI R10, RZ, 0x1f, R215 ;  /* 0x0000001fff0a7819 */ /* 0x000fe200000114d7 */
[----:B------:R-:W-:Y:S01]  /*1180*/  IMAD.MOV.U32 R218, RZ, RZ, RZ ;  /* 0x000000ffffda7224 */ /* 0x000fe200078e00ff */
[----:B------:R-:W-:Y:S01]  /*1190*/  SHF.R.S32.HI R4, RZ, 0x1f, R214 ;  /* 0x0000001fff047819 */ /* 0x000fe200000114d6 */
[----:B------:R-:W-:Y:S01]  /*11a0*/  IMAD.SHL.U32 R227, R190, 0x2, RZ ;  /* 0x00000002bee37824 */ /* 0x000fe200078e00ff */
[----:B------:R-:W-:Y:S01]  /*11b0*/  SHF.R.S32.HI R237, RZ, 0x1f, R213 ;  /* 0x0000001fffed7819 */ /* 0x000fe200000114d5 */
[----:B------:R-:W-:Y:S01]  /*11c0*/  IMAD.SHL.U32 R193, R8, 0x2, RZ ;  /* 0x0000000208c17824 */ /* 0x000fe200078e00ff */
[----:B------:R-:W-:Y:S01]  /*11d0*/  SHF.R.S32.HI R236, RZ, 0x1f, R225 ;  /* 0x0000001fffec7819 */ /* 0x000fe200000114e1 */
[----:B------:R-:W-:Y:S01]  /*11e0*/  IMAD R228, R3, 0x2, R2 ;  /* 0x0000000203e47824 */ /* 0x000fe200078e0202 */
[----:B------:R-:W-:Y:S01]  /*11f0*/  SHF.R.S32.HI R235, RZ, 0x1f, R224 ;  /* 0x0000001fffeb7819 */ /* 0x000fe200000114e0 */
[----:B------:R-:W-:Y:S01]  /*1200*/  IMAD R232, R6, 0x8, R191 ;  /* 0x0000000806e87824 */ /* 0x000fe200078e02bf */
[----:B------:R-:W-:Y:S01]  /*1210*/  SHF.L.U64.HI R226, R190, 0x1, R5 ;  /* 0x00000001bee27819 */ /* 0x000fe20000010205 */
[----:B------:R-:W-:Y:S01]  /*1220*/  IMAD.IADD R201, R201, 0x1, R196 ;  /* 0x00000001c9c97824 */ /* 0x000fe200078e02c4 */
[----:B--2---:R-:W-:Y:S01]  /*1230*/  LOP3.LUT R187, R18, 0x1, RZ, 0xfc, !PT ;  /* 0x0000000112bb7812 */ /* 0x004fe200078efcff */
[----:B------:R-:W-:-:S07]  /*1240*/  IMAD.MOV.U32 R18, RZ, RZ, RZ ;  /* 0x000000ffff127224 */ /* 0x000fce00078e00ff */
.L_x_1423:
        /* <DEDUP_REMOVED lines=52> */
.L_x_1311:
[----:B------:R-:W-:Y:S02]  /*1590*/  IMAD.U32 R46, RZ, RZ, UR5 ;  /* 0x00000005ff2e7e24 */ /* 0x000fe4000f8e00ff */
[----:B------:R-:W-:Y:S01]  /*15a0*/  IMAD.U32 R28, RZ, RZ, UR4 ;  /* 0x00000004ff1c7e24 */ /* 0x000fe2000f8e00ff */
[----:B------:R-:W-:Y:S06]  /*15b0*/  @!P2 BRA `(.L_x_1312) ;  /* 0x000000000010a947 */ /* 0x000fec0003800000 */
[----:B------:R-:W-:-:S04]  /*15c0*/  IADD3 R4, P0, R210, UR8, RZ ;  /* 0x00000008d2047c10 */ /* 0x000fc8000ff1e0ff */
[----:B------:R-:W-:-:S05]  /*15d0*/  IADD3.X R5, R211, UR9, RZ, P0, !PT ;  /* 0x00000009d3057c10 */ /* 0x000fca00087fe4ff */
[----:B------:R0:W5:Y:S01]  /*15e0*/  LDG.E R28, desc[UR40][R4.64] ;  /* 0x00000028041c7981 */ /* 0x000162000c1e1900 */
[----:B------:R-:W-:Y:S05]  /*15f0*/  BRA `(.L_x_1313) ;  /* 0x0000000000107947 */ /* 0x000fea0003800000 */
.L_x_1312:
[----:B------:R-:W-:Y:S05]  /*1600*/  @!P0 BRA `(.L_x_1313) ;  /* 0x00000000000c8947 */ /* 0x000fea0003800000 */
[----:B------:R-:W2:Y:S04]  /*1610*/  LDG.E R5, desc[UR40][R8.64] ;  /* 0x0000002808057981 */ /* 0x000ea8000c1e1900 */
[----:B------:R-:W2:Y:S02]  /*1620*/  LDG.E R28, desc[UR40][R8.64+0x4] ;  /* 0x00000428081c7981 */ /* 0x000ea4000c1e1900 */
[----:B--2---:R-:W-:-:S07]  /*1630*/  IMAD.IADD R28, R28, 0x1, -R5 ;  /* 0x000000011c1c7824 */ /* 0x004fce00078e0a05 */
.L_x_1313:
        /* <DEDUP_REMOVED lines=14> */
[----:B------:R-:W-:Y:S01]  /*1720*/  IMAD.IADD R11, R28, 0x1, -R3 ;  /* 0x000000011c0b7824 */ /* 0x000fe200078e0a03 */
        /* <DEDUP_REMOVED lines=40> */
.L_x_1316:
[----:B------:R-:W-:Y:S05]  /*19b0*/  BSYNC B6 ;  /* 0x0000000000067941 */ /* 0x000fea0003800000 */
.L_x_1315:
        /* <DEDUP_REMOVED lines=20> */
.L_x_1318:
[----:B------:R-:W-:Y:S05]  /*1b00*/  BSYNC B6 ;  /* 0x0000000000067941 */ /* 0x000fea0003800000 */
.L_x_1317:
        /* <DEDUP_REMOVED lines=23> */
[----:B--2---:R-:W-:-:S03]  /*1c80*/  ISETP.GE.AND P2, PT, R16, R43, PT ;  /* 0x0000002b1000720c */ /* 0x004fc60003f46270 */
        /* <DEDUP_REMOVED lines=22> */
[----:B------:R-:W-:Y:S01]  /*1df0*/  IMAD.SHL.U32 R60, R43, 0x2, RZ ;  /* 0x000000022b3c7824 */ /* 0x000fe200078e00ff */
[----:B------:R-:W-:Y:S01]  /*1e00*/  SHF.R.S32.HI R48, RZ, 0x1f, R15 ;  /* 0x0000001fff307819 */ /* 0x000fe2000001140f */
[----:B------:R-:W-:Y:S02]  /*1e10*/  VIADD R59, R50, 0x8 ;  /* 0x00000008323b7836 */ /* 0x000fe40000000000 */
[----:B------:R-:W-:Y:S01]  /*1e20*/  IMAD.X R43, R28, 0x1, R3, P2 ;  /* 0x000000011c2b7824 */ /* 0x000fe200010e0603 */
        /* <DEDUP_REMOVED lines=60> */
.L_x_1348:
        /* <DEDUP_REMOVED lines=57> */
.L_x_1323:
[----:B------:R-:W-:Y:S05]  /*2580*/  BSYNC B1 ;  /* 0x0000000000017941 */ /* 0x000fea0003800000 */
.L_x_1322:
[----:B------:R-:W-:Y:S01]  /*2590*/  ISETP.NE.AND P3, PT, R187, 0x3, PT ;  /* 0x00000003bb00780c */ /* 0x000fe20003f65270 */
[----:B0----5:R-:W-:Y:S02]  /*25a0*/  IMAD.MOV.U32 R4, RZ, RZ, R8 ;  /* 0x000000ffff047224 */ /* 0x021fe400078e0008 */
[----:B------:R-:W-:Y:S02]  /*25b0*/  IMAD.MOV.U32 R5, RZ, RZ, R9 ;  /* 0x000000ffff057224 */ /* 0x000fe400078e0009 */
[----:B------:R-:W-:Y:S02]  /*25c0*/  IMAD.MOV.U32 R6, RZ, RZ, R28 ;  /* 0x000000ffff067224 */ /* 0x000fe400078e001c */
[----:B------:R-:W-:Y:S01]  /*25d0*/  IMAD.MOV.U32 R7, RZ, RZ, R29 ;  /* 0x000000ffff077224 */ /* 0x000fe200078e001d */
[----:B------:R-:W-:Y:S01]  /*25e0*/  PRMT R80, R4, 0x5410, R5 ;  /* 0x0000541004507816 */ /* 0x000fe20000000005 */
[----:B------:R-:W-:Y:S02]  /*25f0*/  IMAD.MOV.U32 R4, RZ, RZ, R10 ;  /* 0x000000ffff047224 */ /* 0x000fe400078e000a */
[----:B------:R-:W-:Y:S01]  /*2600*/  IMAD.MOV.U32 R5, RZ, RZ, R11 ;  /* 0x000000ffff057224 */ /* 0x000fe200078e000b */
[----:B------:R-:W-:Y:S01]  /*2610*/  PRMT R77, R6, 0x5410, R7 ;  /* 0x00005410064d7816 */ /* 0x000fe20000000007 */
[----:B------:R-:W-:-:S02]  /*2620*/  IMAD.MOV.U32 R6, RZ, RZ, R14 ;  /* 0x000000ffff067224 */ /* 0x000fc400078e000e */
[----:B------:R-:W-:Y:S01]  /*2630*/  IMAD.MOV.U32 R7, RZ, RZ, R15 ;  /* 0x000000ffff077224 */ /* 0x000fe200078e000f */
[----:B------:R-:W-:-:S04]  /*2640*/  PRMT R82, R4, 0x5410, R5 ;  /* 0x0000541004527816 */ /* 0x000fc80000000005 */
[----:B------:R-:W-:Y:S01]  /*2650*/  PRMT R83, R6, 0x5410, R7 ;  /* 0x0000541006537816 */ /* 0x000fe20000000007 */
[----:B------:R-:W-:Y:S06]  /*2660*/  @!P3 BRA `(.L_x_1324) ;  /* 0x000000000004b947 */ /* 0x000fec0003800000 */
[----:B------:R-:W-:Y:S01]  /*2670*/  BPT.TRAP 0x1 ;  /* 0x000000040000795c */ /* 0x000fe20000300000 */
.L_x_1324:
[----:B------:R-:W-:Y:S01]  /*2680*/  IMAD R66, R22, 0x8, R2 ;  /* 0x0000000816427824 */ /* 0x000fe200078e0202 */
[----:B------:R-:W-:Y:S01]  /*2690*/  SHF.L.U32 R75, R186, 0x1f, RZ ;  /* 0x0000001fba4b7819 */ /* 0x000fe200000006ff */
[----:B------:R-:W-:Y:S03]  /*26a0*/  BSSY B1, `(.L_x_1325) ;  /* 0x0000003000017945 */ /* 0x000fe60003800000 */
[----:B------:R-:W0:Y:S02]  /*26b0*/  SYNCS.PHASECHK.TRANS64.TRYWAIT P5, [R66+URZ+0x38890], R75 ;  /* 0x0388904b420075a7 */ /* 0x000e2400080a017f */
[----:B0-----:R-:W-:Y:S05]  /*26c0*/  @!P5 BRA `(.L_x_1326) ;  /* 0x0000019800f4d947 */ /* 0x001fea0003800000 */
.L_x_1614:
[----:B------:R-:W-:Y:S05]  /*26d0*/  BSYNC B1 ;  /* 0x0000000000017941 */ /* 0x000fea0003800000 */
.L_x_1325:
        /* <DEDUP_REMOVED lines=48> */
.L_x_1331:
[----:B------:R-:W-:Y:S05]  /*29e0*/  BSYNC B2 ;  /* 0x0000000000027941 */ /* 0x000fea0003800000 */
.L_x_1330:
[----:B--2---:R1:W-:Y:S02]  /*29f0*/  STG.E.128 desc[UR40][R12.64], R4 ;  /* 0x000000040c007986 */ /* 0x0043e4000c101d28 */
.L_x_1329:
[----:B------:R-:W-:Y:S05]  /*2a00*/  BSYNC B1 ;  /* 0x0000000000017941 */ /* 0x000fea0003800000 */
.L_x_1328:
        /* <DEDUP_REMOVED lines=51> */
.L_x_1333:
[----:B------:R-:W-:Y:S05]  /*2d40*/  BSYNC B1 ;  /* 0x0000000000017941 */ /* 0x000fea0003800000 */
.L_x_1332:
[----:B-1----:R1:W-:Y:S01]  /*2d50*/  STG.E.128 desc[UR40][R12.64+0x40], R4 ;  /* 0x000040040c007986 */ /* 0x0023e2000c101d28 */
[----:B------:R-:W-:Y:S05]  /*2d60*/  BRA `(.L_x_1327) ;  /* 0x0000000c00147947 */ /* 0x000fea0003800000 */
.L_x_1321:
        /* <DEDUP_REMOVED lines=41> */
.L_x_1334:
[----:B------:R-:W-:Y:S01]  /*3000*/  IMAD R66, R22, 0x8, R2 ;  /* 0x0000000816427824 */ /* 0x000fe200078e0202 */
[----:B------:R-:W-:Y:S01]  /*3010*/  SHF.L.U32 R75, R186, 0x1f, RZ ;  /* 0x0000001fba4b7819 */ /* 0x000fe200000006ff */
[----:B------:R-:W-:Y:S03]  /*3020*/  BSSY B1, `(.L_x_1335) ;  /* 0x0000003000017945 */ /* 0x000fe60003800000 */
[----:B------:R-:W0:Y:S02]  /*3030*/  SYNCS.PHASECHK.TRANS64.TRYWAIT P5, [R66+URZ+0x38890], R75 ;  /* 0x0388904b420075a7 */ /* 0x000e2400080a017f */
[----:B0-----:R-:W-:Y:S05]  /*3040*/  @!P5 BRA `(.L_x_1336) ;  /* 0x0000019000a8d947 */ /* 0x001fea0003800000 */
.L_x_1615:
[----:B------:R-:W-:Y:S05]  /*3050*/  BSYNC B1 ;  /* 0x0000000000017941 */ /* 0x000fea0003800000 */
.L_x_1335:
        /* <DEDUP_REMOVED lines=115> */
.L_x_1338:
[----:B------:R-:W-:Y:S05]  /*3790*/  BSYNC B1 ;  /* 0x0000000000017941 */ /* 0x000fea0003800000 */
.L_x_1337:
        /* <DEDUP_REMOVED lines=10> */
.L_x_1320:
[----:B------:R-:W-:-:S13]  /*3840*/  ISETP.NE.AND P3, PT, R187, 0x3, PT ;  /* 0x00000003bb00780c */ /* 0x000fda0003f65270 */
[----:B------:R-:W-:Y:S05]  /*3850*/  @!P3 BRA `(.L_x_1339) ;  /* 0x000000000004b947 */ /* 0x000fea0003800000 */
[----:B------:R-:W-:Y:S01]  /*3860*/  BPT.TRAP 0x1 ;  /* 0x000000040000795c */ /* 0x000fe20000300000 */
.L_x_1339:
        /* <DEDUP_REMOVED lines=8> */
.L_x_1616:
[----:B------:R-:W-:Y:S05]  /*38f0*/  BSYNC B1 ;  /* 0x0000000000017941 */ /* 0x000fea0003800000 */
.L_x_1340:
        /* <DEDUP_REMOVED lines=12> */
.L_x_1327:
[----:B------:R-:W-:Y:S05]  /*39c0*/  BSYNC B0 ;  /* 0x0000000000007941 */ /* 0x000fea0003800000 */
.L_x_1319:
        /* <DEDUP_REMOVED lines=17> */
.L_x_1343:
[----:B------:R-:W-:Y:S05]  /*3ae0*/  BSYNC B0 ;  /* 0x0000000000007941 */ /* 0x000fea0003800000 */
.L_x_1342:
[----:B------:R-:W5:Y:S01]  /*3af0*/  SYNCS.PHASECHK.TRANS64.TRYWAIT P5, [R66+URZ+0x388b0], R75 ;  /* 0x0388b04b420075a7 */ /* 0x000f6200080a017f */
[----:B------:R-:W-:Y:S01]  /*3b00*/  BSSY B0, `(.L_x_1344) ;  /* 0x0000003000007945 */ /* 0x000fe20003800000 */
[----:B------:R-:W-:-:S03]  /*3b10*/  ISETP.GE.AND P3, PT, R19, R68, PT ;  /* 0x000000441300720c */ /* 0x000fc60003f66270 */
[----:B-----5:R-:W-:Y:S10]  /*3b20*/  @!P5 BRA `(.L_x_1345) ;  /* 0x000001880018d947 */ /* 0x020ff40003800000 */
.L_x_1617:
[----:B------:R-:W-:Y:S05]  /*3b30*/  BSYNC B0 ;  /* 0x0000000000007941 */ /* 0x000fea0003800000 */
.L_x_1344:
        /* <DEDUP_REMOVED lines=14> */
[----:B------:R-:W-:Y:S02]  /*3c20*/  VIADD R4, R16, 0x40 ;  /* 0x0000004010047836 */ /* 0x000fe40000000000 */
[C---:B------:R-:W-:Y:S01]  /*3c30*/  VIADD R15, R9.reuse, 0x20 ;  /* 0x00000020090f7836 */ /* 0x040fe20000000000 */
[----:B------:R-:W-:Y:S01]  /*3c40*/  LEA.HI.X R13, R6, UR5, R5, 0x1, P5 ;  /* 0x00000005060d7c11 */ /* 0x000fe2000a8f0c05 */
[C---:B------:R-:W-:Y:S01]  /*3c50*/  @P3 VIADD R15, R9.reuse, 0xffffffe0 ;  /* 0xffffffe0090f3836 */ /* 0x040fe20000000000 */
[----:B------:R-:W-:Y:S01]  /*3c60*/  ISETP.GE.AND P5, PT, R16, UR4, PT ;  /* 0x0000000410007c0c */ /* 0x000fe2000bfa6270 */
[----:B--2-4-:R-:W-:Y:S01]  /*3c70*/  IMAD R29, R9, 0x2, R2 ;  /* 0x00000002091d7824 */ /* 0x014fe200078e0202 */
[----:B------:R-:W-:Y:S01]  /*3c80*/  ISETP.GE.AND P3, PT, R4, UR4, PT ;  /* 0x0000000404007c0c */ /* 0x000fe2000bf66270 */
[----:B------:R-:W-:-:S02]  /*3c90*/  VIADD R14, R16, 0x80 ;  /* 0x00000080100e7836 */ /* 0x000fc40000000000 */
        /* <DEDUP_REMOVED lines=59> */
.L_x_1347:
[----:B------:R-:W-:Y:S05]  /*4050*/  BSYNC B0 ;  /* 0x0000000000007941 */ /* 0x000fea0003800000 */
.L_x_1346:
        /* <DEDUP_REMOVED lines=17> */
.L_x_1314:
[----:B------:R-:W2:Y:S01]  /*4170*/  LDL R4, [R1+0x4] ;  /* 0x0000040001047983 */ /* 0x000ea20000100800 */
        /* <DEDUP_REMOVED lines=47> */
[----:B------:R-:W-:-:S02]  /*4470*/  CS2R R12, SRZ ;  /* 0x00000000000c7805 */ /* 0x000fc4000001ff00 */
        /* <DEDUP_REMOVED lines=8> */
[----:B------:R-:W-:Y:S02]  /*4500*/  CS2R R166, SRZ ;  /* 0x0000000000a67805 */ /* 0x000fe4000001ff00 */
[----:B----4-:R-:W-:-:S02]  /*4510*/  CS2R R50, SRZ ;  /* 0x0000000000327805 */ /* 0x010fc4000001ff00 */
[----:B------:R-:W-:Y:S02]  /*4520*/  CS2R R172, SRZ ;  /* 0x0000000000ac7805 */ /* 0x000fe4000001ff00 */
[----:B------:R-:W-:Y:S01]  /*4530*/  CS2R R46, SRZ ;  /* 0x00000000002e7805 */ /* 0x000fe2000001ff00 */
[----:B------:R-:W-:Y:S01]  /*4540*/  IMAD.MOV.U32 R171, RZ, RZ, RZ ;  /* 0x000000ffffab7224 */ /* 0x000fe200078e00ff */
[----:B------:R-:W-:Y:S02]  /*4550*/  CS2R R32, SRZ ;  /* 0x0000000000207805 */ /* 0x000fe4000001ff00 */
[----:B------:R-:W-:Y:S02]  /*4560*/  CS2R R176, SRZ ;  /* 0x0000000000b07805 */ /* 0x000fe4000001ff00 */
[----:B------:R-:W-:Y:S02]  /*4570*/  CS2R R38, SRZ ;  /* 0x0000000000267805 */ /* 0x000fe4000001ff00 */
[----:B------:R-:W-:Y:S01]  /*4580*/  CS2R R178, SRZ ;  /* 0x0000000000b27805 */ /* 0x000fe2000001ff00 */
[----:B------:R-:W-:Y:S01]  /*4590*/  IMAD.MOV.U32 R35, RZ, RZ, RZ ;  /* 0x000000ffff237224 */ /* 0x000fe200078e00ff */
[----:B--2---:R-:W-:Y:S01]  /*45a0*/  CS2R R28, SRZ ;  /* 0x00000000001c7805 */ /* 0x004fe2000001ff00 */
[----:B------:R-:W-:Y:S01]  /*45b0*/  IMAD.MOV.U32 R180, RZ, RZ, RZ ;  /* 0x000000ffffb47224 */ /* 0x000fe200078e00ff */
[----:B------:R-:W-:Y:S01]  /*45c0*/  CS2R R6, SRZ ;  /* 0x0000000000067805 */ /* 0x000fe2000001ff00 */
[----:B------:R-:W-:-:S02]  /*45d0*/  IMAD.MOV.U32 R31, RZ, RZ, RZ ;  /* 0x000000ffff1f7224 */ /* 0x000fc400078e00ff */
[----:B------:R-:W-:Y:S02]  /*45e0*/  IMAD.MOV.U32 R0, RZ, RZ, RZ ;  /* 0x000000ffff007224 */ /* 0x000fe400078e00ff */
[----:B------:R-:W-:Y:S01]  /*45f0*/  IMAD.MOV.U32 R5, RZ, RZ, RZ ;  /* 0x000000ffff057224 */ /* 0x000fe200078e00ff */
[----:B------:R-:W-:Y:S01]  /*4600*/  ISETP.NE.AND P0, PT, R4, 0x1, PT ;  /* 0x000000010400780c */ /* 0x000fe20003f05270 */
[----:B------:R-:W-:-:S12]  /*4610*/  @P3 BRA `(.L_x_1350) ;  /* 0x0000000000083947 */ /* 0x000fd80003800000 */
[----:B------:R-:W0:Y:S02]  /*4620*/  FENCE.VIEW.ASYNC.G ;  /* 0x00000000000073c6 */ /* 0x000e240000000100 */
[----:B0-----:R-:W-:Y:S06]  /*4630*/  BAR.ARV 0xc, 0x180 ;  /* 0x0306000000007b1d */ /* 0x001fec0000002000 */
.L_x_1350:
[----:B------:R-:W-:Y:S05]  /*4640*/  BSYNC B0 ;  /* 0x0000000000007941 */ /* 0x000fea0003800000 */
.L_x_1349:
        /* <DEDUP_REMOVED lines=8> */
[----:B------:R-:W-:Y:S01]  /*46d0*/  IMAD.MOV.U32 R9, RZ, RZ, 0x40000040 ;  /* 0x40000040ff097424 */ /* 0x000fe200078e00ff */
[----:B------:R-:W-:Y:S01]  /*46e0*/  ISETP.GE.AND P0, PT, R168, 0x41, PT ;  /* 0x00000041a800780c */ /* 0x000fe20003f06270 */
[----:B------:R-:W-:Y:S01]  /*46f0*/  IMAD.MOV.U32 R11, RZ, RZ, 0x40000040 ;  /* 0x40000040ff0b7424 */ /* 0x000fe200078e00ff */
[----:B------:R-:W-:Y:S01]  /*4700*/  BAR.SYNC.DEFER_BLOCKING 0xe, 0x100 ;  /* 0x0384000000007b1d */ /* 0x000fe20000010000 */
[----:B------:R-:W-:Y:S01]  /*4710*/  IMAD.MOV.U32 R7, RZ, RZ, 0x40000040 ;  /* 0x40000040ff077424 */ /* 0x000fe200078e00ff */
[----:B------:R-:W-:Y:S01]  /*4720*/  R2UR UR5, R9 ;  /* 0x00000000090572ca */ /* 0x000fe200000e0000 */
[----:B------:R-:W-:Y:S01]  /*4730*/  IMAD.MOV.U32 R5, RZ, RZ, 0x40000040 ;  /* 0x40000040ff057424 */ /* 0x000fe200078e00ff */
[----:B------:R-:W-:Y:S01]  /*4740*/  R2UR UR7, R11 ;  /* 0x000000000b0772ca */ /* 0x000fe200000e0000 */
[----:B------:R-:W-:Y:S01]  /*4750*/  IMAD.MOV.U32 R13, RZ, RZ, 0x40000040 ;  /* 0x40000040ff0d7424 */ /* 0x000fe200078e00ff */
[----:B------:R-:W-:Y:S01]  /*4760*/  BSSY B0, `(.L_x_1354) ;  /* 0x00000f5000007945 */ /* 0x000fe20003800000 */
[----:B------:R-:W-:Y:S01]  /*4770*/  IMAD.MOV.U32 R11, RZ, RZ, 0x40000040 ;  /* 0x40000040ff0b7424 */ /* 0x000fe200078e00ff */
[----:B------:R-:W1:Y:S01]  /*4780*/  S2R R20, SR_TID.X ;  /* 0x0000000000147919 */ /* 0x000e620000002100 */
[----:B0-----:R-:W-:-:S04]  /*4790*/  LEA.HI R3, R0, R0, RZ, 0x1 ;  /* 0x0000000000037211 */ /* 0x001fc800078f08ff */
[----:B------:R-:W-:Y:S01]  /*47a0*/  LOP3.LUT R3, R3, 0x1fffe, RZ, 0xc0, !PT ;  /* 0x0001fffe03037812 */ /* 0x000fe200078ec0ff */
[----:B-----5:R-:W-:-:S04]  /*47b0*/  WARPGROUP.ARRIVE ;  /* 0x00000000000079c5 */ /* 0x020fc80000000000 */
[----:B------:R-:W-:Y:S02]  /*47c0*/  IMAD.IADD R3, R0, 0x1, -R3 ;  /* 0x0000000100037824 */ /* 0x000fe400078e0a03 */
[----:B------:R-:W-:Y:S02]  /*47d0*/  VIADD R0, R2, 0x36400 ;  /* 0x0003640002007836 */ /* 0x000fe40000000000 */
[----:B------:R-:W-:-:S03]  /*47e0*/  IMAD R3, R3, 0x8000, R2 ;  /* 0x0000800003037824 */ /* 0x000fc600078e0202 */
[----:B------:R-:W-:Y:S01]  /*47f0*/  SHF.R.U32.HI R0, RZ, 0x4, R0 ;  /* 0x00000004ff007819 */ /* 0x000fe20000011600 */
[----:B------:R-:W-:-:S03]  /*4800*/  VIADD R3, R3, 0x400 ;  /* 0x0000040003037836 */ /* 0x000fc60000000000 */
[----:B------:R-:W-:Y:S02]  /*4810*/  LOP3.LUT R0, R0, 0x3fff, RZ, 0xc0, !PT ;  /* 0x00003fff00007812 */ /* 0x000fe400078ec0ff */
[----:B------:R-:W-:Y:S02]  /*4820*/  SHF.R.U32.HI R3, RZ, 0x4, R3 ;  /* 0x00000004ff037819 */ /* 0x000fe40000011603 */
[----:B------:R-:W-:Y:S02]  /*4830*/  LOP3.LUT R8, R0, 0x10000, RZ, 0xfc, !PT ;  /* 0x0001000000087812 */ /* 0x000fe400078efcff */
[----:B------:R-:W-:Y:S02]  /*4840*/  LOP3.LUT R3, R3, 0x3fff, RZ, 0xc0, !PT ;  /* 0x00003fff03037812 */ /* 0x000fe400078ec0ff */
[C---:B------:R-:W-:Y:S01]  /*4850*/  R2UR UR4, R8.reuse ;  /* 0x00000000080472ca */ /* 0x040fe200000e0000 */
[----:B------:R-:W-:Y:S01]  /*4860*/  VIADD R6, R8, 0x2 ;  /* 0x0000000208067836 */ /* 0x000fe20000000000 */
[----:B------:R-:W-:-:S02]  /*4870*/  LOP3.LUT R21, R3, 0x2000000, RZ, 0xfc, !PT ;  /* 0x0200000003157812 */ /* 0x000fc400078efcff */
[----:B-1----:R-:W-:-:S03]  /*4880*/  LOP3.LUT R20, R20, 0x7f, RZ, 0xc0, !PT ;  /* 0x0000007f14147812 */ /* 0x002fc600078ec0ff */
[----:B------:R-:W-:Y:S01]  /*4890*/  IMAD R10, R18, 0x1000, R21 ;  /* 0x00001000120a7824 */ /* 0x000fe200078e0215 */
[----:B------:R-:W-:-:S03]  /*48a0*/  ISETP.NE.AND P2, PT, R20, RZ, PT ;  /* 0x000000ff1400720c */ /* 0x000fc60003f45270 */
[C---:B------:R-:W-:Y:S01]  /*48b0*/  VIADD R4, R10.reuse, 0x80 ;  /* 0x000000800a047836 */ /* 0x040fe20000000000 */
[C---:B------:R-:W-:Y:S01]  /*48c0*/  R2UR UR6, R10.reuse ;  /* 0x000000000a0672ca */ /* 0x040fe200000e0000 */
[----:B------:R-:W-:-:S08]  /*48d0*/  VIADD R12, R10, 0x100 ;  /* 0x000001000a0c7836 */ /* 0x000fd00000000000 */
[----:B------:R-:W-:-:S04]  /*48e0*/  @!P2 IMAD R0, R18, 0x8, R2 ;  /* 0x000000081200a824 */ /* 0x000fc800078e0202 */
[----:B------:R-:W-:Y:S01]  /*48f0*/  HGMMA.64x256x16.F32 R24, gdesc[UR4].tnspB, RZ, !UPT, gsb0 ;  /* 0x43e00000041879f0 */ /* 0x000fe2000c0008ff */
[----:B------:R-:W-:Y:S01]  /*4900*/  R2UR UR4, R6 ;  /* 0x00000000060472ca */ /* 0x000fe200000e0000 */
[----:B------:R-:W-:Y:S01]  /*4910*/  @!P2 VIADD R0, R0, 0x38860 ;  /* 0x000388600000a836 */ /* 0x000fe20000000000 */
[----:B------:R-:W-:Y:S02]  /*4920*/  R2UR UR5, R7 ;  /* 0x00000000070572ca */ /* 0x000fe400000e0000 */
[----:B------:R-:W-:Y:S01]  /*4930*/  R2UR UR6, R4 ;  /* 0x00000000040672ca */ /* 0x000fe200000e0000 */
[----:B------:R-:W-:Y:S01]  /*4940*/  VIADD R4, R8, 0x4 ;  /* 0x0000000408047836 */ /* 0x000fe20000000000 */
[----:B------:R-:W-:Y:S01]  /*4950*/  R2UR UR7, R5 ;  /* 0x00000000050772ca */ /* 0x000fe200000e0000 */
[----:B------:R-:W-:Y:S01]  /*4960*/  IMAD.MOV.U32 R5, RZ, RZ, 0x40000040 ;  /* 0x40000040ff057424 */ /* 0x000fe200078e00ff */
[----:B------:R-:W-:Y:S01]  /*4970*/  @!P2 PRMT R0, RZ, 0x654, R0 ;  /* 0x00000654ff00a816 */ /* 0x000fe20000000000 */
[----:B------:R-:W-:-:S02]  /*4980*/  WARPGROUP.DEPBAR.LE gsb0, 0x0 ;  /* 0x00008000000079c5 */ /* 0x000fc40000010000 */
[----:B------:R-:W-:-:S15]  /*4990*/  WARPGROUP.ARRIVE ;  /* 0x00000000000079c5 */ /* 0x000fde0000000000 */
[----:B------:R-:W-:-:S01]  /*49a0*/  NOP ;  /* 0x0000000000007918 */ /* 0x000fc20000000000 */
[----:B------:R-:W-:Y:S01]  /*49b0*/  HGMMA.64x256x16.F32 R24, gdesc[UR4].tnspB, R24, gsb0 ;  /* 0x43e00000041879f0 */ /* 0x000fe20008000818 */
[----:B------:R-:W-:Y:S02]  /*49c0*/  R2UR UR4, R4 ;  /* 0x00000000040472ca */ /* 0x000fe400000e0000 */
[----:B------:R-:W-:Y:S02]  /*49d0*/  R2UR UR5, R5 ;  /* 0x00000000050572ca */ /* 0x000fe400000e0000 */
[----:B------:R-:W-:Y:S01]  /*49e0*/  R2UR UR6, R12 ;  /* 0x000000000c0672ca */ /* 0x000fe200000e0000 */
[----:B------:R-:W-:Y:S01]  /*49f0*/  VIADD R12, R10, 0x180 ;  /* 0x000001800a0c7836 */ /* 0x000fe20000000000 */
[----:B------:R-:W-:Y:S01]  /*4a00*/  R2UR UR7, R13 ;  /* 0x000000000d0772ca */ /* 0x000fe200000e0000 */
[----:B------:R-:W-:Y:S02]  /*4a10*/  VIADD R10, R8, 0x6 ;  /* 0x00000006080a7836 */ /* 0x000fe40000000000 */
[----:B------:R-:W-:Y:S01]  /*4a20*/  IMAD.MOV.U32 R13, RZ, RZ, 0x40000040 ;  /* 0x40000040ff0d7424 */ /* 0x000fe200078e00ff */
[----:B------:R-:W-:-:S02]  /*4a30*/  WARPGROUP.DEPBAR.LE gsb0, 0x0 ;  /* 0x00008000000079c5 */ /* 0x000fc40000010000 */
[----:B------:R-:W-:-:S15]  /*4a40*/  WARPGROUP.ARRIVE ;  /* 0x00000000000079c5 */ /* 0x000fde0000000000 */
        /* <DEDUP_REMOVED lines=12> */
[----:B------:R-:W-:Y:S05]  /*4b10*/  @!P0 BRA `(.L_x_1355) ;  /* 0x0000000800e48947 */ /* 0x000fea0003800000 */
[----:B------:R-:W-:-:S07]  /*4b20*/  VIADD R181, R181, 0xfffffffe ;  /* 0xfffffffeb5b57836 */ /* 0x000fce0000000000 */
.L_x_1356:
[----:B------:R-:W-:Y:S01]  /*4b30*/  BAR.SYNC.DEFER_BLOCKING 0xe, 0x100 ;  /* 0x0384000000007b1d */ /* 0x000fe20000010000 */
[----:B------:R-:W-:Y:S01]  /*4b40*/  IMAD R3, R18, 0x40, R191 ;  /* 0x0000004012037824 */ /* 0x000fe200078e02bf */
[----:B------:R-:W-:Y:S01]  /*4b50*/  R2UR UR4, R8 ;  /* 0x00000000080472ca */ /* 0x000fe200000e0000 */
[----:B------:R-:W-:Y:S01]  /*4b60*/  VIADD R18, R18, 0x1 ;  /* 0x0000000112127836 */ /* 0x000fe20000000000 */
[----:B------:R-:W-:Y:S01]  /*4b70*/  R2UR UR5, R9 ;  /* 0x00000000090572ca */ /* 0x000fe200000e0000 */
[----:B------:R-:W-:Y:S01]  /*4b80*/  IMAD R3, R3, 0x4, R2 ;  /* 0x0000000403037824 */ /* 0x000fe200078e0202 */
[C---:B------:R-:W-:Y:S01]  /*4b90*/  ISETP.GT.AND P1, PT, R181.reuse, RZ, PT ;  /* 0x000000ffb500720c */ /* 0x040fe20003f24270 */
[----:B------:R-:W-:Y:S01]  /*4ba0*/  IMAD.MOV.U32 R13, RZ, RZ, 0x40000040 ;  /* 0x40000040ff0d7424 */ /* 0x000fe200078e00ff */
[C---:B------:R-:W-:Y:S01]  /*4bb0*/  ISETP.NE.AND P0, PT, R18.reuse, 0x2, PT ;  /* 0x000000021200780c */ /* 0x040fe20003f05270 */
[----:B------:R-:W-:Y:S02]  /*4bc0*/  IMAD.MOV.U32 R15, RZ, RZ, 0x40000040 ;  /* 0x40000040ff0f7424 */ /* 0x000fe400078e00ff */
[----:B------:R-:W-:Y:S01]  /*4bd0*/  VIADD R181, R181, 0xffffffff ;  /* 0xffffffffb5b57836 */ /* 0x000fe20000000000 */
[----:B------:R-:W-:-:S02]  /*4be0*/  SEL R18, R18, RZ, P0 ;  /* 0x000000ff12127207 */ /* 0x000fc40000000000 */
[----:B------:R-:W-:Y:S01]  /*4bf0*/  R2UR UR7, R13 ;  /* 0x000000000d0772ca */ /* 0x000fe200000e0000 */
[----:B------:R-:W-:Y:S02]  /*4c00*/  IMAD.MOV.U32 R13, RZ, RZ, 0x40000040 ;  /* 0x40000040ff0d7424 */ /* 0x000fe400078e00ff */
[----:B------:R-:W-:-:S05]  /*4c10*/  IMAD R12, R18, 0x1000, R21 ;  /* 0x00001000120c7824 */ /* 0x000fca00078e0215 */
[----:B------:R-:W-:Y:S01]  /*4c20*/  R2UR UR6, R12 ;  /* 0x000000000c0672ca */ /* 0x000fe200000e0000 */
        /* <DEDUP_REMOVED lines=130> */
[----:B------:R-:W-:-:S02]  /*5450*/  VIADD R14, R12, 0x80 ;  /* 0x000000800c0e7836 */ /* 0x000fc40000000000 */
[----:B------:R-:W-:-:S03]  /*5460*/  @!P2 IMAD R0, R18, 0x8, R2 ;  /* 0x000000081200a824 */ /* 0x000fc600078e0202 */
[----:B------:R-:W-:Y:S01]  /*5470*/  WARPGROUP.ARRIVE ;  /* 0x00000000000079c5 */ /* 0x000fe20000000000 */
[----:B------:R-:W-:-:S05]  /*5480*/  @!P2 VIADD R0, R0, 0x38860 ;  /* 0x000388600000a836 */ /* 0x000fca0000000000 */
[----:B------:R-:W-:Y:S01]  /*5490*/  HGMMA.64x256x16.F32 R24, gdesc[UR4].tnspB, R24, gsb0 ;  /* 0x43e00000041879f0 */ /* 0x000fe20008000818 */
[----:B------:R-:W-:Y:S02]  /*54a0*/  R2UR UR4, R6 ;  /* 0x00000000060472ca */ /* 0x000fe400000e0000 */
[----:B------:R-:W-:Y:S02]  /*54b0*/  R2UR UR5, R7 ;  /* 0x00000000070572ca */ /* 0x000fe400000e0000 */
[----:B------:R-:W-:Y:S01]  /*54c0*/  R2UR UR6, R14 ;  /* 0x000000000e0672ca */ /* 0x000fe200000e0000 */
[C---:B------:R-:W-:Y:S01]  /*54d0*/  VIADD R14, R12.reuse, 0x100 ;  /* 0x000001000c0e7836 */ /* 0x040fe20000000000 */
[----:B------:R-:W-:Y:S01]  /*54e0*/  R2UR UR7, R15 ;  /* 0x000000000f0772ca */ /* 0x000fe200000e0000 */
[----:B------:R-:W-:Y:S01]  /*54f0*/  IMAD.MOV.U32 R15, RZ, RZ, 0x40000040 ;  /* 0x40000040ff0f7424 */ /* 0x000fe200078e00ff */
[----:B------:R-:W-:Y:S01]  /*5500*/  @!P2 PRMT R0, RZ, 0x654, R0 ;  /* 0x00000654ff00a816 */ /* 0x000fe20000000000 */
[----:B------:R-:W-:Y:S01]  /*5510*/  VIADD R12, R12, 0x180 ;  /* 0x000001800c0c7836 */ /* 0x000fe20000000000 */
        /* <DEDUP_REMOVED lines=21> */
[----:B------:R0:W-:Y:S02]  /*5670*/  @!P2 SYNCS.ARRIVE.TRANS64.RED.A1T0 RZ, [R0+URZ], RZ ;  /* 0x000000ff00ffa9a7 */ /* 0x0001e4000810043f */
[----:B0-----:R-:W-:-:S04]  /*5680*/  SEL R0, RZ, 0x1, P0 ;  /* 0x00000001ff007807 */ /* 0x001fc80000000000 */
[----:B------:R-:W-:Y:S01]  /*5690*/  LOP3.LUT R23, R23, R0, RZ, 0x3c, !PT ;  /* 0x0000000017177212 */ /* 0x000fe200078e3cff */
[----:B------:R-:W-:Y:S06]  /*56a0*/  @P1 BRA `(.L_x_1356) ;  /* 0xfffffff400201947 */ /* 0x000fec000383ffff */
.L_x_1355:
[----:B------:R-:W-:Y:S05]  /*56b0*/  BSYNC B0 ;  /* 0x0000000000007941 */ /* 0x000fea0003800000 */
.L_x_1354:
[----:B------:R-:W-:Y:S01]  /*56c0*/  BAR.SYNC.DEFER_BLOCKING 0xe, 0x100 ;  /* 0x0384000000007b1d */ /* 0x000fe20000010000 */
[C---:B------:R-:W-:Y:S01]  /*56d0*/  IMAD R3, R18.reuse, 0x40, R191 ;  /* 0x0000004012037824 */ /* 0x040fe200078e02bf */
[----:B------:R-:W-:Y:S01]  /*56e0*/  PLOP3.LUT P0, PT, PT, PT, PT, 0x8, 0x0 ;  /* 0x000000000000781c */ /* 0x000fe20003f0e170 */
[----:B------:R-:W-:Y:S02]  /*56f0*/  VIADD R18, R18, 0x1 ;  /* 0x0000000112127836 */ /* 0x000fe40000000000 */
        /* <DEDUP_REMOVED lines=11> */
[----:B-1----:R-:W-:Y:S01]  /*57b0*/  FMUL.FTZ R33, R42, R2 ;  /* 0x000000022a217220 */ /* 0x002fe20000410000 */
        /* <DEDUP_REMOVED lines=125> */
.L_x_1352:
        /* <DEDUP_REMOVED lines=31> */
.L_x_1358:
[----:B------:R-:W-:Y:S05]  /*6180*/  BSYNC B6 ;  /* 0x0000000000067941 */ /* 0x000fea0003800000 */
.L_x_1357:
        /* <DEDUP_REMOVED lines=12> */
.L_x_1362:
[----:B-1----:R1:W2:Y:S02]  /*6250*/  SYNCS.PHASECHK.TRANS64.TRYWAIT P0, [R2+URZ+0x38800], R3 ;  /* 0x03880003020075a7 */ /* 0x0022a4000800017f */
[----:B--2---:R-:W-:Y:S05]  /*6260*/  @!P0 NANOSLEEP.SYNCS 0x989680 ;  /* 0x009896800000895d */ /* 0x004fea0003900000 */
[----:B------:R-:W2:Y:S02]  /*6270*/  @!P0 SYNCS.PHASECHK.TRANS64 P0, [R2+URZ+0x38800], R3 ;  /* 0x03880003020085a7 */ /* 0x000ea4000800007f */
[----:B--2---:R-:W-:Y:S05]  /*6280*/  @!P0 BRA `(.L_x_1362) ;  /* 0xfffffffc00f08947 */ /* 0x004fea000383ffff */
.L_x_1361:
[----:B------:R-:W-:Y:S05]  /*6290*/  BSYNC B0 ;  /* 0x0000000000007941 */ /* 0x000fea0003800000 */
.L_x_1360:
[----:B------:R-:W-:Y:S05]  /*62a0*/  BRA `(.L_x_1363) ;  /* 0x00000020007c7947 */ /* 0x000fea0003800000 */
.L_x_1359:
        /* <DEDUP_REMOVED lines=37> */
.L_x_1365:
[----:B------:R-:W-:Y:S05]  /*6500*/  BSYNC B6 ;  /* 0x0000000000067941 */ /* 0x000fea0003800000 */
.L_x_1364:
        /* <DEDUP_REMOVED lines=11> */
.L_x_1623:
[----:B------:R-:W-:Y:S01]  /*65c0*/  ULDC UR4, c[0x0][0x448] ;  /* 0x0001120000047ab9 */ /* 0x000fe20000000800 */
[----:B------:R-:W-:Y:S01]  /*65d0*/  IMAD.SHL.U32 R6, R188, 0x40, RZ ;  /* 0x00000040bc067824 */ /* 0x000fe200078e00ff */
[----:B------:R-:W-:Y:S01]  /*65e0*/  BSSY B1, `(.L_x_1369) ;  /* 0x0000024000017945 */ /* 0x000fe20003800000 */
[----:B------:R-:W-:Y:S01]  /*65f0*/  IMAD R13, R24, UR4, RZ ;  /* 0x00000004180d7c24 */ /* 0x000fe2000f8e02ff */
[----:B------:R-:W-:Y:S02]  /*6600*/  CS2R R10, SRZ ;  /* 0x00000000000a7805 */ /* 0x000fe4000001ff00 */
[----:B------:R-:W-:Y:S02]  /*6610*/  CS2R R20, SRZ ;  /* 0x0000000000147805 */ /* 0x000fe4000001ff00 */
[----:B------:R-:W-:Y:S02]  /*6620*/  LOP3.LUT R7, R6, 0x1c0, RZ, 0xc0, !PT ;  /* 0x000001c006077812 */ /* 0x000fe400078ec0ff */
[----:B------:R-:W-:Y:S01]  /*6630*/  ISETP.GE.AND P0, PT, R4, R13, PT ;  /* 0x0000000d0400720c */ /* 0x000fe20003f06270 */
[----:B------:R-:W-:Y:S01]  /*6640*/  IMAD R13, R25, -0x40, R13 ;  /* 0xffffffc0190d7824 */ /* 0x000fe200078e020d */
[----:B------:R-:W-:-:S02]  /*6650*/  LEA.HI R6, R218, R218, RZ, 0x1 ;  /* 0x000000dada067211 */ /* 0x000fc400078f08ff */
[----:B------:R-:W-:Y:S02]  /*6660*/  LOP3.LUT R8, R7, 0x18, R16, 0xf8, !PT ;  /* 0x0000001807087812 */ /* 0x000fe400078ef810 */
[----:B------:R-:W-:Y:S02]  /*6670*/  SHF.R.U32.HI R7, RZ, 0x3, R7 ;  /* 0x00000003ff077819 */ /* 0x000fe40000011607 */
[----:B------:R-:W-:Y:S02]  /*6680*/  LOP3.LUT R15, R6, 0xfffffffe, RZ, 0xc0, !PT ;  /* 0xfffffffe060f7812 */ /* 0x000fe400078ec0ff */
[----:B0-----:R-:W-:Y:S02]  /*6690*/  LOP3.LUT R29, R8, R7, RZ, 0x3c, !PT ;  /* 0x00000007081d7212 */ /* 0x001fe400078e3cff */
[----:B------:R-:W-:Y:S02]  /*66a0*/  CS2R R6, SRZ ;  /* 0x0000000000067805 */ /* 0x000fe4000001ff00 */
[----:B------:R-:W-:Y:S01]  /*66b0*/  CS2R R8, SRZ ;  /* 0x0000000000087805 */ /* 0x000fe2000001ff00 */
[----:B------:R-:W-:Y:S01]  /*66c0*/  IMAD.IADD R12, R218, 0x1, -R15 ;  /* 0x00000001da0c7824 */ /* 0x000fe200078e0a0f */
[----:B------:R-:W-:Y:S06]  /*66d0*/  @P0 BRA `(.L_x_1370) ;  /* 0x0000000000500947 */ /* 0x000fec0003800000 */
[----:B------:R-:W-:Y:S01]  /*66e0*/  ULDC UR4, c[0x0][0x3f4] ;  /* 0x0000fd0000047ab9 */ /* 0x000fe20000000800 */
[----:B--2---:R-:W-:Y:S01]  /*66f0*/  IMAD.MOV.U32 R6, RZ, RZ, R0 ;  /* 0x000000ffff067224 */ /* 0x004fe200078e0000 */
[----:B------:R-:W-:Y:S01]  /*6700*/  ISETP.GE.AND P3, PT, R190, UR4, PT ;  /* 0x00000004be007c0c */ /* 0x000fe2000bf66270 */
[----:B-1----:R-:W-:Y:S01]  /*6710*/  IMAD.MOV.U32 R7, RZ, RZ, R3 ;  /* 0x000000ffff077224 */ /* 0x002fe200078e0003 */
[----:B------:R-:W-:Y:S01]  /*6720*/  ISETP.GE.AND P2, PT, R184, UR4, PT ;  /* 0x00000004b8007c0c */ /* 0x000fe2000bf46270 */
[----:B---3--:R-:W-:Y:S01]  /*6730*/  IMAD.MOV.U32 R15, RZ, RZ, R5 ;  /* 0x000000ffff0f7224 */ /* 0x008fe200078e0005 */
        /* <DEDUP_REMOVED lines=14> */
.L_x_1370:
[----:B------:R-:W-:Y:S05]  /*6820*/  BSYNC B1 ;  /* 0x0000000000017941 */ /* 0x000fea0003800000 */
.L_x_1369:
[----:B0--3--:R-:W-:Y:S01]  /*6830*/  SHF.L.U32 R5, R12, 0x1f, RZ ;  /* 0x0000001f0c057819 */ /* 0x009fe200000006ff */
[----:B-1----:R-:W-:Y:S01]  /*6840*/  IMAD R3, R192, 0x200, R29 ;  /* 0x00000200c0037824 */ /* 0x002fe200078e021d */
        /* <DEDUP_REMOVED lines=17> */
[C---:B------:R-:W-:Y:S01]  /*6960*/  VIADD R4, R3.reuse, 0x20400 ;  /* 0x0002040003047836 */ /* 0x040fe20000000000 */
[----:B------:R-:W-:Y:S01]  /*6970*/  BSSY B1, `(.L_x_1371) ;  /* 0x000000f000017945 */ /* 0x000fe20003800000 */
[--C-:B------:R-:W-:Y:S01]  /*6980*/  IMAD.MOV.U32 R6, RZ, RZ, R9.reuse ;  /* 0x000000ffff067224 */ /* 0x100fe200078e0009 */
[--C-:B------:R-:W-:Y:S01]  /*6990*/  SHF.R.U64 R36, R8, 0x10, R9.reuse ;  /* 0x0000001008247819 */ /* 0x100fe20000001209 */
[----:B--2---:R-:W-:Y:S01]  /*69a0*/  VIADD R0, R3, 0x20440 ;  /* 0x0002044003007836 */ /* 0x004fe20000000000 */
        /* <DEDUP_REMOVED lines=11> */
.L_x_1624:
[----:B------:R-:W-:Y:S05]  /*6a60*/  BSYNC B1 ;  /* 0x0000000000017941 */ /* 0x000fea0003800000 */
.L_x_1371:
[----:B------:R-:W-:Y:S01]  /*6a70*/  BSSY B1, `(.L_x_1373) ;  /* 0x0000056000017945 */ /* 0x000fe20003800000 */
[----:B------:R-:W-:-:S03]  /*6a80*/  PRMT R36, R36, 0x5410, R8 ;  /* 0x0000541024247816 */ /* 0x000fc60000000008 */
[----:B------:R-:W-:Y:S05]  /*6a90*/  @P1 BRA `(.L_x_1374) ;  /* 0x00000004004c1947 */ /* 0x000fea0003800000 */
[----:B0-----:R-:W0:Y:S01]  /*6aa0*/  LDC R5, c[0x0][0x3f4] ;  /* 0x0000fd00ff057b82 */ /* 0x001e220000000800 */
[----:B------:R-:W-:Y:S01]  /*6ab0*/  BSSY B2, `(.L_x_1375) ;  /* 0x000002a000027945 */ /* 0x000fe20003800000 */
[-C--:B0-----:R-:W-:Y:S02]  /*6ac0*/  ISETP.GE.AND P0, PT, R184, R5.reuse, PT ;  /* 0x00000005b800720c */ /* 0x081fe40003f06270 */
[----:B------:R-:W-:-:S11]  /*6ad0*/  ISETP.GE.AND P1, PT, R190, R5, PT ;  /* 0x00000005be00720c */ /* 0x000fd60003f26270 */
[----:B------:R-:W-:Y:S05]  /*6ae0*/  @P0 BRA `(.L_x_1376) ;  /* 0x0000000000980947 */ /* 0x000fea0003800000 */
[----:B------:R-:W0:Y:S01]  /*6af0*/  LDS.128 R4, [R3+0x20400] ;  /* 0x0204000003047984 */ /* 0x000e220000000c00 */
[----:B------:R-:W-:Y:S02]  /*6b00*/  HADD2.F32 R15, -RZ, R29.H0_H0 ;  /* 0x2000001dff0f7230 */ /* 0x000fe40000004100 */
[----:B------:R-:W-:Y:S02]  /*6b10*/  HADD2.F32 R13, -RZ, R31.H0_H0 ;  /* 0x2000001fff0d7230 */ /* 0x000fe40000004100 */
[----:B------:R-:W-:Y:S02]  /*6b20*/  HADD2.F32 R14, -RZ, R33.H0_H0 ;  /* 0x20000021ff0e7230 */ /* 0x000fe40000004100 */
[----:B------:R-:W-:Y:S02]  /*6b30*/  HADD2.F32 R20, -RZ, R35.H0_H0 ;  /* 0x20000023ff147230 */ /* 0x000fe40000004100 */
[--C-:B0-----:R-:W-:Y:S02]  /*6b40*/  HADD2.F32 R8, -RZ, R4.reuse.H0_H0 ;  /* 0x20000004ff087230 */ /* 0x101fe40000004100 */
        /* <DEDUP_REMOVED lines=32> */
.L_x_1376:
[----:B------:R-:W-:Y:S05]  /*6d50*/  BSYNC B2 ;  /* 0x0000000000027941 */ /* 0x000fea0003800000 */
.L_x_1375:
[----:B------:R-:W-:Y:S05]  /*6d60*/  @P1 BRA `(.L_x_1374) ;  /* 0x0000000000981947 */ /* 0x000fea0003800000 */
[----:B0-----:R-:W0:Y:S01]  /*6d70*/  LDS.128 R4, [R0] ;  /* 0x0000000000047984 */ /* 0x001e220000000c00 */
        /* <DEDUP_REMOVED lines=37> */
.L_x_1374:
[----:B------:R-:W-:Y:S05]  /*6fd0*/  BSYNC B1 ;  /* 0x0000000000017941 */ /* 0x000fea0003800000 */
.L_x_1373:
[----:B------:R-:W-:-:S13]  /*6fe0*/  ISETP.GE.AND P0, PT, R234, R27, PT ;  /* 0x0000001bea00720c */ /* 0x000fda0003f06270 */
[----:B------:R-:W-:Y:S05]  /*6ff0*/  @P0 BRA `(.L_x_1377) ;  /* 0x0000001400040947 */ /* 0x000fea0003800000 */
[----:B01----:R-:W0:Y:S01]  /*7000*/  LDC R5, c[0x0][0x3f4] ;  /* 0x0000fd00ff057b82 */ /* 0x003e220000000800 */
        /* <DEDUP_REMOVED lines=9> */
[----:B------:R-:W-:Y:S02]  /*70a0*/  HADD2.F32 R26, -RZ, R29.H1_H1 ;  /* 0x3000001dff1a7230 */ /* 0x000fe40000004100 */
[----:B------:R-:W-:-:S02]  /*70b0*/  HADD2.F32 R27, -RZ, R35.H1_H1 ;  /* 0x30000023ff1b7230 */ /* 0x000fc40000004100 */
[--C-:B0-----:R-:W-:Y:S02]  /*70c0*/  HADD2.F32 R8, -RZ, R4.reuse.H0_H0 ;  /* 0x20000004ff087230 */ /* 0x101fe40000004100 */
[----:B------:R-:W-:Y:S02]  /*70d0*/  HADD2.F32 R4, -RZ, R4.H1_H1 ;  /* 0x30000004ff047230 */ /* 0x000fe40000004100 */
[--C-:B------:R-:W-:Y:S02]  /*70e0*/  HADD2.F32 R9, -RZ, R5.reuse.H0_H0 ;  /* 0x20000005ff097230 */ /* 0x100fe40000004100 */
[----:B------:R-:W-:Y:S02]  /*70f0*/  HADD2.F32 R5, -RZ, R5.H1_H1 ;  /* 0x30000005ff057230 */ /* 0x000fe40000004100 */
[-C--:B------:R-:W-:Y:S01]  /*7100*/  FMUL.FTZ R13, R24, R4.reuse ;  /* 0x00000004180d7220 */ /* 0x080fe20000410000 */
[----:B------:R-:W-:Y:S01]  /*7110*/  FMUL.FTZ R15, R20, R4 ;  /* 0x00000004140f7220 */ /* 0x000fe20000410000 */
        /* <DEDUP_REMOVED lines=25> */
.L_x_1379:
[----:B------:R-:W-:Y:S05]  /*72b0*/  BSYNC B1 ;  /* 0x0000000000017941 */ /* 0x000fea0003800000 */
.L_x_1378:
[----:B------:R-:W-:Y:S05]  /*72c0*/  @P1 BRA `(.L_x_1377) ;  /* 0x0000001000501947 */ /* 0x000fea0003800000 */
[----:B0-----:R-:W0:Y:S01]  /*72d0*/  LDS.128 R4, [R0+0x1000] ;  /* 0x0010000000047984 */ /* 0x001e220000000c00 */
        /* <DEDUP_REMOVED lines=38> */
.L_x_1367:
        /* <DEDUP_REMOVED lines=8> */
.L_x_1630:
        /* <DEDUP_REMOVED lines=23> */
.L_x_1382:
[----:B------:R-:W-:Y:S05]  /*7730*/  BSYNC B1 ;  /* 0x0000000000017941 */ /* 0x000fea0003800000 */
.L_x_1381:
[----:B------:R-:W1:Y:S01]  /*7740*/  SYNCS.PHASECHK.TRANS64.TRYWAIT P1, [R2+URZ+0x38800], R3 ;  /* 0x03880003020075a7 */ /* 0x000e62000802017f */
[----:B-----5:R-:W-:Y:S01]  /*7750*/  IMAD.MOV.U32 R41, RZ, RZ, R8 ;  /* 0x000000ffff297224 */ /* 0x020fe200078e0008 */
[--C-:B------:R-:W-:Y:S01]  /*7760*/  SHF.R.U64 R42, R8, 0x10, R9.reuse ;  /* 0x00000010082a7819 */ /* 0x100fe20000001209 */
[--C-:B0---4-:R-:W-:Y:S01]  /*7770*/  IMAD.MOV.U32 R14, RZ, RZ, R9.reuse ;  /* 0x000000ffff0e7224 */ /* 0x111fe200078e0009 */
[----:B------:R-:W-:Y:S01]  /*7780*/  SHF.R.U32.HI R15, RZ, 0x10, R9 ;  /* 0x00000010ff0f7819 */ /* 0x000fe20000011609 */
[----:B------:R-:W-:Y:S01]  /*7790*/  IMAD.MOV.U32 R39, RZ, RZ, R4 ;  /* 0x000000ffff277224 */ /* 0x000fe200078e0004 */
[----:B------:R-:W-:Y:S01]  /*77a0*/  SHF.R.U64 R44, R4, 0x10, R5 ;  /* 0x00000010042c7819 */ /* 0x000fe20000001205 */
[----:B------:R-:W-:Y:S01]  /*77b0*/  IMAD.MOV.U32 R40, RZ, RZ, R10 ;  /* 0x000000ffff287224 */ /* 0x000fe200078e000a */
[----:B------:R-:W-:Y:S01]  /*77c0*/  VIMNMX R0, R0, 0x40, PT ;  /* 0x0000004000007848 */ /* 0x000fe20003fe0100 */
[--C-:B------:R-:W-:Y:S01]  /*77d0*/  IMAD.MOV.U32 R9, RZ, RZ, R11.reuse ;  /* 0x000000ffff097224 */ /* 0x100fe200078e000b */
[----:B------:R-:W-:Y:S01]  /*77e0*/  SHF.R.U64 R43, R10, 0x10, R11 ;  /* 0x000000100a2b7819 */ /* 0x000fe2000000120b */
[----:B------:R-:W-:Y:S01]  /*77f0*/  IMAD.MOV.U32 R8, RZ, RZ, R5 ;  /* 0x000000ffff087224 */ /* 0x000fe200078e0005 */
[----:B------:R-:W-:Y:S01]  /*7800*/  SHF.R.U64 R45, R6, 0x10, R7 ;  /* 0x00000010062d7819 */ /* 0x000fe20000001207 */
[----:B------:R-:W-:Y:S01]  /*7810*/  IMAD.MOV.U32 R38, RZ, RZ, R6 ;  /* 0x000000ffff267224 */ /* 0x000fe200078e0006 */
[----:B------:R-:W-:Y:S01]  /*7820*/  SHF.R.U32.HI R10, RZ, 0x10, R11 ;  /* 0x00000010ff0a7819 */ /* 0x000fe2000001160b */
[----:B------:R-:W-:Y:S01]  /*7830*/  IMAD.MOV.U32 R4, RZ, RZ, R7 ;  /* 0x000000ffff047224 */ /* 0x000fe200078e0007 */
[----:B------:R-:W0:Y:S01]  /*7840*/  LDC R13, c[0x0][0x3f4] ;  /* 0x0000fd00ff0d7b82 */ /* 0x000e220000000800 */
[----:B------:R-:W-:Y:S01]  /*7850*/  SHF.R.U32.HI R5, RZ, 0x10, R5 ;  /* 0x00000010ff057819 */ /* 0x000fe20000011605 */
        /* <DEDUP_REMOVED lines=15> */
.L_x_1631:
[----:B------:R-:W-:Y:S05]  /*7950*/  BSYNC B1 ;  /* 0x0000000000017941 */ /* 0x000fea0003800000 */
.L_x_1383:
[----:B------:R-:W-:Y:S01]  /*7960*/  BSSY B1, `(.L_x_1385) ;  /* 0x0000059000017945 */ /* 0x000fe20003800000 */
[----:B0-----:R-:W-:-:S03]  /*7970*/  LOP3.LUT R3, R0, 0x38, RZ, 0xc0, !PT ;  /* 0x0000003800037812 */ /* 0x001fc600078ec0ff */
[----:B------:R-:W-:Y:S05]  /*7980*/  @P2 BRA `(.L_x_1386) ;  /* 0x0000000400582947 */ /* 0x000fea0003800000 */
[----:B------:R-:W-:Y:S02]  /*7990*/  IMAD.SHL.U32 R0, R188, 0x40, RZ ;  /* 0x00000040bc007824 */ /* 0x000fe400078e00ff */
[----:B------:R-:W-:Y:S02]  /*79a0*/  HADD2.F32 R27, -RZ, R41.H0_H0 ;  /* 0x20000029ff1b7230 */ /* 0x000fe40000004100 */
[----:B------:R-:W-:Y:S01]  /*79b0*/  HADD2.F32 R29, -RZ, R39.H0_H0 ;  /* 0x20000027ff1d7230 */ /* 0x000fe20000004100 */
[----:B------:R-:W-:Y:S01]  /*79c0*/  LOP3.LUT R9, R0, 0x1c0, RZ, 0xc0, !PT ;  /* 0x000001c000097812 */ /* 0x000fe200078ec0ff */
[----:B------:R-:W-:-:S03]  /*79d0*/  HADD2.F32 R31, -RZ, R44.H0_H0 ;  /* 0x2000002cff1f7230 */ /* 0x000fc60000004100 */
[--C-:B------:R-:W-:Y:S02]  /*79e0*/  SHF.R.U32.HI R4, RZ, 0x3, R9.reuse ;  /* 0x00000003ff047819 */ /* 0x100fe40000011609 */
[----:B------:R-:W-:Y:S02]  /*79f0*/  LOP3.LUT R0, R9, 0x38, R16, 0xf8, !PT ;  /* 0x0000003809007812 */ /* 0x000fe400078ef810 */
[----:B------:R-:W-:Y:S02]  /*7a00*/  LOP3.LUT R9, R4, R3, R9, 0x1e, !PT ;  /* 0x0000000304097212 */ /* 0x000fe400078e1e09 */
[----:B------:R-:W-:-:S03]  /*7a10*/  LOP3.LUT R5, R0, R4, RZ, 0x3c, !PT ;  /* 0x0000000400057212 */ /* 0x000fc600078e3cff */
[C---:B------:R-:W-:Y:S02]  /*7a20*/  IMAD R9, R192.reuse, 0x200, R9 ;  /* 0x00000200c0097824 */ /* 0x040fe400078e0209 */
[----:B------:R-:W-:Y:S02]  /*7a30*/  IMAD R5, R192, 0x200, R5 ;  /* 0x00000200c0057824 */ /* 0x000fe400078e0205 */
[--C-:B------:R-:W-:Y:S02]  /*7a40*/  IMAD R36, R9, 0x2, R2.reuse ;  /* 0x0000000209247824 */ /* 0x100fe400078e0202 */
[----:B------:R-:W-:-:S03]  /*7a50*/  IMAD R34, R5, 0x2, R2 ;  /* 0x0000000205227824 */ /* 0x000fc600078e0202 */
[----:B------:R-:W0:Y:S04]  /*7a60*/  LDS.128 R8, [R36+0x20400] ;  /* 0x0204000024087984 */ /* 0x000e280000000c00 */
[----:B------:R-:W1:Y:S01]  /*7a70*/  LDS.128 R4, [R34+0x20400] ;  /* 0x0204000022047984 */ /* 0x000e620000000c00 */
[----:B0-----:R-:W-:Y:S02]  /*7a80*/  HADD2.F32 R20, -RZ, R8.H0_H0 ;  /* 0x20000008ff147230 */ /* 0x001fe40000004100 */
[----:B------:R-:W-:Y:S02]  /*7a90*/  HADD2.F32 R21, -RZ, R9.H0_H0 ;  /* 0x20000009ff157230 */ /* 0x000fe40000004100 */
[----:B-1----:R-:W-:Y:S02]  /*7aa0*/  HADD2.F32 R0, -RZ, R4.H0_H0 ;  /* 0x20000004ff007230 */ /* 0x002fe40000004100 */
[C---:B------:R-:W-:Y:S01]  /*7ab0*/  FMUL.FTZ R33, R20.reuse, R29 ;  /* 0x0000001d14217220 */ /* 0x040fe20000410000 */
[----:B------:R-:W-:Y:S01]  /*7ac0*/  FMUL.FTZ R35, R20, R27 ;  /* 0x0000001b14237220 */ /* 0x000fe20000410000 */
[----:B------:R-:W-:-:S02]  /*7ad0*/  HADD2.F32 R20, -RZ, R39.H1_H1 ;  /* 0x30000027ff147230 */ /* 0x000fc40000004100 */
[C---:B------:R-:W-:Y:S01]  /*7ae0*/  FFMA.FTZ R33, R0.reuse, R27, -R33 ;  /* 0x0000001b00217223 */ /* 0x040fe20000010821 */
[----:B------:R-:W-:Y:S01]  /*7af0*/  FFMA.FTZ R35, R0, R29, R35 ;  /* 0x0000001d00237223 */ /* 0x000fe20000010023 */
[----:B------:R-:W-:Y:S02]  /*7b00*/  HADD2.F32 R0, -RZ, R41.H1_H1 ;  /* 0x30000029ff007230 */ /* 0x000fe40000004100 */
[C---:B------:R-:W-:Y:S01]  /*7b10*/  FMUL.FTZ R30, R21.reuse, R20 ;  /* 0x00000014151e7220 */ /* 0x040fe20000410000 */
[----:B------:R-:W-:Y:S02]  /*7b20*/  HADD2.F32 R13, -RZ, R5.H0_H0 ;  /* 0x20000005ff0d7230 */ /* 0x000fe40000004100 */
[----:B------:R-:W-:Y:S02]  /*7b30*/  HADD2.F32 R8, -RZ, R8.H1_H1 ;  /* 0x30000008ff087230 */ /* 0x000fe40000004100 */
[----:B------:R-:W-:Y:S01]  /*7b40*/  FMUL.FTZ R21, R21, R0 ;  /* 0x0000000015157220 */ /* 0x000fe20000410000 */
[----:B------:R-:W-:-:S02]  /*7b50*/  HADD2.F32 R27, -RZ, R42.H0_H0 ;  /* 0x2000002aff1b7230 */ /* 0x000fc40000004100 */
[C---:B------:R-:W-:Y:S01]  /*7b60*/  FFMA.FTZ R30, R13.reuse, R0, -R30 ;  /* 0x000000000d1e7223 */ /* 0x040fe2000001081e */
[----:B------:R-:W-:Y:S02]  /*7b70*/  HADD2.F32 R4, -RZ, R4.H1_H1 ;  /* 0x30000004ff047230 */ /* 0x000fe40000004100 */
[C---:B------:R-:W-:Y:S01]  /*7b80*/  FMUL.FTZ R37, R8.reuse, R31 ;  /* 0x0000001f08257220 */ /* 0x040fe20000410000 */
[----:B------:R-:W-:Y:S02]  /*7b90*/  HADD2.F32 R9, -RZ, R9.H1_H1 ;  /* 0x30000009ff097230 */ /* 0x000fe40000004100 */
[----:B------:R-:W-:Y:S01]  /*7ba0*/  FMUL.FTZ R29, R8, R27 ;  /* 0x0000001b081d7220 */ /* 0x000fe20000410000 */
[----:B------:R-:W-:Y:S02]  /*7bb0*/  HADD2.F32 R8, -RZ, R44.H1_H1 ;  /* 0x3000002cff087230 */ /* 0x000fe40000004100 */
[----:B------:R-:W-:Y:S01]  /*7bc0*/  FFMA.FTZ R20, R13, R20, R21 ;  /* 0x000000140d147223 */ /* 0x000fe20000010015 */
[----:B------:R-:W-:-:S02]  /*7bd0*/  HADD2.F32 R0, -RZ, R42.H1_H1 ;  /* 0x3000002aff007230 */ /* 0x000fc40000004100 */
[C---:B------:R-:W-:Y:S01]  /*7be0*/  FFMA.FTZ R26, R4.reuse, R27, -R37 ;  /* 0x0000001b041a7223 */ /* 0x040fe20000010825 */
[----:B------:R-:W-:Y:S02]  /*7bf0*/  HADD2.F32 R24, -RZ, R10.H0_H0 ;  /* 0x2000000aff187230 */ /* 0x000fe40000004100 */
[----:B------:R-:W-:Y:S01]  /*7c00*/  FFMA.FTZ R28, R4, R31, R29 ;  /* 0x0000001f041c7223 */ /* 0x000fe2000001001d */
[----:B------:R-:W-:Y:S02]  /*7c10*/  HADD2.F32 R21, -RZ, R38.H0_H0 ;  /* 0x20000026ff157230 */ /* 0x000fe40000004100 */
[C---:B------:R-:W-:Y:S01]  /*7c20*/  FMUL.FTZ R4, R9.reuse, R8 ;  /* 0x0000000809047220 */ /* 0x040fe20000410000 */
[----:B------:R-:W-:Y:S02]  /*7c30*/  HADD2.F32 R5, -RZ, R5.H1_H1 ;  /* 0x30000005ff057230 */ /* 0x000fe40000004100 */
[----:B------:R-:W-:Y:S01]  /*7c40*/  FMUL.FTZ R32, R9, R0 ;  /* 0x0000000009207220 */ /* 0x000fe20000410000 */
[----:B------:R-:W-:-:S02]  /*7c50*/  HADD2.F32 R14, -RZ, R6.H0_H0 ;  /* 0x20000006ff0e7230 */ /* 0x000fc40000004100 */
[C---:B------:R-:W-:Y:S01]  /*7c60*/  FMUL.FTZ R37, R24.reuse, R21 ;  /* 0x0000001518257220 */ /* 0x040fe20000410000 */
[----:B------:R-:W-:Y:S02]  /*7c70*/  HADD2.F32 R13, -RZ, R40.H0_H0 ;  /* 0x20000028ff0d7230 */ /* 0x000fe40000004100 */
[C---:B------:R-:W-:Y:S01]  /*7c80*/  FFMA.FTZ R29, R5.reuse, R0, -R4 ;  /* 0x00000000051d7223 */ /* 0x040fe20000010804 */
[----:B------:R-:W-:Y:S02]  /*7c90*/  HADD2.F32 R10, -RZ, R10.H1_H1 ;  /* 0x3000000aff0a7230 */ /* 0x000fe40000004100 */
[----:B------:R-:W-:Y:S01]  /*7ca0*/  FFMA.FTZ R31, R5, R8, R32 ;  /* 0x00000008051f7223 */ /* 0x000fe20000010020 */
[----:B------:R-:W-:Y:S02]  /*7cb0*/  HADD2.F32 R27, -RZ, R45.H0_H0 ;  /* 0x2000002dff1b7230 */ /* 0x000fe40000004100 */
[----:B------:R-:W-:Y:S01]  /*7cc0*/  FMUL.FTZ R24, R24, R13 ;  /* 0x0000000d18187220 */ /* 0x000fe20000410000 */
[----:B------:R-:W-:-:S02]  /*7cd0*/  HADD2.F32 R9, -RZ, R43.H0_H0 ;  /* 0x2000002bff097230 */ /* 0x000fc40000004100 */
[----:B------:R-:W-:Y:S01]  /*7ce0*/  FFMA.FTZ R37, R14, R13, -R37 ;  /* 0x0000000d0e257223 */ /* 0x000fe20000010825 */
[----:B------:R-:W-:Y:S02]  /*7cf0*/  HADD2.F32 R6, -RZ, R6.H1_H1 ;  /* 0x30000006ff067230 */ /* 0x000fe40000004100 */
[C---:B------:R-:W-:Y:S01]  /*7d00*/  FMUL.FTZ R5, R10.reuse, R27 ;  /* 0x0000001b0a057220 */ /* 0x040fe20000410000 */
[----:B------:R-:W-:Y:S02]  /*7d10*/  HADD2.F32 R25, -RZ, R11.H0_H0 ;  /* 0x2000000bff197230 */ /* 0x000fe40000004100 */
[----:B------:R-:W-:Y:S01]  /*7d20*/  FMUL.FTZ R13, R10, R9 ;  /* 0x000000090a0d7220 */ /* 0x000fe20000410000 */
[----:B------:R-:W-:Y:S02]  /*7d30*/  HADD2.F32 R8, -RZ, R38.H1_H1 ;  /* 0x30000026ff087230 */ /* 0x000fe40000004100 */
[----:B------:R-:W-:Y:S01]  /*7d40*/  FFMA.FTZ R24, R14, R21, R24 ;  /* 0x000000150e187223 */ /* 0x000fe20000010018 */
[----:B------:R-:W-:-:S02]  /*7d50*/  HADD2.F32 R0, -RZ, R40.H1_H1 ;  /* 0x30000028ff007230 */ /* 0x000fc40000004100 */
[C---:B------:R-:W-:Y:S01]  /*7d60*/  FFMA.FTZ R14, R6.reuse, R9, -R5 ;  /* 0x00000009060e7223 */ /* 0x040fe20000010805 */
[----:B------:R-:W-:Y:S02]  /*7d70*/  HADD2.F32 R11, -RZ, R11.H1_H1 ;  /* 0x3000000bff0b7230 */ /* 0x000fe40000004100 */
[----:B------:R-:W-:Y:S01]  /*7d80*/  FFMA.FTZ R13, R6, R27, R13 ;  /* 0x0000001b060d7223 */ /* 0x000fe2000001000d */
[----:B------:R-:W-:Y:S02]  /*7d90*/  HADD2.F32 R10, -RZ, R45.H1_H1 ;  /* 0x3000002dff0a7230 */ /* 0x000fe40000004100 */
[C---:B------:R-:W-:Y:S01]  /*7da0*/  FMUL.FTZ R6, R25.reuse, R8 ;  /* 0x0000000819067220 */ /* 0x040fe20000410000 */
[----:B------:R-:W-:Y:S02]  /*7db0*/  HADD2.F32 R4, -RZ, R43.H1_H1 ;  /* 0x3000002bff047230 */ /* 0x000fe40000004100 */
[----:B------:R-:W-:Y:S01]  /*7dc0*/  FMUL.FTZ R25, R25, R0 ;  /* 0x0000000019197220 */ /* 0x000fe20000410000 */
[----:B------:R-:W-:-:S02]  /*7dd0*/  HADD2.F32 R15, -RZ, R7.H0_H0 ;  /* 0x20000007ff0f7230 */ /* 0x000fc40000004100 */
[C---:B------:R-:W-:Y:S01]  /*7de0*/  FMUL.FTZ R32, R11.reuse, R10 ;  /* 0x0000000a0b207220 */ /* 0x040fe20000410000 */
[----:B------:R-:W-:Y:S02]  /*7df0*/  HADD2.F32 R7, -RZ, R7.H1_H1 ;  /* 0x30000007ff077230 */ /* 0x000fe40000004100 */
[----:B------:R-:W-:Y:S01]  /*7e00*/  FMUL.FTZ R5, R11, R4 ;  /* 0x000000040b057220 */ /* 0x000fe20000410000 */
[----:B------:R-:W-:Y:S01]  /*7e10*/  F2FP.F16.F32.PACK_AB R9, R31, R20 ;  /* 0x000000141f09723e */ /* 0x000fe200000000ff */
[C---:B------:R-:W-:Y:S01]  /*7e20*/  FFMA.FTZ R0, R15.reuse, R0, -R6 ;  /* 0x000000000f007223 */ /* 0x040fe20000010806 */
[----:B------:R-:W-:Y:S01]  /*7e30*/  FFMA.FTZ R11, R15, R8, R25 ;  /* 0x000000080f0b7223 */ /* 0x000fe20000010019 */
[C---:B------:R-:W-:Y:S01]  /*7e40*/  FFMA.FTZ R15, R7.reuse, R4, -R32 ;  /* 0x00000004070f7223 */ /* 0x040fe20000010820 */
[----:B------:R-:W-:Y:S01]  /*7e50*/  FFMA.FTZ R32, R7, R10, R5 ;  /* 0x0000000a07207223 */ /* 0x000fe20000010005 */
[----:B------:R-:W-:Y:S02]  /*7e60*/  F2FP.F16.F32.PACK_AB R4, R26, R33 ;  /* 0x000000211a04723e */ /* 0x000fe400000000ff */
[----:B------:R-:W-:-:S02]  /*7e70*/  F2FP.F16.F32.PACK_AB R5, R29, R30 ;  /* 0x0000001e1d05723e */ /* 0x000fc400000000ff */
[----:B------:R-:W-:Y:S02]  /*7e80*/  F2FP.F16.F32.PACK_AB R6, R14, R37 ;  /* 0x000000250e06723e */ /* 0x000fe400000000ff */
[----:B------:R-:W-:Y:S02]  /*7e90*/  F2FP.F16.F32.PACK_AB R7, R15, R0 ;  /* 0x000000000f07723e */ /* 0x000fe400000000ff */
[----:B------:R-:W-:Y:S02]  /*7ea0*/  F2FP.F16.F32.PACK_AB R8, R28, R35 ;  /* 0x000000231c08723e */ /* 0x000fe400000000ff */
[----:B------:R-:W-:Y:S01]  /*7eb0*/  F2FP.F16.F32.PACK_AB R10, R13, R24 ;  /* 0x000000180d0a723e */ /* 0x000fe200000000ff */
[----:B------:R0:W-:Y:S01]  /*7ec0*/  STS.128 [R34+0x20400], R4 ;  /* 0x0204000422007388 */ /* 0x0001e20000000c00 */
[----:B------:R-:W-:-:S05]  /*7ed0*/  F2FP.F16.F32.PACK_AB R11, R32, R11 ;  /* 0x0000000b200b723e */ /* 0x000fca00000000ff */
[----:B------:R0:W-:Y:S02]  /*7ee0*/  STS.128 [R36+0x20400], R8 ;  /* 0x0204000824007388 */ /* 0x0001e40000000c00 */
.L_x_1386:
[----:B------:R-:W-:Y:S05]  /*7ef0*/  BSYNC B1 ;  /* 0x0000000000017941 */ /* 0x000fea0003800000 */
.L_x_1385:
[----:B------:R-:W-:Y:S05]  /*7f00*/  @P0 BRA `(.L_x_1377) ;  /* 0x0000000400400947 */ /* 0x000fea0003800000 */
[--C-:B------:R-:W-:Y:S01]  /*7f10*/  SHF.R.U32.HI R0, RZ, 0x3, R230.reuse ;  /* 0x00000003ff007819 */ /* 0x100fe200000116e6 */
[----:B0-----:R-:W0:Y:S01]  /*7f20*/  LDS.128 R4, [R228+0x20400] ;  /* 0x02040000e4047984 */ /* 0x001e220000000c00 */
[----:B------:R-:W-:Y:S02]  /*7f30*/  HADD2.F32 R26, -RZ, R41.H0_H0 ;  /* 0x20000029ff1a7230 */ /* 0x000fe40000004100 */
[----:B------:R-:W-:Y:S01]  /*7f40*/  LOP3.LUT R0, R0, R3, R230, 0x1e, !PT ;  /* 0x0000000300007212 */ /* 0x000fe200078e1ee6 */
[--C-:B------:R-:W-:Y:S02]  /*7f50*/  HADD2.F32 R28, -RZ, R39.reuse.H0_H0 ;  /* 0x20000027ff1c7230 */ /* 0x100fe40000004100 */
[----:B------:R-:W-:Y:S02]  /*7f60*/  HADD2.F32 R30, -RZ, R44.H0_H0 ;  /* 0x2000002cff1e7230 */ /* 0x000fe40000004100 */
[----:B------:R-:W-:Y:S02]  /*7f70*/  IMAD.IADD R3, R231, 0x1, R0 ;  /* 0x00000001e7037824 */ /* 0x000fe400078e0200 */
[----:B------:R-:W-:-:S02]  /*7f80*/  HADD2.F32 R37, -RZ, R39.H1_H1 ;  /* 0x30000027ff257230 */ /* 0x000fc40000004100 */
[----:B------:R-:W-:Y:S02]  /*7f90*/  IMAD R3, R3, 0x2, R2 ;  /* 0x0000000203037824 */ /* 0x000fe400078e0202 */
[----:B------:R-:W-:Y:S02]  /*7fa0*/  HADD2.F32 R35, -RZ, R41.H1_H1 ;  /* 0x30000029ff237230 */ /* 0x000fe40000004100 */
[----:B------:R-:W-:Y:S01]  /*7fb0*/  HADD2.F32 R39, -RZ, R44.H1_H1 ;  /* 0x3000002cff277230 */ /* 0x000fe20000004100 */
[----:B------:R-:W1:Y:S01]  /*7fc0*/  LDS.128 R8, [R3+0x20400] ;  /* 0x0204000003087984 */ /* 0x000e620000000c00 */
[----:B------:R-:W-:Y:S02]  /*7fd0*/  HADD2.F32 R34, -RZ, R45.H0_H0 ;  /* 0x2000002dff227230 */ /* 0x000fe40000004100 */
[----:B------:R-:W-:Y:S02]  /*7fe0*/  HADD2.F32 R32, -RZ, R38.H0_H0 ;  /* 0x20000026ff207230 */ /* 0x000fe40000004100 */
[----:B0-----:R-:W-:-:S02]  /*7ff0*/  HADD2.F32 R0, -RZ, R4.H0_H0 ;  /* 0x20000004ff007230 */ /* 0x001fc40000004100 */
[----:B------:R-:W-:Y:S02]  /*8000*/  HADD2.F32 R4, -RZ, R4.H1_H1 ;  /* 0x30000004ff047230 */ /* 0x000fe40000004100 */
[--C-:B------:R-:W-:Y:S02]  /*8010*/  HADD2.F32 R13, -RZ, R5.reuse.H0_H0 ;  /* 0x20000005ff0d7230 */ /* 0x100fe40000004100 */
[----:B------:R-:W-:Y:S02]  /*8020*/  HADD2.F32 R5, -RZ, R5.H1_H1 ;  /* 0x30000005ff057230 */ /* 0x000fe40000004100 */
[--C-:B------:R-:W-:Y:S02]  /*8030*/  HADD2.F32 R14, -RZ, R6.reuse.H0_H0 ;  /* 0x20000006ff0e7230 */ /* 0x100fe40000004100 */
[----:B------:R-:W-:Y:S02]  /*8040*/  HADD2.F32 R6, -RZ, R6.H1_H1 ;  /* 0x30000006ff067230 */ /* 0x000fe40000004100 */
[----:B------:R-:W-:-:S02]  /*8050*/  HADD2.F32 R15, -RZ, R7.H0_H0 ;  /* 0x20000007ff0f7230 */ /* 0x000fc40000004100 */
[----:B------:R-:W-:Y:S02]  /*8060*/  HADD2.F32 R7, -RZ, R7.H1_H1 ;  /* 0x30000007ff077230 */ /* 0x000fe40000004100 */
[--C-:B-1----:R-:W-:Y:S02]  /*8070*/  HADD2.F32 R20, -RZ, R8.reuse.H0_H0 ;  /* 0x20000008ff147230 */ /* 0x102fe40000004100 */
[----:B------:R-:W-:Y:S02]  /*8080*/  HADD2.F32 R8, -RZ, R8.H1_H1 ;  /* 0x30000008ff087230 */ /* 0x000fe40000004100 */
[----:B------:R-:W-:Y:S02]  /*8090*/  HADD2.F32 R21, -RZ, R9.H0_H0 ;  /* 0x20000009ff157230 */ /* 0x000fe40000004100 */
[-C--:B------:R-:W-:Y:S01]  /*80a0*/  FMUL.FTZ R27, R28, R20.reuse ;  /* 0x000000141c1b7220 */ /* 0x080fe20000410000 */
[----:B------:R-:W-:Y:S01]  /*80b0*/  FMUL.FTZ R29, R26, R20 ;  /* 0x000000141a1d7220 */ /* 0x000fe20000410000 */
[----:B------:R-:W-:-:S02]  /*80c0*/  HADD2.F32 R20, -RZ, R42.H0_H0 ;  /* 0x2000002aff147230 */ /* 0x000fc40000004100 */
[----:B------:R-:W-:Y:S01]  /*80d0*/  FMUL.FTZ R31, R30, R8 ;  /* 0x000000081e1f7220 */ /* 0x000fe20000410000 */
[-C--:B------:R-:W-:Y:S01]  /*80e0*/  FFMA.FTZ R27, R26, R0.reuse, -R27 ;  /* 0x000000001a1b7223 */ /* 0x080fe2000001081b */
[----:B------:R-:W-:Y:S01]  /*80f0*/  FFMA.FTZ R29, R28, R0, R29 ;  /* 0x000000001c1d7223 */ /* 0x000fe2000001001d */
[----:B------:R-:W-:Y:S02]  /*8100*/  HADD2.F32 R9, -RZ, R9.H1_H1 ;  /* 0x30000009ff097230 */ /* 0x000fe40000004100 */
[C---:B------:R-:W-:Y:S01]  /*8110*/  FMUL.FTZ R33, R20.reuse, R8 ;  /* 0x0000000814217220 */ /* 0x040fe20000410000 */
[-C--:B------:R-:W-:Y:S01]  /*8120*/  FFMA.FTZ R0, R20, R4.reuse, -R31 ;  /* 0x0000000414007223 */ /* 0x080fe2000001081f */
[-C--:B------:R-:W-:Y:S01]  /*8130*/  FMUL.FTZ R20, R37, R21.reuse ;  /* 0x0000001525147220 */ /* 0x080fe20000410000 */
[----:B------:R-:W-:Y:S01]  /*8140*/  FMUL.FTZ R26, R35, R21 ;  /* 0x00000015231a7220 */ /* 0x000fe20000410000 */
[----:B------:R-:W-:Y:S02]  /*8150*/  HADD2.F32 R21, -RZ, R42.H1_H1 ;  /* 0x3000002aff157230 */ /* 0x000fe40000004100 */
[----:B------:R-:W-:Y:S01]  /*8160*/  FFMA.FTZ R8, R30, R4, R33 ;  /* 0x000000041e087223 */ /* 0x000fe20000010021 */
[----:B------:R-:W-:Y:S01]  /*8170*/  FMUL.FTZ R4, R39, R9 ;  /* 0x0000000927047220 */ /* 0x000fe20000410000 */
[----:B------:R-:W-:-:S02]  /*8180*/  HADD2.F32 R24, -RZ, R10.H0_H0 ;  /* 0x2000000aff187230 */ /* 0x000fc40000004100 */
[----:B------:R-:W-:Y:S01]  /*8190*/  FFMA.FTZ R20, R35, R13, -R20 ;  /* 0x0000000d23147223 */ /* 0x000fe20000010814 */
[----:B------:R-:W-:Y:S02]  /*81a0*/  HADD2.F32 R10, -RZ, R10.H1_H1 ;  /* 0x3000000aff0a7230 */ /* 0x000fe40000004100 */
[C---:B------:R-:W-:Y:S01]  /*81b0*/  FMUL.FTZ R28, R21.reuse, R9 ;  /* 0x00000009151c7220 */ /* 0x040fe20000410000 */
[----:B------:R-:W-:Y:S01]  /*81c0*/  FFMA.FTZ R9, R21, R5, -R4 ;  /* 0x0000000515097223 */ /* 0x000fe20000010804 */
[----:B------:R-:W-:Y:S01]  /*81d0*/  FFMA.FTZ R26, R37, R13, R26 ;  /* 0x0000000d251a7223 */ /* 0x000fe2000001001a */
[----:B------:R-:W-:Y:S02]  /*81e0*/  HADD2.F32 R4, -RZ, R43.H0_H0 ;  /* 0x2000002bff047230 */ /* 0x000fe40000004100 */
[----:B------:R-:W-:Y:S01]  /*81f0*/  FFMA.FTZ R13, R39, R5, R28 ;  /* 0x00000005270d7223 */ /* 0x000fe2000001001c */
[----:B------:R-:W-:Y:S02]  /*8200*/  HADD2.F32 R30, -RZ, R40.H0_H0 ;  /* 0x20000028ff1e7230 */ /* 0x000fe40000004100 */
[----:B------:R-:W-:Y:S01]  /*8210*/  FMUL.FTZ R5, R34, R10 ;  /* 0x0000000a22057220 */ /* 0x000fe20000410000 */
[----:B------:R-:W-:-:S02]  /*8220*/  HADD2.F32 R25, -RZ, R11.H0_H0 ;  /* 0x2000000bff197230 */ /* 0x000fc40000004100 */
[----:B------:R-:W-:Y:S01]  /*8230*/  FMUL.FTZ R33, R4, R10 ;  /* 0x0000000a04217220 */ /* 0x000fe20000410000 */
[----:B------:R-:W-:Y:S02]  /*8240*/  HADD2.F32 R11, -RZ, R11.H1_H1 ;  /* 0x3000000bff0b7230 */ /* 0x000fe40000004100 */
[-C--:B------:R-:W-:Y:S01]  /*8250*/  FMUL.FTZ R21, R32, R24.reuse ;  /* 0x0000001820157220 */ /* 0x080fe20000410000 */
[----:B------:R-:W-:Y:S01]  /*8260*/  FMUL.FTZ R31, R30, R24 ;  /* 0x000000181e1f7220 */ /* 0x000fe20000410000 */
[----:B------:R-:W-:Y:S01]  /*8270*/  FFMA.FTZ R10, R4, R6, -R5 ;  /* 0x00000006040a7223 */ /* 0x000fe20000010805 */
[----:B------:R-:W-:Y:S02]  /*8280*/  HADD2.F32 R37, -RZ, R38.H1_H1 ;  /* 0x30000026ff257230 */ /* 0x000fe40000004100 */
[-C--:B------:R-:W-:Y:S01]  /*8290*/  FFMA.FTZ R21, R30, R14.reuse, -R21 ;  /* 0x0000000e1e157223 */ /* 0x080fe20000010815 */
[----:B------:R-:W-:Y:S02]  /*82a0*/  HADD2.F32 R39, -RZ, R45.H1_H1 ;  /* 0x3000002dff277230 */ /* 0x000fe40000004100 */
[----:B------:R-:W-:Y:S01]  /*82b0*/  FFMA.FTZ R31, R32, R14, R31 ;  /* 0x0000000e201f7223 */ /* 0x000fe2000001001f */
[----:B------:R-:W-:-:S02]  /*82c0*/  HADD2.F32 R5, -RZ, R40.H1_H1 ;  /* 0x30000028ff057230 */ /* 0x000fc40000004100 */
[----:B------:R-:W-:Y:S01]  /*82d0*/  FFMA.FTZ R14, R34, R6, R33 ;  /* 0x00000006220e7223 */ /* 0x000fe20000010021 */
[----:B------:R-:W-:Y:S02]  /*82e0*/  HADD2.F32 R35, -RZ, R43.H1_H1 ;  /* 0x3000002bff237230 */ /* 0x000fe40000004100 */
[----:B------:R-:W-:Y:S01]  /*82f0*/  FMUL.FTZ R4, R37, R25 ;  /* 0x0000001925047220 */ /* 0x000fe20000410000 */
[----:B------:R-:W-:Y:S01]  /*8300*/  FMUL.FTZ R24, R39, R11 ;  /* 0x0000000b27187220 */ /* 0x000fe20000410000 */
[----:B------:R-:W-:Y:S01]  /*8310*/  FMUL.FTZ R6, R5, R25 ;  /* 0x0000001905067220 */ /* 0x000fe20000410000 */
[----:B------:R-:W-:Y:S01]  /*8320*/  F2FP.F16.F32.PACK_AB R8, R8, R29 ;  /* 0x0000001d0808723e */ /* 0x000fe200000000ff */
[----:B------:R-:W-:Y:S01]  /*8330*/  FMUL.FTZ R28, R35, R11 ;  /* 0x0000000b231c7220 */ /* 0x000fe20000410000 */
[----:B------:R-:W-:Y:S01]  /*8340*/  FFMA.FTZ R11, R5, R15, -R4 ;  /* 0x0000000f050b7223 */ /* 0x000fe20000010804 */
[----:B------:R-:W-:Y:S01]  /*8350*/  FFMA.FTZ R24, R35, R7, -R24 ;  /* 0x0000000723187223 */ /* 0x000fe20000010818 */
        /* <DEDUP_REMOVED lines=11> */
.L_x_1377:
[----:B------:R-:W-:Y:S05]  /*8410*/  BSYNC B0 ;  /* 0x0000000000007941 */ /* 0x000fea0003800000 */
.L_x_1366:
[----:B------:R-:W-:Y:S01]  /*8420*/  @!PT LDS RZ, [RZ] ;  /* 0x00000000fffff984 */ /* 0x000fe20000000800 */
[----:B------:R-:W-:Y:S01]  /*8430*/  @!PT LDS RZ, [RZ] ;  /* 0x00000000fffff984 */ /* 0x000fe20000000800 */
[----:B------:R-:W-:Y:S01]  /*8440*/  @!PT LDS RZ, [RZ] ;  /* 0x00000000fffff984 */ /* 0x000fe20000000800 */
[----:B------:R-:W-:Y:S01]  /*8450*/  @!PT LDS RZ, [RZ] ;  /* 0x00000000fffff984 */ /* 0x000fe20000000800 */
[----:B------:R4:W-:Y:S06]  /*8460*/  MEMBAR.ALL.CTA ;  /* 0x0000000000007992 */ /* 0x0009ec0000008000 */
[----:B----4-:R-:W4:Y:S01]  /*8470*/  FENCE.VIEW.ASYNC.S ;  /* 0x00000000000073c6 */ /* 0x010f220000000000 */
[----:B------:R-:W-:Y:S05]  /*8480*/  WARPSYNC.ALL ;  /* 0x0000000000007948 */ /* 0x000fea0003800000 */
[----:B----4-:R-:W-:Y:S06]  /*8490*/  BAR.SYNC.DEFER_BLOCKING 0xd, 0x80 ;  /* 0x0342000000007b1d */ /* 0x010fec0000010000 */
.L_x_1363:
[----:B------:R-:W-:-:S13]  /*84a0*/  ISETP.NE.AND P0, PT, R187, 0x3, PT ;  /* 0x00000003bb00780c */ /* 0x000fda0003f05270 */
[----:B------:R-:W-:Y:S05]  /*84b0*/  @!P0 BRA `(.L_x_1387) ;  /* 0x0000000000048947 */ /* 0x000fea0003800000 */
[----:B------:R-:W-:Y:S01]  /*84c0*/  BPT.TRAP 0x1 ;  /* 0x000000040000795c */ /* 0x000fe20000300000 */
.L_x_1387:
[----:B------:R-:W-:Y:S01]  /*84d0*/  IMAD R20, R18, 0x8, R2 ;  /* 0x0000000812147824 */ /* 0x000fe200078e0202 */
[----:B------:R-:W-:-:S04]  /*84e0*/  SHF.L.U32 R13, R23, 0x1f, RZ ;  /* 0x0000001f170d7819 */ /* 0x000fc800000006ff */
[----:B------:R4:W0:Y:S01]  /*84f0*/  SYNCS.PHASECHK.TRANS64.TRYWAIT P1, [R20+URZ+0x38830], R13 ;  /* 0x0388300d140075a7 */ /* 0x000822000802017f */
[----:B------:R-:W-:Y:S05]  /*8500*/  @!P0 BRA `(.L_x_1388) ;  /* 0x0000000000048947 */ /* 0x000fea0003800000 */
[----:B------:R-:W-:Y:S01]  /*8510*/  BPT.TRAP 0x1 ;  /* 0x000000040000795c */ /* 0x000fe20000300000 */
.L_x_1388:
[C---:B-12---:R-:W-:Y:S02]  /*8520*/  VIADD R0, R2.reuse, 0x22400 ;  /* 0x0002240002007836 */ /* 0x046fe40000000000 */
[----:B0--3--:R-:W-:-:S03]  /*8530*/  VIADD R3, R2, 0x20400 ;  /* 0x0002040002037836 */ /* 0x009fc60000000000 */
[----:B------:R-:W-:Y:S02]  /*8540*/  SHF.R.U32.HI R0, RZ, 0x4, R0 ;  /* 0x00000004ff007819 */ /* 0x000fe40000011600 */
[----:B------:R-:W-:Y:S02]  /*8550*/  SHF.R.U32.HI R3, RZ, 0x4, R3 ;  /* 0x00000004ff037819 */ /* 0x000fe40000011603 */
[----:B------:R-:W-:Y:S02]  /*8560*/  LOP3.LUT R0, R0, 0x3fff, RZ, 0xc0, !PT ;  /* 0x00003fff00007812 */ /* 0x000fe400078ec0ff */
[----:B------:R-:W-:Y:S02]  /*8570*/  LOP3.LUT R8, R3, 0x3fff, RZ, 0xc0, !PT ;  /* 0x00003fff03087812 */ /* 0x000fe400078ec0ff */
[----:B------:R-:W-:Y:S01]  /*8580*/  LOP3.LUT R3, R0, 0x10000, RZ, 0xfc, !PT ;  /* 0x0001000000037812 */ /* 0x000fe200078efcff */
[----:B------:R-:W-:Y:S06]  /*8590*/  @P1 BRA `(.L_x_1389) ;  /* 0x0000000000081947 */ /* 0x000fec0003800000 */
[----:B------:R-:W0:Y:S02]  /*85a0*/  SYNCS.PHASECHK.TRANS64.TRYWAIT P1, [R20+URZ+0x38830], R13 ;  /* 0x0388300d140075a7 */ /* 0x000e24000802017f */
[----:B0-----:R-:W-:Y:S05]  /*85b0*/  @!P1 BRA `(.L_x_1390) ;  /* 0x0000014000989947 */ /* 0x001fea0003800000 */
.L_x_1389:
[----:B------:R-:W-:Y:S01]  /*85c0*/  IMAD R10, R18, 0x200, R3 ;  /* 0x00000200120a7824 */ /* 0x000fe200078e0203 */
[----:B------:R-:W-:Y:S01]  /*85d0*/  LOP3.LUT R8, R8, 0x10000, RZ, 0xfc, !PT ;  /* 0x0001000008087812 */ /* 0x000fe200078efcff */
[----:B------:R-:W-:Y:S01]  /*85e0*/  IMAD.MOV.U32 R9, RZ, RZ, 0x40000040 ;  /* 0x40000040ff097424 */ /* 0x000fe200078e00ff */
[----:B------:R-:W-:Y:S05]  /*85f0*/  WARPSYNC.ALL ;  /* 0x0000000000007948 */ /* 0x000fea0003800000 */
[----:B------:R-:W-:Y:S01]  /*8600*/  IMAD.MOV.U32 R11, RZ, RZ, 0x40000040 ;  /* 0x40000040ff0b7424 */ /* 0x000fe200078e00ff */
[C---:B------:R-:W-:Y:S01]  /*8610*/  R2UR UR4, R8.reuse ;  /* 0x00000000080472ca */ /* 0x040fe200000e0000 */
[----:B-----5:R-:W-:Y:S01]  /*8620*/  WARPGROUP.ARRIVE ;  /* 0x00000000000079c5 */ /* 0x020fe20000000000 */
[----:B------:R-:W-:Y:S01]  /*8630*/  R2UR UR5, R9 ;  /* 0x00000000090572ca */ /* 0x000fe200000e0000 */
[----:B------:R-:W-:Y:S01]  /*8640*/  VIADD R4, R8, 0x2 ;  /* 0x0000000208047836 */ /* 0x000fe20000000000 */
[C---:B------:R-:W-:Y:S01]  /*8650*/  R2UR UR6, R10.reuse ;  /* 0x000000000a0672ca */ /* 0x040fe200000e0000 */
[----:B------:R-:W-:Y:S01]  /*8660*/  VIADD R6, R10, 0x2 ;  /* 0x000000020a067836 */ /* 0x000fe20000000000 */
[----:B------:R-:W-:Y:S01]  /*8670*/  R2UR UR7, R11 ;  /* 0x000000000b0772ca */ /* 0x000fe200000e0000 */
[----:B------:R-:W-:Y:S01]  /*8680*/  IMAD.MOV.U32 R5, RZ, RZ, 0x40000040 ;  /* 0x40000040ff057424 */ /* 0x000fe200078e00ff */
[----:B------:R-:W-:Y:S01]  /*8690*/  BSSY B0, `(.L_x_1391) ;  /* 0x0000024000007945 */ /* 0x000fe20003800000 */
[----:B------:R-:W-:-:S02]  /*86a0*/  IMAD.MOV.U32 R7, RZ, RZ, 0x40000040 ;  /* 0x40000040ff077424 */ /* 0x000fc400078e00ff */
[C---:B------:R-:W-:Y:S02]  /*86b0*/  VIADD R14, R10.reuse, 0x4 ;  /* 0x000000040a0e7836 */ /* 0x040fe40000000000 */
[----:B------:R-:W-:Y:S02]  /*86c0*/  IMAD.MOV.U32 R15, RZ, RZ, 0x40000040 ;  /* 0x40000040ff0f7424 */ /* 0x000fe400078e00ff */
[----:B------:R-:W-:Y:S02]  /*86d0*/  VIADD R10, R10, 0x6 ;  /* 0x000000060a0a7836 */ /* 0x000fe40000000000 */
[----:B------:R-:W-:Y:S02]  /*86e0*/  IMAD.MOV.U32 R9, RZ, RZ, 0x40000040 ;  /* 0x40000040ff097424 */ /* 0x000fe400078e00ff */
[----:B------:R-:W-:Y:S01]  /*86f0*/  HGMMA.64x64x16.F32 R24, gdesc[UR4], RZ, !UPT, gsb0 ;  /* 0x00e00000041879f0 */ /* 0x000fe2000c0008ff */
[----:B------:R-:W-:Y:S01]  /*8700*/  R2UR UR4, R4 ;  /* 0x00000000040472ca */ /* 0x000fe200000e0000 */
[----:B------:R-:W-:Y:S01]  /*8710*/  IMAD.MOV.U32 R11, RZ, RZ, 0x40000040 ;  /* 0x40000040ff0b7424 */ /* 0x000fe200078e00ff */
[----:B------:R-:W-:-:S02]  /*8720*/  R2UR UR5, R5 ;  /* 0x00000000050572ca */ /* 0x000fc400000e0000 */
[----:B------:R-:W-:Y:S01]  /*8730*/  R2UR UR6, R6 ;  /* 0x00000000060672ca */ /* 0x000fe200000e0000 */
[C---:B------:R-:W-:Y:S01]  /*8740*/  VIADD R6, R8.reuse, 0x4 ;  /* 0x0000000408067836 */ /* 0x040fe20000000000 */
[----:B------:R-:W-:Y:S01]  /*8750*/  R2UR UR7, R7 ;  /* 0x00000000070772ca */ /* 0x000fe200000e0000 */
[----:B------:R-:W-:Y:S02]  /*8760*/  IMAD.MOV.U32 R7, RZ, RZ, 0x40000040 ;  /* 0x40000040ff077424 */ /* 0x000fe400078e00ff */
[----:B------:R-:W-:Y:S01]  /*8770*/  VIADD R8, R8, 0x6 ;  /* 0x0000000608087836 */ /* 0x000fe20000000000 */
[----:B------:R-:W-:Y:S02]  /*8780*/  WARPGROUP.DEPBAR.LE gsb0, 0x0 ;  /* 0x00008000000079c5 */ /* 0x000fe40000010000 */
[----:B------:R-:W-:-:S07]  /*8790*/  WARPGROUP.ARRIVE ;  /* 0x00000000000079c5 */ /* 0x000fce0000000000 */
        /* <DEDUP_REMOVED lines=10> */
[----:B------:R-:W-:Y:S02]  /*8840*/  R2UR UR6, R10 ;  /* 0x000000000a0672ca */ /* 0x000fe400000e0000 */
[----:B------:R-:W-:Y:S02]  /*8850*/  R2UR UR7, R11 ;  /* 0x000000000b0772ca */ /* 0x000fe400000e0000 */
[----:B------:R-:W-:Y:S01]  /*8860*/  SHF.L.U32 R11, R12, 0x1f, RZ ;  /* 0x0000001f0c0b7819 */ /* 0x000fe200000006ff */
[----:B------:R-:W-:-:S02]  /*8870*/  WARPGROUP.DEPBAR.LE gsb0, 0x0 ;  /* 0x00008000000079c5 */ /* 0x000fc40000010000 */
[----:B------:R-:W-:-:S08]  /*8880*/  WARPGROUP.ARRIVE ;  /* 0x00000000000079c5 */ /* 0x000fd00000000000 */
[----:B------:R-:W-:Y:S03]  /*8890*/  HGMMA.64x64x16.F32 R24, gdesc[UR4], R24, gsb0 ;  /* 0x00e00000041879f0 */ /* 0x000fe60008000818 */
[----:B------:R-:W-:Y:S02]  /*88a0*/  WARPGROUP.DEPBAR.LE gsb0, 0x0 ;  /* 0x00008000000079c5 */ /* 0x000fe40000010000 */
[----:B------:R-:W1:Y:S02]  /*88b0*/  SYNCS.PHASECHK.TRANS64.TRYWAIT P1, [R2+URZ+0x38810], R11 ;  /* 0x0388100b020075a7 */ /* 0x000e64000802017f */
[----:B-1----:R-:W-:Y:S05]  /*88c0*/  @!P1 BRA `(.L_x_1392) ;  /* 0x0000013c00e89947 */ /* 0x002fea0003800000 */
.L_x_1632:
[----:B------:R-:W-:Y:S05]  /*88d0*/  BSYNC B0 ;  /* 0x0000000000007941 */ /* 0x000fea0003800000 */
.L_x_1391:
[----:B------:R-:W-:Y:S05]  /*88e0*/  @!P0 BRA `(.L_x_1393) ;  /* 0x0000000000048947 */ /* 0x000fea0003800000 */
[----:B------:R-:W-:Y:S01]  /*88f0*/  BPT.TRAP 0x1 ;  /* 0x000000040000795c */ /* 0x000fe20000300000 */
.L_x_1393:
[----:B------:R2:W3:Y:S01]  /*8900*/  SYNCS.PHASECHK.TRANS64.TRYWAIT P1, [R20+URZ+0x38850], R13 ;  /* 0x0388500d140075a7 */ /* 0x0004e2000802017f */
[----:B------:R-:W-:Y:S05]  /*8910*/  @!P0 BRA `(.L_x_1394) ;  /* 0x0000000000048947 */ /* 0x000fea0003800000 */
[----:B------:R-:W-:Y:S01]  /*8920*/  BPT.TRAP 0x1 ;  /* 0x000000040000795c */ /* 0x000fe20000300000 */
.L_x_1394:
[C---:B------:R-:W-:Y:S01]  /*8930*/  VIADD R0, R2.reuse, 0x400 ;  /* 0x0000040002007836 */ /* 0x040fe20000000000 */
[----:B------:R-:W-:Y:S01]  /*8940*/  BSSY B0, `(.L_x_1395) ;  /* 0x000000a000007945 */ /* 0x000fe20003800000 */
[----:B------:R-:W-:-:S03]  /*8950*/  VIADD R10, R2, 0x26400 ;  /* 0x00026400020a7836 */ /* 0x000fc60000000000 */
[----:B------:R-:W-:Y:S02]  /*8960*/  SHF.R.U32.HI R0, RZ, 0x4, R0 ;  /* 0x00000004ff007819 */ /* 0x000fe40000011600 */
[----:B------:R-:W-:Y:S02]  /*8970*/  SHF.R.U32.HI R10, RZ, 0x4, R10 ;  /* 0x00000004ff0a7819 */ /* 0x000fe4000001160a */
[----:B------:R-:W-:Y:S02]  /*8980*/  LOP3.LUT R0, R0, 0x3fff, RZ, 0xc0, !PT ;  /* 0x00003fff00007812 */ /* 0x000fe400078ec0ff */
[----:B-1----:R-:W-:Y:S02]  /*8990*/  LOP3.LUT R11, R10, 0x3fff, RZ, 0xc0, !PT ;  /* 0x00003fff0a0b7812 */ /* 0x002fe400078ec0ff */
[----:B------:R-:W-:Y:S01]  /*89a0*/  LOP3.LUT R10, R0, 0x10000, RZ, 0xfc, !PT ;  /* 0x00010000000a7812 */ /* 0x000fe200078efcff */
[----:B---3--:R-:W-:Y:S06]  /*89b0*/  @P1 BRA `(.L_x_1396) ;  /* 0x0000000000081947 */ /* 0x008fec0003800000 */
[----:B------:R-:W1:Y:S02]  /*89c0*/  SYNCS.PHASECHK.TRANS64.TRYWAIT P1, [R20+URZ+0x38850], R13 ;  /* 0x0388500d140075a7 */ /* 0x000e64000802017f */
[----:B-1----:R-:W-:Y:S05]  /*89d0*/  @!P1 BRA `(.L_x_1397) ;  /* 0x0000013c00b89947 */ /* 0x002fea0003800000 */
.L_x_1396:
[----:B------:R-:W-:Y:S05]  /*89e0*/  BSYNC B0 ;  /* 0x0000000000007941 */ /* 0x000fea0003800000 */
.L_x_1395:
[----:B------:R-:W-:Y:S01]  /*89f0*/  LOP3.LUT R0, R11, 0x10000, RZ, 0xfc, !PT ;  /* 0x000100000b007812 */ /* 0x000fe200078efcff */
[----:B------:R-:W-:Y:S01]  /*8a00*/  IMAD R12, R18, 0x1000, R10 ;  /* 0x00001000120c7824 */ /* 0x000fe200078e020a */
[----:B------:R-:W-:Y:S05]  /*8a10*/  WARPSYNC.ALL ;  /* 0x0000000000007948 */ /* 0x000fea0003800000 */
[----:B------:R-:W-:Y:S01]  /*8a20*/  IMAD.MOV.U32 R14, RZ, RZ, R0 ;  /* 0x000000ffff0e7224 */ /* 0x000fe200078e0000 */
[----:B------:R-:W-:Y:S01]  /*8a30*/  R2UR UR6, R12 ;  /* 0x000000000c0672ca */ /* 0x000fe200000e0000 */
[----:B------:R-:W-:Y:S01]  /*8a40*/  IMAD.MOV.U32 R15, RZ, RZ, 0x40000040 ;  /* 0x40000040ff0f7424 */ /* 0x000fe200078e00ff */
[----:B------:R-:W-:Y:S01]  /*8a50*/  WARPGROUP.ARRIVE ;  /* 0x00000000000079c5 */ /* 0x000fe20000000000 */
[----:B012-4-:R-:W-:Y:S01]  /*8a60*/  IMAD.MOV.U32 R13, RZ, RZ, 0x40000040 ;  /* 0x40000040ff0d7424 */ /* 0x017fe200078e00ff */
        /* <DEDUP_REMOVED lines=9> */
[----:B------:R-:W-:Y:S01]  /*8b00*/  VIADD R62, R12, 0x800 ;  /* 0x000008000c3e7836 */ /* 0x000fe20000000000 */
[----:B------:R-:W1:Y:S01]  /*8b10*/  S2R R65, SR_TID.X ;  /* 0x0000000000417919 */ /* 0x000e620000002100 */
[----:B------:R-:W-:-:S02]  /*8b20*/  VIADD R60, R0, 0x800 ;  /* 0x00000800003c7836 */ /* 0x000fc40000000000 */
[----:B------:R-:W-:Y:S02]  /*8b30*/  IMAD.MOV.U32 R57, RZ, RZ, 0xa00 ;  /* 0x00000a00ff397424 */ /* 0x000fe400078e00ff */
[----:B------:R-:W-:Y:S02]  /*8b40*/  IMAD.MOV.U32 R61, RZ, RZ, 0x40000040 ;  /* 0x40000040ff3d7424 */ /* 0x000fe400078e00ff */
[----:B------:R-:W-:Y:S01]  /*8b50*/  HGMMA.64x64x16.F32 R24, gdesc[UR4], R24, gsb0 ;  /* 0x00e00000041879f0 */ /* 0x000fe20008000818 */
[----:B------:R-:W-:Y:S01]  /*8b60*/  R2UR UR4, R58 ;  /* 0x000000003a0472ca */ /* 0x000fe200000e0000 */
[----:B------:R-:W-:Y:S01]  /*8b70*/  VIADD R58, R0, 0x4 ;  /* 0x00000004003a7836 */ /* 0x000fe20000000000 */
[----:B------:R-:W-:Y:S01]  /*8b80*/  R2UR UR5, R59 ;  /* 0x000000003b0572ca */ /* 0x000fe200000e0000 */
[----:B------:R-:W-:Y:S01]  /*8b90*/  IMAD.MOV.U32 R59, RZ, RZ, 0x40000040 ;  /* 0x40000040ff3b7424 */ /* 0x000fe200078e00ff */
[----:B------:R-:W-:Y:S01]  /*8ba0*/  R2UR UR6, R14 ;  /* 0x000000000e0672ca */ /* 0x000fe200000e0000 */
[----:B------:R-:W-:Y:S01]  /*8bb0*/  VIADD R14, R12, 0x4 ;  /* 0x000000040c0e7836 */ /* 0x000fe20000000000 */
[----:B------:R-:W-:Y:S01]  /*8bc0*/  R2UR UR7, R15 ;  /* 0x000000000f0772ca */ /* 0x000fe200000e0000 */
[----:B------:R-:W-:-:S02]  /*8bd0*/  IMAD.MOV.U32 R15, RZ, RZ, 0x40000040 ;  /* 0x40000040ff0f7424 */ /* 0x000fc400078e00ff */
[----:B------:R-:W-:Y:S01]  /*8be0*/  IMAD.MOV.U32 R63, RZ, RZ, 0x40000040 ;  /* 0x40000040ff3f7424 */ /* 0x000fe200078e00ff */
[----:B0-----:R-:W-:Y:S02]  /*8bf0*/  SHF.R.U32.HI R21, RZ, 0x7, R21 ;  /* 0x00000007ff157819 */ /* 0x001fe40000011615 */
[----:B-1----:R-:W-:-:S03]  /*8c00*/  LOP3.LUT R65, R65, 0x7f, RZ, 0xc0, !PT ;  /* 0x0000007f41417812 */ /* 0x002fc600078ec0ff */
[----:B------:R0:W1:Y:S02]  /*8c10*/  SHFL.IDX PT, R11, R21, RZ, 0x1f ;  /* 0x00001fff150b7589 */ /* 0x00006400000e0000 */
[----:B0-----:R-:W-:Y:S01]  /*8c20*/  IMAD.MOV.U32 R21, RZ, RZ, 0x4 ;  /* 0x00000004ff157424 */ /* 0x001fe200078e00ff */
[----:B-1----:R-:W-:-:S04]  /*8c30*/  ISETP.GT.AND P1, PT, R11, 0x7f, PT ;  /* 0x0000007f0b00780c */ /* 0x002fc80003f24270 */
[----:B------:R-:W-:Y:S02]  /*8c40*/  SEL R11, RZ, 0x2, !P1 ;  /* 0x00000002ff0b7807 */ /* 0x000fe40004800000 */
[C---:B------:R-:W-:Y:S02]  /*8c50*/  SEL R13, R21.reuse, 0x2, P1 ;  /* 0x00000002150d7807 */ /* 0x040fe40000800000 */
[----:B------:R-:W-:Y:S02]  /*8c60*/  SEL R21, R21, 0x6, !P1 ;  /* 0x0000000615157807 */ /* 0x000fe40004800000 */
[----:B------:R-:W-:-:S04]  /*8c70*/  SEL R57, R57, 0x980, P1 ;  /* 0x0000098039397807 */ /* 0x000fc80000800000 */
[----:B------:R-:W-:Y:S01]  /*8c80*/  LOP3.LUT R57, R57, 0xa00, RZ, 0xc0, !PT ;  /* 0x00000a0039397812 */ /* 0x000fe200078ec0ff */
[----:B------:R-:W-:Y:S02]  /*8c90*/  WARPGROUP.DEPBAR.LE gsb0, 0x0 ;  /* 0x00008000000079c5 */ /* 0x000fe40000010000 */
[----:B------:R-:W-:-:S06]  /*8ca0*/  WARPGROUP.ARRIVE ;  /* 0x00000000000079c5 */ /* 0x000fcc0000000000 */
        /* <DEDUP_REMOVED lines=8> */
[----:B------:R-:W-:Y:S01]  /*8d30*/  IMAD.MOV.U32 R15, RZ, RZ, 0x40000040 ;  /* 0x40000040ff0f7424 */ /* 0x000fe200078e00ff */
[----:B------:R-:W-:Y:S02]  /*8d40*/  WARPGROUP.DEPBAR.LE gsb0, 0x0 ;  /* 0x00008000000079c5 */ /* 0x000fe40000010000 */
[----:B------:R-:W-:-:S09]  /*8d50*/  WARPGROUP.ARRIVE ;  /* 0x00000000000079c5 */ /* 0x000fd20000000000 */
        /* <DEDUP_REMOVED lines=134> */
[----:B------:R-:W-:Y:S01]  /*95c0*/  IMAD.IADD R58, R11, 0x1, R62 ;  /* 0x000000010b3a7824 */ /* 0x000fe200078e023e */
[----:B------:R-:W-:Y:S01]  /*95d0*/  R2UR UR5, R59 ;  /* 0x000000003b0572ca */ /* 0x000fe200000e0000 */
[----:B------:R-:W-:Y:S01]  /*95e0*/  IMAD.MOV.U32 R59, RZ, RZ, 0x40000040 ;  /* 0x40000040ff3b7424 */ /* 0x000fe200078e00ff */
[----:B------:R-:W-:Y:S01]  /*95f0*/  R2UR UR6, R14 ;  /* 0x000000000e0672ca */ /* 0x000fe200000e0000 */
[----:B------:R-:W-:Y:S01]  /*9600*/  IMAD.IADD R14, R11, 0x1, R60 ;  /* 0x000000010b0e7824 */ /* 0x000fe200078e023c */
[----:B------:R-:W-:Y:S01]  /*9610*/  R2UR UR7, R15 ;  /* 0x000000000f0772ca */ /* 0x000fe200000e0000 */
[----:B------:R-:W-:Y:S01]  /*9620*/  IMAD.MOV.U32 R15, RZ, RZ, 0x40000040 ;  /* 0x40000040ff0f7424 */ /* 0x000fe200078e00ff */
[----:B------:R-:W-:Y:S02]  /*9630*/  WARPGROUP.DEPBAR.LE gsb0, 0x0 ;  /* 0x00008000000079c5 */ /* 0x000fe40000010000 */
[----:B------:R-:W-:-:S09]  /*9640*/  WARPGROUP.ARRIVE ;  /* 0x00000000000079c5 */ /* 0x000fd20000000000 */
[----:B------:R-:W-:Y:S01]  /*9650*/  HGMMA.64x64x16.F32 R24, gdesc[UR4], R24, gsb0 ;  /* 0x00e00000041879f0 */ /* 0x000fe20008000818 */
[----:B------:R-:W-:Y:S01]  /*9660*/  R2UR UR6, R58 ;  /* 0x000000003a0672ca */ /* 0x000fe200000e0000 */
[--C-:B------:R-:W-:Y:S01]  /*9670*/  IMAD.IADD R58, R62, 0x1, R13.reuse ;  /* 0x000000013e3a7824 */ /* 0x100fe200078e020d */
        /* <DEDUP_REMOVED lines=21> */
[----:B------:R-:W-:Y:S01]  /*97d0*/  IMAD.MOV.U32 R14, RZ, RZ, 0x28 ;  /* 0x00000028ff0e7424 */ /* 0x000fe200078e00ff */
[----:B------:R-:W-:Y:S02]  /*97e0*/  R2UR UR5, R15 ;  /* 0x000000000f0572ca */ /* 0x000fe400000e0000 */
[----:B------:R-:W-:Y:S02]  /*97f0*/  R2UR UR6, R58 ;  /* 0x000000003a0672ca */ /* 0x000fe400000e0000 */
[----:B------:R-:W-:Y:S01]  /*9800*/  R2UR UR7, R59 ;  /* 0x000000003b0772ca */ /* 0x000fe200000e0000 */
[----:B------:R-:W-:Y:S01]  /*9810*/  IMAD.MOV.U32 R59, RZ, RZ, 0x40000040 ;  /* 0x40000040ff3b7424 */ /* 0x000fe200078e00ff */
[----:B------:R-:W-:-:S04]  /*9820*/  SEL R14, R14, 0x26, P1 ;  /* 0x000000260e0e7807 */ /* 0x000fc80000800000 */
[----:B------:R-:W-:-:S04]  /*9830*/  LOP3.LUT R15, R14, 0x6, RZ, 0xc0, !PT ;  /* 0x000000060e0f7812 */ /* 0x000fc800078ec0ff */
[CC--:B------:R-:W-:Y:S02]  /*9840*/  IADD3 R58, R15.reuse, R57.reuse, R0 ;  /* 0x000000390f3a7210 */ /* 0x0c0fe40007ffe000 */
[----:B------:R-:W-:Y:S01]  /*9850*/  IADD3 R14, R15, R57, R12 ;  /* 0x000000390f0e7210 */ /* 0x000fe20007ffe00c */
[----:B------:R-:W-:Y:S02]  /*9860*/  IMAD.MOV.U32 R15, RZ, RZ, 0x40000040 ;  /* 0x40000040ff0f7424 */ /* 0x000fe400078e00ff */
[----:B------:R-:W-:-:S05]  /*9870*/  IMAD.MOV.U32 R57, RZ, RZ, 0xc00 ;  /* 0x00000c00ff397424 */ /* 0x000fca00078e00ff */
        /* <DEDUP_REMOVED lines=12> */
[C---:B------:R-:W-:Y:S02]  /*9940*/  IMAD.IADD R62, R11.reuse, 0x1, R58 ;  /* 0x000000010b3e7824 */ /* 0x040fe400078e023a */
[----:B------:R-:W-:-:S02]  /*9950*/  IMAD.IADD R60, R11, 0x1, R14 ;  /* 0x000000010b3c7824 */ /* 0x000fc400078e020e */
[----:B------:R-:W-:Y:S01]  /*9960*/  IMAD.MOV.U32 R15, RZ, RZ, 0x40000040 ;  /* 0x40000040ff0f7424 */ /* 0x000fe200078e00ff */
[----:B------:R-:W-:Y:S02]  /*9970*/  WARPGROUP.DEPBAR.LE gsb0, 0x0 ;  /* 0x00008000000079c5 */ /* 0x000fe40000010000 */
[----:B------:R-:W-:-:S06]  /*9980*/  WARPGROUP.ARRIVE ;  /* 0x00000000000079c5 */ /* 0x000fcc0000000000 */
        /* <DEDUP_REMOVED lines=8> */
[----:B------:R-:W-:Y:S02]  /*9a10*/  IMAD.MOV.U32 R63, RZ, RZ, 0x40000040 ;  /* 0x40000040ff3f7424 */ /* 0x000fe400078e00ff */
[----:B------:R-:W-:-:S02]  /*9a20*/  IMAD.IADD R14, R21, 0x1, R14 ;  /* 0x00000001150e7824 */ /* 0x000fc400078e020e */
[----:B------:R-:W-:Y:S01]  /*9a30*/  IMAD.IADD R58, R21, 0x1, R58 ;  /* 0x00000001153a7824 */ /* 0x000fe200078e023a */
[----:B------:R-:W-:Y:S02]  /*9a40*/  WARPGROUP.DEPBAR.LE gsb0, 0x0 ;  /* 0x00008000000079c5 */ /* 0x000fe40000010000 */
[----:B------:R-:W-:-:S06]  /*9a50*/  WARPGROUP.ARRIVE ;  /* 0x00000000000079c5 */ /* 0x000fcc0000000000 */
[----:B------:R-:W-:Y:S01]  /*9a60*/  HGMMA.64x64x16.F32 R24, gdesc[UR4], R24, gsb0 ;  /* 0x00e00000041879f0 */ /* 0x000fe20008000818 */
[----:B------:R-:W-:Y:S02]  /*9a70*/  R2UR UR4, R60 ;  /* 0x000000003c0472ca */ /* 0x000fe400000e0000 */
[----:B------:R-:W-:Y:S01]  /*9a80*/  R2UR UR5, R61 ;  /* 0x000000003d0572ca */ /* 0x000fe200000e0000 */
[----:B------:R-:W-:Y:S01]  /*9a90*/  IMAD.MOV.U32 R61, RZ, RZ, 0x40000040 ;  /* 0x40000040ff3d7424 */ /* 0x000fe200078e00ff */
[----:B------:R-:W-:Y:S02]  /*9aa0*/  R2UR UR6, R62 ;  /* 0x000000003e0672ca */ /* 0x000fe400000e0000 */
        /* <DEDUP_REMOVED lines=48> */
[----:B------:R-:W-:Y:S01]  /*9db0*/  R2UR UR4, R60 ;  /* 0x000000003c0472ca */ /* 0x000fe200000e0000 */
[----:B------:R-:W-:Y:S01]  /*9dc0*/  VIADD R60, R12, 0xe00 ;  /* 0x00000e000c3c7836 */ /* 0x000fe20000000000 */
[----:B------:R-:W-:Y:S02]  /*9dd0*/  R2UR UR5, R61 ;  /* 0x000000003d0572ca */ /* 0x000fe400000e0000 */
        /* <DEDUP_REMOVED lines=17> */
[----:B------:R-:W-:Y:S01]  /*9ef0*/  IMAD.MOV.U32 R15, RZ, RZ, 0x40000040 ;  /* 0x40000040ff0f7424 */ /* 0x000fe200078e00ff */
        /* <DEDUP_REMOVED lines=8> */
[----:B------:R-:W-:Y:S01]  /*9f80*/  IMAD.IADD R14, R11, 0x1, R58 ;  /* 0x000000010b0e7824 */ /* 0x000fe200078e023a */
[----:B------:R-:W-:Y:S01]  /*9f90*/  R2UR UR7, R15 ;  /* 0x000000000f0772ca */ /* 0x000fe200000e0000 */
        /* <DEDUP_REMOVED lines=17> */
[----:B------:R-:W-:-:S04]  /*a0b0*/  LOP3.LUT R13, R13, 0x1e00, RZ, 0xc0, !PT ;  /* 0x00001e000d0d7812 */ /* 0x000fc800078ec0ff */
[----:B------:R-:W-:Y:S01]  /*a0c0*/  IADD3 R12, R11, R13, R12 ;  /* 0x0000000d0b0c7210 */ /* 0x000fe20007ffe00c */
[----:B------:R-:W-:Y:S02]  /*a0d0*/  WARPGROUP.DEPBAR.LE gsb0, 0x0 ;  /* 0x00008000000079c5 */ /* 0x000fe40000010000 */
[----:B------:R-:W-:-:S06]  /*a0e0*/  WARPGROUP.ARRIVE ;  /* 0x00000000000079c5 */ /* 0x000fcc0000000000 */
[----:B------:R-:W-:Y:S01]  /*a0f0*/  HGMMA.64x64x16.F32 R24, gdesc[UR4], R24, gsb0 ;  /* 0x00e00000041879f0 */ /* 0x000fe20008000818 */
[----:B------:R-:W-:Y:S02]  /*a100*/  R2UR UR4, R62 ;  /* 0x000000003e0472ca */ /* 0x000fe400000e0000 */
[----:B------:R-:W-:Y:S02]  /*a110*/  R2UR UR5, R63 ;  /* 0x000000003f0572ca */ /* 0x000fe400000e0000 */
[----:B------:R-:W-:Y:S01]  /*a120*/  R2UR UR6, R14 ;  /* 0x000000000e0672ca */ /* 0x000fe200000e0000 */
[----:B------:R-:W-:Y:S01]  /*a130*/  IMAD.IADD R14, R21, 0x1, R58 ;  /* 0x00000001150e7824 */ /* 0x000fe200078e023a */
[----:B------:R-:W-:Y:S01]  /*a140*/  R2UR UR7, R15 ;  /* 0x000000000f0772ca */ /* 0x000fe200000e0000 */
[----:B------:R-:W-:Y:S02]  /*a150*/  IMAD.IADD R58, R21, 0x1, R60 ;  /* 0x00000001153a7824 */ /* 0x000fe400078e023c */
[----:B------:R-:W-:Y:S01]  /*a160*/  IMAD.MOV.U32 R15, RZ, RZ, 0x40000040 ;  /* 0x40000040ff0f7424 */ /* 0x000fe200078e00ff */
[----:B------:R-:W-:-:S02]  /*a170*/  WARPGROUP.DEPBAR.LE gsb0, 0x0 ;  /* 0x00008000000079c5 */ /* 0x000fc40000010000 */
[----:B------:R-:W-:-:S07]  /*a180*/  WARPGROUP.ARRIVE ;  /* 0x00000000000079c5 */ /* 0x000fce0000000000 */
[----:B------:R-:W-:Y:S01]  /*a190*/  HGMMA.64x64x16.F32 R24, gdesc[UR4], R24, gsb0 ;  /* 0x00e00000041879f0 */ /* 0x000fe20008000818 */
[----:B------:R-:W-:Y:S02]  /*a1a0*/  R2UR UR4, R14 ;  /* 0x000000000e0472ca */ /* 0x000fe400000e0000 */
[----:B------:R-:W-:Y:S01]  /*a1b0*/  R2UR UR5, R15 ;  /* 0x000000000f0572ca */ /* 0x000fe200000e0000 */
[----:B------:R-:W-:Y:S01]  /*a1c0*/  IMAD.MOV.U32 R15, RZ, RZ, 0x40000040 ;  /* 0x40000040ff0f7424 */ /* 0x000fe200078e00ff */
[----:B------:R-:W-:Y:S02]  /*a1d0*/  R2UR UR6, R58 ;  /* 0x000000003a0672ca */ /* 0x000fe400000e0000 */
[----:B------:R-:W-:Y:S02]  /*a1e0*/  R2UR UR7, R59 ;  /* 0x000000003b0772ca */ /* 0x000fe400000e0000 */
[----:B------:R-:W-:Y:S01]  /*a1f0*/  IADD3 R14, R11, R13, R0 ;  /* 0x0000000d0b0e7210 */ /* 0x000fe20007ffe000 */
[----:B------:R-:W-:Y:S01]  /*a200*/  IMAD.MOV.U32 R13, RZ, RZ, 0x40000040 ;  /* 0x40000040ff0d7424 */ /* 0x000fe200078e00ff */
[----:B------:R-:W-:-:S02]  /*a210*/  WARPGROUP.DEPBAR.LE gsb0, 0x0 ;  /* 0x00008000000079c5 */ /* 0x000fc40000010000 */
[----:B------:R-:W-:-:S07]  /*a220*/  WARPGROUP.ARRIVE ;  /* 0x00000000000079c5 */ /* 0x000fce0000000000 */
        /* <DEDUP_REMOVED lines=51> */
[----:B-1----:R-:W-:Y:S01]  /*a560*/  FSEL R25, R25, -INF , P2 ;  /* 0xff80000019197808 */ /* 0x002fe20001000000 */
[----:B------:R-:W-:Y:S01]  /*a570*/  FMUL.FTZ R46, R46, UR4 ;  /* 0x000000042e2e7c20 */ /* 0x000fe20008410000 */
[----:B------:R-:W-:Y:S01]  /*a580*/  FMUL.FTZ R47, R47, UR4 ;  /* 0x000000042f2f7c20 */ /* 0x000fe20008410000 */
[----:B------:R-:W-:Y:S01]  /*a590*/  FMUL.FTZ R50, R50, UR4 ;  /* 0x0000000432327c20 */ /* 0x000fe20008410000 */
[----:B------:R-:W-:Y:S01]  /*a5a0*/  FMNMX.FTZ R11, R24, R25, !PT ;  /* 0x00000019180b7209 */ /* 0x000fe20007810000 */
[----:B------:R-:W-:Y:S01]  /*a5b0*/  FMUL.FTZ R51, R51, UR4 ;  /* 0x0000000433337c20 */ /* 0x000fe20008410000 */
[----:B------:R-:W-:Y:S01]  /*a5c0*/  FMUL.FTZ R54, R54, UR4 ;  /* 0x0000000436367c20 */ /* 0x000fe20008410000 */
[----:B------:R-:W1:Y:S01]  /*a5d0*/  MUFU.TANH R32, R32 ;  /* 0x0000002000207308 */ /* 0x000e620000002400 */
[----:B--2---:R-:W-:Y:S01]  /*a5e0*/  FSEL R28, R28, -INF , P3 ;  /* 0xff8000001c1c7808 */ /* 0x004fe20001800000 */
[----:B------:R-:W-:-:S03]  /*a5f0*/  FMUL.FTZ R55, R55, UR4 ;  /* 0x0000000437377c20 */ /* 0x000fc60008410000 */
[----:B------:R-:W-:-:S03]  /*a600*/  FMNMX.FTZ R11, R28, R11, !PT ;  /* 0x0000000b1c0b7209 */ /* 0x000fc60007810000 */
[----:B------:R-:W2:Y:S01]  /*a610*/  MUFU.TANH R26, R26 ;  /* 0x0000001a001a7308 */ /* 0x000ea20000002400 */
[----:B0-----:R-:W-:-:S04]  /*a620*/  FSEL R58, R29, -INF , P4 ;  /* 0xff8000001d3a7808 */ /* 0x001fc80002000000 */
[----:B------:R-:W-:-:S03]  /*a630*/  FMNMX.FTZ R11, R58, R11, !PT ;  /* 0x0000000b3a0b7209 */ /* 0x000fc60007810000 */
[----:B------:R-:W0:Y:S01]  /*a640*/  MUFU.TANH R33, R33 ;  /* 0x0000002100217308 */ /* 0x000e220000002400 */
[----:B-1----:R-:W-:-:S04]  /*a650*/  FSEL R32, R32, -INF , P5 ;  /* 0xff80000020207808 */ /* 0x002fc80002800000 */
[----:B------:R-:W-:-:S03]  /*a660*/  FMNMX.FTZ R11, R32, R11, !PT ;  /* 0x0000000b200b7209 */ /* 0x000fc60007810000 */
[----:B------:R-:W1:Y:S01]  /*a670*/  MUFU.TANH R27, R27 ;  /* 0x0000001b001b7308 */ /* 0x000e620000002400 */
[----:B--2---:R-:W-:Y:S02]  /*a680*/  FSEL R26, R26, -INF , P1 ;  /* 0xff8000001a1a7808 */ /* 0x004fe40000800000 */
[----:B------:R-:W-:-:S05]  /*a690*/  ISETP.GT.AND P1, PT, R12, 0x18, PT ;  /* 0x000000180c00780c */ /* 0x000fca0003f24270 */
[----:B------:R-:W2:Y:S01]  /*a6a0*/  MUFU.TANH R36, R36 ;  /* 0x0000002400247308 */ /* 0x000ea20000002400 */
[----:B0-----:R-:W-:-:S04]  /*a6b0*/  FSEL R60, R33, -INF , P6 ;  /* 0xff800000213c7808 */ /* 0x001fc80003000000 */
[----:B------:R-:W-:-:S03]  /*a6c0*/  FMNMX.FTZ R11, R60, R11, !PT ;  /* 0x0000000b3c0b7209 */ /* 0x000fc60007810000 */
[----:B------:R-:W0:Y:S01]  /*a6d0*/  MUFU.TANH R30, R30 ;  /* 0x0000001e001e7308 */ /* 0x000e220000002400 */
[----:B-1----:R-:W-:Y:S02]  /*a6e0*/  FSEL R27, R27, -INF , P2 ;  /* 0xff8000001b1b7808 */ /* 0x002fe40001000000 */
[----:B------:R-:W-:-:S05]  /*a6f0*/  ISETP.GT.AND P2, PT, R12, 0x19, PT ;  /* 0x000000190c00780c */ /* 0x000fca0003f44270 */
[----:B------:R-:W1:Y:S01]  /*a700*/  MUFU.TANH R37, R37 ;  /* 0x0000002500257308 */ /* 0x000e620000002400 */
[----:B--2---:R-:W-:-:S04]  /*a710*/  FSEL R62, R36, -INF , P1 ;  /* 0xff800000243e7808 */ /* 0x004fc80000800000 */
[----:B------:R-:W-:-:S03]  /*a720*/  FMNMX.FTZ R11, R62, R11, !PT ;  /* 0x0000000b3e0b7209 */ /* 0x000fc60007810000 */
[----:B------:R-:W2:Y:S01]  /*a730*/  MUFU.TANH R31, R31 ;  /* 0x0000001f001f7308 */ /* 0x000ea20000002400 */
[----:B0-----:R-:W-:Y:S02]  /*a740*/  FSEL R30, R30, -INF , P3 ;  /* 0xff8000001e1e7808 */ /* 0x001fe40001800000 */
[----:B------:R-:W-:-:S05]  /*a750*/  ISETP.GT.AND P3, PT, R12, 0x20, PT ;  /* 0x000000200c00780c */ /* 0x000fca0003f64270 */
        /* <DEDUP_REMOVED lines=45> */
[----:B------:R-:W-:Y:S01]  /*aa30*/  MUFU.TANH R47, R47 ;  /* 0x0000002f002f7308 */ /* 0x000fe20000002400 */
[----:B-1----:R-:W-:-:S04]  /*aa40*/  FSEL R78, R53, -INF , P4 ;  /* 0xff800000354e7808 */ /* 0x002fc80002000000 */
[----:B------:R-:W-:-:S03]  /*aa50*/  FMNMX.FTZ R12, R78, R11, !PT ;  /* 0x0000000b4e0c7209 */ /* 0x000fc60007810000 */
[----:B------:R-:W0:Y:S01]  /*aa60*/  MUFU.TANH R50, R50 ;  /* 0x0000003200327308 */ /* 0x000e220000002400 */
[----:B--2---:R-:W-:Y:S01]  /*aa70*/  FSEL R46, R46, -INF , P5 ;  /* 0xff8000002e2e7808 */ /* 0x004fe20002800000 */
[----:B------:R-:W1:Y:S06]  /*aa80*/  SHFL.BFLY PT, R11, R12, 0x2, 0x1f ;  /* 0x0c401f000c0b7f89 */ /* 0x000e6c00000e0000 */
[----:B------:R-:W-:Y:S08]  /*aa90*/  MUFU.TANH R51, R51 ;  /* 0x0000003300337308 */ /* 0x000ff00000002400 */
[----:B------:R-:W2:Y:S01]  /*aaa0*/  MUFU.TANH R54, R54 ;  /* 0x0000003600367308 */ /* 0x000ea20000002400 */
[----:B0-----:R-:W-:-:S07]  /*aab0*/  FSEL R50, R50, -INF , P1 ;  /* 0xff80000032327808 */ /* 0x001fce0000800000 */
[----:B------:R-:W0:Y:S01]  /*aac0*/  MUFU.TANH R55, R55 ;  /* 0x0000003700377308 */ /* 0x000e220000002400 */
[----:B-1----:R-:W-:Y:S02]  /*aad0*/  FMNMX.FTZ R21, R12, R11, !PT ;  /* 0x0000000b0c157209 */ /* 0x002fe40007810000 */
[----:B------:R-:W-:-:S03]  /*aae0*/  FMNMX.FTZ R11, R26, R27, !PT ;  /* 0x0000001b1a0b7209 */ /* 0x000fc60007810000 */
[----:B------:R-:W1:Y:S01]  /*aaf0*/  SHFL.BFLY PT, R76, R21, 0x1, 0x1f ;  /* 0x0c201f00154c7f89 */ /* 0x000e6200000e0000 */
[----:B------:R-:W-:Y:S02]  /*ab00*/  FMNMX.FTZ R11, R30, R11, !PT ;  /* 0x0000000b1e0b7209 */ /* 0x000fe40007810000 */
[----:B--2---:R-:W-:Y:S02]  /*ab10*/  FSEL R54, R54, -INF , P3 ;  /* 0xff80000036367808 */ /* 0x004fe40001800000 */
[----:B------:R-:W-:-:S04]  /*ab20*/  FMNMX.FTZ R11, R14, R11, !PT ;  /* 0x0000000b0e0b7209 */ /* 0x000fc80007810000 */
[----:B------:R-:W-:-:S04]  /*ab30*/  FMNMX.FTZ R11, R34, R11, !PT ;  /* 0x0000000b220b7209 */ /* 0x000fc80007810000 */
[----:B------:R-:W-:-:S04]  /*ab40*/  FMNMX.FTZ R11, R36, R11, !PT ;  /* 0x0000000b240b7209 */ /* 0x000fc80007810000 */
[----:B------:R-:W-:-:S04]  /*ab50*/  FMNMX.FTZ R11, R38, R11, !PT ;  /* 0x0000000b260b7209 */ /* 0x000fc80007810000 */
[----:B------:R-:W-:Y:S02]  /*ab60*/  FMNMX.FTZ R11, R40, R11, !PT ;  /* 0x0000000b280b7209 */ /* 0x000fe40007810000 */
[----:B-1----:R-:W-:Y:S02]  /*ab70*/  FMNMX.FTZ R21, R21, R76, !PT ;  /* 0x0000004c15157209 */ /* 0x002fe40007810000 */
[----:B------:R-:W-:Y:S02]  /*ab80*/  FMNMX.FTZ R11, R42, R11, !PT ;  /* 0x0000000b2a0b7209 */ /* 0x000fe40007810000 */
[C---:B------:R-:W-:Y:S01]  /*ab90*/  FSETP.NEU.FTZ.AND P5, PT, R21.reuse, -INF , PT ;  /* 0xff8000001500780b */ /* 0x040fe20003fbd000 */
[----:B------:R-:W-:Y:S01]  /*aba0*/  FMUL.FTZ R12, R21, R169 ;  /* 0x000000a9150c7220 */ /* 0x000fe20000410000 */
[----:B------:R-:W-:Y:S02]  /*abb0*/  FMNMX.FTZ R11, R44, R11, !PT ;  /* 0x0000000b2c0b7209 */ /* 0x000fe40007810000 */
[----:B0-----:R-:W-:-:S02]  /*abc0*/  FSEL R76, R55, -INF , P4 ;  /* 0xff800000374c7808 */ /* 0x001fc40002000000 */
[----:B------:R-:W-:Y:S02]  /*abd0*/  FSEL R13, R12, RZ, P5 ;  /* 0x000000ff0c0d7208 */ /* 0x000fe40002800000 */
[----:B------:R-:W-:Y:S02]  /*abe0*/  FSEL R12, R47, -INF , P6 ;  /* 0xff8000002f0c7808 */ /* 0x000fe40003000000 */
[----:B------:R-:W-:Y:S01]  /*abf0*/  FMNMX.FTZ R11, R46, R11, !PT ;  /* 0x0000000b2e0b7209 */ /* 0x000fe20007810000 */
[-CC-:B------:R-:W-:Y:S01]  /*ac00*/  FFMA.FTZ R15, R24, R169.reuse, -R13.reuse ;  /* 0x000000a9180f7223 */ /* 0x180fe2000001080d */
[----:B------:R-:W-:Y:S01]  /*ac10*/  FSEL R24, R51, -INF , P2 ;  /* 0xff80000033187808 */ /* 0x000fe20001000000 */
        /* <DEDUP_REMOVED lines=19> */
[----:B------:R-:W-:Y:S01]  /*ad50*/  FFMA.FTZ R197, R78, R169, -R13 ;  /* 0x000000a94ec57223 */ /* 0x000fe2000001080d */
[----:B------:R0:W-:Y:S01]  /*ad60*/  MUFU.EX2 R152, R15 ;  /* 0x0000000f00987308 */ /* 0x0001e20000000800 */
[----:B------:R-:W-:Y:S01]  /*ad70*/  ISETP.GE.AND P2, PT, R168, 0x41, PT ;  /* 0x00000041a800780c */ /* 0x000fe20003f46270 */
[----:B------:R-:W1:Y:S06]  /*ad80*/  SHFL.BFLY PT, R28, R11, 0x2, 0x1f ;  /* 0x0c401f000b1c7f89 */ /* 0x000e6c00000e0000 */
[----:B------:R-:W-:Y:S01]  /*ad90*/  MUFU.EX2 R25, R25 ;  /* 0x0000001900197308 */ /* 0x000fe20000000800 */
[----:B0-----:R-:W-:-:S05]  /*ada0*/  IMAD.MOV.U32 R15, RZ, RZ, 0x40000040 ;  /* 0x40000040ff0f7424 */ /* 0x001fca00078e00ff */
[----:B------:R-:W-:Y:S02]  /*adb0*/  R2UR UR11, R15 ;  /* 0x000000000f0b72ca */ /* 0x000fe400000e0000 */
[----:B------:R-:W-:Y:S08]  /*adc0*/  MUFU.EX2 R29, R29 ;  /* 0x0000001d001d7308 */ /* 0x000ff00000000800 */
[----:B------:R-:W0:Y:S01]  /*add0*/  MUFU.EX2 R58, R58 ;  /* 0x0000003a003a7308 */ /* 0x000e220000000800 */
[----:B-1----:R-:W-:-:S05]  /*ade0*/  FMNMX.FTZ R28, R11, R28, !PT ;  /* 0x0000001c0b1c7209 */ /* 0x002fca0007810000 */
[----:B------:R-:W1:Y:S02]  /*adf0*/  SHFL.BFLY PT, R11, R28, 0x1, 0x1f ;  /* 0x0c201f001c0b7f89 */ /* 0x000e6400000e0000 */
[----:B------:R-:W-:Y:S08]  /*ae00*/  MUFU.EX2 R32, R32 ;  /* 0x0000002000207308 */ /* 0x000ff00000000800 */
[----:B------:R-:W2:Y:S01]  /*ae10*/  MUFU.EX2 R31, R60 ;  /* 0x0000003c001f7308 */ /* 0x000ea20000000800 */
[----:B0-----:R-:W-:-:S07]  /*ae20*/  F2FP.F16.F32.PACK_AB R154, R58, R29 ;  /* 0x0000001d3a9a723e */ /* 0x001fce00000000ff */
[----:B------:R-:W-:Y:S01]  /*ae30*/  MUFU.EX2 R62, R62 ;  /* 0x0000003e003e7308 */ /* 0x000fe20000000800 */
[----:B-1----:R-:W-:-:S07]  /*ae40*/  FMNMX.FTZ R170, R28, R11, !PT ;  /* 0x0000000b1caa7209 */ /* 0x002fce0007810000 */
[----:B------:R-:W0:Y:S01]  /*ae50*/  MUFU.EX2 R33, R64 ;  /* 0x0000004000217308 */ /* 0x000e220000000800 */
[----:B--2---:R-:W-:Y:S02]  /*ae60*/  F2FP.F16.F32.PACK_AB R156, R31, R32 ;  /* 0x000000201f9c723e */ /* 0x004fe400000000ff */
[C---:B------:R-:W-:Y:S01]  /*ae70*/  FSETP.NEU.FTZ.AND P1, PT, R170.reuse, -INF , PT ;  /* 0xff800000aa00780b */ /* 0x040fe20003f3d000 */
[----:B------:R-:W-:-:S04]  /*ae80*/  FMUL.FTZ R11, R170, R169 ;  /* 0x000000a9aa0b7220 */ /* 0x000fc80000410000 */
[----:B------:R-:W-:Y:S01]  /*ae90*/  MUFU.EX2 R171, R171 ;  /* 0x000000ab00ab7308 */ /* 0x000fe20000000800 */
[----:B------:R-:W-:Y:S02]  /*aea0*/  FSEL R13, R11, RZ, P1 ;  /* 0x000000ff0b0d7208 */ /* 0x000fe40000800000 */
[----:B------:R-:W-:-:S03]  /*aeb0*/  ISETP.NE.AND P1, PT, R65, RZ, PT ;  /* 0x000000ff4100720c */ /* 0x000fc60003f25270 */
        /* <DEDUP_REMOVED lines=9> */
[----:B------:R-:W-:Y:S01]  /*af50*/  FFMA.FTZ R178, R40, R169, -R13 ;  /* 0x000000a928b27223 */ /* 0x000fe2000001080d */
[----:B------:R-:W-:-:S02]  /*af60*/  @!P1 VIADD R11, R20, 0x38840 ;  /* 0x00038840140b9836 */ /* 0x000fc40000000000 */
[-CC-:B------:R-:W-:Y:S01]  /*af70*/  FFMA.FTZ R179, R42, R169.reuse, -R13.reuse ;  /* 0x000000a92ab37223 */ /* 0x180fe2000001080d */
[-CC-:B------:R-:W-:Y:S01]  /*af80*/  FFMA.FTZ R180, R44, R169.reuse, -R13.reuse ;  /* 0x000000a92cb47223 */ /* 0x180fe2000001080d */
[-C--:B------:R-:W-:Y:S01]  /*af90*/  FFMA.FTZ R182, R46, R169.reuse, -R13 ;  /* 0x000000a92eb67223 */ /* 0x080fe2000001080d */
[----:B------:R-:W1:Y:S01]  /*afa0*/  MUFU.EX2 R27, R27 ;  /* 0x0000001b001b7308 */ /* 0x000e620000000800 */
[----:B------:R-:W-:Y:S01]  /*afb0*/  @!P1 PRMT R12, RZ, 0x654, R11 ;  /* 0x00000654ff0c9816 */ /* 0x000fe2000000000b */
[-CC-:B------:R-:W-:Y:S01]  /*afc0*/  FFMA.FTZ R198, R50, R169.reuse, -R13.reuse ;  /* 0x000000a932c67223 */ /* 0x180fe2000001080d */
[----:B------:R-:W-:Y:S01]  /*afd0*/  LOP3.LUT R11, R56, 0x2000000, RZ, 0xfc, !PT ;  /* 0x02000000380b7812 */ /* 0x000fe200078efcff */
[-CC-:B------:R-:W-:Y:S01]  /*afe0*/  FFMA.FTZ R200, R24, R169.reuse, -R13.reuse ;  /* 0x000000a918c87223 */ /* 0x180fe2000001080d */
[----:B------:R2:W-:Y:S01]  /*aff0*/  @!P1 SYNCS.ARRIVE.TRANS64.RED.A1T0 RZ, [R12+URZ], RZ ;  /* 0x000000ff0cff99a7 */ /* 0x0005e2000810043f */
[-CC-:B------:R-:W-:Y:S01]  /*b000*/  FFMA.FTZ R202, R54, R169.reuse, -R13.reuse ;  /* 0x000000a936ca7223 */ /* 0x180fe2000001080d */
[----:B------:R-:W-:Y:S01]  /*b010*/  FFMA.FTZ R199, R76, R169, -R13 ;  /* 0x000000a94cc77223 */ /* 0x000fe2000001080d */
[----:B------:R-:W3:Y:S01]  /*b020*/  MUFU.EX2 R30, R30 ;  /* 0x0000001e001e7308 */ /* 0x000ee20000000800 */
[----:B------:R-:W-:-:S02]  /*b030*/  IMAD.MOV.U32 R13, RZ, RZ, 0x40000040 ;  /* 0x40000040ff0d7424 */ /* 0x000fc400078e00ff */
[----:B------:R-:W-:Y:S01]  /*b040*/  FADD.FTZ R24, R152, R25 ;  /* 0x0000001998187221 */ /* 0x000fe20000010000 */
[----:B------:R-:W-:Y:S01]  /*b050*/  F2FP.F16.F32.PACK_AB R152, R25, R152 ;  /* 0x000000981998723e */ /* 0x000fe200000000ff */
[----:B------:R-:W-:Y:S01]  /*b060*/  @!P1 VIADD R20, R20, 0x38860 ;  /* 0x0003886014149836 */ /* 0x000fe20000000000 */
[----:B0-----:R-:W-:Y:S01]  /*b070*/  F2FP.F16.F32.PACK_AB R158, R33, R62 ;  /* 0x0000003e219e723e */ /* 0x001fe200000000ff */
[----:B--2---:R-:W-:Y:S01]  /*b080*/  IMAD R12, R18, 0x1000, R11 ;  /* 0x00001000120c7824 */ /* 0x004fe200078e020b */
[----:B------:R-:W-:Y:S01]  /*b090*/  R2UR UR7, R13 ;  /* 0x000000000d0772ca */ /* 0x000fe200000e0000 */
[----:B------:R0:W2:Y:S01]  /*b0a0*/  MUFU.EX2 R155, R14 ;  /* 0x0000000e009b7308 */ /* 0x0000a20000000800 */
[----:B-1----:R-:W-:Y:S01]  /*b0b0*/  FADD.FTZ R13, R26, R27 ;  /* 0x0000001b1a0d7221 */ /* 0x002fe20000010000 */
[----:B------:R-:W-:Y:S01]  /*b0c0*/  FADD.FTZ R35, R29, R24 ;  /* 0x000000181d237221 */ /* 0x000fe20000010000 */
[----:B------:R-:W-:Y:S02]  /*b0d0*/  F2FP.F16.F32.PACK_AB R153, R27, R26 ;  /* 0x0000001a1b99723e */ /* 0x000fe400000000ff */
[----:B------:R-:W-:Y:S01]  /*b0e0*/  R2UR UR6, R12 ;  /* 0x000000000c0672ca */ /* 0x000fe200000e0000 */
[----:B------:R-:W-:Y:S01]  /*b0f0*/  FADD.FTZ R35, R58, R35 ;  /* 0x000000233a237221 */ /* 0x000fe20000010000 */
[----:B------:R-:W-:Y:S01]  /*b100*/  @!P1 PRMT R20, RZ, 0x654, R20 ;  /* 0x00000654ff149816 */ /* 0x000fe20000000014 */
[----:B------:R-:W1:Y:S01]  /*b110*/  MUFU.EX2 R34, R34 ;  /* 0x0000002200227308 */ /* 0x000e620000000800 */
[----:B0-----:R-:W-:-:S02]  /*b120*/  VIADD R14, R12, 0x80 ;  /* 0x000000800c0e7836 */ /* 0x001fc40000000000 */
[----:B------:R-:W-:-:S03]  /*b130*/  FADD.FTZ R24, R32, R35 ;  /* 0x0000002320187221 */ /* 0x000fc60000010000 */
[----:B------:R-:W-:Y:S01]  /*b140*/  R2UR UR10, R14 ;  /* 0x000000000e0a72ca */ /* 0x000fe200000e0000 */
[----:B---3--:R-:W-:Y:S01]  /*b150*/  FADD.FTZ R14, R30, R13 ;  /* 0x0000000d1e0e7221 */ /* 0x008fe20000010000 */
[----:B------:R-:W0:Y:S01]  /*b160*/  MUFU.EX2 R157, R36 ;  /* 0x00000024009d7308 */ /* 0x000e220000000800 */
[----:B------:R-:W-:Y:S02]  /*b170*/  FADD.FTZ R15, R31, R24 ;  /* 0x000000181f0f7221 */ /* 0x000fe40000010000 */
[C---:B--2---:R-:W-:Y:S01]  /*b180*/  FADD.FTZ R13, R155.reuse, R14 ;  /* 0x0000000e9b0d7221 */ /* 0x044fe20000010000 */
[----:B------:R-:W-:Y:S01]  /*b190*/  F2FP.F16.F32.PACK_AB R155, R155, R30 ;  /* 0x0000001e9b9b723e */ /* 0x000fe200000000ff */
[----:B------:R-:W-:Y:S01]  /*b1a0*/  BAR.SYNC.DEFER_BLOCKING 0xf, 0x100 ;  /* 0x03c4000000007b1d */ /* 0x000fe20000010000 */
[----:B------:R-:W-:Y:S01]  /*b1b0*/  FADD.FTZ R24, R62, R15 ;  /* 0x0000000f3e187221 */ /* 0x000fe20000010000 */
[----:B------:R-:W-:Y:S02]  /*b1c0*/  IMAD.MOV.U32 R15, RZ, RZ, 0x40000040 ;  /* 0x40000040ff0f7424 */ /* 0x000fe400078e00ff */
[----:B-1----:R-:W-:Y:S01]  /*b1d0*/  FADD.FTZ R14, R34, R13 ;  /* 0x0000000d220e7221 */ /* 0x002fe20000010000 */
[----:B------:R-:W-:Y:S01]  /*b1e0*/  FADD.FTZ R203, R33, R24 ;  /* 0x0000001821cb7221 */ /* 0x000fe20000010000 */
[----:B------:R-:W1:Y:S01]  /*b1f0*/  MUFU.EX2 R159, R38 ;  /* 0x00000026009f7308 */ /* 0x000e620000000800 */
[----:B------:R-:W-:-:S02]  /*b200*/  IMAD.MOV.U32 R13, RZ, RZ, 0x40000040 ;  /* 0x40000040ff0d7424 */ /* 0x000fc400078e00ff */
[----:B------:R-:W-:Y:S01]  /*b210*/  FADD.FTZ R203, R171, R203 ;  /* 0x000000cbabcb7221 */ /* 0x000fe20000010000 */
[C---:B0-----:R-:W-:Y:S01]  /*b220*/  FADD.FTZ R14, R157.reuse, R14 ;  /* 0x0000000e9d0e7221 */ /* 0x041fe20000010000 */
[----:B------:R-:W-:-:S03]  /*b230*/  F2FP.F16.F32.PACK_AB R157, R157, R34 ;  /* 0x000000229d9d723e */ /* 0x000fc600000000ff */
[----:B------:R-:W0:Y:S08]  /*b240*/  MUFU.EX2 R178, R178 ;  /* 0x000000b200b27308 */ /* 0x000e300000000800 */
[----:B------:R-:W2:Y:S01]  /*b250*/  MUFU.EX2 R172, R172 ;  /* 0x000000ac00ac7308 */ /* 0x000ea20000000800 */
[----:B-1----:R-:W-:Y:S01]  /*b260*/  FADD.FTZ R204, R159, R14 ;  /* 0x0000000e9fcc7221 */ /* 0x002fe20000010000 */
[----:B------:R1:W-:Y:S01]  /*b270*/  STSM.16.M88.4 [R195+0x36400], R152 ;  /* 0x03640098c3007844 */ /* 0x0003e20000000200 */
[----:B------:R-:W-:-:S02]  /*b280*/  VIADD R14, R12, 0x100 ;  /* 0x000001000c0e7836 */ /* 0x000fc40000000000 */
[----:B------:R-:W-:-:S03]  /*b290*/  VIADD R12, R12, 0x180 ;  /* 0x000001800c0c7836 */ /* 0x000fc60000000000 */
[----:B------:R-:W-:Y:S01]  /*b2a0*/  MUFU.EX2 R173, R173 ;  /* 0x000000ad00ad7308 */ /* 0x000fe20000000800 */
[C---:B0-----:R-:W-:Y:S01]  /*b2b0*/  F2FP.F16.F32.PACK_AB R159, R178.reuse, R159 ;  /* 0x0000009fb29f723e */ /* 0x041fe200000000ff */
[----:B------:R-:W-:-:S04]  /*b2c0*/  FADD.FTZ R204, R178, R204 ;  /* 0x000000ccb2cc7221 */ /* 0x000fc80000010000 */
[----:B------:R1:W-:Y:S02]  /*b2d0*/  STSM.16.M88.4 [R196], R156 ;  /* 0x0000009cc4007844 */ /* 0x0003e40000000200 */
[----:B------:R-:W0:Y:S01]  /*b2e0*/  MUFU.EX2 R174, R174 ;  /* 0x000000ae00ae7308 */ /* 0x000e220000000800 */
[C---:B--2---:R-:W-:Y:S01]  /*b2f0*/  F2FP.F16.F32.PACK_AB R160, R172.reuse, R171 ;  /* 0x000000abaca0723e */ /* 0x044fe200000000ff */
[----:B------:R-:W-:-:S06]  /*b300*/  FADD.FTZ R172, R172, R203 ;  /* 0x000000cbacac7221 */ /* 0x000fcc0000010000 */
        /* <DEDUP_REMOVED lines=14> */
[----:B------:R1:W-:Y:S01]  /*b3f0*/  STSM.16.M88.4 [R208], R160 ;  /* 0x000000a0d0007844 */ /* 0x0003e20000000200 */
[----:B------:R-:W-:Y:S01]  /*b400*/  FADD.FTZ R183, R183, R182 ;  /* 0x000000b6b7b77221 */ /* 0x000fe20000010000 */
[----:B------:R-:W0:Y:S08]  /*b410*/  MUFU.EX2 R177, R177 ;  /* 0x000000b100b17308 */ /* 0x000e300000000800 */
[----:B------:R-:W3:Y:S01]  /*b420*/  MUFU.EX2 R197, R197 ;  /* 0x000000c500c57308 */ /* 0x000ee20000000800 */
[----:B--2---:R-:W-:Y:S01]  /*b430*/  F2FP.F16.F32.PACK_AB R164, R176, R175 ;  /* 0x000000afb0a4723e */ /* 0x004fe200000000ff */
[----:B------:R-:W-:-:S04]  /*b440*/  FADD.FTZ R175, R175, R174 ;  /* 0x000000aeafaf7221 */ /* 0x000fc80000010000 */
[----:B------:R-:W-:Y:S02]  /*b450*/  FADD.FTZ R176, R176, R175 ;  /* 0x000000afb0b07221 */ /* 0x000fe40000010000 */
[----:B------:R-:W2:Y:S02]  /*b460*/  MUFU.EX2 R198, R198 ;  /* 0x000000c600c67308 */ /* 0x000ea40000000800 */
[----:B0-----:R-:W-:-:S06]  /*b470*/  FADD.FTZ R176, R177, R176 ;  /* 0x000000b0b1b07221 */ /* 0x001fcc0000010000 */
[----:B------:R-:W0:Y:S01]  /*b480*/  MUFU.EX2 R200, R200 ;  /* 0x000000c800c87308 */ /* 0x000e220000000800 */
[C---:B---3--:R-:W-:Y:S01]  /*b490*/  F2FP.F16.F32.PACK_AB R166, R197.reuse, R177 ;  /* 0x000000b1c5a6723e */ /* 0x048fe200000000ff */
[----:B------:R-:W-:-:S06]  /*b4a0*/  FADD.FTZ R197, R197, R176 ;  /* 0x000000b0c5c57221 */ /* 0x000fcc0000010000 */
[----:B------:R-:W-:Y:S01]  /*b4b0*/  MUFU.EX2 R202, R202 ;  /* 0x000000ca00ca7308 */ /* 0x000fe20000000800 */
[----:B--2---:R-:W-:-:S07]  /*b4c0*/  FADD.FTZ R183, R198, R183 ;  /* 0x000000b7c6b77221 */ /* 0x004fce0000010000 */
[----:B------:R-:W2:Y:S01]  /*b4d0*/  MUFU.EX2 R199, R199 ;  /* 0x000000c700c77308 */ /* 0x000ea20000000800 */
[C---:B0-----:R-:W-:Y:S01]  /*b4e0*/  F2FP.F16.F32.PACK_AB R165, R200.reuse, R198 ;  /* 0x000000c6c8a5723e */ /* 0x041fe200000000ff */
[----:B------:R-:W-:Y:S01]  /*b4f0*/  FADD.FTZ R183, R200, R183 ;  /* 0x000000b7c8b77221 */ /* 0x000fe20000010000 */
[----:B--2---:R-:W-:-:S03]  /*b500*/  F2FP.F16.F32.PACK_AB R167, R199, R202 ;  /* 0x000000cac7a7723e */ /* 0x004fc600000000ff */
[----:B------:R-:W-:Y:S02]  /*b510*/  FADD.FTZ R202, R202, R183 ;  /* 0x000000b7caca7221 */ /* 0x000fe40000010000 */
[----:B------:R1:W-:Y:S01]  /*b520*/  STSM.16.M88.4 [R201], R164 ;  /* 0x000000a4c9007844 */ /* 0x0003e20000000200 */
[----:B------:R-:W-:Y:S01]  /*b530*/  WARPGROUP.ARRIVE ;  /* 0x00000000000079c5 */ /* 0x000fe20000000000 */
[----:B------:R-:W-:-:S05]  /*b540*/  FADD.FTZ R199, R199, R202 ;  /* 0x000000cac7c77221 */ /* 0x000fca0000010000 */
[----:B------:R-:W-:Y:S01]  /*b550*/  HGMMA.64x256x16.F32 R24, R152, gdesc[UR4].tnspB, RZ, !UPT, gsb0 ;  /* 0x43e0000498187df0 */ /* 0x000fe2000c0008ff */
[----:B------:R-:W-:Y:S02]  /*b560*/  R2UR UR6, R14 ;  /* 0x000000000e0672ca */ /* 0x000fe400000e0000 */
[----:B------:R-:W-:Y:S01]  /*b570*/  R2UR UR7, R15 ;  /* 0x000000000f0772ca */ /* 0x000fe200000e0000 */
[----:B------:R-:W-:Y:S02]  /*b580*/  WARPGROUP.DEPBAR.LE gsb0, 0x0 ;  /* 0x00008000000079c5 */ /* 0x000fe40000010000 */
[----:B------:R-:W-:-:S15]  /*b590*/  WARPGROUP.ARRIVE ;  /* 0x00000000000079c5 */ /* 0x000fde0000000000 */
[----:B------:R-:W-:-:S07]  /*b5a0*/  NOP ;  /* 0x0000000000007918 */ /* 0x000fce0000000000 */
[----:B------:R-:W-:Y:S03]  /*b5b0*/  HGMMA.64x256x16.F32 R24, R156, gdesc[UR8].tnspB, R24, gsb0 ;  /* 0x43e000089c187df0 */ /* 0x000fe60008000818 */
[----:B------:R-:W-:Y:S02]  /*b5c0*/  WARPGROUP.DEPBAR.LE gsb0, 0x0 ;  /* 0x00008000000079c5 */ /* 0x000fe40000010000 */
[----:B------:R-:W-:-:S15]  /*b5d0*/  WARPGROUP.ARRIVE ;  /* 0x00000000000079c5 */ /* 0x000fde0000000000 */
[----:B------:R-:W-:-:S08]  /*b5e0*/  NOP ;  /* 0x0000000000007918 */ /* 0x000fd00000000000 */
        /* <DEDUP_REMOVED lines=17> */
[----:B------:R-:W-:Y:S05]  /*b700*/  @!P2 BRA `(.L_x_1399) ;  /* 0x0000003400d0a947 */ /* 0x000fea0003800000 */
[----:B------:R-:W-:Y:S02]  /*b710*/  VIADD R13, R181, 0xfffffffe ;  /* 0xfffffffeb50d7836 */ /* 0x000fe40000000000 */
[----:B------:R-:W-:Y:S02]  /*b720*/  IMAD.MOV.U32 R198, RZ, RZ, R170 ;  /* 0x000000ffffc67224 */ /* 0x000fe400078e00aa */
[----:B------:R-:W-:Y:S02]  /*b730*/  IMAD.MOV.U32 R14, RZ, RZ, R21 ;  /* 0x000000ffff0e7224 */ /* 0x000fe400078e0015 */
[----:B------:R-:W-:-:S07]  /*b740*/  IMAD.MOV.U32 R15, RZ, RZ, R18 ;  /* 0x000000ffff0f7224 */ /* 0x000fce00078e0012 */
.L_x_1410:
[----:B------:R-:W-:Y:S01]  /*b750*/  VIADD R18, R15, 0x1 ;  /* 0x000000010f127836 */ /* 0x000fe20000000000 */
[C---:B------:R-:W-:Y:S01]  /*b760*/  ISETP.GT.AND P2, PT, R13.reuse, RZ, PT ;  /* 0x000000ff0d00720c */ /* 0x040fe20003f44270 */
[----:B------:R-:W-:-:S03]  /*b770*/  VIADD R13, R13, 0xffffffff ;  /* 0xffffffff0d0d7836 */ /* 0x000fc60000000000 */
[----:B------:R-:W-:-:S04]  /*b780*/  ISETP.NE.AND P3, PT, R18, 0x2, PT ;  /* 0x000000021200780c */ /* 0x000fc80003f65270 */
[----:B0-----:R-:W-:Y:S02]  /*b790*/  SEL R12, RZ, 0x1, P3 ;  /* 0x00000001ff0c7807 */ /* 0x001fe40001800000 */
[----:B------:R-:W-:Y:S02]  /*b7a0*/  SEL R18, R18, RZ, P3 ;  /* 0x000000ff12127207 */ /* 0x000fe40001800000 */
[----:B------:R-:W-:Y:S01]  /*b7b0*/  LOP3.LUT R23, R23, R12, RZ, 0x3c, !PT ;  /* 0x0000000c17177212 */ /* 0x000fe200078e3cff */
[----:B------:R-:W-:Y:S06]  /*b7c0*/  @!P0 BRA `(.L_x_1400) ;  /* 0x0000000000048947 */ /* 0x000fec0003800000 */
[----:B------:R-:W-:Y:S01]  /*b7d0*/  BPT.TRAP 0x1 ;  /* 0x000000040000795c */ /* 0x000fe20000300000 */
.L_x_1400:
[----:B------:R-:W-:Y:S01]  /*b7e0*/  IMAD R12, R18, 0x8, R2 ;  /* 0x00000008120c7824 */ /* 0x000fe200078e0202 */
[----:B------:R-:W-:-:S04]  /*b7f0*/  SHF.L.U32 R200, R23, 0x1f, RZ ;  /* 0x0000001f17c87819 */ /* 0x000fc800000006ff */
[----:B------:R0:W2:Y:S01]  /*b800*/  SYNCS.PHASECHK.TRANS64.TRYWAIT P3, [R12+URZ+0x38830], R200 ;  /* 0x038830c80c0075a7 */ /* 0x0000a2000806017f */
[----:B------:R-:W-:Y:S05]  /*b810*/  @!P0 BRA `(.L_x_1401) ;  /* 0x0000000000048947 */ /* 0x000fea0003800000 */
[----:B------:R-:W-:Y:S01]  /*b820*/  BPT.TRAP 0x1 ;  /* 0x000000040000795c */ /* 0x000fe20000300000 */
.L_x_1401:
[----:B-1----:R-:W-:Y:S01]  /*b830*/  VIADD R20, R2, 0x20400 ;  /* 0x0002040002147836 */ /* 0x002fe20000000000 */
[----:B------:R-:W-:Y:S01]  /*b840*/  BSSY B1, `(.L_x_1402) ;  /* 0x0000009000017945 */ /* 0x000fe20003800000 */
[----:B------:R-:W-:Y:S02]  /*b850*/  IMAD R154, R18, 0x200, R3 ;  /* 0x00000200129a7824 */ /* 0x000fe400078e0203 */
[----:B------:R-:W-:Y:S01]  /*b860*/  IMAD.MOV.U32 R155, RZ, RZ, 0x40000040 ;  /* 0x40000040ff9b7424 */ /* 0x000fe200078e00ff */
[----:B------:R-:W-:-:S04]  /*b870*/  SHF.R.U32.HI R20, RZ, 0x4, R20 ;  /* 0x00000004ff147819 */ /* 0x000fc80000011614 */
[----:B------:R-:W-:-:S04]  /*b880*/  LOP3.LUT R20, R20, 0x3fff, RZ, 0xc0, !PT ;  /* 0x00003fff14147812 */ /* 0x000fc800078ec0ff */
[----:B------:R-:W-:Y:S01]  /*b890*/  LOP3.LUT R20, R20, 0x10000, RZ, 0xfc, !PT ;  /* 0x0001000014147812 */ /* 0x000fe200078efcff */
[----:B--2---:R-:W-:Y:S06]  /*b8a0*/  @P3 BRA `(.L_x_1403) ;  /* 0x0000000000083947 */ /* 0x004fec0003800000 */
[----:B------:R-:W1:Y:S02]  /*b8b0*/  SYNCS.PHASECHK.TRANS64.TRYWAIT P3, [R12+URZ+0x38830], R200 ;  /* 0x038830c80c0075a7 */ /* 0x000e64000806017f */
[----:B-1----:R-:W-:Y:S05]  /*b8c0*/  @!P3 BRA `(.L_x_1404) ;  /* 0x000001100010b947 */ /* 0x002fea0003800000 */
.L_x_1403:
[----:B------:R-:W-:Y:S05]  /*b8d0*/  BSYNC B1 ;  /* 0x0000000000017941 */ /* 0x000fea0003800000 */
.L_x_1402:
        /* <DEDUP_REMOVED lines=14> */
[----:B------:R-:W-:Y:S01]  /*b9c0*/  WARPGROUP.ARRIVE ;  /* 0x00000000000079c5 */ /* 0x000fe20000000000 */
        /* <DEDUP_REMOVED lines=19> */
[----:B------:R-:W-:Y:S05]  /*bb00*/  @!P0 BRA `(.L_x_1405) ;  /* 0x0000000000048947 */ /* 0x000fea0003800000 */
[----:B------:R-:W-:Y:S01]  /*bb10*/  BPT.TRAP 0x1 ;  /* 0x000000040000795c */ /* 0x000fe20000300000 */
.L_x_1405:
[----:B------:R2:W3:Y:S01]  /*bb20*/  SYNCS.PHASECHK.TRANS64.TRYWAIT P3, [R12+URZ+0x38850], R200 ;  /* 0x038850c80c0075a7 */ /* 0x0004e2000806017f */
[----:B------:R-:W-:Y:S05]  /*bb30*/  @!P0 BRA `(.L_x_1406) ;  /* 0x0000000000048947 */ /* 0x000fea0003800000 */
[----:B------:R-:W-:Y:S01]  /*bb40*/  BPT.TRAP 0x1 ;  /* 0x000000040000795c */ /* 0x000fe20000300000 */
.L_x_1406:
[----:B------:R-:W-:Y:S04]  /*bb50*/  BSSY B1, `(.L_x_1407) ;  /* 0x0000004000017945 */ /* 0x000fe80003800000 */
[----:B---3--:R-:W-:Y:S05]  /*bb60*/  @P3 BRA `(.L_x_1408) ;  /* 0x0000000000083947 */ /* 0x008fea0003800000 */
[----:B------:R-:W3:Y:S02]  /*bb70*/  SYNCS.PHASECHK.TRANS64.TRYWAIT P3, [R12+URZ+0x38850], R200 ;  /* 0x038850c80c0075a7 */ /* 0x000ee4000806017f */
[----:B---3--:R-:W-:Y:S05]  /*bb80*/  @!P3 BRA `(.L_x_1409) ;  /* 0x0000010c0074b947 */ /* 0x008fea0003800000 */
.L_x_1408:
[----:B------:R-:W-:Y:S05]  /*bb90*/  BSYNC B1 ;  /* 0x0000000000017941 */ /* 0x000fea0003800000 */
.L_x_1407:
[----:B------:R-:W-:Y:S01]  /*bba0*/  VIADD R20, R2, 0x26400 ;  /* 0x0002640002147836 */ /* 0x000fe20000000000 */
[----:B------:R-:W-:Y:S01]  /*bbb0*/  WARPGROUP.ARRIVE ;  /* 0x00000000000079c5 */ /* 0x000fe20000000000 */
[----:B------:R-:W-:-:S05]  /*bbc0*/  VIADD R204, R0, 0x4 ;  /* 0x0000000400cc7836 */ /* 0x000fca0000000000 */
[----:B------:R-:W4:Y:S01]  /*bbd0*/  S2R R229, SR_TID.X ;  /* 0x0000000000e57919 */ /* 0x000f220000002100 */
[----:B------:R-:W-:Y:S01]  /*bbe0*/  IMAD R202, R18, 0x1000, R10 ;  /* 0x0000100012ca7824 */ /* 0x000fe200078e020a */
[----:B------:R-:W-:Y:S01]  /*bbf0*/  SHF.R.U32.HI R20, RZ, 0x4, R20 ;  /* 0x00000004ff147819 */ /* 0x000fe20000011614 */
[----:B------:R-:W-:Y:S02]  /*bc00*/  IMAD.MOV.U32 R203, RZ, RZ, 0x40000040 ;  /* 0x40000040ffcb7424 */ /* 0x000fe400078e00ff */
[----:B------:R-:W-:Y:S01]  /*bc10*/  IMAD.MOV.U32 R207, RZ, RZ, 0x40000040 ;  /* 0x40000040ffcf7424 */ /* 0x000fe200078e00ff */
[----:B------:R-:W-:Y:S01]  /*bc20*/  LOP3.LUT R21, R20, 0x3fff, RZ, 0xc0, !PT ;  /* 0x00003fff14157812 */ /* 0x000fe200078ec0ff */
[----:B------:R-:W-:Y:S01]  /*bc30*/  VIADD R20, R0, 0x6 ;  /* 0x0000000600147836 */ /* 0x000fe20000000000 */
[C---:B------:R-:W-:Y:S01]  /*bc40*/  R2UR UR6, R202.reuse ;  /* 0x00000000ca0672ca */ /* 0x040fe200000e0000 */
[----:B------:R-:W-:Y:S01]  /*bc50*/  IMAD.MOV.U32 R205, RZ, RZ, 0x40000040 ;  /* 0x40000040ffcd7424 */ /* 0x000fe200078e00ff */
[----:B------:R-:W-:Y:S01]  /*bc60*/  LOP3.LUT R0, R21, 0x10000, RZ, 0xfc, !PT ;  /* 0x0001000015007812 */ /* 0x000fe200078efcff */
[----:B------:R-:W-:Y:S01]  /*bc70*/  IMAD.MOV.U32 R21, RZ, RZ, 0x40000040 ;  /* 0x40000040ff157424 */ /* 0x000fe200078e00ff */
[----:B------:R-:W-:Y:S01]  /*bc80*/  R2UR UR7, R203 ;  /* 0x00000000cb0772ca */ /* 0x000fe200000e0000 */
[----:B------:R-:W-:Y:S01]  /*bc90*/  VIADD R203, R202, 0x800 ;  /* 0x00000800cacb7836 */ /* 0x000fe20000000000 */
[----:B------:R-:W-:Y:S01]  /*bca0*/  R2UR UR5, R207 ;  /* 0x00000000cf0572ca */ /* 0x000fe200000e0000 */
[----:B------:R-:W-:-:S02]  /*bcb0*/  IMAD.MOV.U32 R206, RZ, RZ, R0 ;  /* 0x000000ffffce7224 */ /* 0x000fc400078e0000 */
[----:B------:R-:W-:Y:S02]  /*bcc0*/  IMAD.MOV.U32 R207, RZ, RZ, 0x40000040 ;  /* 0x40000040ffcf7424 */ /* 0x000fe400078e00ff */
[----:B0123--:R-:W-:Y:S01]  /*bcd0*/  IMAD.MOV.U32 R200, RZ, RZ, 0x4 ;  /* 0x00000004ffc87424 */ /* 0x00ffe200078e00ff */
[----:B------:R-:W-:Y:S01]  /*bce0*/  R2UR UR4, R206 ;  /* 0x00000000ce0472ca */ /* 0x000fe200000e0000 */
[----:B------:R-:W-:Y:S01]  /*bcf0*/  VIADD R206, R0, 0x2 ;  /* 0x0000000200ce7836 */ /* 0x000fe20000000000 */
[----:B----4-:R-:W-:-:S11]  /*bd00*/  SHF.R.U32.HI R229, RZ, 0x7, R229 ;  /* 0x00000007ffe57819 */ /* 0x010fd600000116e5 */
[----:B------:R-:W-:Y:S01]  /*bd10*/  HGMMA.64x64x16.F32 R152, gdesc[UR4], R152, gsb0 ;  /* 0x00e00000049879f0 */ /* 0x000fe20008000898 */
[----:B------:R-:W-:Y:S01]  /*bd20*/  R2UR UR4, R206 ;  /* 0x00000000ce0472ca */ /* 0x000fe200000e0000 */
[----:B------:R-:W-:Y:S01]  /*bd30*/  VIADD R206, R202, 0x2 ;  /* 0x00000002cace7836 */ /* 0x000fe20000000000 */
[----:B------:R-:W-:Y:S01]  /*bd40*/  R2UR UR5, R207 ;  /* 0x00000000cf0572ca */ /* 0x000fe200000e0000 */
[----:B------:R-:W-:-:S03]  /*bd50*/  IMAD.MOV.U32 R207, RZ, RZ, 0x40000040 ;  /* 0x40000040ffcf7424 */ /* 0x000fc600078e00ff */
        /* <DEDUP_REMOVED lines=10> */
[----:B------:R-:W-:-:S03]  /*be00*/  IMAD.MOV.U32 R205, RZ, RZ, 0x40000040 ;  /* 0x40000040ffcd7424 */ /* 0x000fc600078e00ff */
[----:B------:R-:W-:Y:S02]  /*be10*/  R2UR UR6, R204 ;  /* 0x00000000cc0672ca */ /* 0x000fe400000e0000 */
        /* <DEDUP_REMOVED lines=143> */
[----:B------:R-:W0:Y:S02]  /*c710*/  SHFL.IDX PT, R20, R229, RZ, 0x1f ;  /* 0x00001fffe5147589 */ /* 0x000e2400000e0000 */
[----:B0-----:R-:W-:-:S04]  /*c720*/  ISETP.GT.AND P3, PT, R20, 0x7f, PT ;  /* 0x0000007f1400780c */ /* 0x001fc80003f64270 */
[----:B------:R-:W-:Y:S02]  /*c730*/  SEL R21, RZ, 0x2, !P3 ;  /* 0x00000002ff157807 */ /* 0x000fe40005800000 */
[C---:B------:R-:W-:Y:S02]  /*c740*/  SEL R20, R200.reuse, 0x2, P3 ;  /* 0x00000002c8147807 */ /* 0x040fe40001800000 */
[----:B------:R-:W-:Y:S01]  /*c750*/  SEL R200, R200, 0x6, !P3 ;  /* 0x00000006c8c87807 */ /* 0x000fe20005800000 */
[----:B------:R-:W-:Y:S01]  /*c760*/  IMAD.IADD R204, R21, 0x1, R203 ;  /* 0x0000000115cc7824 */ /* 0x000fe200078e02cb */
        /* <DEDUP_REMOVED lines=8> */
[----:B------:R-:W-:-:S03]  /*c7f0*/  IMAD.MOV.U32 R205, RZ, RZ, 0x40000040 ;  /* 0x40000040ffcd7424 */ /* 0x000fc600078e00ff */
        /* <DEDUP_REMOVED lines=24> */
[----:B------:R-:W-:Y:S02]  /*c980*/  IMAD.MOV.U32 R205, RZ, RZ, 0x40000040 ;  /* 0x40000040ffcd7424 */ /* 0x000fe400078e00ff */
[----:B------:R-:W-:Y:S01]  /*c990*/  VIADD R203, R0, 0xa00 ;  /* 0x00000a0000cb7836 */ /* 0x000fe20000000000 */
[----:B------:R-:W-:Y:S02]  /*c9a0*/  R2UR UR6, R204 ;  /* 0x00000000cc0672ca */ /* 0x000fe400000e0000 */
[----:B------:R-:W-:Y:S01]  /*c9b0*/  R2UR UR7, R205 ;  /* 0x00000000cd0772ca */ /* 0x000fe200000e0000 */
[----:B------:R-:W-:Y:S01]  /*c9c0*/  IMAD.MOV.U32 R205, RZ, RZ, 0x40000040 ;  /* 0x40000040ffcd7424 */ /* 0x000fe200078e00ff */
[----:B------:R-:W-:-:S02]  /*c9d0*/  IADD3 R204, R206, R207, R0 ;  /* 0x000000cfcecc7210 */ /* 0x000fc40007ffe000 */
[----:B------:R-:W-:Y:S01]  /*c9e0*/  IADD3 R206, R206, R207, R202 ;  /* 0x000000cfcece7210 */ /* 0x000fe20007ffe0ca */
        /* <DEDUP_REMOVED lines=9> */
[----:B------:R-:W-:Y:S01]  /*ca80*/  VIADD R206, R202, 0xa00 ;  /* 0x00000a00cace7836 */ /* 0x000fe20000000000 */
[----:B------:R-:W-:Y:S01]  /*ca90*/  R2UR UR7, R207 ;  /* 0x00000000cf0772ca */ /* 0x000fe200000e0000 */
        /* <DEDUP_REMOVED lines=25> */
[----:B------:R-:W-:Y:S01]  /*cc30*/  VIADD R203, R0, 0xc00 ;  /* 0x00000c0000cb7836 */ /* 0x000fe20000000000 */
[----:B------:R-:W-:Y:S02]  /*cc40*/  WARPGROUP.DEPBAR.LE gsb0, 0x0 ;  /* 0x00008000000079c5 */ /* 0x000fe40000010000 */
[----:B------:R-:W-:-:S07]  /*cc50*/  WARPGROUP.ARRIVE ;  /* 0x00000000000079c5 */ /* 0x000fce0000000000 */
[----:B------:R-:W-:Y:S01]  /*cc60*/  HGMMA.64x64x16.F32 R152, gdesc[UR4], R152, gsb0 ;  /* 0x00e00000049879f0 */ /* 0x000fe20008000898 */
[----:B------:R-:W-:Y:S01]  /*cc70*/  R2UR UR4, R204 ;  /* 0x00000000cc0472ca */ /* 0x000fe200000e0000 */
[----:B------:R-:W-:Y:S01]  /*cc80*/  IMAD.IADD R204, R200, 0x1, R206 ;  /* 0x00000001c8cc7824 */ /* 0x000fe200078e02ce */
[----:B------:R-:W-:Y:S01]  /*cc90*/  R2UR UR5, R205 ;  /* 0x00000000cd0572ca */ /* 0x000fe200000e0000 */
[----:B------:R-:W-:Y:S02]  /*cca0*/  IMAD.MOV.U32 R205, RZ, RZ, 0x40000040 ;  /* 0x40000040ffcd7424 */ /* 0x000fe400078e00ff */
[----:B------:R-:W-:Y:S01]  /*ccb0*/  IMAD.MOV.U32 R206, RZ, RZ, 0x30 ;  /* 0x00000030ffce7424 */ /* 0x000fe200078e00ff */
        /* <DEDUP_REMOVED lines=70> */
[----:B------:R-:W-:Y:S02]  /*d120*/  WARPGROUP.DEPBAR.LE gsb0, 0x0 ;  /* 0x00008000000079c5 */ /* 0x000fe40000010000 */
[----:B------:R-:W-:-:S10]  /*d130*/  WARPGROUP.ARRIVE ;  /* 0x00000000000079c5 */ /* 0x000fd40000000000 */
[----:B------:R-:W-:Y:S01]  /*d140*/  HGMMA.64x64x16.F32 R152, gdesc[UR4], R152, gsb0 ;  /* 0x00e00000049879f0 */ /* 0x000fe20008000898 */
[----:B------:R-:W-:Y:S01]  /*d150*/  R2UR UR6, R204 ;  /* 0x00000000cc0672ca */ /* 0x000fe200000e0000 */
[----:B------:R-:W-:Y:S01]  /*d160*/  IMAD.IADD R204, R206, 0x1, R21 ;  /* 0x00000001cecc7824 */ /* 0x000fe200078e0215 */
[----:B------:R-:W-:Y:S01]  /*d170*/  R2UR UR7, R205 ;  /* 0x00000000cd0772ca */ /* 0x000fe200000e0000 */
[----:B------:R-:W-:Y:S02]  /*d180*/  IMAD.MOV.U32 R205, RZ, RZ, 0x40000040 ;  /* 0x40000040ffcd7424 */ /* 0x000fe400078e00ff */
[----:B------:R-:W-:Y:S01]  /*d190*/  IMAD.MOV.U32 R21, RZ, RZ, 0x40000040 ;  /* 0x40000040ff157424 */ /* 0x000fe200078e00ff */
[----:B------:R-:W-:Y:S01]  /*d1a0*/  R2UR UR4, R204 ;  /* 0x00000000cc0472ca */ /* 0x000fe200000e0000 */
[----:B------:R-:W-:Y:S01]  /*d1b0*/  IMAD.IADD R204, R206, 0x1, R20 ;  /* 0x00000001cecc7824 */ /* 0x000fe200078e0214 */
[----:B------:R-:W-:Y:S01]  /*d1c0*/  R2UR UR5, R205 ;  /* 0x00000000cd0572ca */ /* 0x000fe200000e0000 */
[----:B------:R-:W-:-:S02]  /*d1d0*/  IMAD.MOV.U32 R205, RZ, RZ, 0x40000040 ;  /* 0x40000040ffcd7424 */ /* 0x000fc400078e00ff */
[----:B------:R-:W-:Y:S01]  /*d1e0*/  IMAD.IADD R20, R20, 0x1, R203 ;  /* 0x0000000114147824 */ /* 0x000fe200078e02cb */
[----:B------:R-:W-:Y:S02]  /*d1f0*/  WARPGROUP.DEPBAR.LE gsb0, 0x0 ;  /* 0x00008000000079c5 */ /* 0x000fe40000010000 */
[----:B------:R-:W-:-:S07]  /*d200*/  WARPGROUP.ARRIVE ;  /* 0x00000000000079c5 */ /* 0x000fce0000000000 */
        /* <DEDUP_REMOVED lines=15> */
[----:B------:R-:W-:Y:S02]  /*d300*/  R2UR UR6, R20 ;  /* 0x00000000140672ca */ /* 0x000fe400000e0000 */
[----:B------:R-:W-:Y:S01]  /*d310*/  R2UR UR7, R21 ;  /* 0x00000000150772ca */ /* 0x000fe200000e0000 */
[----:B------:R-:W-:Y:S01]  /*d320*/  IMAD.MOV.U32 R21, RZ, RZ, 0x1000 ;  /* 0x00001000ff157424 */ /* 0x000fe200078e00ff */
[----:B------:R-:W-:Y:S02]  /*d330*/  R2UR UR4, R204 ;  /* 0x00000000cc0472ca */ /* 0x000fe400000e0000 */
[----:B------:R-:W-:Y:S02]  /*d340*/  R2UR UR5, R205 ;  /* 0x00000000cd0572ca */ /* 0x000fe400000e0000 */
[----:B------:R-:W-:-:S04]  /*d350*/  SEL R21, R21, 0xf80, P3 ;  /* 0x00000f8015157807 */ /* 0x000fc80001800000 */
[----:B------:R-:W-:-:S04]  /*d360*/  LOP3.LUT R21, R21, 0x1e00, RZ, 0xc0, !PT ;  /* 0x00001e0015157812 */ /* 0x000fc800078ec0ff */
[CC--:B------:R-:W-:Y:S02]  /*d370*/  IADD3 R20, R203.reuse, R21.reuse, R0 ;  /* 0x00000015cb147210 */ /* 0x0c0fe40007ffe000 */
[----:B------:R-:W-:Y:S01]  /*d380*/  IADD3 R202, R203, R21, R202 ;  /* 0x00000015cbca7210 */ /* 0x000fe20007ffe0ca */
[----:B------:R-:W-:Y:S02]  /*d390*/  IMAD.MOV.U32 R21, RZ, RZ, 0x40000040 ;  /* 0x40000040ff157424 */ /* 0x000fe400078e00ff */
[----:B------:R-:W-:Y:S01]  /*d3a0*/  IMAD.MOV.U32 R203, RZ, RZ, 0x40000040 ;  /* 0x40000040ffcb7424 */ /* 0x000fe200078e00ff */
[----:B------:R-:W-:Y:S02]  /*d3b0*/  WARPGROUP.DEPBAR.LE gsb0, 0x0 ;  /* 0x00008000000079c5 */ /* 0x000fe40000010000 */
[----:B------:R-:W-:-:S06]  /*d3c0*/  WARPGROUP.ARRIVE ;  /* 0x00000000000079c5 */ /* 0x000fcc0000000000 */
[----:B------:R-:W-:Y:S01]  /*d3d0*/  HGMMA.64x64x16.F32 R152, gdesc[UR4], R152, gsb0 ;  /* 0x00e00000049879f0 */ /* 0x000fe20008000898 */
[----:B------:R-:W-:Y:S01]  /*d3e0*/  R2UR UR4, R20 ;  /* 0x00000000140472ca */ /* 0x000fe200000e0000 */
[----:B------:R-:W-:Y:S01]  /*d3f0*/  IMAD R20, R18, 0x1000, R11 ;  /* 0x0000100012147824 */ /* 0x000fe200078e020b */
[----:B------:R-:W-:Y:S01]  /*d400*/  R2UR UR5, R21 ;  /* 0x00000000150572ca */ /* 0x000fe200000e0000 */
[----:B------:R-:W-:Y:S01]  /*d410*/  IMAD.MOV.U32 R21, RZ, RZ, 0x40000040 ;  /* 0x40000040ff157424 */ /* 0x000fe200078e00ff */
[----:B------:R-:W-:Y:S02]  /*d420*/  R2UR UR6, R202 ;  /* 0x00000000ca0672ca */ /* 0x000fe400000e0000 */
[----:B------:R-:W-:Y:S01]  /*d430*/  R2UR UR7, R203 ;  /* 0x00000000cb0772ca */ /* 0x000fe200000e0000 */
[----:B------:R-:W-:Y:S02]  /*d440*/  WARPGROUP.DEPBAR.LE gsb0, 0x0 ;  /* 0x00008000000079c5 */ /* 0x000fe40000010000 */
[----:B------:R-:W-:-:S10]  /*d450*/  WARPGROUP.ARRIVE ;  /* 0x00000000000079c5 */ /* 0x000fd40000000000 */
[----:B------:R-:W-:Y:S01]  /*d460*/  HGMMA.64x64x16.F32 R152, gdesc[UR4], R152, gsb0 ;  /* 0x00e00000049879f0 */ /* 0x000fe20008000898 */
[----:B------:R-:W-:Y:S01]  /*d470*/  ULDC UR4, c[0x0][0xad0] ;  /* 0x0002b40000047ab9 */ /* 0x000fe20000000800 */
[----:B------:R-:W-:Y:S02]  /*d480*/  R2UR UR7, R21 ;  /* 0x00000000150772ca */ /* 0x000fe400000e0000 */
[----:B------:R-:W-:Y:S01]  /*d490*/  R2UR UR6, R20 ;  /* 0x00000000140672ca */ /* 0x000fe200000e0000 */
        /* <DEDUP_REMOVED lines=37> */
[----:B------:R-:W-:Y:S01]  /*d6f0*/  FMUL.FTZ R182, R182, UR4 ;  /* 0x00000004b6b67c20 */ /* 0x000fe20008410000 */
[----:B------:R-:W-:Y:S01]  /*d700*/  FMUL.FTZ R183, R183, UR4 ;  /* 0x00000004b7b77c20 */ /* 0x000fe20008410000 */
[----:B------:R-:W1:Y:S01]  /*d710*/  MUFU.TANH R159, R159 ;  /* 0x0000009f009f7308 */ /* 0x000e620000002400 */
[----:B--2---:R-:W-:Y:S01]  /*d720*/  FMNMX.FTZ R21, R156, R21, !PT ;  /* 0x000000159c157209 */ /* 0x004fe20007810000 */
[----:B------:R-:W-:-:S06]  /*d730*/  ULDC UR4, c[0x0][0xa80] ;  /* 0x0002a00000047ab9 */ /* 0x000fcc0000000800 */
        /* <DEDUP_REMOVED lines=48> */
[----:B------:R-:W1:Y:S06]  /*da40*/  SHFL.BFLY PT, R169, R21, 0x1, 0x1f ;  /* 0x0c201f0015a97f89 */ /* 0x000e6c00000e0000 */
[----:B------:R-:W3:Y:S01]  /*da50*/  MUFU.TANH R206, R206 ;  /* 0x000000ce00ce7308 */ /* 0x000ee20000002400 */
[----:B--2---:R-:W-:-:S07]  /*da60*/  FMNMX.FTZ R170, R204, R170, !PT ;  /* 0x000000aaccaa7209 */ /* 0x004fce0007810000 */
[----:B------:R-:W2:Y:S01]  /*da70*/  MUFU.TANH R179, R179 ;  /* 0x000000b300b37308 */ /* 0x000ea20000002400 */
[----:B0-----:R-:W-:-:S07]  /*da80*/  FMNMX.FTZ R170, R205, R170, !PT ;  /* 0x000000aacdaa7209 */ /* 0x001fce0007810000 */
[----:B------:R-:W0:Y:S01]  /*da90*/  MUFU.TANH R182, R182 ;  /* 0x000000b600b67308 */ /* 0x000e220000002400 */
[----:B---3--:R-:W-:Y:S02]  /*daa0*/  FMNMX.FTZ R170, R206, R170, !PT ;  /* 0x000000aaceaa7209 */ /* 0x008fe40007810000 */
[----:B-1----:R-:W-:Y:S01]  /*dab0*/  FMNMX.FTZ R21, R21, R169, !PT ;  /* 0x000000a915157209 */ /* 0x002fe20007810000 */
[----:B------:R-:W-:-:S04]  /*dac0*/  IMAD.U32 R169, RZ, RZ, UR4 ;  /* 0x00000004ffa97e24 */ /* 0x000fc8000f8e00ff */
[----:B------:R-:W1:Y:S01]  /*dad0*/  MUFU.TANH R183, R183 ;  /* 0x000000b700b77308 */ /* 0x000e620000002400 */
[----:B--2---:R-:W-:Y:S01]  /*dae0*/  FMNMX.FTZ R170, R179, R170, !PT ;  /* 0x000000aab3aa7209 */ /* 0x004fe20007810000 */
[C---:B------:R-:W-:Y:S01]  /*daf0*/  FMUL.FTZ R178, R21.reuse, R169 ;  /* 0x000000a915b27220 */ /* 0x040fe20000410000 */
[----:B------:R-:W-:-:S03]  /*db00*/  FADD.FTZ R14, -R21, R14 ;  /* 0x0000000e150e7221 */ /* 0x000fc60000010100 */
[-CC-:B------:R-:W-:Y:S01]  /*db10*/  FFMA.FTZ R207, R156, R169.reuse, -R178.reuse ;  /* 0x000000a99ccf7223 */ /* 0x180fe200000108b2 */
[-CC-:B------:R-:W-:Y:S01]  /*db20*/  FFMA.FTZ R156, R159, R169.reuse, -R178.reuse ;  /* 0x000000a99f9c7223 */ /* 0x180fe200000108b2 */
[-CC-:B------:R-:W-:Y:S01]  /*db30*/  FFMA.FTZ R159, R161, R169.reuse, -R178.reuse ;  /* 0x000000a9a19f7223 */ /* 0x180fe200000108b2 */
[----:B0-----:R-:W-:Y:S01]  /*db40*/  FMNMX.FTZ R170, R182, R170, !PT ;  /* 0x000000aab6aa7209 */ /* 0x001fe20007810000 */
[-CC-:B------:R-:W-:Y:S01]  /*db50*/  FFMA.FTZ R174, R165, R169.reuse, -R178.reuse ;  /* 0x000000a9a5ae7223 */ /* 0x180fe200000108b2 */
[-C--:B------:R-:W-:Y:S01]  /*db60*/  FMUL.FTZ R14, R14, R169.reuse ;  /* 0x000000a90e0e7220 */ /* 0x080fe20000410000 */
[-CC-:B------:R-:W-:Y:S01]  /*db70*/  FFMA.FTZ R152, R152, R169.reuse, -R178.reuse ;  /* 0x000000a998987223 */ /* 0x180fe200000108b2 */
[-CC-:B------:R-:W-:Y:S01]  /*db80*/  FFMA.FTZ R153, R153, R169.reuse, -R178.reuse ;  /* 0x000000a999997223 */ /* 0x180fe200000108b2 */
[-CC-:B------:R-:W-:Y:S01]  /*db90*/  FFMA.FTZ R171, R164, R169.reuse, -R178.reuse ;  /* 0x000000a9a4ab7223 */ /* 0x180fe200000108b2 */
[-CC-:B------:R-:W-:Y:S01]  /*dba0*/  FFMA.FTZ R200, R200, R169.reuse, -R178.reuse ;  /* 0x000000a9c8c87223 */ /* 0x180fe200000108b2 */
[----:B------:R-:W-:Y:S01]  /*dbb0*/  MUFU.EX2 R207, R207 ;  /* 0x000000cf00cf7308 */ /* 0x000fe20000000800 */
[----:B-1----:R-:W-:Y:S01]  /*dbc0*/  FMNMX.FTZ R170, R183, R170, !PT ;  /* 0x000000aab7aa7209 */ /* 0x002fe20007810000 */
[-CC-:B------:R-:W-:Y:S01]  /*dbd0*/  FFMA.FTZ R160, R160, R169.reuse, -R178.reuse ;  /* 0x000000a9a0a07223 */ /* 0x180fe200000108b2 */
[-CC-:B------:R-:W-:Y:S01]  /*dbe0*/  FFMA.FTZ R168, R168, R169.reuse, -R178.reuse ;  /* 0x000000a9a8a87223 */ /* 0x180fe200000108b2 */
[-CC-:B------:R-:W-:Y:S01]  /*dbf0*/  FFMA.FTZ R172, R172, R169.reuse, -R178.reuse ;  /* 0x000000a9acac7223 */ /* 0x180fe200000108b2 */
[-CC-:B------:R-:W-:Y:S01]  /*dc00*/  FFMA.FTZ R173, R173, R169.reuse, -R178.reuse ;  /* 0x000000a9adad7223 */ /* 0x180fe200000108b2 */
[----:B------:R-:W0:Y:S01]  /*dc10*/  SHFL.BFLY PT, R175, R170, 0x2, 0x1f ;  /* 0x0c401f00aaaf7f89 */ /* 0x000e2200000e0000 */
[--C-:B------:R-:W-:Y:S01]  /*dc20*/  FFMA.FTZ R177, R177, R169, -R178.reuse ;  /* 0x000000a9b1b17223 */ /* 0x100fe200000108b2 */
[----:B------:R-:W1:Y:S08]  /*dc30*/  MUFU.EX2 R14, R14 ;  /* 0x0000000e000e7308 */ /* 0x000e700000000800 */
[----:B------:R-:W-:Y:S08]  /*dc40*/  MUFU.EX2 R152, R152 ;  /* 0x0000009800987308 */ /* 0x000ff00000000800 */
[----:B------:R-:W-:Y:S01]  /*dc50*/  MUFU.EX2 R153, R153 ;  /* 0x0000009900997308 */ /* 0x000fe20000000800 */
[-C--:B-1----:R-:W-:Y:S01]  /*dc60*/  FMUL.FTZ R24, R24, R14.reuse ;  /* 0x0000000e18187220 */ /* 0x082fe20000410000 */
[-C--:B------:R-:W-:Y:S01]  /*dc70*/  FMUL.FTZ R25, R25, R14.reuse ;  /* 0x0000000e19197220 */ /* 0x080fe20000410000 */
[-C--:B------:R-:W-:Y:S01]  /*dc80*/  FMUL.FTZ R28, R28, R14.reuse ;  /* 0x0000000e1c1c7220 */ /* 0x080fe20000410000 */
[-C--:B------:R-:W-:Y:S01]  /*dc90*/  FMUL.FTZ R29, R29, R14.reuse ;  /* 0x0000000e1d1d7220 */ /* 0x080fe20000410000 */
[-C--:B------:R-:W-:Y:S01]  /*dca0*/  FMUL.FTZ R32, R32, R14.reuse ;  /* 0x0000000e20207220 */ /* 0x080fe20000410000 */
[----:B0-----:R-:W-:Y:S01]  /*dcb0*/  FMNMX.FTZ R170, R170, R175, !PT ;  /* 0x000000afaaaa7209 */ /* 0x001fe20007810000 */
[-CC-:B------:R-:W-:Y:S01]  /*dcc0*/  FFMA.FTZ R175, R176, R169.reuse, -R178.reuse ;  /* 0x000000a9b0af7223 */ /* 0x180fe200000108b2 */
[----:B------:R-:W-:Y:S01]  /*dcd0*/  MUFU.EX2 R200, R200 ;  /* 0x000000c800c87308 */ /* 0x000fe20000000800 */
[-CC-:B------:R-:W-:Y:S01]  /*dce0*/  FFMA.FTZ R176, R202, R169.reuse, -R178.reuse ;  /* 0x000000a9cab07223 */ /* 0x180fe200000108b2 */
[----:B------:R-:W-:Y:S01]  /*dcf0*/  FFMA.FTZ R178, R180, R169, -R178 ;  /* 0x000000a9b4b27223 */ /* 0x000fe200000108b2 */
        /* <DEDUP_REMOVED lines=24> */
[----:B0-----:R-:W-:Y:S01]  /*de80*/  FMNMX.FTZ R170, R170, R161, !PT ;  /* 0x000000a1aaaa7209 */ /* 0x001fe20007810000 */
        /* <DEDUP_REMOVED lines=8> */
[-CC-:B------:R-:W-:Y:S01]  /*df10*/  FFMA.FTZ R229, R155, R169.reuse, -R165.reuse ;  /* 0x000000a99be57223 */ /* 0x180fe200000108a5 */
[-CC-:B------:R-:W-:Y:S01]  /*df20*/  FFMA.FTZ R155, R157, R169.reuse, -R165.reuse ;  /* 0x000000a99d9b7223 */ /* 0x180fe200000108a5 */
[-CC-:B------:R-:W-:Y:S01]  /*df30*/  FFMA.FTZ R157, R162, R169.reuse, -R165.reuse ;  /* 0x000000a9a29d7223 */ /* 0x180fe200000108a5 */
[-C--:B------:R-:W-:Y:S01]  /*df40*/  FMUL.FTZ R161, R161, R169.reuse ;  /* 0x000000a9a1a17220 */ /* 0x080fe20000410000 */
[-CC-:B------:R-:W-:Y:S01]  /*df50*/  FFMA.FTZ R154, R154, R169.reuse, -R165.reuse ;  /* 0x000000a99a9a7223 */ /* 0x180fe200000108a5 */
[----:B------:R-:W-:Y:S01]  /*df60*/  IMAD.MOV R162, RZ, RZ, -R194 ;  /* 0x000000ffffa27224 */ /* 0x000fe200078e0ac2 */
[----:B------:R-:W-:Y:S01]  /*df70*/  MUFU.EX2 R229, R229 ;  /* 0x000000e500e57308 */ /* 0x000fe20000000800 */
[-CC-:B------:R-:W-:Y:S01]  /*df80*/  FFMA.FTZ R164, R158, R169.reuse, -R165.reuse ;  /* 0x000000a99ea47223 */ /* 0x180fe200000108a5 */
[-CC-:B------:R-:W-:Y:S01]  /*df90*/  FFMA.FTZ R158, R163, R169.reuse, -R165.reuse ;  /* 0x000000a9a39e7223 */ /* 0x180fe200000108a5 */
[----:B------:R-:W-:Y:S01]  /*dfa0*/  FFMA.FTZ R180, R166, R169, -R165 ;  /* 0x000000a9a6b47223 */ /* 0x000fe200000108a5 */
[----:B------:R-:W-:Y:S01]  /*dfb0*/  ISETP.NE.AND P3, PT, R193, R162, PT ;  /* 0x000000a2c100720c */ /* 0x000fe20003f65270 */
[----:B------:R-:W-:-:S02]  /*dfc0*/  @!P1 VIADD R162, R12, 0x38840 ;  /* 0x000388400ca29836 */ /* 0x000fc40000000000 */
[-CC-:B------:R-:W-:Y:S01]  /*dfd0*/  FFMA.FTZ R198, R167, R169.reuse, -R165.reuse ;  /* 0x000000a9a7c67223 */ /* 0x180fe200000108a5 */
[-CC-:B------:R-:W-:Y:S01]  /*dfe0*/  FFMA.FTZ R202, R203, R169.reuse, -R165.reuse ;  /* 0x000000a9cbca7223 */ /* 0x180fe200000108a5 */
[----:B------:R-:W0:Y:S01]  /*dff0*/  MUFU.EX2 R161, R161 ;  /* 0x000000a100a17308 */ /* 0x000e220000000800 */
[-CC-:B------:R-:W-:Y:S01]  /*e000*/  FFMA.FTZ R181, R181, R169.reuse, -R165.reuse ;  /* 0x000000a9b5b57223 */ /* 0x180fe200000108a5 */
[----:B------:R-:W-:Y:S01]  /*e010*/  @!P1 PRMT R162, RZ, 0x654, R162 ;  /* 0x00000654ffa29816 */ /* 0x000fe200000000a2 */
[-CC-:B------:R-:W-:Y:S01]  /*e020*/  FFMA.FTZ R203, R204, R169.reuse, -R165.reuse ;  /* 0x000000a9cccb7223 */ /* 0x180fe200000108a5 */
[-CC-:B------:R-:W-:Y:S01]  /*e030*/  FFMA.FTZ R205, R205, R169.reuse, -R165.reuse ;  /* 0x000000a9cdcd7223 */ /* 0x180fe200000108a5 */
[----:B------:R-:W-:Y:S01]  /*e040*/  FFMA.FTZ R206, R206, R169, -R165 ;  /* 0x000000a9cece7223 */ /* 0x000fe200000108a5 */
[----:B------:R1:W-:Y:S01]  /*e050*/  @!P1 SYNCS.ARRIVE.TRANS64.RED.A1T0 RZ, [R162+URZ], RZ ;  /* 0x000000ffa2ff99a7 */ /* 0x0003e2000810043f */
[----:B------:R-:W-:Y:S01]  /*e060*/  FMUL.FTZ R84, R84, R14 ;  /* 0x0000000e54547220 */ /* 0x000fe20000410000 */
[----:B------:R-:W2:Y:S01]  /*e070*/  MUFU.EX2 R154, R154 ;  /* 0x0000009a009a7308 */ /* 0x000ea20000000800 */
[----:B------:R-:W-:-:S02]  /*e080*/  @!P3 IMAD R163, R15, 0x40, R191 ;  /* 0x000000400fa3b824 */ /* 0x000fc400078e02bf */
[-CC-:B------:R-:W-:Y:S01]  /*e090*/  FFMA.FTZ R15, R182, R169.reuse, -R165.reuse ;  /* 0x000000a9b60f7223 */ /* 0x180fe200000108a5 */
[-C--:B------:R-:W-:Y:S01]  /*e0a0*/  FMUL.FTZ R85, R85, R14.reuse ;  /* 0x0000000e55557220 */ /* 0x080fe20000410000 */
[----:B------:R-:W-:Y:S01]  /*e0b0*/  FMUL.FTZ R88, R88, R14 ;  /* 0x0000000e58587220 */ /* 0x000fe20000410000 */
[----:B------:R-:W-:Y:S02]  /*e0c0*/  @!P3 IMAD R163, R163, 0x4, R2 ;  /* 0x00000004a3a3b824 */ /* 0x000fe400078e0202 */
[-CC-:B-1----:R-:W-:Y:S01]  /*e0d0*/  FFMA.FTZ R162, R179, R169.reuse, -R165.reuse ;  /* 0x000000a9b3a27223 */ /* 0x182fe200000108a5 */
[----:B------:R-:W-:Y:S01]  /*e0e0*/  FFMA.FTZ R165, R183, R169, -R165 ;  /* 0x000000a9b7a57223 */ /* 0x000fe200000108a5 */
[----:B------:R-:W1:Y:S01]  /*e0f0*/  MUFU.EX2 R155, R155 ;  /* 0x0000009b009b7308 */ /* 0x000e620000000800 */
[-C--:B0-----:R-:W-:Y:S01]  /*e100*/  FMUL.FTZ R26, R26, R161.reuse ;  /* 0x000000a11a1a7220 */ /* 0x081fe20000410000 */
[----:B------:R-:W-:Y:S01]  /*e110*/  @!P3 STS [R163+0x38400], R14 ;  /* 0x0384000ea300b388 */ /* 0x000fe20000000800 */
[-C--:B------:R-:W-:Y:S01]  /*e120*/  FMUL.FTZ R27, R27, R161.reuse ;  /* 0x000000a11b1b7220 */ /* 0x080fe20000410000 */
[-C--:B------:R-:W-:Y:S01]  /*e130*/  FMUL.FTZ R30, R30, R161.reuse ;  /* 0x000000a11e1e7220 */ /* 0x080fe20000410000 */
[-C--:B------:R-:W-:Y:S01]  /*e140*/  FMUL.FTZ R31, R31, R161.reuse ;  /* 0x000000a11f1f7220 */ /* 0x080fe20000410000 */
[----:B------:R0:W-:Y:S01]  /*e150*/  @!P3 STS [R163+0x38420], R161 ;  /* 0x038420a1a300b388 */ /* 0x0001e20000000800 */
[----:B------:R-:W-:Y:S01]  /*e160*/  FMUL.FTZ R34, R34, R161 ;  /* 0x000000a122227220 */ /* 0x000fe20000410000 */
[----:B------:R-:W3:Y:S01]  /*e170*/  MUFU.EX2 R164, R164 ;  /* 0x000000a400a47308 */ /* 0x000ee20000000800 */
[----:B--2---:R-:W-:Y:S01]  /*e180*/  FFMA.FTZ R199, R161, R199, R154 ;  /* 0x000000c7a1c77223 */ /* 0x004fe2000001009a */
[-C--:B------:R-:W-:Y:S01]  /*e190*/  FMUL.FTZ R35, R35, R161.reuse ;  /* 0x000000a123237220 */ /* 0x080fe20000410000 */
[-C--:B------:R-:W-:Y:S01]  /*e1a0*/  FMUL.FTZ R38, R38, R161.reuse ;  /* 0x000000a126267220 */ /* 0x080fe20000410000 */
[-C--:B------:R-:W-:Y:S01]  /*e1b0*/  FMUL.FTZ R39, R39, R161.reuse ;  /* 0x000000a127277220 */ /* 0x080fe20000410000 */
[----:B------:R-:W-:Y:S01]  /*e1c0*/  FADD.FTZ R199, R229, R199 ;  /* 0x000000c7e5c77221 */ /* 0x000fe20000010000 */
[-C--:B------:R-:W-:Y:S01]  /*e1d0*/  FMUL.FTZ R42, R42, R161.reuse ;  /* 0x000000a12a2a7220 */ /* 0x080fe20000410000 */
[----:B------:R-:W-:Y:S01]  /*e1e0*/  FMUL.FTZ R43, R43, R161 ;  /* 0x000000a12b2b7220 */ /* 0x000fe20000410000 */
[----:B------:R-:W2:Y:S01]  /*e1f0*/  MUFU.EX2 R157, R157 ;  /* 0x0000009d009d7308 */ /* 0x000ea20000000800 */
[----:B0-----:R-:W-:Y:S01]  /*e200*/  FFMA.FTZ R163, R14, R197, R152 ;  /* 0x000000c50ea37223 */ /* 0x001fe20000010098 */
[----:B-1----:R-:W-:Y:S01]  /*e210*/  FADD.FTZ R199, R155, R199 ;  /* 0x000000c79bc77221 */ /* 0x002fe20000010000 */
[C---:B------:R-:W-:Y:S01]  /*e220*/  F2FP.F16.F32.PACK_AB R152, R153.reuse, R152 ;  /* 0x000000989998723e */ /* 0x040fe200000000ff */
[-C--:B------:R-:W-:Y:S01]  /*e230*/  FMUL.FTZ R46, R46, R161.reuse ;  /* 0x000000a12e2e7220 */ /* 0x080fe20000410000 */
[----:B------:R-:W-:Y:S01]  /*e240*/  FADD.FTZ R163, R153, R163 ;  /* 0x000000a399a37221 */ /* 0x000fe20000010000 */
[----:B------:R-:W-:Y:S01]  /*e250*/  F2FP.F16.F32.PACK_AB R153, R229, R154 ;  /* 0x0000009ae599723e */ /* 0x000fe200000000ff */
[----:B------:R-:W-:Y:S01]  /*e260*/  FMUL.FTZ R47, R47, R161 ;  /* 0x000000a12f2f7220 */ /* 0x000fe20000410000 */
[----:B------:R-:W0:Y:S01]  /*e270*/  MUFU.EX2 R158, R158 ;  /* 0x0000009e009e7308 */ /* 0x000e220000000800 */
[----:B---3--:R-:W-:Y:S01]  /*e280*/  FADD.FTZ R199, R164, R199 ;  /* 0x000000c7a4c77221 */ /* 0x008fe20000010000 */
[----:B------:R-:W-:Y:S01]  /*e290*/  FADD.FTZ R163, R207, R163 ;  /* 0x000000a3cfa37221 */ /* 0x000fe20000010000 */
[----:B------:R-:W-:Y:S01]  /*e2a0*/  F2FP.F16.F32.PACK_AB R154, R200, R207 ;  /* 0x000000cfc89a723e */ /* 0x000fe200000000ff */
[----:B------:R-:W-:Y:S01]  /*e2b0*/  FMUL.FTZ R50, R50, R161 ;  /* 0x000000a132327220 */ /* 0x000fe20000410000 */
[----:B------:R-:W-:Y:S01]  /*e2c0*/  F2FP.F16.F32.PACK_AB R155, R164, R155 ;  /* 0x0000009ba49b723e */ /* 0x000fe200000000ff */
[----:B------:R-:W-:Y:S01]  /*e2d0*/  BAR.SYNC.DEFER_BLOCKING 0xf, 0x100 ;  /* 0x03c4000000007b1d */ /* 0x000fe20000010000 */
[----:B------:R-:W-:Y:S01]  /*e2e0*/  FADD.FTZ R163, R200, R163 ;  /* 0x000000a3c8a37221 */ /* 0x000fe20000010000 */
[-C--:B------:R-:W-:Y:S01]  /*e2f0*/  FMUL.FTZ R51, R51, R161.reuse ;  /* 0x000000a133337220 */ /* 0x080fe20000410000 */
[----:B--2---:R-:W-:Y:S01]  /*e300*/  FADD.FTZ R197, R157, R199 ;  /* 0x000000c79dc57221 */ /* 0x004fe20000010000 */
[-C--:B------:R-:W-:Y:S01]  /*e310*/  FMUL.FTZ R54, R54, R161.reuse ;  /* 0x000000a136367220 */ /* 0x080fe20000410000 */
[----:B------:R-:W-:Y:S01]  /*e320*/  FADD.FTZ R163, R156, R163 ;  /* 0x000000a39ca37221 */ /* 0x000fe20000010000 */
[----:B------:R-:W-:Y:S01]  /*e330*/  MUFU.EX2 R180, R180 ;  /* 0x000000b400b47308 */ /* 0x000fe20000000800 */
[C---:B------:R-:W-:Y:S01]  /*e340*/  F2FP.F16.F32.PACK_AB R156, R160.reuse, R156 ;  /* 0x0000009ca09c723e */ /* 0x040fe200000000ff */
[-C--:B------:R-:W-:Y:S01]  /*e350*/  FMUL.FTZ R55, R55, R161.reuse ;  /* 0x000000a137377220 */ /* 0x080fe20000410000 */
[----:B------:R-:W-:Y:S01]  /*e360*/  FADD.FTZ R204, R160, R163 ;  /* 0x000000a3a0cc7221 */ /* 0x000fe20000010000 */
[----:B------:R-:W-:Y:S01]  /*e370*/  FMUL.FTZ R58, R58, R161 ;  /* 0x000000a13a3a7220 */ /* 0x000fe20000410000 */
[C---:B0-----:R-:W-:Y:S01]  /*e380*/  FADD.FTZ R197, R158.reuse, R197 ;  /* 0x000000c59ec57221 */ /* 0x041fe20000010000 */
[----:B------:R-:W-:Y:S01]  /*e390*/  F2FP.F16.F32.PACK_AB R157, R158, R157 ;  /* 0x0000009d9e9d723e */ /* 0x000fe200000000ff */
[----:B------:R-:W-:Y:S01]  /*e3a0*/  FADD.FTZ R204, R159, R204 ;  /* 0x000000cc9fcc7221 */ /* 0x000fe20000010000 */
[----:B------:R-:W0:Y:S01]  /*e3b0*/  MUFU.EX2 R198, R198 ;  /* 0x000000c600c67308 */ /* 0x000e220000000800 */
[----:B------:R-:W-:Y:S01]  /*e3c0*/  F2FP.F16.F32.PACK_AB R158, R171, R159 ;  /* 0x0000009fab9e723e */ /* 0x000fe200000000ff */
        /* <DEDUP_REMOVED lines=46> */
[----:B------:R-:W2:Y:S01]  /*e6b0*/  MUFU.EX2 R202, R202 ;  /* 0x000000ca00ca7308 */ /* 0x000ea20000000800 */
[-C--:B------:R-:W-:Y:S01]  /*e6c0*/  FMUL.FTZ R142, R142, R161.reuse ;  /* 0x000000a18e8e7220 */ /* 0x080fe20000410000 */
[-C--:B------:R-:W-:Y:S01]  /*e6d0*/  FMUL.FTZ R143, R143, R161.reuse ;  /* 0x000000a18f8f7220 */ /* 0x080fe20000410000 */
[-C--:B------:R-:W-:Y:S01]  /*e6e0*/  FMUL.FTZ R146, R146, R161.reuse ;  /* 0x000000a192927220 */ /* 0x080fe20000410000 */
[-C--:B------:R-:W-:Y:S01]  /*e6f0*/  FMUL.FTZ R147, R147, R161.reuse ;  /* 0x000000a193937220 */ /* 0x080fe20000410000 */
[-C--:B------:R-:W-:Y:S01]  /*e700*/  FMUL.FTZ R150, R150, R161.reuse ;  /* 0x000000a196967220 */ /* 0x080fe20000410000 */
[----:B------:R-:W-:Y:S01]  /*e710*/  FMUL.FTZ R151, R151, R161 ;  /* 0x000000a197977220 */ /* 0x000fe20000410000 */
[----:B0-----:R-:W-:Y:S01]  /*e720*/  F2FP.F16.F32.PACK_AB R159, R198, R180 ;  /* 0x000000b4c69f723e */ /* 0x001fe200000000ff */
        /* <DEDUP_REMOVED lines=39> */
[----:B------:R0:W-:Y:S01]  /*e9a0*/  STSM.16.M88.4 [R195+0x36400], R152 ;  /* 0x03640098c3007844 */ /* 0x0001e20000000200 */
[----:B------:R-:W2:Y:S01]  /*e9b0*/  MUFU.EX2 R178, R178 ;  /* 0x000000b200b27308 */ /* 0x000ea20000000800 */
[----:B-1----:R-:W-:Y:S01]  /*e9c0*/  F2FP.F16.F32.PACK_AB R164, R176, R175 ;  /* 0x000000afb0a4723e */ /* 0x002fe200000000ff */
[----:B------:R-:W-:Y:S01]  /*e9d0*/  VIADD R14, R20, 0x80 ;  /* 0x00000080140e7836 */ /* 0x000fe20000000000 */
[----:B------:R0:W-:Y:S01]  /*e9e0*/  STSM.16.M88.4 [R196], R156 ;  /* 0x0000009cc4007844 */ /* 0x0001e20000000200 */
[----:B------:R-:W-:Y:S01]  /*e9f0*/  FADD.FTZ R197, R180, R197 ;  /* 0x000000c5b4c57221 */ /* 0x000fe20000010000 */
[----:B------:R-:W-:Y:S01]  /*ea00*/  FADD.FTZ R171, R171, R204 ;  /* 0x000000ccabab7221 */ /* 0x000fe20000010000 */
[----:B------:R-:W-:-:S02]  /*ea10*/  @!P1 VIADD R12, R12, 0x38860 ;  /* 0x000388600c0c9836 */ /* 0x000fc40000000000 */
[----:B------:R-:W-:Y:S01]  /*ea20*/  MUFU.EX2 R182, R206 ;  /* 0x000000ce00b67308 */ /* 0x000fe20000000800 */
[----:B------:R-:W-:Y:S01]  /*ea30*/  FADD.FTZ R198, R198, R197 ;  /* 0x000000c5c6c67221 */ /* 0x000fe20000010000 */
[----:B------:R-:W-:Y:S01]  /*ea40*/  FADD.FTZ R171, R174, R171 ;  /* 0x000000abaeab7221 */ /* 0x000fe20000010000 */
[----:B------:R-:W-:Y:S02]  /*ea50*/  @!P1 PRMT R12, RZ, 0x654, R12 ;  /* 0x00000654ff0c9816 */ /* 0x000fe4000000000c */
[----:B------:R-:W-:Y:S01]  /*ea60*/  FADD.FTZ R181, R181, R198 ;  /* 0x000000c6b5b57221 */ /* 0x000fe20000010000 */
[----:B------:R-:W-:Y:S01]  /*ea70*/  FADD.FTZ R171, R168, R171 ;  /* 0x000000aba8ab7221 */ /* 0x000fe20000010000 */
[----:B------:R-:W-:Y:S01]  /*ea80*/  IMAD.MOV.U32 R198, RZ, RZ, R170 ;  /* 0x000000ffffc67224 */ /* 0x000fe200078e00aa */
[----:B------:R1:W3:Y:S01]  /*ea90*/  MUFU.EX2 R183, R162 ;  /* 0x000000a200b77308 */ /* 0x0002e20000000800 */
[----:B--2---:R-:W-:Y:S01]  /*eaa0*/  F2FP.F16.F32.PACK_AB R166, R178, R177 ;  /* 0x000000b1b2a6723e */ /* 0x004fe200000000ff */
[----:B------:R-:W-:-:S04]  /*eab0*/  FADD.FTZ R202, R202, R181 ;  /* 0x000000b5caca7221 */ /* 0x000fc80000010000 */
[----:B------:R-:W-:Y:S02]  /*eac0*/  FADD.FTZ R202, R203, R202 ;  /* 0x000000cacbca7221 */ /* 0x000fe40000010000 */
[----:B------:R2:W-:Y:S01]  /*ead0*/  MUFU.EX2 R199, R15 ;  /* 0x0000000f00c77308 */ /* 0x0005e20000000800 */
[----:B-1----:R-:W-:Y:S01]  /*eae0*/  F2FP.F16.F32.PACK_AB R162, R173, R172 ;  /* 0x000000acada2723e */ /* 0x002fe200000000ff */
[----:B------:R-:W-:Y:S01]  /*eaf0*/  FADD.FTZ R172, R172, R171 ;  /* 0x000000abacac7221 */ /* 0x000fe20000010000 */
[----:B------:R-:W-:-:S03]  /*eb00*/  FADD.FTZ R179, R179, R202 ;  /* 0x000000cab3b37221 */ /* 0x000fc60000010000 */
[----:B------:R0:W-:Y:S01]  /*eb10*/  STSM.16.M88.4 [R208], R160 ;  /* 0x000000a0d0007844 */ /* 0x0001e20000000200 */
[----:B------:R-:W-:Y:S01]  /*eb20*/  FADD.FTZ R172, R173, R172 ;  /* 0x000000acadac7221 */ /* 0x000fe20000010000 */
[----:B------:R3:W1:Y:S01]  /*eb30*/  MUFU.EX2 R200, R165 ;  /* 0x000000a500c87308 */ /* 0x0006620000000800 */
[----:B--2---:R-:W-:Y:S02]  /*eb40*/  IMAD.MOV.U32 R15, RZ, RZ, 0x40000040 ;  /* 0x40000040ff0f7424 */ /* 0x004fe400078e00ff */
[----:B------:R-:W-:-:S04]  /*eb50*/  FADD.FTZ R175, R175, R172 ;  /* 0x000000acafaf7221 */ /* 0x000fc80000010000 */
[----:B------:R-:W-:Y:S01]  /*eb60*/  FADD.FTZ R176, R176, R175 ;  /* 0x000000afb0b07221 */ /* 0x000fe20000010000 */
[----:B---3--:R-:W-:Y:S01]  /*eb70*/  F2FP.F16.F32.PACK_AB R165, R183, R182 ;  /* 0x000000b6b7a5723e */ /* 0x008fe200000000ff */
[----:B------:R-:W-:Y:S02]  /*eb80*/  FADD.FTZ R182, R182, R179 ;  /* 0x000000b3b6b67221 */ /* 0x000fe40000010000 */
[----:B------:R-:W-:Y:S02]  /*eb90*/  FADD.FTZ R177, R177, R176 ;  /* 0x000000b0b1b17221 */ /* 0x000fe40000010000 */
[----:B------:R-:W-:Y:S02]  /*eba0*/  FADD.FTZ R182, R183, R182 ;  /* 0x000000b6b7b67221 */ /* 0x000fe40000010000 */
[----:B------:R-:W-:Y:S01]  /*ebb0*/  FADD.FTZ R197, R178, R177 ;  /* 0x000000b1b2c57221 */ /* 0x000fe20000010000 */
[----:B-1----:R-:W-:Y:S01]  /*ebc0*/  F2FP.F16.F32.PACK_AB R167, R200, R199 ;  /* 0x000000c7c8a7723e */ /* 0x002fe200000000ff */
[----:B------:R-:W-:-:S04]  /*ebd0*/  FADD.FTZ R199, R199, R182 ;  /* 0x000000b6c7c77221 */ /* 0x000fc80000010000 */
[----:B------:R0:W-:Y:S01]  /*ebe0*/  STSM.16.M88.4 [R201], R164 ;  /* 0x000000a4c9007844 */ /* 0x0001e20000000200 */
[----:B------:R-:W-:Y:S01]  /*ebf0*/  WARPGROUP.ARRIVE ;  /* 0x00000000000079c5 */ /* 0x000fe20000000000 */
[----:B------:R-:W-:-:S05]  /*ec00*/  FADD.FTZ R199, R200, R199 ;  /* 0x000000c7c8c77221 */ /* 0x000fca0000010000 */
[----:B------:R-:W-:Y:S01]  /*ec10*/  HGMMA.64x256x16.F32 R24, R152, gdesc[UR4].tnspB, R24, gsb0 ;  /* 0x43e0000498187df0 */ /* 0x000fe20008000818 */
[----:B------:R-:W-:Y:S01]  /*ec20*/  R2UR UR6, R14 ;  /* 0x000000000e0672ca */ /* 0x000fe200000e0000 */
[----:B------:R-:W-:Y:S01]  /*ec30*/  VIADD R14, R20, 0x100 ;  /* 0x00000100140e7836 */ /* 0x000fe20000000000 */
[----:B------:R-:W-:Y:S01]  /*ec40*/  R2UR UR7, R15 ;  /* 0x000000000f0772ca */ /* 0x000fe200000e0000 */
[----:B------:R-:W-:Y:S01]  /*ec50*/  IMAD.MOV.U32 R15, RZ, RZ, 0x40000040 ;  /* 0x40000040ff0f7424 */ /* 0x000fe200078e00ff */
[----:B------:R-:W-:Y:S02]  /*ec60*/  WARPGROUP.DEPBAR.LE gsb0, 0x0 ;  /* 0x00008000000079c5 */ /* 0x000fe40000010000 */
[----:B------:R-:W-:-:S15]  /*ec70*/  WARPGROUP.ARRIVE ;  /* 0x00000000000079c5 */ /* 0x000fde0000000000 */
[----:B------:R-:W-:-:S06]  /*ec80*/  NOP ;  /* 0x0000000000007918 */ /* 0x000fcc0000000000 */
        /* <DEDUP_REMOVED lines=10> */
[----:B------:R-:W-:Y:S01]  /*ed30*/  IMAD.MOV.U32 R14, RZ, RZ, R21 ;  /* 0x000000ffff0e7224 */ /* 0x000fe200078e0015 */
        /* <DEDUP_REMOVED lines=17> */
.L_x_1399:
[----:B------:R-:W-:Y:S05]  /*ee50*/  BSYNC B0 ;  /* 0x0000000000007941 */ /* 0x000fea0003800000 */
.L_x_1398:
[----:B------:R-:W2:Y:S01]  /*ee60*/  SHFL.BFLY PT, R0, R197, 0x2, 0x1f ;  /* 0x0c401f00c5007f89 */ /* 0x000ea200000e0000 */
[----:B------:R-:W-:Y:S02]  /*ee70*/  IMAD.MOV.U32 R174, RZ, RZ, -0x800000 ;  /* 0xff800000ffae7424 */ /* 0x000fe400078e00ff */
[----:B------:R-:W-:Y:S01]  /*ee80*/  IMAD.MOV.U32 R175, RZ, RZ, -0x800000 ;  /* 0xff800000ffaf7424 */ /* 0x000fe200078e00ff */
[----:B------:R-:W3:Y:S01]  /*ee90*/  SHFL.BFLY PT, R4, R199, 0x2, 0x1f ;  /* 0x0c401f00c7047f89 */ /* 0x000ee200000e0000 */
[----:B------:R-:W-:Y:S01]  /*eea0*/  VIADD R218, R218, 0x1 ;  /* 0x00000001dada7836 */ /* 0x000fe20000000000 */
[----:B------:R-:W-:Y:S08]  /*eeb0*/  BAR.ARV 0x8, 0x100 ;  /* 0x0204000000007b1d */ /* 0x000ff00000002000 */
[----:B------:R-:W-:Y:S01]  /*eec0*/  BAR.SYNC.DEFER_BLOCKING 0xf, 0x100 ;  /* 0x03c4000000007b1d */ /* 0x000fe20000010000 */
[----:B--2---:R-:W-:Y:S01]  /*eed0*/  FADD.FTZ R3, R0, R197 ;  /* 0x000000c500037221 */ /* 0x004fe20000010000 */
[----:B---3--:R-:W-:-:S04]  /*eee0*/  FADD.FTZ R6, R4, R199 ;  /* 0x000000c704067221 */ /* 0x008fc80000010000 */
[----:B------:R-:W2:Y:S01]  /*eef0*/  SHFL.BFLY PT, R0, R3, 0x1, 0x1f ;  /* 0x0c201f0003007f89 */ /* 0x000ea200000e0000 */
[----:B------:R-:W-:-:S03]  /*ef00*/  IMAD.MOV R4, RZ, RZ, -R194 ;  /* 0x000000ffff047224 */ /* 0x000fc600078e0ac2 */
[----:B------:R-:W3:Y:S02]  /*ef10*/  SHFL.BFLY PT, R5, R6, 0x1, 0x1f ;  /* 0x0c201f0006057f89 */ /* 0x000ee400000e0000 */
[----:B------:R-:W-:-:S13]  /*ef20*/  ISETP.NE.AND P0, PT, R193, R4, PT ;  /* 0x00000004c100720c */ /* 0x000fda0003f05270 */
[----:B------:R-:W-:-:S04]  /*ef30*/  @!P0 IMAD R7, R18, 0x40, R191 ;  /* 0x0000004012078824 */ /* 0x000fc800078e02bf */
[----:B------:R-:W-:Y:S02]  /*ef40*/  @!P0 IMAD R7, R7, 0x4, R2 ;  /* 0x0000000407078824 */ /* 0x000fe400078e0202 */
[----:B--2---:R-:W-:Y:S01]  /*ef50*/  FADD.FTZ R9, R3, R0 ;  /* 0x0000000003097221 */ /* 0x004fe20000010000 */
[----:B------:R-:W-:Y:S02]  /*ef60*/  VIADD R3, R18, 0x1 ;  /* 0x0000000112037836 */ /* 0x000fe40000000000 */
[----:B---3--:R-:W-:Y:S02]  /*ef70*/  FADD.FTZ R0, R6, R5 ;  /* 0x0000000506007221 */ /* 0x008fe40000010000 */
[----:B------:R-:W-:Y:S02]  /*ef80*/  FSETP.NE.FTZ.AND P2, PT, R9, RZ, PT ;  /* 0x000000ff0900720b */ /* 0x000fe40003f55000 */
[----:B------:R-:W-:Y:S02]  /*ef90*/  CS2R R4, SRZ ;  /* 0x0000000000047805 */ /* 0x000fe4000001ff00 */
[----:B------:R-:W-:-:S02]  /*efa0*/  ISETP.NE.AND P1, PT, R3, 0x2, PT ;  /* 0x000000020300780c */ /* 0x000fc40003f25270 */
[----:B------:R-:W-:Y:S02]  /*efb0*/  FSETP.NE.FTZ.AND P3, PT, R0, RZ, PT ;  /* 0x000000ff0000720b */ /* 0x000fe40003f75000 */
[----:B------:R-:W-:-:S04]  /*efc0*/  SEL R6, RZ, 0x1, P1 ;  /* 0x00000001ff067807 */ /* 0x000fc80000800000 */
[----:B------:R-:W-:Y:S01]  /*efd0*/  LOP3.LUT R23, R23, R6, RZ, 0x3c, !PT ;  /* 0x0000000617177212 */ /* 0x000fe200078e3cff */
[----:B------:R-:W2:Y:S01]  /*efe0*/  @P2 MUFU.RCP R5, R9 ;  /* 0x0000000900052308 */ /* 0x000ea20000001000 */
[----:B------:R-:W-:-:S05]  /*eff0*/  @P2 FMUL.FTZ R18, R169, 0.69314718246459960938 ;  /* 0x3f317218a9122820 */ /* 0x000fca0000410000 */
[----:B------:R-:W-:Y:S02]  /*f000*/  @P3 FMUL.FTZ R169, R169, 0.69314718246459960938 ;  /* 0x3f317218a9a93820 */ /* 0x000fe40000410000 */
[----:B------:R-:W3:Y:S08]  /*f010*/  @P3 MUFU.RCP R4, R0 ;  /* 0x0000000000043308 */ /* 0x000ef00000001000 */
[----:B------:R-:W4:Y:S01]  /*f020*/  @P2 MUFU.LG2 R2, R9 ;  /* 0x0000000900022308 */ /* 0x000f220000000c00 */
[----:B--2---:R2:W-:Y:S01]  /*f030*/  @!P0 STS [R7+0x38400], R5 ;  /* 0x0384000507008388 */ /* 0x0045e20000000800 */
[-C--:B------:R-:W-:Y:S01]  /*f040*/  FMUL.FTZ R8, R25, R5.reuse ;  /* 0x0000000519087220 */ /* 0x080fe20000410000 */
[-C--:B------:R-:W-:Y:S01]  /*f050*/  FMUL.FTZ R178, R33, R5.reuse ;  /* 0x0000000521b27220 */ /* 0x080fe20000410000 */
[-C--:B------:R-:W-:Y:S01]  /*f060*/  FMUL.FTZ R180, R32, R5.reuse ;  /* 0x0000000520b47220 */ /* 0x080fe20000410000 */
[-C--:B------:R-:W-:Y:S01]  /*f070*/  FMUL.FTZ R179, R36, R5.reuse ;  /* 0x0000000524b37220 */ /* 0x080fe20000410000 */
[-C--:B------:R-:W-:Y:S01]  /*f080*/  FMUL.FTZ R10, R24, R5.reuse ;  /* 0x00000005180a7220 */ /* 0x080fe20000410000 */
[-C--:B------:R-:W-:Y:S01]  /*f090*/  FMUL.FTZ R28, R28, R5.reuse ;  /* 0x000000051c1c7220 */ /* 0x080fe20000410000 */
[----:B-1----:R-:W1:Y:S01]  /*f0a0*/  @P3 MUFU.LG2 R20, R0 ;  /* 0x0000000000143308 */ /* 0x002e620000000c00 */
[----:B---3--:R3:W-:Y:S01]  /*f0b0*/  @!P0 STS [R7+0x38420], R4 ;  /* 0x0384200407008388 */ /* 0x0087e20000000800 */
[-C--:B------:R-:W-:Y:S01]  /*f0c0*/  FMUL.FTZ R33, R42, R4.reuse ;  /* 0x000000042a217220 */ /* 0x080fe20000410000 */
[-C--:B------:R-:W-:Y:S01]  /*f0d0*/  FMUL.FTZ R6, R29, R5.reuse ;  /* 0x000000051d067220 */ /* 0x080fe20000410000 */
[-C--:B------:R-:W-:Y:S01]  /*f0e0*/  FMUL.FTZ R176, R37, R5.reuse ;  /* 0x0000000525b07220 */ /* 0x080fe20000410000 */
[-C--:B------:R-:W-:Y:S01]  /*f0f0*/  FMUL.FTZ R177, R40, R5.reuse ;  /* 0x0000000528b17220 */ /* 0x080fe20000410000 */
[-C--:B------:R-:W-:Y:S01]  /*f100*/  FMUL.FTZ R32, R41, R5.reuse ;  /* 0x0000000529207220 */ /* 0x080fe20000410000 */
[-C--:B------:R-:W-:Y:S01]  /*f110*/  FMUL.FTZ R173, R44, R5.reuse ;  /* 0x000000052cad7220 */ /* 0x080fe20000410000 */
[-C--:B------:R-:W-:Y:S01]  /*f120*/  FMUL.FTZ R171, R45, R5.reuse ;  /* 0x000000052dab7220 */ /* 0x080fe20000410000 */
[----:B----4-:R-:W-:Y:S01]  /*f130*/  @P2 FMUL.FTZ R25, R2, 0.69314718246459960938 ;  /* 0x3f31721802192820 */ /* 0x010fe20000410000 */
[-C--:B------:R-:W-:Y:S01]  /*f140*/  FMUL.FTZ R172, R48, R5.reuse ;  /* 0x0000000530ac7220 */ /* 0x080fe20000410000 */
[-C--:B0-----:R-:W-:Y:S01]  /*f150*/  FMUL.FTZ R166, R49, R5.reuse ;  /* 0x0000000531a67220 */ /* 0x081fe20000410000 */
        /* <DEDUP_REMOVED lines=52> */
[----:B------:R-:W-:Y:S01]  /*f4a0*/  @P2 FFMA.FTZ R174, R18, R21, R25 ;  /* 0x0000001512ae2223 */ /* 0x000fe20000010019 */
[----:B------:R-:W-:Y:S01]  /*f4b0*/  PLOP3.LUT P0, PT, PT, PT, PT, 0x8, 0x0 ;  /* 0x000000000000781c */ /* 0x000fe20003f0e170 */
[-C--:B--2---:R-:W-:Y:S01]  /*f4c0*/  FMUL.FTZ R5, R26, R4.reuse ;  /* 0x000000041a057220 */ /* 0x084fe20000410000 */
[-C--:B------:R-:W-:Y:S01]  /*f4d0*/  FMUL.FTZ R0, R27, R4.reuse ;  /* 0x000000041b007220 */ /* 0x080fe20000410000 */
[-C--:B---3--:R-:W-:Y:S01]  /*f4e0*/  FMUL.FTZ R7, R30, R4.reuse ;  /* 0x000000041e077220 */ /* 0x088fe20000410000 */
        /* <DEDUP_REMOVED lines=62> */
.L_x_1353:
[----:B------:R-:W-:Y:S05]  /*f8d0*/  BSYNC B7 ;  /* 0x0000000000077941 */ /* 0x000fea0003800000 */
.L_x_1351:
        /* <DEDUP_REMOVED lines=37> */
[C---:B------:R-:W-:Y:S01]  /*fb30*/  IADD3 R10, P4, R40.reuse, 0x60, RZ ;  /* 0x00000060280a7810 */ /* 0x040fe20007f9e0ff */
[--C-:B------:R-:W-:Y:S01]  /*fb40*/  IMAD.X R31, RZ, RZ, R41.reuse, P0 ;  /* 0x000000ffff1f7224 */ /* 0x100fe200000e0629 */
[----:B------:R-:W-:Y:S01]  /*fb50*/  LOP3.LUT R44, R45, R40, RZ, 0x3c, !PT ;  /* 0x000000282d2c7212 */ /* 0x000fe200078e3cff */
[----:B------:R-:W-:Y:S01]  /*fb60*/  IMAD.MOV.U32 R45, RZ, RZ, R41 ;  /* 0x000000ffff2d7224 */ /* 0x000fe200078e0029 */
[----:B------:R-:W-:Y:S02]  /*fb70*/  IADD3 R0, P1, R40, 0x20, RZ ;  /* 0x0000002028007810 */ /* 0x000fe40007f3e0ff */
[----:B------:R-:W-:Y:S02]  /*fb80*/  LOP3.LUT R30, R3, 0x380, RZ, 0xc0, !PT ;  /* 0x00000380031e7812 */ /* 0x000fe400078ec0ff */
[----:B------:R-:W-:-:S02]  /*fb90*/  LOP3.LUT R181, R10, 0x380, RZ, 0xc0, !PT ;  /* 0x000003800ab57812 */ /* 0x000fc400078ec0ff */
[----:B------:R-:W-:Y:S02]  /*fba0*/  LOP3.LUT R169, R0, 0x380, RZ, 0xc0, !PT ;  /* 0x0000038000a97812 */ /* 0x000fe400078ec0ff */
[----:B-1----:R-:W-:Y:S01]  /*fbb0*/  MOV R24, R44 ;  /* 0x0000002c00187202 */ /* 0x002fe20000000f00 */
[----:B------:R-:W-:Y:S01]  /*fbc0*/  BAR.SYNC.DEFER_BLOCKING 0x1, 0x100 ;  /* 0x0044000000007b1d */ /* 0x000fe20000010000 */
[----:B------:R-:W-:Y:S01]  /*fbd0*/  SHF.R.U64 R30, R30, 0x3, RZ ;  /* 0x000000031e1e7819 */ /* 0x000fe200000012ff */
[--C-:B------:R-:W-:Y:S01]  /*fbe0*/  IMAD.X R45, RZ, RZ, R41.reuse, P4 ;  /* 0x000000ffff2d7224 */ /* 0x100fe200020e0629 */
[C---:B------:R-:W-:Y:S02]  /*fbf0*/  IADD3 R48, P3, R40.reuse, 0x2000, RZ ;  /* 0x0000200028307810 */ /* 0x040fe40007f7e0ff */
[----:B------:R-:W-:Y:S02]  /*fc00*/  SHF.R.U64 R181, R181, 0x3, RZ ;  /* 0x00000003b5b57819 */ /* 0x000fe400000012ff */
[C---:B------:R-:W-:Y:S01]  /*fc10*/  IADD3 R8, P5, R40.reuse, 0x2040, RZ ;  /* 0x0000204028087810 */ /* 0x040fe20007fbe0ff */
[----:B------:R-:W-:Y:S01]  /*fc20*/  IMAD.X R49, RZ, RZ, R41, P3 ;  /* 0x000000ffff317224 */ /* 0x000fe200018e0629 */
[----:B------:R-:W-:-:S02]  /*fc30*/  IADD3 R60, P2, R40, 0x2060, RZ ;  /* 0x00002060283c7810 */ /* 0x000fc40007f5e0ff */
[----:B------:R-:W-:Y:S01]  /*fc40*/  SHF.R.U64 R169, R169, 0x3, RZ ;  /* 0x00000003a9a97819 */ /* 0x000fe200000012ff */
[--C-:B------:R-:W-:Y:S01]  /*fc50*/  IMAD.X R57, RZ, RZ, R41.reuse, P5 ;  /* 0x000000ffff397224 */ /* 0x100fe200028e0629 */
[----:B------:R-:W-:Y:S01]  /*fc60*/  IADD3 R52, P6, R40, 0x2020, RZ ;  /* 0x0000202028347810 */ /* 0x000fe20007fde0ff */
[--C-:B------:R-:W-:Y:S01]  /*fc70*/  IMAD.X R61, RZ, RZ, R41.reuse, P2 ;  /* 0x000000ffff3d7224 */ /* 0x100fe200010e0629 */
[----:B------:R-:W-:Y:S02]  /*fc80*/  LOP3.LUT R30, R30, R3, RZ, 0x3c, !PT ;  /* 0x000000031e1e7212 */ /* 0x000fe400078e3cff */
[----:B------:R-:W-:Y:S01]  /*fc90*/  LOP3.LUT R44, R181, R10, RZ, 0x3c, !PT ;  /* 0x0000000ab52c7212 */ /* 0x000fe200078e3cff */
[----:B------:R-:W-:Y:S01]  /*fca0*/  IMAD.X R53, RZ, RZ, R41, P6 ;  /* 0x000000ffff357224 */ /* 0x000fe200030e0629 */
[----:B------:R-:W-:Y:S02]  /*fcb0*/  LOP3.LUT R3, R48, 0x380, RZ, 0xc0, !PT ;  /* 0x0000038030037812 */ /* 0x000fe400078ec0ff */
[----:B------:R-:W-:-:S02]  /*fcc0*/  LOP3.LUT R181, R8, 0x380, RZ, 0xc0, !PT ;  /* 0x0000038008b57812 */ /* 0x000fc400078ec0ff */
[----:B------:R-:W-:Y:S01]  /*fcd0*/  LOP3.LUT R183, R60, 0x380, RZ, 0xc0, !PT ;  /* 0x000003803cb77812 */ /* 0x000fe200078ec0ff */
[----:B------:R1:W-:Y:S01]  /*fce0*/  STSM.16.M88.4 [R24], R4 ;  /* 0x0000000418007844 */ /* 0x0003e20000000200 */
[----:B------:R-:W-:Y:S02]  /*fcf0*/  SHF.R.U64 R3, R3, 0x3, RZ ;  /* 0x0000000303037819 */ /* 0x000fe400000012ff */
[----:B------:R-:W-:Y:S02]  /*fd00*/  SHF.R.U64 R181, R181, 0x3, RZ ;  /* 0x00000003b5b57819 */ /* 0x000fe400000012ff */
[----:B------:R-:W-:Y:S02]  /*fd10*/  SHF.R.U64 R183, R183, 0x3, RZ ;  /* 0x00000003b7b77819 */ /* 0x000fe400000012ff */
[C---:B------:R-:W-:Y:S02]  /*fd20*/  IADD3 R70, P4, R40.reuse, 0x4040, RZ ;  /* 0x0000404028467810 */ /* 0x040fe40007f9e0ff */
[----:B------:R-:W-:-:S02]  /*fd30*/  IADD3 R62, P3, R40, 0x4060, RZ ;  /* 0x00004060283e7810 */ /* 0x000fc40007f7e0ff */
[----:B------:R-:W-:Y:S01]  /*fd40*/  IADD3 R66, P0, R40, 0x4020, RZ ;  /* 0x0000402028427810 */ /* 0x000fe20007f1e0ff */
[--C-:B------:R-:W-:Y:S01]  /*fd50*/  IMAD.X R73, RZ, RZ, R41.reuse, P4 ;  /* 0x000000ffff497224 */ /* 0x100fe200020e0629 */
[----:B------:R-:W-:Y:S01]  /*fd60*/  LOP3.LUT R48, R3, R48, RZ, 0x3c, !PT ;  /* 0x0000003003307212 */ /* 0x000fe200078e3cff */
[--C-:B------:R-:W-:Y:S01]  /*fd70*/  IMAD.X R77, RZ, RZ, R41.reuse, P3 ;  /* 0x000000ffff4d7224 */ /* 0x100fe200018e0629 */
[----:B------:R-:W-:Y:S01]  /*fd80*/  LOP3.LUT R56, R181, R8, RZ, 0x3c, !PT ;  /* 0x00000008b5387212 */ /* 0x000fe200078e3cff */
[--C-:B-1----:R-:W-:Y:S01]  /*fd90*/  IMAD.X R7, RZ, RZ, R41.reuse, P1 ;  /* 0x000000ffff077224 */ /* 0x102fe200008e0629 */
[----:B------:R-:W-:Y:S01]  /*fda0*/  LOP3.LUT R6, R169, R0, RZ, 0x3c, !PT ;  /* 0x00000000a9067212 */ /* 0x000fe200078e3cff */
[----:B------:R-:W-:Y:S01]  /*fdb0*/  IMAD.X R69, RZ, RZ, R41, P0 ;  /* 0x000000ffff457224 */ /* 0x000fe200000e0629 */
[----:B------:R-:W-:Y:S02]  /*fdc0*/  LOP3.LUT R169, R52, 0x380, RZ, 0xc0, !PT ;  /* 0x0000038034a97812 */ /* 0x000fe400078ec0ff */
[----:B------:R-:W-:-:S02]  /*fdd0*/  IADD3 R58, P1, R40, 0x4000, RZ ;  /* 0x00004000283a7810 */ /* 0x000fc40007f3e0ff */
[----:B------:R-:W-:Y:S02]  /*fde0*/  SHF.R.U64 R169, R169, 0x3, RZ ;  /* 0x00000003a9a97819 */ /* 0x000fe400000012ff */
[----:B------:R-:W-:Y:S01]  /*fdf0*/  LOP3.LUT R60, R183, R60, RZ, 0x3c, !PT ;  /* 0x0000003cb73c7212 */ /* 0x000fe200078e3cff */
[----:B------:R-:W-:Y:S01]  /*fe00*/  IMAD.X R65, RZ, RZ, R41, P1 ;  /* 0x000000ffff417224 */ /* 0x000fe200008e0629 */
[----:B------:R-:W-:Y:S02]  /*fe10*/  LOP3.LUT R3, R58, 0x380, RZ, 0xc0, !PT ;  /* 0x000003803a037812 */ /* 0x000fe400078ec0ff */
[----:B------:R-:W-:Y:S02]  /*fe20*/  LOP3.LUT R52, R169, R52, RZ, 0x3c, !PT ;  /* 0x00000034a9347212 */ /* 0x000fe400078e3cff */
[----:B------:R-:W-:Y:S02]  /*fe30*/  LOP3.LUT R181, R70, 0x380, RZ, 0xc0, !PT ;  /* 0x0000038046b57812 */ /* 0x000fe400078ec0ff */
[----:B------:R-:W-:-:S02]  /*fe40*/  LOP3.LUT R183, R62, 0x380, RZ, 0xc0, !PT ;  /* 0x000003803eb77812 */ /* 0x000fc400078ec0ff */
[----:B------:R-:W-:Y:S02]  /*fe50*/  LOP3.LUT R169, R66, 0x380, RZ, 0xc0, !PT ;  /* 0x0000038042a97812 */ /* 0x000fe400078ec0ff */
[----:B------:R-:W-:Y:S02]  /*fe60*/  SHF.R.U64 R3, R3, 0x3, RZ ;  /* 0x0000000303037819 */ /* 0x000fe400000012ff */
[C---:B------:R-:W-:Y:S02]  /*fe70*/  IADD3 R4, P6, R40.reuse, 0x6000, RZ ;  /* 0x0000600028047810 */ /* 0x040fe40007fde0ff */
[----:B------:R-:W-:Y:S02]  /*fe80*/  SHF.R.U64 R181, R181, 0x3, RZ ;  /* 0x00000003b5b57819 */ /* 0x000fe400000012ff */
[----:B------:R-:W-:Y:S01]  /*fe90*/  SHF.R.U64 R183, R183, 0x3, RZ ;  /* 0x00000003b7b77819 */ /* 0x000fe200000012ff */
[----:B------:R-:W-:Y:S01]  /*fea0*/  IMAD.X R81, RZ, RZ, R41, P6 ;  /* 0x000000ffff517224 */ /* 0x000fe200030e0629 */
[----:B------:R-:W-:-:S02]  /*feb0*/  IADD3 R34, P2, R40, 0x6040, RZ ;  /* 0x0000604028227810 */ /* 0x000fc40007f5e0ff */
[C---:B------:R-:W-:Y:S02]  /*fec0*/  IADD3 R24, P1, R40.reuse, 0x6060, RZ ;  /* 0x0000606028187810 */ /* 0x040fe40007f3e0ff */
[----:B------:R-:W-:Y:S01]  /*fed0*/  SHF.R.U64 R169, R169, 0x3, RZ ;  /* 0x00000003a9a97819 */ /* 0x000fe200000012ff */
[--C-:B------:R-:W-:Y:S01]  /*fee0*/  IMAD.X R5, RZ, RZ, R41.reuse, P2 ;  /* 0x000000ffff057224 */ /* 0x100fe200010e0629 */
[----:B------:R-:W-:Y:S02]  /*fef0*/  IADD3 R28, P5, R40, 0x6020, RZ ;  /* 0x00006020281c7810 */ /* 0x000fe40007fbe0ff */
[----:B------:R-:W-:Y:S02]  /*ff00*/  LOP3.LUT R64, R3, R58, RZ, 0x3c, !PT ;  /* 0x0000003a03407212 */ /* 0x000fe400078e3cff */
[----:B------:R-:W-:Y:S01]  /*ff10*/  LOP3.LUT R72, R181, R70, RZ, 0x3c, !PT ;  /* 0x00000046b5487212 */ /* 0x000fe200078e3cff */
[--C-:B------:R-:W-:Y:S01]  /*ff20*/  IMAD.X R85, RZ, RZ, R41.reuse, P5 ;  /* 0x000000ffff557224 */ /* 0x100fe200028e0629 */
[----:B------:R-:W-:Y:S01]  /*ff30*/  LOP3.LUT R76, R183, R62, RZ, 0x3c, !PT ;  /* 0x0000003eb74c7212 */ /* 0x000fe200078e3cff */
[----:B------:R-:W-:Y:S01]  /*ff40*/  IMAD.X R41, RZ, RZ, R41, P1 ;  /* 0x000000ffff297224 */ /* 0x000fe200008e0629 */
[----:B------:R-:W-:-:S02]  /*ff50*/  LOP3.LUT R3, R4, 0x380, RZ, 0xc0, !PT ;  /* 0x0000038004037812 */ /* 0x000fc400078ec0ff */
[----:B------:R-:W-:Y:S02]  /*ff60*/  LOP3.LUT R68, R169, R66, RZ, 0x3c, !PT ;  /* 0x00000042a9447212 */ /* 0x000fe400078e3cff */
[----:B------:R-:W-:Y:S02]  /*ff70*/  LOP3.LUT R181, R34, 0x380, RZ, 0xc0, !PT ;  /* 0x0000038022b57812 */ /* 0x000fe400078ec0ff */
[----:B------:R-:W-:Y:S02]  /*ff80*/  LOP3.LUT R183, R24, 0x380, RZ, 0xc0, !PT ;  /* 0x0000038018b77812 */ /* 0x000fe400078ec0ff */
[----:B------:R-:W-:Y:S02]  /*ff90*/  LOP3.LUT R169, R28, 0x380, RZ, 0xc0, !PT ;  /* 0x000003801ca97812 */ /* 0x000fe400078ec0ff */
[----:B------:R-:W-:Y:S02]  /*ffa0*/  SHF.R.U64 R3, R3, 0x3, RZ ;  /* 0x0000000303037819 */ /* 0x000fe400000012ff */
[----:B------:R-:W-:-:S02]  /*ffb0*/  SHF.R.U64 R181, R181, 0x3, RZ ;  /* 0x00000003b5b57819 */ /* 0x000fc400000012ff */
[----:B------:R-:W-:Y:S02]  /*ffc0*/  SHF.R.U64 R183, R183, 0x3, RZ ;  /* 0x00000003b7b77819 */ /* 0x000fe400000012ff */
[----:B------:R-:W-:Y:S02]  /*ffd0*/  SHF.R.U64 R169, R169, 0x3, RZ ;  /* 0x00000003a9a97819 */ /* 0x000fe400000012ff */
[----:B------:R-:W-:Y:S02]  /*ffe0*/  LOP3.LUT R80, R3, R4, RZ, 0x3c, !PT ;  /* 0x0000000403507212 */ /* 0x000fe400078e3cff */
[----:B------:R-:W-:Y:S02]  /*fff0*/  LOP3.LUT R4, R181, R34, RZ, 0x3c, !PT ;  /* 0x00000022b5047212 */ /* 0x000fe400078e3cff */
[----:B------:R-:W-:Y:S02]  /*10000*/  LOP3.LUT R40, R183, R24, RZ, 0x3c, !PT ;  /* 0x00000018b7287212 */ /* 0x000fe400078e3cff */
[----:B------:R-:W-:-:S02]  /*10010*/  LOP3.LUT R84, R169, R28, RZ, 0x3c, !PT ;  /* 0x0000001ca9547212 */ /* 0x000fc400078e3cff */
[----:B------:R-:W-:Y:S02]  /*10020*/  MOV R24, R30 ;  /* 0x0000001e00187202 */ /* 0x000fe40000000f00 */
[----:B------:R-:W-:Y:S02]  /*10030*/  MOV R3, R6 ;  /* 0x0000000600037202 */ /* 0x000fe40000000f00 */
[----:B------:R-:W-:Y:S02]  /*10040*/  F2FP.F16.F32.PACK_AB R28, R178, R180 ;  /* 0x000000b4b21c723e */ /* 0x000fe400000000ff */
[----:B------:R-:W-:Y:S02]  /*10050*/  F2FP.F16.F32.PACK_AB R30, R176, R179 ;  /* 0x000000b3b01e723e */ /* 0x000fe400000000ff */
[----:B------:R-:W-:Y:S02]  /*10060*/  F2FP.F16.F32.PACK_AB R31, R39, R38 ;  /* 0x00000026271f723e */ /* 0x000fe400000000ff */
[----:B------:R-:W-:-:S02]  /*10070*/  F2FP.F16.F32.PACK_AB R34, R171, R173 ;  /* 0x000000adab22723e */ /* 0x000fc400000000ff */
[----:B------:R-:W-:Y:S01]  /*10080*/  MOV R0, R4 ;  /* 0x0000000400007202 */ /* 0x000fe20000000f00 */
[----:B------:R1:W-:Y:S01]  /*10090*/  STSM.16.M88.4 [R3], R28 ;  /* 0x0000001c03007844 */ /* 0x0003e20000000200 */
[----:B------:R-:W-:Y:S02]  /*100a0*/  MOV R44, R44 ;  /* 0x0000002c002c7202 */ /* 0x000fe40000000f00 */
[----:B------:R-:W-:Y:S01]  /*100b0*/  F2FP.F16.F32.PACK_AB R4, R166, R172 ;  /* 0x000000aca604723e */ /* 0x000fe200000000ff */
[----:B------:R2:W-:Y:S01]  /*100c0*/  STSM.16.M88.4 [R24], R32 ;  /* 0x0000002018007844 */ /* 0x0005e20000000200 */
[----:B------:R-:W-:Y:S02]  /*100d0*/  F2FP.F16.F32.PACK_AB R5, R51, R50 ;  /* 0x000000323305723e */ /* 0x000fe400000000ff */
[----:B------:R-:W-:Y:S02]  /*100e0*/  F2FP.F16.F32.PACK_AB R6, R164, R167 ;  /* 0x000000a7a406723e */ /* 0x000fe400000000ff */
[----:B------:R-:W-:-:S02]  /*100f0*/  F2FP.F16.F32.PACK_AB R7, R55, R54 ;  /* 0x000000363707723e */ /* 0x000fc400000000ff */
[----:B------:R-:W-:Y:S02]  /*10100*/  MOV R48, R48 ;  /* 0x0000003000307202 */ /* 0x000fe40000000f00 */
[----:B------:R-:W-:Y:S01]  /*10110*/  F2FP.F16.F32.PACK_AB R8, R162, R165 ;  /* 0x000000a5a208723e */ /* 0x000fe200000000ff */
[----:B------:R3:W-:Y:S01]  /*10120*/  STSM.16.M88.4 [R44], R4 ;  /* 0x000000042c007844 */ /* 0x0007e20000000200 */
[----:B------:R-:W-:Y:S02]  /*10130*/  F2FP.F16.F32.PACK_AB R10, R160, R163 ;  /* 0x000000a3a00a723e */ /* 0x000fe400000000ff */
[----:B------:R-:W-:Y:S02]  /*10140*/  MOV R52, R52 ;  /* 0x0000003400347202 */ /* 0x000fe40000000f00 */
[----:B------:R-:W-:Y:S01]  /*10150*/  MOV R56, R56 ;  /* 0x0000003800387202 */ /* 0x000fe20000000f00 */
[----:B------:R-:W-:Y:S01]  /*10160*/  STSM.16.M88.4 [R48], R8 ;  /* 0x0000000830007844 */ /* 0x000fe20000000200 */
[----:B-1----:R-:W-:Y:S01]  /*10170*/  F2FP.F16.F32.PACK_AB R28, R156, R158 ;  /* 0x0000009e9c1c723e */ /* 0x002fe200000000ff */
[----:B--2---:R-:W-:Y:S01]  /*10180*/  IMAD.MOV.U32 R24, RZ, RZ, RZ ;  /* 0x000000ffff187224 */ /* 0x004fe200078e00ff */
[----:B------:R-:W-:Y:S01]  /*10190*/  F2FP.F16.F32.PACK_AB R29, R75, R74 ;  /* 0x0000004a4b1d723e */ /* 0x000fe200000000ff */
[----:B------:R-:W-:Y:S01]  /*101a0*/  STSM.16.M88.4 [R52], R12 ;  /* 0x0000000c34007844 */ /* 0x000fe20000000200 */
[----:B------:R-:W-:-:S02]  /*101b0*/  F2FP.F16.F32.PACK_AB R30, R154, R157 ;  /* 0x0000009d9a1e723e */ /* 0x000fc400000000ff */
[----:B------:R-:W-:Y:S02]  /*101c0*/  F2FP.F16.F32.PACK_AB R31, R79, R78 ;  /* 0x0000004e4f1f723e */ /* 0x000fe400000000ff */
[----:B------:R-:W-:Y:S02]  /*101d0*/  MOV R60, R60 ;  /* 0x0000003c003c7202 */ /* 0x000fe40000000f00 */
[----:B------:R-:W-:Y:S01]  /*101e0*/  F2FP.F16.F32.PACK_AB R32, R152, R155 ;  /* 0x0000009b9820723e */ /* 0x000fe200000000ff */
[----:B------:R-:W-:Y:S01]  /*101f0*/  STSM.16.M88.4 [R56], R28 ;  /* 0x0000001c38007844 */ /* 0x000fe20000000200 */
[----:B------:R-:W-:Y:S02]  /*10200*/  F2FP.F16.F32.PACK_AB R33, R83, R82 ;  /* 0x000000525321723e */ /* 0x000fe400000000ff */
[----:B------:R-:W-:Y:S02]  /*10210*/  F2FP.F16.F32.PACK_AB R34, R36, R153 ;  /* 0x000000992422723e */ /* 0x000fe400000000ff */
[----:B------:R-:W-:-:S02]  /*10220*/  F2FP.F16.F32.PACK_AB R35, R87, R86 ;  /* 0x000000565723723e */ /* 0x000fc400000000ff */
[----:B------:R-:W-:Y:S02]  /*10230*/  MOV R64, R64 ;  /* 0x0000004000407202 */ /* 0x000fe40000000f00 */
[----:B------:R-:W-:Y:S01]  /*10240*/  F2FP.F16.F32.PACK_AB R36, R89, R88 ;  /* 0x000000585924723e */ /* 0x000fe200000000ff */
[----:B------:R-:W-:Y:S01]  /*10250*/  STSM.16.M88.4 [R60], R32 ;  /* 0x000000203c007844 */ /* 0x000fe20000000200 */
[----:B------:R-:W-:Y:S02]  /*10260*/  F2FP.F16.F32.PACK_AB R38, R93, R92 ;  /* 0x0000005c5d26723e */ /* 0x000fe400000000ff */
[----:B------:R-:W-:Y:S02]  /*10270*/  F2FP.F16.F32.PACK_AB R39, R95, R94 ;  /* 0x0000005e5f27723e */ /* 0x000fe400000000ff */
[----:B------:R-:W-:Y:S02]  /*10280*/  MOV R68, R68 ;  /* 0x0000004400447202 */ /* 0x000fe40000000f00 */
[----:B------:R-:W-:Y:S01]  /*10290*/  F2FP.F16.F32.PACK_AB R105, R42, R106 ;  /* 0x0000006a2a69723e */ /* 0x000fe200000000ff */
[----:B------:R-:W-:Y:S01]  /*102a0*/  STSM.16.M88.4 [R64], R36 ;  /* 0x0000002440007844 */ /* 0x000fe20000000200 */
[----:B------:R-:W-:-:S02]  /*102b0*/  F2FP.F16.F32.PACK_AB R112, R113, R112 ;  /* 0x000000707170723e */ /* 0x000fc400000000ff */
[----:B------:R-:W-:Y:S01]  /*102c0*/  MOV R72, R72 ;  /* 0x0000004800487202 */ /* 0x000fe20000000f00 */
[----:B------:R-:W-:Y:S01]  /*102d0*/  STSM.16.M88.4 [R68], R96 ;  /* 0x0000006044007844 */ /* 0x000fe20000000200 */
[----:B------:R-:W-:Y:S02]  /*102e0*/  F2FP.F16.F32.PACK_AB R106, R109, R108 ;  /* 0x0000006c6d6a723e */ /* 0x000fe400000000ff */
[----:B------:R-:W-:Y:S02]  /*102f0*/  F2FP.F16.F32.PACK_AB R107, R111, R107 ;  /* 0x0000006b6f6b723e */ /* 0x000fe400000000ff */
[----:B------:R-:W-:Y:S02]  /*10300*/  F2FP.F16.F32.PACK_AB R113, R115, R114 ;  /* 0x000000727371723e */ /* 0x000fe400000000ff */
[----:B------:R-:W-:Y:S01]  /*10310*/  F2FP.F16.F32.PACK_AB R120, R121, R120 ;  /* 0x000000787978723e */ /* 0x000fe200000000ff */
[----:B------:R-:W-:Y:S01]  /*10320*/  STSM.16.M88.4 [R72], R104 ;  /* 0x0000006848007844 */ /* 0x000fe20000000200 */
[----:B------:R-:W-:-:S02]  /*10330*/  MOV R76, R76 ;  /* 0x0000004c004c7202 */ /* 0x000fc40000000f00 */
[----:B------:R-:W-:Y:S02]  /*10340*/  F2FP.F16.F32.PACK_AB R114, R117, R116 ;  /* 0x000000747572723e */ /* 0x000fe400000000ff */
        /* <DEDUP_REMOVED lines=10> */
[----:B------:R-:W-:Y:S02]  /*103f0*/  ISETP.NE.U32.AND P0, PT, RZ, UR4, PT ;  /* 0x00000004ff007c0c */ /* 0x000fe4000bf05070 */
[----:B---3--:R-:W-:Y:S02]  /*10400*/  IADD3 R4, P1, R210, UR4, RZ ;  /* 0x00000004d2047c10 */ /* 0x008fe4000ff3e0ff */
[----:B------:R-:W-:-:S02]  /*10410*/  MOV R84, R84 ;  /* 0x0000005400547202 */ /* 0x000fc40000000f00 */
[----:B------:R-:W-:Y:S02]  /*10420*/  F2FP.F16.F32.PACK_AB R130, R133, R132 ;  /* 0x000000848582723e */ /* 0x000fe400000000ff */
[----:B------:R-:W-:Y:S02]  /*10430*/  F2FP.F16.F32.PACK_AB R131, R135, R134 ;  /* 0x000000868783723e */ /* 0x000fe400000000ff */
[----:B------:R-:W-:Y:S02]  /*10440*/  F2FP.F16.F32.PACK_AB R137, R139, R138 ;  /* 0x0000008a8b89723e */ /* 0x000fe400000000ff */
[----:B------:R-:W-:Y:S01]  /*10450*/  F2FP.F16.F32.PACK_AB R144, R145, R144 ;  /* 0x000000909190723e */ /* 0x000fe200000000ff */
[----:B------:R-:W-:Y:S01]  /*10460*/  STSM.16.M88.4 [R84], R128 ;  /* 0x0000008054007844 */ /* 0x000fe20000000200 */
[----:B------:R-:W-:Y:S02]  /*10470*/  F2FP.F16.F32.PACK_AB R138, R141, R140 ;  /* 0x0000008c8d8a723e */ /* 0x000fe400000000ff */
[----:B------:R-:W-:-:S02]  /*10480*/  F2FP.F16.F32.PACK_AB R139, R143, R142 ;  /* 0x0000008e8f8b723e */ /* 0x000fc400000000ff */
[----:B------:R-:W-:Y:S02]  /*10490*/  F2FP.F16.F32.PACK_AB R145, R147, R146 ;  /* 0x000000929391723e */ /* 0x000fe400000000ff */
        /* <DEDUP_REMOVED lines=47> */
[----:B--2---:R-:W-:Y:S02]  /*10790*/  LOP3.LUT R40, R41, 0x380, RZ, 0xc0, !PT ;  /* 0x0000038029287812 */ /* 0x004fe400078ec0ff */
[----:B------:R-:W-:Y:S02]  /*107a0*/  LOP3.LUT R44, R45, 0x380, RZ, 0xc0, !PT ;  /* 0x000003802d2c7812 */ /* 0x000fe400078ec0ff */
[----:B------:R-:W-:Y:S02]  /*107b0*/  LOP3.LUT R48, R49, 0x380, RZ, 0xc0, !PT ;  /* 0x0000038031307812 */ /* 0x000fe400078ec0ff */
        /* <DEDUP_REMOVED lines=19> */
.L_x_1413:
[----:B------:R-:W1:Y:S01]  /*108f0*/  SHFL.IDX PT, R3, R223, RZ, 0x1f ;  /* 0x00001fffdf037589 */ /* 0x000e6200000e0000 */
[----:B------:R-:W-:Y:S01]  /*10900*/  ISETP.NE.AND P6, PT, R6, RZ, PT ;  /* 0x000000ff0600720c */ /* 0x000fe20003fc5270 */
[--C-:B------:R-:W-:Y:S01]  /*10910*/  IMAD.X R57, RZ, RZ, R21.reuse, P5 ;  /* 0x000000ffff397224 */ /* 0x100fe200028e0615 */
[C---:B------:R-:W-:Y:S01]  /*10920*/  LOP3.LUT R5, R20.reuse, 0x380, RZ, 0xc0, !PT ;  /* 0x0000038014057812 */ /* 0x040fe200078ec0ff */
        /* <DEDUP_REMOVED lines=8> */
[----:B------:R-:W-:Y:S01]  /*109b0*/  IMAD.X R53, RZ, RZ, R21, P4 ;  /* 0x000000ffff357224 */ /* 0x000fe200020e0615 */
[----:B------:R-:W-:-:S02]  /*109c0*/  IADD3 R4, P4, R20, 0xf000, RZ ;  /* 0x0000f00014047810 */ /* 0x000fc40007f9e0ff */
[----:B------:R-:W-:Y:S02]  /*109d0*/  LOP3.LUT R60, R61, 0x380, RZ, 0xc0, !PT ;  /* 0x000003803d3c7812 */ /* 0x000fe400078ec0ff */
[----:B------:R-:W-:Y:S01]  /*109e0*/  LOP3.LUT R64, R65, 0x380, RZ, 0xc0, !PT ;  /* 0x0000038041407812 */ /* 0x000fe200078ec0ff */
[----:B------:R-:W-:Y:S01]  /*109f0*/  IMAD.X R77, RZ, RZ, R21, P4 ;  /* 0x000000ffff4d7224 */ /* 0x000fe200020e0615 */
[----:B------:R-:W-:Y:S02]  /*10a00*/  LOP3.LUT R68, R69, 0x380, RZ, 0xc0, !PT ;  /* 0x0000038045447812 */ /* 0x000fe400078ec0ff */
[----:B------:R-:W-:Y:S02]  /*10a10*/  LOP3.LUT R72, R73, 0x380, RZ, 0xc0, !PT ;  /* 0x0000038049487812 */ /* 0x000fe400078ec0ff */
[----:B------:R-:W-:Y:S02]  /*10a20*/  SHF.R.U64 R60, R60, 0x3, RZ ;  /* 0x000000033c3c7819 */ /* 0x000fe400000012ff */
[----:B-1----:R-:W-:-:S02]  /*10a30*/  ISETP.NE.AND P5, PT, R3, RZ, PT ;  /* 0x000000ff0300720c */ /* 0x002fc40003fa5270 */
[----:B------:R-:W-:Y:S02]  /*10a40*/  LOP3.LUT R3, R4, 0x380, RZ, 0xc0, !PT ;  /* 0x0000038004037812 */ /* 0x000fe400078ec0ff */
[----:B------:R-:W-:Y:S02]  /*10a50*/  SHF.R.U64 R64, R64, 0x3, RZ ;  /* 0x0000000340407819 */ /* 0x000fe400000012ff */
[----:B------:R-:W-:Y:S02]  /*10a60*/  SHF.R.U64 R68, R68, 0x3, RZ ;  /* 0x0000000344447819 */ /* 0x000fe400000012ff */
[----:B------:R-:W-:Y:S02]  /*10a70*/  SHF.R.U64 R72, R72, 0x3, RZ ;  /* 0x0000000348487819 */ /* 0x000fe400000012ff */
[----:B------:R-:W-:Y:S02]  /*10a80*/  SHF.R.U64 R5, R5, 0x3, RZ ;  /* 0x0000000305057819 */ /* 0x000fe400000012ff */
[----:B------:R-:W-:-:S02]  /*10a90*/  SHF.R.U64 R3, R3, 0x3, RZ ;  /* 0x0000000303037819 */ /* 0x000fc400000012ff */
        /* <DEDUP_REMOVED lines=8> */
[----:B------:R-:W-:Y:S02]  /*10b20*/  LOP3.LUT R20, R5, R20, RZ, 0x3c, !PT ;  /* 0x0000001405147212 */ /* 0x000fe400078e3cff */
        /* <DEDUP_REMOVED lines=52> */
.L_x_1414:
[----:B------:R-:W2:Y:S01]  /*10e70*/  LDC R85, c[0x0][0xce8] ;  /* 0x00033a00ff557b82 */ /* 0x000ea20000000800 */
[----:B------:R-:W-:Y:S01]  /*10e80*/  ULDC.64 UR4, c[0x0][0xba0] ;  /* 0x0002e80000047ab9 */ /* 0x000fe20000000a00 */
[----:B-1----:R1:W5:Y:S01]  /*10e90*/  LD.E.128 R4, desc[UR40][R20.64] ;  /* 0x0000002814047980 */ /* 0x002362000c101d00 */
[----:B------:R-:W-:-:S03]  /*10ea0*/  IMAD R3, R81, UR4, RZ ;  /* 0x0000000451037c24 */ /* 0x000fc6000f8e02ff */
[----:B------:R-:W5:Y:S02]  /*10eb0*/  LD.E.128 R8, desc[UR40][R8.64] ;  /* 0x0000002808087980 */ /* 0x000f64000c101d00 */
[----:B------:R-:W3:Y:S02]  /*10ec0*/  LDC R88, c[0x0][0xbc8] ;  /* 0x0002f200ff587b82 */ /* 0x000ee40000000800 */
[----:B------:R-:W5:Y:S04]  /*10ed0*/  LD.E.128 R12, desc[UR40][R12.64] ;  /* 0x000000280c0c7980 */ /* 0x000f68000c101d00 */
[----:B------:R-:W5:Y:S04]  /*10ee0*/  LD.E.128 R28, desc[UR40][R28.64] ;  /* 0x000000281c1c7980 */ /* 0x000f68000c101d00 */
[----:B------:R-:W5:Y:S04]  /*10ef0*/  LD.E.128 R32, desc[UR40][R32.64] ;  /* 0x0000002820207980 */ /* 0x000f68000c101d00 */
[----:B------:R-:W5:Y:S01]  /*10f00*/  LD.E.128 R36, desc[UR40][R36.64] ;  /* 0x0000002824247980 */ /* 0x000f62000c101d00 */
[----:B--2---:R-:W-:Y:S01]  /*10f10*/  ISETP.NE.AND P1, PT, R85, 0x1, PT ;  /* 0x000000015500780c */ /* 0x004fe20003f25270 */
[----:B------:R-:W-:-:S02]  /*10f20*/  IMAD R3, R24, UR5, R3 ;  /* 0x0000000518037c24 */ /* 0x000fc4000f8e0203 */
[----:B------:R-:W5:Y:S01]  /*10f30*/  LD.E.128 R40, desc[UR40][R40.64] ;  /* 0x0000002828287980 */ /* 0x000f62000c101d00 */
[----:B-1----:R-:W-:Y:S01]  /*10f40*/  IMAD.WIDE.U32 R20, R24, UR4, RZ ;  /* 0x0000000418147c25 */ /* 0x002fe2000f8e00ff */
[----:B------:R-:W-:Y:S02]  /*10f50*/  ULDC.64 UR4, c[0x0][0xbe8] ;  /* 0x0002fa0000047ab9 */ /* 0x000fe40000000a00 */
[----:B------:R-:W5:Y:S04]  /*10f60*/  LD.E.128 R44, desc[UR40][R44.64] ;  /* 0x000000282c2c7980 */ /* 0x000f68000c101d00 */
[----:B------:R-:W5:Y:S02]  /*10f70*/  LD.E.128 R48, desc[UR40][R48.64] ;  /* 0x0000002830307980 */ /* 0x000f64000c101d00 */
[----:B------:R-:W1:Y:S01]  /*10f80*/  @P1 LDC R81, c[0x0][0xcec] ;  /* 0x00033b00ff511b82 */ /* 0x000e620000000800 */
[----:B------:R-:W-:Y:S01]  /*10f90*/  IMAD.IADD R21, R21, 0x1, R3 ;  /* 0x0000000115157824 */ /* 0x000fe200078e0203 */
[----:B------:R-:W5:Y:S01]  /*10fa0*/  LD.E.128 R52, desc[UR40][R52.64] ;  /* 0x0000002834347980 */ /* 0x000f62000c101d00 */
[----:B------:R-:W-:-:S03]  /*10fb0*/  IMAD R24, R80, UR4, RZ ;  /* 0x0000000450187c24 */ /* 0x000fc6000f8e02ff */
[----:B------:R-:W5:Y:S02]  /*10fc0*/  LD.E.128 R56, desc[UR40][R56.64] ;  /* 0x0000002838387980 */ /* 0x000f64000c101d00 */
[----:B------:R-:W2:Y:S01]  /*10fd0*/  @P1 LDC R87, c[0x0][0xcf0] ;  /* 0x00033c00ff571b82 */ /* 0x000ea20000000800 */
[C---:B------:R-:W-:Y:S01]  /*10fe0*/  IMAD R3, R209.reuse, UR5, R24 ;  /* 0x00000005d1037c24 */ /* 0x040fe2000f8e0218 */
[----:B------:R-:W5:Y:S01]  /*10ff0*/  LD.E.128 R60, desc[UR40][R60.64] ;  /* 0x000000283c3c7980 */ /* 0x000f62000c101d00 */
[----:B------:R-:W-:Y:S01]  /*11000*/  IMAD.WIDE.U32 R20, R209, UR4, R20 ;  /* 0x00000004d1147c25 */ /* 0x000fe2000f8e0014 */
[----:B------:R-:W-:Y:S02]  /*11010*/  ULDC.64 UR4, c[0x0][0xbf0] ;  /* 0x0002fc0000047ab9 */ /* 0x000fe40000000a00 */
[----:B------:R-:W5:Y:S01]  /*11020*/  LD.E.128 R64, desc[UR40][R64.64] ;  /* 0x0000002840407980 */ /* 0x000f62000c101d00 */
[----:B------:R-:W-:Y:S02]  /*11030*/  IMAD R24, R220, 0x20, R221 ;  /* 0x00000020dc187824 */ /* 0x000fe400078e02dd */
[----:B------:R-:W-:Y:S01]  /*11040*/  IMAD.IADD R21, R21, 0x1, R3 ;  /* 0x0000000115157824 */ /* 0x000fe200078e0203 */
[----:B------:R-:W5:Y:S01]  /*11050*/  LD.E.128 R68, desc[UR40][R68.64] ;  /* 0x0000002844447980 */ /* 0x000f62000c101d00 */
[----:B------:R-:W-:-:S02]  /*11060*/  IMAD R3, R222, UR4, RZ ;  /* 0x00000004de037c24 */ /* 0x000fc4000f8e02ff */
[----:B------:R-:W-:Y:S01]  /*11070*/  IMAD R82, R219, 0x40, R24 ;  /* 0x00000040db527824 */ /* 0x000fe200078e0218 */
[----:B---3--:R-:W-:Y:S01]  /*11080*/  ISETP.GE.AND P0, PT, R217, R88, PT ;  /* 0x00000058d900720c */ /* 0x008fe20003f06270 */
[C---:B------:R-:W-:Y:S01]  /*11090*/  IMAD R3, R83.reuse, UR5, R3 ;  /* 0x0000000553037c24 */ /* 0x040fe2000f8e0203 */
[----:B------:R-:W5:Y:S01]  /*110a0*/  LD.E.128 R72, desc[UR40][R72.64] ;  /* 0x0000002848487980 */ /* 0x000f62000c101d00 */
[----:B------:R-:W-:-:S03]  /*110b0*/  IMAD.WIDE.U32 R20, R83, UR4, R20 ;  /* 0x0000000453147c25 */ /* 0x000fc6000f8e0014 */
[----:B------:R-:W5:Y:S01]  /*110c0*/  LD.E.128 R76, desc[UR40][R76.64] ;  /* 0x000000284c4c7980 */ /* 0x000f62000c101d00 */
[----:B-1----:R-:W-:Y:S01]  /*110d0*/  @P1 IMAD.HI.U32 R24, R82, R81, RZ ;  /* 0x0000005152181227 */ /* 0x002fe200078e00ff */
[----:B------:R-:W-:Y:S01]  /*110e0*/  SEL R80, RZ, 0xffffffff, P0 ;  /* 0xffffffffff507807 */ /* 0x000fe20000000000 */
[----:B------:R-:W-:Y:S01]  /*110f0*/  ULDC.64 UR4, c[0x0][0xbe0] ;  /* 0x0002f80000047ab9 */ /* 0x000fe20000000a00 */
[-C--:B------:R-:W-:Y:S01]  /*11100*/  ISETP.GE.AND P0, PT, R216, R88.reuse, PT ;  /* 0x00000058d800720c */ /* 0x080fe20003f06270 */
[----:B------:R-:W-:Y:S01]  /*11110*/  IMAD.IADD R21, R21, 0x1, R3 ;  /* 0x0000000115157824 */ /* 0x000fe200078e0203 */
[----:B------:R-:W-:Y:S01]  /*11120*/  @!PT LDS RZ, [RZ] ;  /* 0x00000000fffff984 */ /* 0x000fe20000000800 */
[----:B------:R-:W-:Y:S01]  /*11130*/  @!PT LDS RZ, [RZ] ;  /* 0x00000000fffff984 */ /* 0x000fe20000000800 */
[----:B------:R-:W-:Y:S01]  /*11140*/  @!PT LDS RZ, [RZ] ;  /* 0x00000000fffff984 */ /* 0x000fe20000000800 */
[----:B------:R-:W-:Y:S01]  /*11150*/  @!PT LDS RZ, [RZ] ;  /* 0x00000000fffff984 */ /* 0x000fe20000000800 */
[----:B------:R1:W-:Y:S06]  /*11160*/  MEMBAR.ALL.CTA ;  /* 0x0000000000007992 */ /* 0x0003ec0000008000 */
[----:B-1----:R-:W1:Y:S01]  /*11170*/  FENCE.VIEW.ASYNC.S ;  /* 0x00000000000073c6 */ /* 0x002e620000000000 */
[----:B------:R-:W-:Y:S01]  /*11180*/  IMAD.MOV.U32 R3, RZ, RZ, R82 ;  /* 0x000000ffff037224 */ /* 0x000fe200078e0052 */
[----:B--2---:R-:W-:Y:S01]  /*11190*/  @P1 SHF.R.U32.HI R3, RZ, R87, R24 ;  /* 0x00000057ff031219 */ /* 0x004fe20000011618 */
[----:B------:R-:W-:Y:S01]  /*111a0*/  IMAD.SHL.U32 R83, R80, 0x2, RZ ;  /* 0x0000000250537824 */ /* 0x000fe200078e00ff */
[-C--:B------:R-:W-:Y:S01]  /*111b0*/  ISETP.GE.AND P1, PT, R189, R88.reuse, PT ;  /* 0x00000058bd00720c */ /* 0x080fe20003f26270 */
[----:B------:R-:W-:Y:S01]  /*111c0*/  IMAD R92, R0, R85, RZ ;  /* 0x00000055005c7224 */ /* 0x000fe200078e02ff */
        /* <DEDUP_REMOVED lines=11> */
[----:B------:R-:W-:Y:S01]  /*11280*/  IMAD R91, R219, 0x40, R221 ;  /* 0x00000040db5b7824 */ /* 0x000fe200078e02dd */
[----:B------:R-:W-:Y:S01]  /*11290*/  SHF.R.S32.HI R82, RZ, 0x1f, R3 ;  /* 0x0000001fff527819 */ /* 0x000fe20000011403 */
[----:B------:R-:W-:Y:S01]  /*112a0*/  VIADD R0, R2, 0x38820 ;  /* 0x0003882002007836 */ /* 0x000fe20000000000 */
[----:B------:R-:W-:Y:S01]  /*112b0*/  LOP3.LUT R24, R83, 0x4, R24, 0xe2, !PT ;  /* 0x0000000453187812 */ /* 0x000fe200078ee218 */
[----:B------:R-:W-:Y:S01]  /*112c0*/  IMAD.SHL.U32 R83, R80, 0x8, RZ ;  /* 0x0000000850537824 */ /* 0x000fe200078e00ff */
[----:B------:R-:W-:Y:S01]  /*112d0*/  SEL R80, RZ, 0xffffffff, P0 ;  /* 0xffffffffff507807 */ /* 0x000fe20000000000 */
[----:B------:R-:W-:Y:S01]  /*112e0*/  IMAD R82, R82, UR4, RZ ;  /* 0x0000000452527c24 */ /* 0x000fe2000f8e02ff */
[----:B------:R-:W-:-:S02]  /*112f0*/  ISETP.GE.AND P0, PT, R213, R88, PT ;  /* 0x00000058d500720c */ /* 0x000fc40003f06270 */
[----:B------:R-:W-:Y:S01]  /*11300*/  LOP3.LUT R24, R83, 0x8, R24, 0xe2, !PT ;  /* 0x0000000853187812 */ /* 0x000fe200078ee218 */
[----:B------:R-:W-:Y:S01]  /*11310*/  IMAD.SHL.U32 R87, R80, 0x10, RZ ;  /* 0x0000001050577824 */ /* 0x000fe200078e00ff */
[----:B------:R-:W-:Y:S01]  /*11320*/  SHF.R.S32.HI R80, RZ, 0x1f, R81 ;  /* 0x0000001fff507819 */ /* 0x000fe20000011451 */
[----:B------:R-:W-:Y:S01]  /*11330*/  IMAD R83, R3, UR5, R82 ;  /* 0x0000000503537c24 */ /* 0x000fe2000f8e0252 */
[----:B------:R-:W-:Y:S01]  /*11340*/  ULDC.64 UR4, c[0x0][0xbd8] ;  /* 0x0002f60000047ab9 */ /* 0x000fe20000000a00 */
[----:B------:R-:W-:Y:S02]  /*11350*/  SEL R3, RZ, 0xffffffff, P0 ;  /* 0xffffffffff037807 */ /* 0x000fe40000000000 */
[----:B------:R-:W-:Y:S01]  /*11360*/  IMAD.IADD R21, R21, 0x1, R83 ;  /* 0x0000000115157824 */ /* 0x000fe200078e0253 */
[----:B------:R-:W-:Y:S01]  /*11370*/  ISETP.GE.AND P1, PT, R91, R92, PT ;  /* 0x0000005c5b00720c */ /* 0x000fe20003f26270 */
[----:B------:R-:W-:Y:S01]  /*11380*/  IMAD R80, R80, UR4, RZ ;  /* 0x0000000450507c24 */ /* 0x000fe2000f8e02ff */
[----:B------:R-:W-:Y:S01]  /*11390*/  LOP3.LUT R24, R87, 0x10, R24, 0xe2, !PT ;  /* 0x0000001057187812 */ /* 0x000fe200078ee218 */
[----:B------:R-:W-:Y:S01]  /*113a0*/  IMAD.WIDE.U32 R20, R81, UR4, R20 ;  /* 0x0000000451147c25 */ /* 0x000fe2000f8e0014 */
[----:B------:R-:W-:-:S02]  /*113b0*/  ISETP.GE.AND P0, PT, R225, R88, PT ;  /* 0x00000058e100720c */ /* 0x000fc40003f06270 */
[----:B------:R-:W-:Y:S01]  /*113c0*/  PRMT R0, RZ, 0x654, R0 ;  /* 0x00000654ff007816 */ /* 0x000fe20000000000 */
[----:B------:R-:W-:Y:S01]  /*113d0*/  IMAD R83, R81, UR5, R80 ;  /* 0x0000000551537c24 */ /* 0x000fe2000f8e0250 */
[----:B------:R-:W-:Y:S01]  /*113e0*/  ULDC.64 UR4, c[0x0][0xb80] ;  /* 0x0002e00000047ab9 */ /* 0x000fe20000000a00 */
[----:B------:R-:W-:Y:S01]  /*113f0*/  IMAD.SHL.U32 R3, R3, 0x20, RZ ;  /* 0x0000002003037824 */ /* 0x000fe200078e00ff */
[----:B------:R-:W-:Y:S01]  /*11400*/  LEA R89, P2, R20, UR4, 0x1 ;  /* 0x0000000414597c11 */ /* 0x000fe2000f8408ff */
[----:B------:R-:W-:Y:S01]  /*11410*/  IMAD.IADD R21, R21, 0x1, R83 ;  /* 0x0000000115157824 */ /* 0x000fe200078e0253 */
[----:B-1----:R1:W-:Y:S01]  /*11420*/  SYNCS.ARRIVE.TRANS64.RED.A1T0 RZ, [R0+URZ], RZ ;  /* 0x000000ff00ff79a7 */ /* 0x0023e2000810043f */
[----:B------:R-:W-:Y:S02]  /*11430*/  SHF.R.S32.HI R93, RZ, 0x1f, R214 ;  /* 0x0000001fff5d7819 */ /* 0x000fe400000114d6 */
[----:B------:R-:W-:Y:S01]  /*11440*/  LOP3.LUT R24, R3, 0x20, R24, 0xe2, !PT ;  /* 0x0000002003187812 */ /* 0x000fe200078ee218 */
[----:B------:R1:W2:Y:S01]  /*11450*/  SHFL.IDX PT, R80, R89, RZ, 0x181f ;  /* 0x00181fff59507589 */ /* 0x0002a200000e0000 */
[----:B------:R-:W-:-:S02]  /*11460*/  SEL R3, RZ, 0x40, P0 ;  /* 0x00000040ff037807 */ /* 0x000fc40000000000 */
[----:B------:R-:W-:Y:S02]  /*11470*/  ISETP.GE.AND P0, PT, R224, R88, PT ;  /* 0x00000058e000720c */ /* 0x000fe40003f06270 */
[----:B------:R-:W-:Y:S02]  /*11480*/  LEA.HI.X R90, R20, UR5, R21, 0x1, P2 ;  /* 0x00000005145a7c11 */ /* 0x000fe400090f0c15 */
[----:B------:R-:W-:Y:S02]  /*11490*/  LOP3.LUT R3, R24, R3, RZ, 0xfc, !PT ;  /* 0x0000000318037212 */ /* 0x000fe400078efcff */
[----:B------:R-:W-:Y:S01]  /*114a0*/  SEL R24, RZ, 0x80, P0 ;  /* 0x00000080ff187807 */ /* 0x000fe20000000000 */
[----:B------:R1:W3:Y:S01]  /*114b0*/  SHFL.IDX PT, R81, R90, RZ, 0x181f ;  /* 0x00181fff5a517589 */ /* 0x0002e200000e0000 */
[----:B------:R-:W-:Y:S02]  /*114c0*/  SHF.R.S32.HI R94, RZ, 0x1f, R215 ;  /* 0x0000001fff5e7819 */ /* 0x000fe400000114d7 */
[----:B------:R-:W-:-:S02]  /*114d0*/  LOP3.LUT R24, R3, R24, RZ, 0xfc, !PT ;  /* 0x0000001803187212 */ /* 0x000fc400078efcff */
[----:B------:R-:W-:Y:S02]  /*114e0*/  SHF.R.S32.HI R95, RZ, 0x1f, R216 ;  /* 0x0000001fff5f7819 */ /* 0x000fe400000114d8 */
[----:B------:R-:W-:Y:S01]  /*114f0*/  SHF.R.S32.HI R96, RZ, 0x1f, R217 ;  /* 0x0000001fff607819 */ /* 0x000fe200000114d9 */
[----:B-1----:R-:W-:Y:S06]  /*11500*/  @P1 BRA `(.L_x_1416) ;  /* 0x00000000007c1947 */ /* 0x002fec0003800000 */
        /* <DEDUP_REMOVED lines=21> */
[-C--:B--2---:R-:W-:Y:S02]  /*11660*/  @P0 LEA R12, P3, R225, R80.reuse, 0x1 ;  /* 0x00000050e10c0211 */ /* 0x084fe400078608ff */
        /* <DEDUP_REMOVED lines=9> */
.L_x_1416:
[----:B------:R-:W-:Y:S05]  /*11700*/  BSYNC B1 ;  /* 0x0000000000017941 */ /* 0x000fea0003800000 */
.L_x_1415:
[----:B------:R-:W-:Y:S01]  /*11710*/  VIADD R0, R91, 0x20 ;  /* 0x000000205b007836 */ /* 0x000fe20000000000 */
        /* <DEDUP_REMOVED lines=37> */
.L_x_1412:
[----:B------:R-:W2:Y:S01]  /*11970*/  S2R R0, SR_TID.X ;  /* 0x0000000000007919 */ /* 0x000ea20000002100 */
[----:B------:R-:W-:Y:S01]  /*11980*/  ULDC.64 UR4, c[0x0][0xd00] ;  /* 0x0003400000047ab9 */ /* 0x000fe20000000a00 */
[----:B------:R-:W-:Y:S01]  /*11990*/  IMAD.MOV.U32 R3, RZ, RZ, RZ ;  /* 0x000000ffff037224 */ /* 0x000fe200078e00ff */
[----:B------:R-:W-:Y:S01]  /*119a0*/  ISETP.NE.U32.AND P0, PT, RZ, UR4, PT ;  /* 0x00000004ff007c0c */ /* 0x000fe2000bf05070 */
[----:B------:R-:W3:Y:S01]  /*119b0*/  LDC R29, c[0x0][0xce8] ;  /* 0x00033a00ff1d7b82 */ /* 0x000ee20000000800 */
[----:B------:R-:W-:Y:S02]  /*119c0*/  IADD3 R4, P1, R210, UR4, RZ ;  /* 0x00000004d2047c10 */ /* 0x000fe4000ff3e0ff */
[----:B------:R-:W-:Y:S02]  /*119d0*/  ISETP.NE.AND.EX P0, PT, RZ, UR5, PT, P0 ;  /* 0x00000005ff007c0c */ /* 0x000fe4000bf05300 */
[----:B------:R-:W-:Y:S01]  /*119e0*/  IADD3.X R5, R211, UR5, RZ, P1, !PT ;  /* 0x00000005d3057c10 */ /* 0x000fe20008ffe4ff */
[----:B------:R-:W-:-:S02]  /*119f0*/  ULDC.64 UR4, c[0x0][0xd08] ;  /* 0x0003420000047ab9 */ /* 0x000fc40000000a00 */
[----:B------:R-:W-:-:S04]  /*11a00*/  ISETP.NE.U32.AND P1, PT, RZ, UR4, PT ;  /* 0x00000004ff007c0c */ /* 0x000fc8000bf25070 */
[----:B------:R-:W-:-:S04]  /*11a10*/  ISETP.NE.AND.EX P1, PT, RZ, UR5, PT, P1 ;  /* 0x00000005ff007c0c */ /* 0x000fc8000bf25310 */
[----:B------:R4:W5:Y:S09]  /*11a20*/  @P0 LDG.E R3, desc[UR40][R4.64] ;  /* 0x0000002804030981 */ /* 0x000972000c1e1900 */
[----:B------:R-:W-:Y:S01]  /*11a30*/  @P1 IADD3 R210, P2, R210, UR4, RZ ;  /* 0x00000004d2d21c10 */ /* 0x000fe2000ff5e0ff */
[----:B------:R-:W-:Y:S01]  /*11a40*/  ULDC UR4, c[0x0][0xb88] ;  /* 0x0002e20000047ab9 */ /* 0x000fe20000000800 */
[----:B--2---:R-:W-:-:S02]  /*11a50*/  VIADD R6, R0, 0xffffff80 ;  /* 0xffffff8000067836 */ /* 0x004fc40000000000 */
[----:B------:R-:W-:Y:S01]  /*11a60*/  @P1 IADD3.X R211, R211, UR5, RZ, P2, !PT ;  /* 0x00000005d3d31c10 */ /* 0x000fe200097fe4ff */
[----:B------:R-:W-:-:S06]  /*11a70*/  IMAD.U32 R0, RZ, RZ, UR4 ;  /* 0x00000004ff007e24 */ /* 0x000fcc000f8e00ff */
[----:B------:R4:W5:Y:S01]  /*11a80*/  @P1 LDG.E R0, desc[UR40][R210.64] ;  /* 0x00000028d2001981 */ /* 0x000962000c1e1900 */
[----:B------:R-:W-:Y:S01]  /*11a90*/  ISETP.GE.AND P2, PT, R6, 0x40, PT ;  /* 0x000000400600780c */ /* 0x000fe20003f46270 */
[----:B------:R-:W-:-:S12]  /*11aa0*/  @P1 BRA `(.L_x_1418) ;  /* 0x0000000000101947 */ /* 0x000fd80003800000 */
[----:B------:R-:W-:Y:S05]  /*11ab0*/  @!P0 BRA `(.L_x_1418) ;  /* 0x00000000000c8947 */ /* 0x000fea0003800000 */
[----:B------:R-:W2:Y:S04]  /*11ac0*/  LDG.E R7, desc[UR40][R4.64] ;  /* 0x0000002804077981 */ /* 0x000ea8000c1e1900 */
[----:B-----5:R-:W2:Y:S02]  /*11ad0*/  LDG.E R0, desc[UR40][R4.64+0x4] ;  /* 0x0000042804007981 */ /* 0x020ea4000c1e1900 */
[----:B--2---:R-:W-:-:S07]  /*11ae0*/  IMAD.IADD R0, R0, 0x1, -R7 ;  /* 0x0000000100007824 */ /* 0x004fce00078e0a07 */
.L_x_1418:
[----:B------:R-:W-:Y:S01]  /*11af0*/  BSSY B1, `(.L_x_1419) ;  /* 0x000002e000017945 */ /* 0x000fe20003800000 */
[----:B------:R-:W-:Y:S02]  /*11b00*/  SHF.R.S32.HI R13, RZ, 0x1f, R209 ;  /* 0x0000001fff0d7819 */ /* 0x000fe400000114d1 */
[----:B------:R-:W-:Y:S02]  /*11b10*/  SEL R15, R212, RZ, !P0 ;  /* 0x000000ffd40f7207 */ /* 0x000fe40004000000 */
[----:B------:R-:W-:Y:S02]  /*11b20*/  SEL R222, R222, RZ, !P0 ;  /* 0x000000ffdede7207 */ /* 0x000fe40004000000 */
[----:B-----5:R-:W-:Y:S01]  /*11b30*/  SHF.R.S32.HI R10, RZ, 0x1f, R3 ;  /* 0x0000001fff0a7819 */ /* 0x020fe20000011403 */
[----:B------:R-:W-:Y:S06]  /*11b40*/  @P2 BRA `(.L_x_1420) ;  /* 0x0000000000a02947 */ /* 0x000fec0003800000 */
[----:B----4-:R-:W2:Y:S01]  /*11b50*/  S2R R4, SR_TID.X ;  /* 0x0000000000047919 */ /* 0x010ea20000002100 */
[----:B------:R-:W4:Y:S02]  /*11b60*/  LDC R11, c[0x0][0xce8] ;  /* 0x00033a00ff0b7b82 */ /* 0x000f240000000800 */
[----:B----4-:R-:W-:Y:S02]  /*11b70*/  IMAD R5, R0, R11, RZ ;  /* 0x0000000b00057224 */ /* 0x010fe400078e02ff */
[----:B--2---:R-:W-:-:S04]  /*11b80*/  IMAD R4, R219, 0x40, R4 ;  /* 0x00000040db047824 */ /* 0x004fc800078e0204 */
[----:B------:R-:W-:-:S05]  /*11b90*/  VIADD R12, R4, 0xffffff80 ;  /* 0xffffff80040c7836 */ /* 0x000fca0000000000 */
[----:B------:R-:W-:-:S13]  /*11ba0*/  ISETP.GE.AND P0, PT, R12, R5, PT ;  /* 0x000000050c00720c */ /* 0x000fda0003f06270 */
[----:B------:R-:W-:Y:S05]  /*11bb0*/  @P0 BRA `(.L_x_1420) ;  /* 0x0000000000840947 */ /* 0x000fea0003800000 */
[----:B------:R-:W-:Y:S01]  /*11bc0*/  ISETP.NE.AND P0, PT, R11, 0x1, PT ;  /* 0x000000010b00780c */ /* 0x000fe20003f05270 */
[----:B------:R-:W-:Y:S01]  /*11bd0*/  ULDC.64 UR4, c[0x0][0xc90] ;  /* 0x0003240000047ab9 */ /* 0x000fe20000000a00 */
[----:B------:R-:W-:Y:S02]  /*11be0*/  IMAD.MOV.U32 R4, RZ, RZ, R3 ;  /* 0x000000ffff047224 */ /* 0x000fe400078e0003 */
[----:B------:R-:W-:Y:S02]  /*11bf0*/  IMAD R8, R13, UR4, RZ ;  /* 0x000000040d087c24 */ /* 0x000fe4000f8e02ff */
[----:B------:R-:W-:Y:S02]  /*11c00*/  IMAD.MOV.U32 R5, RZ, RZ, R10 ;  /* 0x000000ffff057224 */ /* 0x000fe400078e000a */
[----:B------:R-:W-:Y:S02]  /*11c10*/  IMAD.MOV.U32 R7, RZ, RZ, R12 ;  /* 0x000000ffff077224 */ /* 0x000fe400078e000c */
[----:B------:R-:W-:-:S03]  /*11c20*/  IMAD.WIDE.U32 R4, R209, UR4, R4 ;  /* 0x00000004d1047c25 */ /* 0x000fc6000f8e0004 */
[----:B------:R-:W2:Y:S08]  /*11c30*/  @P0 LDC R9, c[0x0][0xcec] ;  /* 0x00033b00ff090b82 */ /* 0x000eb00000000800 */
[----:B------:R-:W4:Y:S01]  /*11c40*/  @P0 LDC R21, c[0x0][0xcf0] ;  /* 0x00033c00ff150b82 */ /* 0x000f220000000800 */
[----:B--2---:R-:W-:-:S04]  /*11c50*/  @P0 IMAD.HI.U32 R6, R12, R9, RZ ;  /* 0x000000090c060227 */ /* 0x004fc800078e00ff */
        /* <DEDUP_REMOVED lines=23> */
.L_x_1420:
[----:B------:R-:W-:Y:S05]  /*11dd0*/  BSYNC B1 ;  /* 0x0000000000017941 */ /* 0x000fea0003800000 */
.L_x_1419:
[----:B---3--:R-:W-:Y:S01]  /*11de0*/  ISETP.NE.AND P0, PT, R29, 0x1, PT ;  /* 0x000000011d00780c */ /* 0x008fe20003f05270 */
[----:B-1----:R-:W1:Y:S01]  /*11df0*/  LDC R24, c[0x0][0xbc8] ;  /* 0x0002f200ff187b82 */ /* 0x002e620000000800 */
[----:B------:R-:W-:Y:S01]  /*11e00*/  ULDC.64 UR4, c[0x0][0xba0] ;  /* 0x0002e80000047ab9 */ /* 0x000fe20000000a00 */
[----:B------:R-:W-:Y:S01]  /*11e10*/  IMAD R31, R0, R29, RZ ;  /* 0x0000001d001f7224 */ /* 0x000fe200078e02ff */
[----:B------:R-:W-:Y:S01]  /*11e20*/  BSSY B1, `(.L_x_1421) ;  /* 0x000006b000017945 */ /* 0x000fe20003800000 */
[----:B--2---:R-:W-:Y:S01]  /*11e30*/  IMAD R6, R10, UR4, RZ ;  /* 0x000000040a067c24 */ /* 0x004fe2000f8e02ff */
[----:B------:R-:W-:Y:S01]  /*11e40*/  SHF.R.S32.HI R32, RZ, 0x1f, R214 ;  /* 0x0000001fff207819 */ /* 0x000fe200000114d6 */
[C---:B----4-:R-:W-:Y:S01]  /*11e50*/  IMAD.WIDE.U32 R4, R3.reuse, UR4, RZ ;  /* 0x0000000403047c25 */ /* 0x050fe2000f8e00ff */
[----:B------:R-:W-:Y:S02]  /*11e60*/  SHF.R.S32.HI R33, RZ, 0x1f, R215 ;  /* 0x0000001fff217819 */ /* 0x000fe400000114d7 */
[----:B------:R-:W-:Y:S01]  /*11e70*/  SHF.R.S32.HI R34, RZ, 0x1f, R216 ;  /* 0x0000001fff227819 */ /* 0x000fe200000114d8 */
[----:B------:R-:W-:Y:S01]  /*11e80*/  IMAD R3, R3, UR5, R6 ;  /* 0x0000000503037c24 */ /* 0x000fe2000f8e0206 */
[----:B------:R-:W-:Y:S01]  /*11e90*/  ULDC.64 UR4, c[0x0][0xbe8] ;  /* 0x0002fa0000047ab9 */ /* 0x000fe20000000a00 */
[----:B------:R-:W2:Y:S01]  /*11ea0*/  @P0 LDC R7, c[0x0][0xcec] ;  /* 0x00033b00ff070b82 */ /* 0x000ea20000000800 */
[----:B------:R-:W-:Y:S01]  /*11eb0*/  IMAD R6, R13, UR4, RZ ;  /* 0x000000040d067c24 */ /* 0x000fe2000f8e02ff */
[----:B------:R-:W-:Y:S01]  /*11ec0*/  SHF.R.S32.HI R35, RZ, 0x1f, R217 ;  /* 0x0000001fff237819 */ /* 0x000fe200000114d9 */
[----:B------:R-:W-:-:S02]  /*11ed0*/  IMAD.IADD R5, R5, 0x1, R3 ;  /* 0x0000000105057824 */ /* 0x000fc400078e0203 */
[C---:B------:R-:W-:Y:S02]  /*11ee0*/  IMAD R3, R209.reuse, UR5, R6 ;  /* 0x00000005d1037c24 */ /* 0x040fe4000f8e0206 */
[----:B------:R-:W-:Y:S01]  /*11ef0*/  IMAD.WIDE.U32 R4, R209, UR4, R4 ;  /* 0x00000004d1047c25 */ /* 0x000fe2000f8e0004 */
[----:B------:R-:W3:Y:S01]  /*11f00*/  @P0 LDC R9, c[0x0][0xcf0] ;  /* 0x00033c00ff090b82 */ /* 0x000ee20000000800 */
[----:B------:R-:W-:Y:S02]  /*11f10*/  ULDC.64 UR4, c[0x0][0xbf0] ;  /* 0x0002fc0000047ab9 */ /* 0x000fe40000000a00 */
        /* <DEDUP_REMOVED lines=8> */
[----:B------:R-:W-:-:S02]  /*11fa0*/  IMAD R3, R15, UR5, R3 ;  /* 0x000000050f037c24 */ /* 0x000fc4000f8e0203 */
[----:B------:R-:W-:Y:S01]  /*11fb0*/  IMAD.WIDE.U32 R4, R15, UR4, R4 ;  /* 0x000000040f047c25 */ /* 0x000fe2000f8e0004 */
[----:B------:R-:W-:Y:S01]  /*11fc0*/  SEL R11, RZ, 0xffffffff, P1 ;  /* 0xffffffffff0b7807 */ /* 0x000fe20000800000 */
[----:B------:R-:W-:Y:S02]  /*11fd0*/  ULDC.64 UR4, c[0x0][0xbe0] ;  /* 0x0002f80000047ab9 */ /* 0x000fe40000000a00 */
[----:B--2---:R-:W-:Y:S01]  /*11fe0*/  @P0 IMAD.HI.U32 R6, R8, R7, RZ ;  /* 0x0000000708060227 */ /* 0x004fe200078e00ff */
[----:B------:R-:W-:Y:S02]  /*11ff0*/  SEL R7, RZ, 0x1, P2 ;  /* 0x00000001ff077807 */ /* 0x000fe40001000000 */
[----:B------:R-:W-:Y:S01]  /*12000*/  ISETP.GE.AND P2, PT, R216, R24, PT ;  /* 0x00000018d800720c */ /* 0x000fe20003f46270 */
[----:B------:R-:W-:Y:S02]  /*12010*/  IMAD.SHL.U32 R10, R10, 0x2, RZ ;  /* 0x000000020a0a7824 */ /* 0x000fe400078e00ff */
[----:B------:R-:W-:-:S02]  /*12020*/  IMAD.IADD R5, R5, 0x1, R3 ;  /* 0x0000000105057824 */ /* 0x000fc400078e0203 */
        /* <DEDUP_REMOVED lines=9> */
[-C--:B------:R-:W-:Y:S02]  /*120c0*/  ISETP.GE.AND P0, PT, R214, R24.reuse, PT ;  /* 0x00000018d600720c */ /* 0x080fe40003f06270 */
[----:B------:R-:W-:Y:S01]  /*120d0*/  ISETP.GE.AND P2, PT, R224, R24, PT ;  /* 0x00000018e000720c */ /* 0x000fe20003f46270 */
[----:B------:R-:W-:-:S02]  /*120e0*/  IMAD.SHL.U32 R10, R10, 0x4, RZ ;  /* 0x000000040a0a7824 */ /* 0x000fc400078e00ff */
        /* <DEDUP_REMOVED lines=62> */
.L_x_1422:
[----:B------:R-:W-:Y:S05]  /*124d0*/  BSYNC B1 ;  /* 0x0000000000017941 */ /* 0x000fea0003800000 */
.L_x_1421:
[----:B------:R-:W-:Y:S01]  /*124e0*/  VIADD R0, R30, 0x20 ;  /* 0x000000201e007836 */ /* 0x000fe20000000000 */
[----:B---34-:R3:W4:Y:S04]  /*124f0*/  SHFL.IDX PT, R7, R3, 0x1, 0x181f ;  /* 0x00381f0003077f89 */ /* 0x01872800000e0000 */
        /* <DEDUP_REMOVED lines=34> */
.L_x_1417:
[----:B------:R-:W-:Y:S05]  /*12720*/  BSYNC B0 ;  /* 0x0000000000007941 */ /* 0x000fea0003800000 */
.L_x_1411:
[----:B------:R-:W-:Y:S02]  /*12730*/  ULDC UR4, c[0x0][0xd3c] ;  /* 0x00034f0000047ab9 */ /* 0x000fe40000000800 */
[----:B------:R-:W-:-:S13]  /*12740*/  ISETP.GE.AND P0, PT, R27, UR4, PT ;  /* 0x000000041b007c0c */ /* 0x000fda000bf06270 */
[----:B------:R-:W-:Y:S05]  /*12750*/  @!P0 BRA `(.L_x_1423) ;  /* 0xfffffee800bc8947 */ /* 0x000fea000383ffff */
[----:B------:R-:W-:Y:S05]  /*12760*/  BRA `(.L_x_1310) ;  /* 0x0000009800c47947 */ /* 0x000fea0003800000 */
.L_x_1308:
        /* <DEDUP_REMOVED lines=18> */
.L_x_1424:
        /* <DEDUP_REMOVED lines=42> */
.L_x_1430:
        /* <DEDUP_REMOVED lines=12> */
.L_x_1429:
[----:B------:R-:W-:Y:S05]  /*12bf0*/  BSYNC B0 ;  /* 0x0000000000007941 */ /* 0x000fea0003800000 */
.L_x_1428:
        /* <DEDUP_REMOVED lines=22> */
.L_x_1426:
        /* <DEDUP_REMOVED lines=16> */
.L_x_1431:
        /* <DEDUP_REMOVED lines=25> */
.L_x_1427:
[----:B------:R-:W-:Y:S02]  /*12ff0*/  IMAD.MOV.U32 R17, RZ, RZ, RZ ;  /* 0x000000ffff117224 */ /* 0x000fe400078e00ff */
[----:B------:R-:W-:Y:S02]  /*13000*/  IMAD.U32 R16, RZ, RZ, UR6 ;  /* 0x00000006ff107e24 */ /* 0x000fe4000f8e00ff */
[----:B------:R-:W-:-:S07]  /*13010*/  IMAD.MOV.U32 R18, RZ, RZ, RZ ;  /* 0x000000ffff127224 */ /* 0x000fce00078e00ff */
.L_x_1432:
[----:B------:R-:W-:-:S13]  /*13020*/  ISETP.NE.AND P0, PT, R5, RZ, PT ;  /* 0x000000ff0500720c */ /* 0x000fda0003f05270 */
[----:B------:R-:W0:Y:S01]  /*13030*/  @!P0 S2R R3, SR_CgaCtaId ;  /* 0x0000000000038919 */ /* 0x000e220000008800 */
[----:B------:R-:W-:-:S04]  /*13040*/  @!P0 MOV R0, 0x400 ;  /* 0x0000040000008802 */ /* 0x000fc80000000f00 */
[----:B0-----:R-:W-:-:S05]  /*13050*/  @!P0 LEA R0, R3, R0, 0x18 ;  /* 0x0000000003008211 */ /* 0x001fca00078ec0ff */
[----:B------:R2:W-:Y:S01]  /*13060*/  @!P0 STS.128 [R0+0x388d0], R16 ;  /* 0x0388d01000008388 */ /* 0x0005e20000000c00 */
[----:B------:R-:W-:Y:S06]  /*13070*/  BAR.ARV 0x5, 0x180 ;  /* 0x0146000000007b1d */ /* 0x000fec0000002000 */
.L_x_1425:
        /* <DEDUP_REMOVED lines=16> */
[C---:B0-----:R-:W-:Y:S02]  /*13180*/  LOP3.LUT R2, R0.reuse, 0x1f8, RZ, 0xc0, !PT ;  /* 0x000001f800027812 */ /* 0x041fe400078ec0ff */
        /* <DEDUP_REMOVED lines=14> */
[----:B------:R-:W-:Y:S01]  /*13270*/  STL [R1+0x20], R2 ;  /* 0x0000200201007387 */ /* 0x000fe20000100800 */
[C---:B------:R-:W-:Y:S02]  /*13280*/  LOP3.LUT R4, R0.reuse, 0x100, RZ, 0xfc, !PT ;  /* 0x0000010000047812 */ /* 0x040fe400078efcff */
[C---:B-1----:R-:W-:Y:S01]  /*13290*/  LOP3.LUT R3, R0.reuse, 0x80, RZ, 0xfc, !PT ;  /* 0x0000008000037812 */ /* 0x042fe200078efcff */
[----:B------:R-:W-:Y:S01]  /*132a0*/  STL [R1+0x10], RZ ;  /* 0x000010ff01007387 */ /* 0x000fe20000100800 */
[----:B------:R-:W-:-:S03]  /*132b0*/  LOP3.LUT R3, R0, 0x140, RZ, 0xfc, !PT ;  /* 0x0000014000037812 */ /* 0x000fc600078efcff */
[----:B------:R-:W-:Y:S04]  /*132c0*/  STL [R1+0xc], RZ ;  /* 0x00000cff01007387 */ /* 0x000fe80000100800 */
[----:B------:R0:W-:Y:S02]  /*132d0*/  STL [R1+0x1c], R2 ;  /* 0x00001c0201007387 */ /* 0x0001e40000100800 */
[C---:B0-----:R-:W-:Y:S02]  /*132e0*/  LOP3.LUT R2, R0.reuse, 0xc0, RZ, 0xfc, !PT ;  /* 0x000000c000027812 */ /* 0x041fe400078efcff */
[C---:B------:R-:W-:Y:S02]  /*132f0*/  LOP3.LUT R2, R0.reuse, 0x180, RZ, 0xfc, !PT ;  /* 0x0000018000027812 */ /* 0x040fe400078efcff */
[----:B------:R-:W-:-:S07]  /*13300*/  LOP3.LUT R0, R0, 0x1c0, RZ, 0xfc, !PT ;  /* 0x000001c000007812 */ /* 0x000fce00078efcff */
.L_x_1603:
[----:B01----:R-:W0:Y:S02]  /*13310*/  LDC.64 R2, c[0x0][0xd88] ;  /* 0x00036200ff027b82 */ /* 0x003e240000000a00 */
[----:B0-----:R-:W-:-:S05]  /*13320*/  IMAD.WIDE R2, R19, 0x4, R2 ;  /* 0x0000000413027825 */ /* 0x001fca00078e0202 */
[----:B--2---:R-:W2:Y:S01]  /*13330*/  LDG.E R15, desc[UR40][R2.64] ;  /* 0x00000028020f7981 */ /* 0x004ea2000c1e1900 */
[----:B------:R-:W-:Y:S05]  /*13340*/  YIELD ;  /* 0x0000000000007946 */ /* 0x000fea0003800000 */
[----:B------:R-:W-:Y:S01]  /*13350*/  ULDC.64 UR4, c[0x0][0xb20] ;  /* 0x0002c80000047ab9 */ /* 0x000fe20000000a00 */
[----:B---3--:R-:W-:Y:S01]  /*13360*/  IMAD.MOV.U32 R0, RZ, RZ, RZ ;  /* 0x000000ffff007224 */ /* 0x008fe200078e00ff */
[----:B------:R-:W-:Y:S02]  /*13370*/  ISETP.NE.U32.AND P0, PT, RZ, UR4, PT ;  /* 0x00000004ff007c0c */ /* 0x000fe4000bf05070 */
[----:B------:R-:W-:Y:S01]  /*13380*/  CS2R R8, SRZ ;  /* 0x0000000000087805 */ /* 0x000fe2000001ff00 */
[----:B------:R-:W-:Y:S01]  /*13390*/  ULDC.64 UR10, c[0x0][0xb10] ;  /* 0x0002c400000a7ab9 */ /* 0x000fe20000000a00 */
[----:B------:R-:W-:Y:S01]  /*133a0*/  ULDC.64 UR8, c[0x0][0xb08] ;  /* 0x0002c20000087ab9 */ /* 0x000fe20000000a00 */
[----:B------:R-:W-:Y:S01]  /*133b0*/  ISETP.NE.AND.EX P0, PT, RZ, UR5, PT, P0 ;  /* 0x00000005ff007c0c */ /* 0x000fe2000bf05300 */
[----:B------:R-:W-:Y:S01]  /*133c0*/  ULDC.64 UR6, c[0x0][0xb00] ;  /* 0x0002c00000067ab9 */ /* 0x000fe20000000a00 */
        /* <DEDUP_REMOVED lines=17> */
[----:B------:R-:W-:Y:S02]  /*134e0*/  ISETP.NE.U32.AND P1, PT, RZ, UR8, PT ;  /* 0x00000008ff007c0c */ /* 0x000fe4000bf25070 */
[----:B-1----:R-:W-:-:S02]  /*134f0*/  IADD3 R2, P4, R14, UR4, RZ ;  /* 0x000000040e027c10 */ /* 0x002fc4000ff9e0ff */
[----:B------:R-:W-:Y:S02]  /*13500*/  ISETP.NE.AND.EX P0, PT, RZ, UR7, PT, P0 ;  /* 0x00000007ff007c0c */ /* 0x000fe4000bf05300 */
[C---:B------:R-:W-:Y:S02]  /*13510*/  IADD3.X R3, R13.reuse, UR5, RZ, P4, !PT ;  /* 0x000000050d037c10 */ /* 0x040fe4000a7fe4ff */
[C---:B0-----:R-:W-:Y:S02]  /*13520*/  IADD3 R4, P4, R14.reuse, UR8, RZ ;  /* 0x000000080e047c10 */ /* 0x041fe4000ff9e0ff */
[----:B------:R-:W-:Y:S01]  /*13530*/  ISETP.NE.AND.EX P1, PT, RZ, UR9, PT, P1 ;  /* 0x00000009ff007c0c */ /* 0x000fe2000bf25310 */
[----:B------:R-:W2:Y:S01]  /*13540*/  @P2 LDG.E R8, desc[UR40][R2.64] ;  /* 0x0000002802082981 */ /* 0x000ea2000c1e1900 */
[----:B------:R-:W-:Y:S01]  /*13550*/  IADD3.X R5, R13, UR9, RZ, P4, !PT ;  /* 0x000000090d057c10 */ /* 0x000fe2000a7fe4ff */
[----:B------:R-:W-:Y:S01]  /*13560*/  ULDC UR4, c[0x0][0x288] ;  /* 0x0000a20000047ab9 */ /* 0x000fe20000000800 */
[----:B------:R-:W-:-:S02]  /*13570*/  @P3 IADD3 R10, P4, R14, UR10, RZ ;  /* 0x0000000a0e0a3c10 */ /* 0x000fc4000ff9e0ff */
[----:B------:R-:W-:Y:S02]  /*13580*/  IADD3 R6, P5, R14, UR6, RZ ;  /* 0x000000060e067c10 */ /* 0x000fe4000ffbe0ff */
[C---:B------:R-:W-:Y:S02]  /*13590*/  @P3 IADD3.X R11, R13.reuse, UR11, RZ, P4, !PT ;  /* 0x0000000b0d0b3c10 */ /* 0x040fe4000a7fe4ff */
[----:B------:R-:W-:-:S03]  /*135a0*/  IADD3.X R7, R13, UR7, RZ, P5, !PT ;  /* 0x000000070d077c10 */ /* 0x000fc6000affe4ff */
        /* <DEDUP_REMOVED lines=12> */
[----:B------:R-:W-:Y:S02]  /*13670*/  ULDC UR5, c[0x0][0x348] ;  /* 0x0000d20000057ab9 */ /* 0x000fe40000000800 */
        /* <DEDUP_REMOVED lines=9> */
.L_x_1434:
[----:B------:R-:W-:Y:S01]  /*13710*/  IMAD.MOV.U32 R11, RZ, RZ, R15 ;  /* 0x000000ffff0b7224 */ /* 0x000fe200078e000f */
[----:B------:R-:W-:Y:S01]  /*13720*/  ULDC.64 UR4, c[0x0][0xb18] ;  /* 0x0002c60000047ab9 */ /* 0x000fe20000000a00 */
[----:B0----5:R-:W-:Y:S01]  /*13730*/  IMAD.IADD R2, R12, 0x1, R0 ;  /* 0x000000010c027824 */ /* 0x021fe200078e0200 */
[----:B------:R-:W-:Y:S02]  /*13740*/  ISETP.NE.U32.AND P2, PT, RZ, UR4, PT ;  /* 0x00000004ff007c0c */ /* 0x000fe4000bf45070 */
[----:B------:R0:W-:Y:S02]  /*13750*/  STL [R1+0x14], R11 ;  /* 0x0000140b01007387 */ /* 0x0001e40000100800 */
[----:B------:R-:W-:Y:S02]  /*13760*/  ISETP.NE.AND.EX P2, PT, RZ, UR5, PT, P2 ;  /* 0x00000005ff007c0c */ /* 0x000fe4000bf45320 */
[----:B------:R0:W-:Y:S11]  /*13770*/  STL [R1+0x28], R2 ;  /* 0x0000280201007387 */ /* 0x0001f60000100800 */
[----:B0-----:R-:W-:Y:S05]  /*13780*/  @!P2 BRA `(.L_x_1435) ;  /* 0x000000000010a947 */ /* 0x001fea0003800000 */
[----:B------:R-:W-:-:S04]  /*13790*/  IADD3 R2, P0, R14, UR4, RZ ;  /* 0x000000040e027c10 */ /* 0x000fc8000ff1e0ff */
[----:B------:R-:W-:-:S05]  /*137a0*/  IADD3.X R3, R13, UR5, RZ, P0, !PT ;  /* 0x000000050d037c10 */ /* 0x000fca00087fe4ff */
[----:B------:R0:W5:Y:S01]  /*137b0*/  LDG.E R8, desc[UR40][R2.64] ;  /* 0x0000002802087981 */ /* 0x000162000c1e1900 */
[----:B------:R-:W-:Y:S05]  /*137c0*/  BRA `(.L_x_1436) ;  /* 0x0000000000107947 */ /* 0x000fea0003800000 */
.L_x_1435:
[----:B------:R-:W-:Y:S05]  /*137d0*/  @!P0 BRA `(.L_x_1436) ;  /* 0x00000000000c8947 */ /* 0x000fea0003800000 */
[----:B------:R-:W2:Y:S04]  /*137e0*/  LDG.E R8, desc[UR40][R6.64] ;  /* 0x0000002806087981 */ /* 0x000ea8000c1e1900 */
[----:B------:R-:W2:Y:S02]  /*137f0*/  LDG.E R6, desc[UR40][R6.64+0x4] ;  /* 0x0000042806067981 */ /* 0x000ea4000c1e1900 */
[----:B--2---:R-:W-:-:S07]  /*13800*/  IMAD.IADD R8, R6, 0x1, -R8 ;  /* 0x0000000106087824 */ /* 0x004fce00078e0a08 */
.L_x_1436:
[----:B0-----:R-:W2:Y:S01]  /*13810*/  @P1 LDG.E R2, desc[UR40][R4.64] ;  /* 0x0000002804021981 */ /* 0x001ea2000c1e1900 */
[----:B-----5:R-:W-:-:S03]  /*13820*/  IMAD.IADD R0, R8, 0x1, -R0 ;  /* 0x0000000108007824 */ /* 0x020fc600078e0a00 */
[----:B------:R-:W2:Y:S01]  /*13830*/  @P1 LDG.E R4, desc[UR40][R4.64+0x4] ;  /* 0x0000042804041981 */ /* 0x000ea2000c1e1900 */
[----:B------:R-:W-:Y:S01]  /*13840*/  BSSY B0, `(.L_x_1437) ;  /* 0x00001c7000007945 */ /* 0x000fe20003800000 */
[----:B--2---:R-:W-:-:S04]  /*13850*/  @P1 IMAD.IADD R10, R4, 0x1, -R2 ;  /* 0x00000001040a1824 */ /* 0x004fc800078e0a02 */
[----:B------:R-:W-:-:S04]  /*13860*/  IMAD.IADD R3, R0, 0x1, R10 ;  /* 0x0000000100037824 */ /* 0x000fc800078e020a */
[----:B------:R-:W-:Y:S01]  /*13870*/  VIADD R2, R3, 0x3f ;  /* 0x0000003f03027836 */ /* 0x000fe20000000000 */
[----:B------:R0:W-:Y:S04]  /*13880*/  STL [R1+0x64], R3 ;  /* 0x0000640301007387 */ /* 0x0001e80000100800 */
[----:B0-----:R-:W-:-:S04]  /*13890*/  SHF.R.S32.HI R3, RZ, 0x1f, R2 ;  /* 0x0000001fff037819 */ /* 0x001fc80000011402 */
[----:B------:R-:W-:-:S04]  /*138a0*/  LEA.HI R3, R3, R2, RZ, 0x6 ;  /* 0x0000000203037211 */ /* 0x000fc800078f30ff */
[----:B------:R-:W-:-:S04]  /*138b0*/  LOP3.LUT R2, R3, 0xffffffc0, RZ, 0xc0, !PT ;  /* 0xffffffc003027812 */ /* 0x000fc800078ec0ff */
[----:B------:R-:W-:Y:S01]  /*138c0*/  VIADDMNMX R10, R2, -R0, R10, PT ;  /* 0x80000000020a7246 */ /* 0x000fe2000380010a */
[----:B------:R-:W-:-:S05]  /*138d0*/  IMAD.MOV R2, RZ, RZ, -R0 ;  /* 0x000000ffff027224 */ /* 0x000fca00078e0a00 */
[----:B------:R-:W-:-:S04]  /*138e0*/  VIMNMX R2, RZ, R2, !PT ;  /* 0x00000002ff027248 */ /* 0x000fc80007fe0100 */
[----:B------:R-:W-:Y:S02]  /*138f0*/  ISETP.GT.AND P0, PT, R10, R2, PT ;  /* 0x000000020a00720c */ /* 0x000fe40003f04270 */
[----:B------:R-:W-:-:S11]  /*13900*/  SHF.R.U32.HI R2, RZ, 0x6, R2 ;  /* 0x00000006ff027819 */ /* 0x000fd60000011602 */
[----:B------:R-:W-:-:S05]  /*13910*/  @P0 VIADD R10, R10, 0x3f ;  /* 0x0000003f0a0a0836 */ /* 0x000fca0000000000 */
[----:B------:R-:W-:-:S04]  /*13920*/  @P0 SHF.R.S32.HI R0, RZ, 0x1f, R10 ;  /* 0x0000001fff000819 */ /* 0x000fc8000001140a */
[----:B------:R-:W-:Y:S02]  /*13930*/  @P0 LEA.HI R10, R0, R10, RZ, 0x6 ;  /* 0x0000000a000a0211 */ /* 0x000fe400078f30ff */
[----:B------:R-:W-:Y:S01]  /*13940*/  SHF.R.S32.HI R0, RZ, 0x6, R3 ;  /* 0x00000006ff007819 */ /* 0x000fe20000011403 */
[----:B------:R-:W-:Y:S01]  /*13950*/  IMAD.MOV.U32 R7, RZ, RZ, R2 ;  /* 0x000000ffff077224 */ /* 0x000fe200078e0002 */
[----:B------:R-:W-:-:S03]  /*13960*/  @P0 SHF.R.S32.HI R7, RZ, 0x6, R10 ;  /* 0x00000006ff070819 */ /* 0x000fc6000001140a */
[----:B------:R0:W-:Y:S01]  /*13970*/  STL [R1+0x3c], R0 ;  /* 0x00003c0001007387 */ /* 0x0001e20000100800 */
[----:B------:R-:W-:Y:S02]  /*13980*/  ISETP.GT.AND P2, PT, R7, R2, PT ;  /* 0x000000020700720c */ /* 0x000fe40003f44270 */
[----:B------:R-:W-:-:S11]  /*13990*/  PLOP3.LUT P0, PT, PT, PT, PT, 0x80, 0x0 ;  /* 0x000000000000781c */ /* 0x000fd60003f0f070 */
[----:B0-----:R-:W-:Y:S05]  /*139a0*/  @!P2 BRA `(.L_x_1438) ;  /* 0x0000001800c0a947 */ /* 0x001fea0003800000 */
[----:B------:R-:W-:Y:S01]  /*139b0*/  UMOV UR4, 0xffffffff ;  /* 0xffffffff00047882 */ /* 0x000fe20000000000 */
[----:B------:R-:W-:Y:S02]  /*139c0*/  SEL R0, R11, RZ, !P1 ;  /* 0x000000ff0b007207 */ /* 0x000fe40004800000 */
[----:B------:R-:W-:Y:S05]  /*139d0*/  BRA.DIV UR4, `(.L_x_1439) ;  /* 0x0000008e04f47947 */ /* 0x000fea000b800000 */
[----:B------:R-:W0:Y:S02]  /*139e0*/  S2R R3, SR_TID.X ;  /* 0x0000000000037919 */ /* 0x000e240000002100 */
[----:B0-----:R-:W-:-:S04]  /*139f0*/  SHF.R.U32.HI R3, RZ, 0x5, R3 ;  /* 0x00000005ff037819 */ /* 0x001fc80000011603 */
[----:B------:R-:W-:-:S05]  /*13a00*/  LOP3.LUT R3, R3, 0x3, RZ, 0xc0, !PT ;  /* 0x0000000303037812 */ /* 0x000fca00078ec0ff */
[----:B------:R0:W1:Y:S02]  /*13a10*/  SHFL.IDX PT, R14, R3, RZ, 0x1f ;  /* 0x00001fff030e7589 */ /* 0x00006400000e0000 */
.L_x_1635:
[----:B-1----:R-:W-:Y:S02]  /*13a20*/  ISETP.NE.AND P0, PT, R14, RZ, PT ;  /* 0x000000ff0e00720c */ /* 0x002fe40003f05270 */
[----:B------:R-:W-:-:S11]  /*13a30*/  PLOP3.LUT P6, PT, PT, PT, PT, 0x8, 0x0 ;  /* 0x000000000000781c */ /* 0x000fd60003fce170 */
[----:B------:R-:W-:Y:S05]  /*13a40*/  @P0 BRA `(.L_x_1440) ;  /* 0x00000000000c0947 */ /* 0x000fea0003800000 */
[----:B------:R-:W-:-:S03]  /*13a50*/  UMOV UR4, 0xffffffff ;  /* 0xffffffff00047882 */ /* 0x000fc60000000000 */
[----:B------:R-:W-:Y:S05]  /*13a60*/  BRA.DIV UR4, `(.L_x_1441) ;  /* 0x0000009204047947 */ /* 0x000fea000b800000 */
[----:B------:R-:W-:-:S13]  /*13a70*/  ELECT P6, URZ, PT ;  /* 0x00000000003f782f */ /* 0x000fda00038c0000 */
.L_x_1440:
[----:B0-----:R-:W2:Y:S04]  /*13a80*/  LDL R3, [R1+0x60] ;  /* 0x0000600001037983 */ /* 0x001ea80000100800 */
[----:B------:R-:W3:Y:S01]  /*13a90*/  LDL R5, [R1+0x4] ;  /* 0x0000040001057983 */ /* 0x000ee20000100800 */
[----:B------:R-:W-:Y:S01]  /*13aa0*/  BSSY B1, `(.L_x_1442) ;  /* 0x0000008000017945 */ /* 0x000fe20003800000 */
[----:B--2---:R-:W-:-:S05]  /*13ab0*/  VIADD R3, R3, 0x1 ;  /* 0x0000000103037836 */ /* 0x004fca0000000000 */
[----:B------:R-:W-:-:S04]  /*13ac0*/  LEA.HI R4, R3, R3, RZ, 0x1 ;  /* 0x0000000303047211 */ /* 0x000fc800078f08ff */
[----:B------:R-:W-:-:S05]  /*13ad0*/  LOP3.LUT R4, R4, 0xfffffffe, RZ, 0xc0, !PT ;  /* 0xfffffffe04047812 */ /* 0x000fca00078ec0ff */
[----:B------:R-:W-:-:S05]  /*13ae0*/  IMAD.IADD R3, R3, 0x1, -R4 ;  /* 0x0000000103037824 */ /* 0x000fca00078e0a04 */
[----:B------:R-:W-:-:S04]  /*13af0*/  SHF.L.U32 R3, R3, 0x1f, RZ ;  /* 0x0000001f03037819 */ /* 0x000fc800000006ff */
[----:B---3--:R-:W0:Y:S02]  /*13b00*/  SYNCS.PHASECHK.TRANS64.TRYWAIT P0, [R5+URZ+0x38820], R3 ;  /* 0x03882003050075a7 */ /* 0x008e24000800017f */
[----:B0-----:R-:W-:Y:S05]  /*13b10*/  @!P0 BRA `(.L_x_1443) ;  /* 0x0000008c00f88947 */ /* 0x001fea0003800000 */
.L_x_1638:
[----:B------:R-:W-:Y:S05]  /*13b20*/  BSYNC B1 ;  /* 0x0000000000017941 */ /* 0x000fea0003800000 */
.L_x_1442:
[----:B------:R-:W-:Y:S04]  /*13b30*/  BSSY B1, `(.L_x_1444) ;  /* 0x00000bf000017945 */ /* 0x000fe80003800000 */
[----:B------:R-:W-:Y:S05]  /*13b40*/  @!P6 BRA `(.L_x_1445) ;  /* 0x0000000800f4e947 */ /* 0x000fea0003800000 */
[----:B0-----:R-:W2:Y:S04]  /*13b50*/  LDL R4, [R1+0x4] ;  /* 0x0000040001047983 */ /* 0x001ea80000100800 */
[----:B------:R-:W3:Y:S01]  /*13b60*/  LDL R6, [R1+0x20] ;  /* 0x0000200001067983 */ /* 0x000ee20000100800 */
[----:B------:R-:W0:Y:S01]  /*13b70*/  S2R R5, SR_TID.X ;  /* 0x0000000000057919 */ /* 0x000e220000002100 */
[----:B--2---:R-:W-:Y:S02]  /*13b80*/  IMAD.MOV.U32 R8, RZ, RZ, R4 ;  /* 0x000000ffff087224 */ /* 0x004fe400078e0004 */
[----:B------:R-:W2:Y:S01]  /*13b90*/  LDL R4, [R1+0x10] ;  /* 0x0000100001047983 */ /* 0x000ea20000100800 */
[----:B0-----:R-:W-:Y:S01]  /*13ba0*/  LOP3.LUT R5, R5, 0x7f, RZ, 0xc0, !PT ;  /* 0x0000007f05057812 */ /* 0x001fe200078ec0ff */
[----:B------:R-:W-:Y:S03]  /*13bb0*/  BSSY B2, `(.L_x_1446) ;  /* 0x0000006000027945 */ /* 0x000fe60003800000 */
[----:B------:R-:W-:Y:S01]  /*13bc0*/  ISETP.NE.AND P1, PT, R5, RZ, PT ;  /* 0x000000ff0500720c */ /* 0x000fe20003f25270 */
[----:B--2---:R-:W-:Y:S01]  /*13bd0*/  IMAD R4, R4, 0x8, R8 ;  /* 0x0000000804047824 */ /* 0x004fe200078e0208 */
[----:B---3--:R-:W-:-:S04]  /*13be0*/  SHF.L.U32 R8, R6, 0x1f, RZ ;  /* 0x0000001f06087819 */ /* 0x008fc800000006ff */
[----:B------:R-:W0:Y:S02]  /*13bf0*/  SYNCS.PHASECHK.TRANS64.TRYWAIT P0, [R4+URZ+0x388a0], R8 ;  /* 0x0388a008040075a7 */ /* 0x000e24000800017f */
[----:B0-----:R-:W-:Y:S05]  /*13c00*/  @!P0 BRA `(.L_x_1447) ;  /* 0x0000008c00d48947 */ /* 0x001fea0003800000 */
.L_x_1639:
[----:B------:R-:W-:Y:S05]  /*13c10*/  BSYNC B2 ;  /* 0x0000000000027941 */ /* 0x000fea0003800000 */
.L_x_1446:
        /* <DEDUP_REMOVED lines=9> */
.L_x_1449:
[----:B------:R-:W-:Y:S05]  /*13cb0*/  BSYNC B2 ;  /* 0x0000000000027941 */ /* 0x000fea0003800000 */
.L_x_1448:
[----:B------:R-:W2:Y:S04]  /*13cc0*/  LDL R6, [R1+0x4] ;  /* 0x0000040001067983 */ /* 0x000ea80000100800 */
[----:B------:R-:W2:Y:S01]  /*13cd0*/  LDL R5, [R1+0x10] ;  /* 0x0000100001057983 */ /* 0x000ea20000100800 */
[----:B------:R-:W-:Y:S01]  /*13ce0*/  IMAD.MOV.U32 R12, RZ, RZ, RZ ;  /* 0x000000ffff0c7224 */ /* 0x000fe200078e00ff */
[----:B------:R-:W-:Y:S01]  /*13cf0*/  UIADD3 UR4, UP0, UR38, 0x570, URZ ;  /* 0x0000057026047890 */ /* 0x000fe2000ff1e03f */
[----:B------:R-:W-:Y:S01]  /*13d00*/  IMAD R3, R7, 0x40, R9 ;  /* 0x0000004007037824 */ /* 0x000fe200078e0209 */
        /* <DEDUP_REMOVED lines=9> */
.L_x_1450:
        /* <DEDUP_REMOVED lines=13> */
.L_x_1640:
[----:B------:R-:W-:Y:S05]  /*13e70*/  BSYNC B2 ;  /* 0x0000000000027941 */ /* 0x000fea0003800000 */
.L_x_1451:
[----:B------:R-:W-:Y:S01]  /*13e80*/  BSSY B2, `(.L_x_1453) ;  /* 0x000000b000027945 */ /* 0x000fe20003800000 */
[----:B------:R-:W-:Y:S02]  /*13e90*/  IMAD.MOV.U32 R10, RZ, RZ, 0x0 ;  /* 0x00000000ff0a7424 */ /* 0x000fe400078e00ff */
[----:B------:R-:W-:Y:S01]  /*13ea0*/  IMAD.MOV.U32 R11, RZ, RZ, 0x12f00000 ;  /* 0x12f00000ff0b7424 */ /* 0x000fe200078e00ff */
[----:B------:R-:W-:Y:S06]  /*13eb0*/  @P1 BRA `(.L_x_1454) ;  /* 0x00000000001c1947 */ /* 0x000fec0003800000 */
[----:B------:R-:W2:Y:S02]  /*13ec0*/  S2R R5, SR_TID.X ;  /* 0x0000000000057919 */ /* 0x000ea40000002100 */
[----:B--2---:R-:W-:Y:S01]  /*13ed0*/  LOP3.LUT R6, R5, 0x1f, RZ, 0xc0, !PT ;  /* 0x0000001f05067812 */ /* 0x004fe200078ec0ff */
[----:B------:R-:W-:-:S03]  /*13ee0*/  IMAD.MOV.U32 R5, RZ, RZ, 0x10000 ;  /* 0x00010000ff057424 */ /* 0x000fc600078e00ff */
[----:B------:R-:W-:Y:S01]  /*13ef0*/  ISETP.NE.AND P0, PT, R6, RZ, PT ;  /* 0x000000ff0600720c */ /* 0x000fe20003f05270 */
[----:B------:R2:W-:-:S12]  /*13f00*/  SYNCS.ARRIVE.TRANS64 RZ, [R4+URZ+0x388b0], R5 ;  /* 0x0388b00504ff79a7 */ /* 0x0005d8000800003f */
[----:B--2---:R-:W-:Y:S05]  /*13f10*/  @!P0 BRA `(.L_x_1454) ;  /* 0x0000000000048947 */ /* 0x004fea0003800000 */
[----:B------:R-:W-:Y:S01]  /*13f20*/  BPT.TRAP 0x1 ;  /* 0x000000040000795c */ /* 0x000fe20000300000 */
.L_x_1454:
[----:B------:R-:W-:Y:S05]  /*13f30*/  BSYNC B2 ;  /* 0x0000000000027941 */ /* 0x000fea0003800000 */
.L_x_1453:
[----:B------:R-:W2:Y:S04]  /*13f40*/  LDL R6, [R1+0x4] ;  /* 0x0000040001067983 */ /* 0x000ea80000100800 */
[----:B------:R-:W2:Y:S01]  /*13f50*/  LDL R5, [R1+0x10] ;  /* 0x0000100001057983 */ /* 0x000ea20000100800 */
[----:B------:R-:W-:Y:S01]  /*13f60*/  R2UR UR10, R12 ;  /* 0x000000000c0a72ca */ /* 0x000fe200000e0000 */
[----:B------:R-:W-:Y:S01]  /*13f70*/  UIADD3 UR4, UP0, UR38, 0x670, URZ ;  /* 0x0000067026047890 */ /* 0x000fe2000ff1e03f */
[----:B------:R-:W-:Y:S01]  /*13f80*/  R2UR UR6, R10 ;  /* 0x000000000a0672ca */ /* 0x000fe200000e0000 */
[----:B01----:R-:W-:Y:S01]  /*13f90*/  VIADD R4, R4, 0x388b0 ;  /* 0x000388b004047836 */ /* 0x003fe20000000000 */
[----:B------:R-:W-:Y:S01]  /*13fa0*/  R2UR UR7, R11 ;  /* 0x000000000b0772ca */ /* 0x000fe200000e0000 */
[----:B------:R-:W-:Y:S01]  /*13fb0*/  UIADD3.X UR5, URZ, UR39, URZ, UP0, !UPT ;  /* 0x000000273f057290 */ /* 0x000fe200087fe43f */
[----:B------:R-:W-:Y:S01]  /*13fc0*/  PLOP3.LUT P0, PT, PT, PT, PT, 0x80, 0x0 ;  /* 0x000000000000781c */ /* 0x000fe20003f0f070 */
[----:B--2---:R-:W-:-:S04]  /*13fd0*/  IMAD R5, R5, 0x10000, R6 ;  /* 0x0001000005057824 */ /* 0x004fc800078e0206 */
[----:B------:R-:W-:-:S08]  /*13fe0*/  VIADD R6, R5, 0x400 ;  /* 0x0000040005067836 */ /* 0x000fd00000000000 */
.L_x_1455:
        /* <DEDUP_REMOVED lines=15> */
.L_x_1456:
        /* <DEDUP_REMOVED lines=15> */
.L_x_1457:
        /* <DEDUP_REMOVED lines=15> */
.L_x_1458:
        /* <DEDUP_REMOVED lines=15> */
.L_x_1459:
        /* <DEDUP_REMOVED lines=15> */
.L_x_1460:
        /* <DEDUP_REMOVED lines=15> */
.L_x_1461:
        /* <DEDUP_REMOVED lines=15> */
.L_x_1462:
        /* <DEDUP_REMOVED lines=10> */
.L_x_1445:
[----:B------:R-:W-:Y:S05]  /*14720*/  BSYNC B1 ;  /* 0x0000000000017941 */ /* 0x000fea0003800000 */
.L_x_1444:
[----:B------:R-:W2:Y:S04]  /*14730*/  LDL.LU R8, [R1+0x10] ;  /* 0x0000100001087983 */ /* 0x000ea80000300800 */
[----:B------:R-:W3:Y:S01]  /*14740*/  LDL.LU R6, [R1+0x20] ;  /* 0x0000200001067983 */ /* 0x000ee20000300800 */
[----:B0-----:R-:W-:Y:S01]  /*14750*/  VIADD R3, R7, 0xfffffffe ;  /* 0xfffffffe07037836 */ /* 0x001fe20000000000 */
        /* <DEDUP_REMOVED lines=10> */
.L_x_1482:
[----:B------:R-:W-:Y:S05]  /*14800*/  YIELD ;  /* 0x0000000000007946 */ /* 0x000fea0003800000 */
[----:B------:R-:W-:Y:S04]  /*14810*/  BSSY B1, `(.L_x_1463) ;  /* 0x00000bd000017945 */ /* 0x000fe80003800000 */
[----:B-1----:R-:W-:Y:S05]  /*14820*/  @!P6 BRA `(.L_x_1464) ;  /* 0x0000000800ece947 */ /* 0x002fea0003800000 */
[----:B------:R-:W2:Y:S04]  /*14830*/  LDL R7, [R1+0x4] ;  /* 0x0000040001077983 */ /* 0x000ea80000100800 */
[----:B0-----:R-:W2:Y:S04]  /*14840*/  LDL R4, [R1+0x10] ;  /* 0x0000100001047983 */ /* 0x001ea80000100800 */
[----:B------:R-:W3:Y:S01]  /*14850*/  LDL R5, [R1+0x20] ;  /* 0x0000200001057983 */ /* 0x000ee20000100800 */
[----:B------:R-:W0:Y:S01]  /*14860*/  S2R R6, SR_TID.X ;  /* 0x0000000000067919 */ /* 0x000e220000002100 */
[----:B------:R-:W-:Y:S01]  /*14870*/  BSSY B2, `(.L_x_1465) ;  /* 0x0000007000027945 */ /* 0x000fe20003800000 */
[----:B0-----:R-:W-:-:S04]  /*14880*/  LOP3.LUT R6, R6, 0x7f, RZ, 0xc0, !PT ;  /* 0x0000007f06067812 */ /* 0x001fc800078ec0ff */
[----:B------:R-:W-:Y:S01]  /*14890*/  ISETP.NE.AND P2, PT, R6, RZ, PT ;  /* 0x000000ff0600720c */ /* 0x000fe20003f45270 */
[----:B--2---:R-:W-:Y:S01]  /*148a0*/  IMAD R4, R4, 0x8, R7 ;  /* 0x0000000804047824 */ /* 0x004fe200078e0207 */
[----:B---3--:R-:W-:-:S04]  /*148b0*/  SHF.L.U32 R5, R5, 0x1f, RZ ;  /* 0x0000001f05057819 */ /* 0x008fc800000006ff */
[----:B------:R-:W0:Y:S02]  /*148c0*/  SYNCS.PHASECHK.TRANS64.TRYWAIT P1, [R4+URZ+0x388a0], R5 ;  /* 0x0388a005040075a7 */ /* 0x000e24000802017f */
[----:B0-----:R-:W-:Y:S05]  /*148d0*/  @!P1 BRA `(.L_x_1466) ;  /* 0x0000008000c89947 */ /* 0x001fea0003800000 */
.L_x_1641:
[----:B------:R-:W-:Y:S05]  /*148e0*/  BSYNC B2 ;  /* 0x0000000000027941 */ /* 0x000fea0003800000 */
.L_x_1465:
        /* <DEDUP_REMOVED lines=9> */
.L_x_1468:
[----:B------:R-:W-:Y:S05]  /*14980*/  BSYNC B2 ;  /* 0x0000000000027941 */ /* 0x000fea0003800000 */
.L_x_1467:
[----:B------:R-:W2:Y:S04]  /*14990*/  LDL R7, [R1+0x4] ;  /* 0x0000040001077983 */ /* 0x000ea80000100800 */
[----:B------:R-:W2:Y:S01]  /*149a0*/  LDL R6, [R1+0x10] ;  /* 0x0000100001067983 */ /* 0x000ea20000100800 */
[----:B------:R-:W-:Y:S01]  /*149b0*/  IMAD.MOV.U32 R12, RZ, RZ, RZ ;  /* 0x000000ffff0c7224 */ /* 0x000fe200078e00ff */
[----:B------:R-:W-:Y:S01]  /*149c0*/  UIADD3 UR4, UP0, UR38, 0x570, URZ ;  /* 0x0000057026047890 */ /* 0x000fe2000ff1e03f */
[----:B------:R-:W-:Y:S01]  /*149d0*/  PLOP3.LUT P1, PT, PT, PT, PT, 0x80, 0x0 ;  /* 0x000000000000781c */ /* 0x000fe20003f2f070 */
[----:B------:R-:W-:Y:S01]  /*149e0*/  VIADD R8, R4, 0x38890 ;  /* 0x0003889004087836 */ /* 0x000fe20000000000 */
[----:B------:R-:W-:Y:S01]  /*149f0*/  UMOV UR6, 0x0 ;  /* 0x0000000000067882 */ /* 0x000fe20000000000 */
[----:B------:R-:W-:Y:S01]  /*14a00*/  R2UR UR10, R12 ;  /* 0x000000000c0a72ca */ /* 0x000fe200000e0000 */
[----:B------:R-:W-:Y:S01]  /*14a10*/  UIADD3.X UR5, URZ, UR39, URZ, UP0, !UPT ;  /* 0x000000273f057290 */ /* 0x000fe200087fe43f */
[----:B------:R-:W-:Y:S01]  /*14a20*/  UMOV UR7, 0x12f00000 ;  /* 0x12f0000000077882 */ /* 0x000fe20000000000 */
[----:B--2---:R-:W-:-:S02]  /*14a30*/  IMAD R6, R6, 0x2000, R7 ;  /* 0x0000200006067824 */ /* 0x004fc400078e0207 */
[----:B------:R-:W-:Y:S02]  /*14a40*/  IMAD R7, R3, 0x40, R9 ;  /* 0x0000004003077824 */ /* 0x000fe400078e0209 */
[----:B------:R-:W-:-:S08]  /*14a50*/  VIADD R6, R6, 0x22400 ;  /* 0x0002240006067836 */ /* 0x000fd00000000000 */
.L_x_1469:
        /* <DEDUP_REMOVED lines=13> */
.L_x_1642:
[----:B------:R-:W-:Y:S05]  /*14b30*/  BSYNC B2 ;  /* 0x0000000000027941 */ /* 0x000fea0003800000 */
.L_x_1470:
        /* <DEDUP_REMOVED lines=11> */
.L_x_1473:
[----:B------:R-:W-:Y:S05]  /*14bf0*/  BSYNC B2 ;  /* 0x0000000000027941 */ /* 0x000fea0003800000 */
.L_x_1472:
        /* <DEDUP_REMOVED lines=11> */
.L_x_1474:
        /* <DEDUP_REMOVED lines=15> */
.L_x_1475:
        /* <DEDUP_REMOVED lines=15> */
.L_x_1476:
        /* <DEDUP_REMOVED lines=15> */
.L_x_1477:
        /* <DEDUP_REMOVED lines=15> */
.L_x_1478:
        /* <DEDUP_REMOVED lines=15> */
.L_x_1479:
        /* <DEDUP_REMOVED lines=15> */
.L_x_1480:
        /* <DEDUP_REMOVED lines=15> */
.L_x_1481:
        /* <DEDUP_REMOVED lines=10> */
.L_x_1464:
[----:B------:R-:W-:Y:S05]  /*153e0*/  BSYNC B1 ;  /* 0x0000000000017941 */ /* 0x000fea0003800000 */
.L_x_1463:
[----:B------:R-:W2:Y:S04]  /*153f0*/  LDL.LU R8, [R1+0x10] ;  /* 0x0000100001087983 */ /* 0x000ea80000300800 */
[----:B0-----:R-:W3:Y:S01]  /*15400*/  LDL.LU R6, [R1+0x20] ;  /* 0x0000200001067983 */ /* 0x001ee20000300800 */
        /* <DEDUP_REMOVED lines=10> */
.L_x_1438:
[----:B------:R-:W-:Y:S05]  /*154b0*/  BSYNC B0 ;  /* 0x0000000000007941 */ /* 0x000fea0003800000 */
.L_x_1437:
[----:B01----:R-:W2:Y:S01]  /*154c0*/  LDL R4, [R1+0x64] ;  /* 0x0000640001047983 */ /* 0x003ea20000100800 */
[----:B------:R-:W-:Y:S05]  /*154d0*/  @!P0 WARPSYNC.ALL ;  /* 0x0000000000008948 */ /* 0x000fea0003800000 */
[----:B------:R-:W-:Y:S06]  /*154e0*/  @!P0 BAR.SYNC.DEFER_BLOCKING 0xc, 0x180 ;  /* 0x0306000000008b1d */ /* 0x000fec0000010000 */
[----:B------:R-:W-:Y:S01]  /*154f0*/  BSSY B7, `(.L_x_1483) ;  /* 0x00005fa000077945 */ /* 0x000fe20003800000 */
[----:B--2---:R-:W-:-:S13]  /*15500*/  ISETP.GT.AND P0, PT, R4, RZ, PT ;  /* 0x000000ff0400720c */ /* 0x004fda0003f04270 */
[----:B------:R-:W-:Y:S05]  /*15510*/  @P0 BRA `(.L_x_1484) ;  /* 0x0000000000440947 */ /* 0x000fea0003800000 */
[----:B------:R-:W0:Y:S02]  /*15520*/  S2R R4, SR_TID.X ;  /* 0x0000000000047919 */ /* 0x000e240000002100 */
[----:B0-----:R-:W-:-:S04]  /*15530*/  LOP3.LUT R4, R4, 0x7f, RZ, 0xc0, !PT ;  /* 0x0000007f04047812 */ /* 0x001fc800078ec0ff */
[----:B------:R-:W-:-:S13]  /*15540*/  ISETP.NE.AND P0, PT, R4, RZ, PT ;  /* 0x000000ff0400720c */ /* 0x000fda0003f05270 */
[----:B------:R-:W-:Y:S05]  /*15550*/  @P0 BRA `(.L_x_1485) ;  /* 0x0000005c00cc0947 */ /* 0x000fea0003800000 */
[----:B------:R-:W0:Y:S01]  /*15560*/  S2R R2, SR_LANEID ;  /* 0x0000000000027919 */ /* 0x000e220000000000 */
[----:B------:R-:W-:Y:S01]  /*15570*/  VOTEU.ANY UR4, UPT, PT ;  /* 0x0000000000047886 */ /* 0x000fe200038e0100 */
[----:B------:R-:W1:Y:S01]  /*15580*/  LDC.64 R4, c[0x0][0xd60] ;  /* 0x00035800ff047b82 */ /* 0x000e620000000a00 */
[----:B------:R-:W0:Y:S02]  /*15590*/  FLO.U32 R0, UR4 ;  /* 0x0000000400007d00 */ /* 0x000e2400080e0000 */
[----:B0-----:R-:W-:-:S06]  /*155a0*/  ISETP.EQ.U32.AND P0, PT, R0, R2, PT ;  /* 0x000000020000720c */ /* 0x001fcc0003f02070 */
[----:B------:R-:W1:Y:S07]  /*155b0*/  POPC R2, UR4 ;  /* 0x0000000400027d09 */ /* 0x000e6e0008000000 */
[----:B-1----:R-:W2:Y:S04]  /*155c0*/  @P0 ATOMG.E.ADD.STRONG.GPU PT, R2, desc[UR40][R4.64], R2 ;  /* 0x00000002040209a8 */ /* 0x002ea800081ee1e8 */
[----:B--2---:R0:W1:Y:S02]  /*155d0*/  SHFL.IDX PT, R2, R2, R0, 0x1f ;  /* 0x00001f0002027589 */ /* 0x00406400000e0000 */
[----:B0-----:R-:W0:Y:S02]  /*155e0*/  S2R R0, SR_LTMASK ;  /* 0x0000000000007919 */ /* 0x001e240000003900 */
[----:B0-----:R-:W-:-:S06]  /*155f0*/  LOP3.LUT R0, R0, UR4, RZ, 0xc0, !PT ;  /* 0x0000000400007c12 */ /* 0x001fcc000f8ec0ff */
[----:B------:R-:W1:Y:S02]  /*15600*/  POPC R0, R0 ;  /* 0x0000000000007309 */ /* 0x000e640000000000 */
[----:B-1----:R-:W-:Y:S01]  /*15610*/  IADD3 R16, R2, UR36, R0 ;  /* 0x0000002402107c10 */ /* 0x002fe2000fffe000 */
[----:B------:R-:W-:Y:S06]  /*15620*/  BRA `(.L_x_1485) ;  /* 0x0000005c00987947 */ /* 0x000fec0003800000 */
.L_x_1484:
        /* <DEDUP_REMOVED lines=21> */
.L_x_1487:
[----:B------:R-:W-:Y:S05]  /*15780*/  BSYNC B6 ;  /* 0x0000000000067941 */ /* 0x000fea0003800000 */
.L_x_1486:
        /* <DEDUP_REMOVED lines=9> */
[----:B------:R0:W1:Y:S01]  /*15820*/  LDC.64 R2, c[0x4][R0] ;  /* 0x0100000000027b82 */ /* 0x0000620000000a00 */
        /* <DEDUP_REMOVED lines=11> */
.L_x_1490:
        /* <DEDUP_REMOVED lines=16> */
.L_x_1489:
[----:B------:R-:W-:Y:S05]  /*159e0*/  BSYNC B6 ;  /* 0x0000000000067941 */ /* 0x000fea0003800000 */
.L_x_1488:
        /* <DEDUP_REMOVED lines=12> */
[----:B0-----:R-:W0:Y:S01]  /*15ab0*/  LDC.64 R2, c[0x0][0x418] ;  /* 0x00010600ff027b82 */ /* 0x001e220000000a00 */
[----:B--2---:R-:W-:Y:S01]  /*15ac0*/  SHF.R.S32.HI R8, RZ, 0x1f, R7 ;  /* 0x0000001fff087819 */ /* 0x004fe20000011407 */
[----:B------:R1:W-:Y:S04]  /*15ad0*/  @P0 STL [R1+0x14], R7 ;  /* 0x0000140701000387 */ /* 0x0003e80000100800 */
[----:B------:R1:W-:Y:S04]  /*15ae0*/  STL [R1+0x34], R9 ;  /* 0x0000340901007387 */ /* 0x0003e80000100800 */
[----:B------:R1:W-:Y:S01]  /*15af0*/  STL [R1+0x24], R8 ;  /* 0x0000240801007387 */ /* 0x0003e20000100800 */
[----:B0-----:R-:W-:Y:S01]  /*15b00*/  LOP3.LUT P0, RZ, R2, UR4, RZ, 0xfc, !PT ;  /* 0x0000000402ff7c12 */ /* 0x001fe2000f80fcff */
[----:B------:R-:W-:-:S03]  /*15b10*/  UMOV UR4, 0xffffffff ;  /* 0xffffffff00047882 */ /* 0x000fc60000000000 */
[----:B------:R-:W-:-:S04]  /*15b20*/  LOP3.LUT P0, RZ, R3, UR5, RZ, 0xfc, P0 ;  /* 0x0000000503ff7c12 */ /* 0x000fc8000800fcff */
[----:B------:R-:W-:Y:S01]  /*15b30*/  SEL R0, R7, RZ, !P0 ;  /* 0x000000ff07007207 */ /* 0x000fe20004000000 */
[----:B-1----:R-:W-:Y:S08]  /*15b40*/  BRA.DIV UR4, `(.L_x_1491) ;  /* 0x0000007204547947 */ /* 0x002ff0000b800000 */
[----:B------:R-:W0:Y:S02]  /*15b50*/  S2R R4, SR_TID.X ;  /* 0x0000000000047919 */ /* 0x000e240000002100 */
[----:B0-----:R-:W-:-:S04]  /*15b60*/  SHF.R.U32.HI R4, RZ, 0x5, R4 ;  /* 0x00000005ff047819 */ /* 0x001fc80000011604 */
[----:B------:R-:W-:-:S05]  /*15b70*/  LOP3.LUT R4, R4, 0x3, RZ, 0xc0, !PT ;  /* 0x0000000304047812 */ /* 0x000fca00078ec0ff */
[----:B------:R0:W1:Y:S02]  /*15b80*/  SHFL.IDX PT, R14, R4, RZ, 0x1f ;  /* 0x00001fff040e7589 */ /* 0x00006400000e0000 */
.L_x_1645:
[----:B0-----:R-:W2:Y:S01]  /*15b90*/  LDL.LU R4, [R1+0x8] ;  /* 0x0000080001047983 */ /* 0x001ea20000300800 */
[----:B------:R-:W-:Y:S02]  /*15ba0*/  PLOP3.LUT P1, PT, PT, PT, PT, 0x8, 0x0 ;  /* 0x000000000000781c */ /* 0x000fe40003f2e170 */
[----:B-1----:R-:W-:Y:S01]  /*15bb0*/  ISETP.NE.AND P0, PT, R14, RZ, PT ;  /* 0x000000ff0e00720c */ /* 0x002fe20003f05270 */
[----:B------:R0:W-:Y:S01]  /*15bc0*/  STL [R1], R0 ;  /* 0x0000000001007387 */ /* 0x0001e20000100800 */
[----:B--2---:R-:W-:-:S09]  /*15bd0*/  LOP3.LUT R4, R4, 0xfffffffe, RZ, 0xc0, !PT ;  /* 0xfffffffe04047812 */ /* 0x004fd200078ec0ff */
[----:B------:R-:W-:-:S05]  /*15be0*/  @P1 LOP3.LUT R4, R4, 0x1, RZ, 0xfc, !PT ;  /* 0x0000000104041812 */ /* 0x000fca00078efcff */
[----:B------:R0:W-:Y:S01]  /*15bf0*/  STL [R1+0x8], R4 ;  /* 0x0000080401007387 */ /* 0x0001e20000100800 */
[----:B------:R-:W-:Y:S05]  /*15c00*/  @P0 BRA `(.L_x_1492) ;  /* 0x0000000400240947 */ /* 0x000fea0003800000 */
[----:B------:R-:W-:-:S03]  /*15c10*/  UMOV UR4, 0xffffffff ;  /* 0xffffffff00047882 */ /* 0x000fc60000000000 */
[----:B------:R-:W-:Y:S05]  /*15c20*/  BRA.DIV UR4, `(.L_x_1493) ;  /* 0x0000007204507947 */ /* 0x000fea000b800000 */
[----:B------:R-:W-:-:S13]  /*15c30*/  ELECT P6, URZ, PT ;  /* 0x00000000003f782f */ /* 0x000fda00038c0000 */
.L_x_1648:
[----:B------:R-:W-:Y:S05]  /*15c40*/  @!P6 BRA `(.L_x_1492) ;  /* 0x000000040014e947 */ /* 0x000fea0003800000 */
[----:B------:R1:W-:Y:S01]  /*15c50*/  STL [R1+0x6c], R9 ;  /* 0x00006c0901007387 */ /* 0x0003e20000100800 */
[----:B------:R-:W-:-:S04]  /*15c60*/  ISETP.NE.U32.AND P0, PT, R2, RZ, PT ;  /* 0x000000ff0200720c */ /* 0x000fc80003f05070 */
[----:B------:R-:W-:-:S13]  /*15c70*/  ISETP.NE.AND.EX P0, PT, R3, RZ, PT, P0 ;  /* 0x000000ff0300720c */ /* 0x000fda0003f05300 */
[----:B-1----:R-:W-:Y:S05]  /*15c80*/  @!P0 BRA `(.L_x_1494) ;  /* 0x0000000000508947 */ /* 0x002fea0003800000 */
[----:B------:R-:W1:Y:S01]  /*15c90*/  LDC R6, c[0x0][0x43c] ;  /* 0x00010f00ff067b82 */ /* 0x000e620000000800 */
[----:B0-----:R-:W-:Y:S01]  /*15ca0*/  IMAD.MOV.U32 R0, RZ, RZ, R9 ;  /* 0x000000ffff007224 */ /* 0x001fe200078e0009 */
[----:B------:R-:W-:Y:S01]  /*15cb0*/  ULDC.64 UR4, c[0x0][0x428] ;  /* 0x00010a0000047ab9 */ /* 0x000fe20000000a00 */
[----:B-1----:R-:W-:-:S13]  /*15cc0*/  ISETP.NE.AND P0, PT, R6, 0x1, PT ;  /* 0x000000010600780c */ /* 0x002fda0003f05270 */
        /* <DEDUP_REMOVED lines=14> */
[----:B------:R-:W2:Y:S04]  /*15db0*/  LDG.E R0, desc[UR40][R2.64] ;  /* 0x0000002802007981 */ /* 0x000ea8000c1e1900 */
[----:B--2---:R1:W-:Y:S02]  /*15dc0*/  STL [R1], R0 ;  /* 0x0000000001007387 */ /* 0x0043e40000100800 */
.L_x_1494:
[----:B------:R-:W2:Y:S04]  /*15dd0*/  LDL R7, [R1+0x4] ;  /* 0x0000040001077983 */ /* 0x000ea80000100800 */
[----:B01----:R-:W2:Y:S04]  /*15de0*/  LDL R0, [R1+0xc] ;  /* 0x00000c0001007983 */ /* 0x003ea80000100800 */
[----:B------:R-:W3:Y:S01]  /*15df0*/  LDL R2, [R1+0x1c] ;  /* 0x00001c0001027983 */ /* 0x000ee20000100800 */
[----:B--2---:R-:W-:Y:S01]  /*15e00*/  IMAD R0, R0, 0x8, R7 ;  /* 0x0000000800007824 */ /* 0x004fe200078e0207 */
[----:B---3--:R-:W-:-:S04]  /*15e10*/  SHF.L.U32 R2, R2, 0x1f, RZ ;  /* 0x0000001f02027819 */ /* 0x008fc800000006ff */
[----:B------:R-:W0:Y:S02]  /*15e20*/  SYNCS.PHASECHK.TRANS64.TRYWAIT P0, [R0+URZ+0x38840], R2 ;  /* 0x03884002000075a7 */ /* 0x000e24000800017f */
[----:B0-----:R-:W-:Y:S05]  /*15e30*/  @!P0 BRA `(.L_x_1495) ;  /* 0x0000006c00ec8947 */ /* 0x001fea0003800000 */
.L_x_1649:
[----:B------:R-:W1:Y:S02]  /*15e40*/  S2R R3, SR_TID.X ;  /* 0x0000000000037919 */ /* 0x000e640000002100 */
[----:B-1----:R-:W-:-:S04]  /*15e50*/  LOP3.LUT R3, R3, 0x7f, RZ, 0xc0, !PT ;  /* 0x0000007f03037812 */ /* 0x002fc800078ec0ff */
[----:B------:R-:W-:-:S13]  /*15e60*/  ISETP.NE.AND P0, PT, R3, RZ, PT ;  /* 0x000000ff0300720c */ /* 0x000fda0003f05270 */
        /* <DEDUP_REMOVED lines=8> */
.L_x_1496:
[----:B------:R-:W2:Y:S04]  /*15ef0*/  LDL R6, [R1+0x4] ;  /* 0x0000040001067983 */ /* 0x000ea80000100800 */
[----:B------:R-:W2:Y:S04]  /*15f00*/  LDL R5, [R1+0xc] ;  /* 0x00000c0001057983 */ /* 0x000ea80000100800 */
[----:B------:R-:W3:Y:S04]  /*15f10*/  LDL R7, [R1+0x6c] ;  /* 0x00006c0001077983 */ /* 0x000ee80000100800 */
[----:B------:R-:W4:Y:S04]  /*15f20*/  LDL R4, [R1+0x28] ;  /* 0x0000280001047983 */ /* 0x000f280000100800 */
[----:B------:R-:W5:Y:S04]  /*15f30*/  LDL R3, [R1] ;  /* 0x0000000001037983 */ /* 0x000f680000100800 */
[----:B0-----:R-:W5:Y:S01]  /*15f40*/  LDL.LU R2, [R1+0x8] ;  /* 0x0000080001027983 */ /* 0x001f620000300800 */
        /* <DEDUP_REMOVED lines=21> */
.L_x_1492:
[----:B0-----:R-:W2:Y:S04]  /*160a0*/  LDL R0, [R1+0x4] ;  /* 0x0000040001007983 */ /* 0x001ea80000100800 */
[----:B------:R-:W3:Y:S04]  /*160b0*/  LDL.LU R4, [R1+0x2c] ;  /* 0x00002c0001047983 */ /* 0x000ee80000300800 */
[----:B------:R-:W4:Y:S04]  /*160c0*/  LDL.LU R3, [R1+0x48] ;  /* 0x0000480001037983 */ /* 0x000f280000300800 */
[----:B-1----:R-:W5:Y:S01]  /*160d0*/  LDL R2, [R1+0x30] ;  /* 0x0000300001027983 */ /* 0x002f620000100800 */
[----:B------:R-:W-:Y:S05]  /*160e0*/  WARPSYNC.ALL ;  /* 0x0000000000007948 */ /* 0x000fea0003800000 */
[----:B------:R-:W-:Y:S01]  /*160f0*/  ULDC.64 UR4, c[0x0][0xaf8] ;  /* 0x0002be0000047ab9 */ /* 0x000fe20000000a00 */
[----:B------:R-:W-:Y:S01]  /*16100*/  BSSY B6, `(.L_x_1497) ;  /* 0x000001f000067945 */ /* 0x000fe20003800000 */
[----:B------:R-:W-:Y:S01]  /*16110*/  BAR.SYNC.DEFER_BLOCKING 0x8, 0x100 ;  /* 0x0204000000007b1d */ /* 0x000fe20000010000 */
[----:B------:R-:W-:-:S04]  /*16120*/  ISETP.NE.U32.AND P0, PT, RZ, UR4, PT ;  /* 0x00000004ff007c0c */ /* 0x000fc8000bf05070 */
[----:B------:R-:W-:Y:S01]  /*16130*/  ISETP.NE.AND.EX P0, PT, RZ, UR5, PT, P0 ;  /* 0x00000005ff007c0c */ /* 0x000fe2000bf05300 */
[----:B--2---:R-:W-:-:S05]  /*16140*/  VIADD R0, R0, 0x20400 ;  /* 0x0002040000007836 */ /* 0x004fca0000000000 */
[----:B------:R-:W-:Y:S02]  /*16150*/  LOP3.LUT P1, RZ, R0, 0x3ff, RZ, 0xc0, !PT ;  /* 0x000003ff00ff7812 */ /* 0x000fe4000782c0ff */
[----:B---3--:R-:W-:Y:S02]  /*16160*/  SEL R0, R4, RZ, !P0 ;  /* 0x000000ff04007207 */ /* 0x008fe40004000000 */
[----:B----4-:R-:W-:-:S03]  /*16170*/  SEL R3, R3, RZ, !P0 ;  /* 0x000000ff03037207 */ /* 0x010fc60004000000 */
[----:B------:R0:W-:Y:S01]  /*16180*/  STL [R1+0x38], R0 ;  /* 0x0000380001007387 */ /* 0x0001e20000100800 */
[----:B-----5:R-:W-:-:S03]  /*16190*/  SHF.R.S32.HI R2, RZ, 0x1f, R2 ;  /* 0x0000001fff027819 */ /* 0x020fc60000011402 */
[----:B------:R1:W-:Y:S01]  /*161a0*/  STL [R1+0x58], R3 ;  /* 0x0000580301007387 */ /* 0x0003e20000100800 */
[----:B0-----:R-:W-:-:S05]  /*161b0*/  SHF.R.S32.HI R0, RZ, 0x1f, R18 ;  /* 0x0000001fff007819 */ /* 0x001fca0000011412 */
[----:B------:R1:W-:Y:S04]  /*161c0*/  STL [R1+0x54], R0 ;  /* 0x0000540001007387 */ /* 0x0003e80000100800 */
[----:B------:R1:W-:Y:S01]  /*161d0*/  STL [R1+0x48], R2 ;  /* 0x0000480201007387 */ /* 0x0003e20000100800 */
[----:B------:R-:W-:Y:S05]  /*161e0*/  @!P1 BRA `(.L_x_1498) ;  /* 0x0000000000409947 */ /* 0x000fea0003800000 */
[----:B-1----:R-:W-:Y:S01]  /*161f0*/  MOV R2, 0x0 ;  /* 0x0000000000027802 */ /* 0x002fe20000000f00 */
        /* <DEDUP_REMOVED lines=15> */
.L_x_1498:
[----:B------:R-:W-:Y:S05]  /*162f0*/  BSYNC B6 ;  /* 0x0000000000067941 */ /* 0x000fea0003800000 */
.L_x_1497:
[----:B------:R-:W2:Y:S01]  /*16300*/  LDL R4, [R1+0x48] ;  /* 0x0000480001047983 */ /* 0x000ea20000100800 */
[----:B------:R-:W0:Y:S01]  /*16310*/  LDC R7, c[0x0][0x448] ;  /* 0x00011200ff077b82 */ /* 0x000e220000000800 */
[----:B------:R-:W-:Y:S01]  /*16320*/  ULDC.64 UR4, c[0x0][0x298] ;  /* 0x0000a60000047ab9 */ /* 0x000fe20000000a00 */
[----:B------:R-:W-:Y:S01]  /*16330*/  ULDC.64 UR6, c[0x0][0x280] ;  /* 0x0000a00000067ab9 */ /* 0x000fe20000000a00 */
[----:B------:R-:W3:Y:S04]  /*16340*/  LDL R10, [R1+0x30] ;  /* 0x00003000010a7983 */ /* 0x000ee80000100800 */
[----:B------:R-:W4:Y:S01]  /*16350*/  LDL R9, [R1+0x54] ;  /* 0x0000540001097983 */ /* 0x000f220000100800 */
[----:B-1----:R-:W1:Y:S01]  /*16360*/  S2R R2, SR_TID.X ;  /* 0x0000000000027919 */ /* 0x002e620000002100 */
[----:B------:R-:W1:Y:S02]  /*16370*/  S2R R0, SR_TID.X ;  /* 0x0000000000007919 */ /* 0x000e640000002100 */
[----:B------:R-:W4:Y:S04]  /*16380*/  LDL R8, [R1+0x58] ;  /* 0x0000580001087983 */ /* 0x000f280000100800 */
[----:B------:R-:W4:Y:S01]  /*16390*/  LDL R6, [R1+0x38] ;  /* 0x0000380001067983 */ /* 0x000f220000100800 */
[----:B0-----:R-:W-:-:S13]  /*163a0*/  ISETP.NE.AND P0, PT, R7, 0x1, PT ;  /* 0x000000010700780c */ /* 0x001fda0003f05270 */
[----:B------:R-:W0:Y:S01]  /*163b0*/  @P0 LDC R3, c[0x0][0x450] ;  /* 0x00011400ff030b82 */ /* 0x000e220000000800 */
[----:B-1----:R-:W-:-:S04]  /*163c0*/  LOP3.LUT R2, R2, 0x7f, RZ, 0xc0, !PT ;  /* 0x0000007f02027812 */ /* 0x002fc800078ec0ff */
[----:B------:R-:W-:Y:S01]  /*163d0*/  SHF.R.U32.HI R2, RZ, 0x3, R2 ;  /* 0x00000003ff027819 */ /* 0x000fe20000011602 */
[----:B------:R-:W-:-:S05]  /*163e0*/  IMAD.SHL.U32 R0, R0, 0x10, RZ ;  /* 0x0000001000007824 */ /* 0x000fca00078e00ff */
[----:B------:R-:W-:Y:S02]  /*163f0*/  LOP3.LUT R0, R2, 0x70, R0, 0xf8, !PT ;  /* 0x0000007002007812 */ /* 0x000fe400078ef800 */
[----:B------:R-:W1:Y:S03]  /*16400*/  @P0 LDC R2, c[0x0][0x44c] ;  /* 0x00011300ff020b82 */ /* 0x000e660000000800 */
[----:B------:R-:W-:-:S04]  /*16410*/  IMAD R5, R17, 0x40, R0 ;  /* 0x0000004011057824 */ /* 0x000fc800078e0200 */
[----:B------:R-:W-:Y:S01]  /*16420*/  IMAD.MOV.U32 R0, RZ, RZ, R5 ;  /* 0x000000ffff007224 */ /* 0x000fe200078e0005 */
[----:B------:R4:W-:Y:S01]  /*16430*/  STL [R1+0x2c], R5 ;  /* 0x00002c0501007387 */ /* 0x0009e20000100800 */
[----:B-1----:R-:W-:-:S05]  /*16440*/  @P0 IMAD.HI.U32 R2, R5, R2, RZ ;  /* 0x0000000205020227 */ /* 0x002fca00078e00ff */
[----:B0-----:R-:W-:Y:S01]  /*16450*/  @P0 SHF.R.U32.HI R0, RZ, R3, R2 ;  /* 0x00000003ff000219 */ /* 0x001fe20000011602 */
[----:B--2---:R-:W-:-:S04]  /*16460*/  IMAD R2, R4, UR4, RZ ;  /* 0x0000000404027c24 */ /* 0x004fc8000f8e02ff */
[C---:B---3--:R-:W-:Y:S02]  /*16470*/  IMAD R4, R10.reuse, UR5, R2 ;  /* 0x000000050a047c24 */ /* 0x048fe4000f8e0202 */
[----:B------:R-:W-:Y:S01]  /*16480*/  IMAD.WIDE.U32 R2, R10, UR4, RZ ;  /* 0x000000040a027c25 */ /* 0x000fe2000f8e00ff */
[----:B------:R-:W-:-:S03]  /*16490*/  ULDC.64 UR4, c[0x0][0x2d8] ;  /* 0x0000b60000047ab9 */ /* 0x000fc60000000a00 */
[----:B------:R-:W-:Y:S02]  /*164a0*/  IMAD.IADD R3, R3, 0x1, R4 ;  /* 0x0000000103037824 */ /* 0x000fe400078e0204 */
[----:B----4-:R-:W-:Y:S02]  /*164b0*/  IMAD R4, R9, UR4, RZ ;  /* 0x0000000409047c24 */ /* 0x010fe4000f8e02ff */
        /* <DEDUP_REMOVED lines=22> */
[----:B------:R-:W-:Y:S01]  /*16620*/  IMAD.WIDE.U32 R4, R0, UR4, R2 ;  /* 0x0000000400047c25 */ /* 0x000fe2000f8e0002 */
        /* <DEDUP_REMOVED lines=47> */
.L_x_1658:
        /* <DEDUP_REMOVED lines=12> */
.L_x_1500:
        /* <DEDUP_REMOVED lines=38> */
.L_x_1502:
[----:B------:R-:W-:Y:S05]  /*16c40*/  BSYNC B6 ;  /* 0x0000000000067941 */ /* 0x000fea0003800000 */
.L_x_1501:
        /* <DEDUP_REMOVED lines=21> */
[----:B------:R-:W-:-:S03]  /*16da0*/  ULDC.64 UR4, c[0x0][0x3d0] ;  /* 0x0000f40000047ab9 */ /* 0x000fc60000000a00 */
[----:B------:R-:W2:Y:S01]  /*16db0*/  @P0 LDC R4, c[0x0][0x44c] ;  /* 0x00011300ff040b82 */ /* 0x000ea20000000800 */
[----:B------:R-:W-:Y:S02]  /*16dc0*/  IMAD.IADD R3, R3, 0x1, R0 ;  /* 0x0000000103037824 */ /* 0x000fe400078e0200 */
        /* <DEDUP_REMOVED lines=16> */
[----:B------:R-:W-:Y:S01]  /*16ed0*/  SHF.R.S32.HI R0, RZ, 0x1f, R4 ;  /* 0x0000001fff007819 */ /* 0x000fe20000011404 */
[----:B------:R-:W-:-:S04]  /*16ee0*/  IMAD.WIDE.U32 R2, R4, UR4, R2 ;  /* 0x0000000404027c25 */ /* 0x000fc8000f8e0002 */
[----:B------:R-:W-:-:S04]  /*16ef0*/  IMAD R0, R0, UR4, RZ ;  /* 0x0000000400007c24 */ /* 0x000fc8000f8e02ff */
[----:B------:R-:W-:Y:S01]  /*16f00*/  IMAD R4, R4, UR5, R0 ;  /* 0x0000000504047c24 */ /* 0x000fe2000f8e0200 */
[----:B------:R-:W-:Y:S02]  /*16f10*/  ULDC.64 UR4, c[0x0][0x390] ;  /* 0x0000e40000047ab9 */ /* 0x000fe40000000a00 */
[----:B------:R-:W-:Y:S01]  /*16f20*/  LEA R0, P0, R2, UR4, 0x1 ;  /* 0x0000000402007c11 */ /* 0x000fe2000f8008ff */
[----:B------:R-:W-:Y:S01]  /*16f30*/  ULDC UR4, c[0x0][0x3b8] ;  /* 0x0000ee0000047ab9 */ /* 0x000fe20000000800 */
[----:B0-----:R-:W-:Y:S01]  /*16f40*/  IMAD.SHL.U32 R10, R6, 0x8, RZ ;  /* 0x00000008060a7824 */ /* 0x001fe200078e00ff */
[----:B------:R-:W-:Y:S02]  /*16f50*/  ISETP.GE.AND P1, PT, R8, UR4, PT ;  /* 0x0000000408007c0c */ /* 0x000fe4000bf26270 */
[----:B------:R-:W0:Y:S02]  /*16f60*/  S2R R8, SR_TID.X ;  /* 0x0000000000087919 */ /* 0x000e240000002100 */
        /* <DEDUP_REMOVED lines=11> */
[----:B------:R0:W-:Y:S01]  /*17020*/  STL [R1+0x8], R9 ;  /* 0x0000080901007387 */ /* 0x0001e20000100800 */
[----:B------:R-:W-:Y:S01]  /*17030*/  IMAD.IADD R4, R3, 0x1, R4 ;  /* 0x0000000103047824 */ /* 0x000fe200078e0204 */
        /* <DEDUP_REMOVED lines=37> */
[----:B---3--:R-:W-:-:S05]  /*17290*/  IMAD R7, R3, R7, RZ ;  /* 0x0000000703077224 */ /* 0x008fca00078e02ff */
        /* <DEDUP_REMOVED lines=8> */
[----:B------:R-:W-:Y:S01]  /*17320*/  @!P2 SHF.R.U32.HI R2, RZ, 0x2, R2 ;  /* 0x00000002ff02a819 */ /* 0x000fe20000011602 */
[----:B------:R-:W0:Y:S01]  /*17330*/  S2R R3, SR_TID.X ;  /* 0x0000000000037919 */ /* 0x000e220000002100 */
[----:B------:R-:W-:Y:S02]  /*17340*/  @P3 LOP3.LUT R12, R12, 0x100, RZ, 0xfc, !PT ;  /* 0x000001000c0c3812 */ /* 0x000fe400078efcff */
[----:B------:R-:W-:-:S02]  /*17350*/  @!P2 ISETP.NE.U32.AND P3, PT, R2, RZ, PT ;  /* 0x000000ff0200a20c */ /* 0x000fc40003f65070 */
[----:B------:R-:W-:Y:S02]  /*17360*/  @!P2 LOP3.LUT R2, R6, 0x80, RZ, 0xc0, !PT ;  /* 0x000000800602a812 */ /* 0x000fe400078ec0ff */
[----:B------:R-:W-:Y:S02]  /*17370*/  LOP3.LUT R12, R12, 0xffffffdf, RZ, 0xc0, !PT ;  /* 0xffffffdf0c0c7812 */ /* 0x000fe400078ec0ff */
[----:B------:R-:W-:-:S07]  /*17380*/  @!P2 SHF.R.U32.HI R2, RZ, 0x3, R2 ;  /* 0x00000003ff02a819 */ /* 0x000fce0000011602 */
[----:B------:R-:W-:Y:S02]  /*17390*/  @P3 LOP3.LUT R12, R12, 0x20, RZ, 0xfc, !PT ;  /* 0x000000200c0c3812 */ /* 0x000fe400078efcff */
[----:B------:R-:W-:Y:S02]  /*173a0*/  @!P2 ISETP.NE.U32.AND P3, PT, R2, RZ, PT ;  /* 0x000000ff0200a20c */ /* 0x000fe40003f65070 */
[----:B------:R-:W1:Y:S04]  /*173b0*/  SHFL.IDX PT, R2, R0, RZ, 0x181f ;  /* 0x00181fff00027589 */ /* 0x000e6800000e0000 */
[----:B------:R-:W2:Y:S01]  /*173c0*/  SHFL.IDX PT, R8, R4, RZ, 0x181f ;  /* 0x00181fff04087589 */ /* 0x000ea200000e0000 */
[----:B0-----:R-:W-:-:S05]  /*173d0*/  IMAD.SHL.U32 R13, R3, 0x8, RZ ;  /* 0x00000008030d7824 */ /* 0x001fca00078e00ff */
[----:B------:R-:W-:-:S04]  /*173e0*/  LOP3.LUT R13, R13, 0x38, RZ, 0xc0, !PT ;  /* 0x000000380d0d7812 */ /* 0x000fc800078ec0ff */
[----:B-1----:R-:W-:-:S05]  /*173f0*/  @!P2 LEA R3, P6, R13, R2, 0x1 ;  /* 0x000000020d03a211 */ /* 0x002fca00078c08ff */
[----:B--2---:R-:W-:Y:S01]  /*17400*/  @!P2 IMAD.X R2, RZ, RZ, R8, P6 ;  /* 0x000000ffff02a224 */ /* 0x004fe200030e0608 */
[----:B------:R-:W-:-:S04]  /*17410*/  LOP3.LUT R12, R12, 0xfffffdff, RZ, 0xc0, !PT ;  /* 0xfffffdff0c0c7812 */ /* 0x000fc800078ec0ff */
        /* <DEDUP_REMOVED lines=36> */
[----:B------:R-:W-:-:S03]  /*17660*/  ISETP.GE.AND P2, PT, R10, R7, PT ;  /* 0x000000070a00720c */ /* 0x000fc60003f46270 */
[----:B------:R-:W-:Y:S04]  /*17670*/  SHFL.IDX PT, R10, R4, 0x2, 0x181f ;  /* 0x00581f00040a7f89 */ /* 0x000fe800000e0000 */
[----:B0-----:R-:W0:Y:S01]  /*17680*/  SHFL.IDX PT, R3, R0, 0x2, 0x181f ;  /* 0x00581f0000037f89 */ /* 0x001e2200000e0000 */
[----:B------:R-:W-:-:S04]  /*17690*/  LOP3.LUT R12, R12, 0xffffff7f, RZ, 0xc0, !PT ;  /* 0xffffff7f0c0c7812 */ /* 0x000fc800078ec0ff */
[----:B------:R-:W-:Y:S02]  /*176a0*/  @P6 LOP3.LUT R12, R12, 0x80, RZ, 0xfc, !PT ;  /* 0x000000800c0c6812 */ /* 0x000fe400078efcff */
        /* <DEDUP_REMOVED lines=22> */
.L_x_1668:
        /* <DEDUP_REMOVED lines=31> */
.L_x_1505:
[----:B------:R-:W-:Y:S05]  /*17a00*/  BSYNC B0 ;  /* 0x0000000000007941 */ /* 0x000fea0003800000 */
.L_x_1504:
[----:B--2---:R2:W5:Y:S01]  /*17a10*/  LDL R0, [R1+0x4] ;  /* 0x0000040001007983 */ /* 0x0045620000100800 */
[----:B------:R-:W-:Y:S01]  /*17a20*/  PLOP3.LUT P0, PT, PT, PT, PT, 0x80, 0x0 ;  /* 0x000000000000781c */ /* 0x000fe20003f0f070 */
[----:B------:R-:W-:-:S12]  /*17a30*/  NOP ;  /* 0x0000000000007918 */ /* 0x000fd80000000000 */
.L_x_1506:
        /* <DEDUP_REMOVED lines=19> */
.L_x_1669:
[----:B------:R-:W-:Y:S05]  /*17b70*/  BSYNC B0 ;  /* 0x0000000000007941 */ /* 0x000fea0003800000 */
.L_x_1507:
        /* <DEDUP_REMOVED lines=16> */
.L_x_1670:
[----:B------:R-:W-:Y:S05]  /*17c80*/  BSYNC B1 ;  /* 0x0000000000017941 */ /* 0x000fea0003800000 */
.L_x_1511:
        /* <DEDUP_REMOVED lines=9> */
.L_x_1514:
[----:B------:R-:W-:Y:S05]  /*17d20*/  BSYNC B1 ;  /* 0x0000000000017941 */ /* 0x000fea0003800000 */
.L_x_1513:
        /* <DEDUP_REMOVED lines=14> */
.L_x_1515:
        /* <DEDUP_REMOVED lines=16> */
.L_x_1516:
        /* <DEDUP_REMOVED lines=16> */
.L_x_1517:
        /* <DEDUP_REMOVED lines=16> */
.L_x_1518:
        /* <DEDUP_REMOVED lines=16> */
.L_x_1519:
        /* <DEDUP_REMOVED lines=16> */
.L_x_1520:
        /* <DEDUP_REMOVED lines=16> */
.L_x_1521:
        /* <DEDUP_REMOVED lines=16> */
.L_x_1522:
        /* <DEDUP_REMOVED lines=11> */
.L_x_1510:
[----:B------:R-:W-:Y:S05]  /*185c0*/  BSYNC B0 ;  /* 0x0000000000007941 */ /* 0x000fea0003800000 */
.L_x_1509:
        /* <DEDUP_REMOVED lines=51> */
.L_x_1529:
[----:B-1----:R-:W3:Y:S01]  /*18900*/  LDL R2, [R1+0x4] ;  /* 0x0000040001027983 */ /* 0x002ee20000100800 */
[----:B------:R-:W-:Y:S01]  /*18910*/  SHF.L.U32 R5, R7, 0x1f, RZ ;  /* 0x0000001f07057819 */ /* 0x000fe200000006ff */
[----:B------:R-:W1:Y:S01]  /*18920*/  S2R R3, SR_TID.X ;  /* 0x0000000000037919 */ /* 0x000e620000002100 */
[----:B------:R-:W-:Y:S01]  /*18930*/  BSSY B3, `(.L_x_1530) ;  /* 0x0000006000037945 */ /* 0x000fe20003800000 */
[----:B-1----:R-:W-:-:S04]  /*18940*/  LOP3.LUT R3, R3, 0x7f, RZ, 0xc0, !PT ;  /* 0x0000007f03037812 */ /* 0x002fc800078ec0ff */
[----:B------:R-:W-:Y:S01]  /*18950*/  ISETP.NE.AND P1, PT, R3, RZ, PT ;  /* 0x000000ff0300720c */ /* 0x000fe20003f25270 */
[----:B---3--:R-:W-:-:S04]  /*18960*/  IMAD R2, R8, 0x8, R2 ;  /* 0x0000000808027824 */ /* 0x008fc800078e0202 */
[----:B------:R-:W1:Y:S02]  /*18970*/  SYNCS.PHASECHK.TRANS64.TRYWAIT P0, [R2+URZ+0x38840], R5 ;  /* 0x03884005020075a7 */ /* 0x000e64000800017f */
[----:B-1----:R-:W-:Y:S06]  /*18980*/  @!P0 BRA `(.L_x_1531) ;  /* 0x00000054008c8947 */ /* 0x002fec0003800000 */
.L_x_1671:
[----:B------:R-:W-:Y:S05]  /*18990*/  BSYNC B3 ;  /* 0x0000000000037941 */ /* 0x000fea0003800000 */
.L_x_1530:
        /* <DEDUP_REMOVED lines=9> */
.L_x_1533:
[----:B------:R-:W-:Y:S05]  /*18a30*/  BSYNC B3 ;  /* 0x0000000000037941 */ /* 0x000fea0003800000 */
.L_x_1532:
        /* <DEDUP_REMOVED lines=14> */
.L_x_1534:
        /* <DEDUP_REMOVED lines=14> */
.L_x_1672:
[----:B------:R-:W-:Y:S05]  /*18c00*/  BSYNC B3 ;  /* 0x0000000000037941 */ /* 0x000fea0003800000 */
.L_x_1535:
[----:B------:R-:W-:Y:S01]  /*18c10*/  BSSY B3, `(.L_x_1537) ;  /* 0x000000b000037945 */ /* 0x000fe20003800000 */
[----:B------:R-:W-:Y:S02]  /*18c20*/  IMAD.MOV.U32 R8, RZ, RZ, 0x0 ;  /* 0x00000000ff087424 */ /* 0x000fe400078e00ff */
[----:B------:R-:W-:Y:S01]  /*18c30*/  IMAD.MOV.U32 R9, RZ, RZ, 0x14f00000 ;  /* 0x14f00000ff097424 */ /* 0x000fe200078e00ff */
[----:B------:R-:W-:Y:S06]  /*18c40*/  @P1 BRA `(.L_x_1538) ;  /* 0x00000000001c1947 */ /* 0x000fec0003800000 */
[----:B------:R-:W3:Y:S02]  /*18c50*/  S2R R3, SR_TID.X ;  /* 0x0000000000037919 */ /* 0x000ee40000002100 */
[----:B---3--:R-:W-:Y:S01]  /*18c60*/  LOP3.LUT R4, R3, 0x1f, RZ, 0xc0, !PT ;  /* 0x0000001f03047812 */ /* 0x008fe200078ec0ff */
[----:B------:R-:W-:-:S03]  /*18c70*/  IMAD.MOV.U32 R3, RZ, RZ, 0x10000 ;  /* 0x00010000ff037424 */ /* 0x000fc600078e00ff */
[----:B------:R-:W-:Y:S01]  /*18c80*/  ISETP.NE.AND P0, PT, R4, RZ, PT ;  /* 0x000000ff0400720c */ /* 0x000fe20003f05270 */
[----:B------:R3:W-:-:S12]  /*18c90*/  SYNCS.ARRIVE.TRANS64 RZ, [R2+URZ+0x38850], R3 ;  /* 0x0388500302ff79a7 */ /* 0x0007d8000800003f */
[----:B---3--:R-:W-:Y:S05]  /*18ca0*/  @!P0 BRA `(.L_x_1538) ;  /* 0x0000000000048947 */ /* 0x008fea0003800000 */
[----:B------:R-:W-:Y:S01]  /*18cb0*/  BPT.TRAP 0x1 ;  /* 0x000000040000795c */ /* 0x000fe20000300000 */
.L_x_1538:
[----:B------:R-:W-:Y:S05]  /*18cc0*/  BSYNC B3 ;  /* 0x0000000000037941 */ /* 0x000fea0003800000 */
.L_x_1537:
[----:B------:R-:W3:Y:S04]  /*18cd0*/  LDL R4, [R1+0x4] ;  /* 0x0000040001047983 */ /* 0x000ee80000100800 */
[----:B------:R-:W3:Y:S01]  /*18ce0*/  LDL R3, [R1+0xc] ;  /* 0x00000c0001037983 */ /* 0x000ee20000100800 */
[----:B------:R-:W-:Y:S01]  /*18cf0*/  R2UR UR10, R7 ;  /* 0x00000000070a72ca */ /* 0x000fe200000e0000 */
[----:B------:R-:W-:Y:S01]  /*18d00*/  UIADD3 UR4, UP0, UR38, 0x470, URZ ;  /* 0x0000047026047890 */ /* 0x000fe2000ff1e03f */
[----:B------:R-:W-:Y:S01]  /*18d10*/  R2UR UR6, R8 ;  /* 0x00000000080672ca */ /* 0x000fe200000e0000 */
[----:B01----:R-:W-:Y:S01]  /*18d20*/  VIADD R2, R2, 0x38850 ;  /* 0x0003885002027836 */ /* 0x003fe20000000000 */
[----:B------:R-:W-:Y:S01]  /*18d30*/  R2UR UR7, R9 ;  /* 0x00000000090772ca */ /* 0x000fe200000e0000 */
[----:B------:R-:W-:Y:S01]  /*18d40*/  UIADD3.X UR5, URZ, UR39, URZ, UP0, !UPT ;  /* 0x000000273f057290 */ /* 0x000fe200087fe43f */
[----:B------:R-:W-:Y:S01]  /*18d50*/  PLOP3.LUT P0, PT, PT, PT, PT, 0x80, 0x0 ;  /* 0x000000000000781c */ /* 0x000fe20003f0f070 */
[----:B---3--:R-:W-:-:S04]  /*18d60*/  IMAD R3, R3, 0x10000, R4 ;  /* 0x0001000003037824 */ /* 0x008fc800078e0204 */
[----:B------:R-:W-:-:S08]  /*18d70*/  VIADD R4, R3, 0x400 ;  /* 0x0000040003047836 */ /* 0x000fd00000000000 */
.L_x_1539:
        /* <DEDUP_REMOVED lines=16> */
.L_x_1540:
        /* <DEDUP_REMOVED lines=16> */
.L_x_1541:
        /* <DEDUP_REMOVED lines=16> */
.L_x_1542:
        /* <DEDUP_REMOVED lines=16> */
.L_x_1543:
        /* <DEDUP_REMOVED lines=16> */
.L_x_1544:
        /* <DEDUP_REMOVED lines=16> */
.L_x_1545:
        /* <DEDUP_REMOVED lines=16> */
.L_x_1546:
        /* <DEDUP_REMOVED lines=11> */
.L_x_1528:
[----:B------:R-:W-:Y:S05]  /*19530*/  BSYNC B1 ;  /* 0x0000000000017941 */ /* 0x000fea0003800000 */
.L_x_1527:
[----:B------:R-:W3:Y:S02]  /*19540*/  LDL.LU R4, [R1+0x3c] ;  /* 0x00003c0001047983 */ /* 0x000ee40000300800 */
[----:B---3--:R-:W-:-:S07]  /*19550*/  VIADD R0, R4, 0xfffffffd ;  /* 0xfffffffd04007836 */ /* 0x008fce0000000000 */
.L_x_1526:
[----:B------:R-:W-:Y:S05]  /*19560*/  BSYNC B2 ;  /* 0x0000000000027941 */ /* 0x000fea0003800000 */
.L_x_1525:
[----:B------:R-:W3:Y:S01]  /*19570*/  LDL.LU R2, [R1+0x34] ;  /* 0x0000340001027983 */ /* 0x000ee20000300800 */
[----:B------:R-:W-:-:S05]  /*19580*/  IMAD.MOV R6, RZ, RZ, -R6 ;  /* 0x000000ffff067224 */ /* 0x000fca00078e0a06 */
[----:B---3--:R-:W-:-:S13]  /*19590*/  ISETP.NE.AND P0, PT, R2, R6, PT ;  /* 0x000000060200720c */ /* 0x008fda0003f05270 */
[----:B------:R-:W-:Y:S05]  /*195a0*/  @!P0 BRA `(.L_x_1524) ;  /* 0x0000001c00488947 */ /* 0x000fea0003800000 */
.L_x_1587:
[----:B------:R-:W3:Y:S04]  /*195b0*/  LDL R4, [R1+0x8] ;  /* 0x0000080001047983 */ /* 0x000ee80000100800 */
[----:B------:R-:W0:Y:S04]  /*195c0*/  LDL.LU R3, [R1+0xc] ;  /* 0x00000c0001037983 */ /* 0x000e280000300800 */
        /* <DEDUP_REMOVED lines=35> */
.L_x_1549:
[----:B0-----:R-:W3:Y:S01]  /*19800*/  LDL R2, [R1+0x4] ;  /* 0x0000040001027983 */ /* 0x001ee20000100800 */
[----:B------:R-:W0:Y:S02]  /*19810*/  S2R R3, SR_TID.X ;  /* 0x0000000000037919 */ /* 0x000e240000002100 */
[----:B0-----:R-:W-:Y:S02]  /*19820*/  LOP3.LUT R4, R3, 0x7f, RZ, 0xc0, !PT ;  /* 0x0000007f03047812 */ /* 0x001fe400078ec0ff */
[----:B------:R-:W-:Y:S01]  /*19830*/  SHF.L.U32 R3, R6, 0x1f, RZ ;  /* 0x0000001f06037819 */ /* 0x000fe200000006ff */
[----:B------:R-:W-:Y:S01]  /*19840*/  BSSY B2, `(.L_x_1550) ;  /* 0x0000005000027945 */ /* 0x000fe20003800000 */
[----:B------:R-:W-:Y:S01]  /*19850*/  ISETP.NE.AND P1, PT, R4, RZ, PT ;  /* 0x000000ff0400720c */ /* 0x000fe20003f25270 */
[----:B---3--:R-:W-:-:S04]  /*19860*/  IMAD R2, R7, 0x8, R2 ;  /* 0x0000000807027824 */ /* 0x008fc800078e0202 */
[----:B------:R-:W0:Y:S02]  /*19870*/  SYNCS.PHASECHK.TRANS64.TRYWAIT P0, [R2+URZ+0x38840], R3 ;  /* 0x03884003020075a7 */ /* 0x000e24000800017f */
[----:B0-----:R-:W-:Y:S06]  /*19880*/  @!P0 BRA `(.L_x_1551) ;  /* 0x0000004400f48947 */ /* 0x001fec0003800000 */
.L_x_1673:
[----:B------:R-:W-:Y:S05]  /*19890*/  BSYNC B2 ;  /* 0x0000000000027941 */ /* 0x000fea0003800000 */
.L_x_1550:
        /* <DEDUP_REMOVED lines=9> */
.L_x_1553:
[----:B------:R-:W-:Y:S05]  /*19930*/  BSYNC B2 ;  /* 0x0000000000027941 */ /* 0x000fea0003800000 */
.L_x_1552:
        /* <DEDUP_REMOVED lines=13> */
.L_x_1554:
        /* <DEDUP_REMOVED lines=14> */
.L_x_1674:
[----:B------:R-:W-:Y:S05]  /*19af0*/  BSYNC B2 ;  /* 0x0000000000027941 */ /* 0x000fea0003800000 */
.L_x_1555:
        /* <DEDUP_REMOVED lines=11> */
.L_x_1558:
[----:B------:R-:W-:Y:S05]  /*19bb0*/  BSYNC B2 ;  /* 0x0000000000027941 */ /* 0x000fea0003800000 */
.L_x_1557:
        /* <DEDUP_REMOVED lines=10> */
.L_x_1559:
        /* <DEDUP_REMOVED lines=16> */
.L_x_1560:
        /* <DEDUP_REMOVED lines=16> */
.L_x_1561:
        /* <DEDUP_REMOVED lines=16> */
.L_x_1562:
        /* <DEDUP_REMOVED lines=16> */
.L_x_1563:
        /* <DEDUP_REMOVED lines=16> */
.L_x_1564:
        /* <DEDUP_REMOVED lines=16> */
.L_x_1565:
        /* <DEDUP_REMOVED lines=16> */
.L_x_1566:
        /* <DEDUP_REMOVED lines=11> */
.L_x_1548:
[----:B------:R-:W-:Y:S05]  /*1a410*/  BSYNC B1 ;  /* 0x0000000000017941 */ /* 0x000fea0003800000 */
.L_x_1547:
[----:B------:R-:W3:Y:S01]  /*1a420*/  LDL R5, [R1+0x8] ;  /* 0x0000080001057983 */ /* 0x000ee20000100800 */
[----:B------:R-:W-:Y:S01]  /*1a430*/  VIADD R7, R7, 0x1 ;  /* 0x0000000107077836 */ /* 0x000fe20000000000 */
[----:B------:R-:W-:Y:S04]  /*1a440*/  BSSY B1, `(.L_x_1567) ;  /* 0x00000e5000017945 */ /* 0x000fe80003800000 */
[----:B------:R-:W-:-:S04]  /*1a450*/  ISETP.NE.AND P0, PT, R7, 0x2, PT ;  /* 0x000000020700780c */ /* 0x000fc80003f05270 */
[----:B------:R-:W-:Y:S02]  /*1a460*/  SEL R2, RZ, 0x1, P0 ;  /* 0x00000001ff027807 */ /* 0x000fe40000000000 */
[----:B------:R-:W-:Y:S02]  /*1a470*/  SEL R9, R7, RZ, P0 ;  /* 0x000000ff07097207 */ /* 0x000fe40000000000 */
[----:B------:R-:W-:-:S05]  /*1a480*/  LOP3.LUT R8, R6, R2, RZ, 0x3c, !PT ;  /* 0x0000000206087212 */ /* 0x000fca00078e3cff */
[----:B------:R0:W-:Y:S04]  /*1a490*/  STL [R1+0x1c], R8 ;  /* 0x00001c0801007387 */ /* 0x0001e80000100800 */
[----:B------:R0:W-:Y:S01]  /*1a4a0*/  STL [R1+0xc], R9 ;  /* 0x00000c0901007387 */ /* 0x0001e20000100800 */
[----:B---3--:R-:W-:-:S13]  /*1a4b0*/  LOP3.LUT P2, RZ, R5, 0x1, RZ, 0xc0, !PT ;  /* 0x0000000105ff7812 */ /* 0x008fda000784c0ff */
[----:B0-----:R-:W-:Y:S05]  /*1a4c0*/  @!P2 BRA `(.L_x_1568) ;  /* 0x0000000c0070a947 */ /* 0x001fea0003800000 */
[----:B------:R-:W-:Y:S01]  /*1a4d0*/  ULDC.64 UR4, c[0x0][0x418] ;  /* 0x0001060000047ab9 */ /* 0x000fe20000000a00 */
[----:B------:R-:W-:Y:S01]  /*1a4e0*/  VIADD R6, R0, 0xffffffff ;  /* 0xffffffff00067836 */ /* 0x000fe20000000000 */
        /* <DEDUP_REMOVED lines=23> */
.L_x_1569:
        /* <DEDUP_REMOVED lines=9> */
.L_x_1675:
[----:B------:R-:W-:Y:S05]  /*1a6f0*/  BSYNC B2 ;  /* 0x0000000000027941 */ /* 0x000fea0003800000 */
.L_x_1570:
        /* <DEDUP_REMOVED lines=9> */
.L_x_1573:
[----:B------:R-:W-:Y:S05]  /*1a790*/  BSYNC B2 ;  /* 0x0000000000027941 */ /* 0x000fea0003800000 */
.L_x_1572:
[----:B------:R-:W3:Y:S04]  /*1a7a0*/  LDL R8, [R1+0x4] ;  /* 0x0000040001087983 */ /* 0x000ee80000100800 */
        /* <DEDUP_REMOVED lines=13> */
.L_x_1574:
        /* <DEDUP_REMOVED lines=14> */
.L_x_1676:
[----:B------:R-:W-:Y:S05]  /*1a960*/  BSYNC B2 ;  /* 0x0000000000027941 */ /* 0x000fea0003800000 */
.L_x_1575:
        /* <DEDUP_REMOVED lines=11> */
.L_x_1578:
[----:B------:R-:W-:Y:S05]  /*1aa20*/  BSYNC B2 ;  /* 0x0000000000027941 */ /* 0x000fea0003800000 */
.L_x_1577:
        /* <DEDUP_REMOVED lines=11> */
.L_x_1579:
        /* <DEDUP_REMOVED lines=16> */
.L_x_1580:
        /* <DEDUP_REMOVED lines=16> */
.L_x_1581:
        /* <DEDUP_REMOVED lines=16> */
.L_x_1582:
        /* <DEDUP_REMOVED lines=16> */
.L_x_1583:
        /* <DEDUP_REMOVED lines=16> */
.L_x_1584:
        /* <DEDUP_REMOVED lines=16> */
.L_x_1585:
        /* <DEDUP_REMOVED lines=16> */
.L_x_1586:
        /* <DEDUP_REMOVED lines=11> */
.L_x_1568:
[----:B------:R-:W-:Y:S05]  /*1b290*/  BSYNC B1 ;  /* 0x0000000000017941 */ /* 0x000fea0003800000 */
.L_x_1567:
[C---:B------:R-:W-:Y:S01]  /*1b2a0*/  ISETP.GT.AND P0, PT, R0.reuse, 0x1, PT ;  /* 0x000000010000780c */ /* 0x040fe20003f04270 */
[----:B------:R-:W-:-:S12]  /*1b2b0*/  VIADD R0, R0, 0xfffffffe ;  /* 0xfffffffe00007836 */ /* 0x000fd80000000000 */
[----:B------:R-:W-:Y:S05]  /*1b2c0*/  @P0 BRA `(.L_x_1587) ;  /* 0xffffffe000b80947 */ /* 0x000fea000383ffff */
.L_x_1524:
[----:B------:R-:W-:Y:S05]  /*1b2d0*/  BSYNC B0 ;  /* 0x0000000000007941 */ /* 0x000fea0003800000 */
.L_x_1523:
        /* <DEDUP_REMOVED lines=24> */
.L_x_1589:
[----:B------:R-:W-:Y:S05]  /*1b460*/  BSYNC B0 ;  /* 0x0000000000007941 */ /* 0x000fea0003800000 */
.L_x_1588:
[----:B------:R-:W-:-:S05]  /*1b470*/  SEL R0, R0, RZ, P0 ;  /* 0x000000ff00007207 */ /* 0x000fca0000000000 */
[----:B------:R3:W-:Y:S02]  /*1b480*/  STL [R1+0xc], R0 ;  /* 0x00000c0001007387 */ /* 0x0007e40000100800 */
.L_x_1485:
[----:B------:R-:W-:Y:S05]  /*1b490*/  BSYNC B7 ;  /* 0x0000000000077941 */ /* 0x000fea0003800000 */
.L_x_1483:
        /* <DEDUP_REMOVED lines=13> */
.L_x_1590:
        /* <DEDUP_REMOVED lines=36> */
.L_x_1686:
[----:B------:R-:W-:Y:S02]  /*1b7b0*/  ULDC UR4, c[0x0][0xd38] ;  /* 0x00034e0000047ab9 */ /* 0x000fe40000000800 */
[----:B------:R-:W-:-:S04]  /*1b7c0*/  IMAD.U32 R16, RZ, RZ, UR4 ;  /* 0x00000004ff107e24 */ /* 0x000fc8000f8e00ff */
[----:B-1----:R-:W-:-:S04]  /*1b7d0*/  IMAD R6, R6, R16, RZ ;  /* 0x0000001006067224 */ /* 0x002fc800078e02ff */
[----:B------:R-:W-:-:S05]  /*1b7e0*/  IMAD.IADD R4, R4, 0x1, R6 ;  /* 0x0000000104047824 */ /* 0x000fca00078e0206 */
[----:B------:R-:W-:-:S13]  /*1b7f0*/  ISETP.GT.AND P6, PT, R4, R0, PT ;  /* 0x000000000400720c */ /* 0x000fda0003fc4270 */
[----:B------:R-:W-:Y:S05]  /*1b800*/  @P6 BRA `(.L_x_1593) ;  /* 0x00000000009c6947 */ /* 0x000fea0003800000 */
.L_x_1598:
        /* <DEDUP_REMOVED lines=14> */
.L_x_1596:
[----:B------:R-:W-:Y:S05]  /*1b8f0*/  BSYNC B0 ;  /* 0x0000000000007941 */ /* 0x000fea0003800000 */
.L_x_1595:
        /* <DEDUP_REMOVED lines=18> */
.L_x_1694:
[----:B------:R-:W-:Y:S02]  /*1ba20*/  ULDC UR4, c[0x0][0xd38] ;  /* 0x00034e0000047ab9 */ /* 0x000fe40000000800 */
[----:B------:R-:W-:-:S04]  /*1ba30*/  IMAD.U32 R16, RZ, RZ, UR4 ;  /* 0x00000004ff107e24 */ /* 0x000fc8000f8e00ff */
[----:B-1----:R-:W-:-:S04]  /*1ba40*/  IMAD R6, R6, R16, RZ ;  /* 0x0000001006067224 */ /* 0x002fc800078e02ff */
[----:B------:R-:W-:-:S05]  /*1ba50*/  IMAD.IADD R4, R6, 0x1, R4 ;  /* 0x0000000106047824 */ /* 0x000fca00078e0204 */
[----:B------:R-:W-:-:S13]  /*1ba60*/  ISETP.GT.AND P6, PT, R4, R0, PT ;  /* 0x000000000400720c */ /* 0x000fda0003fc4270 */
[----:B------:R-:W-:Y:S05]  /*1ba70*/  @!P6 BRA `(.L_x_1598) ;  /* 0xfffffffc0064e947 */ /* 0x000fea000383ffff */
.L_x_1593:
        /* <DEDUP_REMOVED lines=8> */
.L_x_1698:
[----:B------:R-:W-:Y:S01]  /*1bb00*/  ISETP.NE.AND P0, PT, R5, RZ, PT ;  /* 0x000000ff0500720c */ /* 0x000fe20003f05270 */
[----:B-1----:R-:W-:-:S12]  /*1bb10*/  IMAD.MOV.U32 R3, RZ, RZ, RZ ;  /* 0x000000ffff037224 */ /* 0x002fd800078e00ff */
[----:B------:R-:W-:Y:S05]  /*1bb20*/  @!P0 BRA `(.L_x_1600) ;  /* 0x0000000000148947 */ /* 0x000fea0003800000 */
[----:B------:R-:W-:Y:S01]  /*1bb30*/  UMOV UR4, 0xffffffff ;  /* 0xffffffff00047882 */ /* 0x000fe20000000000 */
[----:B------:R-:W-:Y:S02]  /*1bb40*/  VIADD R12, R4, 0xffffffff ;  /* 0xffffffff040c7836 */ /* 0x000fe40000000000 */
[----:B------:R-:W-:Y:S05]  /*1bb50*/  BRA.DIV UR4, `(.L_x_1601) ;  /* 0x0000002e04ec7947 */ /* 0x000fea000b800000 */
[----:B0-----:R0:W1:Y:S02]  /*1bb60*/  SHFL.IDX PT, R2, R2, R12, 0x1f ;  /* 0x00001f0c02027589 */ /* 0x00106400000e0000 */
.L_x_1701:
[----:B-1----:R-:W-:-:S07]  /*1bb70*/  IMAD.MOV.U32 R3, RZ, RZ, R2 ;  /* 0x000000ffff037224 */ /* 0x002fce00078e0002 */
.L_x_1600:
[----:B---3--:R-:W-:Y:S01]  /*1bb80*/  IABS R5, R17 ;  /* 0x0000001100057213 */ /* 0x008fe20000000000 */
[----:B------:R-:W-:Y:S02]  /*1bb90*/  IMAD R16, R3, R16, R6 ;  /* 0x0000001003107224 */ /* 0x000fe400078e0206 */
[----:B------:R-:W-:Y:S01]  /*1bba0*/  IMAD.IADD R19, R4, 0x1, R19 ;  /* 0x0000000104137824 */ /* 0x000fe200078e0213 */
[----:B0-----:R-:W0:Y:S01]  /*1bbb0*/  I2F.RP R2, R5 ;  /* 0x0000000500027306 */ /* 0x001e220000209400 */
[----:B------:R-:W-:-:S07]  /*1bbc0*/  IMAD.IADD R0, R0, 0x1, -R16 ;  /* 0x0000000100007824 */ /* 0x000fce00078e0a10 */
[----:B0-----:R-:W0:Y:S02]  /*1bbd0*/  MUFU.RCP R2, R2 ;  /* 0x0000000200027308 */ /* 0x001e240000001000 */
[----:B0-----:R-:W-:-:S06]  /*1bbe0*/  VIADD R2, R2, 0xffffffe ;  /* 0x0ffffffe02027836 */ /* 0x001fcc0000000000 */
[----:B------:R-:W0:Y:S02]  /*1bbf0*/  F2I.FTZ.U32.TRUNC.NTZ R3, R2 ;  /* 0x0000000200037305 */ /* 0x000e24000021f000 */
        /* <DEDUP_REMOVED lines=23> */
.L_x_1594:
[----:B------:R-:W-:Y:S01]  /*1bd70*/  UMOV UR4, URZ ;  /* 0x0000003f00047c82 */ /* 0x000fe20008000000 */
[----:B------:R-:W-:Y:S01]  /*1bd80*/  UMOV UR5, URZ ;  /* 0x0000003f00057c82 */ /* 0x000fe20008000000 */
[----:B------:R-:W-:Y:S01]  /*1bd90*/  ULDC UR6, c[0x0][0xd3c] ;  /* 0x00034f0000067ab9 */ /* 0x000fe20000000800 */
[----:B------:R-:W-:Y:S02]  /*1bda0*/  IMAD.MOV.U32 R16, RZ, RZ, R0 ;  /* 0x000000ffff107224 */ /* 0x000fe400078e0000 */
[----:B------:R-:W-:Y:S02]  /*1bdb0*/  IMAD.U32 R17, RZ, RZ, UR4 ;  /* 0x00000004ff117e24 */ /* 0x000fe4000f8e00ff */
[----:B------:R-:W-:Y:S02]  /*1bdc0*/  IMAD.U32 R18, RZ, RZ, UR5 ;  /* 0x00000005ff127e24 */ /* 0x000fe4000f8e00ff */
[----:B------:R-:W-:-:S07]  /*1bdd0*/  IMAD.U32 R19, RZ, RZ, UR6 ;  /* 0x00000006ff137e24 */ /* 0x000fce000f8e00ff */
.L_x_1602:
[----:B------:R1:W3:Y:S01]  /*1bde0*/  LDL R3, [R1+0x4] ;  /* 0x0000040001037983 */ /* 0x0002e20000100800 */
[----:B------:R-:W4:Y:S01]  /*1bdf0*/  S2R R0, SR_TID.X ;  /* 0x0000000000007919 */ /* 0x000f220000002100 */
[----:B------:R-:W-:Y:S05]  /*1be00*/  WARPSYNC.ALL ;  /* 0x0000000000007948 */ /* 0x000fea0003800000 */
[----:B----4-:R-:W-:Y:S01]  /*1be10*/  LOP3.LUT R0, R0, 0x1f, RZ, 0xc0, !PT ;  /* 0x0000001f00007812 */ /* 0x010fe200078ec0ff */
[----:B------:R-:W-:Y:S03]  /*1be20*/  BAR.SYNC.DEFER_BLOCKING 0x4, 0x180 ;  /* 0x0106000000007b1d */ /* 0x000fe60000010000 */
[----:B------:R-:W-:-:S13]  /*1be30*/  ISETP.NE.AND P0, PT, R0, RZ, PT ;  /* 0x000000ff0000720c */ /* 0x000fda0003f05270 */
[----:B------:R-:W3:Y:S01]  /*1be40*/  @!P0 S2R R0, SR_CgaCtaId ;  /* 0x0000000000008919 */ /* 0x000ee20000008800 */
[----:B0-----:R-:W-:-:S04]  /*1be50*/  @!P0 MOV R2, 0x400 ;  /* 0x0000040000028802 */ /* 0x001fc80000000f00 */
[----:B---3--:R-:W-:-:S05]  /*1be60*/  @!P0 LEA R3, R0, R2, 0x18 ;  /* 0x0000000200038211 */ /* 0x008fca00078ec0ff */
[----:B------:R1:W-:Y:S04]  /*1be70*/  @!P0 STS.128 [R3+0x388d0], R16 ;  /* 0x0388d01003008388 */ /* 0x0003e80000000c00 */
[----:B------:R1:W-:Y:S01]  /*1be80*/  @!P0 STL [R1+0x4], R3 ;  /* 0x0000040301008387 */ /* 0x0003e20000100800 */
[----:B------:R-:W-:Y:S06]  /*1be90*/  BAR.ARV 0x5, 0x180 ;  /* 0x0146000000007b1d */ /* 0x000fec0000002000 */
.L_x_1591:
[----:B------:R-:W-:Y:S02]  /*1bea0*/  ULDC UR4, c[0x0][0xd3c] ;  /* 0x00034f0000047ab9 */ /* 0x000fe40000000800 */
[----:B----4-:R-:W-:-:S13]  /*1beb0*/  ISETP.GE.AND P0, PT, R19, UR4, PT ;  /* 0x0000000413007c0c */ /* 0x010fda000bf06270 */
[----:B------:R-:W-:Y:S05]  /*1bec0*/  @!P0 BRA `(.L_x_1603) ;  /* 0xffffff7400108947 */ /* 0x000fea000383ffff */
[----:B------:R-:W-:Y:S05]  /*1bed0*/  BSYNC B8 ;  /* 0x0000000000087941 */ /* 0x000fea0003800000 */
.L_x_1433:
[----:B---3--:R-:W3:Y:S01]  /*1bee0*/  LDL.LU R0, [R1+0x60] ;  /* 0x0000600001007983 */ /* 0x008ee20000300800 */
[----:B------:R-:W-:Y:S01]  /*1bef0*/  BSSY B0, `(.L_x_1604) ;  /* 0x000000b000007945 */ /* 0x000fe20003800000 */
[----:B------:R-:W4:Y:S01]  /*1bf00*/  S2R R5, SR_CgaCtaId ;  /* 0x0000000000057919 */ /* 0x000f220000008800 */
[----:B---3--:R-:W-:-:S05]  /*1bf10*/  VIADD R0, R0, 0x1 ;  /* 0x0000000100007836 */ /* 0x008fca0000000000 */
[----:B0-----:R-:W-:-:S04]  /*1bf20*/  LEA.HI R2, R0, R0, RZ, 0x1 ;  /* 0x0000000000027211 */ /* 0x001fc800078f08ff */
[----:B-1----:R-:W-:-:S05]  /*1bf30*/  LOP3.LUT R3, R2, 0xfffffffe, RZ, 0xc0, !PT ;  /* 0xfffffffe02037812 */ /* 0x002fca00078ec0ff */
[----:B------:R-:W-:Y:S01]  /*1bf40*/  IMAD.IADD R3, R0, 0x1, -R3 ;  /* 0x0000000100037824 */ /* 0x000fe200078e0a03 */
[----:B------:R-:W-:-:S04]  /*1bf50*/  MOV R0, 0x400 ;  /* 0x0000040000007802 */ /* 0x000fc80000000f00 */
[----:B----4-:R-:W-:Y:S02]  /*1bf60*/  LEA R0, R5, R0, 0x18 ;  /* 0x0000000005007211 */ /* 0x010fe400078ec0ff */
[----:B------:R-:W-:-:S04]  /*1bf70*/  SHF.L.U32 R3, R3, 0x1f, RZ ;  /* 0x0000001f03037819 */ /* 0x000fc800000006ff */
[----:B------:R-:W0:Y:S02]  /*1bf80*/  SYNCS.PHASECHK.TRANS64.TRYWAIT P0, [R0+URZ+0x38820], R3 ;  /* 0x03882003000075a7 */ /* 0x000e24000800017f */
[----:B0-----:R-:W-:Y:S05]  /*1bf90*/  @!P0 BRA `(.L_x_1605) ;  /* 0x0000002c00048947 */ /* 0x001fea0003800000 */
.L_x_1702:
[----:B------:R-:W-:Y:S05]  /*1bfa0*/  BSYNC B0 ;  /* 0x0000000000007941 */ /* 0x000fea0003800000 */
.L_x_1604:
[----:B------:R-:W-:-:S03]  /*1bfb0*/  UMOV UR4, 0xffffffff ;  /* 0xffffffff00047882 */ /* 0x000fc60000000000 */
[----:B------:R-:W-:Y:S05]  /*1bfc0*/  BRA.DIV UR4, `(.L_x_1606) ;  /* 0x0000002e040c7947 */ /* 0x000fea000b800000 */
[----:B------:R-:W1:Y:S02]  /*1bfd0*/  S2R R2, SR_TID.X ;  /* 0x0000000000027919 */ /* 0x000e640000002100 */
[----:B-1----:R-:W-:-:S04]  /*1bfe0*/  SHF.R.U32.HI R2, RZ, 0x5, R2 ;  /* 0x00000005ff027819 */ /* 0x002fc80000011602 */
[----:B------:R-:W-:-:S05]  /*1bff0*/  LOP3.LUT R2, R2, 0x3, RZ, 0xc0, !PT ;  /* 0x0000000302027812 */ /* 0x000fca00078ec0ff */
[----:B------:R1:W3:Y:S02]  /*1c000*/  SHFL.IDX PT, R14, R2, RZ, 0x1f ;  /* 0x00001fff020e7589 */ /* 0x0002e400000e0000 */
.L_x_1705:
[----:B---3--:R-:W-:-:S13]  /*1c010*/  ISETP.NE.AND P0, PT, R14, RZ, PT ;  /* 0x000000ff0e00720c */ /* 0x008fda0003f05270 */
[----:B------:R-:W-:Y:S05]  /*1c020*/  @P0 BRA `(.L_x_1310) ;  /* 0x0000000000940947 */ /* 0x000fea0003800000 */
[----:B------:R-:W-:-:S03]  /*1c030*/  UMOV UR4, 0xffffffff ;  /* 0xffffffff00047882 */ /* 0x000fc60000000000 */
[----:B------:R-:W-:Y:S05]  /*1c040*/  BRA.DIV UR4, `(.L_x_1607) ;  /* 0x0000002e04207947 */ /* 0x000fea000b800000 */
[----:B------:R-:W-:-:S13]  /*1c050*/  ELECT P6, URZ, PT ;  /* 0x00000000003f782f */ /* 0x000fda00038c0000 */
.L_x_1708:
[----:B------:R-:W-:Y:S05]  /*1c060*/  @!P6 BRA `(.L_x_1310) ;  /* 0x000000000084e947 */ /* 0x000fea0003800000 */
[----:B-1----:R-:W3:Y:S02]  /*1c070*/  LDL.LU R2, [R1+0x70] ;  /* 0x0000700001027983 */ /* 0x002ee40000300800 */
[----:B---3--:R-:W-:-:S04]  /*1c080*/  LOP3.LUT R2, R2, 0x2, RZ, 0xfc, !PT ;  /* 0x0000000202027812 */ /* 0x008fc800078efcff */
[----:B------:R-:W-:-:S13]  /*1c090*/  ISETP.NE.AND P2, PT, R2, 0x3, PT ;  /* 0x000000030200780c */ /* 0x000fda0003f45270 */
[----:B------:R-:W-:Y:S05]  /*1c0a0*/  @!P2 BRA `(.L_x_1608) ;  /* 0x000000000004a947 */ /* 0x000fea0003800000 */
[----:B------:R-:W-:Y:S01]  /*1c0b0*/  BPT.TRAP 0x1 ;  /* 0x000000040000795c */ /* 0x000fe20000300000 */
.L_x_1608:
[----:B0-----:R-:W3:Y:S04]  /*1c0c0*/  LDL R3, [R1+0xc] ;  /* 0x00000c0001037983 */ /* 0x001ee80000100800 */
[----:B------:R-:W4:Y:S01]  /*1c0d0*/  LDL.LU R7, [R1+0x1c] ;  /* 0x00001c0001077983 */ /* 0x000f220000300800 */
[----:B------:R-:W-:-:S04]  /*1c0e0*/  VIADD R2, R0, 0x38840 ;  /* 0x0003884000027836 */ /* 0x000fc80000000000 */
[C---:B---3--:R-:W-:Y:S02]  /*1c0f0*/  IMAD R6, R3.reuse, 0x8, R2 ;  /* 0x0000000803067824 */ /* 0x048fe400078e0202 */
[----:B------:R-:W-:Y:S01]  /*1c100*/  VIADD R3, R3, 0x1 ;  /* 0x0000000103037836 */ /* 0x000fe20000000000 */
[----:B----4-:R-:W-:-:S04]  /*1c110*/  SHF.L.U32 R5, R7, 0x1f, RZ ;  /* 0x0000001f07057819 */ /* 0x010fc800000006ff */
        /* <DEDUP_REMOVED lines=8> */
.L_x_1709:
[----:B------:R-:W1:Y:S02]  /*1c1a0*/  SYNCS.PHASECHK.TRANS64.TRYWAIT P0, [R7+URZ], R2 ;  /* 0x00000002070075a7 */ /* 0x000e64000800017f */
[----:B-1----:R-:W-:Y:S05]  /*1c1b0*/  @!P0 BRA `(.L_x_1610) ;  /* 0x0000002800f88947 */ /* 0x002fea0003800000 */
.L_x_1710:
[----:B------:R-:W-:Y:S05]  /*1c1c0*/  @!P2 BRA `(.L_x_1611) ;  /* 0x000000000004a947 */ /* 0x000fea0003800000 */
[----:B------:R-:W-:Y:S01]  /*1c1d0*/  BPT.TRAP 0x1 ;  /* 0x000000040000795c */ /* 0x000fe20000300000 */
.L_x_1611:
[----:B------:R-:W3:Y:S01]  /*1c1e0*/  LDL.LU R4, [R1+0xc] ;  /* 0x00000c0001047983 */ /* 0x000ee20000300800 */
[----:B------:R-:W-:-:S04]  /*1c1f0*/  VIADD R0, R0, 0x38860 ;  /* 0x0003886000007836 */ /* 0x000fc80000000000 */
[----:B---3--:R-:W-:-:S04]  /*1c200*/  IMAD R4, R4, 0x8, R0 ;  /* 0x0000000804047824 */ /* 0x008fc800078e0200 */
[----:B------:R-:W3:Y:S02]  /*1c210*/  SYNCS.PHASECHK.TRANS64.TRYWAIT P0, [R4+URZ], R5 ;  /* 0x00000005040075a7 */ /* 0x000ee4000800017f */
[----:B---3--:R-:W-:Y:S05]  /*1c220*/  @!P0 BRA `(.L_x_1612) ;  /* 0x0000002800f08947 */ /* 0x008fea0003800000 */
.L_x_1711:
[----:B------:R-:W-:-:S07]  /*1c230*/  IMAD R3, R3, 0x8, R0 ;  /* 0x0000000803037824 */ /* 0x000fce00078e0200 */
.L_x_1613:
[----:B----4-:R4:W0:Y:S02]  /*1c240*/  SYNCS.PHASECHK.TRANS64.TRYWAIT P0, [R3+URZ], R2 ;  /* 0x00000002030075a7 */ /* 0x010824000800017f */
[----:B0-----:R-:W-:Y:S05]  /*1c250*/  @!P0 NANOSLEEP.SYNCS 0x989680 ;  /* 0x009896800000895d */ /* 0x001fea0003900000 */
[----:B------:R-:W0:Y:S02]  /*1c260*/  @!P0 SYNCS.PHASECHK.TRANS64 P0, [R3+URZ], R2 ;  /* 0x00000002030085a7 */ /* 0x000e24000800007f */
[----:B0-----:R-:W-:Y:S05]  /*1c270*/  @!P0 BRA `(.L_x_1613) ;  /* 0xfffffffc00f08947 */ /* 0x001fea000383ffff */
.L_x_1310:
[----:B------:R-:W-:Y:S05]  /*1c280*/  BSYNC B9 ;  /* 0x0000000000097941 */ /* 0x000fea0003800000 */
.L_x_1307:
[----:B------:R-:W-:Y:S05]  /*1c290*/  EXIT ;  /* 0x000000000000794d */ /* 0x000fea0003800000 */
.L_x_1326:
[----:B0-----:R0:W1:Y:S02]  /*1c2a0*/  SYNCS.PHASECHK.TRANS64.TRYWAIT P5, [R66+URZ+0x38890], R75 ;  /* 0x0388904b420075a7 */ /* 0x00106400080a017f */
[----:B-1----:R-:W-:Y:S05]  /*1c2b0*/  @!P5 NANOSLEEP.SYNCS 0x989680 ;  /* 0x009896800000d95d */ /* 0x002fea0003900000 */
[----:B------:R-:W1:Y:S02]  /*1c2c0*/  @!P5 SYNCS.PHASECHK.TRANS64 P5, [R66+URZ+0x38890], R75 ;  /* 0x0388904b4200d5a7 */ /* 0x000e6400080a007f */
[----:B-1----:R-:W-:Y:S05]  /*1c2d0*/  @!P5 BRA `(.L_x_1326) ;  /* 0xfffffffc00f0d947 */ /* 0x002fea000383ffff */
[----:B------:R-:W-:Y:S05]  /*1c2e0*/  BRA `(.L_x_1614) ;  /* 0xfffffe6000f87947 */ /* 0x000fea000383ffff */
.L_x_1336:
[----:B0-----:R0:W1:Y:S02]  /*1c2f0*/  SYNCS.PHASECHK.TRANS64.TRYWAIT P5, [R66+URZ+0x38890], R75 ;  /* 0x0388904b420075a7 */ /* 0x00106400080a017f */
[----:B-1----:R-:W-:Y:S05]  /*1c300*/  @!P5 NANOSLEEP.SYNCS 0x989680 ;  /* 0x009896800000d95d */ /* 0x002fea0003900000 */
[----:B------:R-:W1:Y:S02]  /*1c310*/  @!P5 SYNCS.PHASECHK.TRANS64 P5, [R66+URZ+0x38890], R75 ;  /* 0x0388904b4200d5a7 */ /* 0x000e6400080a007f */
[----:B-1----:R-:W-:Y:S05]  /*1c320*/  @!P5 BRA `(.L_x_1336) ;  /* 0xfffffffc00f0d947 */ /* 0x002fea000383ffff */
[----:B------:R-:W-:Y:S05]  /*1c330*/  BRA `(.L_x_1615) ;  /* 0xfffffe6c00447947 */ /* 0x000fea000383ffff */
.L_x_1341:
[----:B0-----:R0:W1:Y:S02]  /*1c340*/  SYNCS.PHASECHK.TRANS64.TRYWAIT P5, [R66+URZ+0x38890], R75 ;  /* 0x0388904b420075a7 */ /* 0x00106400080a017f */
[----:B-1----:R-:W-:Y:S05]  /*1c350*/  @!P5 NANOSLEEP.SYNCS 0x989680 ;  /* 0x009896800000d95d */ /* 0x002fea0003900000 */
[----:B------:R-:W1:Y:S02]  /*1c360*/  @!P5 SYNCS.PHASECHK.TRANS64 P5, [R66+URZ+0x38890], R75 ;  /* 0x0388904b4200d5a7 */ /* 0x000e6400080a007f */
[----:B-1----:R-:W-:Y:S05]  /*1c370*/  @!P5 BRA `(.L_x_1341) ;  /* 0xfffffffc00f0d947 */ /* 0x002fea000383ffff */
[----:B------:R-:W-:Y:S05]  /*1c380*/  BRA `(.L_x_1616) ;  /* 0xfffffe7400587947 */ /* 0x000fea000383ffff */
.L_x_1345:
[----:B------:R0:W0:Y:S02]  /*1c390*/  SYNCS.PHASECHK.TRANS64.TRYWAIT P5, [R66+URZ+0x388b0], R75 ;  /* 0x0388b04b420075a7 */ /* 0x00002400080a017f */
[----:B0-----:R-:W-:Y:S05]  /*1c3a0*/  @!P5 NANOSLEEP.SYNCS 0x989680 ;  /* 0x009896800000d95d */ /* 0x001fea0003900000 */
[----:B------:R-:W0:Y:S02]  /*1c3b0*/  @!P5 SYNCS.PHASECHK.TRANS64 P5, [R66+URZ+0x388b0], R75 ;  /* 0x0388b04b4200d5a7 */ /* 0x000e2400080a007f */
[----:B0-----:R-:W-:Y:S05]  /*1c3c0*/  @!P5 BRA `(.L_x_1345) ;  /* 0xfffffffc00f0d947 */ /* 0x001fea000383ffff */
[----:B------:R-:W-:Y:S05]  /*1c3d0*/  BRA `(.L_x_1617) ;  /* 0xfffffe7400d47947 */ /* 0x000fea000383ffff */
.L_x_1368:
        /* <DEDUP_REMOVED lines=8> */
.L_x_1619:
[----:B------:R-:W-:Y:S05]  /*1c460*/  BSYNC B1 ;  /* 0x0000000000017941 */ /* 0x000fea0003800000 */
.L_x_1618:
        /* <DEDUP_REMOVED lines=8> */
.L_x_1620:
[----:B------:R-:W-:Y:S02]  /*1c4f0*/  IMAD.MOV.U32 R13, RZ, RZ, R29 ;  /* 0x000000ffff0d7224 */ /* 0x000fe400078e001d */
[----:B------:R-:W-:-:S07]  /*1c500*/  IMAD.MOV.U32 R0, RZ, RZ, R14 ;  /* 0x000000ffff007224 */ /* 0x000fce00078e000e */
[----:B------:R-:W-:Y:S05]  /*1c510*/  WARPSYNC.COLLECTIVE R15, `(.L_x_1621) ;  /* 0x000000000f087348 */ /* 0x000fea0003c00000 */
[----:B------:R0:W1:Y:S02]  /*1c520*/  SHFL.IDX P6, R14, R13, R12, R11 ;  /* 0x0000000c0d0e7389 */ /* 0x00006400000c000b */
[----:B01----:R-:W-:Y:S01]  /*1c530*/  ENDCOLLECTIVE ;  /* 0x000000000000791b */ /* 0x003fe20003800000 */
.L_x_1621:
[----:B------:R-:W-:Y:S02]  /*1c540*/  IMAD.MOV.U32 R13, RZ, RZ, R28 ;  /* 0x000000ffff0d7224 */ /* 0x000fe400078e001c */
[----:B------:R-:W-:-:S07]  /*1c550*/  IMAD.MOV.U32 R5, RZ, RZ, R14 ;  /* 0x000000ffff057224 */ /* 0x000fce00078e000e */
[----:B------:R-:W-:Y:S05]  /*1c560*/  WARPSYNC.COLLECTIVE R15, `(.L_x_1622) ;  /* 0x000000000f087348 */ /* 0x000fea0003c00000 */
[----:B------:R0:W1:Y:S02]  /*1c570*/  SHFL.IDX P6, R14, R13, R12, R11 ;  /* 0x0000000c0d0e7389 */ /* 0x00006400000c000b */
[----:B01----:R-:W-:Y:S01]  /*1c580*/  ENDCOLLECTIVE ;  /* 0x000000000000791b */ /* 0x003fe20003800000 */
.L_x_1622:
[----:B------:R-:W-:Y:S05]  /*1c590*/  BRA `(.L_x_1623) ;  /* 0xfffffea000087947 */ /* 0x000fea000383ffff */
.L_x_1372:
[----:B0-----:R0:W1:Y:S02]  /*1c5a0*/  SYNCS.PHASECHK.TRANS64.TRYWAIT P0, [R2+URZ+0x38800], R5 ;  /* 0x03880005020075a7 */ /* 0x001064000800017f */
[----:B-1----:R-:W-:Y:S05]  /*1c5b0*/  @!P0 NANOSLEEP.SYNCS 0x989680 ;  /* 0x009896800000895d */ /* 0x002fea0003900000 */
[----:B------:R-:W1:Y:S02]  /*1c5c0*/  @!P0 SYNCS.PHASECHK.TRANS64 P0, [R2+URZ+0x38800], R5 ;  /* 0x03880005020085a7 */ /* 0x000e64000800007f */
[----:B-1----:R-:W-:Y:S05]  /*1c5d0*/  @!P0 BRA `(.L_x_1372) ;  /* 0xfffffffc00f08947 */ /* 0x002fea000383ffff */
[----:B------:R-:W-:Y:S05]  /*1c5e0*/  BRA `(.L_x_1624) ;  /* 0xfffffea4001c7947 */ /* 0x000fea000383ffff */
.L_x_1380:
        /* <DEDUP_REMOVED lines=8> */
.L_x_1626:
[----:B------:R-:W-:Y:S05]  /*1c670*/  BSYNC B1 ;  /* 0x0000000000017941 */ /* 0x000fea0003800000 */
.L_x_1625:
        /* <DEDUP_REMOVED lines=8> */
.L_x_1627:
[----:B------:R-:W-:Y:S02]  /*1c700*/  IMAD.MOV.U32 R21, RZ, RZ, R3 ;  /* 0x000000ffff157224 */ /* 0x000fe400078e0003 */
[----:B------:R-:W-:Y:S02]  /*1c710*/  IMAD.MOV.U32 R13, RZ, RZ, R29 ;  /* 0x000000ffff0d7224 */ /* 0x000fe400078e001d */
[----:B------:R-:W-:-:S07]  /*1c720*/  IMAD.MOV.U32 R0, RZ, RZ, R14 ;  /* 0x000000ffff007224 */ /* 0x000fce00078e000e */
[----:B------:R-:W-:Y:S05]  /*1c730*/  WARPSYNC.COLLECTIVE R15, `(.L_x_1628) ;  /* 0x000000000f087348 */ /* 0x000fea0003c00000 */
[----:B------:R0:W1:Y:S02]  /*1c740*/  SHFL.IDX P6, R14, R13, R12, R11 ;  /* 0x0000000c0d0e7389 */ /* 0x00006400000c000b */
[----:B01----:R-:W-:Y:S01]  /*1c750*/  ENDCOLLECTIVE ;  /* 0x000000000000791b */ /* 0x003fe20003800000 */
.L_x_1628:
[----:B------:R-:W-:Y:S02]  /*1c760*/  IMAD.MOV.U32 R20, RZ, RZ, R0 ;  /* 0x000000ffff147224 */ /* 0x000fe400078e0000 */
[----:B------:R-:W-:Y:S02]  /*1c770*/  IMAD.MOV.U32 R13, RZ, RZ, R28 ;  /* 0x000000ffff0d7224 */ /* 0x000fe400078e001c */
[----:B------:R-:W-:-:S07]  /*1c780*/  IMAD.MOV.U32 R5, RZ, RZ, R14 ;  /* 0x000000ffff057224 */ /* 0x000fce00078e000e */
[----:B------:R-:W-:Y:S05]  /*1c790*/  WARPSYNC.COLLECTIVE R15, `(.L_x_1629) ;  /* 0x000000000f087348 */ /* 0x000fea0003c00000 */
[----:B------:R0:W1:Y:S02]  /*1c7a0*/  SHFL.IDX P6, R14, R13, R12, R11 ;  /* 0x0000000c0d0e7389 */ /* 0x00006400000c000b */
[----:B01----:R-:W-:Y:S01]  /*1c7b0*/  ENDCOLLECTIVE ;  /* 0x000000000000791b */ /* 0x003fe20003800000 */
.L_x_1629:
[----:B------:R-:W-:Y:S05]  /*1c7c0*/  BRA `(.L_x_1630) ;  /* 0xfffffeac007c7947 */ /* 0x000fea000383ffff */
.L_x_1384:
[----:B0-----:R0:W1:Y:S02]  /*1c7d0*/  SYNCS.PHASECHK.TRANS64.TRYWAIT P1, [R2+URZ+0x38800], R3 ;  /* 0x03880003020075a7 */ /* 0x001064000802017f */
[----:B-1----:R-:W-:Y:S05]  /*1c7e0*/  @!P1 NANOSLEEP.SYNCS 0x989680 ;  /* 0x009896800000995d */ /* 0x002fea0003900000 */
[----:B------:R-:W1:Y:S02]  /*1c7f0*/  @!P1 SYNCS.PHASECHK.TRANS64 P1, [R2+URZ+0x38800], R3 ;  /* 0x03880003020095a7 */ /* 0x000e64000802007f */
[----:B-1----:R-:W-:Y:S05]  /*1c800*/  @!P1 BRA `(.L_x_1384) ;  /* 0xfffffffc00f09947 */ /* 0x002fea000383ffff */
[----:B------:R-:W-:Y:S05]  /*1c810*/  BRA `(.L_x_1631) ;  /* 0xfffffeb0004c7947 */ /* 0x000fea000383ffff */
.L_x_1390:
[----:B0-----:R0:W1:Y:S02]  /*1c820*/  SYNCS.PHASECHK.TRANS64.TRYWAIT P1, [R20+URZ+0x38830], R13 ;  /* 0x0388300d140075a7 */ /* 0x001064000802017f */
[----:B-1----:R-:W-:Y:S05]  /*1c830*/  @!P1 NANOSLEEP.SYNCS 0x989680 ;  /* 0x009896800000995d */ /* 0x002fea0003900000 */
[----:B------:R-:W1:Y:S02]  /*1c840*/  @!P1 SYNCS.PHASECHK.TRANS64 P1, [R20+URZ+0x38830], R13 ;  /* 0x0388300d140095a7 */ /* 0x000e64000802007f */
[----:B-1----:R-:W-:Y:S05]  /*1c850*/  @!P1 BRA `(.L_x_1390) ;  /* 0xfffffffc00f09947 */ /* 0x002fea000383ffff */
[----:B------:R-:W-:Y:S05]  /*1c860*/  BRA `(.L_x_1389) ;  /* 0xfffffebc00547947 */ /* 0x000fea000383ffff */
.L_x_1392:
[----:B-1----:R1:W2:Y:S02]  /*1c870*/  SYNCS.PHASECHK.TRANS64.TRYWAIT P1, [R2+URZ+0x38810], R11 ;  /* 0x0388100b020075a7 */ /* 0x0022a4000802017f */
[----:B--2---:R-:W-:Y:S05]  /*1c880*/  @!P1 NANOSLEEP.SYNCS 0x989680 ;  /* 0x009896800000995d */ /* 0x004fea0003900000 */
[----:B------:R-:W2:Y:S02]  /*1c890*/  @!P1 SYNCS.PHASECHK.TRANS64 P1, [R2+URZ+0x38810], R11 ;  /* 0x0388100b020095a7 */ /* 0x000ea4000802007f */
[----:B--2---:R-:W-:Y:S05]  /*1c8a0*/  @!P1 BRA `(.L_x_1392) ;  /* 0xfffffffc00f09947 */ /* 0x004fea000383ffff */
[----:B------:R-:W-:Y:S05]  /*1c8b0*/  BRA `(.L_x_1632) ;  /* 0xfffffec000047947 */ /* 0x000fea000383ffff */
.L_x_1397:
[----:B-1----:R1:W3:Y:S02]  /*1c8c0*/  SYNCS.PHASECHK.TRANS64.TRYWAIT P1, [R20+URZ+0x38850], R13 ;  /* 0x0388500d140075a7 */ /* 0x0022e4000802017f */
[----:B---3--:R-:W-:Y:S05]  /*1c8d0*/  @!P1 NANOSLEEP.SYNCS 0x989680 ;  /* 0x009896800000995d */ /* 0x008fea0003900000 */
[----:B------:R-:W3:Y:S02]  /*1c8e0*/  @!P1 SYNCS.PHASECHK.TRANS64 P1, [R20+URZ+0x38850], R13 ;  /* 0x0388500d140095a7 */ /* 0x000ee4000802007f */
[----:B---3--:R-:W-:Y:S05]  /*1c8f0*/  @!P1 BRA `(.L_x_1397) ;  /* 0xfffffffc00f09947 */ /* 0x008fea000383ffff */
[----:B------:R-:W-:Y:S05]  /*1c900*/  BRA `(.L_x_1396) ;  /* 0xfffffec000347947 */ /* 0x000fea000383ffff */
.L_x_1404:
[----:B-1----:R1:W2:Y:S02]  /*1c910*/  SYNCS.PHASECHK.TRANS64.TRYWAIT P3, [R12+URZ+0x38830], R200 ;  /* 0x038830c80c0075a7 */ /* 0x0022a4000806017f */
[----:B--2---:R-:W-:Y:S05]  /*1c920*/  @!P3 NANOSLEEP.SYNCS 0x989680 ;  /* 0x009896800000b95d */ /* 0x004fea0003900000 */
[----:B------:R-:W2:Y:S02]  /*1c930*/  @!P3 SYNCS.PHASECHK.TRANS64 P3, [R12+URZ+0x38830], R200 ;  /* 0x038830c80c00b5a7 */ /* 0x000ea4000806007f */
[----:B--2---:R-:W-:Y:S05]  /*1c940*/  @!P3 BRA `(.L_x_1404) ;  /* 0xfffffffc00f0b947 */ /* 0x004fea000383ffff */
[----:B------:R-:W-:Y:S05]  /*1c950*/  BRA `(.L_x_1403) ;  /* 0xfffffeec00dc7947 */ /* 0x000fea000383ffff */
.L_x_1409:
[----:B---3--:R3:W4:Y:S02]  /*1c960*/  SYNCS.PHASECHK.TRANS64.TRYWAIT P3, [R12+URZ+0x38850], R200 ;  /* 0x038850c80c0075a7 */ /* 0x008724000806017f */
[----:B----4-:R-:W-:Y:S05]  /*1c970*/  @!P3 NANOSLEEP.SYNCS 0x989680 ;  /* 0x009896800000b95d */ /* 0x010fea0003900000 */
[----:B------:R-:W4:Y:S02]  /*1c980*/  @!P3 SYNCS.PHASECHK.TRANS64 P3, [R12+URZ+0x38850], R200 ;  /* 0x038850c80c00b5a7 */ /* 0x000f24000806007f */
[----:B----4-:R-:W-:Y:S05]  /*1c990*/  @!P3 BRA `(.L_x_1409) ;  /* 0xfffffffc00f0b947 */ /* 0x010fea000383ffff */
[----:B------:R-:W-:Y:S05]  /*1c9a0*/  BRA `(.L_x_1408) ;  /* 0xfffffef000787947 */ /* 0x000fea000383ffff */
.L_x_1439:
[----:B------:R-:W0:Y:S01]  /*1c9b0*/  S2R R6, SR_TID.X ;  /* 0x0000000000067919 */ /* 0x000e220000002100 */
        /* <DEDUP_REMOVED lines=10> */
.L_x_1634:
[----:B------:R-:W-:Y:S05]  /*1ca60*/  BSYNC B1 ;  /* 0x0000000000017941 */ /* 0x000fea0003800000 */
.L_x_1633:
[----:B------:R-:W-:Y:S05]  /*1ca70*/  BRA `(.L_x_1635) ;  /* 0xffffff6c00e87947 */ /* 0x000fea000383ffff */
.L_x_1441:
[----:B------:R-:W-:Y:S01]  /*1ca80*/  BSSY B1, `(.L_x_1636) ;  /* 0x0000006000017945 */ /* 0x000fe20003800000 */
[----:B------:R-:W-:-:S07]  /*1ca90*/  IMAD.MOV.U32 R15, RZ, RZ, -0x1 ;  /* 0xffffffffff0f7424 */ /* 0x000fce00078e00ff */
[----:B0-----:R-:W-:Y:S05]  /*1caa0*/  WARPSYNC.COLLECTIVE R15, `(.L_x_1637) ;  /* 0x000000000f0c7348 */ /* 0x001fea0003c00000 */
[----:B------:R-:W-:Y:S02]  /*1cab0*/  ELECT P6, UR62, PT ;  /* 0x00000000003e782f */ /* 0x000fe400038c0000 */
[----:B------:R-:W-:Y:S01]  /*1cac0*/  MOV R14, UR62 ;  /* 0x0000003e000e7c02 */ /* 0x000fe20008000f00 */
[----:B0-----:R-:W-:Y:S10]  /*1cad0*/  ENDCOLLECTIVE ;  /* 0x000000000000791b */ /* 0x001ff40003800000 */
.L_x_1637:
[----:B------:R-:W-:Y:S05]  /*1cae0*/  BSYNC B1 ;  /* 0x0000000000017941 */ /* 0x000fea0003800000 */
.L_x_1636:
[----:B------:R-:W-:Y:S05]  /*1caf0*/  BRA `(.L_x_1440) ;  /* 0xffffff6c00e07947 */ /* 0x000fea000383ffff */
.L_x_1443:
[----:B0-----:R-:W2:Y:S02]  /*1cb00*/  LDL R4, [R1+0x4] ;  /* 0x0000040001047983 */ /* 0x001ea40000100800 */
[----:B--2---:R0:W1:Y:S02]  /*1cb10*/  SYNCS.PHASECHK.TRANS64.TRYWAIT P0, [R4+URZ+0x38820], R3 ;  /* 0x03882003040075a7 */ /* 0x004064000800017f */
[----:B-1----:R-:W-:Y:S05]  /*1cb20*/  @!P0 NANOSLEEP.SYNCS 0x989680 ;  /* 0x009896800000895d */ /* 0x002fea0003900000 */
[----:B------:R-:W1:Y:S02]  /*1cb30*/  @!P0 SYNCS.PHASECHK.TRANS64 P0, [R4+URZ+0x38820], R3 ;  /* 0x03882003040085a7 */ /* 0x000e64000800007f */
[----:B-1----:R-:W-:Y:S05]  /*1cb40*/  @!P0 BRA `(.L_x_1443) ;  /* 0xfffffffc00ec8947 */ /* 0x002fea000383ffff */
[----:B------:R-:W-:Y:S05]  /*1cb50*/  BRA `(.L_x_1638) ;  /* 0xffffff6c00f07947 */ /* 0x000fea000383ffff */
.L_x_1447:
[----:B0-----:R0:W1:Y:S02]  /*1cb60*/  SYNCS.PHASECHK.TRANS64.TRYWAIT P0, [R4+URZ+0x388a0], R8 ;  /* 0x0388a008040075a7 */ /* 0x001064000800017f */
[----:B-1----:R-:W-:Y:S05]  /*1cb70*/  @!P0 NANOSLEEP.SYNCS 0x989680 ;  /* 0x009896800000895d */ /* 0x002fea0003900000 */
[----:B------:R-:W1:Y:S02]  /*1cb80*/  @!P0 SYNCS.PHASECHK.TRANS64 P0, [R4+URZ+0x388a0], R8 ;  /* 0x0388a008040085a7 */ /* 0x000e64000800007f */
[----:B-1----:R-:W-:Y:S05]  /*1cb90*/  @!P0 BRA `(.L_x_1447) ;  /* 0xfffffffc00f08947 */ /* 0x002fea000383ffff */
[----:B------:R-:W-:Y:S05]  /*1cba0*/  BRA `(.L_x_1639) ;  /* 0xffffff7000187947 */ /* 0x000fea000383ffff */
.L_x_1452:
[----:B-1----:R1:W2:Y:S02]  /*1cbb0*/  SYNCS.PHASECHK.TRANS64.TRYWAIT P0, [R4+URZ+0x388c0], R8 ;  /* 0x0388c008040075a7 */ /* 0x0022a4000800017f */
[----:B--2---:R-:W-:Y:S05]  /*1cbc0*/  @!P0 NANOSLEEP.SYNCS 0x989680 ;  /* 0x009896800000895d */ /* 0x004fea0003900000 */
[----:B------:R-:W2:Y:S02]  /*1cbd0*/  @!P0 SYNCS.PHASECHK.TRANS64 P0, [R4+URZ+0x388c0], R8 ;  /* 0x0388c008040085a7 */ /* 0x000ea4000800007f */
[----:B--2---:R-:W-:Y:S05]  /*1cbe0*/  @!P0 BRA `(.L_x_1452) ;  /* 0xfffffffc00f08947 */ /* 0x004fea000383ffff */
[----:B------:R-:W-:Y:S05]  /*1cbf0*/  BRA `(.L_x_1640) ;  /* 0xffffff70009c7947 */ /* 0x000fea000383ffff */
.L_x_1466:
[----:B0-----:R0:W1:Y:S02]  /*1cc00*/  SYNCS.PHASECHK.TRANS64.TRYWAIT P1, [R4+URZ+0x388a0], R5 ;  /* 0x0388a005040075a7 */ /* 0x001064000802017f */
[----:B-1----:R-:W-:Y:S05]  /*1cc10*/  @!P1 NANOSLEEP.SYNCS 0x989680 ;  /* 0x009896800000995d */ /* 0x002fea0003900000 */
[----:B------:R-:W1:Y:S02]  /*1cc20*/  @!P1 SYNCS.PHASECHK.TRANS64 P1, [R4+URZ+0x388a0], R5 ;  /* 0x0388a005040095a7 */ /* 0x000e64000802007f */
[----:B-1----:R-:W-:Y:S05]  /*1cc30*/  @!P1 BRA `(.L_x_1466) ;  /* 0xfffffffc00f09947 */ /* 0x002fea000383ffff */
[----:B------:R-:W-:Y:S05]  /*1cc40*/  BRA `(.L_x_1641) ;  /* 0xffffff7c00247947 */ /* 0x000fea000383ffff */
.L_x_1471:
[----:B-1----:R1:W2:Y:S02]  /*1cc50*/  SYNCS.PHASECHK.TRANS64.TRYWAIT P1, [R4+URZ+0x388c0], R5 ;  /* 0x0388c005040075a7 */ /* 0x0022a4000802017f */
[----:B--2---:R-:W-:Y:S05]  /*1cc60*/  @!P1 NANOSLEEP.SYNCS 0x989680 ;  /* 0x009896800000995d */ /* 0x004fea0003900000 */
[----:B------:R-:W2:Y:S02]  /*1cc70*/  @!P1 SYNCS.PHASECHK.TRANS64 P1, [R4+URZ+0x388c0], R5 ;  /* 0x0388c005040095a7 */ /* 0x000ea4000802007f */
[----:B--2---:R-:W-:Y:S05]  /*1cc80*/  @!P1 BRA `(.L_x_1471) ;  /* 0xfffffffc00f09947 */ /* 0x004fea000383ffff */
[----:B------:R-:W-:Y:S05]  /*1cc90*/  BRA `(.L_x_1642) ;  /* 0xffffff7c00a47947 */ /* 0x000fea000383ffff */
.L_x_1491:
        /* <DEDUP_REMOVED lines=11> */
.L_x_1644:
[----:B------:R-:W-:Y:S05]  /*1cd50*/  BSYNC B0 ;  /* 0x0000000000007941 */ /* 0x000fea0003800000 */
.L_x_1643:
[----:B------:R-:W-:Y:S05]  /*1cd60*/  BRA `(.L_x_1645) ;  /* 0xffffff8c00887947 */ /* 0x000fea000383ffff */
.L_x_1493:
[----:B------:R-:W-:Y:S01]  /*1cd70*/  BSSY B0, `(.L_x_1646) ;  /* 0x0000006000007945 */ /* 0x000fe20003800000 */
[----:B------:R-:W-:-:S07]  /*1cd80*/  IMAD.MOV.U32 R15, RZ, RZ, -0x1 ;  /* 0xffffffffff0f7424 */ /* 0x000fce00078e00ff */
[----:B0-----:R-:W-:Y:S05]  /*1cd90*/  WARPSYNC.COLLECTIVE R15, `(.L_x_1647) ;  /* 0x000000000f0c7348 */ /* 0x001fea0003c00000 */
[----:B------:R-:W-:Y:S02]  /*1cda0*/  ELECT P6, UR62, PT ;  /* 0x00000000003e782f */ /* 0x000fe400038c0000 */
[----:B------:R-:W-:Y:S01]  /*1cdb0*/  MOV R14, UR62 ;  /* 0x0000003e000e7c02 */ /* 0x000fe20008000f00 */
[----:B0-----:R-:W-:Y:S10]  /*1cdc0*/  ENDCOLLECTIVE ;  /* 0x000000000000791b */ /* 0x001ff40003800000 */
.L_x_1647:
[----:B------:R-:W-:Y:S05]  /*1cdd0*/  BSYNC B0 ;  /* 0x0000000000007941 */ /* 0x000fea0003800000 */
.L_x_1646:
[----:B------:R-:W-:Y:S05]  /*1cde0*/  BRA `(.L_x_1648) ;  /* 0xffffff8c00947947 */ /* 0x000fea000383ffff */
.L_x_1495:
[----:B0-----:R0:W1:Y:S02]  /*1cdf0*/  SYNCS.PHASECHK.TRANS64.TRYWAIT P0, [R0+URZ+0x38840], R2 ;  /* 0x03884002000075a7 */ /* 0x001064000800017f */
[----:B-1----:R-:W-:Y:S05]  /*1ce00*/  @!P0 NANOSLEEP.SYNCS 0x989680 ;  /* 0x009896800000895d */ /* 0x002fea0003900000 */
[----:B------:R-:W1:Y:S02]  /*1ce10*/  @!P0 SYNCS.PHASECHK.TRANS64 P0, [R0+URZ+0x38840], R2 ;  /* 0x03884002000085a7 */ /* 0x000e64000800007f */
[----:B-1----:R-:W-:Y:S05]  /*1ce20*/  @!P0 BRA `(.L_x_1495) ;  /* 0xfffffffc00f08947 */ /* 0x002fea000383ffff */
[----:B------:R-:W-:Y:S05]  /*1ce30*/  BRA `(.L_x_1649) ;  /* 0xffffff9000007947 */ /* 0x000fea000383ffff */
.L_x_1499:
        /* <DEDUP_REMOVED lines=9> */
.L_x_1650:
[----:B------:R-:W-:Y:S02]  /*1ced0*/  IMAD.MOV.U32 R13, RZ, RZ, R3 ;  /* 0x000000ffff0d7224 */ /* 0x000fe400078e0003 */
[----:B------:R-:W-:-:S07]  /*1cee0*/  IMAD.MOV.U32 R4, RZ, RZ, R14 ;  /* 0x000000ffff047224 */ /* 0x000fce00078e000e */
[----:B------:R-:W-:Y:S05]  /*1cef0*/  WARPSYNC.COLLECTIVE R15, `(.L_x_1651) ;  /* 0x000000000f087348 */ /* 0x000fea0003c00000 */
[----:B------:R0:W1:Y:S02]  /*1cf00*/  SHFL.IDX P6, R14, R13, R12, R11 ;  /* 0x0000000c0d0e7389 */ /* 0x00006400000c000b */
[----:B01----:R-:W-:Y:S01]  /*1cf10*/  ENDCOLLECTIVE ;  /* 0x000000000000791b */ /* 0x003fe20003800000 */
.L_x_1651:
[----:B------:R-:W-:Y:S02]  /*1cf20*/  IMAD.MOV.U32 R13, RZ, RZ, R2 ;  /* 0x000000ffff0d7224 */ /* 0x000fe400078e0002 */
[----:B------:R-:W-:Y:S02]  /*1cf30*/  IMAD.MOV.U32 R12, RZ, RZ, 0x1 ;  /* 0x00000001ff0c7424 */ /* 0x000fe400078e00ff */
[----:B------:R-:W-:-:S07]  /*1cf40*/  IMAD.MOV.U32 R5, RZ, RZ, R14 ;  /* 0x000000ffff057224 */ /* 0x000fce00078e000e */
[----:B------:R-:W-:Y:S05]  /*1cf50*/  WARPSYNC.COLLECTIVE R15, `(.L_x_1652) ;  /* 0x000000000f087348 */ /* 0x000fea0003c00000 */
[----:B------:R0:W1:Y:S02]  /*1cf60*/  SHFL.IDX P6, R14, R13, R12, R11 ;  /* 0x0000000c0d0e7389 */ /* 0x00006400000c000b */
[----:B01----:R-:W-:Y:S01]  /*1cf70*/  ENDCOLLECTIVE ;  /* 0x000000000000791b */ /* 0x003fe20003800000 */
.L_x_1652:
[----:B------:R-:W-:Y:S02]  /*1cf80*/  IMAD.MOV.U32 R13, RZ, RZ, R3 ;  /* 0x000000ffff0d7224 */ /* 0x000fe400078e0003 */
[----:B------:R-:W-:Y:S02]  /*1cf90*/  IMAD R0, R6, R7, RZ ;  /* 0x0000000706007224 */ /* 0x000fe400078e02ff */
[----:B------:R-:W-:-:S07]  /*1cfa0*/  IMAD.MOV.U32 R6, RZ, RZ, R14 ;  /* 0x000000ffff067224 */ /* 0x000fce00078e000e */
[----:B------:R-:W-:Y:S05]  /*1cfb0*/  WARPSYNC.COLLECTIVE R15, `(.L_x_1653) ;  /* 0x000000000f087348 */ /* 0x000fea0003c00000 */
[----:B------:R0:W1:Y:S02]  /*1cfc0*/  SHFL.IDX P6, R14, R13, R12, R11 ;  /* 0x0000000c0d0e7389 */ /* 0x00006400000c000b */
[----:B01----:R-:W-:Y:S01]  /*1cfd0*/  ENDCOLLECTIVE ;  /* 0x000000000000791b */ /* 0x003fe20003800000 */
.L_x_1653:
        /* <DEDUP_REMOVED lines=21> */
.L_x_1654:
        /* <DEDUP_REMOVED lines=10> */
.L_x_1655:
        /* <DEDUP_REMOVED lines=11> */
.L_x_1656:
        /* <DEDUP_REMOVED lines=14> */
.L_x_1657:
[----:B------:R-:W-:Y:S01]  /*1d360*/  IMAD.MOV.U32 R3, RZ, RZ, R14 ;  /* 0x000000ffff037224 */ /* 0x000fe200078e000e */
[----:B------:R-:W-:Y:S06]  /*1d370*/  BRA `(.L_x_1658) ;  /* 0xffffff9400687947 */ /* 0x000fec000383ffff */
.L_x_1503:
        /* <DEDUP_REMOVED lines=27> */
.L_x_1660:
[----:B------:R-:W-:Y:S05]  /*1d530*/  BSYNC B0 ;  /* 0x0000000000007941 */ /* 0x000fea0003800000 */
.L_x_1659:
        /* <DEDUP_REMOVED lines=11> */
.L_x_1661:
        /* <DEDUP_REMOVED lines=43> */
.L_x_1662:
        /* <DEDUP_REMOVED lines=18> */
.L_x_1663:
        /* <DEDUP_REMOVED lines=29> */
.L_x_1664:
        /* <DEDUP_REMOVED lines=13> */
.L_x_1665:
        /* <DEDUP_REMOVED lines=32> */
.L_x_1666:
        /* <DEDUP_REMOVED lines=9> */
.L_x_1667:
[----:B------:R-:W-:Y:S01]  /*1def0*/  IMAD.MOV.U32 R0, RZ, RZ, R14 ;  /* 0x000000ffff007224 */ /* 0x000fe200078e000e */
[----:B------:R-:W-:Y:S06]  /*1df00*/  BRA `(.L_x_1668) ;  /* 0xffffff9800407947 */ /* 0x000fec000383ffff */
.L_x_1508:
[----:B0-----:R-:W3:Y:S02]  /*1df10*/  LDL R2, [R1+0x4] ;  /* 0x0000040001027983 */ /* 0x001ee40000100800 */
[----:B---3--:R0:W3:Y:S02]  /*1df20*/  SYNCS.PHASECHK.TRANS64.TRYWAIT P0, [R2+URZ+0x38820], R0 ;  /* 0x03882000020075a7 */ /* 0x0080e4000800017f */
[----:B---3--:R-:W-:Y:S05]  /*1df30*/  @!P0 NANOSLEEP.SYNCS 0x989680 ;  /* 0x009896800000895d */ /* 0x008fea0003900000 */
[----:B------:R-:W3:Y:S02]  /*1df40*/  @!P0 SYNCS.PHASECHK.TRANS64 P0, [R2+URZ+0x38820], R0 ;  /* 0x03882000020085a7 */ /* 0x000ee4000800007f */
[----:B---3--:R-:W-:Y:S05]  /*1df50*/  @!P0 BRA `(.L_x_1508) ;  /* 0xfffffffc00ec8947 */ /* 0x008fea000383ffff */
[----:B------:R-:W-:Y:S05]  /*1df60*/  BRA `(.L_x_1669) ;  /* 0xffffff9c00007947 */ /* 0x000fea000383ffff */
.L_x_1512:
[----:B0-----:R0:W1:Y:S02]  /*1df70*/  SYNCS.PHASECHK.TRANS64.TRYWAIT P0, [R3+URZ+0x38860], R0 ;  /* 0x03886000030075a7 */ /* 0x001064000800017f */
[----:B-1----:R-:W-:Y:S05]  /*1df80*/  @!P0 NANOSLEEP.SYNCS 0x989680 ;  /* 0x009896800000895d */ /* 0x002fea0003900000 */
[----:B------:R-:W1:Y:S02]  /*1df90*/  @!P0 SYNCS.PHASECHK.TRANS64 P0, [R3+URZ+0x38860], R0 ;  /* 0x03886000030085a7 */ /* 0x000e64000800007f */
[----:B-1----:R-:W-:Y:S05]  /*1dfa0*/  @!P0 BRA `(.L_x_1512) ;  /* 0xfffffffc00f08947 */ /* 0x002fea000383ffff */
[----:B------:R-:W-:Y:S05]  /*1dfb0*/  BRA `(.L_x_1670) ;  /* 0xffffff9c00307947 */ /* 0x000fea000383ffff */
.L_x_1531:
[----:B-1----:R1:W3:Y:S02]  /*1dfc0*/  SYNCS.PHASECHK.TRANS64.TRYWAIT P0, [R2+URZ+0x38840], R5 ;  /* 0x03884005020075a7 */ /* 0x0022e4000800017f */
[----:B---3--:R-:W-:Y:S05]  /*1dfd0*/  @!P0 NANOSLEEP.SYNCS 0x989680 ;  /* 0x009896800000895d */ /* 0x008fea0003900000 */
[----:B------:R-:W3:Y:S02]  /*1dfe0*/  @!P0 SYNCS.PHASECHK.TRANS64 P0, [R2+URZ+0x38840], R5 ;  /* 0x03884005020085a7 */ /* 0x000ee4000800007f */
[----:B---3--:R-:W-:Y:S05]  /*1dff0*/  @!P0 BRA `(.L_x_1531) ;  /* 0xfffffffc00f08947 */ /* 0x008fea000383ffff */
[----:B------:R-:W-:Y:S05]  /*1e000*/  BRA `(.L_x_1671) ;  /* 0xffffffa800607947 */ /* 0x000fea000383ffff */
.L_x_1536:
[----:B0-----:R0:W3:Y:S02]  /*1e010*/  SYNCS.PHASECHK.TRANS64.TRYWAIT P0, [R2+URZ+0x38860], R5 ;  /* 0x03886005020075a7 */ /* 0x0010e4000800017f */
[----:B---3--:R-:W-:Y:S05]  /*1e020*/  @!P0 NANOSLEEP.SYNCS 0x989680 ;  /* 0x009896800000895d */ /* 0x008fea0003900000 */
[----:B------:R-:W3:Y:S02]  /*1e030*/  @!P0 SYNCS.PHASECHK.TRANS64 P0, [R2+URZ+0x38860], R5 ;  /* 0x03886005020085a7 */ /* 0x000ee4000800007f */
[----:B---3--:R-:W-:Y:S05]  /*1e040*/  @!P0 BRA `(.L_x_1536) ;  /* 0xfffffffc00f08947 */ /* 0x008fea000383ffff */
[----:B------:R-:W-:Y:S05]  /*1e050*/  BRA `(.L_x_1672) ;  /* 0xffffffa800e87947 */ /* 0x000fea000383ffff */
.L_x_1551:
[----:B0-----:R0:W1:Y:S02]  /*1e060*/  SYNCS.PHASECHK.TRANS64.TRYWAIT P0, [R2+URZ+0x38840], R3 ;  /* 0x03884003020075a7 */ /* 0x001064000800017f */
[----:B-1----:R-:W-:Y:S05]  /*1e070*/  @!P0 NANOSLEEP.SYNCS 0x989680 ;  /* 0x009896800000895d */ /* 0x002fea0003900000 */
[----:B------:R-:W1:Y:S02]  /*1e080*/  @!P0 SYNCS.PHASECHK.TRANS64 P0, [R2+URZ+0x38840], R3 ;  /* 0x03884003020085a7 */ /* 0x000e64000800007f */
[----:B-1----:R-:W-:Y:S05]  /*1e090*/  @!P0 BRA `(.L_x_1551) ;  /* 0xfffffffc00f08947 */ /* 0x002fea000383ffff */
[----:B------:R-:W-:Y:S05]  /*1e0a0*/  BRA `(.L_x_1673) ;  /* 0xffffffb400f87947 */ /* 0x000fea000383ffff */
.L_x_1556:
[----:B-1----:R1:W3:Y:S02]  /*1e0b0*/  SYNCS.PHASECHK.TRANS64.TRYWAIT P0, [R2+URZ+0x38860], R3 ;  /* 0x03886003020075a7 */ /* 0x0022e4000800017f */
[----:B---3--:R-:W-:Y:S05]  /*1e0c0*/  @!P0 NANOSLEEP.SYNCS 0x989680 ;  /* 0x009896800000895d */ /* 0x008fea0003900000 */
[----:B------:R-:W3:Y:S02]  /*1e0d0*/  @!P0 SYNCS.PHASECHK.TRANS64 P0, [R2+URZ+0x38860], R3 ;  /* 0x03886003020085a7 */ /* 0x000ee4000800007f */
[----:B---3--:R-:W-:Y:S05]  /*1e0e0*/  @!P0 BRA `(.L_x_1556) ;  /* 0xfffffffc00f08947 */ /* 0x008fea000383ffff */
[----:B------:R-:W-:Y:S05]  /*1e0f0*/  BRA `(.L_x_1674) ;  /* 0xffffffb8007c7947 */ /* 0x000fea000383ffff */
.L_x_1571:
[----:B0-----:R0:W1:Y:S02]  /*1e100*/  SYNCS.PHASECHK.TRANS64.TRYWAIT P0, [R2+URZ+0x38840], R3 ;  /* 0x03884003020075a7 */ /* 0x001064000800017f */
[----:B-1----:R-:W-:Y:S05]  /*1e110*/  @!P0 NANOSLEEP.SYNCS 0x989680 ;  /* 0x009896800000895d */ /* 0x002fea0003900000 */
[----:B------:R-:W1:Y:S02]  /*1e120*/  @!P0 SYNCS.PHASECHK.TRANS64 P0, [R2+URZ+0x38840], R3 ;  /* 0x03884003020085a7 */ /* 0x000e64000800007f */
[----:B-1----:R-:W-:Y:S05]  /*1e130*/  @!P0 BRA `(.L_x_1571) ;  /* 0xfffffffc00f08947 */ /* 0x002fea000383ffff */
[----:B------:R-:W-:Y:S05]  /*1e140*/  BRA `(.L_x_1675) ;  /* 0xffffffc400687947 */ /* 0x000fea000383ffff */
.L_x_1576:
[----:B-1----:R1:W3:Y:S02]  /*1e150*/  SYNCS.PHASECHK.TRANS64.TRYWAIT P0, [R2+URZ+0x38860], R3 ;  /* 0x03886003020075a7 */ /* 0x0022e4000800017f */
[----:B---3--:R-:W-:Y:S05]  /*1e160*/  @!P0 NANOSLEEP.SYNCS 0x989680 ;  /* 0x009896800000895d */ /* 0x008fea0003900000 */
[----:B------:R-:W3:Y:S02]  /*1e170*/  @!P0 SYNCS.PHASECHK.TRANS64 P0, [R2+URZ+0x38860], R3 ;  /* 0x03886003020085a7 */ /* 0x000ee4000800007f */
[----:B---3--:R-:W-:Y:S05]  /*1e180*/  @!P0 BRA `(.L_x_1576) ;  /* 0xfffffffc00f08947 */ /* 0x008fea000383ffff */
[----:B------:R-:W-:Y:S05]  /*1e190*/  BRA `(.L_x_1676) ;  /* 0xffffffc400f07947 */ /* 0x000fea000383ffff */
.L_x_1592:
[----:B------:R-:W-:Y:S01]  /*1e1a0*/  BSSY B0, `(.L_x_1677) ;  /* 0x0000008000007945 */ /* 0x000fe20003800000 */
[----:B------:R-:W-:Y:S02]  /*1e1b0*/  IMAD.MOV.U32 R13, RZ, RZ, R16 ;  /* 0x000000ffff0d7224 */ /* 0x000fe400078e0010 */
[----:B------:R-:W-:Y:S02]  /*1e1c0*/  IMAD.MOV.U32 R12, RZ, RZ, RZ ;  /* 0x000000ffff0c7224 */ /* 0x000fe400078e00ff */
[----:B------:R-:W-:Y:S02]  /*1e1d0*/  IMAD.MOV.U32 R11, RZ, RZ, 0x1f ;  /* 0x0000001fff0b7424 */ /* 0x000fe400078e00ff */
[----:B------:R-:W-:-:S07]  /*1e1e0*/  IMAD.MOV.U32 R15, RZ, RZ, -0x1 ;  /* 0xffffffffff0f7424 */ /* 0x000fce00078e00ff */
[----:B-12---:R-:W-:Y:S05]  /*1e1f0*/  WARPSYNC.COLLECTIVE R15, `(.L_x_1678) ;  /* 0x000000000f087348 */ /* 0x006fea0003c00000 */
[----:B------:R0:W3:Y:S02]  /*1e200*/  SHFL.IDX P6, R14, R13, R12, R11 ;  /* 0x0000000c0d0e7389 */ /* 0x0000e400000c000b */
[----:B0123--:R-:W-:Y:S01]  /*1e210*/  ENDCOLLECTIVE ;  /* 0x000000000000791b */ /* 0x00ffe20003800000 */
.L_x_1678:
[----:B------:R-:W-:Y:S05]  /*1e220*/  BSYNC B0 ;  /* 0x0000000000007941 */ /* 0x000fea0003800000 */
.L_x_1677:
        /* <DEDUP_REMOVED lines=9> */
.L_x_1679:
        /* <DEDUP_REMOVED lines=18> */
.L_x_1680:
        /* <DEDUP_REMOVED lines=8> */
.L_x_1681:
        /* <DEDUP_REMOVED lines=8> */
.L_x_1682:
        /* <DEDUP_REMOVED lines=8> */
.L_x_1683:
        /* <DEDUP_REMOVED lines=8> */
.L_x_1684:
        /* <DEDUP_REMOVED lines=9> */
.L_x_1685:
[----:B------:R-:W-:Y:S01]  /*1e670*/  IMAD.MOV.U32 R6, RZ, RZ, R14 ;  /* 0x000000ffff067224 */ /* 0x000fe200078e000e */
[----:B------:R-:W-:Y:S06]  /*1e680*/  BRA `(.L_x_1686) ;  /* 0xffffffd000487947 */ /* 0x000fec000383ffff */
.L_x_1597:
        /* <DEDUP_REMOVED lines=8> */
.L_x_1688:
[----:B------:R-:W-:Y:S05]  /*1e710*/  BSYNC B0 ;  /* 0x0000000000007941 */ /* 0x000fea0003800000 */
.L_x_1687:
        /* <DEDUP_REMOVED lines=10> */
.L_x_1689:
        /* <DEDUP_REMOVED lines=8> */
.L_x_1690:
        /* <DEDUP_REMOVED lines=8> */
.L_x_1691:
        /* <DEDUP_REMOVED lines=8> */
.L_x_1692:
        /* <DEDUP_REMOVED lines=9> */
.L_x_1693:
[----:B------:R-:W-:Y:S01]  /*1e9d0*/  IMAD.MOV.U32 R6, RZ, RZ, R14 ;  /* 0x000000ffff067224 */ /* 0x000fe200078e000e */
[----:B------:R-:W-:Y:S06]  /*1e9e0*/  BRA `(.L_x_1694) ;  /* 0xffffffd0000c7947 */ /* 0x000fec000383ffff */
.L_x_1599:
[----:B------:R-:W-:Y:S01]  /*1e9f0*/  BSSY B0, `(.L_x_1695) ;  /* 0x0000006000007945 */ /* 0x000fe20003800000 */
[----:B------:R-:W-:Y:S01]  /*1ea00*/  PLOP3.LUT P6, PT, P6, PT, PT, 0x8, 0x0 ;  /* 0x000000000000781c */ /* 0x000fe200037ce170 */
[----:B------:R-:W-:-:S12]  /*1ea10*/  IMAD.MOV.U32 R15, RZ, RZ, -0x1 ;  /* 0xffffffffff0f7424 */ /* 0x000fd800078e00ff */
[----:B0-2---:R-:W-:Y:S05]  /*1ea20*/  WARPSYNC.COLLECTIVE R15, `(.L_x_1696) ;  /* 0x000000000f087348 */ /* 0x005fea0003c00000 */
[----:B------:R-:W-:Y:S01]  /*1ea30*/  VOTE.ANY R14, PT, P6 ;  /* 0x00000000000e7806 */ /* 0x000fe200030e0100 */
[----:B0-2---:R-:W-:Y:S06]  /*1ea40*/  ENDCOLLECTIVE ;  /* 0x000000000000791b */ /* 0x005fec0003800000 */
.L_x_1696:
[----:B------:R-:W-:Y:S05]  /*1ea50*/  BSYNC B0 ;  /* 0x0000000000007941 */ /* 0x000fea0003800000 */
.L_x_1695:
        /* <DEDUP_REMOVED lines=9> */
.L_x_1697:
[----:B------:R-:W-:Y:S01]  /*1eaf0*/  IMAD.MOV.U32 R17, RZ, RZ, R14 ;  /* 0x000000ffff117224 */ /* 0x000fe200078e000e */
[----:B------:R-:W-:Y:S06]  /*1eb00*/  BRA `(.L_x_1698) ;  /* 0xffffffcc00fc7947 */ /* 0x000fec000383ffff */
.L_x_1601:
[----:B------:R-:W-:Y:S01]  /*1eb10*/  BSSY B0, `(.L_x_1699) ;  /* 0x0000007000007945 */ /* 0x000fe20003800000 */
[----:B------:R-:W-:Y:S02]  /*1eb20*/  IMAD.MOV.U32 R13, RZ, RZ, R2 ;  /* 0x000000ffff0d7224 */ /* 0x000fe400078e0002 */
[----:B------:R-:W-:Y:S02]  /*1eb30*/  IMAD.MOV.U32 R11, RZ, RZ, 0x1f ;  /* 0x0000001fff0b7424 */ /* 0x000fe400078e00ff */
[----:B------:R-:W-:-:S07]  /*1eb40*/  IMAD.MOV.U32 R15, RZ, RZ, -0x1 ;  /* 0xffffffffff0f7424 */ /* 0x000fce00078e00ff */
[----:B0-23--:R-:W-:Y:S05]  /*1eb50*/  WARPSYNC.COLLECTIVE R15, `(.L_x_1700) ;  /* 0x000000000f087348 */ /* 0x00dfea0003c00000 */
[----:B------:R1:W4:Y:S02]  /*1eb60*/  SHFL.IDX P6, R14, R13, R12, R11 ;  /* 0x0000000c0d0e7389 */ /* 0x00032400000c000b */
[----:B01234-:R-:W-:Y:S01]  /*1eb70*/  ENDCOLLECTIVE ;  /* 0x000000000000791b */ /* 0x01ffe20003800000 */
.L_x_1700:
[----:B------:R-:W-:Y:S05]  /*1eb80*/  BSYNC B0 ;  /* 0x0000000000007941 */ /* 0x000fea0003800000 */
.L_x_1699:
[----:B------:R-:W-:Y:S01]  /*1eb90*/  IMAD.MOV.U32 R2, RZ, RZ, R14 ;  /* 0x000000ffff027224 */ /* 0x000fe200078e000e */
[----:B------:R-:W-:Y:S06]  /*1eba0*/  BRA `(.L_x_1701) ;  /* 0xffffffcc00f07947 */ /* 0x000fec000383ffff */
.L_x_1605:
[----:B0-----:R0:W1:Y:S02]  /*1ebb0*/  SYNCS.PHASECHK.TRANS64.TRYWAIT P0, [R0+URZ+0x38820], R3 ;  /* 0x03882003000075a7 */ /* 0x001064000800017f */
[----:B-1----:R-:W-:Y:S05]  /*1ebc0*/  @!P0 NANOSLEEP.SYNCS 0x989680 ;  /* 0x009896800000895d */ /* 0x002fea0003900000 */
[----:B------:R-:W1:Y:S02]  /*1ebd0*/  @!P0 SYNCS.PHASECHK.TRANS64 P0, [R0+URZ+0x38820], R3 ;  /* 0x03882003000085a7 */ /* 0x000e64000800007f */
[----:B-1----:R-:W-:Y:S05]  /*1ebe0*/  @!P0 BRA `(.L_x_1605) ;  /* 0xfffffffc00f08947 */ /* 0x002fea000383ffff */
[----:B------:R-:W-:Y:S05]  /*1ebf0*/  BRA `(.L_x_1702) ;  /* 0xffffffd000e87947 */ /* 0x000fea000383ffff */
.L_x_1606:
        /* <DEDUP_REMOVED lines=11> */
.L_x_1704:
[----:B------:R-:W-:Y:S05]  /*1ecb0*/  BSYNC B0 ;  /* 0x0000000000007941 */ /* 0x000fea0003800000 */
.L_x_1703:
[----:B------:R-:W-:Y:S05]  /*1ecc0*/  BRA `(.L_x_1705) ;  /* 0xffffffd000d07947 */ /* 0x000fea000383ffff */
.L_x_1607:
[----:B------:R-:W-:Y:S01]  /*1ecd0*/  BSSY B0, `(.L_x_1706) ;  /* 0x0000006000007945 */ /* 0x000fe20003800000 */
[----:B------:R-:W-:-:S07]  /*1ece0*/  IMAD.MOV.U32 R15, RZ, RZ, -0x1 ;  /* 0xffffffffff0f7424 */ /* 0x000fce00078e00ff */
[----:B012---:R-:W-:Y:S05]  /*1ecf0*/  WARPSYNC.COLLECTIVE R15, `(.L_x_1707) ;  /* 0x000000000f0c7348 */ /* 0x007fea0003c00000 */
[----:B------:R-:W-:Y:S02]  /*1ed00*/  ELECT P6, UR62, PT ;  /* 0x00000000003e782f */ /* 0x000fe400038c0000 */
[----:B------:R-:W-:Y:S01]  /*1ed10*/  MOV R14, UR62 ;  /* 0x0000003e000e7c02 */ /* 0x000fe20008000f00 */
[----:B012---:R-:W-:Y:S10]  /*1ed20*/  ENDCOLLECTIVE ;  /* 0x000000000000791b */ /* 0x007ff40003800000 */
.L_x_1707:
[----:B------:R-:W-:Y:S05]  /*1ed30*/  BSYNC B0 ;  /* 0x0000000000007941 */ /* 0x000fea0003800000 */
.L_x_1706:
[----:B------:R-:W-:Y:S05]  /*1ed40*/  BRA `(.L_x_1708) ;  /* 0xffffffd000c47947 */ /* 0x000fea000383ffff */
.L_x_1609:
[----:B0-----:R0:W1:Y:S02]  /*1ed50*/  SYNCS.PHASECHK.TRANS64.TRYWAIT P0, [R6+URZ], R5 ;  /* 0x00000005060075a7 */ /* 0x001064000800017f */
[----:B-1----:R-:W-:Y:S05]  /*1ed60*/  @!P0 NANOSLEEP.SYNCS 0x989680 ;  /* 0x009896800000895d */ /* 0x002fea0003900000 */
[----:B------:R-:W1:Y:S02]  /*1ed70*/  @!P0 SYNCS.PHASECHK.TRANS64 P0, [R6+URZ], R5 ;  /* 0x00000005060085a7 */ /* 0x000e64000800007f */
[----:B-1----:R-:W-:Y:S05]  /*1ed80*/  @!P0 BRA `(.L_x_1609) ;  /* 0xfffffffc00f08947 */ /* 0x002fea000383ffff */
[----:B------:R-:W-:Y:S05]  /*1ed90*/  BRA `(.L_x_1709) ;  /* 0xffffffd400007947 */ /* 0x000fea000383ffff */
.L_x_1610:
[----:B-1----:R1:W3:Y:S02]  /*1eda0*/  SYNCS.PHASECHK.TRANS64.TRYWAIT P0, [R7+URZ], R2 ;  /* 0x00000002070075a7 */ /* 0x0022e4000800017f */
[----:B---3--:R-:W-:Y:S05]  /*1edb0*/  @!P0 NANOSLEEP.SYNCS 0x989680 ;  /* 0x009896800000895d */ /* 0x008fea0003900000 */
[----:B------:R-:W3:Y:S02]  /*1edc0*/  @!P0 SYNCS.PHASECHK.TRANS64 P0, [R7+URZ], R2 ;  /* 0x00000002070085a7 */ /* 0x000ee4000800007f */
[----:B---3--:R-:W-:Y:S05]  /*1edd0*/  @!P0 BRA `(.L_x_1610) ;  /* 0xfffffffc00f08947 */ /* 0x008fea000383ffff */
[----:B------:R-:W-:Y:S05]  /*1ede0*/  BRA `(.L_x_1710) ;  /* 0xffffffd000f47947 */ /* 0x000fea000383ffff */
.L_x_1612:
[----:B---3--:R3:W4:Y:S02]  /*1edf0*/  SYNCS.PHASECHK.TRANS64.TRYWAIT P0, [R4+URZ], R5 ;  /* 0x00000005040075a7 */ /* 0x008724000800017f */
[----:B----4-:R-:W-:Y:S05]  /*1ee00*/  @!P0 NANOSLEEP.SYNCS 0x989680 ;  /* 0x009896800000895d */ /* 0x010fea0003900000 */
[----:B------:R-:W4:Y:S02]  /*1ee10*/  @!P0 SYNCS.PHASECHK.TRANS64 P0, [R4+URZ], R5 ;  /* 0x00000005040085a7 */ /* 0x000f24000800007f */
[----:B----4-:R-:W-:Y:S05]  /*1ee20*/  @!P0 BRA `(.L_x_1612) ;  /* 0xfffffffc00f08947 */ /* 0x010fea000383ffff */
[----:B------:R-:W-:Y:S05]  /*1ee30*/  BRA `(.L_x_1711) ;  /* 0xffffffd000fc7947 */ /* 0x000fea000383ffff */
.L_x_1712:
        /* <DEDUP_REMOVED lines=12> */
.L_x_6024:


//--------------------- .text._ZN7cutlass13device_kernelIN5flash11enable_sm90INS1_16FlashAttnFwdSm90INS1_25CollectiveMainloopFwdSm90ILi2EN4cute5tupleIJNS5_1CILi1EEES8_S8_EEENS6_IJNS7_ILi64EEESA_SA_EEELi512ENS_6half_tEfNS_4arch4Sm90ELb0ELb1ELb1ELb0ELb0ELb0ELb0ELb0ELb0ELb1ELb0ELb0EEENS1_21CollectiveEpilogueFwdINS6_IJSA_NS7_ILi512EEESA_EEES9_SC_SE_Li256ELb0ELb1ELb0ELb0EEENS1_30DynamicPersistentTileSchedulerILi256ELi128ELb0ELb1ELb1EEEEEEEEEvNT_6ParamsE --------------------------
	.section	.text._ZN7cutlass13device_kernelIN5flash11enable_sm90INS1_16FlashAttnFwdSm90INS1_25CollectiveMainloopFwdSm90ILi2EN4cute5tupleIJNS5_1CILi1EEES8_S8_EEENS6_IJNS7_ILi64EEESA_SA_EEELi512ENS_6half_tEfNS_4arch4Sm90ELb0ELb1ELb1ELb0ELb0ELb0ELb0ELb0ELb0ELb1ELb0ELb0EEENS1_21CollectiveEpilogueFwdINS6_IJSA_NS7_ILi512EEESA_EEES9_SC_SE_Li256ELb0ELb1ELb0ELb0EEENS1_30DynamicPersistentTileSchedulerILi256ELi128ELb0ELb1ELb1EEEEEEEEEvNT_6ParamsE,"ax",@progbits
	.align	128
.text._ZN7cutlass13device_kernelIN5flash11enable_sm90INS1_16FlashAttnFwdSm90INS1_25CollectiveMainloopFwdSm90ILi2EN4cute5tupleIJNS5_1CILi1EEES8_S8_EEENS6_IJNS7_ILi64EEESA_SA_EEELi512ENS_6half_tEfNS_4arch4Sm90ELb0ELb1ELb1ELb0ELb0ELb0ELb0ELb0ELb0ELb1ELb0ELb0EEENS1_21CollectiveEpilogueFwdINS6_IJSA_NS7_ILi512EEESA_EEES9_SC_SE_Li256ELb0ELb1ELb0ELb0EEENS1_30DynamicPersistentTileSchedulerILi256ELi128ELb0ELb1ELb1EEEEEEEEEvNT_6ParamsE:
        .type           _ZN7cutlass13device_kernelIN5flash11enable_sm90INS1_16FlashAttnFwdSm90INS1_25CollectiveMainloopFwdSm90ILi2EN4cute5tupleIJNS5_1CILi1EEES8_S8_EEENS6_IJNS7_ILi64EEESA_SA_EEELi512ENS_6half_tEfNS_4arch4Sm90ELb0ELb1ELb1ELb0ELb0ELb0ELb0ELb0ELb0ELb1ELb0ELb0EEENS1_21CollectiveEpilogueFwdINS6_IJSA_NS7_ILi512EEESA_EEES9_SC_SE_Li256ELb0ELb1ELb0ELb0EEENS1_30DynamicPersistentTileSchedulerILi256ELi128ELb0ELb1ELb1EEEEEEEEEvNT_6ParamsE,@function
        .size           _ZN7cutlass13device_kernelIN5flash11enable_sm90INS1_16FlashAttnFwdSm90INS1_25CollectiveMainloopFwdSm90ILi2EN4cute5tupleIJNS5_1CILi1EEES8_S8_EEENS6_IJNS7_ILi64EEESA_SA_EEELi512ENS_6half_tEfNS_4arch4Sm90ELb0ELb1ELb1ELb0ELb0ELb0ELb0ELb0ELb0ELb1ELb0ELb0EEENS1_21CollectiveEpilogueFwdINS6_IJSA_NS7_ILi512EEESA_EEES9_SC_SE_Li256ELb0ELb1ELb0ELb0EEENS1_30DynamicPersistentTileSchedulerILi256ELi128ELb0ELb1ELb1EEEEEEEEEvNT_6ParamsE,(.L_x_6025 - _ZN7cutlass13device_kernelIN5flash11enable_sm90INS1_16FlashAttnFwdSm90INS1_25CollectiveMainloopFwdSm90ILi2EN4cute5tupleIJNS5_1CILi1EEES8_S8_EEENS6_IJNS7_ILi64EEESA_SA_EEELi512ENS_6half_tEfNS_4arch4Sm90ELb0ELb1ELb1ELb0ELb0ELb0ELb0ELb0ELb0ELb1ELb0ELb0EEENS1_21CollectiveEpilogueFwdINS6_IJSA_NS7_ILi512EEESA_EEES9_SC_SE_Li256ELb0ELb1ELb0ELb0EEENS1_30DynamicPersistentTileSchedulerILi256ELi128ELb0ELb1ELb1EEEEEEEEEvNT_6ParamsE)
        .other          _ZN7cutlass13device_kernelIN5flash11enable_sm90INS1_16FlashAttnFwdSm90INS1_25CollectiveMainloopFwdSm90ILi2EN4cute5tupleIJNS5_1CILi1EEES8_S8_EEENS6_IJNS7_ILi64EEESA_SA_EEELi512ENS_6half_tEfNS_4arch4Sm90ELb0ELb1ELb1ELb0ELb0ELb0ELb0ELb0ELb0ELb1ELb0ELb0EEENS1_21CollectiveEpilogueFwdINS6_IJSA_NS7_ILi512EEESA_EEES9_SC_SE_Li256ELb0ELb1ELb0ELb0EEENS1_30DynamicPersistentTileSchedulerILi256ELi128ELb0ELb1ELb1EEEEEEEEEvNT_6ParamsE,@"STO_CUDA_ENTRY STV_DEFAULT"
_ZN7cutlass13device_kernelIN5flash11enable_sm90INS1_16FlashAttnFwdSm90INS1_25CollectiveMainloopFwdSm90ILi2EN4cute5tupleIJNS5_1CILi1EEES8_S8_EEENS6_IJNS7_ILi64EEESA_SA_EEELi512ENS_6half_tEfNS_4arch4Sm90ELb0ELb1ELb1ELb0ELb0ELb0ELb0ELb0ELb0ELb1ELb0ELb0EEENS1_21CollectiveEpilogueFwdINS6_IJSA_NS7_ILi512EEESA_EEES9_SC_SE_Li256ELb0ELb1ELb0ELb0EEENS1_30DynamicPersistentTileSchedulerILi256ELi128ELb0ELb1ELb1EEEEEEEEEvNT_6ParamsE:
        /* <DEDUP_REMOVED lines=18> */
.L_x_1714:
[----:B------:R-:W-:Y:S05]  /*0120*/  BSYNC B0 ;  /* 0x0000000000007941 */ /* 0x000fea0003800000 */
.L_x_1713:
        /* <DEDUP_REMOVED lines=37> */
.L_x_1715:
        /* <DEDUP_REMOVED lines=22> */
.L_x_1716:
        /* <DEDUP_REMOVED lines=18> */
.L_x_1717:
        /* <DEDUP_REMOVED lines=22> */
.L_x_1718:
        /* <DEDUP_REMOVED lines=22> */
.L_x_1719:
[----:B------:R-:W-:Y:S01]  /*08c0*/  PLOP3.LUT P0, PT, PT, PT, UP0, 0x80, 0x0 ;  /* 0x000000000000781c */ /* 0x000fe20003f0f008 */
[----:B------:R-:W-:Y:S01]  /*08d0*/  UMOV UR41, 0x1 ;  /* 0x0000000100297882 */ /* 0x000fe20000000000 */
[----:B------:R-:W-:Y:S01]  /*08e0*/  NOP ;  /* 0x0000000000007918 */ /* 0x000fe20000000000 */
[----:B------:R-:W-:Y:S01]  /*08f0*/  USEL UR41, UR41, 0x2, !UP0 ;  /* 0x0000000229297887 */ /* 0x000fe2000c000000 */
[----:B------:R-:W-:Y:S01]  /*0900*/  ULDC.64 UR46, c[0x0][0x208] ;  /* 0x00008200002e7ab9 */ /* 0x000fe20000000a00 */
[----:B012-4-:R-:W-:Y:S08]  /*0910*/  BAR.SYNC.DEFER_BLOCKING 0x0 ;  /* 0x0000000000007b1d */ /* 0x017ff00000010000 */
[----:B------:R-:W-:Y:S05]  /*0920*/  @!P0 BRA `(.L_x_1720) ;  /* 0x0000010000348947 */ /* 0x000fea0003800000 */
.L_x_1721:
[----:B------:R-:W-:-:S08]  /*0930*/  NOP ;  /* 0x0000000000007918 */ /* 0x000fd00000000000 */
[----:B------:R-:W0:Y:S02]  /*0940*/  USETMAXREG.TRY_ALLOC.CTAPOOL UP0, 0xf0 ;  /* 0x000000f0000079c8 */ /* 0x000e240008000600 */
[----:B0-----:R-:W-:-:S13]  /*0950*/  PLOP3.LUT P0, PT, PT, PT, UP0, 0x80, 0x0 ;  /* 0x000000000000781c */ /* 0x001fda0003f0f008 */
[----:B------:R-:W-:Y:S05]  /*0960*/  @!P0 BRA `(.L_x_1721) ;  /* 0xfffffffc00f08947 */ /* 0x000fea000383ffff */
[----:B------:R-:W-:Y:S01]  /*0970*/  LOP3.LUT R2, R0, 0xffffff80, RZ, 0xc0, !PT ;  /* 0xffffff8000027812 */ /* 0x000fe200078ec0ff */
[----:B------:R-:W0:Y:S08]  /*0980*/  S2UR UR4, SR_CTAID.X ;  /* 0x00000000000479c3 */ /* 0x000e300000002500 */
[----:B------:R-:W-:Y:S06]  /*0990*/  BAR.ARV 0x4, 0x180 ;  /* 0x0106000000007b1d */ /* 0x000fec0000002000 */
[----:B------:R-:W-:-:S02]  /*09a0*/  ISETP.NE.AND P0, PT, R2, 0x80, PT ;  /* 0x000000800200780c */ /* 0x000fc40003f05270 */
[----:B------:R-:W0:Y:S11]  /*09b0*/  LDC R2, c[0x0][0xc38] ;  /* 0x00030e00ff027b82 */ /* 0x000e360000000800 */
        /* <DEDUP_REMOVED lines=17> */
[----:B------:R-:W-:Y:S02]  /*0ad0*/  LOP3.LUT R13, R8, 0xfffffffc, RZ, 0xc0, !PT ;  /* 0xfffffffc080d7812 */ /* 0x000fe400078ec0ff */
[----:B------:R-:W-:Y:S02]  /*0ae0*/  LEA.HI R2, R0, R5, RZ, 0x1 ;  /* 0x0000000500027211 */ /* 0x000fe400078f08ff */
[CC--:B------:R-:W-:Y:S01]  /*0af0*/  LEA.HI R7, R3.reuse, R216.reuse, RZ, 0x7 ;  /* 0x000000d803077211 */ /* 0x0c0fe200078f38ff */
[----:B------:R-:W-:Y:S01]  /*0b00*/  IMAD.IADD R13, R216, 0x1, -R13 ;  /* 0x00000001d80d7824 */ /* 0x000fe200078e0a0d */
[----:B------:R-:W-:Y:S02]  /*0b10*/  LOP3.LUT R4, R2, 0x1ffffffe, RZ, 0xc0, !PT ;  /* 0x1ffffffe02047812 */ /* 0x000fe400078ec0ff */
[----:B------:R-:W-:-:S02]  /*0b20*/  LEA.HI R2, R3, R216, RZ, 0x5 ;  /* 0x000000d803027211 */ /* 0x000fc400078f28ff */
[----:B------:R-:W-:Y:S01]  /*0b30*/  LOP3.LUT R11, R7, 0xffffff80, RZ, 0xc0, !PT ;  /* 0xffffff80070b7812 */ /* 0x000fe200078ec0ff */
[----:B------:R-:W-:Y:S01]  /*0b40*/  IMAD.IADD R6, R5, 0x1, -R4 ;  /* 0x0000000105067824 */ /* 0x000fe200078e0a04 */
[----:B------:R-:W-:Y:S01]  /*0b50*/  LOP3.LUT R5, R0, 0xfffffff0, RZ, 0xc0, !PT ;  /* 0xfffffff000057812 */ /* 0x000fe200078ec0ff */
[----:B0-----:R-:W-:Y:S01]  /*0b60*/  ULEA UR43, UR5, UR43, 0x18 ;  /* 0x0000002b052b7291 */ /* 0x001fe2000f8ec03f */
[--C-:B------:R-:W-:Y:S01]  /*0b70*/  SHF.R.S32.HI R4, RZ, 0x5, R2.reuse ;  /* 0x00000005ff047819 */ /* 0x100fe20000011402 */
[C---:B------:R-:W-:Y:S01]  /*0b80*/  IMAD.IADD R11, R216.reuse, 0x1, -R11 ;  /* 0x00000001d80b7824 */ /* 0x040fe200078e0a0b */
[----:B------:R-:W-:Y:S01]  /*0b90*/  SHF.R.S32.HI R9, RZ, 0x1f, R2 ;  /* 0x0000001fff097819 */ /* 0x000fe20000011402 */
[----:B------:R-:W-:Y:S01]  /*0ba0*/  IMAD.IADD R5, R216, 0x1, -R5 ;  /* 0x00000001d8057824 */ /* 0x000fe200078e0a05 */
[----:B------:R-:W-:Y:S01]  /*0bb0*/  LEA.HI R10, R13, R13, RZ, 0x1 ;  /* 0x0000000d0d0a7211 */ /* 0x000fe200078f08ff */
[----:B------:R-:W-:Y:S01]  /*0bc0*/  IMAD.SHL.U32 R6, R6, 0x8, RZ ;  /* 0x0000000806067824 */ /* 0x000fe200078e00ff */
[----:B------:R-:W-:-:S02]  /*0bd0*/  LEA.HI R9, R9, R4, RZ, 0x2 ;  /* 0x0000000409097211 */ /* 0x000fc400078f10ff */
[----:B------:R-:W-:Y:S02]  /*0be0*/  SHF.R.S32.HI R2, RZ, 0x1f, R5 ;  /* 0x0000001fff027819 */ /* 0x000fe40000011405 */
[----:B------:R-:W-:Y:S02]  /*0bf0*/  SHF.R.S32.HI R212, RZ, 0x7, R7 ;  /* 0x00000007ffd47819 */ /* 0x000fe40000011407 */
[----:B------:R-:W-:Y:S02]  /*0c00*/  LEA.HI R8, R2, R5, RZ, 0x3 ;  /* 0x0000000502087211 */ /* 0x000fe400078f18ff */
[----:B------:R-:W-:Y:S01]  /*0c10*/  LOP3.LUT R9, R9, 0x3ffffc, RZ, 0xc0, !PT ;  /* 0x003ffffc09097812 */ /* 0x000fe200078ec0ff */
[----:B------:R-:W-:Y:S01]  /*0c20*/  IMAD R12, R212, 0x100, R5 ;  /* 0x00000100d40c7824 */ /* 0x000fe200078e0205 */
[----:B------:R-:W-:Y:S02]  /*0c30*/  LOP3.LUT R14, R10, 0x1ffffffe, RZ, 0xc0, !PT ;  /* 0x1ffffffe0a0e7812 */ /* 0x000fe400078ec0ff */
[----:B------:R-:W-:Y:S01]  /*0c40*/  SHF.R.S32.HI R0, RZ, 0x1f, R11 ;  /* 0x0000001fff007819 */ /* 0x000fe2000001140b */
[----:B------:R-:W-:Y:S01]  /*0c50*/  IMAD.IADD R9, R4, 0x1, -R9 ;  /* 0x0000000104097824 */ /* 0x000fe200078e0a09 */
[C---:B------:R-:W-:Y:S01]  /*0c60*/  LOP3.LUT R10, R8.reuse, 0xfffffff8, RZ, 0xc0, !PT ;  /* 0xfffffff8080a7812 */ /* 0x040fe200078ec0ff */
[----:B------:R-:W-:Y:S01]  /*0c70*/  IMAD.SHL.U32 R8, R8, 0x40, RZ ;  /* 0x0000004008087824 */ /* 0x000fe200078e00ff */
[CC--:B------:R-:W-:Y:S01]  /*0c80*/  LEA.HI R2, R0.reuse, R11.reuse, RZ, 0x2 ;  /* 0x0000000b00027211 */ /* 0x0c0fe200078f10ff */
[----:B------:R-:W-:Y:S01]  /*0c90*/  IMAD R215, R9, 0x10, R12 ;  /* 0x0000001009d77824 */ /* 0x000fe200078e020c */
[----:B------:R-:W-:Y:S01]  /*0ca0*/  LEA.HI R3, R3, R216, RZ, 0x3 ;  /* 0x000000d803037211 */ /* 0x000fe200078f18ff */
[----:B------:R-:W-:Y:S01]  /*0cb0*/  IMAD.IADD R10, R5, 0x1, -R10 ;  /* 0x00000001050a7824 */ /* 0x000fe200078e0a0a */
[----:B------:R-:W-:Y:S01]  /*0cc0*/  LEA.HI R5, R0, R11, RZ, 0x5 ;  /* 0x0000000b00057211 */ /* 0x000fe200078f28ff */
[----:B------:R-:W-:Y:S01]  /*0cd0*/  IMAD.U32 R215, R215, 0x40, R6 ;  /* 0x00000040d7d77824 */ /* 0x000fe200078e0006 */
[----:B------:R-:W-:Y:S01]  /*0ce0*/  LOP3.LUT R12, R2, 0x7ffffffc, RZ, 0xc0, !PT ;  /* 0x7ffffffc020c7812 */ /* 0x000fe200078ec0ff */
[----:B------:R-:W-:Y:S01]  /*0cf0*/  IMAD.IADD R185, R13, 0x1, -R14 ;  /* 0x000000010db97824 */ /* 0x000fe200078e0a0e */
[----:B------:R-:W-:-:S02]  /*0d00*/  SHF.R.S32.HI R0, RZ, 0x2, R2 ;  /* 0x00000002ff007819 */ /* 0x000fc40000011402 */
[----:B------:R-:W-:Y:S01]  /*0d10*/  SHF.R.S32.HI R9, RZ, 0x1f, R2 ;  /* 0x0000001fff097819 */ /* 0x000fe20000011402 */
[----:B------:R-:W-:Y:S01]  /*0d20*/  IMAD.SHL.U32 R2, R10, 0x40, RZ ;  /* 0x000000400a027824 */ /* 0x000fe200078e00ff */
[----:B------:R-:W-:Y:S01]  /*0d30*/  LOP3.LUT R13, R8, 0x7ffffe00, RZ, 0xc0, !PT ;  /* 0x7ffffe00080d7812 */ /* 0x000fe200078ec0ff */
[----:B------:R-:W-:Y:S01]  /*0d40*/  IMAD.IADD R12, R11, 0x1, -R12 ;  /* 0x000000010b0c7824 */ /* 0x000fe200078e0a0c */
[----:B------:R-:W-:Y:S02]  /*0d50*/  LEA.HI R9, R9, R0, RZ, 0x3 ;  /* 0x0000000009097211 */ /* 0x000fe400078f18ff */
[----:B------:R-:W-:Y:S01]  /*0d60*/  LOP3.LUT R11, R2, 0x1c0, RZ, 0xc0, !PT ;  /* 0x000001c0020b7812 */ /* 0x000fe200078ec0ff */
[----:B------:R-:W-:Y:S01]  /*0d70*/  IMAD R13, R4, 0x400, R13 ;  /* 0x00000400040d7824 */ /* 0x000fe200078e020d */
[----:B------:R-:W-:Y:S01]  /*0d80*/  LOP3.LUT R9, R9, 0xfffffff8, RZ, 0xc0, !PT ;  /* 0xfffffff809097812 */ /* 0x000fe200078ec0ff */
[----:B------:R-:W-:Y:S01]  /*0d90*/  IMAD.SHL.U32 R2, R12, 0x2, RZ ;  /* 0x000000020c027824 */ /* 0x000fe200078e00ff */
[----:B------:R-:W-:-:S02]  /*0da0*/  LOP3.LUT R6, R11, 0x8, R6, 0xf8, !PT ;  /* 0x000000080b067812 */ /* 0x000fc400078ef806 */
[----:B------:R-:W-:Y:S01]  /*0db0*/  SHF.R.U32.HI R11, RZ, 0x3, R11 ;  /* 0x00000003ff0b7819 */ /* 0x000fe2000001160b */
[----:B------:R-:W-:Y:S01]  /*0dc0*/  IMAD.IADD R16, R0, 0x1, -R9 ;  /* 0x0000000100107824 */ /* 0x000fe200078e0a09 */
[----:B------:R-:W-:Y:S02]  /*0dd0*/  SHF.R.S32.HI R5, RZ, 0x5, R5 ;  /* 0x00000005ff057819 */ /* 0x000fe40000011405 */
[----:B------:R-:W-:Y:S02]  /*0de0*/  LOP3.LUT R6, R6, R11, RZ, 0x3c, !PT ;  /* 0x0000000b06067212 */ /* 0x000fe400078e3cff */
[----:B------:R-:W-:Y:S01]  /*0df0*/  R2P PR, R10, 0x6 ;  /* 0x000000060a007804 */ /* 0x000fe20000000000 */
[----:B------:R-:W-:Y:S01]  /*0e00*/  IMAD R16, R5, 0x10, R16 ;  /* 0x0000001005107824 */ /* 0x000fe200078e0210 */
[----:B------:R-:W-:Y:S01]  /*0e10*/  LOP3.LUT R5, R3, 0xfffffff8, RZ, 0xc0, !PT ;  /* 0xfffffff803057812 */ /* 0x000fe200078ec0ff */
[----:B------:R-:W-:Y:S01]  /*0e20*/  IMAD.IADD R6, R13, 0x1, R6 ;  /* 0x000000010d067824 */ /* 0x000fe200078e0206 */
[----:B------:R-:W-:Y:S01]  /*0e30*/  LEA.HI R7, R7, R212, RZ, 0x1 ;  /* 0x000000d407077211 */ /* 0x000fe200078f08ff */
[----:B------:R-:W-:Y:S01]  /*0e40*/  IMAD R185, R185, 0x8, R16 ;  /* 0x00000008b9b97824 */ /* 0x000fe200078e0210 */
[----:B------:R-:W-:Y:S01]  /*0e50*/  SEL R22, R22, 0xffffffc0, !P2 ;  /* 0xffffffc016167807 */ /* 0x000fe20005000000 */
[----:B------:R-:W-:Y:S01]  /*0e60*/  IMAD.IADD R210, R216, 0x1, -R5 ;  /* 0x00000001d8d27824 */ /* 0x000fe200078e0a05 */
[----:B------:R-:W-:-:S02]  /*0e70*/  LEA R18, R6, UR43, 0x1 ;  /* 0x0000002b06127c11 */ /* 0x000fc4000f8e08ff */
[----:B------:R-:W-:Y:S01]  /*0e80*/  LOP3.LUT R7, R7, 0xfffffe, RZ, 0xc0, !PT ;  /* 0x00fffffe07077812 */ /* 0x000fe200078ec0ff */
[----:B------:R-:W-:Y:S01]  /*0e90*/  IMAD.SHL.U32 R184, R210, 0x8, RZ ;  /* 0x00000008d2b87824 */ /* 0x000fe200078e00ff */
[----:B------:R-:W-:Y:S01]  /*0ea0*/  SHF.R.S32.HI R211, RZ, 0x3, R3 ;  /* 0x00000003ffd37819 */ /* 0x000fe20000011403 */
[----:B------:R-:W-:Y:S02]  /*0eb0*/  VIADD R23, R18, 0x26800 ;  /* 0x0002680012177836 */ /* 0x000fe40000000000 */
[C---:B------:R-:W-:Y:S02]  /*0ec0*/  VIADD R191, R184.reuse, 0x40 ;  /* 0x00000040b8bf7836 */ /* 0x040fe40000000000 */
        /* <DEDUP_REMOVED lines=17> */
[----:B------:R-:W-:Y:S02]  /*0fe0*/  IMAD.SHL.U32 R17, R7, 0x100, RZ ;  /* 0x0000010007117824 */ /* 0x000fe400078e00ff */
[----:B------:R-:W-:-:S07]  /*0ff0*/  IMAD.IADD R22, R22, 0x1, R19 ;  /* 0x0000000116167824 */ /* 0x000fce00078e0213 */
.L_x_1826:
[----:B------:R-:W-:Y:S01]  /*1000*/  ULDC UR5, c[0x0][0xc60] ;  /* 0x0003180000057ab9 */ /* 0x000fe20000000800 */
[----:B------:R-:W-:Y:S01]  /*1010*/  UMOV UR8, UR4 ;  /* 0x0000000400087c82 */ /* 0x000fe20008000000 */
[----:B------:R-:W-:-:S11]  /*1020*/  UISETP.NE.AND UP0, UPT, UR5, 0x1, UPT ;  /* 0x000000010500788c */ /* 0x000fd6000bf05270 */
[----:B------:R-:W-:Y:S01]  /*1030*/  @UP0 ULDC UR6, c[0x0][0xc64] ;  /* 0x0003190000060ab9 */ /* 0x000fe20000000800 */
[----:B------:R-:W-:Y:S01]  /*1040*/  @UP0 ULDC UR9, c[0x0][0xc68] ;  /* 0x00031a0000090ab9 */ /* 0x000fe20000000800 */
[----:B------:R-:W-:-:S04]  /*1050*/  UIMAD.WIDE.U32 UR6, UR4, UR6, URZ ;  /* 0x00000006040672a5 */ /* 0x000fc8000f8e003f */
[----:B------:R-:W-:-:S03]  /*1060*/  @UP0 USHF.R.U32.HI UR8, URZ, UR9, UR7 ;  /* 0x000000093f080299 */ /* 0x000fc60008011607 */
[----:B------:R-:W-:Y:S02]  /*1070*/  ULDC UR6, c[0x0][0xc78] ;  /* 0x00031e0000067ab9 */ /* 0x000fe40000000800 */
[----:B------:R-:W-:Y:S02]  /*1080*/  UISETP.GE.AND UP0, UPT, UR8, UR6, UPT ;  /* 0x000000060800728c */ /* 0x000fe4000bf06270 */
[----:B------:R-:W-:-:S04]  /*1090*/  UIADD3 UR6, -UR8, URZ, URZ ;  /* 0x0000003f08067290 */ /* 0x000fc8000fffe13f */
[----:B------:R-:W-:Y:S01]  /*10a0*/  PLOP3.LUT P0, PT, PT, PT, UP0, 0x80, 0x0 ;  /* 0x000000000000781c */ /* 0x000fe20003f0f008 */
[----:B------:R-:W-:-:S12]  /*10b0*/  UIMAD UR9, UR5, UR6, UR4 ;  /* 0x00000006050972a4 */ /* 0x000fd8000f8e0204 */
[----:B01234-:R-:W-:Y:S05]  /*10c0*/  @!P0 BRA `(.L_x_1722) ;  /* 0x0000000000208947 */ /* 0x01ffea0003800000 */
[----:B------:R-:W-:Y:S01]  /*10d0*/  ULDC UR7, c[0x0][0xc6c] ;  /* 0x00031b0000077ab9 */ /* 0x000fe20000000800 */
[----:B------:R-:W-:Y:S01]  /*10e0*/  UMOV UR6, UR9 ;  /* 0x0000000900067c82 */ /* 0x000fe20008000000 */
[----:B------:R-:W-:-:S11]  /*10f0*/  UISETP.NE.AND UP0, UPT, UR7, 0x1, UPT ;  /* 0x000000010700788c */ /* 0x000fd6000bf05270 */
[----:B------:R-:W-:Y:S02]  /*1100*/  @UP0 ULDC.64 UR10, c[0x0][0xc70] ;  /* 0x00031c00000a0ab9 */ /* 0x000fe40000000a00 */
[----:B------:R-:W-:-:S04]  /*1110*/  UIMAD.WIDE.U32 UR4, UR9, UR10, URZ ;  /* 0x0000000a090472a5 */ /* 0x000fc8000f8e003f */
[----:B------:R-:W-:-:S04]  /*1120*/  @UP0 USHF.R.U32.HI UR6, URZ, UR11, UR5 ;  /* 0x0000000b3f060299 */ /* 0x000fc80008011605 */
[----:B------:R-:W-:Y:S01]  /*1130*/  UIMAD UR4, UR6, UR7, URZ ;  /* 0x00000007060472a4 */ /* 0x000fe2000f8e023f */
[----:B------:R-:W-:Y:S11]  /*1140*/  BRA `(.L_x_1723) ;  /* 0x00000000001c7947 */ /* 0x000ff60003800000 */
.L_x_1722:
[----:B------:R-:W-:Y:S01]  /*1150*/  ULDC UR7, c[0x0][0xc54] ;  /* 0x0003150000077ab9 */ /* 0x000fe20000000800 */
[----:B------:R-:W-:Y:S01]  /*1160*/  UMOV UR6, UR9 ;  /* 0x0000000900067c82 */ /* 0x000fe20008000000 */
[----:B------:R-:W-:-:S11]  /*1170*/  UISETP.NE.AND UP0, UPT, UR7, 0x1, UPT ;  /* 0x000000010700788c */ /* 0x000fd6000bf05270 */
[----:B------:R-:W-:Y:S02]  /*1180*/  @UP0 ULDC.64 UR10, c[0x0][0xc58] ;  /* 0x00031600000a0ab9 */ /* 0x000fe40000000a00 */
[----:B------:R-:W-:-:S04]  /*1190*/  UIMAD.WIDE.U32 UR4, UR9, UR10, URZ ;  /* 0x0000000a090472a5 */ /* 0x000fc8000f8e003f */
[----:B------:R-:W-:-:S04]  /*11a0*/  @UP0 USHF.R.U32.HI UR6, URZ, UR11, UR5 ;  /* 0x0000000b3f060299 */ /* 0x000fc80008011605 */
[----:B------:R-:W-:-:S12]  /*11b0*/  UIMAD UR4, UR6, UR7, URZ ;  /* 0x00000007060472a4 */ /* 0x000fd8000f8e023f */
.L_x_1723:
[----:B------:R-:W-:Y:S01]  /*11c0*/  ULDC UR39, c[0x0][0xc48] ;  /* 0x0003120000277ab9 */ /* 0x000fe20000000800 */
[----:B------:R-:W-:Y:S01]  /*11d0*/  ULDC.64 UR10, c[0x0][0x418] ;  /* 0x00010600000a7ab9 */ /* 0x000fe20000000a00 */
[----:B------:R-:W-:Y:S02]  /*11e0*/  UISETP.NE.AND UP1, UPT, UR39, 0x1, UPT ;  /* 0x000000012700788c */ /* 0x000fe4000bf25270 */
[----:B------:R-:W-:Y:S02]  /*11f0*/  UISETP.NE.U32.AND UP0, UPT, UR10, URZ, UPT ;  /* 0x0000003f0a00728c */ /* 0x000fe4000bf05070 */
[----:B------:R-:W-:Y:S02]  /*1200*/  UIADD3 UR4, UR9, -UR4, URZ ;  /* 0x8000000409047290 */ /* 0x000fe4000fffe03f */
[----:B------:R-:W-:Y:S01]  /*1210*/  UISETP.NE.AND.EX UP0, UPT, UR11, URZ, UPT, UP0 ;  /* 0x0000003f0b00728c */ /* 0x000fe2000bf05300 */
[----:B------:R-:W-:Y:S01]  /*1220*/  ULDC UR7, c[0x0][0xc54] ;  /* 0x0003150000077ab9 */ /* 0x000fe20000000800 */
[----:B------:R-:W-:Y:S01]  /*1230*/  ULDC UR49, c[0x0][0x424] ;  /* 0x0001090000317ab9 */ /* 0x000fe20000000800 */
[----:B------:R-:W-:-:S02]  /*1240*/  UISETP.NE.AND UP2, UPT, UR45, 0x1, UPT ;  /* 0x000000012d00788c */ /* 0x000fc4000bf45270 */
[----:B------:R-:W-:Y:S02]  /*1250*/  ULOP3.LUT UR5, URZ, UR6, URZ, 0x33, !UPT ;  /* 0x000000063f057292 */ /* 0x000fe4000f8e333f */
[----:B------:R-:W-:Y:S02]  /*1260*/  UIMAD UR8, UR8, UR7, UR4 ;  /* 0x00000007080872a4 */ /* 0x000fe4000f8e0204 */
[----:B------:R-:W-:Y:S01]  /*1270*/  USEL UR49, UR49, 0x1, UP0 ;  /* 0x0000000131317887 */ /* 0x000fe20008000000 */
[----:B------:R-:W-:Y:S01]  /*1280*/  PLOP3.LUT P0, PT, PT, PT, UP2, 0x80, 0x0 ;  /* 0x000000000000781c */ /* 0x000fe20003f0f028 */
[----:B------:R-:W-:Y:S01]  /*1290*/  ULDC UR40, c[0x0][0xc3c] ;  /* 0x00030f0000287ab9 */ /* 0x000fe20000000800 */
[----:B------:R-:W-:Y:S01]  /*12a0*/  ULDC UR6, c[0x0][0x2f0] ;  /* 0x0000bc0000067ab9 */ /* 0x000fe20000000800 */
[----:B------:R-:W-:Y:S01]  /*12b0*/  @UP1 ULDC UR4, c[0x0][0xc4c] ;  /* 0x0003130000041ab9 */ /* 0x000fe20000000800 */
[----:B------:R-:W-:Y:S02]  /*12c0*/  UIADD3 UR40, UR5, UR40, URZ ;  /* 0x0000002805287290 */ /* 0x000fe4000fffe03f */
[----:B------:R-:W-:-:S02]  /*12d0*/  UIMAD.WIDE.U32 UR4, UR8, UR4, URZ ;  /* 0x00000004080472a5 */ /* 0x000fc4000f8e003f */
[----:B------:R-:W-:Y:S01]  /*12e0*/  UIMAD UR7, UR49, UR6, 0x3f ;  /* 0x0000003f310774a4 */ /* 0x000fe2000f8e0206 */
[----:B------:R-:W-:Y:S01]  /*12f0*/  @UP1 ULDC UR9, c[0x0][0xc50] ;  /* 0x0003140000091ab9 */ /* 0x000fe20000000800 */
[----:B------:R-:W-:Y:S01]  /*1300*/  UMOV UR42, UR8 ;  /* 0x00000008002a7c82 */ /* 0x000fe20008000000 */
[----:B------:R-:W-:Y:S02]  /*1310*/  @UP1 USHF.R.U32.HI UR42, URZ, UR9, UR5 ;  /* 0x000000093f2a1299 */ /* 0x000fe40008011605 */
[----:B------:R-:W-:Y:S02]  /*1320*/  USHF.R.S32.HI UR4, URZ, 0x1f, UR7 ;  /* 0x0000001f3f047899 */ /* 0x000fe40008011407 */
[----:B------:R-:W-:Y:S02]  /*1330*/  UIADD3 UR5, -UR42, URZ, URZ ;  /* 0x0000003f2a057290 */ /* 0x000fe4000fffe13f */
[----:B------:R-:W-:Y:S02]  /*1340*/  ULEA.HI UR4, UR4, UR7, URZ, 0x6 ;  /* 0x0000000704047291 */ /* 0x000fe4000f8f303f */
[----:B------:R-:W-:-:S02]  /*1350*/  USHF.L.U32 UR40, UR40, 0x6, URZ ;  /* 0x0000000628287899 */ /* 0x000fc4000800063f */
[----:B------:R-:W-:Y:S02]  /*1360*/  UIMAD UR39, UR39, UR5, UR8 ;  /* 0x00000005272772a4 */ /* 0x000fe4000f8e0208 */
[----:B------:R-:W-:Y:S01]  /*1370*/  USHF.R.S32.HI UR50, URZ, 0x6, UR4 ;  /* 0x000000063f327899 */ /* 0x000fe20008011404 */
[----:B------:R-:W-:Y:S11]  /*1380*/  @!P0 BRA `(.L_x_1724) ;  /* 0x0000002000348947 */ /* 0x000ff60003800000 */
[----:B------:R-:W0:Y:S01]  /*1390*/  LDC R0, c[0x0][0x448] ;  /* 0x00011200ff007b82 */ /* 0x000e220000000800 */
[----:B------:R-:W-:Y:S01]  /*13a0*/  UIADD3 UR7, UR40, 0x3f, URZ ;  /* 0x0000003f28077890 */ /* 0x000fe2000fffe03f */
[----:B------:R-:W-:Y:S02]  /*13b0*/  ULDC UR5, c[0x0][0x288] ;  /* 0x0000a20000057ab9 */ /* 0x000fe40000000800 */
[----:B------:R-:W-:-:S04]  /*13c0*/  UIADD3 UR4, -UR5, 0x1, URZ ;  /* 0x0000000105047890 */ /* 0x000fc8000fffe13f */
[----:B------:R-:W1:Y:S01]  /*13d0*/  LDC.64 R6, c[0x0][0x9e0] ;  /* 0x00027800ff067b82 */ /* 0x000e620000000a00 */
[----:B------:R-:W-:Y:S01]  /*13e0*/  UIMAD UR4, UR49, UR6, UR4 ;  /* 0x00000006310472a4 */ /* 0x000fe2000f8e0204 */
[----:B0-----:R-:W-:Y:S01]  /*13f0*/  ISETP.NE.AND P1, PT, R0, 0x1, PT ;  /* 0x000000010000780c */ /* 0x001fe20003f25270 */
[----:B------:R-:W-:Y:S01]  /*1400*/  IMAD.U32 R0, RZ, RZ, UR7 ;  /* 0x00000007ff007e24 */ /* 0x000fe2000f8e00ff */
[----:B-1----:R-:W-:-:S11]  /*1410*/  ISETP.GE.AND P2, PT, R7, 0x1, PT ;  /* 0x000000010700780c */ /* 0x002fd60003f46270 */
[----:B------:R-:W0:Y:S08]  /*1420*/  @P1 LDC R3, c[0x0][0x44c] ;  /* 0x00011300ff031b82 */ /* 0x000e300000000800 */
[----:B------:R-:W1:Y:S01]  /*1430*/  @P1 LDC R4, c[0x0][0x450] ;  /* 0x00011400ff041b82 */ /* 0x000e620000000800 */
[----:B0-----:R-:W-:-:S05]  /*1440*/  @P1 IMAD.HI.U32 R3, R3, UR7, RZ ;  /* 0x0000000703031c27 */ /* 0x001fca000f8e00ff */
[----:B-1----:R-:W-:-:S05]  /*1450*/  @P1 SHF.R.U32.HI R0, RZ, R4, R3 ;  /* 0x00000004ff001219 */ /* 0x002fca0000011603 */
[----:B------:R-:W-:-:S04]  /*1460*/  VIADD R9, R0, UR4 ;  /* 0x0000000400097c36 */ /* 0x000fc80008000000 */
[----:B------:R-:W-:Y:S01]  /*1470*/  IMAD.IADD R0, R9, 0x1, R6 ;  /* 0x0000000109007824 */ /* 0x000fe200078e0206 */
[----:B------:R-:W-:Y:S06]  /*1480*/  @!P2 BRA `(.L_x_1725) ;  /* 0x000000000040a947 */ /* 0x000fec0003800000 */
[C---:B------:R-:W-:Y:S01]  /*1490*/  ISETP.GT.AND P0, PT, R9.reuse, RZ, PT ;  /* 0x000000ff0900720c */ /* 0x040fe20003f04270 */
[----:B------:R-:W-:-:S12]  /*14a0*/  VIADD R3, R9, 0xffffffff ;  /* 0xffffffff09037836 */ /* 0x000fd80000000000 */
[----:B------:R-:W-:Y:S05]  /*14b0*/  @P0 BRA `(.L_x_1726) ;  /* 0x00000000001c0947 */ /* 0x000fea0003800000 */
[----:B------:R-:W-:Y:S01]  /*14c0*/  ISETP.NE.AND P0, PT, R7, 0x1, PT ;  /* 0x000000010700780c */ /* 0x000fe20003f05270 */
[----:B------:R-:W-:-:S12]  /*14d0*/  IMAD.MOV R3, RZ, RZ, -R9 ;  /* 0x000000ffff037224 */ /* 0x000fd800078e0a09 */
[----:B------:R-:W0:Y:S02]  /*14e0*/  @P0 LDC.64 R4, c[0x0][0x9e8] ;  /* 0x00027a00ff040b82 */ /* 0x000e240000000a00 */
[----:B0-----:R-:W-:-:S05]  /*14f0*/  @P0 IMAD.HI.U32 R4, R3, R4, RZ ;  /* 0x0000000403040227 */ /* 0x001fca00078e00ff */
[----:B------:R-:W-:-:S04]  /*1500*/  @P0 SHF.R.U32.HI R3, RZ, R5, R4 ;  /* 0x00000005ff030219 */ /* 0x000fc80000011604 */
[----:B------:R-:W-:Y:S01]  /*1510*/  LOP3.LUT R3, RZ, R3, RZ, 0x33, !PT ;  /* 0x00000003ff037212 */ /* 0x000fe200078e33ff */
[----:B------:R-:W-:Y:S06]  /*1520*/  BRA `(.L_x_1727) ;  /* 0x0000000000107947 */ /* 0x000fec0003800000 */
.L_x_1726:
[----:B------:R-:W-:-:S13]  /*1530*/  ISETP.NE.AND P0, PT, R7, 0x1, PT ;  /* 0x000000010700780c */ /* 0x000fda0003f05270 */
[----:B------:R-:W0:Y:S02]  /*1540*/  @P0 LDC.64 R4, c[0x0][0x9e8] ;  /* 0x00027a00ff040b82 */ /* 0x000e240000000a00 */
[----:B0-----:R-:W-:-:S05]  /*1550*/  @P0 IMAD.HI.U32 R4, R3, R4, RZ ;  /* 0x0000000403040227 */ /* 0x001fca00078e00ff */
[----:B------:R-:W-:-:S07]  /*1560*/  @P0 SHF.R.U32.HI R3, RZ, R5, R4 ;  /* 0x00000005ff030219 */ /* 0x000fce0000011604 */
.L_x_1727:
[----:B------:R-:W-:-:S05]  /*1570*/  IMAD R3, R3, R7, R7 ;  /* 0x0000000703037224 */ /* 0x000fca00078e0207 */
[----:B------:R-:W-:-:S07]  /*1580*/  VIMNMX R0, R0, R3, PT ;  /* 0x0000000300007248 */ /* 0x000fce0003fe0100 */
.L_x_1725:
[----:B------:R-:W0:Y:S01]  /*1590*/  @P1 LDC R5, c[0x0][0x44c] ;  /* 0x00011300ff051b82 */ /* 0x000e220000000800 */
[----:B------:R-:W-:Y:S01]  /*15a0*/  VIADD R0, R0, 0x3f ;  /* 0x0000003f00007836 */ /* 0x000fe20000000000 */
[----:B------:R-:W-:Y:S01]  /*15b0*/  UIMAD UR6, UR49, UR6, -UR5 ;  /* 0x00000006310672a4 */ /* 0x000fe2000f8e0a05 */
[----:B------:R-:W-:Y:S01]  /*15c0*/  IMAD.U32 R4, RZ, RZ, UR40 ;  /* 0x00000028ff047e24 */ /* 0x000fe2000f8e00ff */
[----:B------:R-:W-:Y:S02]  /*15d0*/  ULDC UR4, c[0x0][0x9dc] ;  /* 0x0002770000047ab9 */ /* 0x000fe40000000800 */
[----:B------:R-:W-:Y:S02]  /*15e0*/  SHF.R.S32.HI R3, RZ, 0x1f, R0 ;  /* 0x0000001fff037819 */ /* 0x000fe40000011400 */
[----:B------:R-:W1:Y:S02]  /*15f0*/  @P1 LDC R6, c[0x0][0x450] ;  /* 0x00011400ff061b82 */ /* 0x000e640000000800 */
[----:B------:R-:W-:-:S04]  /*1600*/  LEA.HI R3, R3, R0, RZ, 0x6 ;  /* 0x0000000003037211 */ /* 0x000fc800078f30ff */
[----:B------:R-:W-:Y:S01]  /*1610*/  SHF.R.S32.HI R3, RZ, 0x6, R3 ;  /* 0x00000006ff037819 */ /* 0x000fe20000011403 */
[----:B0-----:R-:W-:-:S05]  /*1620*/  @P1 IMAD.HI.U32 R5, R5, UR40, RZ ;  /* 0x0000002805051c27 */ /* 0x001fca000f8e00ff */
[----:B-1----:R-:W-:-:S05]  /*1630*/  @P1 SHF.R.U32.HI R4, RZ, R6, R5 ;  /* 0x00000006ff041219 */ /* 0x002fca0000011605 */
[----:B------:R-:W-:Y:S01]  /*1640*/  VIADD R0, R4, UR6 ;  /* 0x0000000604007c36 */ /* 0x000fe20008000000 */
[----:B------:R-:W-:-:S03]  /*1650*/  VIMNMX R4, R3, UR50, PT ;  /* 0x0000003203047c48 */ /* 0x000fc6000bfe0100 */
[----:B------:R-:W-:Y:S01]  /*1660*/  VIADD R3, R0, -UR4 ;  /* 0x8000000400037c36 */ /* 0x000fe20008000000 */
[----:B------:R-:W-:Y:S06]  /*1670*/  @!P2 BRA `(.L_x_1728) ;  /* 0x00000000003ca947 */ /* 0x000fec0003800000 */
[----:B------:R-:W-:-:S13]  /*1680*/  ISETP.GT.AND P0, PT, R0, -0x1, PT ;  /* 0xffffffff0000780c */ /* 0x000fda0003f04270 */
[----:B------:R-:W-:Y:S05]  /*1690*/  @P0 BRA `(.L_x_1729) ;  /* 0x00000000001c0947 */ /* 0x000fea0003800000 */
[----:B------:R-:W-:Y:S02]  /*16a0*/  ISETP.NE.AND P0, PT, R7, 0x1, PT ;  /* 0x000000010700780c */ /* 0x000fe40003f05270 */
[----:B------:R-:W-:-:S11]  /*16b0*/  LOP3.LUT R5, RZ, R0, RZ, 0x33, !PT ;  /* 0x00000000ff057212 */ /* 0x000fd600078e33ff */
[----:B------:R-:W0:Y:S02]  /*16c0*/  @P0 LDC.64 R8, c[0x0][0x9e8] ;  /* 0x00027a00ff080b82 */ /* 0x000e240000000a00 */
[----:B0-----:R-:W-:-:S05]  /*16d0*/  @P0 IMAD.HI.U32 R0, R5, R8, RZ ;  /* 0x0000000805000227 */ /* 0x001fca00078e00ff */
[----:B------:R-:W-:-:S04]  /*16e0*/  @P0 SHF.R.U32.HI R5, RZ, R9, R0 ;  /* 0x00000009ff050219 */ /* 0x000fc80000011600 */
[----:B------:R-:W-:Y:S01]  /*16f0*/  LOP3.LUT R0, RZ, R5, RZ, 0x33, !PT ;  /* 0x00000005ff007212 */ /* 0x000fe200078e33ff */
[----:B------:R-:W-:Y:S06]  /*1700*/  BRA `(.L_x_1730) ;  /* 0x0000000000107947 */ /* 0x000fec0003800000 */
.L_x_1729:
[----:B------:R-:W-:-:S13]  /*1710*/  ISETP.NE.AND P0, PT, R7, 0x1, PT ;  /* 0x000000010700780c */ /* 0x000fda0003f05270 */
[----:B------:R-:W0:Y:S02]  /*1720*/  @P0 LDC.64 R8, c[0x0][0x9e8] ;  /* 0x00027a00ff080b82 */ /* 0x000e240000000a00 */
[----:B0-----:R-:W-:-:S05]  /*1730*/  @P0 IMAD.HI.U32 R6, R0, R8, RZ ;  /* 0x0000000800060227 */ /* 0x001fca00078e00ff */
[----:B------:R-:W-:-:S07]  /*1740*/  @P0 SHF.R.U32.HI R0, RZ, R9, R6 ;  /* 0x00000009ff000219 */ /* 0x000fce0000011606 */
.L_x_1730:
[----:B------:R-:W-:-:S05]  /*1750*/  IMAD R0, R0, R7, RZ ;  /* 0x0000000700007224 */ /* 0x000fca00078e02ff */
[----:B------:R-:W-:-:S07]  /*1760*/  VIMNMX R3, R3, R0, !PT ;  /* 0x0000000003037248 */ /* 0x000fce0007fe0100 */
.L_x_1728:
[----:B------:R-:W-:Y:S01]  /*1770*/  SHF.R.S32.HI R6, RZ, 0x1f, R3 ;  /* 0x0000001fff067819 */ /* 0x000fe20000011403 */
[----:B------:R-:W-:Y:S01]  /*1780*/  IMAD.MOV.U32 R0, RZ, RZ, RZ ;  /* 0x000000ffff007224 */ /* 0x000fe200078e00ff */
[----:B------:R-:W-:Y:S02]  /*1790*/  PLOP3.LUT P0, PT, PT, PT, PT, 0x80, 0x0 ;  /* 0x000000000000781c */ /* 0x000fe40003f0f070 */
[----:B------:R-:W-:Y:S02]  /*17a0*/  CS2R R150, SRZ ;  /* 0x0000000000967805 */ /* 0x000fe4000001ff00 */
[----:B------:R-:W-:Y:S01]  /*17b0*/  LEA.HI R6, R6, R3, RZ, 0x6 ;  /* 0x0000000306067211 */ /* 0x000fe200078f30ff */
[----:B------:R-:W-:Y:S01]  /*17c0*/  IMAD.MOV.U32 R3, RZ, RZ, RZ ;  /* 0x000000ffff037224 */ /* 0x000fe200078e00ff */
[----:B------:R-:W-:Y:S02]  /*17d0*/  CS2R R148, SRZ ;  /* 0x0000000000947805 */ /* 0x000fe4000001ff00 */
[----:B------:R-:W-:-:S02]  /*17e0*/  CS2R R168, SRZ ;  /* 0x0000000000a87805 */ /* 0x000fc4000001ff00 */
[----:B------:R-:W-:Y:S02]  /*17f0*/  SHF.R.S32.HI R5, RZ, 0x6, R6 ;  /* 0x00000006ff057819 */ /* 0x000fe40000011406 */
[----:B------:R-:W-:Y:S02]  /*1800*/  CS2R R166, SRZ ;  /* 0x0000000000a67805 */ /* 0x000fe4000001ff00 */
[----:B------:R-:W-:Y:S02]  /*1810*/  CS2R R144, SRZ ;  /* 0x0000000000907805 */ /* 0x000fe4000001ff00 */
[----:B------:R-:W-:Y:S02]  /*1820*/  CS2R R164, SRZ ;  /* 0x0000000000a47805 */ /* 0x000fe4000001ff00 */
[----:B------:R-:W-:Y:S02]  /*1830*/  VIMNMX R5, RZ, R5, !PT ;  /* 0x00000005ff057248 */ /* 0x000fe40007fe0100 */
[----:B------:R-:W-:-:S02]  /*1840*/  CS2R R140, SRZ ;  /* 0x00000000008c7805 */ /* 0x000fc4000001ff00 */
[----:B------:R-:W-:Y:S02]  /*1850*/  CS2R R162, SRZ ;  /* 0x0000000000a27805 */ /* 0x000fe4000001ff00 */
[----:B------:R-:W-:Y:S02]  /*1860*/  CS2R R136, SRZ ;  /* 0x0000000000887805 */ /* 0x000fe4000001ff00 */
[----:B------:R-:W-:Y:S02]  /*1870*/  ISETP.GT.AND P1, PT, R4, R5, PT ;  /* 0x000000050400720c */ /* 0x000fe40003f24270 */
        /* <DEDUP_REMOVED lines=54> */
[----:B------:R-:W-:Y:S01]  /*1be0*/  CS2R R26, SRZ ;  /* 0x00000000001a7805 */ /* 0x000fe2000001ff00 */
[----:B------:R-:W-:Y:S01]  /*1bf0*/  IMAD.MOV.U32 R21, RZ, RZ, RZ ;  /* 0x000000ffff157224 */ /* 0x000fe200078e00ff */
[----:B------:R-:W-:Y:S06]  /*1c00*/  @!P1 BRA `(.L_x_1731) ;  /* 0x000000c000b89947 */ /* 0x000fec0003800000 */
        /* <DEDUP_REMOVED lines=14> */
.L_x_1732:
[----:B------:R-:W-:Y:S01]  /*1cf0*/  ULEA UR21, UR36, UR43, 0x3 ;  /* 0x0000002b24157291 */ /* 0x000fe2000f8e183f */
[----:B------:R-:W-:-:S05]  /*1d00*/  IMAD.U32 R0, RZ, RZ, UR37 ;  /* 0x00000025ff007e24 */ /* 0x000fca000f8e00ff */
[----:B------:R-:W-:-:S04]  /*1d10*/  SHF.L.U32 R0, R0, 0x1f, RZ ;  /* 0x0000001f00007819 */ /* 0x000fc800000006ff */
[----:B------:R-:W0:Y:S02]  /*1d20*/  SYNCS.PHASECHK.TRANS64.TRYWAIT P1, [UR21+0x28c50], R0 ;  /* 0x028c5000ff0075a7 */ /* 0x000e240008020155 */
[----:B0-----:R-:W-:Y:S05]  /*1d30*/  @!P1 BRA `(.L_x_1733) ;  /* 0x0000014400349947 */ /* 0x001fea0003800000 */
.L_x_1952:
[----:B------:R-:W-:Y:S01]  /*1d40*/  BAR.SYNC.DEFER_BLOCKING 0xe, 0x100 ;  /* 0x0384000000007b1d */ /* 0x000fe20000010000 */
[----:B------:R-:W-:Y:S01]  /*1d50*/  UIADD3 UR4, UR43, 0x26800, URZ ;  /* 0x000268002b047890 */ /* 0x000fe2000fffe03f */
[----:B------:R-:W-:Y:S01]  /*1d60*/  VIADD R4, R4, 0xfffffffe ;  /* 0xfffffffe04047836 */ /* 0x000fe20000000000 */
[----:B------:R-:W-:Y:S01]  /*1d70*/  ULEA UR18, UR36, UR20, 0xc ;  /* 0x0000001424127291 */ /* 0x000fe2000f8e603f */
[----:B0-----:R-:W-:Y:S01]  /*1d80*/  IMAD.U32 R0, RZ, RZ, UR21 ;  /* 0x00000015ff007e24 */ /* 0x001fe2000f8e00ff */
[----:B------:R-:W-:Y:S01]  /*1d90*/  USHF.R.U32.HI UR4, URZ, 0x4, UR4 ;  /* 0x000000043f047899 */ /* 0x000fe20008011604 */
[----:B------:R-:W-:Y:S01]  /*1da0*/  UMOV UR19, 0x40000040 ;  /* 0x4000004000137882 */ /* 0x000fe20000000000 */
[----:B------:R-:W-:Y:S02]  /*1db0*/  UMOV UR17, 0x40000040 ;  /* 0x4000004000117882 */ /* 0x000fe40000000000 */
[----:B------:R-:W-:Y:S01]  /*1dc0*/  ULOP3.LUT UR4, UR4, 0x3fff, URZ, 0xc0, !UPT ;  /* 0x00003fff04047892 */ /* 0x000fe2000f8ec03f */
[----:B------:R-:W0:Y:S01]  /*1dd0*/  S2R R3, SR_TID.X ;  /* 0x0000000000037919 */ /* 0x000e220000002100 */
[----:B------:R-:W-:Y:S01]  /*1de0*/  UIADD3 UR6, UR18, 0x80, URZ ;  /* 0x0000008012067890 */ /* 0x000fe2000fffe03f */
[----:B------:R-:W-:Y:S01]  /*1df0*/  ISETP.GE.AND P1, PT, R4, R5, PT ;  /* 0x000000050400720c */ /* 0x000fe20003f26270 */
[----:B------:R-:W-:Y:S01]  /*1e00*/  ULOP3.LUT UR16, UR4, 0x10000, URZ, 0xfc, !UPT ;  /* 0x0001000004107892 */ /* 0x000fe2000f8efc3f */
[----:B------:R-:W-:Y:S01]  /*1e10*/  UMOV UR7, 0x40000040 ;  /* 0x4000004000077882 */ /* 0x000fe20000000000 */
[----:B------:R-:W-:-:S02]  /*1e20*/  UMOV UR5, 0x40000040 ;  /* 0x4000004000057882 */ /* 0x000fc40000000000 */
[----:B------:R-:W-:Y:S02]  /*1e30*/  UIADD3 UR4, UR16, 0x2, URZ ;  /* 0x0000000210047890 */ /* 0x000fe4000fffe03f */
[----:B------:R-:W-:Y:S02]  /*1e40*/  UIADD3 UR10, UR18, 0x100, URZ ;  /* 0x00000100120a7890 */ /* 0x000fe4000fffe03f */
[----:B------:R-:W-:Y:S01]  /*1e50*/  UIADD3 UR8, UR16, 0x4, URZ ;  /* 0x0000000410087890 */ /* 0x000fe2000fffe03f */
[----:B------:R-:W-:Y:S01]  /*1e60*/  UMOV UR11, 0x40000040 ;  /* 0x40000040000b7882 */ /* 0x000fe20000000000 */
[----:B------:R-:W-:Y:S01]  /*1e70*/  WARPGROUP.ARRIVE ;  /* 0x00000000000079c5 */ /* 0x000fe20000000000 */
[----:B------:R-:W-:Y:S01]  /*1e80*/  UMOV UR9, 0x40000040 ;  /* 0x4000004000097882 */ /* 0x000fe20000000000 */
[----:B------:R-:W-:Y:S02]  /*1e90*/  UIADD3 UR14, UR18, 0x180, URZ ;  /* 0x00000180120e7890 */ /* 0x000fe4000fffe03f */
[----:B------:R-:W-:-:S02]  /*1ea0*/  UIADD3 UR12, UR16, 0x6, URZ ;  /* 0x00000006100c7890 */ /* 0x000fc4000fffe03f */
[----:B------:R-:W-:Y:S01]  /*1eb0*/  HGMMA.64x256x16.F32 R24, gdesc[UR16].tnspB, RZ, !UPT, gsb0 ;  /* 0x43e00000101879f0 */ /* 0x000fe2000c0008ff */
[----:B------:R-:W-:Y:S01]  /*1ec0*/  UMOV UR15, 0x40000040 ;  /* 0x40000040000f7882 */ /* 0x000fe20000000000 */
        /* <DEDUP_REMOVED lines=20> */
.L_x_1739:
[----:B------:R-:W-:Y:S01]  /*2010*/  BAR.SYNC.DEFER_BLOCKING 0xe, 0x100 ;  /* 0x0384000000007b1d */ /* 0x000fe20000010000 */
[----:B------:R-:W-:Y:S01]  /*2020*/  IMAD.U32 R3, RZ, RZ, UR36 ;  /* 0x00000024ff037e24 */ /* 0x000fe2000f8e00ff */
[----:B------:R-:W-:Y:S01]  /*2030*/  UIADD3 UR36, UR36, 0x1, URZ ;  /* 0x0000000124247890 */ /* 0x000fe2000fffe03f */
[C---:B------:R-:W-:Y:S01]  /*2040*/  ISETP.GT.AND P3, PT, R4.reuse, R5, PT ;  /* 0x000000050400720c */ /* 0x040fe20003f64270 */
[----:B------:R-:W-:Y:S02]  /*2050*/  VIADD R4, R4, 0xffffffff ;  /* 0xffffffff04047836 */ /* 0x000fe40000000000 */
[----:B01----:R-:W-:Y:S01]  /*2060*/  IMAD R0, R3, 0x40, R16 ;  /* 0x0000004003007824 */ /* 0x003fe200078e0210 */
        /* <DEDUP_REMOVED lines=137> */
.L_x_1735:
[----:B------:R-:W-:Y:S01]  /*2900*/  ULEA UR21, UR36, UR43, 0x3 ;  /* 0x0000002b24157291 */ /* 0x000fe2000f8e183f */
[----:B------:R-:W-:-:S05]  /*2910*/  IMAD.U32 R0, RZ, RZ, UR37 ;  /* 0x00000025ff007e24 */ /* 0x000fca000f8e00ff */
[----:B------:R-:W-:-:S04]  /*2920*/  SHF.L.U32 R0, R0, 0x1f, RZ ;  /* 0x0000001f00007819 */ /* 0x000fc800000006ff */
[----:B------:R0:W1:Y:S01]  /*2930*/  SYNCS.PHASECHK.TRANS64.TRYWAIT P1, [UR21+0x28c50], R0 ;  /* 0x028c5000ff0075a7 */ /* 0x0000620008020155 */
[----:B------:R-:W-:Y:S05]  /*2940*/  @!P0 BRA `(.L_x_1736) ;  /* 0x0000000000048947 */ /* 0x000fea0003800000 */
[----:B------:R-:W-:Y:S01]  /*2950*/  BPT.TRAP 0x1 ;  /* 0x000000040000795c */ /* 0x000fe20000300000 */
.L_x_1736:
[----:B-1----:R-:W-:Y:S05]  /*2960*/  @P1 BRA `(.L_x_1737) ;  /* 0x0000000000081947 */ /* 0x002fea0003800000 */
[----:B------:R-:W1:Y:S02]  /*2970*/  SYNCS.PHASECHK.TRANS64.TRYWAIT P1, [UR21+0x28c50], R0 ;  /* 0x028c5000ff0075a7 */ /* 0x000e640008020155 */
[----:B-1----:R-:W-:Y:S05]  /*2980*/  @!P1 BRA `(.L_x_1738) ;  /* 0x0000013800389947 */ /* 0x002fea0003800000 */
.L_x_1737:
[----:B------:R-:W-:Y:S01]  /*2990*/  ULEA UR18, UR36, UR20, 0xc ;  /* 0x0000001424127291 */ /* 0x000fe2000f8e603f */
[----:B------:R-:W-:Y:S01]  /*29a0*/  WARPGROUP.ARRIVE ;  /* 0x00000000000079c5 */ /* 0x000fe20000000000 */
[----:B------:R-:W-:Y:S01]  /*29b0*/  UMOV UR19, 0x40000040 ;  /* 0x4000004000137882 */ /* 0x000fe20000000000 */
[----:B------:R-:W-:Y:S01]  /*29c0*/  UMOV UR7, 0x40000040 ;  /* 0x4000004000077882 */ /* 0x000fe20000000000 */
[----:B------:R-:W-:Y:S01]  /*29d0*/  UIADD3 UR6, UR18, 0x80, URZ ;  /* 0x0000008012067890 */ /* 0x000fe2000fffe03f */
[----:B01----:R-:W-:Y:S01]  /*29e0*/  IMAD.U32 R0, RZ, RZ, UR21 ;  /* 0x00000015ff007e24 */ /* 0x003fe2000f8e00ff */
[----:B------:R-:W-:Y:S01]  /*29f0*/  UIADD3 UR10, UR18, 0x100, URZ ;  /* 0x00000100120a7890 */ /* 0x000fe2000fffe03f */
[----:B------:R-:W-:Y:S02]  /*2a00*/  UMOV UR11, 0x40000040 ;  /* 0x40000040000b7882 */ /* 0x000fe40000000000 */
[----:B------:R-:W-:Y:S01]  /*2a10*/  HGMMA.64x256x16.F32 R24, gdesc[UR16].tnspB, R24, gsb0 ;  /* 0x43e00000101879f0 */ /* 0x000fe20008000818 */
[----:B------:R-:W-:Y:S01]  /*2a20*/  UIADD3 UR14, UR18, 0x180, URZ ;  /* 0x00000180120e7890 */ /* 0x000fe2000fffe03f */
[----:B------:R-:W-:Y:S01]  /*2a30*/  @!P2 VIADD R0, R0, 0x28c60 ;  /* 0x00028c600000a836 */ /* 0x000fe20000000000 */
[----:B------:R-:W-:-:S04]  /*2a40*/  UMOV UR15, 0x40000040 ;  /* 0x40000040000f7882 */ /* 0x000fc80000000000 */
[----:B------:R-:W-:Y:S01]  /*2a50*/  @!P2 PRMT R0, RZ, 0x654, R0 ;  /* 0x00000654ff00a816 */ /* 0x000fe20000000000 */
        /* <DEDUP_REMOVED lines=16> */
.L_x_1734:
[----:B------:R-:W-:Y:S01]  /*2b60*/  BAR.SYNC.DEFER_BLOCKING 0xe, 0x100 ;  /* 0x0384000000007b1d */ /* 0x000fe20000010000 */
[----:B------:R-:W-:Y:S01]  /*2b70*/  IMAD.U32 R3, RZ, RZ, UR36 ;  /* 0x00000024ff037e24 */ /* 0x000fe2000f8e00ff */
[----:B------:R-:W-:Y:S01]  /*2b80*/  UIADD3 UR36, UR36, 0x1, URZ ;  /* 0x0000000124247890 */ /* 0x000fe2000fffe03f */
[----:B------:R-:W-:Y:S02]  /*2b90*/  PLOP3.LUT P0, PT, PT, PT, PT, 0x8, 0x0 ;  /* 0x000000000000781c */ /* 0x000fe40003f0e170 */
        /* <DEDUP_REMOVED lines=140> */
.L_x_1724:
[----:B------:R-:W-:Y:S01]  /*3460*/  ULDC UR4, c[0x0][0x448] ;  /* 0x0001120000047ab9 */ /* 0x000fe20000000800 */
[----:B------:R-:W-:Y:S02]  /*3470*/  UIADD3 UR7, UR40, 0x3f, URZ ;  /* 0x0000003f28077890 */ /* 0x000fe4000fffe03f */
[----:B------:R-:W-:Y:S01]  /*3480*/  UISETP.NE.AND UP0, UPT, UR4, 0x1, UPT ;  /* 0x000000010400788c */ /* 0x000fe2000bf05270 */
[----:B------:R-:W-:Y:S02]  /*3490*/  ULDC UR11, c[0x0][0x288] ;  /* 0x0000a200000b7ab9 */ /* 0x000fe40000000800 */
[----:B------:R-:W-:Y:S01]  /*34a0*/  ULDC.64 UR4, c[0x0][0x9e0] ;  /* 0x0002780000047ab9 */ /* 0x000fe20000000a00 */
[----:B------:R-:W-:Y:S02]  /*34b0*/  UIADD3 UR10, -UR11, 0x1, URZ ;  /* 0x000000010b0a7890 */ /* 0x000fe4000fffe13f */
[----:B------:R-:W-:Y:S02]  /*34c0*/  UISETP.GE.AND UP1, UPT, UR5, 0x1, UPT ;  /* 0x000000010500788c */ /* 0x000fe4000bf26270 */
[----:B------:R-:W-:-:S03]  /*34d0*/  UIMAD UR10, UR49, UR6, UR10 ;  /* 0x00000006310a72a4 */ /* 0x000fc6000f8e020a */
[----:B------:R-:W-:Y:S01]  /*34e0*/  @UP0 ULDC UR8, c[0x0][0x44c] ;  /* 0x0001130000080ab9 */ /* 0x000fe20000000800 */
[----:B------:R-:W-:Y:S01]  /*34f0*/  PLOP3.LUT P1, PT, PT, PT, UP1, 0x80, 0x0 ;  /* 0x000000000000781c */ /* 0x000fe20003f2f018 */
[----:B------:R-:W-:Y:S01]  /*3500*/  UIMAD.WIDE.U32 UR8, UR7, UR8, URZ ;  /* 0x00000008070872a5 */ /* 0x000fe2000f8e003f */
[----:B------:R-:W-:-:S03]  /*3510*/  @UP0 ULDC UR12, c[0x0][0x450] ;  /* 0x00011400000c0ab9 */ /* 0x000fc60000000800 */
[----:B------:R-:W-:-:S04]  /*3520*/  @UP0 USHF.R.U32.HI UR7, URZ, UR12, UR9 ;  /* 0x0000000c3f070299 */ /* 0x000fc80008011609 */
[----:B------:R-:W-:-:S04]  /*3530*/  UIADD3 UR8, UR10, UR7, URZ ;  /* 0x000000070a087290 */ /* 0x000fc8000fffe03f */
[----:B------:R-:W-:Y:S01]  /*3540*/  UIADD3 UR4, UR8, UR4, URZ ;  /* 0x0000000408047290 */ /* 0x000fe2000fffe03f */
[----:B------:R-:W-:Y:S11]  /*3550*/  @!P1 BRA `(.L_x_1740) ;  /* 0x0000000000449947 */ /* 0x000ff60003800000 */
[----:B------:R-:W-:Y:S01]  /*3560*/  ISETP.LT.AND P0, PT, RZ, UR8, PT ;  /* 0x00000008ff007c0c */ /* 0x000fe2000bf01270 */
[----:B------:R-:W-:-:S12]  /*3570*/  UIADD3 UR7, UR8, -0x1, URZ ;  /* 0xffffffff08077890 */ /* 0x000fd8000fffe03f */
[----:B------:R-:W-:Y:S05]  /*3580*/  @P0 BRA `(.L_x_1741) ;  /* 0x00000000001c0947 */ /* 0x000fea0003800000 */
[----:B------:R-:W-:Y:S02]  /*3590*/  UISETP.NE.AND UP1, UPT, UR5, 0x1, UPT ;  /* 0x000000010500788c */ /* 0x000fe4000bf25270 */
[----:B------:R-:W-:-:S09]  /*35a0*/  UIADD3 UR7, -UR8, URZ, URZ ;  /* 0x0000003f08077290 */ /* 0x000fd2000fffe13f */
[----:B------:R-:W-:Y:S02]  /*35b0*/  @UP1 ULDC.64 UR12, c[0x0][0x9e8] ;  /* 0x00027a00000c1ab9 */ /* 0x000fe40000000a00 */
[----:B------:R-:W-:-:S04]  /*35c0*/  UIMAD.WIDE.U32 UR8, UR7, UR12, URZ ;  /* 0x0000000c070872a5 */ /* 0x000fc8000f8e003f */
[----:B------:R-:W-:-:S04]  /*35d0*/  @UP1 USHF.R.U32.HI UR7, URZ, UR13, UR9 ;  /* 0x0000000d3f071299 */ /* 0x000fc80008011609 */
[----:B------:R-:W-:Y:S01]  /*35e0*/  ULOP3.LUT UR7, URZ, UR7, URZ, 0x33, !UPT ;  /* 0x000000073f077292 */ /* 0x000fe2000f8e333f */
[----:B------:R-:W-:Y:S11]  /*35f0*/  BRA `(.L_x_1742) ;  /* 0x0000000000107947 */ /* 0x000ff60003800000 */
.L_x_1741:
[----:B------:R-:W-:-:S11]  /*3600*/  UISETP.NE.AND UP1, UPT, UR5, 0x1, UPT ;  /* 0x000000010500788c */ /* 0x000fd6000bf25270 */
[----:B------:R-:W-:Y:S02]  /*3610*/  @UP1 ULDC.64 UR12, c[0x0][0x9e8] ;  /* 0x00027a00000c1ab9 */ /* 0x000fe40000000a00 */
[----:B------:R-:W-:-:S04]  /*3620*/  UIMAD.WIDE.U32 UR8, UR7, UR12, URZ ;  /* 0x0000000c070872a5 */ /* 0x000fc8000f8e003f */
[----:B------:R-:W-:-:S12]  /*3630*/  @UP1 USHF.R.U32.HI UR7, URZ, UR13, UR9 ;  /* 0x0000000d3f071299 */ /* 0x000fd80008011609 */
.L_x_1742:
[----:B------:R-:W-:-:S04]  /*3640*/  UIMAD UR7, UR7, UR5, UR5 ;  /* 0x00000005070772a4 */ /* 0x000fc8000f8e0205 */
[----:B------:R-:W-:-:S04]  /*3650*/  UISETP.LT.AND UP1, UPT, UR4, UR7, UPT ;  /* 0x000000070400728c */ /* 0x000fc8000bf21270 */
[----:B------:R-:W-:-:S12]  /*3660*/  USEL UR4, UR4, UR7, UP1 ;  /* 0x0000000704047287 */ /* 0x000fd80008800000 */
.L_x_1740:
[----:B------:R-:W-:Y:S01]  /*3670*/  UIADD3 UR4, UR4, 0x3f, URZ ;  /* 0x0000003f04047890 */ /* 0x000fe2000fffe03f */
[----:B------:R-:W-:Y:S01]  /*3680*/  @UP0 ULDC UR8, c[0x0][0x44c] ;  /* 0x0001130000080ab9 */ /* 0x000fe20000000800 */
[----:B------:R-:W-:Y:S02]  /*3690*/  @UP0 ULDC UR12, c[0x0][0x450] ;  /* 0x00011400000c0ab9 */ /* 0x000fe40000000800 */
[----:B------:R-:W-:Y:S02]  /*36a0*/  USHF.R.S32.HI UR7, URZ, 0x1f, UR4 ;  /* 0x0000001f3f077899 */ /* 0x000fe40008011404 */
[----:B------:R-:W-:Y:S02]  /*36b0*/  UIMAD.WIDE.U32 UR8, UR40, UR8, URZ ;  /* 0x00000008280872a5 */ /* 0x000fe4000f8e003f */
[----:B------:R-:W-:Y:S01]  /*36c0*/  UMOV UR10, UR40 ;  /* 0x00000028000a7c82 */ /* 0x000fe20008000000 */
[----:B------:R-:W-:Y:S02]  /*36d0*/  ULEA.HI UR7, UR7, UR4, URZ, 0x6 ;  /* 0x0000000407077291 */ /* 0x000fe4000f8f303f */
[----:B------:R-:W-:-:S02]  /*36e0*/  UIMAD UR4, UR49, UR6, -UR11 ;  /* 0x00000006310472a4 */ /* 0x000fc4000f8e0a0b */
[----:B------:R-:W-:Y:S02]  /*36f0*/  @UP0 USHF.R.U32.HI UR10, URZ, UR12, UR9 ;  /* 0x0000000c3f0a0299 */ /* 0x000fe40008011609 */
[----:B------:R-:W-:Y:S02]  /*3700*/  USHF.R.S32.HI UR7, URZ, 0x6, UR7 ;  /* 0x000000063f077899 */ /* 0x000fe40008011407 */
[----:B------:R-:W-:Y:S01]  /*3710*/  UIADD3 UR4, UR4, UR10, URZ ;  /* 0x0000000a04047290 */ /* 0x000fe2000fffe03f */
[----:B------:R-:W-:Y:S01]  /*3720*/  ULDC UR6, c[0x0][0x9dc] ;  /* 0x0002770000067ab9 */ /* 0x000fe20000000800 */
[----:B------:R-:W-:Y:S02]  /*3730*/  UISETP.LT.AND UP0, UPT, UR50, UR7, UPT ;  /* 0x000000073200728c */ /* 0x000fe4000bf01270 */
[----:B------:R-:W-:Y:S02]  /*3740*/  UIADD3 UR6, UR4, -UR6, URZ ;  /* 0x8000000604067290 */ /* 0x000fe4000fffe03f */
[----:B------:R-:W-:-:S04]  /*3750*/  USEL UR50, UR50, UR7, UP0 ;  /* 0x0000000732327287 */ /* 0x000fc80008000000 */
[----:B------:R-:W-:Y:S01]  /*3760*/  IMAD.U32 R3, RZ, RZ, UR6 ;  /* 0x00000006ff037e24 */ /* 0x000fe2000f8e00ff */
[----:B------:R-:W-:Y:S07]  /*3770*/  @!P1 BRA `(.L_x_1743) ;  /* 0x0000000000409947 */ /* 0x000fee0003800000 */
[----:B------:R-:W-:-:S06]  /*3780*/  UISETP.GT.AND UP0, UPT, UR4, -0x1, UPT ;  /* 0xffffffff0400788c */ /* 0x000fcc000bf04270 */
[----:B------:R-:W-:-:S13]  /*3790*/  PLOP3.LUT P0, PT, PT, PT, UP0, 0x80, 0x0 ;  /* 0x000000000000781c */ /* 0x000fda0003f0f008 */
[----:B------:R-:W-:Y:S05]  /*37a0*/  @P0 BRA `(.L_x_1744) ;  /* 0x00000000001c0947 */ /* 0x000fea0003800000 */
[----:B------:R-:W-:Y:S02]  /*37b0*/  UISETP.NE.AND UP0, UPT, UR5, 0x1, UPT ;  /* 0x000000010500788c */ /* 0x000fe4000bf05270 */
[----:B------:R-:W-:-:S09]  /*37c0*/  ULOP3.LUT UR4, URZ, UR4, URZ, 0x33, !UPT ;  /* 0x000000043f047292 */ /* 0x000fd2000f8e333f */
[----:B------:R-:W-:Y:S02]  /*37d0*/  @UP0 ULDC.64 UR8, c[0x0][0x9e8] ;  /* 0x00027a0000080ab9 */ /* 0x000fe40000000a00 */
[----:B------:R-:W-:-:S04]  /*37e0*/  UIMAD.WIDE.U32 UR6, UR4, UR8, URZ ;  /* 0x00000008040672a5 */ /* 0x000fc8000f8e003f */
[----:B------:R-:W-:-:S04]  /*37f0*/  @UP0 USHF.R.U32.HI UR4, URZ, UR9, UR7 ;  /* 0x000000093f040299 */ /* 0x000fc80008011607 */
[----:B------:R-:W-:Y:S01]  /*3800*/  ULOP3.LUT UR4, URZ, UR4, URZ, 0x33, !UPT ;  /* 0x000000043f047292 */ /* 0x000fe2000f8e333f */
[----:B------:R-:W-:Y:S11]  /*3810*/  BRA `(.L_x_1745) ;  /* 0x0000000000107947 */ /* 0x000ff60003800000 */
.L_x_1744:
[----:B------:R-:W-:-:S11]  /*3820*/  UISETP.NE.AND UP0, UPT, UR5, 0x1, UPT ;  /* 0x000000010500788c */ /* 0x000fd6000bf05270 */
[----:B------:R-:W-:Y:S02]  /*3830*/  @UP0 ULDC.64 UR8, c[0x0][0x9e8] ;  /* 0x00027a0000080ab9 */ /* 0x000fe40000000a00 */
[----:B------:R-:W-:-:S04]  /*3840*/  UIMAD.WIDE.U32 UR6, UR4, UR8, URZ ;  /* 0x00000008040672a5 */ /* 0x000fc8000f8e003f */
[----:B------:R-:W-:-:S12]  /*3850*/  @UP0 USHF.R.U32.HI UR4, URZ, UR9, UR7 ;  /* 0x000000093f040299 */ /* 0x000fd80008011607 */
.L_x_1745:
[----:B------:R-:W-:-:S06]  /*3860*/  UIMAD UR4, UR4, UR5, URZ ;  /* 0x00000005040472a4 */ /* 0x000fcc000f8e023f */
[----:B------:R-:W-:-:S07]  /*3870*/  VIMNMX R3, R3, UR4, !PT ;  /* 0x0000000403037c48 */ /* 0x000fce000ffe0100 */
.L_x_1743:
        /* <DEDUP_REMOVED lines=16> */
[----:B------:R-:W-:Y:S02]  /*3980*/  ISETP.LT.AND P1, PT, R186, UR50, PT ;  /* 0x00000032ba007c0c */ /* 0x000fe4000bf21270 */
        /* <DEDUP_REMOVED lines=68> */
[----:B------:R-:W-:-:S04]  /*3dd0*/  ULOP3.LUT UR5, UR5, 0x3fff, URZ, 0xc0, !UPT ;  /* 0x00003fff05057892 */ /* 0x000fc8000f8ec03f */
[----:B------:R-:W-:-:S04]  /*3de0*/  ULOP3.LUT UR48, UR5, 0x2000000, URZ, 0xfc, !UPT ;  /* 0x0200000005307892 */ /* 0x000fc8000f8efc3f */
[----:B------:R-:W-:Y:S08]  /*3df0*/  @!P0 BRA `(.L_x_1746) ;  /* 0x0000000000408947 */ /* 0x000ff00003800000 */
        /* <DEDUP_REMOVED lines=16> */
.L_x_1746:
        /* <DEDUP_REMOVED lines=9> */
.L_x_1953:
[----:B------:R-:W-:Y:S05]  /*3f90*/  @!P3 BRA `(.L_x_1748) ;  /* 0x000000000004b947 */ /* 0x000fea0003800000 */
[----:B------:R-:W-:Y:S01]  /*3fa0*/  BPT.TRAP 0x1 ;  /* 0x000000040000795c */ /* 0x000fe20000300000 */
.L_x_1748:
[----:B------:R-:W-:Y:S02]  /*3fb0*/  IMAD.U32 R7, RZ, RZ, UR36 ;  /* 0x00000024ff077e24 */ /* 0x000fe4000f8e00ff */
[----:B------:R-:W-:-:S03]  /*3fc0*/  IMAD.U32 R10, RZ, RZ, UR37 ;  /* 0x00000025ff0a7e24 */ /* 0x000fc6000f8e00ff */
[----:B------:R-:W-:Y:S02]  /*3fd0*/  LEA R7, R7, UR43, 0x3 ;  /* 0x0000002b07077c11 */ /* 0x000fe4000f8e18ff */
[----:B------:R-:W-:-:S04]  /*3fe0*/  SHF.L.U32 R10, R10, 0x1f, RZ ;  /* 0x0000001f0a0a7819 */ /* 0x000fc800000006ff */
[----:B------:R1:W2:Y:S01]  /*3ff0*/  SYNCS.PHASECHK.TRANS64.TRYWAIT P0, [R7+URZ+0x28c30], R10 ;  /* 0x028c300a070075a7 */ /* 0x0002a2000800017f */
[----:B------:R-:W-:Y:S05]  /*4000*/  @!P3 BRA `(.L_x_1749) ;  /* 0x000000000004b947 */ /* 0x000fea0003800000 */
[----:B------:R-:W-:Y:S01]  /*4010*/  BPT.TRAP 0x1 ;  /* 0x000000040000795c */ /* 0x000fe20000300000 */
.L_x_1749:
[----:B--2---:R-:W-:Y:S05]  /*4020*/  @P0 BRA `(.L_x_1750) ;  /* 0x0000000000080947 */ /* 0x004fea0003800000 */
[----:B------:R-:W2:Y:S02]  /*4030*/  SYNCS.PHASECHK.TRANS64.TRYWAIT P0, [R7+URZ+0x28c30], R10 ;  /* 0x028c300a070075a7 */ /* 0x000ea4000800017f */
[----:B--2---:R-:W-:Y:S05]  /*4040*/  @!P0 BRA `(.L_x_1751) ;  /* 0x0000012000b88947 */ /* 0x004fea0003800000 */
.L_x_1750:
        /* <DEDUP_REMOVED lines=15> */
[----:B------:R-:W0:Y:S01]  /*4140*/  LDC R3, c[0x0][0x448] ;  /* 0x00011200ff037b82 */ /* 0x000e220000000800 */
[----:B------:R-:W-:Y:S01]  /*4150*/  UMOV UR7, 0x40000040 ;  /* 0x4000004000077882 */ /* 0x000fe20000000000 */
[----:B------:R-:W-:Y:S01]  /*4160*/  UMOV UR5, 0x40000040 ;  /* 0x4000004000057882 */ /* 0x000fe20000000000 */
[----:B------:R-:W-:Y:S01]  /*4170*/  ULOP3.LUT UR4, UR4, 0x3fff, URZ, 0xc0, !UPT ;  /* 0x00003fff04047892 */ /* 0x000fe2000f8ec03f */
[----:B------:R-:W-:Y:S01]  /*4180*/  UMOV UR11, 0x40000040 ;  /* 0x40000040000b7882 */ /* 0x000fe20000000000 */
[----:B------:R-:W-:-:S02]  /*4190*/  UMOV UR9, 0x40000040 ;  /* 0x4000004000097882 */ /* 0x000fc40000000000 */
[----:B------:R-:W-:Y:S01]  /*41a0*/  ULEA UR18, UR36, UR18, 0x9 ;  /* 0x0000001224127291 */ /* 0x000fe2000f8e483f */
[----:B------:R-:W3:Y:S01]  /*41b0*/  LDC.64 R8, c[0x0][0x9e0] ;  /* 0x00027800ff087b82 */ /* 0x000ee20000000a00 */
        /* <DEDUP_REMOVED lines=10> */
[----:B0-----:R-:W-:Y:S01]  /*4260*/  ISETP.NE.AND P5, PT, R3, 0x1, PT ;  /* 0x000000010300780c */ /* 0x001fe20003fa5270 */
[----:B------:R-:W-:Y:S01]  /*4270*/  VIADD R3, R185, UR40 ;  /* 0x00000028b9037c36 */ /* 0x000fe20008000000 */
[----:B------:R-:W-:Y:S02]  /*4280*/  ULDC UR20, c[0x0][0x9dc] ;  /* 0x0002770000147ab9 */ /* 0x000fe40000000800 */
[----:B------:R-:W-:Y:S01]  /*4290*/  ULOP3.LUT UR20, URZ, UR20, URZ, 0x33, !UPT ;  /* 0x000000143f147292 */ /* 0x000fe2000f8e333f */
[----:B---3--:R-:W-:-:S08]  /*42a0*/  ISETP.GE.AND P6, PT, R9, 0x1, PT ;  /* 0x000000010900780c */ /* 0x008fd00003fc6270 */
[----:B------:R-:W0:Y:S08]  /*42b0*/  @P5 LDC R4, c[0x0][0x44c] ;  /* 0x00011300ff045b82 */ /* 0x000e300000000800 */
[----:B------:R-:W3:Y:S01]  /*42c0*/  @P5 LDC R6, c[0x0][0x450] ;  /* 0x00011400ff065b82 */ /* 0x000ee20000000800 */
[----:B0-----:R-:W-:-:S04]  /*42d0*/  @P5 IMAD.HI.U32 R5, R3, R4, RZ ;  /* 0x0000000403055227 */ /* 0x001fc800078e00ff */
[----:B------:R-:W-:Y:S02]  /*42e0*/  IMAD.MOV.U32 R4, RZ, RZ, R3 ;  /* 0x000000ffff047224 */ /* 0x000fe400078e0003 */
[----:B------:R-:W-:Y:S01]  /*42f0*/  @!P4 VIADD R3, R7, 0x28c40 ;  /* 0x00028c400703c836 */ /* 0x000fe20000000000 */
[----:B---3--:R-:W-:-:S04]  /*4300*/  @P5 SHF.R.U32.HI R4, RZ, R6, R5 ;  /* 0x00000006ff045219 */ /* 0x008fc80000011605 */
[----:B------:R-:W-:Y:S01]  /*4310*/  @!P4 PRMT R3, RZ, 0x654, R3 ;  /* 0x00000654ff03c816 */ /* 0x000fe20000000003 */
[----:B------:R-:W0:Y:S01]  /*4320*/  SHFL.IDX PT, R12, R4, RZ, 0x1c1f ;  /* 0x001c1fff040c7589 */ /* 0x000e2200000e0000 */
[----:B------:R-:W-:Y:S02]  /*4330*/  WARPGROUP.DEPBAR.LE gsb0, 0x0 ;  /* 0x00008000000079c5 */ /* 0x000fe40000010000 */
[----:B------:R-:W-:-:S06]  /*4340*/  WARPGROUP.ARRIVE ;  /* 0x00000000000079c5 */ /* 0x000fcc0000000000 */
[----:B------:R-:W-:Y:S01]  /*4350*/  HGMMA.64x64x16.F32 R24, gdesc[UR4], R24, gsb0 ;  /* 0x00e00000041879f0 */ /* 0x000fe20008000818 */
[----:B------:R-:W-:Y:S01]  /*4360*/  UMOV UR6, 0xffffffc0 ;  /* 0xffffffc000067882 */ /* 0x000fe20000000000 */
[----:B------:R-:W-:Y:S01]  /*4370*/  ULDC UR7, c[0x0][0x9d8] ;  /* 0x0002760000077ab9 */ /* 0x000fe20000000800 */
[----:B------:R-:W-:Y:S01]  /*4380*/  UIMAD UR6, UR50, UR6, 0x41 ;  /* 0x00000041320674a4 */ /* 0x000fe2000f8e0206 */
[----:B------:R-:W-:Y:S02]  /*4390*/  WARPGROUP.DEPBAR.LE gsb0, 0x0 ;  /* 0x00008000000079c5 */ /* 0x000fe40000010000 */
[----:B------:R-:W-:-:S06]  /*43a0*/  WARPGROUP.ARRIVE ;  /* 0x00000000000079c5 */ /* 0x000fcc0000000000 */
[----:B------:R-:W-:Y:S01]  /*43b0*/  HGMMA.64x64x16.F32 R24, gdesc[UR8], R24, gsb0 ;  /* 0x00e00000081879f0 */ /* 0x000fe20008000818 */
[----:B------:R-:W-:Y:S02]  /*43c0*/  ULDC UR11, c[0x0][0x2f0] ;  /* 0x0000bc00000b7ab9 */ /* 0x000fe40000000800 */
[----:B------:R-:W-:Y:S02]  /*43d0*/  UIMAD UR10, UR49, UR11, UR6 ;  /* 0x0000000b310a72a4 */ /* 0x000fe4000f8e0206 */
[----:B------:R-:W-:Y:S01]  /*43e0*/  UIADD3 UR6, UR6, -0x1, URZ ;  /* 0xffffffff06067890 */ /* 0x000fe2000fffe03f */
[----:B------:R-:W-:Y:S02]  /*43f0*/  WARPGROUP.DEPBAR.LE gsb0, 0x0 ;  /* 0x00008000000079c5 */ /* 0x000fe40000010000 */
[----:B------:R-:W-:-:S06]  /*4400*/  WARPGROUP.ARRIVE ;  /* 0x00000000000079c5 */ /* 0x000fcc0000000000 */
[----:B------:R-:W-:Y:S01]  /*4410*/  HGMMA.64x64x16.F32 R24, gdesc[UR12], R24, gsb0 ;  /* 0x00e000000c1879f0 */ /* 0x000fe20008000818 */
[----:B------:R-:W-:Y:S01]  /*4420*/  ULEA UR15, UR50, 0xffffffc0, 0x6 ;  /* 0xffffffc0320f7891 */ /* 0x000fe2000f8e303f */
[----:B------:R-:W-:Y:S01]  /*4430*/  ULDC UR14, c[0x0][0x288] ;  /* 0x0000a200000e7ab9 */ /* 0x000fe20000000800 */
[----:B------:R-:W-:Y:S02]  /*4440*/  WARPGROUP.DEPBAR.LE gsb0, 0x0 ;  /* 0x00008000000079c5 */ /* 0x000fe40000010000 */
[----:B------:R-:W-:Y:S01]  /*4450*/  FMUL.FTZ R24, R24, UR7 ;  /* 0x0000000718187c20 */ /* 0x000fe20008410000 */
        /* <DEDUP_REMOVED lines=28> */
[----:B------:R3:W-:Y:S01]  /*4620*/  @!P4 SYNCS.ARRIVE.TRANS64.RED.A1T0 RZ, [R3+URZ], RZ ;  /* 0x000000ff03ffc9a7 */ /* 0x0007e2000810043f */
[----:B------:R-:W-:Y:S01]  /*4630*/  FMUL.FTZ R55, R55, UR7 ;  /* 0x0000000737377c20 */ /* 0x000fe20008410000 */
[----:B------:R-:W4:Y:S01]  /*4640*/  MUFU.TANH R13, R30 ;  /* 0x0000001e000d7308 */ /* 0x000f220000002400 */
[----:B------:R-:W-:Y:S01]  /*4650*/  FMUL.FTZ R31, R31, UR7 ;  /* 0x000000071f1f7c20 */ /* 0x000fe20008410000 */
[----:B------:R-:W-:Y:S01]  /*4660*/  FMUL.FTZ R34, R34, UR7 ;  /* 0x0000000722227c20 */ /* 0x000fe20008410000 */
[----:B------:R-:W-:Y:S01]  /*4670*/  UIMAD UR7, UR49, UR11, -UR15 ;  /* 0x0000000b310772a4 */ /* 0x000fe2000f8e0a0f */
[----:B---3--:R-:W-:-:S04]  /*4680*/  IMAD.U32 R3, RZ, RZ, UR10 ;  /* 0x0000000aff037e24 */ /* 0x008fc8000f8e00ff */
[----:B------:R-:W3:Y:S01]  /*4690*/  MUFU.TANH R24, R24 ;  /* 0x0000001800187308 */ /* 0x000ee20000002400 */
[----:B------:R-:W-:Y:S02]  /*46a0*/  IADD3 R11, -R2, UR7, RZ ;  /* 0x00000007020b7c10 */ /* 0x000fe4000fffe1ff */
[----:B------:R-:W-:-:S05]  /*46b0*/  IADD3 R3, R3, -UR14, -R2 ;  /* 0x8000000e03037c10 */ /* 0x000fca000fffe802 */
[----:B------:R-:W0:Y:S08]  /*46c0*/  MUFU.TANH R25, R25 ;  /* 0x0000001900197308 */ /* 0x000e300000002400 */
        /* <DEDUP_REMOVED lines=27> */
[----:B------:R5:W1:Y:S08]  /*4880*/  MUFU.TANH R15, R34 ;  /* 0x00000022000f7308 */ /* 0x000a700000002400 */
[----:B------:R2:W1:Y:S01]  /*4890*/  MUFU.TANH R14, R31 ;  /* 0x0000001f000e7308 */ /* 0x0004620000002400 */
[----:B-----5:R-:W-:-:S05]  /*48a0*/  IMAD.IADD R34, R3, 0x1, R8 ;  /* 0x0000000103227824 */ /* 0x020fca00078e0208 */
[----:B0-----:R-:W-:Y:S01]  /*48b0*/  VIADDMNMX R6, R12, R34, R11, PT ;  /* 0x000000220c067246 */ /* 0x001fe2000380010b */
[----:B--2---:R-:W-:-:S04]  /*48c0*/  VIADD R31, R3, UR20 ;  /* 0x00000014031f7c36 */ /* 0x004fc80008000000 */
[----:B------:R-:W-:Y:S01]  /*48d0*/  IMAD.IADD R3, R31, 0x1, R12 ;  /* 0x000000011f037824 */ /* 0x000fe200078e020c */
[----:B---34-:R-:W-:Y:S06]  /*48e0*/  @!P6 BRA `(.L_x_1752) ;  /* 0x000000000058e947 */ /* 0x018fec0003800000 */
[----:B------:R-:W-:Y:S01]  /*48f0*/  IMAD.U32 R5, RZ, RZ, UR49 ;  /* 0x00000031ff057e24 */ /* 0x000fe2000f8e00ff */
[----:B------:R-:W-:Y:S03]  /*4900*/  BSSY B0, `(.L_x_1753) ;  /* 0x0000010000007945 */ /* 0x000fe60003800000 */
[----:B------:R-:W-:-:S04]  /*4910*/  IMAD R5, R5, UR11, R12 ;  /* 0x0000000b05057c24 */ /* 0x000fc8000f8e020c */
[----:B------:R-:W-:-:S05]  /*4920*/  VIADD R5, R5, -UR14 ;  /* 0x8000000e05057c36 */ /* 0x000fca0008000000 */
        /* <DEDUP_REMOVED lines=9> */
.L_x_1754:
[----:B------:R-:W-:-:S13]  /*49c0*/  ISETP.NE.AND P0, PT, R9, 0x1, PT ;  /* 0x000000010900780c */ /* 0x000fda0003f05270 */
[----:B------:R-:W0:Y:S02]  /*49d0*/  @P0 LDC.64 R56, c[0x0][0x9e8] ;  /* 0x00027a00ff380b82 */ /* 0x000e240000000a00 */
[----:B0-----:R-:W-:-:S05]  /*49e0*/  @P0 IMAD.HI.U32 R12, R5, R56, RZ ;  /* 0x00000038050c0227 */ /* 0x001fca00078e00ff */
[----:B------:R-:W-:-:S07]  /*49f0*/  @P0 SHF.R.U32.HI R5, RZ, R57, R12 ;  /* 0x00000039ff050219 */ /* 0x000fce000001160c */
.L_x_1755:
[----:B------:R-:W-:Y:S05]  /*4a00*/  BSYNC B0 ;  /* 0x0000000000007941 */ /* 0x000fea0003800000 */
.L_x_1753:
[----:B------:R-:W-:-:S04]  /*4a10*/  IMAD R5, R5, R9, -UR15 ;  /* 0x8000000f05057e24 */ /* 0x000fc8000f8e0209 */
[----:B------:R-:W-:-:S05]  /*4a20*/  IMAD.IADD R12, R5, 0x1, -R2 ;  /* 0x00000001050c7824 */ /* 0x000fca00078e0a02 */
[----:B------:R-:W-:Y:S02]  /*4a30*/  VIMNMX R3, R3, R12, !PT ;  /* 0x0000000c03037248 */ /* 0x000fe40007fe0100 */
[----:B------:R-:W-:-:S07]  /*4a40*/  VIADDMNMX R6, R12, R9, R6, PT ;  /* 0x000000090c067246 */ /* 0x000fce0003800106 */
.L_x_1752:
[----:B------:R-:W-:Y:S01]  /*4a50*/  UISETP.GE.AND UP0, UPT, UR6, 0x1, UPT ;  /* 0x000000010600788c */ /* 0x000fe2000bf06270 */
[----:B------:R-:W0:Y:S01]  /*4a60*/  SHFL.IDX PT, R12, R4, 0x1, 0x1c1f ;  /* 0x003c1f00040c7f89 */ /* 0x000e2200000e0000 */
[----:B------:R-:W-:Y:S02]  /*4a70*/  UISETP.GE.AND UP1, UPT, UR6, 0x2, UPT ;  /* 0x000000020600788c */ /* 0x000fe4000bf26270 */
[----:B------:R-:W-:Y:S02]  /*4a80*/  UP2UR UR10, UPR, URZ, 0x1 ;  /* 0x000000013f0a7883 */ /* 0x000fe40008000000 */
[----:B------:R-:W-:Y:S01]  /*4a90*/  PLOP3.LUT P1, PT, PT, PT, UP0, 0x40, 0x0 ;  /* 0x000000000000781c */ /* 0x000fe20003f2e808 */
[----:B------:R-:W-:Y:S01]  /*4aa0*/  UISETP.GE.AND UP0, UPT, UR6, 0xa, UPT ;  /* 0x0000000a0600788c */ /* 0x000fe2000bf06270 */
[----:B------:R-:W-:Y:S01]  /*4ab0*/  PLOP3.LUT P0, PT, PT, PT, UP1, 0x40, 0x0 ;  /* 0x000000000000781c */ /* 0x000fe20003f0e818 */
[----:B------:R-:W-:Y:S01]  /*4ac0*/  UISETP.GE.AND UP3, UPT, UR6, 0x9, UPT ;  /* 0x000000090600788c */ /* 0x000fe2000bf66270 */
[C---:B------:R-:W-:Y:S01]  /*4ad0*/  ISETP.GT.AND P1, PT, R3.reuse, RZ, P1 ;  /* 0x000000ff0300720c */ /* 0x040fe20000f24270 */
[----:B------:R-:W-:Y:S01]  /*4ae0*/  UISETP.GE.AND UP2, UPT, UR6, 0x11, UPT ;  /* 0x000000110600788c */ /* 0x000fe2000bf46270 */
[C---:B------:R-:W-:Y:S01]  /*4af0*/  ISETP.GT.AND P0, PT, R3.reuse, 0x1, P0 ;  /* 0x000000010300780c */ /* 0x040fe20000704270 */
[----:B------:R-:W-:Y:S01]  /*4b00*/  UP2UR UR22, UPR, URZ, 0x1 ;  /* 0x000000013f167883 */ /* 0x000fe20008000000 */
[----:B------:R-:W-:Y:S01]  /*4b10*/  ISETP.LT.OR P1, PT, R6, 0x1, P1 ;  /* 0x000000010600780c */ /* 0x000fe20000f21670 */
[----:B------:R-:W-:Y:S01]  /*4b20*/  UP2UR UR7, UPR, URZ, 0x2 ;  /* 0x000000023f077883 */ /* 0x000fe20008000000 */
[----:B------:R-:W-:Y:S01]  /*4b30*/  PLOP3.LUT P2, PT, PT, PT, UP3, 0x40, 0x0 ;  /* 0x000000000000781c */ /* 0x000fe20003f4e838 */
[----:B------:R-:W-:Y:S01]  /*4b40*/  UISETP.GE.AND UP1, UPT, UR6, 0x12, UPT ;  /* 0x000000120600788c */ /* 0x000fe2000bf26270 */
[----:B------:R-:W-:Y:S01]  /*4b50*/  FSEL R38, R24, -INF , !P1 ;  /* 0xff80000018267808 */ /* 0x000fe20004800000 */
[----:B------:R-:W-:Y:S01]  /*4b60*/  UP2UR UR21, UPR, URZ, 0x8 ;  /* 0x000000083f157883 */ /* 0x000fe20008000000 */
[----:B------:R-:W-:Y:S01]  /*4b70*/  PLOP3.LUT P1, PT, PT, PT, UP0, 0x40, 0x0 ;  /* 0x000000000000781c */ /* 0x000fe20003f2e808 */
[----:B------:R-:W-:Y:S01]  /*4b80*/  UISETP.GE.AND UP0, UPT, UR6, 0x19, UPT ;  /* 0x000000190600788c */ /* 0x000fe2000bf06270 */
[C---:B------:R-:W-:Y:S01]  /*4b90*/  ISETP.LT.OR P0, PT, R6.reuse, 0x2, P0 ;  /* 0x000000020600780c */ /* 0x040fe20000701670 */
[----:B------:R-:W-:Y:S01]  /*4ba0*/  UP2UR UR23, UPR, URZ, 0x4 ;  /* 0x000000043f177883 */ /* 0x000fe20008000000 */
[C---:B------:R-:W-:Y:S01]  /*4bb0*/  ISETP.GT.AND P1, PT, R3.reuse, 0x9, P1 ;  /* 0x000000090300780c */ /* 0x040fe20000f24270 */
[----:B------:R-:W-:Y:S01]  /*4bc0*/  UP2UR UR25, UPR, URZ, 0x1 ;  /* 0x000000013f197883 */ /* 0x000fe20008000000 */
[----:B------:R-:W-:Y:S01]  /*4bd0*/  ISETP.GT.AND P2, PT, R3, 0x8, P2 ;  /* 0x000000080300780c */ /* 0x000fe20001744270 */
[----:B------:R-:W-:Y:S01]  /*4be0*/  UP2UR UR24, UPR, URZ, 0x2 ;  /* 0x000000023f187883 */ /* 0x000fe20008000000 */
[----:B------:R-:W-:Y:S01]  /*4bf0*/  FSEL R56, R25, -INF , !P0 ;  /* 0xff80000019387808 */ /* 0x000fe20004000000 */
[----:B------:R-:W-:Y:S01]  /*4c00*/  UISETP.GE.AND UP3, UPT, UR6, 0x31, UPT ;  /* 0x000000310600788c */ /* 0x000fe2000bf66270 */
[----:B------:R-:W-:Y:S01]  /*4c10*/  PLOP3.LUT P0, PT, PT, PT, UP2, 0x40, 0x0 ;  /* 0x000000000000781c */ /* 0x000fe20003f0e828 */
[----:B------:R-:W-:Y:S01]  /*4c20*/  UISETP.GE.AND UP2, UPT, UR6, 0x2a, UPT ;  /* 0x0000002a0600788c */ /* 0x000fe2000bf46270 */
[C---:B------:R-:W-:Y:S01]  /*4c30*/  ISETP.LT.OR P1, PT, R6.reuse, 0xa, P1 ;  /* 0x0000000a0600780c */ /* 0x040fe20000f21670 */
[----:B------:R-:W-:Y:S01]  /*4c40*/  UISETP.GE.AND UP4, UPT, UR6, 0x32, UPT ;  /* 0x000000320600788c */ /* 0x000fe2000bf86270 */
[----:B------:R-:W-:Y:S01]  /*4c50*/  ISETP.LT.OR P2, PT, R6, 0x9, P2 ;  /* 0x000000090600780c */ /* 0x000fe20001741670 */
[----:B------:R-:W-:Y:S01]  /*4c60*/  UISETP.GE.AND UP5, UPT, UR6, 0x39, UPT ;  /* 0x000000390600788c */ /* 0x000fe2000bfa6270 */
[----:B------:R-:W-:Y:S01]  /*4c70*/  ISETP.GT.AND P0, PT, R3, 0x10, P0 ;  /* 0x000000100300780c */ /* 0x000fe20000704270 */
[----:B------:R-:W-:Y:S01]  /*4c80*/  UISETP.GE.AND UP6, UPT, UR6, 0x3a, UPT ;  /* 0x0000003a0600788c */ /* 0x000fe2000bfc6270 */
[----:B------:R-:W-:-:S02]  /*4c90*/  FSEL R60, R29, -INF , !P1 ;  /* 0xff8000001d3c7808 */ /* 0x000fc40004800000 */
[----:B------:R-:W-:Y:S02]  /*4ca0*/  FSEL R58, R28, -INF , !P2 ;  /* 0xff8000001c3a7808 */ /* 0x000fe40005000000 */
[----:B------:R-:W-:Y:S01]  /*4cb0*/  PLOP3.LUT P1, PT, PT, PT, UP0, 0x40, 0x0 ;  /* 0x000000000000781c */ /* 0x000fe20003f2e808 */
[----:B------:R-:W-:Y:S01]  /*4cc0*/  UISETP.GE.AND UP0, UPT, UR6, 0x1a, UPT ;  /* 0x0000001a0600788c */ /* 0x000fe2000bf06270 */
[----:B------:R-:W-:Y:S01]  /*4cd0*/  PLOP3.LUT P2, PT, PT, PT, UP1, 0x40, 0x0 ;  /* 0x000000000000781c */ /* 0x000fe20003f4e818 */
[----:B------:R-:W-:Y:S01]  /*4ce0*/  UISETP.GE.AND UP1, UPT, UR6, 0x29, UPT ;  /* 0x000000290600788c */ /* 0x000fe2000bf26270 */
[----:B------:R-:W-:Y:S01]  /*4cf0*/  ISETP.LT.OR P0, PT, R6, 0x11, P0 ;  /* 0x000000110600780c */ /* 0x000fe20000701670 */
[----:B------:R-:W-:Y:S01]  /*4d00*/  UP2UR UR26, UPR, URZ, 0x1 ;  /* 0x000000013f1a7883 */ /* 0x000fe20008000000 */
[----:B------:R-:W-:Y:S02]  /*4d10*/  ISETP.GT.AND P2, PT, R3, 0x11, P2 ;  /* 0x000000110300780c */ /* 0x000fe40001744270 */
[----:B------:R-:W-:-:S02]  /*4d20*/  FSEL R62, R32, -INF , !P0 ;  /* 0xff800000203e7808 */ /* 0x000fc40004000000 */
[----:B------:R-:W-:Y:S01]  /*4d30*/  PLOP3.LUT P0, PT, PT, PT, UP0, 0x40, 0x0 ;  /* 0x000000000000781c */ /* 0x000fe20003f0e808 */
[----:B------:R-:W-:Y:S01]  /*4d40*/  UISETP.GE.AND UP0, UPT, UR6, 0x21, UPT ;  /* 0x000000210600788c */ /* 0x000fe2000bf06270 */
[C---:B------:R-:W-:Y:S02]  /*4d50*/  ISETP.LT.OR P2, PT, R6.reuse, 0x12, P2 ;  /* 0x000000120600780c */ /* 0x040fe40001741670 */
[----:B------:R-:W-:Y:S01]  /*4d60*/  ISETP.GT.AND P1, PT, R3, 0x18, P1 ;  /* 0x000000180300780c */ /* 0x000fe20000f24270 */
[----:B------:R-:W-:Y:S01]  /*4d70*/  UP2UR UR27, UPR, URZ, 0x1 ;  /* 0x000000013f1b7883 */ /* 0x000fe20008000000 */
[----:B------:R-:W-:Y:S02]  /*4d80*/  FSEL R64, R33, -INF , !P2 ;  /* 0xff80000021407808 */ /* 0x000fe40005000000 */
[----:B------:R-:W-:Y:S01]  /*4d90*/  PLOP3.LUT P2, PT, PT, PT, UP0, 0x40, 0x0 ;  /* 0x000000000000781c */ /* 0x000fe20003f4e808 */
[----:B------:R-:W-:Y:S01]  /*4da0*/  UISETP.GE.AND UP0, UPT, UR6, 0x22, UPT ;  /* 0x000000220600788c */ /* 0x000fe2000bf06270 */
[----:B------:R-:W-:-:S02]  /*4db0*/  ISETP.LT.OR P1, PT, R6, 0x19, P1 ;  /* 0x000000190600780c */ /* 0x000fc40000f21670 */
[C---:B------:R-:W-:Y:S02]  /*4dc0*/  ISETP.GT.AND P0, PT, R3.reuse, 0x19, P0 ;  /* 0x000000190300780c */ /* 0x040fe40000704270 */
[----:B------:R-:W-:Y:S02]  /*4dd0*/  FSEL R66, R36, -INF , !P1 ;  /* 0xff80000024427808 */ /* 0x000fe40004800000 */
[----:B------:R-:W-:Y:S02]  /*4de0*/  PLOP3.LUT P1, PT, PT, PT, UP0, 0x40, 0x0 ;  /* 0x000000000000781c */ /* 0x000fe40003f2e808 */
[C---:B------:R-:W-:Y:S02]  /*4df0*/  ISETP.GT.AND P2, PT, R3.reuse, 0x20, P2 ;  /* 0x000000200300780c */ /* 0x040fe40001744270 */
[----:B------:R-:W-:Y:S02]  /*4e00*/  ISETP.GT.AND P1, PT, R3, 0x21, P1 ;  /* 0x000000210300780c */ /* 0x000fe40000f24270 */
[----:B------:R-:W-:-:S02]  /*4e10*/  ISETP.LT.OR P0, PT, R6, 0x1a, P0 ;  /* 0x0000001a0600780c */ /* 0x000fc40000701670 */
[C---:B------:R-:W-:Y:S02]  /*4e20*/  ISETP.LT.OR P2, PT, R6.reuse, 0x21, P2 ;  /* 0x000000210600780c */ /* 0x040fe40001741670 */
[----:B------:R-:W-:Y:S02]  /*4e30*/  ISETP.LT.OR P1, PT, R6, 0x22, P1 ;  /* 0x000000220600780c */ /* 0x000fe40000f21670 */
[----:B------:R-:W-:Y:S02]  /*4e40*/  FSEL R68, R37, -INF , !P0 ;  /* 0xff80000025447808 */ /* 0x000fe40004000000 */
[----:B------:R-:W-:Y:S02]  /*4e50*/  FSEL R70, R40, -INF , !P2 ;  /* 0xff80000028467808 */ /* 0x000fe40005000000 */
[----:B------:R-:W-:Y:S02]  /*4e60*/  FSEL R72, R41, -INF , !P1 ;  /* 0xff80000029487808 */ /* 0x000fe40004800000 */
[----:B------:R-:W-:-:S02]  /*4e70*/  PLOP3.LUT P0, PT, PT, PT, UP1, 0x40, 0x0 ;  /* 0x000000000000781c */ /* 0x000fc40003f0e818 */
[----:B------:R-:W-:Y:S02]  /*4e80*/  PLOP3.LUT P2, PT, PT, PT, UP2, 0x40, 0x0 ;  /* 0x000000000000781c */ /* 0x000fe40003f4e828 */
[----:B------:R-:W-:Y:S02]  /*4e90*/  PLOP3.LUT P1, PT, PT, PT, UP3, 0x40, 0x0 ;  /* 0x000000000000781c */ /* 0x000fe40003f2e838 */
[C---:B------:R-:W-:Y:S02]  /*4ea0*/  ISETP.GT.AND P0, PT, R3.reuse, 0x28, P0 ;  /* 0x000000280300780c */ /* 0x040fe40000704270 */
        /* <DEDUP_REMOVED lines=13> */
[----:B------:R-:W-:Y:S01]  /*4f80*/  ISETP.GT.AND P1, PT, R3, 0x39, P1 ;  /* 0x000000390300780c */ /* 0x000fe20000f24270 */
[----:B0-----:R-:W-:Y:S01]  /*4f90*/  IMAD.IADD R3, R31, 0x1, R12 ;  /* 0x000000011f037824 */ /* 0x001fe200078e020c */
[----:B------:R-:W-:-:S02]  /*4fa0*/  ISETP.LT.OR P0, PT, R6, 0x32, P0 ;  /* 0x000000320600780c */ /* 0x000fc40000701670 */
[C---:B------:R-:W-:Y:S02]  /*4fb0*/  ISETP.LT.OR P2, PT, R6.reuse, 0x39, P2 ;  /* 0x000000390600780c */ /* 0x040fe40001741670 */
[----:B------:R-:W-:Y:S02]  /*4fc0*/  ISETP.LT.OR P1, PT, R6, 0x3a, P1 ;  /* 0x0000003a0600780c */ /* 0x000fe40000f21670 */
[----:B------:R-:W-:Y:S02]  /*4fd0*/  VIADDMNMX R4, R12, R34, R11, PT ;  /* 0x000000220c047246 */ /* 0x000fe4000380010b */
[----:B------:R-:W-:Y:S02]  /*4fe0*/  FSEL R76, R49, -INF , !P0 ;  /* 0xff800000314c7808 */ /* 0x000fe40004000000 */
[----:B------:R-:W-:Y:S02]  /*4ff0*/  FSEL R52, R52, -INF , !P2 ;  /* 0xff80000034347808 */ /* 0x000fe40005000000 */
[----:B------:R-:W-:Y:S01]  /*5000*/  FSEL R78, R53, -INF , !P1 ;  /* 0xff800000354e7808 */ /* 0x000fe20004800000 */
[----:B------:R-:W-:Y:S06]  /*5010*/  @!P6 BRA `(.L_x_1756) ;  /* 0x000000000058e947 */ /* 0x000fec0003800000 */
        /* <DEDUP_REMOVED lines=13> */
.L_x_1758:
[----:B------:R-:W-:-:S13]  /*50f0*/  ISETP.NE.AND P0, PT, R9, 0x1, PT ;  /* 0x000000010900780c */ /* 0x000fda0003f05270 */
[----:B------:R-:W0:Y:S02]  /*5100*/  @P0 LDC.64 R24, c[0x0][0x9e8] ;  /* 0x00027a00ff180b82 */ /* 0x000e240000000a00 */
[----:B0-----:R-:W-:-:S05]  /*5110*/  @P0 IMAD.HI.U32 R6, R5, R24, RZ ;  /* 0x0000001805060227 */ /* 0x001fca00078e00ff */
[----:B------:R-:W-:-:S07]  /*5120*/  @P0 SHF.R.U32.HI R5, RZ, R25, R6 ;  /* 0x00000019ff050219 */ /* 0x000fce0000011606 */
.L_x_1759:
[----:B------:R-:W-:Y:S05]  /*5130*/  BSYNC B0 ;  /* 0x0000000000007941 */ /* 0x000fea0003800000 */
.L_x_1757:
[----:B------:R-:W-:-:S04]  /*5140*/  IMAD R5, R5, R9, -UR15 ;  /* 0x8000000f05057e24 */ /* 0x000fc8000f8e0209 */
[----:B------:R-:W-:-:S05]  /*5150*/  IMAD.IADD R6, R5, 0x1, -R2 ;  /* 0x0000000105067824 */ /* 0x000fca00078e0a02 */
[----:B------:R-:W-:Y:S02]  /*5160*/  VIMNMX R3, R3, R6, !PT ;  /* 0x0000000603037248 */ /* 0x000fe40007fe0100 */
[----:B------:R-:W-:-:S07]  /*5170*/  VIADDMNMX R4, R6, R9, R4, PT ;  /* 0x0000000906047246 */ /* 0x000fce0003800104 */
.L_x_1756:
[----:B------:R-:W-:Y:S01]  /*5180*/  FMNMX.FTZ R5, R38, R56, !PT ;  /* 0x0000003826057209 */ /* 0x000fe20007810000 */
[----:B------:R-:W-:Y:S01]  /*5190*/  UP2UR UR6, UPR, URZ, 0x4 ;  /* 0x000000043f067883 */ /* 0x000fe20008000000 */
[----:B------:R-:W-:Y:S01]  /*51a0*/  BAR.SYNC.DEFER_BLOCKING 0xf, 0x100 ;  /* 0x03c4000000007b1d */ /* 0x000fe20000010000 */
[----:B------:R-:W-:Y:S01]  /*51b0*/  UISETP.NE.AND UP2, UPT, UR7, URZ, UPT ;  /* 0x0000003f0700728c */ /* 0x000fe2000bf45270 */
[----:B------:R-:W-:Y:S01]  /*51c0*/  FMNMX.FTZ R5, R58, R5, !PT ;  /* 0x000000053a057209 */ /* 0x000fe20007810000 */
[----:B------:R-:W-:Y:S02]  /*51d0*/  UP2UR UR7, UPR, URZ, 0x8 ;  /* 0x000000083f077883 */ /* 0x000fe40008000000 */
[----:B------:R-:W-:Y:S01]  /*51e0*/  UISETP.NE.AND UP3, UPT, UR10, URZ, UPT ;  /* 0x0000003f0a00728c */ /* 0x000fe2000bf65270 */
[----:B------:R-:W-:Y:S01]  /*51f0*/  FMNMX.FTZ R5, R60, R5, !PT ;  /* 0x000000053c057209 */ /* 0x000fe20007810000 */
[----:B------:R-:W-:Y:S01]  /*5200*/  UP2UR UR15, UPR, URZ, 0x10 ;  /* 0x000000103f0f7883 */ /* 0x000fe20008000000 */
[----:B------:R-:W-:Y:S01]  /*5210*/  PLOP3.LUT P0, PT, PT, PT, UP2, 0x40, 0x0 ;  /* 0x000000000000781c */ /* 0x000fe20003f0e828 */
[----:B------:R-:W-:Y:S01]  /*5220*/  ULDC UR10, c[0x0][0x988] ;  /* 0x00026200000a7ab9 */ /* 0x000fe20000000800 */
[----:B------:R-:W-:Y:S01]  /*5230*/  FMNMX.FTZ R5, R62, R5, !PT ;  /* 0x000000053e057209 */ /* 0x000fe20007810000 */
[----:B------:R-:W-:Y:S01]  /*5240*/  UISETP.NE.AND UP4, UPT, UR21, URZ, UPT ;  /* 0x0000003f1500728c */ /* 0x000fe2000bf85270 */
[----:B------:R-:W-:Y:S01]  /*5250*/  PLOP3.LUT P1, PT, PT, PT, UP3, 0x40, 0x0 ;  /* 0x000000000000781c */ /* 0x000fe20003f2e838 */
[----:B------:R-:W-:Y:S01]  /*5260*/  UP2UR UR18, UPR, URZ, 0x20 ;  /* 0x000000203f127883 */ /* 0x000fe20008000000 */
[----:B------:R-:W-:Y:S01]  /*5270*/  FMNMX.FTZ R5, R64, R5, !PT ;  /* 0x0000000540057209 */ /* 0x000fe20007810000 */
[----:B------:R-:W-:Y:S01]  /*5280*/  UISETP.NE.AND UP5, UPT, UR22, URZ, UPT ;  /* 0x0000003f1600728c */ /* 0x000fe2000bfa5270 */
[C---:B------:R-:W-:Y:S01]  /*5290*/  ISETP.GT.AND P1, PT, R3.reuse, RZ, P1 ;  /* 0x000000ff0300720c */ /* 0x040fe20000f24270 */
[----:B------:R-:W-:Y:S01]  /*52a0*/  UISETP.NE.AND UP2, UPT, UR23, URZ, UPT ;  /* 0x0000003f1700728c */ /* 0x000fe2000bf45270 */
[----:B------:R-:W-:Y:S01]  /*52b0*/  FMNMX.FTZ R5, R66, R5, !PT ;  /* 0x0000000542057209 */ /* 0x000fe20007810000 */
[----:B------:R-:W-:Y:S01]  /*52c0*/  UISETP.NE.AND UP3, UPT, UR24, URZ, UPT ;  /* 0x0000003f1800728c */ /* 0x000fe2000bf65270 */
[----:B------:R-:W-:Y:S01]  /*52d0*/  ISETP.LT.OR P1, PT, R4, 0x1, P1 ;  /* 0x000000010400780c */ /* 0x000fe20000f21670 */
[----:B------:R-:W-:Y:S01]  /*52e0*/  UP2UR UR19, UPR, URZ, 0x40 ;  /* 0x000000403f137883 */ /* 0x000fe20008000000 */
[----:B------:R-:W-:Y:S01]  /*52f0*/  FMNMX.FTZ R5, R68, R5, !PT ;  /* 0x0000000544057209 */ /* 0x000fe20007810000 */
[----:B------:R-:W-:Y:S01]  /*5300*/  UISETP.NE.AND UP6, UPT, UR27, URZ, UPT ;  /* 0x0000003f1b00728c */ /* 0x000fe2000bfc5270 */
[----:B------:R-:W-:-:S02]  /*5310*/  ISETP.GT.AND P0, PT, R3, 0x1, P0 ;  /* 0x000000010300780c */ /* 0x000fc40000704270 */
[----:B------:R-:W-:Y:S02]  /*5320*/  FMNMX.FTZ R5, R70, R5, !PT ;  /* 0x0000000546057209 */ /* 0x000fe40007810000 */
[----:B------:R-:W-:Y:S02]  /*5330*/  ISETP.LT.OR P0, PT, R4, 0x2, P0 ;  /* 0x000000020400780c */ /* 0x000fe40000701670 */
[----:B------:R-:W-:-:S04]  /*5340*/  FMNMX.FTZ R5, R72, R5, !PT ;  /* 0x0000000548057209 */ /* 0x000fc80007810000 */
[----:B------:R-:W-:-:S04]  /*5350*/  FMNMX.FTZ R5, R44, R5, !PT ;  /* 0x000000052c057209 */ /* 0x000fc80007810000 */
[----:B------:R-:W-:-:S04]  /*5360*/  FMNMX.FTZ R5, R74, R5, !PT ;  /* 0x000000054a057209 */ /* 0x000fc80007810000 */
[----:B------:R-:W-:-:S04]  /*5370*/  FMNMX.FTZ R5, R48, R5, !PT ;  /* 0x0000000530057209 */ /* 0x000fc80007810000 */
[----:B------:R-:W-:-:S04]  /*5380*/  FMNMX.FTZ R5, R76, R5, !PT ;  /* 0x000000054c057209 */ /* 0x000fc80007810000 */
[----:B------:R-:W-:-:S04]  /*5390*/  FMNMX.FTZ R5, R52, R5, !PT ;  /* 0x0000000534057209 */ /* 0x000fc80007810000 */
[----:B------:R-:W-:-:S05]  /*53a0*/  FMNMX.FTZ R6, R78, R5, !PT ;  /* 0x000000054e067209 */ /* 0x000fca0007810000 */
[----:B------:R-:W0:Y:S02]  /*53b0*/  SHFL.BFLY PT, R5, R6, 0x2, 0x1f ;  /* 0x0c401f0006057f89 */ /* 0x000e2400000e0000 */
[----:B0-----:R-:W-:-:S05]  /*53c0*/  FMNMX.FTZ R12, R6, R5, !PT ;  /* 0x00000005060c7209 */ /* 0x001fca0007810000 */
[----:B------:R-:W0:Y:S02]  /*53d0*/  SHFL.BFLY PT, R5, R12, 0x1, 0x1f ;  /* 0x0c201f000c057f89 */ /* 0x000e2400000e0000 */
[----:B0-----:R-:W-:Y:S02]  /*53e0*/  FMNMX.FTZ R5, R12, R5, !PT ;  /* 0x000000050c057209 */ /* 0x001fe40007810000 */
[----:B------:R-:W-:Y:S02]  /*53f0*/  FSEL R12, R27, -INF , !P0 ;  /* 0xff8000001b0c7808 */ /* 0x000fe40004000000 */
[C---:B------:R-:W-:Y:S01]  /*5400*/  FSETP.NEU.FTZ.AND P2, PT, R5.reuse, -INF , PT ;  /* 0xff8000000500780b */ /* 0x040fe20003f5d000 */
[----:B------:R-:W-:Y:S01]  /*5410*/  FMUL.FTZ R11, R5, UR10 ;  /* 0x0000000a050b7c20 */ /* 0x000fe20008410000 */
[----:B------:R-:W-:Y:S01]  /*5420*/  PLOP3.LUT P0, PT, PT, PT, UP2, 0x40, 0x0 ;  /* 0x000000000000781c */ /* 0x000fe20003f0e828 */
[----:B------:R-:W-:-:S03]  /*5430*/  UISETP.NE.AND UP2, UPT, UR6, URZ, UPT ;  /* 0x0000003f0600728c */ /* 0x000fc6000bf45270 */
[----:B------:R-:W-:Y:S02]  /*5440*/  FSEL R33, R11, RZ, P2 ;  /* 0x000000ff0b217208 */ /* 0x000fe40001000000 */
[----:B------:R-:W-:Y:S01]  /*5450*/  PLOP3.LUT P2, PT, PT, PT, UP4, 0x40, 0x0 ;  /* 0x000000000000781c */ /* 0x000fe20003f4e848 */
[----:B------:R-:W-:Y:S01]  /*5460*/  UISETP.NE.AND UP4, UPT, UR25, URZ, UPT ;  /* 0x0000003f1900728c */ /* 0x000fe2000bf85270 */
[----:B------:R-:W-:Y:S01]  /*5470*/  FSEL R11, R26, -INF , !P1 ;  /* 0xff8000001a0b7808 */ /* 0x000fe20004800000 */
[--C-:B------:R-:W-:Y:S01]  /*5480*/  FFMA.FTZ R32, R38, UR10, -R33.reuse ;  /* 0x0000000a26207c23 */ /* 0x100fe20008010821 */
[----:B------:R-:W-:Y:S01]  /*5490*/  PLOP3.LUT P1, PT, PT, PT, UP5, 0x40, 0x0 ;  /* 0x000000000000781c */ /* 0x000fe20003f2e858 */
[----:B------:R-:W-:Y:S01]  /*54a0*/  UISETP.NE.AND UP5, UPT, UR26, URZ, UPT ;  /* 0x0000003f1a00728c */ /* 0x000fe2000bfa5270 */
[C---:B------:R-:W-:Y:S01]  /*54b0*/  ISETP.GT.AND P2, PT, R3.reuse, 0x8, P2 ;  /* 0x000000080300780c */ /* 0x040fe20001744270 */
[----:B------:R0:W-:Y:S01]  /*54c0*/  MUFU.EX2 R152, R32 ;  /* 0x0000002000987308 */ /* 0x0001e20000000800 */
[----:B------:R-:W-:Y:S01]  /*54d0*/  ISETP.GT.AND P1, PT, R3, 0x9, P1 ;  /* 0x000000090300780c */ /* 0x000fe20000f24270 */
[--C-:B------:R-:W-:Y:S01]  /*54e0*/  FFMA.FTZ R36, R60, UR10, -R33.reuse ;  /* 0x0000000a3c247c23 */ /* 0x100fe20008010821 */
[----:B------:R-:W-:Y:S01]  /*54f0*/  ISETP.LT.OR P2, PT, R4, 0x9, P2 ;  /* 0x000000090400780c */ /* 0x000fe20001741670 */
[--C-:B------:R-:W-:Y:S01]  /*5500*/  FFMA.FTZ R34, R56, UR10, -R33.reuse ;  /* 0x0000000a38227c23 */ /* 0x100fe20008010821 */
[----:B------:R-:W-:Y:S01]  /*5510*/  ISETP.LT.OR P1, PT, R4, 0xa, P1 ;  /* 0x0000000a0400780c */ /* 0x000fe20000f21670 */
[--C-:B------:R-:W-:Y:S01]  /*5520*/  FFMA.FTZ R38, R62, UR10, -R33.reuse ;  /* 0x0000000a3e267c23 */ /* 0x100fe20008010821 */
[----:B------:R-:W-:Y:S01]  /*5530*/  FSEL R13, R13, -INF , !P2 ;  /* 0xff8000000d0d7808 */ /* 0x000fe20005000000 */
[----:B------:R2:W-:Y:S01]  /*5540*/  MUFU.EX2 R37, R36 ;  /* 0x0000002400257308 */ /* 0x0005e20000000800 */
[----:B------:R-:W-:Y:S01]  /*5550*/  PLOP3.LUT P2, PT, PT, PT, UP3, 0x40, 0x0 ;  /* 0x000000000000781c */ /* 0x000fe20003f4e838 */
[----:B------:R-:W-:Y:S01]  /*5560*/  UISETP.NE.AND UP3, UPT, UR7, URZ, UPT ;  /* 0x0000003f0700728c */ /* 0x000fe2000bf65270 */
[----:B------:R-:W-:Y:S01]  /*5570*/  ISETP.GT.AND P0, PT, R3, 0x10, P0 ;  /* 0x000000100300780c */ /* 0x000fe20000704270 */
[--C-:B0-----:R-:W-:Y:S01]  /*5580*/  FFMA.FTZ R32, R58, UR10, -R33.reuse ;  /* 0x0000000a3a207c23 */ /* 0x101fe20008010821 */
[----:B-1----:R-:W-:Y:S01]  /*5590*/  FSEL R14, R14, -INF , !P1 ;  /* 0xff8000000e0e7808 */ /* 0x002fe20004800000 */
[--C-:B------:R-:W-:Y:S01]  /*55a0*/  FFMA.FTZ R40, R66, UR10, -R33.reuse ;  /* 0x0000000a42287c23 */ /* 0x100fe20008010821 */
[----:B------:R-:W-:Y:S01]  /*55b0*/  PLOP3.LUT P1, PT, PT, PT, UP4, 0x40, 0x0 ;  /* 0x000000000000781c */ /* 0x000fe20003f2e848 */
[----:B------:R-:W-:Y:S01]  /*55c0*/  UISETP.NE.AND UP4, UPT, UR15, URZ, UPT ;  /* 0x0000003f0f00728c */ /* 0x000fe2000bf85270 */
[----:B------:R-:W-:Y:S01]  /*55d0*/  FMNMX.FTZ R6, R11, R12, !PT ;  /* 0x0000000c0b067209 */ /* 0x000fe20007810000 */
[----:B------:R-:W-:Y:S01]  /*55e0*/  MUFU.EX2 R154, R32 ;  /* 0x00000020009a7308 */ /* 0x000fe20000000800 */
[----:B------:R-:W-:Y:S01]  /*55f0*/  ISETP.LT.OR P0, PT, R4, 0x11, P0 ;  /* 0x000000110400780c */ /* 0x000fe20000701670 */
[--C-:B--2---:R-:W-:Y:S01]  /*5600*/  FFMA.FTZ R36, R72, UR10, -R33.reuse ;  /* 0x0000000a48247c23 */ /* 0x104fe20008010821 */
[C---:B------:R-:W-:Y:S01]  /*5610*/  ISETP.GT.AND P2, PT, R3.reuse, 0x11, P2 ;  /* 0x000000110300780c */ /* 0x040fe20001744270 */
[----:B------:R-:W-:Y:S01]  /*5620*/  FFMA.FTZ R41, R68, UR10, -R33 ;  /* 0x0000000a44297c23 */ /* 0x000fe20008010821 */
[----:B------:R-:W-:-:S02]  /*5630*/  ISETP.GT.AND P1, PT, R3, 0x18, P1 ;  /* 0x000000180300780c */ /* 0x000fc40000f24270 */
[----:B------:R-:W-:Y:S01]  /*5640*/  FMNMX.FTZ R25, R13, R6, !PT ;  /* 0x000000060d197209 */ /* 0x000fe20007810000 */
[----:B------:R0:W-:Y:S01]  /*5650*/  MUFU.EX2 R35, R34 ;  /* 0x0000002200237308 */ /* 0x0001e20000000800 */
[----:B------:R-:W-:Y:S02]  /*5660*/  FSEL R15, R15, -INF , !P0 ;  /* 0xff8000000f0f7808 */ /* 0x000fe40004000000 */
[C---:B------:R-:W-:Y:S02]  /*5670*/  ISETP.LT.OR P2, PT, R4.reuse, 0x12, P2 ;  /* 0x000000120400780c */ /* 0x040fe40001741670 */
[----:B------:R-:W-:Y:S01]  /*5680*/  PLOP3.LUT P0, PT, PT, PT, UP5, 0x40, 0x0 ;  /* 0x000000000000781c */ /* 0x000fe20003f0e858 */
[----:B------:R-:W-:Y:S01]  /*5690*/  UISETP.NE.AND UP5, UPT, UR18, URZ, UPT ;  /* 0x0000003f1200728c */ /* 0x000fe2000bfa5270 */
[----:B------:R-:W-:Y:S01]  /*56a0*/  ISETP.LT.OR P1, PT, R4, 0x19, P1 ;  /* 0x000000190400780c */ /* 0x000fe20000f21670 */
[----:B------:R-:W-:Y:S01]  /*56b0*/  MUFU.EX2 R38, R38 ;  /* 0x0000002600267308 */ /* 0x000fe20000000800 */
[----:B------:R-:W-:Y:S01]  /*56c0*/  FMNMX.FTZ R6, R14, R25, !PT ;  /* 0x000000190e067209 */ /* 0x000fe20007810000 */
[----:B0-----:R-:W-:Y:S01]  /*56d0*/  FFMA.FTZ R34, R64, UR10, -R33 ;  /* 0x0000000a40227c23 */ /* 0x001fe20008010821 */
[----:B------:R-:W-:-:S02]  /*56e0*/  FSEL R20, R20, -INF , !P2 ;  /* 0xff80000014147808 */ /* 0x000fc40005000000 */
[----:B------:R-:W-:Y:S01]  /*56f0*/  PLOP3.LUT P2, PT, PT, PT, UP6, 0x40, 0x0 ;  /* 0x000000000000781c */ /* 0x000fe20003f4e868 */
[----:B------:R-:W-:Y:S01]  /*5700*/  UISETP.NE.AND UP6, UPT, UR19, URZ, UPT ;  /* 0x0000003f1300728c */ /* 0x000fe2000bfc5270 */
[----:B------:R-:W-:Y:S01]  /*5710*/  ISETP.GT.AND P0, PT, R3, 0x19, P0 ;  /* 0x000000190300780c */ /* 0x000fe20000704270 */
[----:B------:R-:W-:Y:S01]  /*5720*/  MUFU.EX2 R40, R40 ;  /* 0x0000002800287308 */ /* 0x000fe20000000800 */
[----:B------:R-:W-:Y:S02]  /*5730*/  FSEL R21, R21, -INF , !P1 ;  /* 0xff80000015157808 */ /* 0x000fe40004800000 */
[----:B------:R-:W-:Y:S02]  /*5740*/  FMNMX.FTZ R27, R15, R6, !PT ;  /* 0x000000060f1b7209 */ /* 0x000fe40007810000 */
[----:B------:R-:W-:Y:S02]  /*5750*/  PLOP3.LUT P1, PT, PT, PT, UP0, 0x40, 0x0 ;  /* 0x000000000000781c */ /* 0x000fe40003f2e808 */
[----:B------:R-:W-:Y:S01]  /*5760*/  ISETP.GT.AND P2, PT, R3, 0x20, P2 ;  /* 0x000000200300780c */ /* 0x000fe20001744270 */
[----:B------:R-:W-:Y:S01]  /*5770*/  MUFU.EX2 R41, R41 ;  /* 0x0000002900297308 */ /* 0x000fe20000000800 */
[----:B------:R-:W-:-:S02]  /*5780*/  ISETP.LT.OR P0, PT, R4, 0x1a, P0 ;  /* 0x0000001a0400780c */ /* 0x000fc40000701670 */
[----:B------:R-:W-:Y:S02]  /*5790*/  FMNMX.FTZ R6, R20, R27, !PT ;  /* 0x0000001b14067209 */ /* 0x000fe40007810000 */
[----:B------:R-:W-:Y:S02]  /*57a0*/  ISETP.GT.AND P1, PT, R3, 0x21, P1 ;  /* 0x000000210300780c */ /* 0x000fe40000f24270 */
[----:B------:R-:W-:Y:S02]  /*57b0*/  ISETP.LT.OR P2, PT, R4, 0x21, P2 ;  /* 0x000000210400780c */ /* 0x000fe40001741670 */
[----:B------:R-:W-:Y:S02]  /*57c0*/  FSEL R24, R39, -INF , !P0 ;  /* 0xff80000027187808 */ /* 0x000fe40004000000 */
[----:B------:R-:W-:Y:S01]  /*57d0*/  PLOP3.LUT P0, PT, PT, PT, UP1, 0x40, 0x0 ;  /* 0x000000000000781c */ /* 0x000fe20003f0e818 */
[----:B------:R0:W1:Y:S01]  /*57e0*/  MUFU.EX2 R39, R34 ;  /* 0x0000002200277308 */ /* 0x0000620000000800 */
[----:B------:R-:W-:-:S02]  /*57f0*/  FMNMX.FTZ R29, R21, R6, !PT ;  /* 0x00000006151d7209 */ /* 0x000fc40007810000 */
[----:B------:R-:W-:Y:S02]  /*5800*/  ISETP.LT.OR P1, PT, R4, 0x22, P1 ;  /* 0x000000220400780c */ /* 0x000fe40000f21670 */
[----:B------:R-:W-:Y:S01]  /*5810*/  FSEL R25, R42, -INF , !P2 ;  /* 0xff8000002a197808 */ /* 0x000fe20005000000 */
[--C-:B------:R-:W-:Y:S01]  /*5820*/  FFMA.FTZ R42, R70, UR10, -R33.reuse ;  /* 0x0000000a462a7c23 */ /* 0x100fe20008010821 */
[----:B------:R-:W-:Y:S02]  /*5830*/  PLOP3.LUT P2, PT, PT, PT, UP2, 0x40, 0x0 ;  /* 0x000000000000781c */ /* 0x000fe40003f4e828 */
[----:B------:R-:W-:Y:S01]  /*5840*/  ISETP.GT.AND P0, PT, R3, 0x28, P0 ;  /* 0x000000280300780c */ /* 0x000fe20000704270 */
[--C-:B0-----:R-:W-:Y:S01]  /*5850*/  FFMA.FTZ R34, R44, UR10, -R33.reuse ;  /* 0x0000000a2c227c23 */ /* 0x101fe20008010821 */
[----:B------:R-:W-:Y:S01]  /*5860*/  FMNMX.FTZ R6, R24, R29, !PT ;  /* 0x0000001d18067209 */ /* 0x000fe20007810000 */
[----:B------:R-:W-:Y:S01]  /*5870*/  FFMA.FTZ R44, R74, UR10, -R33 ;  /* 0x0000000a4a2c7c23 */ /* 0x000fe20008010821 */
[----:B------:R-:W-:Y:S01]  /*5880*/  FSEL R26, R43, -INF , !P1 ;  /* 0xff8000002b1a7808 */ /* 0x000fe20004800000 */
[----:B------:R-:W-:Y:S01]  /*5890*/  MUFU.EX2 R42, R42 ;  /* 0x0000002a002a7308 */ /* 0x000fe20000000800 */
[----:B------:R-:W-:-:S02]  /*58a0*/  PLOP3.LUT P1, PT, PT, PT, UP3, 0x40, 0x0 ;  /* 0x000000000000781c */ /* 0x000fc40003f2e838 */
[----:B------:R-:W-:Y:S02]  /*58b0*/  ISETP.GT.AND P2, PT, R3, 0x29, P2 ;  /* 0x000000290300780c */ /* 0x000fe40001744270 */
[C---:B------:R-:W-:Y:S02]  /*58c0*/  ISETP.LT.OR P0, PT, R4.reuse, 0x29, P0 ;  /* 0x000000290400780c */ /* 0x040fe40000701670 */
[----:B------:R-:W-:Y:S01]  /*58d0*/  FMNMX.FTZ R31, R25, R6, !PT ;  /* 0x00000006191f7209 */ /* 0x000fe20007810000 */
[----:B------:R-:W-:Y:S01]  /*58e0*/  MUFU.EX2 R43, R36 ;  /* 0x00000024002b7308 */ /* 0x000fe20000000800 */
[----:B------:R-:W-:Y:S02]  /*58f0*/  ISETP.GT.AND P1, PT, R3, 0x30, P1 ;  /* 0x000000300300780c */ /* 0x000fe40000f24270 */
[----:B------:R-:W-:Y:S02]  /*5900*/  ISETP.LT.OR P2, PT, R4, 0x2a, P2 ;  /* 0x0000002a0400780c */ /* 0x000fe40001741670 */
[----:B------:R-:W-:Y:S01]  /*5910*/  FSEL R27, R46, -INF , !P0 ;  /* 0xff8000002e1b7808 */ /* 0x000fe20004000000 */
[----:B------:R-:W-:Y:S01]  /*5920*/  FFMA.FTZ R46, R48, UR10, -R33 ;  /* 0x0000000a302e7c23 */ /* 0x000fe20008010821 */
[----:B------:R-:W-:Y:S01]  /*5930*/  PLOP3.LUT P0, PT, PT, PT, UP4, 0x40, 0x0 ;  /* 0x000000000000781c */ /* 0x000fe20003f0e848 */
[----:B------:R-:W-:Y:S01]  /*5940*/  MUFU.EX2 R45, R44 ;  /* 0x0000002c002d7308 */ /* 0x000fe20000000800 */
[----:B------:R-:W-:-:S02]  /*5950*/  FMNMX.FTZ R6, R26, R31, !PT ;  /* 0x0000001f1a067209 */ /* 0x000fc40007810000 */
[----:B------:R-:W-:Y:S02]  /*5960*/  ISETP.LT.OR P1, PT, R4, 0x31, P1 ;  /* 0x000000310400780c */ /* 0x000fe40000f21670 */
[----:B------:R-:W-:Y:S01]  /*5970*/  FSEL R28, R47, -INF , !P2 ;  /* 0xff8000002f1c7808 */ /* 0x000fe20005000000 */
[----:B------:R-:W-:Y:S01]  /*5980*/  FFMA.FTZ R47, R76, UR10, -R33 ;  /* 0x0000000a4c2f7c23 */ /* 0x000fe20008010821 */
[----:B------:R-:W-:Y:S01]  /*5990*/  PLOP3.LUT P2, PT, PT, PT, UP5, 0x40, 0x0 ;  /* 0x000000000000781c */ /* 0x000fe20003f4e858 */
[----:B------:R-:W0:Y:S01]  /*59a0*/  MUFU.EX2 R34, R34 ;  /* 0x0000002200227308 */ /* 0x000e220000000800 */
[----:B------:R-:W-:Y:S02]  /*59b0*/  ISETP.GT.AND P0, PT, R3, 0x31, P0 ;  /* 0x000000310300780c */ /* 0x000fe40000704270 */
[----:B------:R-:W-:Y:S02]  /*59c0*/  FMNMX.FTZ R31, R27, R6, !PT ;  /* 0x000000061b1f7209 */ /* 0x000fe40007810000 */
[----:B------:R-:W-:-:S02]  /*59d0*/  FSEL R29, R50, -INF , !P1 ;  /* 0xff800000321d7808 */ /* 0x000fc40004800000 */
[----:B------:R-:W-:Y:S01]  /*59e0*/  PLOP3.LUT P1, PT, PT, PT, UP6, 0x40, 0x0 ;  /* 0x000000000000781c */ /* 0x000fe20003f2e868 */
[----:B------:R-:W-:Y:S01]  /*59f0*/  MUFU.EX2 R46, R46 ;  /* 0x0000002e002e7308 */ /* 0x000fe20000000800 */
[C---:B------:R-:W-:Y:S02]  /*5a00*/  ISETP.GT.AND P2, PT, R3.reuse, 0x38, P2 ;  /* 0x000000380300780c */ /* 0x040fe40001744270 */
[----:B------:R-:W-:Y:S02]  /*5a10*/  ISETP.LT.OR P0, PT, R4, 0x32, P0 ;  /* 0x000000320400780c */ /* 0x000fe40000701670 */
[----:B------:R-:W-:Y:S02]  /*5a20*/  FMNMX.FTZ R6, R28, R31, !PT ;  /* 0x0000001f1c067209 */ /* 0x000fe40007810000 */
[----:B------:R-:W-:Y:S01]  /*5a30*/  ISETP.GT.AND P1, PT, R3, 0x39, P1 ;  /* 0x000000390300780c */ /* 0x000fe20000f24270 */
[----:B------:R-:W2:Y:S01]  /*5a40*/  MUFU.EX2 R47, R47 ;  /* 0x0000002f002f7308 */ /* 0x000ea20000000800 */
[----:B------:R-:W-:-:S02]  /*5a50*/  ISETP.LT.OR P2, PT, R4, 0x39, P2 ;  /* 0x000000390400780c */ /* 0x000fc40001741670 */
[----:B------:R-:W-:Y:S02]  /*5a60*/  FSEL R3, R51, -INF , !P0 ;  /* 0xff80000033037808 */ /* 0x000fe40004000000 */
[----:B------:R-:W-:Y:S02]  /*5a70*/  FMNMX.FTZ R6, R29, R6, !PT ;  /* 0x000000061d067209 */ /* 0x000fe40007810000 */
[----:B------:R-:W-:Y:S02]  /*5a80*/  ISETP.LT.OR P1, PT, R4, 0x3a, P1 ;  /* 0x0000003a0400780c */ /* 0x000fe40000f21670 */
[----:B------:R-:W-:Y:S02]  /*5a90*/  FSEL R4, R54, -INF , !P2 ;  /* 0xff80000036047808 */ /* 0x000fe40005000000 */
[----:B------:R-:W-:Y:S02]  /*5aa0*/  FMNMX.FTZ R31, R3, R6, !PT ;  /* 0x00000006031f7209 */ /* 0x000fe40007810000 */
[----:B------:R-:W-:-:S02]  /*5ab0*/  FSEL R30, R30, -INF , !P1 ;  /* 0xff8000001e1e7808 */ /* 0x000fc40004800000 */
[----:B------:R-:W-:Y:S02]  /*5ac0*/  FMNMX.FTZ R31, R4, R31, !PT ;  /* 0x0000001f041f7209 */ /* 0x000fe40007810000 */
[----:B-1----:R-:W-:Y:S02]  /*5ad0*/  F2FP.F16.F32.PACK_AB R156, R39, R38 ;  /* 0x00000026279c723e */ /* 0x002fe400000000ff */
[----:B------:R-:W-:Y:S02]  /*5ae0*/  FMNMX.FTZ R31, R30, R31, !PT ;  /* 0x0000001f1e1f7209 */ /* 0x000fe40007810000 */
[----:B0-----:R-:W-:Y:S02]  /*5af0*/  F2FP.F16.F32.PACK_AB R162, R45, R34 ;  /* 0x000000222da2723e */ /* 0x001fe400000000ff */
[----:B--2---:R-:W-:Y:S01]  /*5b00*/  F2FP.F16.F32.PACK_AB R164, R47, R46 ;  /* 0x0000002e2fa4723e */ /* 0x004fe200000000ff */
[----:B------:R-:W0:Y:S01]  /*5b10*/  SHFL.BFLY PT, R6, R31, 0x2, 0x1f ;  /* 0x0c401f001f067f89 */ /* 0x000e2200000e0000 */
[----:B------:R-:W-:-:S02]  /*5b20*/  F2FP.F16.F32.PACK_AB R158, R41, R40 ;  /* 0x00000028299e723e */ /* 0x000fc400000000ff */
[----:B------:R-:W-:Y:S02]  /*5b30*/  F2FP.F16.F32.PACK_AB R160, R43, R42 ;  /* 0x0000002a2ba0723e */ /* 0x000fe400000000ff */
[----:B0-----:R-:W-:-:S05]  /*5b40*/  FMNMX.FTZ R32, R31, R6, !PT ;  /* 0x000000061f207209 */ /* 0x001fca0007810000 */
[----:B------:R-:W0:Y:S02]  /*5b50*/  SHFL.BFLY PT, R31, R32, 0x1, 0x1f ;  /* 0x0c201f00201f7f89 */ /* 0x000e2400000e0000 */
[----:B0-----:R-:W-:Y:S01]  /*5b60*/  FMNMX.FTZ R6, R32, R31, !PT ;  /* 0x0000001f20067209 */ /* 0x001fe20007810000 */
[--C-:B------:R-:W-:Y:S01]  /*5b70*/  FFMA.FTZ R31, R52, UR10, -R33.reuse ;  /* 0x0000000a341f7c23 */ /* 0x100fe20008010821 */
[----:B------:R-:W-:Y:S02]  /*5b80*/  FFMA.FTZ R33, R78, UR10, -R33 ;  /* 0x0000000a4e217c23 */ /* 0x000fe40008010821 */
[C---:B------:R-:W-:Y:S01]  /*5b90*/  FSETP.NEU.FTZ.AND P0, PT, R6.reuse, -INF , PT ;  /* 0xff8000000600780b */ /* 0x040fe20003f1d000 */
[----:B------:R-:W-:Y:S02]  /*5ba0*/  FMUL.FTZ R32, R6, UR10 ;  /* 0x0000000a06207c20 */ /* 0x000fe40008410000 */
[----:B------:R-:W-:Y:S03]  /*5bb0*/  MUFU.EX2 R31, R31 ;  /* 0x0000001f001f7308 */ /* 0x000fe60000000800 */
[----:B------:R-:W-:-:S05]  /*5bc0*/  FSEL R36, R32, RZ, P0 ;  /* 0x000000ff20247208 */ /* 0x000fca0000000000 */
[--C-:B------:R-:W-:Y:S01]  /*5bd0*/  FFMA.FTZ R11, R11, UR10, -R36.reuse ;  /* 0x0000000a0b0b7c23 */ /* 0x100fe20008010824 */
[--C-:B------:R-:W-:Y:S01]  /*5be0*/  FFMA.FTZ R12, R12, UR10, -R36.reuse ;  /* 0x0000000a0c0c7c23 */ /* 0x100fe20008010824 */
[--C-:B------:R-:W-:Y:S01]  /*5bf0*/  FFMA.FTZ R13, R13, UR10, -R36.reuse ;  /* 0x0000000a0d0d7c23 */ /* 0x100fe20008010824 */
[--C-:B------:R-:W-:Y:S01]  /*5c00*/  FFMA.FTZ R14, R14, UR10, -R36.reuse ;  /* 0x0000000a0e0e7c23 */ /* 0x100fe20008010824 */
[--C-:B------:R-:W-:Y:S01]  /*5c10*/  FFMA.FTZ R15, R15, UR10, -R36.reuse ;  /* 0x0000000a0f0f7c23 */ /* 0x100fe20008010824 */
[--C-:B------:R-:W-:Y:S01]  /*5c20*/  FFMA.FTZ R20, R20, UR10, -R36.reuse ;  /* 0x0000000a14147c23 */ /* 0x100fe20008010824 */
[----:B------:R-:W-:Y:S01]  /*5c30*/  MUFU.EX2 R11, R11 ;  /* 0x0000000b000b7308 */ /* 0x000fe20000000800 */
[--C-:B------:R-:W-:Y:S01]  /*5c40*/  FFMA.FTZ R21, R21, UR10, -R36.reuse ;  /* 0x0000000a15157c23 */ /* 0x100fe20008010824 */
[--C-:B------:R-:W-:Y:S01]  /*5c50*/  FFMA.FTZ R24, R24, UR10, -R36.reuse ;  /* 0x0000000a18187c23 */ /* 0x100fe20008010824 */
[--C-:B------:R-:W-:Y:S01]  /*5c60*/  FFMA.FTZ R25, R25, UR10, -R36.reuse ;  /* 0x0000000a19197c23 */ /* 0x100fe20008010824 */
[--C-:B------:R-:W-:Y:S01]  /*5c70*/  FFMA.FTZ R26, R26, UR10, -R36.reuse ;  /* 0x0000000a1a1a7c23 */ /* 0x100fe20008010824 */
[--C-:B------:R-:W-:Y:S01]  /*5c80*/  FFMA.FTZ R27, R27, UR10, -R36.reuse ;  /* 0x0000000a1b1b7c23 */ /* 0x100fe20008010824 */
[--C-:B------:R-:W-:Y:S01]  /*5c90*/  FFMA.FTZ R28, R28, UR10, -R36.reuse ;  /* 0x0000000a1c1c7c23 */ /* 0x100fe20008010824 */
[--C-:B------:R-:W-:Y:S01]  /*5ca0*/  FFMA.FTZ R29, R29, UR10, -R36.reuse ;  /* 0x0000000a1d1d7c23 */ /* 0x100fe20008010824 */
[----:B------:R-:W0:Y:S01]  /*5cb0*/  MUFU.EX2 R12, R12 ;  /* 0x0000000c000c7308 */ /* 0x000e220000000800 */
[--C-:B------:R-:W-:Y:S01]  /*5cc0*/  FFMA.FTZ R3, R3, UR10, -R36.reuse ;  /* 0x0000000a03037c23 */ /* 0x100fe20008010824 */
[--C-:B------:R-:W-:Y:S01]  /*5cd0*/  FFMA.FTZ R4, R4, UR10, -R36.reuse ;  /* 0x0000000a04047c23 */ /* 0x100fe20008010824 */
[----:B------:R-:W-:-:S05]  /*5ce0*/  FFMA.FTZ R30, R30, UR10, -R36 ;  /* 0x0000000a1e1e7c23 */ /* 0x000fca0008010824 */
[----:B------:R-:W-:Y:S08]  /*5cf0*/  MUFU.EX2 R13, R13 ;  /* 0x0000000d000d7308 */ /* 0x000ff00000000800 */
[----:B------:R-:W1:Y:S01]  /*5d00*/  MUFU.EX2 R14, R14 ;  /* 0x0000000e000e7308 */ /* 0x000e620000000800 */
[----:B0-----:R-:W-:Y:S01]  /*5d10*/  FADD.FTZ R44, R11, R12 ;  /* 0x0000000c0b2c7221 */ /* 0x001fe20000010000 */
[----:B------:R-:W-:-:S06]  /*5d20*/  F2FP.F16.F32.PACK_AB R153, R12, R11 ;  /* 0x0000000b0c99723e */ /* 0x000fcc00000000ff */
[----:B------:R-:W-:Y:S08]  /*5d30*/  MUFU.EX2 R15, R15 ;  /* 0x0000000f000f7308 */ /* 0x000ff00000000800 */
[----:B------:R0:W2:Y:S01]  /*5d40*/  MUFU.EX2 R32, R33 ;  /* 0x0000002100207308 */ /* 0x0000a20000000800 */
[----:B-1----:R-:W-:-:S07]  /*5d50*/  F2FP.F16.F32.PACK_AB R155, R14, R13 ;  /* 0x0000000d0e9b723e */ /* 0x002fce00000000ff */
[----:B------:R-:W1:Y:S01]  /*5d60*/  MUFU.EX2 R20, R20 ;  /* 0x0000001400147308 */ /* 0x000e620000000800 */
[----:B0-----:R-:W-:Y:S01]  /*5d70*/  FADD.FTZ R33, R152, R35 ;  /* 0x0000002398217221 */ /* 0x001fe20000010000 */
[----:B------:R-:W-:-:S03]  /*5d80*/  F2FP.F16.F32.PACK_AB R152, R35, R152 ;  /* 0x000000982398723e */ /* 0x000fc600000000ff */
[----:B------:R-:W-:Y:S01]  /*5d90*/  FADD.FTZ R48, R154, R33 ;  /* 0x000000219a307221 */ /* 0x000fe20000010000 */
[----:B------:R-:W-:Y:S01]  /*5da0*/  FADD.FTZ R33, R13, R44 ;  /* 0x0000002c0d217221 */ /* 0x000fe20000010000 */
[C---:B------:R-:W-:Y:S01]  /*5db0*/  F2FP.F16.F32.PACK_AB R154, R37.reuse, R154 ;  /* 0x0000009a259a723e */ /* 0x040fe200000000ff */
[----:B------:R-:W-:Y:S01]  /*5dc0*/  MUFU.EX2 R21, R21 ;  /* 0x0000001500157308 */ /* 0x000fe20000000800 */
[----:B------:R-:W-:Y:S01]  /*5dd0*/  FADD.FTZ R49, R37, R48 ;  /* 0x0000003025317221 */ /* 0x000fe20000010000 */
[----:B------:R-:W-:Y:S01]  /*5de0*/  FADD.FTZ R48, R14, R33 ;  /* 0x000000210e307221 */ /* 0x000fe20000010000 */
[----:B--2---:R-:W-:Y:S01]  /*5df0*/  F2FP.F16.F32.PACK_AB R166, R32, R31 ;  /* 0x0000001f20a6723e */ /* 0x004fe200000000ff */
[----:B------:R0:W-:Y:S01]  /*5e00*/  STSM.16.M88.4 [R18+0x26800], R152 ;  /* 0x0268009812007844 */ /* 0x0001e20000000200 */
[----:B------:R-:W-:Y:S01]  /*5e10*/  FADD.FTZ R50, R38, R49 ;  /* 0x0000003126327221 */ /* 0x000fe20000010000 */
[----:B------:R-:W-:Y:S02]  /*5e20*/  FADD.FTZ R33, R15, R48 ;  /* 0x000000300f217221 */ /* 0x000fe40000010000 */
[----:B------:R-:W2:Y:S01]  /*5e30*/  MUFU.EX2 R24, R24 ;  /* 0x0000001800187308 */ /* 0x000ea20000000800 */
[----:B------:R-:W-:Y:S01]  /*5e40*/  FADD.FTZ R49, R39, R50 ;  /* 0x0000003227317221 */ /* 0x000fe20000010000 */
[C---:B-1----:R-:W-:Y:S01]  /*5e50*/  FADD.FTZ R36, R20.reuse, R33 ;  /* 0x0000002114247221 */ /* 0x042fe20000010000 */
[----:B------:R-:W-:-:S02]  /*5e60*/  F2FP.F16.F32.PACK_AB R157, R20, R15 ;  /* 0x0000000f149d723e */ /* 0x000fc400000000ff */
[----:B------:R-:W-:-:S03]  /*5e70*/  FADD.FTZ R48, R40, R49 ;  /* 0x0000003128307221 */ /* 0x000fc60000010000 */
[----:B------:R-:W-:Y:S01]  /*5e80*/  MUFU.EX2 R25, R25 ;  /* 0x0000001900197308 */ /* 0x000fe20000000800 */
[----:B------:R-:W-:-:S04]  /*5e90*/  FADD.FTZ R33, R41, R48 ;  /* 0x0000003029217221 */ /* 0x000fc80000010000 */
[----:B------:R-:W-:-:S03]  /*5ea0*/  FADD.FTZ R38, R42, R33 ;  /* 0x000000212a267221 */ /* 0x000fc60000010000 */
[----:B------:R-:W1:Y:S01]  /*5eb0*/  MUFU.EX2 R26, R26 ;  /* 0x0000001a001a7308 */ /* 0x000e620000000800 */
[----:B------:R-:W-:Y:S01]  /*5ec0*/  FADD.FTZ R35, R43, R38 ;  /* 0x000000262b237221 */ /* 0x000fe20000010000 */
[----:B--2---:R-:W-:-:S03]  /*5ed0*/  F2FP.F16.F32.PACK_AB R159, R24, R21 ;  /* 0x00000015189f723e */ /* 0x004fc600000000ff */
[----:B------:R-:W-:Y:S02]  /*5ee0*/  FADD.FTZ R14, R34, R35 ;  /* 0x00000023220e7221 */ /* 0x000fe40000010000 */
[----:B------:R0:W-:Y:S01]  /*5ef0*/  STSM.16.M88.4 [R19], R156 ;  /* 0x0000009c13007844 */ /* 0x0001e20000000200 */
[----:B------:R-:W2:Y:S01]  /*5f00*/  MUFU.EX2 R27, R27 ;  /* 0x0000001b001b7308 */ /* 0x000ea20000000800 */
[----:B------:R-:W-:-:S04]  /*5f10*/  FADD.FTZ R45, R45, R14 ;  /* 0x0000000e2d2d7221 */ /* 0x000fc80000010000 */
[----:B------:R-:W-:-:S03]  /*5f20*/  FADD.FTZ R46, R46, R45 ;  /* 0x0000002d2e2e7221 */ /* 0x000fc60000010000 */
[----:B------:R3:W-:Y:S01]  /*5f30*/  MUFU.EX2 R44, R3 ;  /* 0x00000003002c7308 */ /* 0x0007e20000000800 */
[----:B-1----:R-:W-:Y:S01]  /*5f40*/  F2FP.F16.F32.PACK_AB R161, R26, R25 ;  /* 0x000000191aa1723e */ /* 0x002fe200000000ff */
[----:B------:R-:W-:-:S06]  /*5f50*/  FADD.FTZ R46, R47, R46 ;  /* 0x0000002e2f2e7221 */ /* 0x000fcc0000010000 */
[----:B------:R-:W1:Y:S01]  /*5f60*/  MUFU.EX2 R28, R28 ;  /* 0x0000001c001c7308 */ /* 0x000e620000000800 */
[----:B---3--:R-:W-:-:S04]  /*5f70*/  FADD.FTZ R3, R21, R36 ;  /* 0x0000002415037221 */ /* 0x008fc80000010000 */
[----:B------:R-:W-:-:S03]  /*5f80*/  FADD.FTZ R36, R24, R3 ;  /* 0x0000000318247221 */ /* 0x000fc60000010000 */
[----:B------:R-:W3:Y:S01]  /*5f90*/  MUFU.EX2 R29, R29 ;  /* 0x0000001d001d7308 */ /* 0x000ee20000000800 */
[----:B------:R-:W-:-:S04]  /*5fa0*/  FADD.FTZ R3, R25, R36 ;  /* 0x0000002419037221 */ /* 0x000fc80000010000 */
[----:B------:R-:W-:-:S03]  /*5fb0*/  FADD.FTZ R12, R26, R3 ;  /* 0x000000031a0c7221 */ /* 0x000fc60000010000 */
[----:B------:R-:W-:Y:S01]  /*5fc0*/  MUFU.EX2 R4, R4 ;  /* 0x0000000400047308 */ /* 0x000fe20000000800 */
[----:B--2---:R-:W-:Y:S01]  /*5fd0*/  FADD.FTZ R3, R27, R12 ;  /* 0x0000000c1b037221 */ /* 0x004fe20000010000 */
[----:B-1----:R-:W-:-:S03]  /*5fe0*/  F2FP.F16.F32.PACK_AB R163, R28, R27 ;  /* 0x0000001b1ca3723e */ /* 0x002fc600000000ff */
[----:B------:R-:W-:Y:S01]  /*5ff0*/  FADD.FTZ R28, R28, R3 ;  /* 0x000000031c1c7221 */ /* 0x000fe20000010000 */
[----:B------:R-:W-:Y:S01]  /*6000*/  FADD.FTZ R3, R31, R46 ;  /* 0x0000002e1f037221 */ /* 0x000fe20000010000 */
[----:B------:R0:W-:Y:S01]  /*6010*/  STSM.16.M88.4 [R23], R160 ;  /* 0x000000a017007844 */ /* 0x0001e20000000200 */
[----:B------:R-:W1:Y:S01]  /*6020*/  MUFU.EX2 R33, R30 ;  /* 0x0000001e00217308 */ /* 0x000e620000000800 */
[----:B---3--:R-:W-:Y:S01]  /*6030*/  F2FP.F16.F32.PACK_AB R165, R44, R29 ;  /* 0x0000001d2ca5723e */ /* 0x008fe200000000ff */
[----:B------:R-:W-:Y:S01]  /*6040*/  FADD.FTZ R29, R29, R28 ;  /* 0x0000001c1d1d7221 */ /* 0x000fe20000010000 */
[----:B------:R-:W-:-:S03]  /*6050*/  FADD.FTZ R3, R32, R3 ;  /* 0x0000000320037221 */ /* 0x000fc60000010000 */
[----:B------:R-:W-:Y:S01]  /*6060*/  FADD.FTZ R29, R44, R29 ;  /* 0x0000001d2c1d7221 */ /* 0x000fe20000010000 */
[----:B-1----:R-:W-:-:S03]  /*6070*/  F2FP.F16.F32.PACK_AB R167, R33, R4 ;  /* 0x0000000421a7723e */ /* 0x002fc600000000ff */
[----:B------:R-:W-:Y:S02]  /*6080*/  FADD.FTZ R4, R4, R29 ;  /* 0x0000001d04047221 */ /* 0x000fe40000010000 */
[----:B------:R0:W-:Y:S02]  /*6090*/  STSM.16.M88.4 [R22], R164 ;  /* 0x000000a416007844 */ /* 0x0001e40000000200 */
[----:B------:R-:W-:Y:S01]  /*60a0*/  FADD.FTZ R4, R33, R4 ;  /* 0x0000000421047221 */ /* 0x000fe20000010000 */
[----:B------:R-:W-:Y:S06]  /*60b0*/  @!P3 BRA `(.L_x_1760) ;  /* 0x000000000004b947 */ /* 0x000fec0003800000 */
[----:B------:R-:W-:Y:S01]  /*60c0*/  BPT.TRAP 0x1 ;  /* 0x000000040000795c */ /* 0x000fe20000300000 */
.L_x_1760:
[----:B------:R1:W2:Y:S01]  /*60d0*/  SYNCS.PHASECHK.TRANS64.TRYWAIT P0, [R7+URZ+0x28c50], R10 ;  /* 0x028c500a070075a7 */ /* 0x0002a2000800017f */
[----:B------:R-:W-:Y:S05]  /*60e0*/  @!P3 BRA `(.L_x_1761) ;  /* 0x000000000004b947 */ /* 0x000fea0003800000 */
[----:B------:R-:W-:Y:S01]  /*60f0*/  BPT.TRAP 0x1 ;  /* 0x000000040000795c */ /* 0x000fe20000300000 */
.L_x_1761:
[----:B--2---:R-:W-:Y:S05]  /*6100*/  @P0 BRA `(.L_x_1762) ;  /* 0x0000000000080947 */ /* 0x004fea0003800000 */
[----:B------:R-:W2:Y:S02]  /*6110*/  SYNCS.PHASECHK.TRANS64.TRYWAIT P0, [R7+URZ+0x28c50], R10 ;  /* 0x028c500a070075a7 */ /* 0x000ea4000800017f */
[----:B--2---:R-:W-:Y:S05]  /*6120*/  @!P0 BRA `(.L_x_1763) ;  /* 0x0000010000948947 */ /* 0x004fea0003800000 */
.L_x_1762:
[----:B------:R-:W-:Y:S01]  /*6130*/  ULEA UR15, UR36, UR48, 0xc ;  /* 0x00000030240f7291 */ /* 0x000fe2000f8e603f */
[----:B------:R-:W-:Y:S01]  /*6140*/  WARPGROUP.ARRIVE ;  /* 0x00000000000079c5 */ /* 0x000fe20000000000 */
[----:B------:R-:W-:Y:S01]  /*6150*/  UMOV UR7, 0x40000040 ;  /* 0x4000004000077882 */ /* 0x000fe20000000000 */
[----:B-12---:R-:W1:Y:S01]  /*6160*/  @P5 LDC R10, c[0x0][0x44c] ;  /* 0x00011300ff0a5b82 */ /* 0x006e620000000800 */
[----:B------:R-:W-:Y:S01]  /*6170*/  @!P4 VIADD R7, R7, 0x28c60 ;  /* 0x00028c600707c836 */ /* 0x000fe20000000000 */
[----:B------:R-:W-:Y:S02]  /*6180*/  UIADD3 UR50, UR50, -0x2, URZ ;  /* 0xfffffffe32327890 */ /* 0x000fe4000fffe03f */
[----:B------:R-:W-:Y:S02]  /*6190*/  UMOV UR6, UR15 ;  /* 0x0000000f00067c82 */ /* 0x000fe40008000000 */
[----:B------:R-:W-:Y:S01]  /*61a0*/  HGMMA.64x256x16.F32 R24, R152, gdesc[UR4].tnspB, RZ, !UPT, gsb0 ;  /* 0x43e0000498187df0 */ /* 0x000fe2000c0008ff */
[----:B------:R-:W-:Y:S01]  /*61b0*/  UIADD3 UR6, UR15, 0x80, URZ ;  /* 0x000000800f067890 */ /* 0x000fe2000fffe03f */
[----:B------:R-:W2:Y:S01]  /*61c0*/  @P5 LDC R11, c[0x0][0x450] ;  /* 0x00011400ff0b5b82 */ /* 0x000ea20000000800 */
[----:B------:R-:W-:Y:S01]  /*61d0*/  UMOV UR7, 0x40000040 ;  /* 0x4000004000077882 */ /* 0x000fe20000000000 */
[----:B------:R-:W-:Y:S01]  /*61e0*/  @!P4 PRMT R7, RZ, 0x654, R7 ;  /* 0x00000654ff07c816 */ /* 0x000fe20000000007 */
[----:B-1----:R-:W-:Y:S01]  /*61f0*/  @P5 IMAD.HI.U32 R10, R10, UR40, RZ ;  /* 0x000000280a0a5c27 */ /* 0x002fe2000f8e00ff */
[----:B------:R-:W-:-:S02]  /*6200*/  WARPGROUP.DEPBAR.LE gsb0, 0x0 ;  /* 0x00008000000079c5 */ /* 0x000fc40000010000 */
[----:B------:R-:W-:-:S15]  /*6210*/  WARPGROUP.ARRIVE ;  /* 0x00000000000079c5 */ /* 0x000fde0000000000 */
[----:B------:R-:W-:-:S05]  /*6220*/  NOP ;  /* 0x0000000000007918 */ /* 0x000fca0000000000 */
        /* <DEDUP_REMOVED lines=12> */
[----:B------:R-:W-:Y:S01]  /*62f0*/  HGMMA.64x256x16.F32 R24, R164, gdesc[UR4].tnspB, R24, gsb0 ;  /* 0x43e00004a4187df0 */ /* 0x000fe20008000818 */
[----:B------:R-:W-:Y:S02]  /*6300*/  UIMAD UR6, UR49, UR11, -UR14 ;  /* 0x0000000b310672a4 */ /* 0x000fe4000f8e0a0e */
        /* <DEDUP_REMOVED lines=10> */
[----:B-1----:R-:W-:Y:S01]  /*63b0*/  IMAD.U32 R7, RZ, RZ, UR40 ;  /* 0x00000028ff077e24 */ /* 0x002fe2000f8e00ff */
[----:B--2---:R-:W-:-:S05]  /*63c0*/  @P5 SHF.R.U32.HI R7, RZ, R11, R10 ;  /* 0x0000000bff075219 */ /* 0x004fca000001160a */
        /* <DEDUP_REMOVED lines=8> */
[----:B------:R-:W1:Y:S02]  /*6450*/  @P0 LDC.64 R12, c[0x0][0x9e8] ;  /* 0x00027a00ff0c0b82 */ /* 0x000e640000000a00 */
[----:B-1----:R-:W-:-:S05]  /*6460*/  @P0 IMAD.HI.U32 R10, R7, R12, RZ ;  /* 0x0000000c070a0227 */ /* 0x002fca00078e00ff */
[----:B------:R-:W-:-:S04]  /*6470*/  @P0 SHF.R.U32.HI R7, RZ, R13, R10 ;  /* 0x0000000dff070219 */ /* 0x000fc8000001160a */
[----:B------:R-:W-:Y:S01]  /*6480*/  LOP3.LUT R7, RZ, R7, RZ, 0x33, !PT ;  /* 0x00000007ff077212 */ /* 0x000fe200078e33ff */
[----:B------:R-:W-:Y:S06]  /*6490*/  BRA `(.L_x_1766) ;  /* 0x0000000000107947 */ /* 0x000fec0003800000 */
.L_x_1765:
[----:B------:R-:W-:-:S13]  /*64a0*/  ISETP.NE.AND P0, PT, R9, 0x1, PT ;  /* 0x000000010900780c */ /* 0x000fda0003f05270 */
[----:B------:R-:W1:Y:S02]  /*64b0*/  @P0 LDC.64 R10, c[0x0][0x9e8] ;  /* 0x00027a00ff0a0b82 */ /* 0x000e640000000a00 */
[----:B-1----:R-:W-:-:S05]  /*64c0*/  @P0 IMAD.HI.U32 R10, R7, R10, RZ ;  /* 0x0000000a070a0227 */ /* 0x002fca00078e00ff */
[----:B------:R-:W-:-:S07]  /*64d0*/  @P0 SHF.R.U32.HI R7, RZ, R11, R10 ;  /* 0x0000000bff070219 */ /* 0x000fce000001160a */
.L_x_1766:
[----:B------:R-:W-:-:S05]  /*64e0*/  IMAD R7, R7, R9, R9 ;  /* 0x0000000907077224 */ /* 0x000fca00078e0209 */
[----:B------:R-:W-:-:S07]  /*64f0*/  VIMNMX R8, R8, R7, PT ;  /* 0x0000000708087248 */ /* 0x000fce0003fe0100 */
.L_x_1764:
[----:B------:R-:W-:Y:S01]  /*6500*/  SHF.R.S32.HI R7, RZ, 0x1f, R8 ;  /* 0x0000001fff077819 */ /* 0x000fe20000011408 */
[----:B------:R-:W-:Y:S01]  /*6510*/  ULDC UR25, c[0x0][0x9e4] ;  /* 0x0002790000197ab9 */ /* 0x000fe20000000800 */
[----:B------:R-:W-:Y:S01]  /*6520*/  ULDC UR21, c[0x0][0x288] ;  /* 0x0000a20000157ab9 */ /* 0x000fe20000000800 */
[----:B------:R-:W-:Y:S01]  /*6530*/  ULDC UR22, c[0x0][0x2f0] ;  /* 0x0000bc0000167ab9 */ /* 0x000fe20000000800 */
[----:B------:R-:W-:Y:S01]  /*6540*/  LEA.HI R7, R7, R8, RZ, 0x6 ;  /* 0x0000000807077211 */ /* 0x000fe200078f30ff */
[----:B------:R-:W-:Y:S01]  /*6550*/  ULDC UR26, c[0x0][0x9d8] ;  /* 0x00027600001a7ab9 */ /* 0x000fe20000000800 */
[----:B------:R-:W-:Y:S01]  /*6560*/  ULDC UR23, c[0x0][0x988] ;  /* 0x0002620000177ab9 */ /* 0x000fe20000000800 */
[----:B------:R-:W-:Y:S01]  /*6570*/  ULDC UR27, c[0x0][0x9e0] ;  /* 0x00027800001b7ab9 */ /* 0x000fe20000000800 */
[----:B------:R-:W-:-:S04]  /*6580*/  SHF.R.S32.HI R7, RZ, 0x6, R7 ;  /* 0x00000006ff077819 */ /* 0x000fc80000011407 */
[----:B------:R-:W-:-:S04]  /*6590*/  VIMNMX R8, R186, R7, !PT ;  /* 0x00000007ba087248 */ /* 0x000fc80007fe0100 */
[----:B------:R-:W-:-:S13]  /*65a0*/  ISETP.LE.AND P0, PT, R8, UR50, PT ;  /* 0x0000003208007c0c */ /* 0x000fda000bf03270 */
[----:B------:R-:W-:Y:S05]  /*65b0*/  @!P0 BRA `(.L_x_1767) ;  /* 0x0000002400dc8947 */ /* 0x000fea0003800000 */
.L_x_1784:
[----:B------:R-:W-:-:S04]  /*65c0*/  UIADD3 UR24, UR36, 0x1, URZ ;  /* 0x0000000124187890 */ /* 0x000fc8000fffe03f */
[----:B------:R-:W-:-:S04]  /*65d0*/  UISETP.NE.AND UP0, UPT, UR24, 0x2, UPT ;  /* 0x000000021800788c */ /* 0x000fc8000bf05270 */
[----:B------:R-:W-:Y:S02]  /*65e0*/  USEL UR6, URZ, 0x1, UP0 ;  /* 0x000000013f067887 */ /* 0x000fe40008000000 */
[----:B------:R-:W-:Y:S02]  /*65f0*/  USEL UR24, UR24, URZ, UP0 ;  /* 0x0000003f18187287 */ /* 0x000fe40008000000 */
[----:B------:R-:W-:Y:S01]  /*6600*/  ULOP3.LUT UR37, UR37, UR6, URZ, 0x3c, !UPT ;  /* 0x0000000625257292 */ /* 0x000fe2000f8e3c3f */
[----:B01----:R-:W-:Y:S11]  /*6610*/  @!P3 BRA `(.L_x_1768) ;  /* 0x000000000004b947 */ /* 0x003ff60003800000 */
[----:B------:R-:W-:Y:S01]  /*6620*/  BPT.TRAP 0x1 ;  /* 0x000000040000795c */ /* 0x000fe20000300000 */
.L_x_1768:
[----:B------:R-:W-:Y:S01]  /*6630*/  ULEA UR28, UR24, UR43, 0x3 ;  /* 0x0000002b181c7291 */ /* 0x000fe2000f8e183f */
[----:B------:R-:W-:-:S05]  /*6640*/  IMAD.U32 R7, RZ, RZ, UR37 ;  /* 0x00000025ff077e24 */ /* 0x000fca000f8e00ff */
[----:B------:R-:W-:-:S04]  /*6650*/  SHF.L.U32 R7, R7, 0x1f, RZ ;  /* 0x0000001f07077819 */ /* 0x000fc800000006ff */
[----:B------:R1:W2:Y:S01]  /*6660*/  SYNCS.PHASECHK.TRANS64.TRYWAIT P0, [UR28+0x28c30], R7 ;  /* 0x028c3007ff0075a7 */ /* 0x0002a2000800015c */
[----:B------:R-:W-:Y:S05]  /*6670*/  @!P3 BRA `(.L_x_1769) ;  /* 0x000000000004b947 */ /* 0x000fea0003800000 */
[----:B------:R-:W-:Y:S01]  /*6680*/  BPT.TRAP 0x1 ;  /* 0x000000040000795c */ /* 0x000fe20000300000 */
.L_x_1769:
[----:B--2---:R-:W-:Y:S05]  /*6690*/  @P0 BRA `(.L_x_1770) ;  /* 0x0000000000080947 */ /* 0x004fea0003800000 */
[----:B------:R-:W2:Y:S02]  /*66a0*/  SYNCS.PHASECHK.TRANS64.TRYWAIT P0, [UR28+0x28c30], R7 ;  /* 0x028c3007ff0075a7 */ /* 0x000ea4000800015c */
[----:B--2---:R-:W-:Y:S05]  /*66b0*/  @!P0 BRA `(.L_x_1771) ;  /* 0x000000fc00448947 */ /* 0x004fea0003800000 */
.L_x_1770:
[----:B------:R-:W-:Y:S01]  /*66c0*/  R2UR UR18, R0 ;  /* 0x00000000001272ca */ /* 0x000fe200000e0000 */
[----:B0-----:R-:W-:Y:S01]  /*66d0*/  WARPGROUP.ARRIVE ;  /* 0x00000000000079c5 */ /* 0x001fe20000000000 */
[----:B------:R-:W-:Y:S01]  /*66e0*/  UMOV UR19, 0x40000040 ;  /* 0x4000004000137882 */ /* 0x000fe20000000000 */
[----:B------:R-:W-:Y:S01]  /*66f0*/  UMOV UR7, 0x40000040 ;  /* 0x4000004000077882 */ /* 0x000fe20000000000 */
[----:B------:R-:W-:Y:S01]  /*6700*/  UMOV UR11, 0x40000040 ;  /* 0x40000040000b7882 */ /* 0x000fe20000000000 */
[----:B------:R-:W-:Y:S01]  /*6710*/  UMOV UR15, 0x40000040 ;  /* 0x40000040000f7882 */ /* 0x000fe20000000000 */
[----:B------:R-:W0:Y:S07]  /*6720*/  @P5 LDC R11, c[0x0][0x44c] ;  /* 0x00011300ff0b5b82 */ /* 0x000e2e0000000800 */
[----:B------:R-:W-:Y:S01]  /*6730*/  ULEA UR18, UR24, UR18, 0x9 ;  /* 0x0000001218127291 */ /* 0x000fe2000f8e483f */
[----:B--2---:R-:W2:Y:S03]  /*6740*/  @P5 LDC R10, c[0x0][0x450] ;  /* 0x00011400ff0a5b82 */ /* 0x004ea60000000800 */
[----:B------:R-:W-:-:S02]  /*6750*/  UIADD3 UR6, UR18, 0x2, URZ ;  /* 0x0000000212067890 */ /* 0x000fc4000fffe03f */
[----:B------:R-:W-:Y:S02]  /*6760*/  UIADD3 UR10, UR18, 0x4, URZ ;  /* 0x00000004120a7890 */ /* 0x000fe4000fffe03f */
[----:B------:R-:W-:Y:S02]  /*6770*/  UIADD3 UR14, UR18, 0x6, URZ ;  /* 0x00000006120e7890 */ /* 0x000fe4000fffe03f */
[----:B------:R-:W-:Y:S03]  /*6780*/  HGMMA.64x64x16.F32 R152, gdesc[UR16], RZ, !UPT, gsb0 ;  /* 0x00e00000109879f0 */ /* 0x000fe6000c0008ff */
[----:B------:R-:W-:Y:S02]  /*6790*/  WARPGROUP.DEPBAR.LE gsb0, 0x0 ;  /* 0x00008000000079c5 */ /* 0x000fe40000010000 */
[----:B------:R-:W-:-:S06]  /*67a0*/  WARPGROUP.ARRIVE ;  /* 0x00000000000079c5 */ /* 0x000fcc0000000000 */
[----:B------:R-:W-:Y:S01]  /*67b0*/  HGMMA.64x64x16.F32 R152, gdesc[UR4], R152, gsb0 ;  /* 0x00e00000049879f0 */ /* 0x000fe20008000898 */
[----:B------:R-:W-:Y:S02]  /*67c0*/  USHF.L.U32 UR6, UR50, 0x6, URZ ;  /* 0x0000000632067899 */ /* 0x000fe4000800063f */
[----:B------:R-:W-:Y:S02]  /*67d0*/  WARPGROUP.DEPBAR.LE gsb0, 0x0 ;  /* 0x00008000000079c5 */ /* 0x000fe40000010000 */
[----:B------:R-:W-:-:S06]  /*67e0*/  WARPGROUP.ARRIVE ;  /* 0x00000000000079c5 */ /* 0x000fcc0000000000 */
[----:B------:R-:W-:Y:S01]  /*67f0*/  HGMMA.64x64x16.F32 R152, gdesc[UR8], R152, gsb0 ;  /* 0x00e00000089879f0 */ /* 0x000fe20008000898 */
[----:B------:R-:W-:Y:S02]  /*6800*/  UMOV UR11, UR22 ;  /* 0x00000016000b7c82 */ /* 0x000fe40008000000 */
[----:B------:R-:W-:Y:S02]  /*6810*/  WARPGROUP.DEPBAR.LE gsb0, 0x0 ;  /* 0x00008000000079c5 */ /* 0x000fe40000010000 */
[----:B------:R-:W-:-:S06]  /*6820*/  WARPGROUP.ARRIVE ;  /* 0x00000000000079c5 */ /* 0x000fcc0000000000 */
[----:B------:R-:W-:Y:S01]  /*6830*/  HGMMA.64x64x16.F32 R152, gdesc[UR12], R152, gsb0 ;  /* 0x00e000000c9879f0 */ /* 0x000fe20008000898 */
[----:B------:R-:W-:Y:S02]  /*6840*/  UMOV UR14, UR21 ;  /* 0x00000015000e7c82 */ /* 0x000fe40008000000 */
[----:B------:R-:W-:Y:S02]  /*6850*/  WARPGROUP.DEPBAR.LE gsb0, 0x0 ;  /* 0x00008000000079c5 */ /* 0x000fe40000010000 */
[----:B------:R-:W-:Y:S01]  /*6860*/  FMUL.FTZ R193, R153, UR26 ;  /* 0x0000001a99c17c20 */ /* 0x000fe20008410000 */
[----:B------:R-:W-:Y:S01]  /*6870*/  FMUL.FTZ R153, R170, UR26 ;  /* 0x0000001aaa997c20 */ /* 0x000fe20008410000 */
[----:B------:R-:W-:Y:S01]  /*6880*/  FMUL.FTZ R170, R176, UR26 ;  /* 0x0000001ab0aa7c20 */ /* 0x000fe20008410000 */
[----:B------:R-:W-:Y:S02]  /*6890*/  VIADD R176, R185, UR40 ;  /* 0x00000028b9b07c36 */ /* 0x000fe40008000000 */
[----:B------:R-:W-:Y:S01]  /*68a0*/  FMUL.FTZ R12, R155, UR26 ;  /* 0x0000001a9b0c7c20 */ /* 0x000fe20008410000 */
[----:B------:R-:W-:Y:S01]  /*68b0*/  FMUL.FTZ R155, R174, UR26 ;  /* 0x0000001aae9b7c20 */ /* 0x000fe20008410000 */
[----:B------:R-:W-:Y:S01]  /*68c0*/  FMUL.FTZ R192, R152, UR26 ;  /* 0x0000001a98c07c20 */ /* 0x000fe20008410000 */
[----:B0-----:R-:W-:-:S04]  /*68d0*/  @P5 IMAD.HI.U32 R11, R176, R11, RZ ;  /* 0x0000000bb00b5227 */ /* 0x001fc800078e00ff */
[----:B------:R-:W-:Y:S01]  /*68e0*/  FMUL.FTZ R20, R163, UR26 ;  /* 0x0000001aa3147c20 */ /* 0x000fe20008410000 */
[----:B------:R-:W-:Y:S01]  /*68f0*/  FMUL.FTZ R21, R166, UR26 ;  /* 0x0000001aa6157c20 */ /* 0x000fe20008410000 */
[----:B------:R-:W-:Y:S01]  /*6900*/  FMUL.FTZ R9, R154, UR26 ;  /* 0x0000001a9a097c20 */ /* 0x000fe20008410000 */
[----:B------:R-:W-:Y:S01]  /*6910*/  FMUL.FTZ R163, R164, UR26 ;  /* 0x0000001aa4a37c20 */ /* 0x000fe20008410000 */
[----:B--2---:R-:W-:Y:S01]  /*6920*/  @P5 SHF.R.U32.HI R176, RZ, R10, R11 ;  /* 0x0000000affb05219 */ /* 0x004fe2000001160b */
[----:B------:R-:W-:Y:S02]  /*6930*/  IMAD.U32 R11, RZ, RZ, UR6 ;  /* 0x00000006ff0b7e24 */ /* 0x000fe4000f8e00ff */
[----:B------:R-:W-:Y:S01]  /*6940*/  FMUL.FTZ R152, R167, UR26 ;  /* 0x0000001aa7987c20 */ /* 0x000fe20008410000 */
[----:B------:R-:W-:Y:S01]  /*6950*/  FMUL.FTZ R166, R169, UR26 ;  /* 0x0000001aa9a67c20 */ /* 0x000fe20008410000 */
[----:B------:R-:W-:Y:S01]  /*6960*/  FMUL.FTZ R194, R156, UR26 ;  /* 0x0000001a9cc27c20 */ /* 0x000fe20008410000 */
[----:B------:R-:W0:Y:S01]  /*6970*/  SHFL.IDX PT, R174, R176, RZ, 0x1c1f ;  /* 0x001c1fffb0ae7589 */ /* 0x000e2200000e0000 */
        /* <DEDUP_REMOVED lines=19> */
[----:B------:R-:W-:Y:S01]  /*6ab0*/  IADD3 R162, -R2, 0x1, -R11 ;  /* 0x0000000102a27810 */ /* 0x000fe20007ffe90b */
[----:B------:R-:W-:Y:S01]  /*6ac0*/  IMAD.U32 R168, RZ, RZ, UR28 ;  /* 0x0000001cffa87e24 */ /* 0x000fe2000f8e00ff */
[----:B------:R-:W2:Y:S01]  /*6ad0*/  MUFU.TANH R192, R192 ;  /* 0x000000c000c07308 */ /* 0x000ea20000002400 */
[----:B------:R-:W-:-:S02]  /*6ae0*/  IMAD.U32 R175, RZ, RZ, UR49 ;  /* 0x00000031ffaf7e24 */ /* 0x000fc4000f8e00ff */
[----:B------:R-:W-:Y:S02]  /*6af0*/  @!P4 VIADD R10, R168, 0x28c40 ;  /* 0x00028c40a80ac836 */ /* 0x000fe40000000000 */
[----:B------:R-:W-:-:S03]  /*6b00*/  IMAD R162, R175, UR11, R162 ;  /* 0x0000000bafa27c24 */ /* 0x000fc6000f8e02a2 */
[----:B------:R-:W3:Y:S01]  /*6b10*/  MUFU.TANH R193, R193 ;  /* 0x000000c100c17308 */ /* 0x000ee20000002400 */
[----:B------:R-:W-:Y:S01]  /*6b20*/  VIADD R162, R162, -UR14 ;  /* 0x8000000ea2a27c36 */ /* 0x000fe20008000000 */
[----:B------:R-:W-:-:S03]  /*6b30*/  @!P4 PRMT R10, RZ, 0x654, R10 ;  /* 0x00000654ff0ac816 */ /* 0x000fc6000000000a */
[C---:B------:R-:W-:Y:S01]  /*6b40*/  VIADD R179, R162.reuse, UR27 ;  /* 0x0000001ba2b37c36 */ /* 0x040fe20008000000 */
[----:B------:R4:W-:Y:S01]  /*6b50*/  @!P4 SYNCS.ARRIVE.TRANS64.RED.A1T0 RZ, [R10+URZ], RZ ;  /* 0x000000ff0affc9a7 */ /* 0x0009e2000810043f */
[----:B------:R-:W-:Y:S01]  /*6b60*/  VIADD R181, R162, UR20 ;  /* 0x00000014a2b57c36 */ /* 0x000fe20008000000 */
[----:B------:R-:W1:Y:S01]  /*6b70*/  MUFU.TANH R9, R9 ;  /* 0x0000000900097308 */ /* 0x000e620000002400 */
[C---:B0-----:R-:W-:Y:S02]  /*6b80*/  IMAD.IADD R177, R174.reuse, 0x1, R179 ;  /* 0x00000001aeb17824 */ /* 0x041fe400078e02b3 */
[----:B------:R-:W-:-:S05]  /*6b90*/  IMAD.IADD R178, R174, 0x1, R181 ;  /* 0x00000001aeb27824 */ /* 0x000fca00078e02b5 */
        /* <DEDUP_REMOVED lines=28> */
[----:B------:R-:W0:Y:S01]  /*6d60*/  MUFU.TANH R160, R160 ;  /* 0x000000a000a07308 */ /* 0x000e220000002400 */
[----:B-1234-:R-:W-:Y:S05]  /*6d70*/  @!P6 BRA `(.L_x_1772) ;  /* 0x00000000005ce947 */ /* 0x01efea0003800000 */
[----:B------:R-:W-:Y:S01]  /*6d80*/  IMAD R10, R175, UR11, R174 ;  /* 0x0000000baf0a7c24 */ /* 0x000fe2000f8e02ae */
[----:B------:R-:W-:Y:S03]  /*6d90*/  BSSY B0, `(.L_x_1773) ;  /* 0x0000011000007945 */ /* 0x000fe60003800000 */
[----:B------:R-:W-:-:S05]  /*6da0*/  VIADD R161, R10, -UR14 ;  /* 0x8000000e0aa17c36 */ /* 0x000fca0008000000 */
[----:B------:R-:W-:-:S13]  /*6db0*/  ISETP.GT.AND P0, PT, R161, -0x1, PT ;  /* 0xffffffffa100780c */ /* 0x000fda0003f04270 */
[----:B------:R-:W-:Y:S05]  /*6dc0*/  @P0 BRA `(.L_x_1774) ;  /* 0x0000000000200947 */ /* 0x000fea0003800000 */
[----:B------:R-:W-:Y:S01]  /*6dd0*/  IMAD.U32 R162, RZ, RZ, UR25 ;  /* 0x00000019ffa27e24 */ /* 0x000fe2000f8e00ff */
[----:B------:R-:W-:-:S04]  /*6de0*/  LOP3.LUT R161, RZ, R161, RZ, 0x33, !PT ;  /* 0x000000a1ffa17212 */ /* 0x000fc800078e33ff */
[----:B------:R-:W-:-:S13]  /*6df0*/  ISETP.NE.AND P0, PT, R162, 0x1, PT ;  /* 0x00000001a200780c */ /* 0x000fda0003f05270 */
[----:B------:R-:W1:Y:S02]  /*6e00*/  @P0 LDC.64 R10, c[0x0][0x9e8] ;  /* 0x00027a00ff0a0b82 */ /* 0x000e640000000a00 */
[----:B-1----:R-:W-:-:S05]  /*6e10*/  @P0 IMAD.HI.U32 R10, R161, R10, RZ ;  /* 0x0000000aa10a0227 */ /* 0x002fca00078e00ff */
[----:B------:R-:W-:-:S04]  /*6e20*/  @P0 SHF.R.U32.HI R161, RZ, R11, R10 ;  /* 0x0000000bffa10219 */ /* 0x000fc8000001160a */
[----:B------:R-:W-:Y:S01]  /*6e30*/  LOP3.LUT R161, RZ, R161, RZ, 0x33, !PT ;  /* 0x000000a1ffa17212 */ /* 0x000fe200078e33ff */
[----:B------:R-:W-:Y:S06]  /*6e40*/  BRA `(.L_x_1775) ;  /* 0x0000000000147947 */ /* 0x000fec0003800000 */
.L_x_1774:
[----:B------:R-:W-:-:S05]  /*6e50*/  IMAD.U32 R162, RZ, RZ, UR25 ;  /* 0x00000019ffa27e24 */ /* 0x000fca000f8e00ff */
[----:B------:R-:W-:-:S13]  /*6e60*/  ISETP.NE.AND P0, PT, R162, 0x1, PT ;  /* 0x00000001a200780c */ /* 0x000fda0003f05270 */
[----:B------:R-:W1:Y:S02]  /*6e70*/  @P0 LDC.64 R10, c[0x0][0x9e8] ;  /* 0x00027a00ff0a0b82 */ /* 0x000e640000000a00 */
[----:B-1----:R-:W-:-:S05]  /*6e80*/  @P0 IMAD.HI.U32 R10, R161, R10, RZ ;  /* 0x0000000aa10a0227 */ /* 0x002fca00078e00ff */
[----:B------:R-:W-:-:S07]  /*6e90*/  @P0 SHF.R.U32.HI R161, RZ, R11, R10 ;  /* 0x0000000bffa10219 */ /* 0x000fce000001160a */
.L_x_1775:
[----:B------:R-:W-:Y:S05]  /*6ea0*/  BSYNC B0 ;  /* 0x0000000000007941 */ /* 0x000fea0003800000 */
.L_x_1773:
[----:B------:R-:W-:-:S04]  /*6eb0*/  IMAD R161, R161, R162, -UR6 ;  /* 0x80000006a1a17e24 */ /* 0x000fc8000f8e02a2 */
[----:B------:R-:W-:-:S05]  /*6ec0*/  IMAD.IADD R161, R161, 0x1, -R2 ;  /* 0x00000001a1a17824 */ /* 0x000fca00078e0a02 */
[----:B------:R-:W-:Y:S02]  /*6ed0*/  VIADDMNMX R177, R161, R162, R177, PT ;  /* 0x000000a2a1b17246 */ /* 0x000fe400038001b1 */
[----:B------:R-:W-:-:S07]  /*6ee0*/  VIMNMX R178, R178, R161, !PT ;  /* 0x000000a1b2b27248 */ /* 0x000fce0007fe0100 */
.L_x_1772:
[----:B------:R-:W-:Y:S01]  /*6ef0*/  UISETP.GT.AND UP0, UPT, UR50, -0x1, UPT ;  /* 0xffffffff3200788c */ /* 0x000fe2000bf04270 */
[----:B------:R-:W1:Y:S05]  /*6f00*/  SHFL.IDX PT, R10, R176, 0x1, 0x1c1f ;  /* 0x003c1f00b00a7f89 */ /* 0x000e6a00000e0000 */
[----:B------:R-:W-:-:S04]  /*6f10*/  PLOP3.LUT P0, PT, PT, PT, UP0, 0x80, 0x0 ;  /* 0x000000000000781c */ /* 0x000fc80003f0f008 */
[C---:B------:R-:W-:Y:S02]  /*6f20*/  ISETP.GT.AND P2, PT, R178.reuse, RZ, P0 ;  /* 0x000000ffb200720c */ /* 0x040fe40000744270 */
[----:B------:R-:W-:Y:S02]  /*6f30*/  ISETP.GT.AND P1, PT, R178, 0x1, P0 ;  /* 0x00000001b200780c */ /* 0x000fe40000724270 */
[C---:B------:R-:W-:Y:S02]  /*6f40*/  ISETP.LT.OR P2, PT, R177.reuse, 0x1, P2 ;  /* 0x00000001b100780c */ /* 0x040fe40001741670 */
[----:B------:R-:W-:Y:S02]  /*6f50*/  ISETP.LT.OR P1, PT, R177, 0x2, P1 ;  /* 0x00000002b100780c */ /* 0x000fe40000f21670 */
[----:B------:R-:W-:Y:S02]  /*6f60*/  FSEL R192, R192, -INF , !P2 ;  /* 0xff800000c0c07808 */ /* 0x000fe40005000000 */
[----:B------:R-:W-:-:S02]  /*6f70*/  FSEL R193, R193, -INF , !P1 ;  /* 0xff800000c1c17808 */ /* 0x000fc40004800000 */
[C---:B------:R-:W-:Y:S02]  /*6f80*/  ISETP.GT.AND P2, PT, R178.reuse, 0x8, P0 ;  /* 0x00000008b200780c */ /* 0x040fe40000744270 */
[----:B------:R-:W-:Y:S01]  /*6f90*/  ISETP.GT.AND P1, PT, R178, 0x9, P0 ;  /* 0x00000009b200780c */ /* 0x000fe20000724270 */
[----:B-1----:R-:W-:Y:S01]  /*6fa0*/  IMAD.IADD R176, R179, 0x1, R10 ;  /* 0x00000001b3b07824 */ /* 0x002fe200078e020a */
[C---:B------:R-:W-:Y:S02]  /*6fb0*/  ISETP.LT.OR P2, PT, R177.reuse, 0x9, P2 ;  /* 0x00000009b100780c */ /* 0x040fe40001741670 */
[----:B------:R-:W-:Y:S02]  /*6fc0*/  ISETP.LT.OR P1, PT, R177, 0xa, P1 ;  /* 0x0000000ab100780c */ /* 0x000fe40000f21670 */
[----:B0-----:R-:W-:Y:S02]  /*6fd0*/  FSEL R194, R194, -INF , !P2 ;  /* 0xff800000c2c27808 */ /* 0x001fe40005000000 */
[----:B------:R-:W-:-:S02]  /*6fe0*/  FSEL R174, R195, -INF , !P1 ;  /* 0xff800000c3ae7808 */ /* 0x000fc40004800000 */
[C---:B------:R-:W-:Y:S02]  /*6ff0*/  ISETP.GT.AND P2, PT, R178.reuse, 0x10, P0 ;  /* 0x00000010b200780c */ /* 0x040fe40000744270 */
[----:B------:R-:W-:Y:S02]  /*7000*/  ISETP.GT.AND P1, PT, R178, 0x11, P0 ;  /* 0x00000011b200780c */ /* 0x000fe40000724270 */
[C---:B------:R-:W-:Y:S02]  /*7010*/  ISETP.LT.OR P2, PT, R177.reuse, 0x11, P2 ;  /* 0x00000011b100780c */ /* 0x040fe40001741670 */
[----:B------:R-:W-:Y:S02]  /*7020*/  ISETP.LT.OR P1, PT, R177, 0x12, P1 ;  /* 0x00000012b100780c */ /* 0x000fe40000f21670 */
[----:B------:R-:W-:Y:S02]  /*7030*/  FSEL R161, R196, -INF , !P2 ;  /* 0xff800000c4a17808 */ /* 0x000fe40005000000 */
        /* <DEDUP_REMOVED lines=28> */
[----:B------:R-:W-:Y:S01]  /*7200*/  ISETP.LT.OR P1, PT, R177, 0x3a, P1 ;  /* 0x0000003ab100780c */ /* 0x000fe20000f21670 */
[----:B------:R-:W-:Y:S01]  /*7210*/  IMAD.IADD R177, R181, 0x1, R10 ;  /* 0x00000001b5b17824 */ /* 0x000fe200078e020a */
[----:B------:R-:W-:Y:S02]  /*7220*/  FSEL R172, R172, -INF , !P2 ;  /* 0xff800000acac7808 */ /* 0x000fe40005000000 */
[----:B------:R-:W-:Y:S01]  /*7230*/  FSEL R173, R173, -INF , !P1 ;  /* 0xff800000adad7808 */ /* 0x000fe20004800000 */
[----:B------:R-:W-:Y:S08]  /*7240*/  @!P6 BRA `(.L_x_1776) ;  /* 0x00000000005ce947 */ /* 0x000ff00003800000 */
        /* <DEDUP_REMOVED lines=8> */
[----:B------:R-:W0:Y:S02]  /*72d0*/  @P1 LDC.64 R10, c[0x0][0x9e8] ;  /* 0x00027a00ff0a1b82 */ /* 0x000e240000000a00 */
[----:B0-----:R-:W-:-:S05]  /*72e0*/  @P1 IMAD.HI.U32 R10, R175, R10, RZ ;  /* 0x0000000aaf0a1227 */ /* 0x001fca00078e00ff */
[----:B------:R-:W-:-:S04]  /*72f0*/  @P1 SHF.R.U32.HI R175, RZ, R11, R10 ;  /* 0x0000000bffaf1219 */ /* 0x000fc8000001160a */
[----:B------:R-:W-:Y:S01]  /*7300*/  LOP3.LUT R175, RZ, R175, RZ, 0x33, !PT ;  /* 0x000000afffaf7212 */ /* 0x000fe200078e33ff */
[----:B------:R-:W-:Y:S06]  /*7310*/  BRA `(.L_x_1779) ;  /* 0x0000000000147947 */ /* 0x000fec0003800000 */
.L_x_1778:
[----:B------:R-:W-:-:S05]  /*7320*/  IMAD.U32 R178, RZ, RZ, UR25 ;  /* 0x00000019ffb27e24 */ /* 0x000fca000f8e00ff */
[----:B------:R-:W-:-:S13]  /*7330*/  ISETP.NE.AND P1, PT, R178, 0x1, PT ;  /* 0x00000001b200780c */ /* 0x000fda0003f25270 */
[----:B------:R-:W0:Y:S02]  /*7340*/  @P1 LDC.64 R10, c[0x0][0x9e8] ;  /* 0x00027a00ff0a1b82 */ /* 0x000e240000000a00 */
[----:B0-----:R-:W-:-:S05]  /*7350*/  @P1 IMAD.HI.U32 R10, R175, R10, RZ ;  /* 0x0000000aaf0a1227 */ /* 0x001fca00078e00ff */
[----:B------:R-:W-:-:S07]  /*7360*/  @P1 SHF.R.U32.HI R175, RZ, R11, R10 ;  /* 0x0000000bffaf1219 */ /* 0x000fce000001160a */
.L_x_1779:
[----:B------:R-:W-:Y:S05]  /*7370*/  BSYNC B0 ;  /* 0x0000000000007941 */ /* 0x000fea0003800000 */
.L_x_1777:
[----:B------:R-:W-:-:S04]  /*7380*/  IMAD R175, R175, R178, -UR6 ;  /* 0x80000006afaf7e24 */ /* 0x000fc8000f8e02b2 */
[----:B------:R-:W-:-:S05]  /*7390*/  IMAD.IADD R175, R175, 0x1, -R2 ;  /* 0x00000001afaf7824 */ /* 0x000fca00078e0a02 */
[----:B------:R-:W-:Y:S02]  /*73a0*/  VIADDMNMX R176, R175, R178, R176, PT ;  /* 0x000000b2afb07246 */ /* 0x000fe400038001b0 */
[----:B------:R-:W-:-:S07]  /*73b0*/  VIMNMX R177, R177, R175, !PT ;  /* 0x000000afb1b17248 */ /* 0x000fce0007fe0100 */
.L_x_1776:
[----:B------:R-:W-:Y:S01]  /*73c0*/  FMNMX.FTZ R10, R192, R5, !PT ;  /* 0x00000005c00a7209 */ /* 0x000fe20007810000 */
[----:B------:R-:W-:Y:S01]  /*73d0*/  UMOV UR10, UR23 ;  /* 0x00000017000a7c82 */ /* 0x000fe20008000000 */
[----:B------:R-:W-:Y:S01]  /*73e0*/  ISETP.GT.AND P2, PT, R177, 0x1, P0 ;  /* 0x00000001b100780c */ /* 0x000fe20000744270 */
[----:B------:R-:W-:Y:S01]  /*73f0*/  IMAD.MOV R183, RZ, RZ, -R17 ;  /* 0x000000ffffb77224 */ /* 0x000fe200078e0a11 */
[----:B------:R-:W-:Y:S02]  /*7400*/  FMNMX.FTZ R11, R193, R10, !PT ;  /* 0x0000000ac10b7209 */ /* 0x000fe40007810000 */
[----:B------:R-:W-:Y:S02]  /*7410*/  ISETP.LT.OR P2, PT, R176, 0x2, P2 ;  /* 0x00000002b000780c */ /* 0x000fe40001741670 */
[----:B------:R-:W-:Y:S02]  /*7420*/  FMNMX.FTZ R11, R194, R11, !PT ;  /* 0x0000000bc20b7209 */ /* 0x000fe40007810000 */
[----:B------:R-:W-:-:S02]  /*7430*/  FSEL R12, R12, -INF , !P2 ;  /* 0xff8000000c0c7808 */ /* 0x000fc40005000000 */
[----:B------:R-:W-:Y:S02]  /*7440*/  FMNMX.FTZ R10, R174, R11, !PT ;  /* 0x0000000bae0a7209 */ /* 0x000fe40007810000 */
[----:B------:R-:W-:Y:S02]  /*7450*/  ISETP.GT.AND P2, PT, R177, 0x9, P0 ;  /* 0x00000009b100780c */ /* 0x000fe40000744270 */
[----:B------:R-:W-:Y:S02]  /*7460*/  FMNMX.FTZ R11, R161, R10, !PT ;  /* 0x0000000aa10b7209 */ /* 0x000fe40007810000 */
[----:B------:R-:W-:Y:S02]  /*7470*/  ISETP.GT.AND P1, PT, R177, 0x8, P0 ;  /* 0x00000008b100780c */ /* 0x000fe40000724270 */
[----:B------:R-:W-:Y:S02]  /*7480*/  FMNMX.FTZ R10, R162, R11, !PT ;  /* 0x0000000ba20a7209 */ /* 0x000fe40007810000 */
[----:B------:R-:W-:-:S02]  /*7490*/  ISETP.LT.OR P2, PT, R176, 0xa, P2 ;  /* 0x0000000ab000780c */ /* 0x000fc40001741670 */
[----:B------:R-:W-:Y:S02]  /*74a0*/  FMNMX.FTZ R11, R163, R10, !PT ;  /* 0x0000000aa30b7209 */ /* 0x000fe40007810000 */
[----:B------:R-:W-:Y:S02]  /*74b0*/  ISETP.LT.OR P1, PT, R176, 0x9, P1 ;  /* 0x00000009b000780c */ /* 0x000fe40000f21670 */
[----:B------:R-:W-:Y:S02]  /*74c0*/  FMNMX.FTZ R10, R164, R11, !PT ;  /* 0x0000000ba40a7209 */ /* 0x000fe40007810000 */
[----:B------:R-:W-:Y:S02]  /*74d0*/  FSEL R14, R14, -INF , !P2 ;  /* 0xff8000000e0e7808 */ /* 0x000fe40005000000 */
[----:B------:R-:W-:Y:S02]  /*74e0*/  FMNMX.FTZ R11, R165, R10, !PT ;  /* 0x0000000aa50b7209 */ /* 0x000fe40007810000 */
[----:B------:R-:W-:-:S02]  /*74f0*/  ISETP.GT.AND P2, PT, R177, 0x11, P0 ;  /* 0x00000011b100780c */ /* 0x000fc40000744270 */
[----:B------:R-:W-:Y:S02]  /*7500*/  FMNMX.FTZ R10, R166, R11, !PT ;  /* 0x0000000ba60a7209 */ /* 0x000fe40007810000 */
[----:B------:R-:W-:Y:S02]  /*7510*/  FSEL R13, R13, -INF , !P1 ;  /* 0xff8000000d0d7808 */ /* 0x000fe40004800000 */
        /* <DEDUP_REMOVED lines=9> */
[----:B------:R-:W-:-:S02]  /*75b0*/  ISETP.GT.AND P2, PT, R177, RZ, P0 ;  /* 0x000000ffb100720c */ /* 0x000fc40000744270 */
[----:B------:R-:W-:Y:S02]  /*75c0*/  FMNMX.FTZ R10, R173, R10, !PT ;  /* 0x0000000aad0a7209 */ /* 0x000fe40007810000 */
[----:B------:R-:W-:Y:S02]  /*75d0*/  FSEL R15, R15, -INF , !P1 ;  /* 0xff8000000f0f7808 */ /* 0x000fe40004800000 */
[----:B------:R-:W-:Y:S01]  /*75e0*/  ISETP.GT.AND P1, PT, R177, 0x18, P0 ;  /* 0x00000018b100780c */ /* 0x000fe20000724270 */
[----:B------:R-:W0:Y:S01]  /*75f0*/  SHFL.BFLY PT, R11, R10, 0x2, 0x1f ;  /* 0x0c401f000a0b7f89 */ /* 0x000e2200000e0000 */
[C---:B------:R-:W-:Y:S02]  /*7600*/  ISETP.LT.OR P2, PT, R176.reuse, 0x1, P2 ;  /* 0x00000001b000780c */ /* 0x040fe40001741670 */
[----:B------:R-:W-:-:S04]  /*7610*/  ISETP.LT.OR P1, PT, R176, 0x19, P1 ;  /* 0x00000019b000780c */ /* 0x000fc80000f21670 */
[----:B------:R-:W-:Y:S02]  /*7620*/  FSEL R21, R21, -INF , !P1 ;  /* 0xff80000015157808 */ /* 0x000fe40004800000 */
[----:B------:R-:W-:-:S04]  /*7630*/  ISETP.GT.AND P1, PT, R177, 0x19, P0 ;  /* 0x00000019b100780c */ /* 0x000fc80000724270 */
[----:B------:R-:W-:-:S04]  /*7640*/  ISETP.LT.OR P1, PT, R176, 0x1a, P1 ;  /* 0x0000001ab000780c */ /* 0x000fc80000f21670 */
[----:B------:R-:W-:Y:S02]  /*7650*/  FSEL R152, R152, -INF , !P1 ;  /* 0xff80000098987808 */ /* 0x000fe40004800000 */
[----:B------:R-:W-:-:S04]  /*7660*/  ISETP.GT.AND P1, PT, R177, 0x21, P0 ;  /* 0x00000021b100780c */ /* 0x000fc80000724270 */
[----:B------:R-:W-:Y:S02]  /*7670*/  ISETP.LT.OR P1, PT, R176, 0x22, P1 ;  /* 0x00000022b000780c */ /* 0x000fe40000f21670 */
[----:B0-----:R-:W-:Y:S02]  /*7680*/  FMNMX.FTZ R178, R10, R11, !PT ;  /* 0x0000000b0ab27209 */ /* 0x001fe40007810000 */
[----:B------:R-:W-:Y:S02]  /*7690*/  FSEL R11, R9, -INF , !P2 ;  /* 0xff800000090b7808 */ /* 0x000fe40005000000 */
[----:B------:R-:W-:Y:S01]  /*76a0*/  ISETP.GT.AND P2, PT, R177, 0x20, P0 ;  /* 0x00000020b100780c */ /* 0x000fe20000744270 */
[----:B------:R-:W0:Y:S01]  /*76b0*/  SHFL.BFLY PT, R179, R178, 0x1, 0x1f ;  /* 0x0c201f00b2b37f89 */ /* 0x000e2200000e0000 */
[----:B------:R-:W-:Y:S02]  /*76c0*/  FMNMX.FTZ R175, R11, R6, !PT ;  /* 0x000000060baf7209 */ /* 0x000fe40007810000 */
[----:B------:R-:W-:-:S02]  /*76d0*/  ISETP.LT.OR P2, PT, R176, 0x21, P2 ;  /* 0x00000021b000780c */ /* 0x000fc40001741670 */
[----:B------:R-:W-:Y:S02]  /*76e0*/  FMNMX.FTZ R10, R12, R175, !PT ;  /* 0x000000af0c0a7209 */ /* 0x000fe40007810000 */
[----:B------:R-:W-:Y:S02]  /*76f0*/  FSEL R153, R153, -INF , !P2 ;  /* 0xff80000099997808 */ /* 0x000fe40005000000 */
[----:B------:R-:W-:Y:S02]  /*7700*/  FMNMX.FTZ R175, R13, R10, !PT ;  /* 0x0000000a0daf7209 */ /* 0x000fe40007810000 */
[----:B------:R-:W-:Y:S02]  /*7710*/  ISETP.GT.AND P2, PT, R177, 0x28, P0 ;  /* 0x00000028b100780c */ /* 0x000fe40000744270 */
[----:B------:R-:W-:Y:S02]  /*7720*/  FMNMX.FTZ R10, R14, R175, !PT ;  /* 0x000000af0e0a7209 */ /* 0x000fe40007810000 */
[----:B------:R-:W-:-:S02]  /*7730*/  FSEL R154, R154, -INF , !P1 ;  /* 0xff8000009a9a7808 */ /* 0x000fc40004800000 */
[----:B------:R-:W-:Y:S02]  /*7740*/  FMNMX.FTZ R175, R15, R10, !PT ;  /* 0x0000000a0faf7209 */ /* 0x000fe40007810000 */
[----:B------:R-:W-:Y:S02]  /*7750*/  ISETP.GT.AND P1, PT, R177, 0x29, P0 ;  /* 0x00000029b100780c */ /* 0x000fe40000724270 */
[----:B------:R-:W-:Y:S02]  /*7760*/  ISETP.LT.OR P2, PT, R176, 0x29, P2 ;  /* 0x00000029b000780c */ /* 0x000fe40001741670 */
[----:B------:R-:W-:Y:S02]  /*7770*/  FMNMX.FTZ R10, R20, R175, !PT ;  /* 0x000000af140a7209 */ /* 0x000fe40007810000 */
[----:B0-----:R-:W-:Y:S02]  /*7780*/  FMNMX.FTZ R9, R178, R179, !PT ;  /* 0x000000b3b2097209 */ /* 0x001fe40007810000 */
[----:B------:R-:W-:-:S02]  /*7790*/  ISETP.LT.OR P1, PT, R176, 0x2a, P1 ;  /* 0x0000002ab000780c */ /* 0x000fc40000f21670 */
[----:B------:R-:W-:Y:S01]  /*77a0*/  FSEL R155, R155, -INF , !P2 ;  /* 0xff8000009b9b7808 */ /* 0x000fe20005000000 */
[C---:B------:R-:W-:Y:S01]  /*77b0*/  FMUL.FTZ R178, R9.reuse, UR10 ;  /* 0x0000000a09b27c20 */ /* 0x040fe20008410000 */
[----:B------:R-:W-:Y:S02]  /*77c0*/  FSETP.NEU.FTZ.AND P2, PT, R9, -INF , PT ;  /* 0xff8000000900780b */ /* 0x000fe40003f5d000 */
[----:B------:R-:W-:Y:S02]  /*77d0*/  FMNMX.FTZ R179, R21, R10, !PT ;  /* 0x0000000a15b37209 */ /* 0x000fe40007810000 */
[----:B------:R-:W-:Y:S02]  /*77e0*/  FSEL R156, R156, -INF , !P1 ;  /* 0xff8000009c9c7808 */ /* 0x000fe40004800000 */
[----:B------:R-:W-:Y:S02]  /*77f0*/  ISETP.GT.AND P1, PT, R177, 0x30, P0 ;  /* 0x00000030b100780c */ /* 0x000fe40000724270 */
[----:B------:R-:W-:-:S02]  /*7800*/  FSEL R175, R178, RZ, P2 ;  /* 0x000000ffb2af7208 */ /* 0x000fc40001000000 */
[----:B------:R-:W-:Y:S02]  /*7810*/  FMNMX.FTZ R178, R152, R179, !PT ;  /* 0x000000b398b27209 */ /* 0x000fe40007810000 */
[----:B------:R-:W-:Y:S01]  /*7820*/  ISETP.LT.OR P1, PT, R176, 0x31, P1 ;  /* 0x00000031b000780c */ /* 0x000fe20000f21670 */
[--C-:B------:R-:W-:Y:S01]  /*7830*/  FFMA.FTZ R10, R192, UR10, -R175.reuse ;  /* 0x0000000ac00a7c23 */ /* 0x100fe200080108af */
[----:B------:R-:W-:Y:S01]  /*7840*/  FMNMX.FTZ R179, R153, R178, !PT ;  /* 0x000000b299b37209 */ /* 0x000fe20007810000 */
[--C-:B------:R-:W-:Y:S01]  /*7850*/  FFMA.FTZ R193, R193, UR10, -R175.reuse ;  /* 0x0000000ac1c17c23 */ /* 0x100fe200080108af */
[----:B------:R-:W-:Y:S01]  /*7860*/  FSEL R157, R157, -INF , !P1 ;  /* 0xff8000009d9d7808 */ /* 0x000fe20004800000 */
[--C-:B------:R-:W-:Y:S01]  /*7870*/  FFMA.FTZ R194, R194, UR10, -R175.reuse ;  /* 0x0000000ac2c27c23 */ /* 0x100fe200080108af */
[----:B------:R-:W-:Y:S01]  /*7880*/  ISETP.GT.AND P1, PT, R177, 0x31, P0 ;  /* 0x00000031b100780c */ /* 0x000fe20000724270 */
[----:B------:R-:W-:Y:S01]  /*7890*/  MUFU.EX2 R10, R10 ;  /* 0x0000000a000a7308 */ /* 0x000fe20000000800 */
[----:B------:R-:W-:Y:S01]  /*78a0*/  FMNMX.FTZ R178, R154, R179, !PT ;  /* 0x000000b39ab27209 */ /* 0x000fe20007810000 */
[--C-:B------:R-:W-:Y:S01]  /*78b0*/  FFMA.FTZ R161, R161, UR10, -R175.reuse ;  /* 0x0000000aa1a17c23 */ /* 0x100fe200080108af */
[----:B------:R-:W-:Y:S01]  /*78c0*/  ISETP.LT.OR P1, PT, R176, 0x32, P1 ;  /* 0x00000032b000780c */ /* 0x000fe20000f21670 */
[--C-:B------:R-:W-:Y:S01]  /*78d0*/  FFMA.FTZ R180, R169, UR10, -R175.reuse ;  /* 0x0000000aa9b47c23 */ /* 0x100fe200080108af */
[----:B------:R-:W-:Y:S01]  /*78e0*/  FMNMX.FTZ R181, R155, R178, !PT ;  /* 0x000000b29bb57209 */ /* 0x000fe20007810000 */
[--C-:B------:R-:W-:Y:S01]  /*78f0*/  FFMA.FTZ R162, R162, UR10, -R175.reuse ;  /* 0x0000000aa2a27c23 */ /* 0x100fe200080108af */
[----:B------:R-:W-:Y:S01]  /*7900*/  FSEL R158, R158, -INF , !P1 ;  /* 0xff8000009e9e7808 */ /* 0x000fe20004800000 */
[----:B------:R-:W-:Y:S01]  /*7910*/  MUFU.EX2 R179, R193 ;  /* 0x000000c100b37308 */ /* 0x000fe20000000800 */
[----:B------:R-:W-:Y:S01]  /*7920*/  ISETP.GT.AND P1, PT, R177, 0x38, P0 ;  /* 0x00000038b100780c */ /* 0x000fe20000724270 */
[--C-:B------:R-:W-:Y:S01]  /*7930*/  FFMA.FTZ R163, R163, UR10, -R175.reuse ;  /* 0x0000000aa3a37c23 */ /* 0x100fe200080108af */
[----:B------:R-:W-:Y:S01]  /*7940*/  FMNMX.FTZ R178, R156, R181, !PT ;  /* 0x000000b59cb27209 */ /* 0x000fe20007810000 */
[--C-:B------:R-:W-:Y:S01]  /*7950*/  FFMA.FTZ R164, R164, UR10, -R175.reuse ;  /* 0x0000000aa4a47c23 */ /* 0x100fe200080108af */
[----:B------:R-:W-:Y:S01]  /*7960*/  ISETP.GT.AND P0, PT, R177, 0x39, P0 ;  /* 0x00000039b100780c */ /* 0x000fe20000704270 */
[--C-:B------:R-:W-:Y:S01]  /*7970*/  FFMA.FTZ R165, R165, UR10, -R175.reuse ;  /* 0x0000000aa5a57c23 */ /* 0x100fe200080108af */
[----:B------:R-:W-:Y:S01]  /*7980*/  ISETP.LT.OR P1, PT, R176, 0x39, P1 ;  /* 0x00000039b000780c */ /* 0x000fe20000f21670 */
[----:B------:R-:W-:Y:S01]  /*7990*/  MUFU.EX2 R177, R194 ;  /* 0x000000c200b17308 */ /* 0x000fe20000000800 */
[----:B------:R-:W-:Y:S01]  /*79a0*/  FMNMX.FTZ R181, R157, R178, !PT ;  /* 0x000000b29db57209 */ /* 0x000fe20007810000 */
[--C-:B------:R-:W-:Y:S01]  /*79b0*/  FFMA.FTZ R178, R174, UR10, -R175.reuse ;  /* 0x0000000aaeb27c23 */ /* 0x100fe200080108af */
[----:B------:R-:W-:Y:S01]  /*79c0*/  ISETP.LT.OR P0, PT, R176, 0x3a, P0 ;  /* 0x0000003ab000780c */ /* 0x000fe20000701670 */
[--C-:B------:R-:W-:Y:S01]  /*79d0*/  FFMA.FTZ R166, R166, UR10, -R175.reuse ;  /* 0x0000000aa6a67c23 */ /* 0x100fe200080108af */
[----:B------:R-:W-:Y:S01]  /*79e0*/  FSEL R159, R159, -INF , !P1 ;  /* 0xff8000009f9f7808 */ /* 0x000fe20004800000 */
[--C-:B------:R-:W-:Y:S01]  /*79f0*/  FFMA.FTZ R167, R167, UR10, -R175.reuse ;  /* 0x0000000aa7a77c23 */ /* 0x100fe200080108af */
[----:B------:R-:W-:Y:S01]  /*7a00*/  FMNMX.FTZ R176, R158, R181, !PT ;  /* 0x000000b59eb07209 */ /* 0x000fe20007810000 */
[----:B------:R-:W-:Y:S01]  /*7a10*/  MUFU.EX2 R161, R161 ;  /* 0x000000a100a17308 */ /* 0x000fe20000000800 */
[----:B------:R-:W-:Y:S01]  /*7a20*/  FSEL R174, R160, -INF , !P0 ;  /* 0xff800000a0ae7808 */ /* 0x000fe20004000000 */
[--C-:B------:R-:W-:Y:S01]  /*7a30*/  FFMA.FTZ R170, R170, UR10, -R175.reuse ;  /* 0x0000000aaaaa7c23 */ /* 0x100fe200080108af */
[----:B------:R-:W-:Y:S01]  /*7a40*/  FMNMX.FTZ R181, R159, R176, !PT ;  /* 0x000000b09fb57209 */ /* 0x000fe20007810000 */
[--C-:B------:R-:W-:Y:S01]  /*7a50*/  FFMA.FTZ R171, R171, UR10, -R175.reuse ;  /* 0x0000000aabab7c23 */ /* 0x100fe200080108af */
[----:B------:R-:W-:Y:S01]  /*7a60*/  ISETP.NE.AND P0, PT, R2, R183, PT ;  /* 0x000000b70200720c */ /* 0x000fe20003f05270 */
[--C-:B------:R-:W-:Y:S01]  /*7a70*/  FFMA.FTZ R172, R172, UR10, -R175.reuse ;  /* 0x0000000aacac7c23 */ /* 0x100fe200080108af */
[----:B------:R-:W-:Y:S01]  /*7a80*/  FMNMX.FTZ R181, R174, R181, !PT ;  /* 0x000000b5aeb57209 */ /* 0x000fe20007810000 */
[----:B------:R0:W-:Y:S01]  /*7a90*/  MUFU.EX2 R160, R178 ;  /* 0x000000b200a07308 */ /* 0x0001e20000000800 */
[----:B------:R-:W-:Y:S01]  /*7aa0*/  FFMA.FTZ R173, R173, UR10, -R175 ;  /* 0x0000000aadad7c23 */ /* 0x000fe200080108af */
[----:B------:R-:W-:-:S02]  /*7ab0*/  IMAD.U32 R175, RZ, RZ, UR36 ;  /* 0x00000024ffaf7e24 */ /* 0x000fc4000f8e00ff */
[----:B------:R-:W0:Y:S04]  /*7ac0*/  SHFL.BFLY PT, R176, R181, 0x2, 0x1f ;  /* 0x0c401f00b5b07f89 */ /* 0x000e2800000e0000 */
[----:B------:R-:W-:Y:S02]  /*7ad0*/  MUFU.EX2 R162, R162 ;  /* 0x000000a200a27308 */ /* 0x000fe40000000800 */
[----:B------:R-:W-:-:S05]  /*7ae0*/  @!P0 IMAD R175, R175, 0x40, R16 ;  /* 0x00000040afaf8824 */ /* 0x000fca00078e0210 */
[----:B------:R-:W-:Y:S01]  /*7af0*/  @!P0 LEA R175, R175, UR43, 0x2 ;  /* 0x0000002bafaf8c11 */ /* 0x000fe2000f8e10ff */
[----:B------:R-:W-:Y:S08]  /*7b00*/  MUFU.EX2 R163, R163 ;  /* 0x000000a300a37308 */ /* 0x000ff00000000800 */
[----:B------:R-:W-:Y:S01]  /*7b10*/  MUFU.EX2 R164, R164 ;  /* 0x000000a400a47308 */ /* 0x000fe20000000800 */
[----:B0-----:R-:W-:-:S02]  /*7b20*/  FMNMX.FTZ R178, R181, R176, !PT ;  /* 0x000000b0b5b27209 */ /* 0x001fc40007810000 */
[----:B------:R-:W-:-:S05]  /*7b30*/  FSEL R176, R9, RZ, P2 ;  /* 0x000000ff09b07208 */ /* 0x000fca0001000000 */
[----:B------:R-:W-:Y:S01]  /*7b40*/  MUFU.EX2 R165, R165 ;  /* 0x000000a500a57308 */ /* 0x000fe20000000800 */
[----:B------:R-:W0:Y:S01]  /*7b50*/  SHFL.BFLY PT, R181, R178, 0x1, 0x1f ;  /* 0x0c201f00b2b57f89 */ /* 0x000e2200000e0000 */
[----:B------:R-:W-:-:S04]  /*7b60*/  FADD.FTZ R5, -R176, R5 ;  /* 0x00000005b0057221 */ /* 0x000fc80000010100 */
[----:B------:R-:W-:Y:S02]  /*7b70*/  FMUL.FTZ R5, R5, UR10 ;  /* 0x0000000a05057c20 */ /* 0x000fe40008410000 */
[----:B------:R-:W-:Y:S08]  /*7b80*/  MUFU.EX2 R176, R180 ;  /* 0x000000b400b07308 */ /* 0x000ff00000000800 */
[----:B------:R-:W1:Y:S08]  /*7b90*/  MUFU.EX2 R5, R5 ;  /* 0x0000000500057308 */ /* 0x000e700000000800 */
[----:B------:R-:W2:Y:S01]  /*7ba0*/  MUFU.EX2 R166, R166 ;  /* 0x000000a600a67308 */ /* 0x000ea20000000800 */
[----:B0-----:R-:W-:-:S04]  /*7bb0*/  FMNMX.FTZ R169, R178, R181, !PT ;  /* 0x000000b5b2a97209 */ /* 0x001fc80007810000 */
[----:B------:R-:W-:-:S03]  /*7bc0*/  FSETP.NEU.FTZ.AND P1, PT, R169, -INF , PT ;  /* 0xff800000a900780b */ /* 0x000fc60003f3d000 */
[----:B------:R-:W0:Y:S01]  /*7bd0*/  MUFU.EX2 R167, R167 ;  /* 0x000000a700a77308 */ /* 0x000e220000000800 */
[----:B-1----:R-:W-:Y:S01]  /*7be0*/  FFMA.FTZ R178, R5, R3, R10 ;  /* 0x0000000305b27223 */ /* 0x002fe2000001000a */
[----:B------:R-:W-:Y:S01]  /*7bf0*/  FMUL.FTZ R3, R169, UR10 ;  /* 0x0000000aa9037c20 */ /* 0x000fe20008410000 */
[----:B------:R1:W-:Y:S01]  /*7c00*/  @!P0 STS [R175+0x28800], R5 ;  /* 0x02880005af008388 */ /* 0x0003e20000000800 */
[-C--:B------:R-:W-:Y:S01]  /*7c10*/  FMUL.FTZ R24, R24, R5.reuse ;  /* 0x0000000518187220 */ /* 0x080fe20000410000 */
[----:B------:R-:W-:Y:S01]  /*7c20*/  FADD.FTZ R180, R179, R178 ;  /* 0x000000b2b3b47221 */ /* 0x000fe20000010000 */
[-C--:B------:R-:W-:Y:S01]  /*7c30*/  FMUL.FTZ R25, R25, R5.reuse ;  /* 0x0000000519197220 */ /* 0x080fe20000410000 */
[----:B------:R-:W-:Y:S01]  /*7c40*/  FSEL R178, R3, RZ, P1 ;  /* 0x000000ff03b27208 */ /* 0x000fe20000800000 */
[----:B------:R-:W3:Y:S01]  /*7c50*/  MUFU.EX2 R170, R170 ;  /* 0x000000aa00aa7308 */ /* 0x000ee20000000800 */
[----:B------:R-:W-:Y:S01]  /*7c60*/  FADD.FTZ R3, R177, R180 ;  /* 0x000000b4b1037221 */ /* 0x000fe20000010000 */
[-C--:B------:R-:W-:Y:S01]  /*7c70*/  FMUL.FTZ R28, R28, R5.reuse ;  /* 0x000000051c1c7220 */ /* 0x080fe20000410000 */
[----:B------:R-:W-:Y:S01]  /*7c80*/  FMUL.FTZ R29, R29, R5 ;  /* 0x000000051d1d7220 */ /* 0x000fe20000410000 */
[--C-:B------:R-:W-:Y:S01]  /*7c90*/  FFMA.FTZ R11, R11, UR10, -R178.reuse ;  /* 0x0000000a0b0b7c23 */ /* 0x100fe200080108b2 */
[----:B------:R-:W-:Y:S01]  /*7ca0*/  FADD.FTZ R180, R160, R3 ;  /* 0x00000003a0b47221 */ /* 0x000fe20000010000 */
[----:B------:R-:W-:Y:S01]  /*7cb0*/  FSEL R3, R169, RZ, P1 ;  /* 0x000000ffa9037208 */ /* 0x000fe20000800000 */
[--C-:B------:R-:W-:Y:S01]  /*7cc0*/  FFMA.FTZ R12, R12, UR10, -R178.reuse ;  /* 0x0000000a0c0c7c23 */ /* 0x100fe200080108b2 */
[----:B------:R-:W-:Y:S01]  /*7cd0*/  FFMA.FTZ R13, R13, UR10, -R178 ;  /* 0x0000000a0d0d7c23 */ /* 0x000fe200080108b2 */
[----:B------:R-:W-:Y:S01]  /*7ce0*/  FADD.FTZ R181, R161, R180 ;  /* 0x000000b4a1b57221 */ /* 0x000fe20000010000 */
[----:B------:R-:W-:Y:S01]  /*7cf0*/  MUFU.EX2 R11, R11 ;  /* 0x0000000b000b7308 */ /* 0x000fe20000000800 */
[----:B------:R-:W-:Y:S01]  /*7d00*/  FADD.FTZ R3, -R3, R6 ;  /* 0x0000000603037221 */ /* 0x000fe20000010100 */
[--C-:B------:R-:W-:Y:S01]  /*7d10*/  FFMA.FTZ R14, R14, UR10, -R178.reuse ;  /* 0x0000000a0e0e7c23 */ /* 0x100fe200080108b2 */
[----:B------:R-:W-:Y:S01]  /*7d20*/  FADD.FTZ R6, R162, R181 ;  /* 0x000000b5a2067221 */ /* 0x000fe20000010000 */
[--C-:B------:R-:W-:Y:S01]  /*7d30*/  FFMA.FTZ R182, R155, UR10, -R178.reuse ;  /* 0x0000000a9bb67c23 */ /* 0x100fe200080108b2 */
[----:B------:R-:W-:Y:S01]  /*7d40*/  FMUL.FTZ R3, R3, UR10 ;  /* 0x0000000a03037c20 */ /* 0x000fe20008410000 */
[----:B------:R-:W-:Y:S01]  /*7d50*/  FFMA.FTZ R15, R15, UR10, -R178 ;  /* 0x0000000a0f0f7c23 */ /* 0x000fe200080108b2 */
[----:B------:R-:W-:Y:S01]  /*7d60*/  FADD.FTZ R181, R163, R6 ;  /* 0x00000006a3b57221 */ /* 0x000fe20000010000 */
[----:B------:R-:W-:Y:S01]  /*7d70*/  MUFU.EX2 R12, R12 ;  /* 0x0000000c000c7308 */ /* 0x000fe20000000800 */
[--C-:B------:R-:W-:Y:S01]  /*7d80*/  FFMA.FTZ R20, R20, UR10, -R178.reuse ;  /* 0x0000000a14147c23 */ /* 0x100fe200080108b2 */
[--C-:B------:R-:W-:Y:S01]  /*7d90*/  FFMA.FTZ R21, R21, UR10, -R178.reuse ;  /* 0x0000000a15157c23 */ /* 0x100fe200080108b2 */
[----:B------:R-:W-:Y:S01]  /*7da0*/  FADD.FTZ R180, R164, R181 ;  /* 0x000000b5a4b47221 */ /* 0x000fe20000010000 */
[--C-:B------:R-:W-:Y:S01]  /*7db0*/  FFMA.FTZ R192, R158, UR10, -R178.reuse ;  /* 0x0000000a9ec07c23 */ /* 0x100fe200080108b2 */
[----:B------:R-:W-:Y:S01]  /*7dc0*/  F2FP.F16.F32.PACK_AB R158, R164, R163 ;  /* 0x000000a3a49e723e */ /* 0x000fe200000000ff */
[----:B------:R-:W-:Y:S01]  /*7dd0*/  FFMA.FTZ R153, R153, UR10, -R178 ;  /* 0x0000000a99997c23 */ /* 0x000fe200080108b2 */
[----:B------:R-:W-:Y:S01]  /*7de0*/  FADD.FTZ R183, R165, R180 ;  /* 0x000000b4a5b77221 */ /* 0x000fe20000010000 */
[----:B------:R-:W4:Y:S01]  /*7df0*/  MUFU.EX2 R6, R3 ;  /* 0x0000000300067308 */ /* 0x000f220000000800 */
[--C-:B------:R-:W-:Y:S01]  /*7e00*/  FFMA.FTZ R180, R152, UR10, -R178.reuse ;  /* 0x0000000a98b47c23 */ /* 0x100fe200080108b2 */
[--C-:B------:R-:W-:Y:S01]  /*7e10*/  FFMA.FTZ R181, R154, UR10, -R178.reuse ;  /* 0x0000000a9ab57c23 */ /* 0x100fe200080108b2 */
[----:B--2---:R-:W-:Y:S01]  /*7e20*/  FADD.FTZ R152, R166, R183 ;  /* 0x000000b7a6987221 */ /* 0x004fe20000010000 */
[--C-:B------:R-:W-:Y:S01]  /*7e30*/  FFMA.FTZ R183, R156, UR10, -R178.reuse ;  /* 0x0000000a9cb77c23 */ /* 0x100fe200080108b2 */
[----:B------:R-:W-:Y:S01]  /*7e40*/  FFMA.FTZ R157, R157, UR10, -R178 ;  /* 0x0000000a9d9d7c23 */ /* 0x000fe200080108b2 */
[----:B------:R-:W-:Y:S01]  /*7e50*/  F2FP.F16.F32.PACK_AB R154, R160, R177 ;  /* 0x000000b1a09a723e */ /* 0x000fe200000000ff */
[----:B0-----:R-:W-:Y:S01]  /*7e60*/  FADD.FTZ R193, R167, R152 ;  /* 0x00000098a7c17221 */ /* 0x001fe20000010000 */
[----:B------:R4:W0:Y:S01]  /*7e70*/  MUFU.EX2 R155, R13 ;  /* 0x0000000d009b7308 */ /* 0x0008220000000800 */
[----:B------:R-:W-:Y:S01]  /*7e80*/  F2FP.F16.F32.PACK_AB R152, R179, R10 ;  /* 0x0000000ab398723e */ /* 0x000fe200000000ff */
[--C-:B------:R-:W-:Y:S01]  /*7e90*/  FFMA.FTZ R174, R174, UR10, -R178.reuse ;  /* 0x0000000aaeae7c23 */ /* 0x100fe200080108b2 */
[----:B------:R-:W-:Y:S01]  /*7ea0*/  FADD.FTZ R193, R176, R193 ;  /* 0x000000c1b0c17221 */ /* 0x000fe20000010000 */
[----:B------:R-:W-:Y:S01]  /*7eb0*/  F2FP.F16.F32.PACK_AB R160, R166, R165 ;  /* 0x000000a5a6a0723e */ /* 0x000fe200000000ff */
[----:B------:R-:W-:Y:S01]  /*7ec0*/  FFMA.FTZ R159, R159, UR10, -R178 ;  /* 0x0000000a9f9f7c23 */ /* 0x000fe200080108b2 */
[-C--:B------:R-:W-:Y:S01]  /*7ed0*/  FMUL.FTZ R32, R32, R5.reuse ;  /* 0x0000000520207220 */ /* 0x080fe20000410000 */
[----:B---3--:R-:W-:Y:S01]  /*7ee0*/  FADD.FTZ R156, R170, R193 ;  /* 0x000000c1aa9c7221 */ /* 0x008fe20000010000 */
[----:B------:R-:W2:Y:S01]  /*7ef0*/  MUFU.EX2 R171, R171 ;  /* 0x000000ab00ab7308 */ /* 0x000ea20000000800 */
[----:B----4-:R-:W-:Y:S01]  /*7f00*/  FFMA.FTZ R13, R6, R4, R11 ;  /* 0x00000004060d7223 */ /* 0x010fe2000001000b */
[----:B------:R3:W-:Y:S01]  /*7f10*/  @!P0 STS [R175+0x28820], R6 ;  /* 0x02882006af008388 */ /* 0x0007e20000000800 */
[-C--:B------:R-:W-:Y:S01]  /*7f20*/  FMUL.FTZ R33, R33, R5.reuse ;  /* 0x0000000521217220 */ /* 0x080fe20000410000 */
[-C--:B------:R-:W-:Y:S01]  /*7f30*/  FMUL.FTZ R36, R36, R5.reuse ;  /* 0x0000000524247220 */ /* 0x080fe20000410000 */
[----:B------:R-:W-:Y:S01]  /*7f40*/  FADD.FTZ R4, R12, R13 ;  /* 0x0000000d0c047221 */ /* 0x000fe20000010000 */
[-C--:B------:R-:W-:Y:S01]  /*7f50*/  FMUL.FTZ R37, R37, R5.reuse ;  /* 0x0000000525257220 */ /* 0x080fe20000410000 */
[-C--:B------:R-:W-:Y:S01]  /*7f60*/  FMUL.FTZ R40, R40, R5.reuse ;  /* 0x0000000528287220 */ /* 0x080fe20000410000 */
[----:B------:R-:W4:Y:S01]  /*7f70*/  MUFU.EX2 R14, R14 ;  /* 0x0000000e000e7308 */ /* 0x000f220000000800 */
        /* <DEDUP_REMOVED lines=10> */
[----:B------:R-:W-:Y:S01]  /*8020*/  FMUL.FTZ R53, R53, R5 ;  /* 0x0000000535357220 */ /* 0x000fe20000410000 */
[----:B------:R-:W-:Y:S01]  /*8030*/  F2FP.F16.F32.PACK_AB R156, R162, R161 ;  /* 0x000000a1a29c723e */ /* 0x000fe200000000ff */
[----:B------:R-:W-:Y:S01]  /*8040*/  FMUL.FTZ R56, R56, R5 ;  /* 0x0000000538387220 */ /* 0x000fe20000410000 */
[----:B------:R-:W-:Y:S01]  /*8050*/  F2FP.F16.F32.PACK_AB R162, R176, R167 ;  /* 0x000000a7b0a2723e */ /* 0x000fe200000000ff */
[----:B------:R-:W-:Y:S01]  /*8060*/  FMUL.FTZ R57, R57, R5 ;  /* 0x0000000539397220 */ /* 0x000fe20000410000 */
[----:B------:R-:W2:Y:S01]  /*8070*/  MUFU.EX2 R15, R15 ;  /* 0x0000000f000f7308 */ /* 0x000ea20000000800 */
[C---:B----4-:R-:W-:Y:S01]  /*8080*/  FADD.FTZ R170, R14.reuse, R13 ;  /* 0x0000000d0eaa7221 */ /* 0x050fe20000010000 */
[----:B------:R-:W-:Y:S01]  /*8090*/  F2FP.F16.F32.PACK_AB R155, R14, R155 ;  /* 0x0000009b0e9b723e */ /* 0x000fe200000000ff */
[-C--:B------:R-:W-:Y:S01]  /*80a0*/  FMUL.FTZ R60, R60, R5.reuse ;  /* 0x000000053c3c7220 */ /* 0x080fe20000410000 */
[-C--:B------:R-:W-:Y:S01]  /*80b0*/  FMUL.FTZ R61, R61, R5.reuse ;  /* 0x000000053d3d7220 */ /* 0x080fe20000410000 */
[-C--:B------:R-:W-:Y:S01]  /*80c0*/  FMUL.FTZ R64, R64, R5.reuse ;  /* 0x0000000540407220 */ /* 0x080fe20000410000 */
        /* <DEDUP_REMOVED lines=19> */
[----:B----4-:R-:W-:Y:S01]  /*8200*/  FADD.FTZ R3, R173, R10 ;  /* 0x0000000aad037221 */ /* 0x010fe20000010000 */
[-C--:B------:R-:W-:Y:S01]  /*8210*/  FMUL.FTZ R93, R93, R5.reuse ;  /* 0x000000055d5d7220 */ /* 0x080fe20000410000 */
        /* <DEDUP_REMOVED lines=22> */
[----:B----4-:R-:W-:Y:S01]  /*8380*/  FADD.FTZ R170, R180, R13 ;  /* 0x0000000db4aa7221 */ /* 0x010fe20000010000 */
[----:B0-----:R-:W-:Y:S01]  /*8390*/  F2FP.F16.F32.PACK_AB R153, R12, R11 ;  /* 0x0000000b0c99723e */ /* 0x001fe200000000ff */
[----:B------:R-:W-:Y:S01]  /*83a0*/  BAR.SYNC.DEFER_BLOCKING 0xf, 0x100 ;  /* 0x03c4000000007b1d */ /* 0x000fe20000010000 */
[-C--:B------:R-:W-:Y:S01]  /*83b0*/  FMUL.FTZ R129, R129, R5.reuse ;  /* 0x0000000581817220 */ /* 0x080fe20000410000 */
[-C--:B------:R-:W-:Y:S01]  /*83c0*/  FMUL.FTZ R132, R132, R5.reuse ;  /* 0x0000000584847220 */ /* 0x080fe20000410000 */
[-C--:B------:R-:W-:Y:S01]  /*83d0*/  FMUL.FTZ R133, R133, R5.reuse ;  /* 0x0000000585857220 */ /* 0x080fe20000410000 */
[-C--:B------:R-:W-:Y:S01]  /*83e0*/  FMUL.FTZ R136, R136, R5.reuse ;  /* 0x0000000588887220 */ /* 0x080fe20000410000 */
[-C--:B------:R-:W-:Y:S01]  /*83f0*/  FMUL.FTZ R137, R137, R5.reuse ;  /* 0x0000000589897220 */ /* 0x080fe20000410000 */
[----:B------:R-:W0:Y:S01]  /*8400*/  MUFU.EX2 R163, R182 ;  /* 0x000000b600a37308 */ /* 0x000e220000000800 */
[----:B-----5:R-:W-:Y:S01]  /*8410*/  FADD.FTZ R13, R161, R170 ;  /* 0x000000aaa10d7221 */ /* 0x020fe20000010000 */
[-C--:B------:R-:W-:Y:S01]  /*8420*/  FMUL.FTZ R140, R140, R5.reuse ;  /* 0x000000058c8c7220 */ /* 0x080fe20000410000 */
[-C--:B------:R-:W-:Y:S01]  /*8430*/  FMUL.FTZ R141, R141, R5.reuse ;  /* 0x000000058d8d7220 */ /* 0x080fe20000410000 */
[-C--:B------:R-:W-:Y:S01]  /*8440*/  FMUL.FTZ R144, R144, R5.reuse ;  /* 0x0000000590907220 */ /* 0x080fe20000410000 */
[-C--:B------:R-:W-:Y:S01]  /*8450*/  FMUL.FTZ R145, R145, R5.reuse ;  /* 0x0000000591917220 */ /* 0x080fe20000410000 */
[-C--:B------:R-:W-:Y:S01]  /*8460*/  FMUL.FTZ R148, R148, R5.reuse ;  /* 0x0000000594947220 */ /* 0x080fe20000410000 */
[----:B------:R-:W-:Y:S01]  /*8470*/  FMUL.FTZ R149, R149, R5 ;  /* 0x0000000595957220 */ /* 0x000fe20000410000 */
[----:B------:R-:W4:Y:S01]  /*8480*/  MUFU.EX2 R4, R183 ;  /* 0x000000b700047308 */ /* 0x000f220000000800 */
[C---:B--2---:R-:W-:Y:S01]  /*8490*/  FADD.FTZ R170, R10.reuse, R13 ;  /* 0x0000000d0aaa7221 */ /* 0x044fe20000010000 */
[----:B------:R-:W-:Y:S01]  /*84a0*/  F2FP.F16.F32.PACK_AB R161, R10, R161 ;  /* 0x000000a10aa1723e */ /* 0x000fe200000000ff */
[----:B------:R-:W-:Y:S01]  /*84b0*/  FMUL.FTZ R26, R26, R6 ;  /* 0x000000061a1a7220 */ /* 0x000fe20000410000 */
[----:B------:R-:W-:Y:S01]  /*84c0*/  F2FP.F16.F32.PACK_AB R166, R173, R172 ;  /* 0x000000acada6723e */ /* 0x000fe200000000ff */
[-C--:B------:R-:W-:Y:S01]  /*84d0*/  FMUL.FTZ R27, R27, R6.reuse ;  /* 0x000000061b1b7220 */ /* 0x080fe20000410000 */
[-C--:B------:R-:W-:Y:S01]  /*84e0*/  FMUL.FTZ R30, R30, R6.reuse ;  /* 0x000000061e1e7220 */ /* 0x080fe20000410000 */
[-C--:B------:R-:W-:Y:S01]  /*84f0*/  FMUL.FTZ R31, R31, R6.reuse ;  /* 0x000000061f1f7220 */ /* 0x080fe20000410000 */
[----:B------:R2:W5:Y:S01]  /*8500*/  MUFU.EX2 R165, R157 ;  /* 0x0000009d00a57308 */ /* 0x0005620000000800 */
[----:B0-----:R-:W-:Y:S01]  /*8510*/  FADD.FTZ R13, R163, R170 ;  /* 0x000000aaa30d7221 */ /* 0x001fe20000010000 */
[----:B------:R3:W-:Y:S01]  /*8520*/  STSM.16.M88.4 [R18+0x26800], R152 ;  /* 0x0268009812007844 */ /* 0x0007e20000000200 */
[-C--:B------:R-:W-:Y:S01]  /*8530*/  FMUL.FTZ R34, R34, R6.reuse ;  /* 0x0000000622227220 */ /* 0x080fe20000410000 */
[-C--:B------:R-:W-:Y:S01]  /*8540*/  FMUL.FTZ R35, R35, R6.reuse ;  /* 0x0000000623237220 */ /* 0x080fe20000410000 */
[-C--:B------:R-:W-:Y:S01]  /*8550*/  FMUL.FTZ R38, R38, R6.reuse ;  /* 0x0000000626267220 */ /* 0x080fe20000410000 */
[-C--:B------:R-:W-:Y:S01]  /*8560*/  FMUL.FTZ R39, R39, R6.reuse ;  /* 0x0000000627277220 */ /* 0x080fe20000410000 */
[-C--:B------:R-:W-:Y:S01]  /*8570*/  FMUL.FTZ R42, R42, R6.reuse ;  /* 0x000000062a2a7220 */ /* 0x080fe20000410000 */
[----:B------:R-:W0:Y:S01]  /*8580*/  MUFU.EX2 R192, R192 ;  /* 0x000000c000c07308 */ /* 0x000e220000000800 */
[----:B----4-:R-:W-:Y:S01]  /*8590*/  FADD.FTZ R170, R4, R13 ;  /* 0x0000000d04aa7221 */ /* 0x010fe20000010000 */
[----:B--2---:R-:W-:Y:S01]  /*85a0*/  F2FP.F16.F32.PACK_AB R157, R20, R15 ;  /* 0x0000000f149d723e */ /* 0x004fe200000000ff */
[-C--:B------:R-:W-:Y:S01]  /*85b0*/  FMUL.FTZ R43, R43, R6.reuse ;  /* 0x000000062b2b7220 */ /* 0x080fe20000410000 */
[----:B------:R-:W-:Y:S01]  /*85c0*/  F2FP.F16.F32.PACK_AB R163, R4, R163 ;  /* 0x000000a304a3723e */ /* 0x000fe200000000ff */
[-C--:B------:R-:W-:Y:S01]  /*85d0*/  FMUL.FTZ R46, R46, R6.reuse ;  /* 0x000000062e2e7220 */ /* 0x080fe20000410000 */
[-C--:B------:R-:W-:Y:S01]  /*85e0*/  FMUL.FTZ R47, R47, R6.reuse ;  /* 0x000000062f2f7220 */ /* 0x080fe20000410000 */
[-C--:B------:R-:W-:Y:S01]  /*85f0*/  FMUL.FTZ R50, R50, R6.reuse ;  /* 0x0000000632327220 */ /* 0x080fe20000410000 */
[----:B------:R2:W1:Y:S01]  /*8600*/  MUFU.EX2 R167, R159 ;  /* 0x0000009f00a77308 */ /* 0x0004620000000800 */
[----:B-----5:R-:W-:Y:S01]  /*8610*/  FADD.FTZ R13, R165, R170 ;  /* 0x000000aaa50d7221 */ /* 0x020fe20000010000 */
        /* <DEDUP_REMOVED lines=8> */
[----:B--2---:R-:W-:Y:S01]  /*86a0*/  F2FP.F16.F32.PACK_AB R159, R180, R21 ;  /* 0x00000015b49f723e */ /* 0x004fe200000000ff */
[-C--:B------:R-:W-:Y:S01]  /*86b0*/  FMUL.FTZ R63, R63, R6.reuse ;  /* 0x000000063f3f7220 */ /* 0x080fe20000410000 */
[----:B------:R-:W-:Y:S01]  /*86c0*/  F2FP.F16.F32.PACK_AB R165, R192, R165 ;  /* 0x000000a5c0a5723e */ /* 0x000fe200000000ff */
[-C--:B------:R-:W-:Y:S01]  /*86d0*/  FMUL.FTZ R66, R66, R6.reuse ;  /* 0x0000000642427220 */ /* 0x080fe20000410000 */
[-C--:B------:R-:W-:Y:S01]  /*86e0*/  FMUL.FTZ R67, R67, R6.reuse ;  /* 0x0000000643437220 */ /* 0x080fe20000410000 */
[----:B------:R3:W-:Y:S01]  /*86f0*/  STSM.16.M88.4 [R19], R156 ;  /* 0x0000009c13007844 */ /* 0x0007e20000000200 */
[-C--:B------:R-:W-:Y:S01]  /*8700*/  FMUL.FTZ R70, R70, R6.reuse ;  /* 0x0000000646467220 */ /* 0x080fe20000410000 */
[----:B-1----:R-:W-:Y:S01]  /*8710*/  FADD.FTZ R5, R167, R12 ;  /* 0x0000000ca7057221 */ /* 0x002fe20000010000 */
[-C--:B------:R-:W-:Y:S01]  /*8720*/  FMUL.FTZ R71, R71, R6.reuse ;  /* 0x0000000647477220 */ /* 0x080fe20000410000 */
[----:B------:R3:W-:Y:S01]  /*8730*/  STSM.16.M88.4 [R23], R160 ;  /* 0x000000a017007844 */ /* 0x0007e20000000200 */
[-C--:B------:R-:W-:Y:S01]  /*8740*/  FMUL.FTZ R74, R74, R6.reuse ;  /* 0x000000064a4a7220 */ /* 0x080fe20000410000 */
[-C--:B------:R-:W-:Y:S01]  /*8750*/  FMUL.FTZ R75, R75, R6.reuse ;  /* 0x000000064b4b7220 */ /* 0x080fe20000410000 */
[-C--:B------:R-:W-:Y:S01]  /*8760*/  FMUL.FTZ R78, R78, R6.reuse ;  /* 0x000000064e4e7220 */ /* 0x080fe20000410000 */
[-C--:B------:R-:W-:Y:S01]  /*8770*/  FMUL.FTZ R79, R79, R6.reuse ;  /* 0x000000064f4f7220 */ /* 0x080fe20000410000 */
[-C--:B------:R-:W-:Y:S01]  /*8780*/  FMUL.FTZ R82, R82, R6.reuse ;  /* 0x0000000652527220 */ /* 0x080fe20000410000 */
[C---:B----4-:R-:W-:Y:S01]  /*8790*/  F2FP.F16.F32.PACK_AB R167, R174.reuse, R167 ;  /* 0x000000a7aea7723e */ /* 0x050fe200000000ff */
[----:B------:R-:W-:Y:S01]  /*87a0*/  FADD.FTZ R4, R174, R5 ;  /* 0x00000005ae047221 */ /* 0x000fe20000010000 */
[-C--:B------:R-:W-:Y:S01]  /*87b0*/  FMUL.FTZ R83, R83, R6.reuse ;  /* 0x0000000653537220 */ /* 0x080fe20000410000 */
[-C--:B------:R-:W-:Y:S01]  /*87c0*/  FMUL.FTZ R86, R86, R6.reuse ;  /* 0x0000000656567220 */ /* 0x080fe20000410000 */
[-C--:B------:R-:W-:Y:S01]  /*87d0*/  FMUL.FTZ R87, R87, R6.reuse ;  /* 0x0000000657577220 */ /* 0x080fe20000410000 */
[----:B------:R3:W-:Y:S01]  /*87e0*/  STSM.16.M88.4 [R22], R164 ;  /* 0x000000a416007844 */ /* 0x0007e20000000200 */
        /* <DEDUP_REMOVED lines=32> */
[----:B---3--:R-:W-:Y:S06]  /*89f0*/  @!P3 BRA `(.L_x_1780) ;  /* 0x000000000004b947 */ /* 0x008fec0003800000 */
[----:B------:R-:W-:Y:S01]  /*8a00*/  BPT.TRAP 0x1 ;  /* 0x000000040000795c */ /* 0x000fe20000300000 */
.L_x_1780:
[----:B------:R0:W1:Y:S01]  /*8a10*/  SYNCS.PHASECHK.TRANS64.TRYWAIT P0, [UR28+0x28c50], R7 ;  /* 0x028c5007ff0075a7 */ /* 0x000062000800015c */
[----:B------:R-:W-:Y:S05]  /*8a20*/  @!P3 BRA `(.L_x_1781) ;  /* 0x000000000004b947 */ /* 0x000fea0003800000 */
[----:B------:R-:W-:Y:S01]  /*8a30*/  BPT.TRAP 0x1 ;  /* 0x000000040000795c */ /* 0x000fe20000300000 */
.L_x_1781:
[----:B-1----:R-:W-:Y:S05]  /*8a40*/  @P0 BRA `(.L_x_1782) ;  /* 0x0000000000080947 */ /* 0x002fea0003800000 */
[----:B------:R-:W1:Y:S02]  /*8a50*/  SYNCS.PHASECHK.TRANS64.TRYWAIT P0, [UR28+0x28c50], R7 ;  /* 0x028c5007ff0075a7 */ /* 0x000e64000800015c */
[----:B-1----:R-:W-:Y:S05]  /*8a60*/  @!P0 BRA `(.L_x_1783) ;  /* 0x000000d800708947 */ /* 0x002fea0003800000 */
.L_x_1782:
[----:B------:R-:W-:Y:S01]  /*8a70*/  ULEA UR15, UR24, UR48, 0xc ;  /* 0x00000030180f7291 */ /* 0x000fe2000f8e603f */
[----:B------:R-:W-:Y:S01]  /*8a80*/  WARPGROUP.ARRIVE ;  /* 0x00000000000079c5 */ /* 0x000fe20000000000 */
[----:B------:R-:W-:Y:S01]  /*8a90*/  UMOV UR7, 0x40000040 ;  /* 0x4000004000077882 */ /* 0x000fe20000000000 */
[----:B------:R-:W-:Y:S01]  /*8aa0*/  ISETP.LT.AND P0, PT, R8, UR50, PT ;  /* 0x0000003208007c0c */ /* 0x000fe2000bf01270 */
[----:B-1----:R-:W-:Y:S01]  /*8ab0*/  @!P4 VIADD R168, R168, 0x28c60 ;  /* 0x00028c60a8a8c836 */ /* 0x002fe20000000000 */
[----:B------:R-:W-:Y:S01]  /*8ac0*/  UIADD3 UR50, UR50, -0x1, URZ ;  /* 0xffffffff32327890 */ /* 0x000fe2000fffe03f */
[----:B------:R-:W-:Y:S01]  /*8ad0*/  IMAD.MOV.U32 R6, RZ, RZ, R169 ;  /* 0x000000ffff067224 */ /* 0x000fe200078e00a9 */
[----:B------:R-:W-:Y:S01]  /*8ae0*/  UMOV UR6, UR15 ;  /* 0x0000000f00067c82 */ /* 0x000fe20008000000 */
[----:B------:R-:W-:Y:S01]  /*8af0*/  UMOV UR36, UR24 ;  /* 0x0000001800247c82 */ /* 0x000fe20008000000 */
[----:B------:R-:W-:Y:S01]  /*8b00*/  HGMMA.64x256x16.F32 R24, R152, gdesc[UR4].tnspB, R24, gsb0 ;  /* 0x43e0000498187df0 */ /* 0x000fe20008000818 */
[----:B------:R-:W-:Y:S01]  /*8b10*/  UIADD3 UR6, UR15, 0x80, URZ ;  /* 0x000000800f067890 */ /* 0x000fe2000fffe03f */
[----:B------:R-:W-:Y:S01]  /*8b20*/  @!P4 PRMT R168, RZ, 0x654, R168 ;  /* 0x00000654ffa8c816 */ /* 0x000fe200000000a8 */
[----:B------:R-:W-:Y:S01]  /*8b30*/  UMOV UR7, 0x40000040 ;  /* 0x4000004000077882 */ /* 0x000fe20000000000 */
[----:B------:R-:W-:Y:S01]  /*8b40*/  IMAD.MOV.U32 R5, RZ, RZ, R9 ;  /* 0x000000ffff057224 */ /* 0x000fe200078e0009 */
[----:B------:R-:W-:-:S02]  /*8b50*/  WARPGROUP.DEPBAR.LE gsb0, 0x0 ;  /* 0x00008000000079c5 */ /* 0x000fc40000010000 */
        /* <DEDUP_REMOVED lines=26> */
[----:B------:R-:W-:Y:S01]  /*8d00*/  IMAD.MOV.U32 R6, RZ, RZ, R169 ;  /* 0x000000ffff067224 */ /* 0x000fe200078e00a9 */
[----:B------:R-:W-:Y:S01]  /*8d10*/  UMOV UR36, UR24 ;  /* 0x0000001800247c82 */ /* 0x000fe20008000000 */
[----:B------:R-:W-:-:S07]  /*8d20*/  IMAD.MOV.U32 R5, RZ, RZ, R9 ;  /* 0x000000ffff057224 */ /* 0x000fce00078e0009 */
.L_x_1767:
[----:B0-----:R-:W0:Y:S01]  /*8d30*/  LDC R7, c[0x0][0x448] ;  /* 0x00011200ff077b82 */ /* 0x001e220000000800 */
[----:B------:R-:W-:Y:S02]  /*8d40*/  UIADD3 UR6, UR40, 0x3f, URZ ;  /* 0x0000003f28067890 */ /* 0x000fe4000fffe03f */
[----:B------:R-:W-:-:S04]  /*8d50*/  UIADD3 UR14, -UR14, 0x1, URZ ;  /* 0x000000010e0e7890 */ /* 0x000fc8000fffe13f */
[----:B------:R-:W-:Y:S01]  /*8d60*/  UIMAD UR14, UR49, UR11, UR14 ;  /* 0x0000000b310e72a4 */ /* 0x000fe2000f8e020e */
[----:B------:R-:W2:Y:S01]  /*8d70*/  LDC R12, c[0x0][0x9e4] ;  /* 0x00027900ff0c7b82 */ /* 0x000ea20000000800 */
[----:B0-----:R-:W-:Y:S02]  /*8d80*/  ISETP.NE.AND P5, PT, R7, 0x1, PT ;  /* 0x000000010700780c */ /* 0x001fe40003fa5270 */
[----:B--2---:R-:W-:-:S11]  /*8d90*/  ISETP.GE.AND P6, PT, R12, 0x1, PT ;  /* 0x000000010c00780c */ /* 0x004fd60003fc6270 */
[----:B------:R-:W0:Y:S08]  /*8da0*/  @P5 LDC R7, c[0x0][0x44c] ;  /* 0x00011300ff075b82 */ /* 0x000e300000000800 */
[----:B------:R-:W2:Y:S01]  /*8db0*/  @P5 LDC R9, c[0x0][0x450] ;  /* 0x00011400ff095b82 */ /* 0x000ea20000000800 */
[----:B0-----:R-:W-:-:S04]  /*8dc0*/  @P5 IMAD.HI.U32 R8, R7, UR6, RZ ;  /* 0x0000000607085c27 */ /* 0x001fc8000f8e00ff */
[----:B------:R-:W-:Y:S01]  /*8dd0*/  IMAD.U32 R7, RZ, RZ, UR6 ;  /* 0x00000006ff077e24 */ /* 0x000fe2000f8e00ff */
[----:B------:R-:W-:Y:S01]  /*8de0*/  ULDC UR6, c[0x0][0x9dc] ;  /* 0x0002770000067ab9 */ /* 0x000fe20000000800 */
[----:B--2---:R-:W-:-:S05]  /*8df0*/  @P5 SHF.R.U32.HI R7, RZ, R9, R8 ;  /* 0x00000009ff075219 */ /* 0x004fca0000011608 */
[----:B------:R-:W-:-:S04]  /*8e00*/  VIADD R7, R7, UR14 ;  /* 0x0000000e07077c36 */ /* 0x000fc80008000000 */
        /* <DEDUP_REMOVED lines=11> */
.L_x_1786:
[----:B------:R-:W-:-:S13]  /*8ec0*/  ISETP.NE.AND P0, PT, R12, 0x1, PT ;  /* 0x000000010c00780c */ /* 0x000fda0003f05270 */
[----:B------:R-:W0:Y:S02]  /*8ed0*/  @P0 LDC.64 R10, c[0x0][0x9e8] ;  /* 0x00027a00ff0a0b82 */ /* 0x000e240000000a00 */
[----:B0-----:R-:W-:-:S05]  /*8ee0*/  @P0 IMAD.HI.U32 R10, R7, R10, RZ ;  /* 0x0000000a070a0227 */ /* 0x001fca00078e00ff */
[----:B------:R-:W-:-:S07]  /*8ef0*/  @P0 SHF.R.U32.HI R7, RZ, R11, R10 ;  /* 0x0000000bff070219 */ /* 0x000fce000001160a */
.L_x_1787:
[----:B------:R-:W-:-:S05]  /*8f00*/  IMAD R7, R7, R12, RZ ;  /* 0x0000000c07077224 */ /* 0x000fca00078e02ff */
[----:B------:R-:W-:-:S07]  /*8f10*/  VIMNMX R8, R8, R7, !PT ;  /* 0x0000000708087248 */ /* 0x000fce0007fe0100 */
.L_x_1785:
[----:B------:R-:W-:-:S05]  /*8f20*/  VIADD R8, R8, 0x3f ;  /* 0x0000003f08087836 */ /* 0x000fca0000000000 */
[----:B------:R-:W-:-:S04]  /*8f30*/  SHF.R.S32.HI R7, RZ, 0x1f, R8 ;  /* 0x0000001fff077819 */ /* 0x000fc80000011408 */
[----:B------:R-:W-:-:S04]  /*8f40*/  LEA.HI R7, R7, R8, RZ, 0x6 ;  /* 0x0000000807077211 */ /* 0x000fc800078f30ff */
[----:B------:R-:W-:-:S04]  /*8f50*/  SHF.R.S32.HI R7, RZ, 0x6, R7 ;  /* 0x00000006ff077819 */ /* 0x000fc80000011407 */
[----:B------:R-:W-:-:S04]  /*8f60*/  VIMNMX R7, R186, R7, !PT ;  /* 0x00000007ba077248 */ /* 0x000fc80007fe0100 */
[----:B------:R-:W-:-:S13]  /*8f70*/  ISETP.LE.AND P0, PT, R7, UR50, PT ;  /* 0x0000003207007c0c */ /* 0x000fda000bf03270 */
[----:B------:R-:W-:Y:S05]  /*8f80*/  @!P0 BRA `(.L_x_1788) ;  /* 0x0000001c003c8947 */ /* 0x000fea0003800000 */
[----:B------:R-:W-:Y:S01]  /*8f90*/  IMAD.MOV.U32 R9, RZ, RZ, R6 ;  /* 0x000000ffff097224 */ /* 0x000fe200078e0006 */
[----:B------:R-:W-:Y:S01]  /*8fa0*/  UMOV UR23, UR36 ;  /* 0x0000002400177c82 */ /* 0x000fe20008000000 */
[----:B------:R-:W-:Y:S01]  /*8fb0*/  IMAD.MOV.U32 R14, RZ, RZ, R5 ;  /* 0x000000ffff0e7224 */ /* 0x000fe200078e0005 */
[----:B------:R-:W-:Y:S01]  /*8fc0*/  ULDC UR24, c[0x0][0x9d8] ;  /* 0x0002760000187ab9 */ /* 0x000fe20000000800 */
[----:B------:R-:W-:-:S05]  /*8fd0*/  ULDC UR22, c[0x0][0x988] ;  /* 0x0002620000167ab9 */ /* 0x000fca0000000800 */
.L_x_1797:
[----:B------:R-:W-:Y:S01]  /*8fe0*/  UIADD3 UR36, UR23, 0x1, URZ ;  /* 0x0000000117247890 */ /* 0x000fe2000fffe03f */
[----:B------:R-:W-:Y:S01]  /*8ff0*/  IMAD.U32 R6, RZ, RZ, UR50 ;  /* 0x00000032ff067e24 */ /* 0x000fe2000f8e00ff */
[----:B------:R-:W-:Y:S02]  /*9000*/  UIADD3 UR21, UR50, -0x1, URZ ;  /* 0xffffffff32157890 */ /* 0x000fe4000fffe03f */
[----:B------:R-:W-:Y:S02]  /*9010*/  UISETP.NE.AND UP0, UPT, UR36, 0x2, UPT ;  /* 0x000000022400788c */ /* 0x000fe4000bf05270 */
[----:B------:R-:W-:Y:S02]  /*9020*/  ISETP.GT.AND P0, PT, R6, R7, PT ;  /* 0x000000070600720c */ /* 0x000fe40003f04270 */
[----:B------:R-:W-:Y:S02]  /*9030*/  USEL UR6, URZ, 0x1, UP0 ;  /* 0x000000013f067887 */ /* 0x000fe40008000000 */
[----:B------:R-:W-:-:S02]  /*9040*/  USEL UR36, UR36, URZ, UP0 ;  /* 0x0000003f24247287 */ /* 0x000fc40008000000 */
[----:B------:R-:W-:Y:S01]  /*9050*/  ULOP3.LUT UR37, UR37, UR6, URZ, 0x3c, !UPT ;  /* 0x0000000625257292 */ /* 0x000fe2000f8e3c3f */
[----:B------:R-:W-:Y:S01]  /*9060*/  UMOV UR50, UR21 ;  /* 0x0000001500327c82 */ /* 0x000fe20008000000 */
[----:B0123--:R-:W-:Y:S10]  /*9070*/  @!P3 BRA `(.L_x_1789) ;  /* 0x000000000004b947 */ /* 0x00fff40003800000 */
[----:B------:R-:W-:Y:S01]  /*9080*/  BPT.TRAP 0x1 ;  /* 0x000000040000795c */ /* 0x000fe20000300000 */
.L_x_1789:
[----:B------:R-:W-:Y:S01]  /*9090*/  ULEA UR25, UR36, UR43, 0x3 ;  /* 0x0000002b24197291 */ /* 0x000fe2000f8e183f */
[----:B------:R-:W-:-:S05]  /*90a0*/  IMAD.U32 R8, RZ, RZ, UR37 ;  /* 0x00000025ff087e24 */ /* 0x000fca000f8e00ff */
[----:B------:R-:W-:-:S04]  /*90b0*/  SHF.L.U32 R8, R8, 0x1f, RZ ;  /* 0x0000001f08087819 */ /* 0x000fc800000006ff */
[----:B------:R0:W2:Y:S01]  /*90c0*/  SYNCS.PHASECHK.TRANS64.TRYWAIT P1, [UR25+0x28c30], R8 ;  /* 0x028c3008ff0075a7 */ /* 0x0000a20008020159 */
[----:B------:R-:W-:Y:S05]  /*90d0*/  @!P3 BRA `(.L_x_1790) ;  /* 0x000000000004b947 */ /* 0x000fea0003800000 */
[----:B------:R-:W-:Y:S01]  /*90e0*/  BPT.TRAP 0x1 ;  /* 0x000000040000795c */ /* 0x000fe20000300000 */
.L_x_1790:
[----:B--2---:R-:W-:Y:S05]  /*90f0*/  @P1 BRA `(.L_x_1791) ;  /* 0x0000000000081947 */ /* 0x004fea0003800000 */
[----:B------:R-:W2:Y:S02]  /*9100*/  SYNCS.PHASECHK.TRANS64.TRYWAIT P1, [UR25+0x28c30], R8 ;  /* 0x028c3008ff0075a7 */ /* 0x000ea40008020159 */
[----:B--2---:R-:W-:Y:S05]  /*9110*/  @!P1 BRA `(.L_x_1792) ;  /* 0x000000d000d89947 */ /* 0x004fea0003800000 */
.L_x_1791:
[----:B------:R-:W-:Y:S01]  /*9120*/  R2UR UR18, R0 ;  /* 0x00000000001272ca */ /* 0x000fe200000e0000 */
[----:B-1----:R-:W-:Y:S01]  /*9130*/  WARPGROUP.ARRIVE ;  /* 0x00000000000079c5 */ /* 0x002fe20000000000 */
[----:B------:R-:W-:Y:S01]  /*9140*/  UMOV UR19, 0x40000040 ;  /* 0x4000004000137882 */ /* 0x000fe20000000000 */
[----:B------:R-:W-:Y:S01]  /*9150*/  UMOV UR7, 0x40000040 ;  /* 0x4000004000077882 */ /* 0x000fe20000000000 */
[----:B------:R-:W-:Y:S01]  /*9160*/  UMOV UR11, 0x40000040 ;  /* 0x40000040000b7882 */ /* 0x000fe20000000000 */
[----:B------:R-:W-:-:S08]  /*9170*/  UMOV UR15, 0x40000040 ;  /* 0x40000040000f7882 */ /* 0x000fd00000000000 */
[----:B------:R-:W-:-:S04]  /*9180*/  ULEA UR18, UR36, UR18, 0x9 ;  /* 0x0000001224127291 */ /* 0x000fc8000f8e483f */
[----:B------:R-:W-:Y:S02]  /*9190*/  UIADD3 UR6, UR18, 0x2, URZ ;  /* 0x0000000212067890 */ /* 0x000fe4000fffe03f */
[----:B------:R-:W-:Y:S02]  /*91a0*/  UIADD3 UR10, UR18, 0x4, URZ ;  /* 0x00000004120a7890 */ /* 0x000fe4000fffe03f */
[----:B------:R-:W-:Y:S02]  /*91b0*/  UIADD3 UR14, UR18, 0x6, URZ ;  /* 0x00000006120e7890 */ /* 0x000fe4000fffe03f */
[----:B------:R-:W-:Y:S03]  /*91c0*/  HGMMA.64x64x16.F32 R152, gdesc[UR16], RZ, !UPT, gsb0 ;  /* 0x00e00000109879f0 */ /* 0x000fe6000c0008ff */
[----:B------:R-:W-:Y:S02]  /*91d0*/  WARPGROUP.DEPBAR.LE gsb0, 0x0 ;  /* 0x00008000000079c5 */ /* 0x000fe40000010000 */
[----:B------:R-:W-:-:S06]  /*91e0*/  WARPGROUP.ARRIVE ;  /* 0x00000000000079c5 */ /* 0x000fcc0000000000 */
[----:B------:R-:W-:Y:S03]  /*91f0*/  HGMMA.64x64x16.F32 R152, gdesc[UR4], R152, gsb0 ;  /* 0x00e00000049879f0 */ /* 0x000fe60008000898 */
[----:B------:R-:W-:Y:S02]  /*9200*/  WARPGROUP.DEPBAR.LE gsb0, 0x0 ;  /* 0x00008000000079c5 */ /* 0x000fe40000010000 */
[----:B------:R-:W-:-:S06]  /*9210*/  WARPGROUP.ARRIVE ;  /* 0x00000000000079c5 */ /* 0x000fcc0000000000 */
[----:B------:R-:W-:Y:S01]  /*9220*/  HGMMA.64x64x16.F32 R152, gdesc[UR8], R152, gsb0 ;  /* 0x00e00000089879f0 */ /* 0x000fe20008000898 */
[----:B------:R-:W-:Y:S02]  /*9230*/  UMOV UR10, UR22 ;  /* 0x00000016000a7c82 */ /* 0x000fe40008000000 */
        /* <DEDUP_REMOVED lines=35> */
[----:B-1----:R-:W-:-:S07]  /*9470*/  FMNMX.FTZ R5, R6, R5, !PT ;  /* 0x0000000506057209 */ /* 0x002fce0007810000 */
[----:B------:R-:W1:Y:S01]  /*9480*/  MUFU.TANH R152, R152 ;  /* 0x0000009800987308 */ /* 0x000e620000002400 */
[----:B---3--:R-:W-:-:S07]  /*9490*/  FMNMX.FTZ R156, R20, R5, !PT ;  /* 0x00000005149c7209 */ /* 0x008fce0007810000 */
[----:B------:R-:W3:Y:S01]  /*94a0*/  MUFU.TANH R154, R154 ;  /* 0x0000009a009a7308 */ /* 0x000ee20000002400 */
[----:B--2---:R-:W-:-:S07]  /*94b0*/  FMNMX.FTZ R5, R21, R156, !PT ;  /* 0x0000009c15057209 */ /* 0x004fce0007810000 */
        /* <DEDUP_REMOVED lines=17> */
[----:B--2---:R-:W-:Y:S01]  /*95d0*/  FMNMX.FTZ R162, R165, R156, !PT ;  /* 0x0000009ca5a27209 */ /* 0x004fe20007810000 */
[----:B------:R-:W-:Y:S01]  /*95e0*/  FMUL.FTZ R156, R163, UR24 ;  /* 0x00000018a39c7c20 */ /* 0x000fe20008410000 */
[----:B------:R-:W-:Y:S01]  /*95f0*/  FMUL.FTZ R163, R170, UR24 ;  /* 0x00000018aaa37c20 */ /* 0x000fe20008410000 */
[----:B------:R-:W-:-:S04]  /*9600*/  FMUL.FTZ R170, R174, UR24 ;  /* 0x00000018aeaa7c20 */ /* 0x000fc80008410000 */
[----:B------:R-:W2:Y:S01]  /*9610*/  MUFU.TANH R168, R168 ;  /* 0x000000a800a87308 */ /* 0x000ea20000002400 */
[----:B-1----:R-:W-:Y:S01]  /*9620*/  FMNMX.FTZ R5, R169, R162, !PT ;  /* 0x000000a2a9057209 */ /* 0x002fe20007810000 */
[----:B------:R-:W-:Y:S01]  /*9630*/  FMUL.FTZ R162, R167, UR24 ;  /* 0x00000018a7a27c20 */ /* 0x000fe20008410000 */
[----:B------:R-:W-:-:S05]  /*9640*/  FMUL.FTZ R167, R179, UR24 ;  /* 0x00000018b3a77c20 */ /* 0x000fca0008410000 */
[----:B------:R-:W1:Y:S01]  /*9650*/  MUFU.TANH R10, R10 ;  /* 0x0000000a000a7308 */ /* 0x000e620000002400 */
[----:B---3--:R-:W-:-:S07]  /*9660*/  FMNMX.FTZ R5, R172, R5, !PT ;  /* 0x00000005ac057209 */ /* 0x008fce0007810000 */
[----:B------:R-:W3:Y:S01]  /*9670*/  MUFU.TANH R11, R11 ;  /* 0x0000000b000b7308 */ /* 0x000ee20000002400 */
[----:B--2---:R-:W-:-:S05]  /*9680*/  FMNMX.FTZ R5, R168, R5, !PT ;  /* 0x00000005a8057209 */ /* 0x004fca0007810000 */
[----:B------:R-:W2:Y:S02]  /*9690*/  SHFL.BFLY PT, R176, R5, 0x2, 0x1f ;  /* 0x0c401f0005b07f89 */ /* 0x000ea400000e0000 */
[----:B------:R-:W4:Y:S01]  /*96a0*/  MUFU.TANH R12, R12 ;  /* 0x0000000c000c7308 */ /* 0x000f220000002400 */
[----:B-1----:R-:W-:-:S07]  /*96b0*/  FMNMX.FTZ R174, R10, R9, !PT ;  /* 0x000000090aae7209 */ /* 0x002fce0007810000 */
[----:B------:R-:W1:Y:S08]  /*96c0*/  MUFU.TANH R13, R13 ;  /* 0x0000000d000d7308 */ /* 0x000e700000002400 */
        /* <DEDUP_REMOVED lines=8> */
[----:B-1----:R-:W-:-:S04]  /*9750*/  FMNMX.FTZ R176, R13, R176, !PT ;  /* 0x000000b00db07209 */ /* 0x002fc80007810000 */
[----:B-----5:R-:W-:-:S03]  /*9760*/  FMNMX.FTZ R177, R153, R176, !PT ;  /* 0x000000b099b17209 */ /* 0x020fc60007810000 */
[----:B------:R-:W1:Y:S01]  /*9770*/  MUFU.TANH R162, R162 ;  /* 0x000000a200a27308 */ /* 0x000e620000002400 */
[----:B--2---:R-:W-:-:S07]  /*9780*/  FMNMX.FTZ R176, R156, R177, !PT ;  /* 0x000000b19cb07209 */ /* 0x004fce0007810000 */
[----:B------:R-:W2:Y:S01]  /*9790*/  MUFU.TANH R163, R163 ;  /* 0x000000a300a37308 */ /* 0x000ea20000002400 */
[----:B----4-:R-:W-:Y:S02]  /*97a0*/  FMNMX.FTZ R177, R159, R176, !PT ;  /* 0x000000b09fb17209 */ /* 0x010fe40007810000 */
[----:B---3--:R-:W-:-:S05]  /*97b0*/  FMNMX.FTZ R5, R180, R181, !PT ;  /* 0x000000b5b4057209 */ /* 0x008fca0007810000 */
[----:B------:R-:W3:Y:S01]  /*97c0*/  MUFU.TANH R166, R166 ;  /* 0x000000a600a67308 */ /* 0x000ee20000002400 */
[----:B-1----:R-:W-:Y:S01]  /*97d0*/  FMNMX.FTZ R176, R162, R177, !PT ;  /* 0x000000b1a2b07209 */ /* 0x002fe20007810000 */
[C---:B------:R-:W-:Y:S01]  /*97e0*/  FMUL.FTZ R179, R5.reuse, UR10 ;  /* 0x0000000a05b37c20 */ /* 0x040fe20008410000 */
[----:B------:R-:W-:-:S03]  /*97f0*/  FADD.FTZ R14, -R5, R14 ;  /* 0x0000000e050e7221 */ /* 0x000fc60000010100 */
[--C-:B------:R-:W-:Y:S01]  /*9800*/  FFMA.FTZ R178, R6, UR10, -R179.reuse ;  /* 0x0000000a06b27c23 */ /* 0x100fe200080108b3 */
[----:B------:R-:W-:Y:S01]  /*9810*/  FMUL.FTZ R14, R14, UR10 ;  /* 0x0000000a0e0e7c20 */ /* 0x000fe20008410000 */
[----:B------:R-:W1:Y:S01]  /*9820*/  MUFU.TANH R170, R170 ;  /* 0x000000aa00aa7308 */ /* 0x000e620000002400 */
        /* <DEDUP_REMOVED lines=16> */
[----:B-1----:R-:W-:Y:S01]  /*9930*/  FMNMX.FTZ R176, R170, R177, !PT ;  /* 0x000000b1aab07209 */ /* 0x002fe20007810000 */
[----:B------:R-:W-:-:S06]  /*9940*/  FFMA.FTZ R168, R168, UR10, -R179 ;  /* 0x0000000aa8a87c23 */ /* 0x000fcc00080108b3 */
[----:B------:R-:W1:Y:S01]  /*9950*/  MUFU.TANH R167, R167 ;  /* 0x000000a700a77308 */ /* 0x000e620000002400 */
[----:B--2---:R-:W-:-:S07]  /*9960*/  FMNMX.FTZ R6, R173, R176, !PT ;  /* 0x000000b0ad067209 */ /* 0x004fce0007810000 */
[----:B------:R-:W2:Y:S01]  /*9970*/  MUFU.TANH R174, R174 ;  /* 0x000000ae00ae7308 */ /* 0x000ea20000002400 */
[----:B---3--:R-:W-:-:S07]  /*9980*/  FMNMX.FTZ R6, R171, R6, !PT ;  /* 0x00000006ab067209 */ /* 0x008fce0007810000 */
[----:B------:R-:W3:Y:S01]  /*9990*/  MUFU.TANH R175, R175 ;  /* 0x000000af00af7308 */ /* 0x000ee20000002400 */
[----:B-1----:R-:W-:-:S07]  /*99a0*/  FMNMX.FTZ R177, R167, R6, !PT ;  /* 0x00000006a7b17209 */ /* 0x002fce0007810000 */
[----:B------:R1:W-:Y:S01]  /*99b0*/  MUFU.EX2 R176, R178 ;  /* 0x000000b200b07308 */ /* 0x0003e20000000800 */
[----:B--2---:R-:W-:Y:S01]  /*99c0*/  FMNMX.FTZ R6, R174, R177, !PT ;  /* 0x000000b1ae067209 */ /* 0x004fe20007810000 */
[----:B------:R-:W-:-:S06]  /*99d0*/  FFMA.FTZ R177, R152, UR10, -R179 ;  /* 0x0000000a98b17c23 */ /* 0x000fcc00080108b3 */
[----:B------:R-:W2:Y:S01]  /*99e0*/  MUFU.EX2 R14, R14 ;  /* 0x0000000e000e7308 */ /* 0x000ea20000000800 */
[----:B---3--:R-:W-:Y:S01]  /*99f0*/  FMNMX.FTZ R6, R175, R6, !PT ;  /* 0x00000006af067209 */ /* 0x008fe20007810000 */
[----:B-1----:R-:W-:-:S04]  /*9a00*/  FFMA.FTZ R178, R154, UR10, -R179 ;  /* 0x0000000a9ab27c23 */ /* 0x002fc800080108b3 */
[----:B------:R-:W1:Y:S02]  /*9a10*/  SHFL.BFLY PT, R181, R6, 0x2, 0x1f ;  /* 0x0c401f0006b57f89 */ /* 0x000e6400000e0000 */
        /* <DEDUP_REMOVED lines=15> */
[----:B-1----:R-:W-:Y:S01]  /*9b10*/  FMNMX.FTZ R181, R6, R181, !PT ;  /* 0x000000b506b57209 */ /* 0x002fe20007810000 */
        /* <DEDUP_REMOVED lines=39> */
[----:B------:R-:W-:Y:S01]  /*9d90*/  FFMA.FTZ R172, R153, UR10, -R154 ;  /* 0x0000000a99ac7c23 */ /* 0x000fe2000801089a */
[----:B------:R-:W-:-:S02]  /*9da0*/  IMAD.MOV R153, RZ, RZ, -R17 ;  /* 0x000000ffff997224 */ /* 0x000fc400078e0a11 */
[--C-:B------:R-:W-:Y:S01]  /*9db0*/  FFMA.FTZ R11, R11, UR10, -R154.reuse ;  /* 0x0000000a0b0b7c23 */ /* 0x100fe2000801089a */
[--C-:B------:R-:W-:Y:S01]  /*9dc0*/  FFMA.FTZ R181, R173, UR10, -R154.reuse ;  /* 0x0000000aadb57c23 */ /* 0x100fe2000801089a */
[----:B------:R-:W-:Y:S01]  /*9dd0*/  MUFU.EX2 R9, R9 ;  /* 0x0000000900097308 */ /* 0x000fe20000000800 */
[--C-:B------:R-:W-:Y:S01]  /*9de0*/  FFMA.FTZ R12, R12, UR10, -R154.reuse ;  /* 0x0000000a0c0c7c23 */ /* 0x100fe2000801089a */
[----:B------:R-:W-:Y:S01]  /*9df0*/  ISETP.NE.AND P1, PT, R2, R153, PT ;  /* 0x000000990200720c */ /* 0x000fe20003f25270 */
[----:B------:R-:W-:Y:S02]  /*9e00*/  IMAD.U32 R173, RZ, RZ, UR25 ;  /* 0x00000019ffad7e24 */ /* 0x000fe4000f8e00ff */
[--C-:B------:R-:W-:Y:S01]  /*9e10*/  FFMA.FTZ R13, R13, UR10, -R154.reuse ;  /* 0x0000000a0d0d7c23 */ /* 0x100fe2000801089a */
[----:B------:R-:W-:Y:S02]  /*9e20*/  IMAD.U32 R153, RZ, RZ, UR23 ;  /* 0x00000017ff997e24 */ /* 0x000fe4000f8e00ff */
[--C-:B------:R-:W-:Y:S01]  /*9e30*/  FFMA.FTZ R179, R156, UR10, -R154.reuse ;  /* 0x0000000a9cb37c23 */ /* 0x100fe2000801089a */
[----:B------:R-:W-:Y:S01]  /*9e40*/  @!P4 VIADD R152, R173, 0x28c40 ;  /* 0x00028c40ad98c836 */ /* 0x000fe20000000000 */
[----:B------:R-:W1:Y:S01]  /*9e50*/  MUFU.EX2 R10, R10 ;  /* 0x0000000a000a7308 */ /* 0x000e620000000800 */
[--C-:B------:R-:W-:Y:S01]  /*9e60*/  FFMA.FTZ R159, R159, UR10, -R154.reuse ;  /* 0x0000000a9f9f7c23 */ /* 0x100fe2000801089a */
[--C-:B------:R-:W-:Y:S01]  /*9e70*/  FFMA.FTZ R192, R162, UR10, -R154.reuse ;  /* 0x0000000aa2c07c23 */ /* 0x100fe2000801089a */
[----:B------:R-:W-:Y:S01]  /*9e80*/  FFMA.FTZ R163, R163, UR10, -R154 ;  /* 0x0000000aa3a37c23 */ /* 0x000fe2000801089a */
[----:B------:R-:W-:Y:S01]  /*9e90*/  @!P4 PRMT R152, RZ, 0x654, R152 ;  /* 0x00000654ff98c816 */ /* 0x000fe20000000098 */
[--C-:B------:R-:W-:Y:S01]  /*9ea0*/  FFMA.FTZ R194, R166, UR10, -R154.reuse ;  /* 0x0000000aa6c27c23 */ /* 0x100fe2000801089a */
[----:B------:R-:W-:Y:S01]  /*9eb0*/  FFMA.FTZ R170, R170, UR10, -R154 ;  /* 0x0000000aaaaa7c23 */ /* 0x000fe2000801089a */
[----:B------:R-:W-:Y:S01]  /*9ec0*/  @!P1 IMAD R153, R153, 0x40, R16 ;  /* 0x0000004099999824 */ /* 0x000fe200078e0210 */
[----:B------:R-:W2:Y:S01]  /*9ed0*/  MUFU.EX2 R11, R11 ;  /* 0x0000000b000b7308 */ /* 0x000ea20000000800 */
[----:B------:R4:W-:Y:S01]  /*9ee0*/  @!P4 SYNCS.ARRIVE.TRANS64.RED.A1T0 RZ, [R152+URZ], RZ ;  /* 0x000000ff98ffc9a7 */ /* 0x0009e2000810043f */
[--C-:B------:R-:W-:Y:S01]  /*9ef0*/  FFMA.FTZ R171, R171, UR10, -R154.reuse ;  /* 0x0000000aabab7c23 */ /* 0x100fe2000801089a */
[--C-:B------:R-:W-:Y:S01]  /*9f00*/  FFMA.FTZ R167, R167, UR10, -R154.reuse ;  /* 0x0000000aa7a77c23 */ /* 0x100fe2000801089a */
[----:B------:R-:W-:Y:S01]  /*9f10*/  @!P1 LEA R153, R153, UR43, 0x2 ;  /* 0x0000002b99999c11 */ /* 0x000fe2000f8e10ff */
[--C-:B------:R-:W-:Y:S01]  /*9f20*/  FFMA.FTZ R162, R174, UR10, -R154.reuse ;  /* 0x0000000aaea27c23 */ /* 0x100fe2000801089a */
[----:B------:R-:W-:Y:S01]  /*9f30*/  FFMA.FTZ R175, R175, UR10, -R154 ;  /* 0x0000000aafaf7c23 */ /* 0x000fe2000801089a */
[----:B------:R-:W-:Y:S01]  /*9f40*/  FMUL.FTZ R100, R100, R14 ;  /* 0x0000000e64647220 */ /* 0x000fe20000410000 */
[----:B------:R-:W3:Y:S01]  /*9f50*/  MUFU.EX2 R12, R12 ;  /* 0x0000000c000c7308 */ /* 0x000ee20000000800 */
[----:B----4-:R-:W-:Y:S01]  /*9f60*/  FADD.FTZ R152, R20, R3 ;  /* 0x0000000314987221 */ /* 0x010fe20000010000 */
[----:B-1----:R-:W-:Y:S01]  /*9f70*/  FFMA.FTZ R4, R9, R4, R10 ;  /* 0x0000000409047223 */ /* 0x002fe2000001000a */
[----:B------:R-:W-:Y:S01]  /*9f80*/  @!P1 STS [R153+0x28800], R14 ;  /* 0x0288000e99009388 */ /* 0x000fe20000000800 */
[-C--:B------:R-:W-:Y:S01]  /*9f90*/  FMUL.FTZ R101, R101, R14.reuse ;  /* 0x0000000e65657220 */ /* 0x080fe20000410000 */
[----:B------:R-:W-:Y:S01]  /*9fa0*/  FADD.FTZ R152, R21, R152 ;  /* 0x0000009815987221 */ /* 0x000fe20000010000 */
[-C--:B------:R-:W-:Y:S01]  /*9fb0*/  FMUL.FTZ R104, R104, R14.reuse ;  /* 0x0000000e68687220 */ /* 0x080fe20000410000 */
[----:B------:R1:W-:Y:S01]  /*9fc0*/  @!P1 STS [R153+0x28820], R9 ;  /* 0x0288200999009388 */ /* 0x0003e20000000800 */
[----:B------:R-:W4:Y:S01]  /*9fd0*/  MUFU.EX2 R13, R13 ;  /* 0x0000000d000d7308 */ /* 0x000f220000000800 */
        /* <DEDUP_REMOVED lines=9> */
[----:B---3--:R-:W-:Y:S01]  /*a070*/  FADD.FTZ R4, R12, R3 ;  /* 0x000000030c047221 */ /* 0x008fe20000010000 */
[-C--:B------:R-:W-:Y:S01]  /*a080*/  FMUL.FTZ R117, R117, R14.reuse ;  /* 0x0000000e75757220 */ /* 0x080fe20000410000 */
[-C--:B------:R-:W-:Y:S01]  /*a090*/  FMUL.FTZ R120, R120, R14.reuse ;  /* 0x0000000e78787220 */ /* 0x080fe20000410000 */
[----:B------:R-:W-:Y:S01]  /*a0a0*/  FADD.FTZ R152, R178, R153 ;  /* 0x00000099b2987221 */ /* 0x000fe20000010000 */
[-C--:B------:R-:W-:Y:S01]  /*a0b0*/  FMUL.FTZ R121, R121, R14.reuse ;  /* 0x0000000e79797220 */ /* 0x080fe20000410000 */
[-C--:B------:R-:W-:Y:S01]  /*a0c0*/  FMUL.FTZ R124, R124, R14.reuse ;  /* 0x0000000e7c7c7220 */ /* 0x080fe20000410000 */
[----:B------:R-:W1:Y:S01]  /*a0d0*/  MUFU.EX2 R179, R179 ;  /* 0x000000b300b37308 */ /* 0x000e620000000800 */
        /* <DEDUP_REMOVED lines=8> */
[----:B--2---:R-:W-:Y:S01]  /*a160*/  FADD.FTZ R4, R172, R3 ;  /* 0x00000003ac047221 */ /* 0x004fe20000010000 */
[----:B------:R-:W-:Y:S01]  /*a170*/  FADD.FTZ R153, R157, R152 ;  /* 0x000000989d997221 */ /* 0x000fe20000010000 */
        /* <DEDUP_REMOVED lines=10> */
[----:B------:R-:W-:Y:S01]  /*a220*/  FMUL.FTZ R149, R149, R14 ;  /* 0x0000000e95957220 */ /* 0x000fe20000410000 */
[----:B------:R-:W-:Y:S01]  /*a230*/  F2FP.F16.F32.PACK_AB R154, R21, R20 ;  /* 0x00000014159a723e */ /* 0x000fe200000000ff */
[----:B------:R-:W-:Y:S01]  /*a240*/  FMUL.FTZ R26, R26, R9 ;  /* 0x000000091a1a7220 */ /* 0x000fe20000410000 */
[----:B------:R-:W1:Y:S01]  /*a250*/  MUFU.EX2 R192, R192 ;  /* 0x000000c000c07308 */ /* 0x000e620000000800 */
[----:B---3--:R-:W-:Y:S01]  /*a260*/  FADD.FTZ R3, R159, R4 ;  /* 0x000000049f037221 */ /* 0x008fe20000010000 */
[----:B------:R-:W-:Y:S01]  /*a270*/  F2FP.F16.F32.PACK_AB R158, R180, R155 ;  /* 0x0000009bb49e723e */ /* 0x000fe200000000ff */
[-C--:B------:R-:W-:Y:S01]  /*a280*/  FMUL.FTZ R27, R27, R9.reuse ;  /* 0x000000091b1b7220 */ /* 0x080fe20000410000 */
[----:B------:R-:W-:Y:S01]  /*a290*/  F2FP.F16.F32.PACK_AB R155, R13, R12 ;  /* 0x0000000c0d9b723e */ /* 0x000fe200000000ff */
[----:B------:R-:W-:Y:S01]  /*a2a0*/  FMUL.FTZ R30, R30, R9 ;  /* 0x000000091e1e7220 */ /* 0x000fe20000410000 */
[----:B------:R-:W-:Y:S01]  /*a2b0*/  F2FP.F16.F32.PACK_AB R156, R178, R177 ;  /* 0x000000b1b29c723e */ /* 0x000fe200000000ff */
[----:B------:R-:W-:Y:S01]  /*a2c0*/  FMUL.FTZ R31, R31, R9 ;  /* 0x000000091f1f7220 */ /* 0x000fe20000410000 */
[----:B------:R-:W3:Y:S01]  /*a2d0*/  MUFU.EX2 R161, R161 ;  /* 0x000000a100a17308 */ /* 0x000ee20000000800 */
[C---:B--2---:R-:W-:Y:S01]  /*a2e0*/  FADD.FTZ R152, R160.reuse, R153 ;  /* 0x00000099a0987221 */ /* 0x044fe20000010000 */
[----:B------:R-:W-:Y:S01]  /*a2f0*/  F2FP.F16.F32.PACK_AB R160, R160, R157 ;  /* 0x0000009da0a0723e */ /* 0x000fe200000000ff */
[-C--:B------:R-:W-:Y:S01]  /*a300*/  FMUL.FTZ R34, R34, R9.reuse ;  /* 0x0000000922227220 */ /* 0x080fe20000410000 */
[----:B------:R-:W-:Y:S01]  /*a310*/  F2FP.F16.F32.PACK_AB R157, R179, R172 ;  /* 0x000000acb39d723e */ /* 0x000fe200000000ff */
[-C--:B------:R-:W-:Y:S01]  /*a320*/  FMUL.FTZ R35, R35, R9.reuse ;  /* 0x0000000923237220 */ /* 0x080fe20000410000 */
[-C--:B------:R-:W-:Y:S01]  /*a330*/  FMUL.FTZ R38, R38, R9.reuse ;  /* 0x0000000926267220 */ /* 0x080fe20000410000 */
[----:B------:R-:W-:Y:S01]  /*a340*/  FMUL.FTZ R39, R39, R9 ;  /* 0x0000000927277220 */ /* 0x000fe20000410000 */
[----:B------:R-:W2:Y:S01]  /*a350*/  MUFU.EX2 R163, R163 ;  /* 0x000000a300a37308 */ /* 0x000ea20000000800 */
[C---:B-1----:R-:W-:Y:S01]  /*a360*/  FADD.FTZ R4, R192.reuse, R3 ;  /* 0x00000003c0047221 */ /* 0x042fe20000010000 */
[----:B------:R-:W-:Y:S01]  /*a370*/  F2FP.F16.F32.PACK_AB R159, R192, R159 ;  /* 0x0000009fc09f723e */ /* 0x000fe200000000ff */
[-C--:B------:R-:W-:Y:S01]  /*a380*/  FMUL.FTZ R42, R42, R9.reuse ;  /* 0x000000092a2a7220 */ /* 0x080fe20000410000 */
[-C--:B------:R-:W-:Y:S01]  /*a390*/  FMUL.FTZ R43, R43, R9.reuse ;  /* 0x000000092b2b7220 */ /* 0x080fe20000410000 */
[-C--:B------:R-:W-:Y:S01]  /*a3a0*/  FMUL.FTZ R46, R46, R9.reuse ;  /* 0x000000092e2e7220 */ /* 0x080fe20000410000 */
[-C--:B------:R-:W-:Y:S01]  /*a3b0*/  FMUL.FTZ R47, R47, R9.reuse ;  /* 0x000000092f2f7220 */ /* 0x080fe20000410000 */
[----:B------:R-:W-:Y:S01]  /*a3c0*/  FMUL.FTZ R50, R50, R9 ;  /* 0x0000000932327220 */ /* 0x000fe20000410000 */
[----:B------:R-:W1:Y:S01]  /*a3d0*/  MUFU.EX2 R164, R164 ;  /* 0x000000a400a47308 */ /* 0x000e620000000800 */
        /* <DEDUP_REMOVED lines=70> */
[-C--:B------:R-:W-:Y:S01]  /*a840*/  FMUL.FTZ R147, R147, R9.reuse ;  /* 0x0000000993937220 */ /* 0x080fe20000410000 */
[----:B------:R-:W-:Y:S01]  /*a850*/  FMUL.FTZ R150, R150, R9 ;  /* 0x0000000996967220 */ /* 0x000fe20000410000 */
[----:B------:R-:W4:Y:S01]  /*a860*/  MUFU.EX2 R169, R169 ;  /* 0x000000a900a97308 */ /* 0x000f220000000800 */
[----:B---3--:R-:W-:Y:S01]  /*a870*/  FADD.FTZ R4, R174, R15 ;  /* 0x0000000fae047221 */ /* 0x008fe20000010000 */
[----:B--2---:R-:W-:Y:S01]  /*a880*/  F2FP.F16.F32.PACK_AB R162, R164, R161 ;  /* 0x000000a1a4a2723e */ /* 0x004fe200000000ff */
[----:B------:R-:W-:Y:S01]  /*a890*/  FMUL.FTZ R151, R151, R9 ;  /* 0x0000000997977220 */ /* 0x000fe20000410000 */
[----:B------:R-:W-:-:S02]  /*a8a0*/  F2FP.F16.F32.PACK_AB R161, R194, R163 ;  /* 0x000000a3c2a1723e */ /* 0x000fc400000000ff */
[----:B------:R-:W-:Y:S02]  /*a8b0*/  F2FP.F16.F32.PACK_AB R164, R182, R165 ;  /* 0x000000a5b6a4723e */ /* 0x000fe400000000ff */
[----:B------:R-:W2:Y:S01]  /*a8c0*/  MUFU.EX2 R168, R168 ;  /* 0x000000a800a87308 */ /* 0x000ea20000000800 */
[----:B-----5:R-:W-:Y:S01]  /*a8d0*/  FADD.FTZ R11, R167, R4 ;  /* 0x00000004a70b7221 */ /* 0x020fe20000010000 */
[----:B------:R-:W-:Y:S02]  /*a8e0*/  F2FP.F16.F32.PACK_AB R163, R181, R170 ;  /* 0x000000aab5a3723e */ /* 0x000fe400000000ff */
[----:B------:R-:W-:-:S03]  /*a8f0*/  F2FP.F16.F32.PACK_AB R165, R174, R171 ;  /* 0x000000abaea5723e */ /* 0x000fc600000000ff */
[----:B------:R1:W-:Y:S01]  /*a900*/  STSM.16.M88.4 [R23], R160 ;  /* 0x000000a017007844 */ /* 0x0003e20000000200 */
[----:B------:R-:W3:Y:S01]  /*a910*/  MUFU.EX2 R14, R175 ;  /* 0x000000af000e7308 */ /* 0x000ee20000000800 */
[----:B----4-:R-:W-:Y:S01]  /*a920*/  FADD.FTZ R3, R169, R20 ;  /* 0x00000014a9037221 */ /* 0x010fe20000010000 */
[----:B--2---:R-:W-:-:S03]  /*a930*/  F2FP.F16.F32.PACK_AB R166, R168, R169 ;  /* 0x000000a9a8a6723e */ /* 0x004fc600000000ff */
[----:B------:R-:W-:Y:S01]  /*a940*/  FADD.FTZ R3, R168, R3 ;  /* 0x00000003a8037221 */ /* 0x000fe20000010000 */
[C---:B---3--:R-:W-:Y:S01]  /*a950*/  F2FP.F16.F32.PACK_AB R167, R14.reuse, R167 ;  /* 0x000000a70ea7723e */ /* 0x048fe200000000ff */
[----:B------:R-:W-:-:S04]  /*a960*/  FADD.FTZ R4, R14, R11 ;  /* 0x0000000b0e047221 */ /* 0x000fc80000010000 */
[----:B------:R1:W-:Y:S01]  /*a970*/  STSM.16.M88.4 [R22], R164 ;  /* 0x000000a416007844 */ /* 0x0003e20000000200 */
[----:B------:R-:W-:Y:S05]  /*a980*/  @!P3 BRA `(.L_x_1793) ;  /* 0x000000000004b947 */ /* 0x000fea0003800000 */
[----:B------:R-:W-:Y:S01]  /*a990*/  BPT.TRAP 0x1 ;  /* 0x000000040000795c */ /* 0x000fe20000300000 */
.L_x_1793:
[----:B------:R2:W3:Y:S01]  /*a9a0*/  SYNCS.PHASECHK.TRANS64.TRYWAIT P1, [UR25+0x28c50], R8 ;  /* 0x028c5008ff0075a7 */ /* 0x0004e20008020159 */
[----:B------:R-:W-:Y:S05]  /*a9b0*/  @!P3 BRA `(.L_x_1794) ;  /* 0x000000000004b947 */ /* 0x000fea0003800000 */
[----:B------:R-:W-:Y:S01]  /*a9c0*/  BPT.TRAP 0x1 ;  /* 0x000000040000795c */ /* 0x000fe20000300000 */
.L_x_1794:
[----:B---3--:R-:W-:Y:S05]  /*a9d0*/  @P1 BRA `(.L_x_1795) ;  /* 0x0000000000081947 */ /* 0x008fea0003800000 */
[----:B------:R-:W3:Y:S02]  /*a9e0*/  SYNCS.PHASECHK.TRANS64.TRYWAIT P1, [UR25+0x28c50], R8 ;  /* 0x028c5008ff0075a7 */ /* 0x000ee40008020159 */
[----:B---3--:R-:W-:Y:S05]  /*a9f0*/  @!P1 BRA `(.L_x_1796) ;  /* 0x000000b800b89947 */ /* 0x008fea0003800000 */
.L_x_1795:
        /* <DEDUP_REMOVED lines=39> */
[----:B------:R-:W-:-:S05]  /*ac70*/  UMOV UR50, UR21 ;  /* 0x0000001500327c82 */ /* 0x000fca0008000000 */
.L_x_1788:
[----:B------:R-:W-:-:S13]  /*ac80*/  ISETP.LE.AND P0, PT, R186, UR50, PT ;  /* 0x00000032ba007c0c */ /* 0x000fda000bf03270 */
[----:B------:R-:W-:Y:S05]  /*ac90*/  @!P0 BRA `(.L_x_1798) ;  /* 0x0000002400e88947 */ /* 0x000fea0003800000 */
[----:B------:R-:W-:Y:S01]  /*aca0*/  IMAD.MOV.U32 R11, RZ, RZ, R6 ;  /* 0x000000ffff0b7224 */ /* 0x000fe200078e0006 */
[----:B------:R-:W-:Y:S01]  /*acb0*/  UMOV UR22, UR36 ;  /* 0x0000002400167c82 */ /* 0x000fe20008000000 */
[----:B------:R-:W-:Y:S01]  /*acc0*/  IMAD.MOV.U32 R10, RZ, RZ, R5 ;  /* 0x000000ffff0a7224 */ /* 0x000fe200078e0005 */
[----:B------:R-:W-:Y:S01]  /*acd0*/  ULDC UR23, c[0x0][0x9e4] ;  /* 0x0002790000177ab9 */ /* 0x000fe20000000800 */
[----:B------:R-:W-:Y:S01]  /*ace0*/  ULDC UR24, c[0x0][0x288] ;  /* 0x0000a20000187ab9 */ /* 0x000fe20000000800 */
[----:B------:R-:W-:Y:S01]  /*acf0*/  ULDC UR25, c[0x0][0x9d8] ;  /* 0x0002760000197ab9 */ /* 0x000fe20000000800 */
[----:B------:R-:W-:Y:S01]  /*ad00*/  ULDC UR21, c[0x0][0x988] ;  /* 0x0002620000157ab9 */ /* 0x000fe20000000800 */
[----:B------:R-:W-:-:S05]  /*ad10*/  ULDC UR26, c[0x0][0x9e0] ;  /* 0x00027800001a7ab9 */ /* 0x000fca0000000800 */
.L_x_1815:
[----:B------:R-:W-:-:S04]  /*ad20*/  UIADD3 UR36, UR22, 0x1, URZ ;  /* 0x0000000116247890 */ /* 0x000fc8000fffe03f */
[----:B------:R-:W-:-:S04]  /*ad30*/  UISETP.NE.AND UP0, UPT, UR36, 0x2, UPT ;  /* 0x000000022400788c */ /* 0x000fc8000bf05270 */
[----:B------:R-:W-:Y:S02]  /*ad40*/  USEL UR6, URZ, 0x1, UP0 ;  /* 0x000000013f067887 */ /* 0x000fe40008000000 */
[----:B------:R-:W-:Y:S02]  /*ad50*/  USEL UR36, UR36, URZ, UP0 ;  /* 0x0000003f24247287 */ /* 0x000fe40008000000 */
[----:B------:R-:W-:Y:S01]  /*ad60*/  ULOP3.LUT UR37, UR37, UR6, URZ, 0x3c, !UPT ;  /* 0x0000000625257292 */ /* 0x000fe2000f8e3c3f */
[----:B012-4-:R-:W-:Y:S11]  /*ad70*/  @!P3 BRA `(.L_x_1799) ;  /* 0x000000000004b947 */ /* 0x017ff60003800000 */
[----:B------:R-:W-:Y:S01]  /*ad80*/  BPT.TRAP 0x1 ;  /* 0x000000040000795c */ /* 0x000fe20000300000 */
.L_x_1799:
[----:B------:R-:W-:Y:S01]  /*ad90*/  ULEA UR27, UR36, UR43, 0x3 ;  /* 0x0000002b241b7291 */ /* 0x000fe2000f8e183f */
[----:B------:R-:W-:-:S05]  /*ada0*/  IMAD.U32 R7, RZ, RZ, UR37 ;  /* 0x00000025ff077e24 */ /* 0x000fca000f8e00ff */
[----:B------:R-:W-:-:S04]  /*adb0*/  SHF.L.U32 R7, R7, 0x1f, RZ ;  /* 0x0000001f07077819 */ /* 0x000fc800000006ff */
[----:B------:R4:W0:Y:S01]  /*adc0*/  SYNCS.PHASECHK.TRANS64.TRYWAIT P0, [UR27+0x28c30], R7 ;  /* 0x028c3007ff0075a7 */ /* 0x000822000800015b */
[----:B------:R-:W-:Y:S05]  /*add0*/  @!P3 BRA `(.L_x_1800) ;  /* 0x000000000004b947 */ /* 0x000fea0003800000 */
[----:B------:R-:W-:Y:S01]  /*ade0*/  BPT.TRAP 0x1 ;  /* 0x000000040000795c */ /* 0x000fe20000300000 */
.L_x_1800:
[----:B0-----:R-:W-:Y:S05]  /*adf0*/  @P0 BRA `(.L_x_1801) ;  /* 0x0000000000080947 */ /* 0x001fea0003800000 */
[----:B------:R-:W0:Y:S02]  /*ae00*/  SYNCS.PHASECHK.TRANS64.TRYWAIT P0, [UR27+0x28c30], R7 ;  /* 0x028c3007ff0075a7 */ /* 0x000e24000800015b */
[----:B0-----:R-:W-:Y:S05]  /*ae10*/  @!P0 BRA `(.L_x_1802) ;  /* 0x000000b400c48947 */ /* 0x001fea0003800000 */
.L_x_1801:
[----:B------:R-:W-:Y:S01]  /*ae20*/  R2UR UR18, R0 ;  /* 0x00000000001272ca */ /* 0x000fe200000e0000 */
[----:B-1-3--:R-:W-:Y:S01]  /*ae30*/  WARPGROUP.ARRIVE ;  /* 0x00000000000079c5 */ /* 0x00afe20000000000 */
[----:B------:R-:W-:Y:S01]  /*ae40*/  UMOV UR19, 0x40000040 ;  /* 0x4000004000137882 */ /* 0x000fe20000000000 */
[----:B------:R-:W-:Y:S01]  /*ae50*/  UMOV UR7, 0x40000040 ;  /* 0x4000004000077882 */ /* 0x000fe20000000000 */
[----:B------:R-:W-:Y:S01]  /*ae60*/  UMOV UR11, 0x40000040 ;  /* 0x40000040000b7882 */ /* 0x000fe20000000000 */
[----:B------:R-:W-:Y:S01]  /*ae70*/  UMOV UR15, 0x40000040 ;  /* 0x40000040000f7882 */ /* 0x000fe20000000000 */
[----:B------:R-:W0:Y:S01]  /*ae80*/  @P5 LDC R9, c[0x0][0x44c] ;  /* 0x00011300ff095b82 */ /* 0x000e220000000800 */
[----:B------:R-:W-:-:S06]  /*ae90*/  IMAD.U32 R20, RZ, RZ, UR27 ;  /* 0x0000001bff147e24 */ /* 0x000fcc000f8e00ff */
[----:B------:R-:W-:Y:S01]  /*aea0*/  ULEA UR18, UR36, UR18, 0x9 ;  /* 0x0000001224127291 */ /* 0x000fe2000f8e483f */
[----:B--2---:R-:W1:Y:S03]  /*aeb0*/  @P5 LDC R8, c[0x0][0x450] ;  /* 0x00011400ff085b82 */ /* 0x004e660000000800 */
[----:B------:R-:W-:Y:S02]  /*aec0*/  UIADD3 UR6, UR18, 0x2, URZ ;  /* 0x0000000212067890 */ /* 0x000fe4000fffe03f */
[----:B------:R-:W-:Y:S02]  /*aed0*/  UIADD3 UR10, UR18, 0x4, URZ ;  /* 0x00000004120a7890 */ /* 0x000fe4000fffe03f */
[----:B------:R-:W-:Y:S02]  /*aee0*/  UIADD3 UR14, UR18, 0x6, URZ ;  /* 0x00000006120e7890 */ /* 0x000fe4000fffe03f */
[----:B------:R-:W-:Y:S03]  /*aef0*/  HGMMA.64x64x16.F32 R152, gdesc[UR16], RZ, !UPT, gsb0 ;  /* 0x00e00000109879f0 */ /* 0x000fe6000c0008ff */
[----:B------:R-:W-:-:S02]  /*af00*/  WARPGROUP.DEPBAR.LE gsb0, 0x0 ;  /* 0x00008000000079c5 */ /* 0x000fc40000010000 */
[----:B------:R-:W-:-:S06]  /*af10*/  WARPGROUP.ARRIVE ;  /* 0x00000000000079c5 */ /* 0x000fcc0000000000 */
[----:B------:R-:W-:Y:S01]  /*af20*/  HGMMA.64x64x16.F32 R152, gdesc[UR4], R152, gsb0 ;  /* 0x00e00000049879f0 */ /* 0x000fe20008000898 */
[----:B------:R-:W-:Y:S02]  /*af30*/  USHF.L.U32 UR6, UR50, 0x6, URZ ;  /* 0x0000000632067899 */ /* 0x000fe4000800063f */
        /* <DEDUP_REMOVED lines=12> */
[----:B------:R-:W-:-:S02]  /*b000*/  VIADD R178, R185, UR40 ;  /* 0x00000028b9b27c36 */ /* 0x000fc40008000000 */
[----:B------:R-:W-:Y:S01]  /*b010*/  FMUL.FTZ R172, R173, UR25 ;  /* 0x00000019adac7c20 */ /* 0x000fe20008410000 */
[----:B------:R-:W-:Y:S01]  /*b020*/  FMUL.FTZ R14, R162, UR25 ;  /* 0x00000019a20e7c20 */ /* 0x000fe20008410000 */
[----:B------:R-:W2:Y:S01]  /*b030*/  LDC R173, c[0x0][0x2f0] ;  /* 0x0000bc00ffad7b82 */ /* 0x000ea20000000800 */
[----:B0-----:R-:W-:-:S04]  /*b040*/  @P5 IMAD.HI.U32 R9, R178, R9, RZ ;  /* 0x00000009b2095227 */ /* 0x001fc800078e00ff */
[----:B------:R-:W-:Y:S01]  /*b050*/  FMUL.FTZ R162, R164, UR25 ;  /* 0x00000019a4a27c20 */ /* 0x000fe20008410000 */
[----:B------:R-:W-:Y:S01]  /*b060*/  FMUL.FTZ R164, R168, UR25 ;  /* 0x00000019a8a47c20 */ /* 0x000fe20008410000 */
[----:B------:R-:W-:Y:S01]  /*b070*/  FMUL.FTZ R6, R155, UR25 ;  /* 0x000000199b067c20 */ /* 0x000fe20008410000 */
[----:B------:R-:W-:Y:S01]  /*b080*/  FMUL.FTZ R194, R156, UR25 ;  /* 0x000000199cc27c20 */ /* 0x000fe20008410000 */
[----:B-1----:R-:W-:Y:S01]  /*b090*/  @P5 SHF.R.U32.HI R178, RZ, R8, R9 ;  /* 0x00000008ffb25219 */ /* 0x002fe20000011609 */
        /* <DEDUP_REMOVED lines=24> */
[----:B------:R-:W1:Y:S01]  /*b220*/  MUFU.TANH R192, R192 ;  /* 0x000000c000c07308 */ /* 0x000e620000002400 */
[----:B------:R-:W-:-:S03]  /*b230*/  @!P4 VIADD R8, R20, 0x28c40 ;  /* 0x00028c401408c836 */ /* 0x000fc60000000000 */
[----:B--2---:R-:W-:Y:S02]  /*b240*/  IMAD R166, R173, UR49, R166 ;  /* 0x00000031ada67c24 */ /* 0x004fe4000f8e02a6 */
[----:B------:R-:W-:Y:S02]  /*b250*/  @!P4 PRMT R8, RZ, 0x654, R8 ;  /* 0x00000654ff08c816 */ /* 0x000fe40000000008 */
[----:B------:R-:W2:Y:S01]  /*b260*/  MUFU.TANH R193, R193 ;  /* 0x000000c100c17308 */ /* 0x000ea20000002400 */
[----:B------:R-:W-:Y:S01]  /*b270*/  VIADD R166, R166, -UR24 ;  /* 0x80000018a6a67c36 */ /* 0x000fe20008000000 */
[----:B------:R3:W-:Y:S03]  /*b280*/  @!P4 SYNCS.ARRIVE.TRANS64.RED.A1T0 RZ, [R8+URZ], RZ ;  /* 0x000000ff08ffc9a7 */ /* 0x0007e6000810043f */
[C---:B------:R-:W-:Y:S02]  /*b290*/  VIADD R182, R166.reuse, UR26 ;  /* 0x0000001aa6b67c36 */ /* 0x040fe40008000000 */
[----:B------:R-:W-:Y:S01]  /*b2a0*/  VIADD R183, R166, UR20 ;  /* 0x00000014a6b77c36 */ /* 0x000fe20008000000 */
[----:B------:R-:W1:Y:S01]  /*b2b0*/  MUFU.TANH R5, R5 ;  /* 0x0000000500057308 */ /* 0x000e620000002400 */
[----:B0-----:R-:W-:-:S02]  /*b2c0*/  IMAD.IADD R180, R182, 0x1, R168 ;  /* 0x00000001b6b47824 */ /* 0x001fc400078e02a8 */
        /* <DEDUP_REMOVED lines=30> */
[----:B-123--:R-:W-:Y:S05]  /*b4b0*/  @!P6 BRA `(.L_x_1803) ;  /* 0x00000000005ce947 */ /* 0x00efea0003800000 */
        /* <DEDUP_REMOVED lines=13> */
.L_x_1805:
[----:B------:R-:W-:-:S05]  /*b590*/  IMAD.U32 R166, RZ, RZ, UR23 ;  /* 0x00000017ffa67e24 */ /* 0x000fca000f8e00ff */
[----:B------:R-:W-:-:S13]  /*b5a0*/  ISETP.NE.AND P0, PT, R166, 0x1, PT ;  /* 0x00000001a600780c */ /* 0x000fda0003f05270 */
[----:B------:R-:W1:Y:S02]  /*b5b0*/  @P0 LDC.64 R8, c[0x0][0x9e8] ;  /* 0x00027a00ff080b82 */ /* 0x000e640000000a00 */
[----:B-1----:R-:W-:-:S05]  /*b5c0*/  @P0 IMAD.HI.U32 R8, R165, R8, RZ ;  /* 0x00000008a5080227 */ /* 0x002fca00078e00ff */
[----:B------:R-:W-:-:S07]  /*b5d0*/  @P0 SHF.R.U32.HI R165, RZ, R9, R8 ;  /* 0x00000009ffa50219 */ /* 0x000fce0000011608 */
.L_x_1806:
[----:B------:R-:W-:Y:S05]  /*b5e0*/  BSYNC B0 ;  /* 0x0000000000007941 */ /* 0x000fea0003800000 */
.L_x_1804:
[----:B------:R-:W-:-:S04]  /*b5f0*/  IMAD R165, R165, R166, -UR6 ;  /* 0x80000006a5a57e24 */ /* 0x000fc8000f8e02a6 */
[----:B------:R-:W-:-:S05]  /*b600*/  IMAD.IADD R165, R165, 0x1, -R2 ;  /* 0x00000001a5a57824 */ /* 0x000fca00078e0a02 */
[----:B------:R-:W-:Y:S02]  /*b610*/  VIADDMNMX R180, R165, R166, R180, PT ;  /* 0x000000a6a5b47246 */ /* 0x000fe400038001b4 */
[----:B------:R-:W-:-:S07]  /*b620*/  VIMNMX R181, R181, R165, !PT ;  /* 0x000000a5b5b57248 */ /* 0x000fce0007fe0100 */
.L_x_1803:
        /* <DEDUP_REMOVED lines=43> */
[----:B------:R-:W-:Y:S01]  /*b8e0*/  FSEL R161, R174, -INF , !P2 ;  /* 0xff800000aea17808 */ /* 0x000fe20005000000 */
[--C-:B-1----:R-:W-:Y:S01]  /*b8f0*/  IMAD.IADD R174, R182, 0x1, R178.reuse ;  /* 0x00000001b6ae7824 */ /* 0x102fe200078e02b2 */
[----:B------:R-:W-:Y:S01]  /*b900*/  FSEL R162, R175, -INF , !P1 ;  /* 0xff800000afa27808 */ /* 0x000fe20004800000 */
[----:B------:R-:W-:Y:S01]  /*b910*/  IMAD.IADD R175, R183, 0x1, R178 ;  /* 0x00000001b7af7824 */ /* 0x000fe200078e02b2 */
[----:B------:R-:W-:-:S02]  /*b920*/  ISETP.GT.AND P2, PT, R181, 0x38, P0 ;  /* 0x00000038b500780c */ /* 0x000fc40000744270 */
[----:B------:R-:W-:Y:S02]  /*b930*/  ISETP.GT.AND P1, PT, R181, 0x39, P0 ;  /* 0x00000039b500780c */ /* 0x000fe40000724270 */
[C---:B------:R-:W-:Y:S02]  /*b940*/  ISETP.LT.OR P2, PT, R180.reuse, 0x39, P2 ;  /* 0x00000039b400780c */ /* 0x040fe40001741670 */
[----:B------:R-:W-:Y:S02]  /*b950*/  ISETP.LT.OR P1, PT, R180, 0x3a, P1 ;  /* 0x0000003ab400780c */ /* 0x000fe40000f21670 */
        /* <DEDUP_REMOVED lines=16> */
.L_x_1809:
[----:B------:R-:W-:-:S05]  /*ba60*/  IMAD.U32 R176, RZ, RZ, UR23 ;  /* 0x00000017ffb07e24 */ /* 0x000fca000f8e00ff */
[----:B------:R-:W-:-:S13]  /*ba70*/  ISETP.NE.AND P1, PT, R176, 0x1, PT ;  /* 0x00000001b000780c */ /* 0x000fda0003f25270 */
[----:B------:R-:W0:Y:S02]  /*ba80*/  @P1 LDC.64 R8, c[0x0][0x9e8] ;  /* 0x00027a00ff081b82 */ /* 0x000e240000000a00 */
[----:B0-----:R-:W-:-:S05]  /*ba90*/  @P1 IMAD.HI.U32 R8, R173, R8, RZ ;  /* 0x00000008ad081227 */ /* 0x001fca00078e00ff */
[----:B------:R-:W-:-:S07]  /*baa0*/  @P1 SHF.R.U32.HI R173, RZ, R9, R8 ;  /* 0x00000009ffad1219 */ /* 0x000fce0000011608 */
.L_x_1810:
[----:B------:R-:W-:Y:S05]  /*bab0*/  BSYNC B0 ;  /* 0x0000000000007941 */ /* 0x000fea0003800000 */
.L_x_1808:
[----:B------:R-:W-:-:S04]  /*bac0*/  IMAD R173, R173, R176, -UR6 ;  /* 0x80000006adad7e24 */ /* 0x000fc8000f8e02b0 */
[----:B------:R-:W-:-:S05]  /*bad0*/  IMAD.IADD R173, R173, 0x1, -R2 ;  /* 0x00000001adad7824 */ /* 0x000fca00078e0a02 */
[----:B------:R-:W-:Y:S02]  /*bae0*/  VIADDMNMX R174, R173, R176, R174, PT ;  /* 0x000000b0adae7246 */ /* 0x000fe400038001ae */
[----:B------:R-:W-:-:S07]  /*baf0*/  VIMNMX R175, R175, R173, !PT ;  /* 0x000000adafaf7248 */ /* 0x000fce0007fe0100 */
.L_x_1807:
[----:B------:R-:W-:Y:S01]  /*bb00*/  FMNMX.FTZ R8, R179, R10, !PT ;  /* 0x0000000ab3087209 */ /* 0x000fe20007810000 */
[----:B------:R-:W-:Y:S01]  /*bb10*/  UMOV UR10, UR21 ;  /* 0x00000015000a7c82 */ /* 0x000fe20008000000 */
[----:B------:R-:W-:Y:S01]  /*bb20*/  ISETP.GT.AND P2, PT, R175, 0x1, P0 ;  /* 0x00000001af00780c */ /* 0x000fe20000744270 */
[----:B------:R-:W-:Y:S01]  /*bb30*/  IMAD.MOV R181, RZ, RZ, -R17 ;  /* 0x000000ffffb57224 */ /* 0x000fe200078e0a11 */
[----:B------:R-:W-:Y:S02]  /*bb40*/  FMNMX.FTZ R9, R193, R8, !PT ;  /* 0x00000008c1097209 */ /* 0x000fe40007810000 */
[----:B------:R-:W-:Y:S02]  /*bb50*/  ISETP.LT.OR P2, PT, R174, 0x2, P2 ;  /* 0x00000002ae00780c */ /* 0x000fe40001741670 */
[----:B------:R-:W-:Y:S02]  /*bb60*/  FMNMX.FTZ R8, R194, R9, !PT ;  /* 0x00000009c2087209 */ /* 0x000fe40007810000 */
[----:B------:R-:W-:-:S02]  /*bb70*/  ISETP.GT.AND P1, PT, R175, 0x8, P0 ;  /* 0x00000008af00780c */ /* 0x000fc40000724270 */
[----:B------:R-:W-:Y:S02]  /*bb80*/  FMNMX.FTZ R8, R195, R8, !PT ;  /* 0x00000008c3087209 */ /* 0x000fe40007810000 */
[----:B------:R-:W-:Y:S02]  /*bb90*/  ISETP.LT.OR P1, PT, R174, 0x9, P1 ;  /* 0x00000009ae00780c */ /* 0x000fe40000f21670 */
[----:B------:R-:W-:Y:S02]  /*bba0*/  FMNMX.FTZ R9, R165, R8, !PT ;  /* 0x00000008a5097209 */ /* 0x000fe40007810000 */
[----:B------:R-:W-:Y:S02]  /*bbb0*/  FSEL R12, R12, -INF , !P1 ;  /* 0xff8000000c0c7808 */ /* 0x000fe40004800000 */
        /* <DEDUP_REMOVED lines=19> */
[----:B------:R-:W-:-:S02]  /*bcf0*/  FSEL R8, R6, -INF , !P2 ;  /* 0xff80000006087808 */ /* 0x000fc40005000000 */
[----:B------:R-:W-:Y:S02]  /*bd00*/  FMNMX.FTZ R9, R164, R9, !PT ;  /* 0x00000009a4097209 */ /* 0x000fe40007810000 */
[C---:B------:R-:W-:Y:S02]  /*bd10*/  ISETP.GT.AND P2, PT, R175.reuse, 0x9, P0 ;  /* 0x00000009af00780c */ /* 0x040fe40000744270 */
[----:B------:R-:W-:Y:S01]  /*bd20*/  ISETP.GT.AND P1, PT, R175, 0x21, P0 ;  /* 0x00000021af00780c */ /* 0x000fe20000724270 */
[----:B------:R-:W0:Y:S01]  /*bd30*/  SHFL.BFLY PT, R176, R9, 0x2, 0x1f ;  /* 0x0c401f0009b07f89 */ /* 0x000e2200000e0000 */
[C---:B------:R-:W-:Y:S02]  /*bd40*/  ISETP.LT.OR P2, PT, R174.reuse, 0xa, P2 ;  /* 0x0000000aae00780c */ /* 0x040fe40001741670 */
[----:B------:R-:W-:Y:S02]  /*bd50*/  ISETP.LT.OR P1, PT, R174, 0x22, P1 ;  /* 0x00000022ae00780c */ /* 0x000fe40000f21670 */
[----:B------:R-:W-:-:S02]  /*bd60*/  FSEL R13, R13, -INF , !P2 ;  /* 0xff8000000d0d7808 */ /* 0x000fc40005000000 */
[C---:B------:R-:W-:Y:S02]  /*bd70*/  ISETP.GT.AND P2, PT, R175.reuse, 0x11, P0 ;  /* 0x00000011af00780c */ /* 0x040fe40000744270 */
[----:B------:R-:W-:Y:S02]  /*bd80*/  FSEL R154, R154, -INF , !P1 ;  /* 0xff8000009a9a7808 */ /* 0x000fe40004800000 */
[----:B------:R-:W-:Y:S02]  /*bd90*/  ISETP.LT.OR P2, PT, R174, 0x12, P2 ;  /* 0x00000012ae00780c */ /* 0x000fe40001741670 */
[----:B------:R-:W-:Y:S02]  /*bda0*/  ISETP.GT.AND P1, PT, R175, 0x29, P0 ;  /* 0x00000029af00780c */ /* 0x000fe40000724270 */
[----:B------:R-:W-:Y:S02]  /*bdb0*/  FSEL R15, R15, -INF , !P2 ;  /* 0xff8000000f0f7808 */ /* 0x000fe40005000000 */
[----:B------:R-:W-:-:S02]  /*bdc0*/  ISETP.GT.AND P2, PT, R175, RZ, P0 ;  /* 0x000000ffaf00720c */ /* 0x000fc40000744270 */
[C---:B------:R-:W-:Y:S02]  /*bdd0*/  ISETP.LT.OR P1, PT, R174.reuse, 0x2a, P1 ;  /* 0x0000002aae00780c */ /* 0x040fe40000f21670 */
[----:B------:R-:W-:Y:S02]  /*bde0*/  ISETP.LT.OR P2, PT, R174, 0x1, P2 ;  /* 0x00000001ae00780c */ /* 0x000fe40001741670 */
[----:B------:R-:W-:Y:S02]  /*bdf0*/  FSEL R156, R156, -INF , !P1 ;  /* 0xff8000009c9c7808 */ /* 0x000fe40004800000 */
[----:B0-----:R-:W-:Y:S02]  /*be00*/  FMNMX.FTZ R6, R9, R176, !PT ;  /* 0x000000b009067209 */ /* 0x001fe40007810000 */
[----:B------:R-:W-:Y:S02]  /*be10*/  FSEL R176, R5, -INF , !P2 ;  /* 0xff80000005b07808 */ /* 0x000fe40005000000 */
[----:B------:R-:W-:Y:S01]  /*be20*/  ISETP.GT.AND P2, PT, R175, 0x20, P0 ;  /* 0x00000020af00780c */ /* 0x000fe20000744270 */
[----:B------:R-:W0:Y:S01]  /*be30*/  SHFL.BFLY PT, R173, R6, 0x1, 0x1f ;  /* 0x0c201f0006ad7f89 */ /* 0x000e2200000e0000 */
[----:B------:R-:W-:-:S02]  /*be40*/  FMNMX.FTZ R9, R176, R11, !PT ;  /* 0x0000000bb0097209 */ /* 0x000fc40007810000 */
[----:B------:R-:W-:Y:S02]  /*be50*/  ISETP.LT.OR P2, PT, R174, 0x21, P2 ;  /* 0x00000021ae00780c */ /* 0x000fe40001741670 */
[----:B------:R-:W-:Y:S02]  /*be60*/  FMNMX.FTZ R9, R8, R9, !PT ;  /* 0x0000000908097209 */ /* 0x000fe40007810000 */
[----:B------:R-:W-:Y:S02]  /*be70*/  ISETP.GT.AND P1, PT, R175, 0x30, P0 ;  /* 0x00000030af00780c */ /* 0x000fe40000724270 */
[----:B------:R-:W-:Y:S02]  /*be80*/  FSEL R153, R153, -INF , !P2 ;  /* 0xff80000099997808 */ /* 0x000fe40005000000 */
[----:B------:R-:W-:Y:S02]  /*be90*/  ISETP.GT.AND P2, PT, R175, 0x28, P0 ;  /* 0x00000028af00780c */ /* 0x000fe40000744270 */
[----:B------:R-:W-:-:S02]  /*bea0*/  ISETP.LT.OR P1, PT, R174, 0x31, P1 ;  /* 0x00000031ae00780c */ /* 0x000fc40000f21670 */
[C---:B------:R-:W-:Y:S02]  /*beb0*/  ISETP.LT.OR P2, PT, R174.reuse, 0x29, P2 ;  /* 0x00000029ae00780c */ /* 0x040fe40001741670 */
[----:B------:R-:W-:Y:S02]  /*bec0*/  FSEL R157, R157, -INF , !P1 ;  /* 0xff8000009d9d7808 */ /* 0x000fe40004800000 */
[----:B------:R-:W-:Y:S02]  /*bed0*/  ISETP.GT.AND P1, PT, R175, 0x31, P0 ;  /* 0x00000031af00780c */ /* 0x000fe40000724270 */
[----:B------:R-:W-:Y:S02]  /*bee0*/  FSEL R155, R155, -INF , !P2 ;  /* 0xff8000009b9b7808 */ /* 0x000fe40005000000 */
[----:B------:R-:W-:Y:S02]  /*bef0*/  ISETP.LT.OR P1, PT, R174, 0x32, P1 ;  /* 0x00000032ae00780c */ /* 0x000fe40000f21670 */
[----:B0-----:R-:W-:-:S02]  /*bf00*/  FMNMX.FTZ R5, R6, R173, !PT ;  /* 0x000000ad06057209 */ /* 0x001fc40007810000 */
[----:B------:R-:W-:Y:S02]  /*bf10*/  FMNMX.FTZ R6, R12, R9, !PT ;  /* 0x000000090c067209 */ /* 0x000fe40007810000 */
[----:B------:R-:W-:Y:S01]  /*bf20*/  FSEL R158, R158, -INF , !P1 ;  /* 0xff8000009e9e7808 */ /* 0x000fe20004800000 */
[----:B------:R-:W-:Y:S01]  /*bf30*/  FMUL.FTZ R180, R5, UR10 ;  /* 0x0000000a05b47c20 */ /* 0x000fe20008410000 */
[----:B------:R-:W-:Y:S02]  /*bf40*/  FMNMX.FTZ R9, R13, R6, !PT ;  /* 0x000000060d097209 */ /* 0x000fe40007810000 */
[C---:B------:R-:W-:Y:S02]  /*bf50*/  ISETP.GT.AND P1, PT, R175.reuse, 0x38, P0 ;  /* 0x00000038af00780c */ /* 0x040fe40000724270 */
[----:B------:R-:W-:Y:S02]  /*bf60*/  FMNMX.FTZ R6, R14, R9, !PT ;  /* 0x000000090e067209 */ /* 0x000fe40007810000 */
[----:B------:R-:W-:-:S02]  /*bf70*/  ISETP.GT.AND P0, PT, R175, 0x39, P0 ;  /* 0x00000039af00780c */ /* 0x000fc40000704270 */
[----:B------:R-:W-:Y:S02]  /*bf80*/  FMNMX.FTZ R6, R15, R6, !PT ;  /* 0x000000060f067209 */ /* 0x000fe40007810000 */
[C---:B------:R-:W-:Y:S02]  /*bf90*/  ISETP.LT.OR P1, PT, R174.reuse, 0x39, P1 ;  /* 0x00000039ae00780c */ /* 0x040fe40000f21670 */
[----:B------:R-:W-:Y:S02]  /*bfa0*/  FMNMX.FTZ R9, R21, R6, !PT ;  /* 0x0000000615097209 */ /* 0x000fe40007810000 */
[----:B------:R-:W-:Y:S02]  /*bfb0*/  ISETP.LT.OR P0, PT, R174, 0x3a, P0 ;  /* 0x0000003aae00780c */ /* 0x000fe40000701670 */
[----:B------:R-:W-:Y:S02]  /*bfc0*/  FMNMX.FTZ R6, R152, R9, !PT ;  /* 0x0000000998067209 */ /* 0x000fe40007810000 */
[----:B------:R-:W-:-:S02]  /*bfd0*/  FSEL R159, R159, -INF , !P1 ;  /* 0xff8000009f9f7808 */ /* 0x000fc40004800000 */
[----:B------:R-:W-:Y:S02]  /*bfe0*/  FMNMX.FTZ R9, R153, R6, !PT ;  /* 0x0000000699097209 */ /* 0x000fe40007810000 */
[----:B------:R-:W-:Y:S02]  /*bff0*/  FSEL R174, R160, -INF , !P0 ;  /* 0xff800000a0ae7808 */ /* 0x000fe40004000000 */
[----:B------:R-:W-:Y:S02]  /*c000*/  FMNMX.FTZ R6, R154, R9, !PT ;  /* 0x000000099a067209 */ /* 0x000fe40007810000 */
[----:B------:R-:W-:Y:S02]  /*c010*/  FSETP.NEU.FTZ.AND P2, PT, R5, -INF , PT ;  /* 0xff8000000500780b */ /* 0x000fe40003f5d000 */
[----:B------:R-:W-:Y:S02]  /*c020*/  FMNMX.FTZ R173, R155, R6, !PT ;  /* 0x000000069bad7209 */ /* 0x000fe40007810000 */
[----:B------:R-:W-:-:S02]  /*c030*/  FSEL R180, R180, RZ, P2 ;  /* 0x000000ffb4b47208 */ /* 0x000fc40001000000 */
[----:B------:R-:W-:Y:S02]  /*c040*/  FMNMX.FTZ R6, R156, R173, !PT ;  /* 0x000000ad9c067209 */ /* 0x000fe40007810000 */
[----:B------:R-:W-:Y:S01]  /*c050*/  ISETP.NE.AND P1, PT, R2, R181, PT ;  /* 0x000000b50200720c */ /* 0x000fe20003f25270 */
        /* <DEDUP_REMOVED lines=17> */
[--C-:B------:R-:W-:Y:S01]  /*c170*/  FFMA.FTZ R170, R170, UR10, -R180.reuse ;  /* 0x0000000aaaaa7c23 */ /* 0x100fe200080108b4 */
[----:B------:R-:W0:Y:S01]  /*c180*/  SHFL.BFLY PT, R6, R175, 0x2, 0x1f ;  /* 0x0c401f00af067f89 */ /* 0x000e2200000e0000 */
[--C-:B------:R-:W-:Y:S01]  /*c190*/  FFMA.FTZ R171, R171, UR10, -R180.reuse ;  /* 0x0000000aabab7c23 */ /* 0x100fe200080108b4 */
[--C-:B------:R-:W-:Y:S01]  /*c1a0*/  FFMA.FTZ R161, R161, UR10, -R180.reuse ;  /* 0x0000000aa1a17c23 */ /* 0x100fe200080108b4 */
[--C-:B------:R-:W-:Y:S01]  /*c1b0*/  FFMA.FTZ R163, R163, UR10, -R180.reuse ;  /* 0x0000000aa3a37c23 */ /* 0x100fe200080108b4 */
[----:B------:R-:W-:Y:S01]  /*c1c0*/  MUFU.EX2 R173, R194 ;  /* 0x000000c200ad7308 */ /* 0x000fe20000000800 */
[----:B------:R-:W-:-:S07]  /*c1d0*/  FFMA.FTZ R180, R164, UR10, -R180 ;  /* 0x0000000aa4b47c23 */ /* 0x000fce00080108b4 */
[----:B------:R-:W-:Y:S08]  /*c1e0*/  MUFU.EX2 R160, R195 ;  /* 0x000000c300a07308 */ /* 0x000ff00000000800 */
[----:B------:R-:W-:Y:S01]  /*c1f0*/  MUFU.EX2 R165, R165 ;  /* 0x000000a500a57308 */ /* 0x000fe20000000800 */
[----:B0-----:R-:W-:Y:S02]  /*c200*/  FMNMX.FTZ R6, R175, R6, !PT ;  /* 0x00000006af067209 */ /* 0x001fe40007810000 */
[----:B------:R-:W-:-:S05]  /*c210*/  FSEL R175, R5, RZ, P2 ;  /* 0x000000ff05af7208 */ /* 0x000fca0001000000 */
[----:B------:R-:W-:Y:S01]  /*c220*/  MUFU.EX2 R166, R166 ;  /* 0x000000a600a67308 */ /* 0x000fe20000000800 */
[----:B------:R-:W0:Y:S01]  /*c230*/  SHFL.BFLY PT, R177, R6, 0x1, 0x1f ;  /* 0x0c201f0006b17f89 */ /* 0x000e2200000e0000 */
[----:B------:R-:W-:-:S04]  /*c240*/  FADD.FTZ R175, -R175, R10 ;  /* 0x0000000aafaf7221 */ /* 0x000fc80000010100 */
[----:B------:R-:W-:Y:S02]  /*c250*/  FMUL.FTZ R175, R175, UR10 ;  /* 0x0000000aafaf7c20 */ /* 0x000fe40008410000 */
[----:B------:R1:W-:Y:S08]  /*c260*/  MUFU.EX2 R10, R179 ;  /* 0x000000b3000a7308 */ /* 0x0003f00000000800 */
[----:B------:R-:W2:Y:S08]  /*c270*/  MUFU.EX2 R175, R175 ;  /* 0x000000af00af7308 */ /* 0x000eb00000000800 */
[----:B------:R-:W3:Y:S01]  /*c280*/  MUFU.EX2 R167, R167 ;  /* 0x000000a700a77308 */ /* 0x000ee20000000800 */
[----:B0-----:R-:W-:-:S04]  /*c290*/  FMNMX.FTZ R6, R6, R177, !PT ;  /* 0x000000b106067209 */ /* 0x001fc80007810000 */
[C---:B------:R-:W-:Y:S01]  /*c2a0*/  FSETP.NEU.FTZ.AND P0, PT, R6.reuse, -INF , PT ;  /* 0xff8000000600780b */ /* 0x040fe20003f1d000 */
[----:B-1----:R-:W-:Y:S02]  /*c2b0*/  FMUL.FTZ R179, R6, UR10 ;  /* 0x0000000a06b37c20 */ /* 0x002fe40008410000 */
[----:B------:R-:W0:Y:S01]  /*c2c0*/  MUFU.EX2 R168, R168 ;  /* 0x000000a800a87308 */ /* 0x000e220000000800 */
[----:B--2---:R-:W-:Y:S01]  /*c2d0*/  FFMA.FTZ R162, R175, R3, R178 ;  /* 0x00000003afa27223 */ /* 0x004fe200000100b2 */
[-C--:B------:R-:W-:Y:S01]  /*c2e0*/  FMUL.FTZ R24, R24, R175.reuse ;  /* 0x000000af18187220 */ /* 0x080fe20000410000 */
[----:B------:R-:W-:Y:S01]  /*c2f0*/  FSEL R179, R179, RZ, P0 ;  /* 0x000000ffb3b37208 */ /* 0x000fe20000000000 */
[-C--:B------:R-:W-:Y:S01]  /*c300*/  FMUL.FTZ R25, R25, R175.reuse ;  /* 0x000000af19197220 */ /* 0x080fe20000410000 */
[----:B------:R-:W-:Y:S01]  /*c310*/  FADD.FTZ R162, R9, R162 ;  /* 0x000000a209a27221 */ /* 0x000fe20000010000 */
[-C--:B------:R-:W-:Y:S01]  /*c320*/  FMUL.FTZ R28, R28, R175.reuse ;  /* 0x000000af1c1c7220 */ /* 0x080fe20000410000 */
[----:B------:R-:W-:Y:S01]  /*c330*/  FMUL.FTZ R29, R29, R175 ;  /* 0x000000af1d1d7220 */ /* 0x000fe20000410000 */
[--C-:B------:R-:W-:Y:S01]  /*c340*/  FFMA.FTZ R164, R176, UR10, -R179.reuse ;  /* 0x0000000ab0a47c23 */ /* 0x100fe200080108b3 */
[----:B------:R-:W-:Y:S01]  /*c350*/  FADD.FTZ R3, R173, R162 ;  /* 0x000000a2ad037221 */ /* 0x000fe20000010000 */
[----:B------:R-:W1:Y:S01]  /*c360*/  MUFU.EX2 R169, R169 ;  /* 0x000000a900a97308 */ /* 0x000e620000000800 */
[----:B------:R-:W-:Y:S01]  /*c370*/  FSEL R162, R6, RZ, P0 ;  /* 0x000000ff06a27208 */ /* 0x000fe20000000000 */
[----:B------:R-:W-:Y:S01]  /*c380*/  FFMA.FTZ R14, R14, UR10, -R179 ;  /* 0x0000000a0e0e7c23 */ /* 0x000fe200080108b3 */
[----:B------:R-:W-:Y:S01]  /*c390*/  FADD.FTZ R176, R160, R3 ;  /* 0x00000003a0b07221 */ /* 0x000fe20000010000 */
[----:B------:R-:W-:-:S02]  /*c3a0*/  IMAD.U32 R3, RZ, RZ, UR22 ;  /* 0x00000016ff037e24 */ /* 0x000fc4000f8e00ff */
[----:B------:R-:W-:Y:S01]  /*c3b0*/  FFMA.FTZ R15, R15, UR10, -R179 ;  /* 0x0000000a0f0f7c23 */ /* 0x000fe200080108b3 */
[----:B------:R-:W-:Y:S01]  /*c3c0*/  FADD.FTZ R162, -R162, R11 ;  /* 0x0000000ba2a27221 */ /* 0x000fe20000010100 */
[----:B------:R-:W-:Y:S01]  /*c3d0*/  FADD.FTZ R181, R165, R176 ;  /* 0x000000b0a5b57221 */ /* 0x000fe20000010000 */
[----:B------:R-:W2:Y:S01]  /*c3e0*/  MUFU.EX2 R170, R170 ;  /* 0x000000aa00aa7308 */ /* 0x000ea20000000800 */
[--C-:B------:R-:W-:Y:S01]  /*c3f0*/  FFMA.FTZ R176, R8, UR10, -R179.reuse ;  /* 0x0000000a08b07c23 */ /* 0x100fe200080108b3 */
[----:B------:R-:W-:Y:S01]  /*c400*/  FFMA.FTZ R11, R12, UR10, -R179 ;  /* 0x0000000a0c0b7c23 */ /* 0x000fe200080108b3 */
[----:B------:R-:W-:Y:S01]  /*c410*/  FADD.FTZ R8, R166, R181 ;  /* 0x000000b5a6087221 */ /* 0x000fe20000010000 */
[--C-:B------:R-:W-:Y:S01]  /*c420*/  FFMA.FTZ R12, R13, UR10, -R179.reuse ;  /* 0x0000000a0d0c7c23 */ /* 0x100fe200080108b3 */
[--C-:B------:R-:W-:Y:S01]  /*c430*/  FFMA.FTZ R13, R152, UR10, -R179.reuse ;  /* 0x0000000a980d7c23 */ /* 0x100fe200080108b3 */
[--C-:B------:R-:W-:Y:S01]  /*c440*/  FFMA.FTZ R21, R21, UR10, -R179.reuse ;  /* 0x0000000a15157c23 */ /* 0x100fe200080108b3 */
[----:B---3--:R-:W-:Y:S01]  /*c450*/  FADD.FTZ R181, R167, R8 ;  /* 0x00000008a7b57221 */ /* 0x008fe20000010000 */
[----:B------:R-:W3:Y:S01]  /*c460*/  MUFU.EX2 R171, R171 ;  /* 0x000000ab00ab7308 */ /* 0x000ee20000000800 */
[----:B------:R-:W-:Y:S01]  /*c470*/  FMUL.FTZ R8, R162, UR10 ;  /* 0x0000000aa2087c20 */ /* 0x000fe20008410000 */
[----:B------:R-:W-:Y:S01]  /*c480*/  FFMA.FTZ R153, R153, UR10, -R179 ;  /* 0x0000000a99997c23 */ /* 0x000fe200080108b3 */
[----:B0-----:R-:W-:Y:S01]  /*c490*/  FADD.FTZ R162, R168, R181 ;  /* 0x000000b5a8a27221 */ /* 0x001fe20000010000 */
[--C-:B------:R-:W-:Y:S01]  /*c4a0*/  FFMA.FTZ R181, R154, UR10, -R179.reuse ;  /* 0x0000000a9ab57c23 */ /* 0x100fe200080108b3 */
[--C-:B------:R-:W-:Y:S01]  /*c4b0*/  FFMA.FTZ R182, R155, UR10, -R179.reuse ;  /* 0x0000000a9bb67c23 */ /* 0x100fe200080108b3 */
[--C-:B------:R-:W-:Y:S01]  /*c4c0*/  FFMA.FTZ R157, R157, UR10, -R179.reuse ;  /* 0x0000000a9d9d7c23 */ /* 0x100fe200080108b3 */
[----:B-1----:R-:W-:Y:S01]  /*c4d0*/  FADD.FTZ R183, R169, R162 ;  /* 0x000000a2a9b77221 */ /* 0x002fe20000010000 */
[----:B------:R-:W0:Y:S01]  /*c4e0*/  MUFU.EX2 R161, R161 ;  /* 0x000000a100a17308 */ /* 0x000e220000000800 */
[--C-:B------:R-:W-:Y:S01]  /*c4f0*/  FFMA.FTZ R192, R158, UR10, -R179.reuse ;  /* 0x0000000a9ec07c23 */ /* 0x100fe200080108b3 */
[----:B------:R-:W-:Y:S01]  /*c500*/  FFMA.FTZ R159, R159, UR10, -R179 ;  /* 0x0000000a9f9f7c23 */ /* 0x000fe200080108b3 */
[----:B--2---:R-:W-:Y:S01]  /*c510*/  FADD.FTZ R152, R170, R183 ;  /* 0x000000b7aa987221 */ /* 0x004fe20000010000 */
[--C-:B------:R-:W-:Y:S01]  /*c520*/  FFMA.FTZ R183, R156, UR10, -R179.reuse ;  /* 0x0000000a9cb77c23 */ /* 0x100fe200080108b3 */
[----:B------:R-:W-:Y:S01]  /*c530*/  FFMA.FTZ R174, R174, UR10, -R179 ;  /* 0x0000000aaeae7c23 */ /* 0x000fe200080108b3 */
[----:B------:R-:W-:Y:S01]  /*c540*/  @!P1 IMAD R3, R3, 0x40, R16 ;  /* 0x0000004003039824 */ /* 0x000fe200078e0210 */
[----:B------:R-:W-:Y:S01]  /*c550*/  F2FP.F16.F32.PACK_AB R154, R160, R173 ;  /* 0x000000ada09a723e */ /* 0x000fe200000000ff */
[----:B------:R-:W1:Y:S01]  /*c560*/  MUFU.EX2 R172, R172 ;  /* 0x000000ac00ac7308 */ /* 0x000e620000000800 */
[----:B---3--:R-:W-:Y:S01]  /*c570*/  FADD.FTZ R193, R171, R152 ;  /* 0x00000098abc17221 */ /* 0x008fe20000010000 */
[----:B------:R-:W-:Y:S01]  /*c580*/  F2FP.F16.F32.PACK_AB R162, R10, R171 ;  /* 0x000000ab0aa2723e */ /* 0x000fe200000000ff */
[----:B------:R-:W-:Y:S01]  /*c590*/  FMUL.FTZ R32, R32, R175 ;  /* 0x000000af20207220 */ /* 0x000fe20000410000 */
[----:B------:R-:W-:Y:S01]  /*c5a0*/  @!P1 LEA R3, R3, UR43, 0x2 ;  /* 0x0000002b03039c11 */ /* 0x000fe2000f8e10ff */
[----:B------:R-:W-:Y:S01]  /*c5b0*/  FADD.FTZ R152, R10, R193 ;  /* 0x000000c10a987221 */ /* 0x000fe20000010000 */
[----:B------:R-:W-:Y:S01]  /*c5c0*/  F2FP.F16.F32.PACK_AB R158, R168, R167 ;  /* 0x000000a7a89e723e */ /* 0x000fe200000000ff */
[----:B------:R-:W-:Y:S01]  /*c5d0*/  FMUL.FTZ R33, R33, R175 ;  /* 0x000000af21217220 */ /* 0x000fe20000410000 */
[----:B------:R-:W2:Y:S01]  /*c5e0*/  MUFU.EX2 R177, R163 ;  /* 0x000000a300b17308 */ /* 0x000ea20000000800 */
[----:B0-----:R-:W-:Y:S01]  /*c5f0*/  FADD.FTZ R179, R161, R152 ;  /* 0x00000098a1b37221 */ /* 0x001fe20000010000 */
[----:B------:R-:W-:Y:S01]  /*c600*/  F2FP.F16.F32.PACK_AB R152, R9, R178 ;  /* 0x000000b20998723e */ /* 0x000fe200000000ff */
[----:B------:R-:W-:Y:S01]  /*c610*/  @!P1 STS [R3+0x28800], R175 ;  /* 0x028800af03009388 */ /* 0x000fe20000000800 */
[----:B------:R-:W-:Y:S01]  /*c620*/  F2FP.F16.F32.PACK_AB R156, R166, R165 ;  /* 0x000000a5a69c723e */ /* 0x000fe200000000ff */
[-C--:B------:R-:W-:Y:S01]  /*c630*/  FMUL.FTZ R36, R36, R175.reuse ;  /* 0x000000af24247220 */ /* 0x080fe20000410000 */
[-C--:B------:R-:W-:Y:S01]  /*c640*/  FMUL.FTZ R37, R37, R175.reuse ;  /* 0x000000af25257220 */ /* 0x080fe20000410000 */
[-C--:B------:R-:W-:Y:S01]  /*c650*/  FMUL.FTZ R40, R40, R175.reuse ;  /* 0x000000af28287220 */ /* 0x080fe20000410000 */
[----:B------:R-:W0:Y:S01]  /*c660*/  MUFU.EX2 R8, R8 ;  /* 0x0000000800087308 */ /* 0x000e220000000800 */
[----:B-1----:R-:W-:Y:S01]  /*c670*/  FADD.FTZ R160, R172, R179 ;  /* 0x000000b3aca07221 */ /* 0x002fe20000010000 */
[-C--:B------:R-:W-:Y:S01]  /*c680*/  FMUL.FTZ R41, R41, R175.reuse ;  /* 0x000000af29297220 */ /* 0x080fe20000410000 */
[-C--:B------:R-:W-:Y:S01]  /*c690*/  FMUL.FTZ R44, R44, R175.reuse ;  /* 0x000000af2c2c7220 */ /* 0x080fe20000410000 */
[-C--:B------:R-:W-:Y:S01]  /*c6a0*/  FMUL.FTZ R45, R45, R175.reuse ;  /* 0x000000af2d2d7220 */ /* 0x080fe20000410000 */
[-C--:B------:R-:W-:Y:S01]  /*c6b0*/  FMUL.FTZ R48, R48, R175.reuse ;  /* 0x000000af30307220 */ /* 0x080fe20000410000 */
[-C--:B------:R-:W-:Y:S01]  /*c6c0*/  FMUL.FTZ R49, R49, R175.reuse ;  /* 0x000000af31317220 */ /* 0x080fe20000410000 */
[----:B------:R-:W-:Y:S01]  /*c6d0*/  FMUL.FTZ R52, R52, R175 ;  /* 0x000000af34347220 */ /* 0x000fe20000410000 */
[----:B------:R-:W1:Y:S01]  /*c6e0*/  MUFU.EX2 R180, R180 ;  /* 0x000000b400b47308 */ /* 0x000e620000000800 */
[----:B--2---:R-:W-:Y:S01]  /*c6f0*/  FADD.FTZ R9, R177, R160 ;  /* 0x000000a0b1097221 */ /* 0x004fe20000010000 */
[----:B------:R-:W-:Y:S01]  /*c700*/  F2FP.F16.F32.PACK_AB R160, R170, R169 ;  /* 0x000000a9aaa0723e */ /* 0x000fe200000000ff */
[-C--:B------:R-:W-:Y:S01]  /*c710*/  FMUL.FTZ R53, R53, R175.reuse ;  /* 0x000000af35357220 */ /* 0x080fe20000410000 */
[-C--:B------:R-:W-:Y:S01]  /*c720*/  FMUL.FTZ R56, R56, R175.reuse ;  /* 0x000000af38387220 */ /* 0x080fe20000410000 */
[-C--:B------:R-:W-:Y:S01]  /*c730*/  FMUL.FTZ R57, R57, R175.reuse ;  /* 0x000000af39397220 */ /* 0x080fe20000410000 */
[-C--:B------:R-:W-:Y:S01]  /*c740*/  FMUL.FTZ R60, R60, R175.reuse ;  /* 0x000000af3c3c7220 */ /* 0x080fe20000410000 */
[-C--:B------:R-:W-:Y:S01]  /*c750*/  FMUL.FTZ R61, R61, R175.reuse ;  /* 0x000000af3d3d7220 */ /* 0x080fe20000410000 */
[----:B------:R2:W3:Y:S01]  /*c760*/  MUFU.EX2 R163, R164 ;  /* 0x000000a400a37308 */ /* 0x0004e20000000800 */
[----:B0-----:R1:W-:Y:S01]  /*c770*/  @!P1 STS [R3+0x28820], R8 ;  /* 0x0288200803009388 */ /* 0x0013e20000000800 */
[-C--:B------:R-:W-:Y:S01]  /*c780*/  FMUL.FTZ R64, R64, R175.reuse ;  /* 0x000000af40407220 */ /* 0x080fe20000410000 */
[-C--:B------:R-:W-:Y:S01]  /*c790*/  FMUL.FTZ R65, R65, R175.reuse ;  /* 0x000000af41417220 */ /* 0x080fe20000410000 */
[-C--:B------:R-:W-:Y:S01]  /*c7a0*/  FMUL.FTZ R68, R68, R175.reuse ;  /* 0x000000af44447220 */ /* 0x080fe20000410000 */
[-C--:B------:R-:W-:Y:S01]  /*c7b0*/  FMUL.FTZ R69, R69, R175.reuse ;  /* 0x000000af45457220 */ /* 0x080fe20000410000 */
[-C--:B------:R-:W-:Y:S01]  /*c7c0*/  FMUL.FTZ R72, R72, R175.reuse ;  /* 0x000000af48487220 */ /* 0x080fe20000410000 */
[----:B------:R-:W-:Y:S01]  /*c7d0*/  FMUL.FTZ R73, R73, R175 ;  /* 0x000000af49497220 */ /* 0x000fe20000410000 */
[----:B------:R-:W0:Y:S01]  /*c7e0*/  MUFU.EX2 R176, R176 ;  /* 0x000000b000b07308 */ /* 0x000e220000000800 */
[----:B--2---:R-:W-:Y:S01]  /*c7f0*/  F2FP.F16.F32.PACK_AB R164, R172, R161 ;  /* 0x000000a1aca4723e */ /* 0x004fe200000000ff */
[----:B------:R-:W-:Y:S01]  /*c800*/  FMUL.FTZ R76, R76, R175 ;  /* 0x000000af4c4c7220 */ /* 0x000fe20000410000 */
[C---:B-1----:R-:W-:Y:S01]  /*c810*/  FADD.FTZ R3, R180.reuse, R9 ;  /* 0x00000009b4037221 */ /* 0x042fe20000010000 */
[----:B------:R-:W-:Y:S01]  /*c820*/  F2FP.F16.F32.PACK_AB R166, R180, R177 ;  /* 0x000000b1b4a6723e */ /* 0x000fe200000000ff */
[-C--:B------:R-:W-:Y:S01]  /*c830*/  FMUL.FTZ R77, R77, R175.reuse ;  /* 0x000000af4d4d7220 */ /* 0x080fe20000410000 */
[-C--:B------:R-:W-:Y:S01]  /*c840*/  FMUL.FTZ R80, R80, R175.reuse ;  /* 0x000000af50507220 */ /* 0x080fe20000410000 */
[-C--:B------:R-:W-:Y:S01]  /*c850*/  FMUL.FTZ R81, R81, R175.reuse ;  /* 0x000000af51517220 */ /* 0x080fe20000410000 */
[----:B------:R-:W1:Y:S01]  /*c860*/  MUFU.EX2 R155, R11 ;  /* 0x0000000b009b7308 */ /* 0x000e620000000800 */
[----:B---3--:R-:W-:Y:S01]  /*c870*/  FFMA.FTZ R9, R8, R4, R163 ;  /* 0x0000000408097223 */ /* 0x008fe200000100a3 */
[-C--:B------:R-:W-:Y:S01]  /*c880*/  FMUL.FTZ R84, R84, R175.reuse ;  /* 0x000000af54547220 */ /* 0x080fe20000410000 */
[-C--:B------:R-:W-:Y:S01]  /*c890*/  FMUL.FTZ R85, R85, R175.reuse ;  /* 0x000000af55557220 */ /* 0x080fe20000410000 */
[-C--:B------:R-:W-:Y:S01]  /*c8a0*/  FMUL.FTZ R88, R88, R175.reuse ;  /* 0x000000af58587220 */ /* 0x080fe20000410000 */
[-C--:B------:R-:W-:Y:S01]  /*c8b0*/  FMUL.FTZ R89, R89, R175.reuse ;  /* 0x000000af59597220 */ /* 0x080fe20000410000 */
[-C--:B------:R-:W-:Y:S01]  /*c8c0*/  FMUL.FTZ R92, R92, R175.reuse ;  /* 0x000000af5c5c7220 */ /* 0x080fe20000410000 */
[-C--:B------:R-:W-:Y:S01]  /*c8d0*/  FMUL.FTZ R93, R93, R175.reuse ;  /* 0x000000af5d5d7220 */ /* 0x080fe20000410000 */
[----:B------:R-:W2:Y:S01]  /*c8e0*/  MUFU.EX2 R12, R12 ;  /* 0x0000000c000c7308 */ /* 0x000ea20000000800 */
        /* <DEDUP_REMOVED lines=16> */
[C---:B--2---:R-:W-:Y:S01]  /*c9f0*/  FADD.FTZ R9, R12.reuse, R9 ;  /* 0x000000090c097221 */ /* 0x044fe20000010000 */
[----:B------:R-:W-:Y:S01]  /*ca00*/  F2FP.F16.F32.PACK_AB R155, R12, R155 ;  /* 0x0000009b0c9b723e */ /* 0x000fe200000000ff */
        /* <DEDUP_REMOVED lines=19> */
[----:B------:R-:W-:Y:S01]  /*cb40*/  FMUL.FTZ R149, R149, R175 ;  /* 0x000000af95957220 */ /* 0x000fe20000410000 */
[-C--:B------:R-:W-:Y:S01]  /*cb50*/  FMUL.FTZ R26, R26, R8.reuse ;  /* 0x000000081a1a7220 */ /* 0x080fe20000410000 */
[----:B------:R1:W3:Y:S01]  /*cb60*/  MUFU.EX2 R161, R153 ;  /* 0x0000009900a17308 */ /* 0x0002e20000000800 */
        /* <DEDUP_REMOVED lines=9> */
[----:B-1----:R-:W-:Y:S01]  /*cc00*/  F2FP.F16.F32.PACK_AB R153, R176, R163 ;  /* 0x000000a3b099723e */ /* 0x002fe200000000ff */
[----:B------:R-:W-:Y:S01]  /*cc10*/  BAR.SYNC.DEFER_BLOCKING 0xf, 0x100 ;  /* 0x03c4000000007b1d */ /* 0x000fe20000010000 */
        /* <DEDUP_REMOVED lines=21> */
[----:B------:R2:W3:Y:S01]  /*cd70*/  MUFU.EX2 R165, R157 ;  /* 0x0000009d00a57308 */ /* 0x0004e20000000800 */
[----:B0-----:R-:W-:Y:S01]  /*cd80*/  FADD.FTZ R4, R182, R9 ;  /* 0x00000009b6047221 */ /* 0x001fe20000010000 */
[----:B------:R0:W-:Y:S01]  /*cd90*/  STSM.16.M88.4 [R18+0x26800], R152 ;  /* 0x0268009812007844 */ /* 0x0001e20000000200 */
[-C--:B------:R-:W-:Y:S01]  /*cda0*/  FMUL.FTZ R71, R71, R8.reuse ;  /* 0x0000000847477220 */ /* 0x080fe20000410000 */
[-C--:B------:R-:W-:Y:S01]  /*cdb0*/  FMUL.FTZ R74, R74, R8.reuse ;  /* 0x000000084a4a7220 */ /* 0x080fe20000410000 */
[-C--:B------:R-:W-:Y:S01]  /*cdc0*/  FMUL.FTZ R75, R75, R8.reuse ;  /* 0x000000084b4b7220 */ /* 0x080fe20000410000 */
[-C--:B------:R-:W-:Y:S01]  /*cdd0*/  FMUL.FTZ R78, R78, R8.reuse ;  /* 0x000000084e4e7220 */ /* 0x080fe20000410000 */
[----:B------:R-:W-:Y:S01]  /*cde0*/  FMUL.FTZ R79, R79, R8 ;  /* 0x000000084f4f7220 */ /* 0x000fe20000410000 */
[----:B------:R-:W5:Y:S01]  /*cdf0*/  MUFU.EX2 R192, R192 ;  /* 0x000000c000c07308 */ /* 0x000f620000000800 */
[----:B-1----:R-:W-:Y:S01]  /*ce00*/  FADD.FTZ R4, R183, R4 ;  /* 0x00000004b7047221 */ /* 0x002fe20000010000 */
[----:B--2---:R-:W-:Y:S01]  /*ce10*/  F2FP.F16.F32.PACK_AB R157, R15, R14 ;  /* 0x0000000e0f9d723e */ /* 0x004fe200000000ff */
[----:B------:R-:W-:Y:S01]  /*ce20*/  FMUL.FTZ R82, R82, R8 ;  /* 0x0000000852527220 */ /* 0x000fe20000410000 */
        /* <DEDUP_REMOVED lines=13> */
[----:B-----5:R-:W-:Y:S01]  /*cf00*/  FADD.FTZ R4, R192, R9 ;  /* 0x00000009c0047221 */ /* 0x020fe20000010000 */
[----:B-1----:R-:W-:Y:S01]  /*cf10*/  F2FP.F16.F32.PACK_AB R159, R10, R21 ;  /* 0x000000150a9f723e */ /* 0x002fe200000000ff */
[-C--:B------:R-:W-:Y:S01]  /*cf20*/  FMUL.FTZ R102, R102, R8.reuse ;  /* 0x0000000866667220 */ /* 0x080fe20000410000 */
[----:B------:R-:W-:Y:S01]  /*cf30*/  F2FP.F16.F32.PACK_AB R165, R192, R165 ;  /* 0x000000a5c0a5723e */ /* 0x000fe200000000ff */
[-C--:B------:R-:W-:Y:S01]  /*cf40*/  FMUL.FTZ R103, R103, R8.reuse ;  /* 0x0000000867677220 */ /* 0x080fe20000410000 */
[-C--:B------:R-:W-:Y:S01]  /*cf50*/  FMUL.FTZ R106, R106, R8.reuse ;  /* 0x000000086a6a7220 */ /* 0x080fe20000410000 */
[----:B------:R0:W-:Y:S01]  /*cf60*/  STSM.16.M88.4 [R19], R156 ;  /* 0x0000009c13007844 */ /* 0x0001e20000000200 */
[-C--:B------:R-:W-:Y:S01]  /*cf70*/  FMUL.FTZ R107, R107, R8.reuse ;  /* 0x000000086b6b7220 */ /* 0x080fe20000410000 */
[----:B--2---:R-:W-:Y:S01]  /*cf80*/  FADD.FTZ R9, R167, R4 ;  /* 0x00000004a7097221 */ /* 0x004fe20000010000 */
[-C--:B------:R-:W-:Y:S01]  /*cf90*/  FMUL.FTZ R110, R110, R8.reuse ;  /* 0x000000086e6e7220 */ /* 0x080fe20000410000 */
[----:B------:R0:W-:Y:S01]  /*cfa0*/  STSM.16.M88.4 [R23], R160 ;  /* 0x000000a017007844 */ /* 0x0001e20000000200 */
[-C--:B------:R-:W-:Y:S01]  /*cfb0*/  FMUL.FTZ R111, R111, R8.reuse ;  /* 0x000000086f6f7220 */ /* 0x080fe20000410000 */
[-C--:B------:R-:W-:Y:S01]  /*cfc0*/  FMUL.FTZ R114, R114, R8.reuse ;  /* 0x0000000872727220 */ /* 0x080fe20000410000 */
[-C--:B------:R-:W-:Y:S01]  /*cfd0*/  FMUL.FTZ R115, R115, R8.reuse ;  /* 0x0000000873737220 */ /* 0x080fe20000410000 */
[-C--:B------:R-:W-:Y:S01]  /*cfe0*/  FMUL.FTZ R118, R118, R8.reuse ;  /* 0x0000000876767220 */ /* 0x080fe20000410000 */
[-C--:B------:R-:W-:Y:S01]  /*cff0*/  FMUL.FTZ R119, R119, R8.reuse ;  /* 0x0000000877777220 */ /* 0x080fe20000410000 */
[C---:B---3--:R-:W-:Y:S01]  /*d000*/  F2FP.F16.F32.PACK_AB R167, R174.reuse, R167 ;  /* 0x000000a7aea7723e */ /* 0x048fe200000000ff */
        /* <DEDUP_REMOVED lines=20> */
.L_x_1811:
[----:B------:R1:W2:Y:S01]  /*d150*/  SYNCS.PHASECHK.TRANS64.TRYWAIT P0, [UR27+0x28c50], R7 ;  /* 0x028c5007ff0075a7 */ /* 0x0002a2000800015b */
[----:B------:R-:W-:Y:S05]  /*d160*/  @!P3 BRA `(.L_x_1812) ;  /* 0x000000000004b947 */ /* 0x000fea0003800000 */
[----:B------:R-:W-:Y:S01]  /*d170*/  BPT.TRAP 0x1 ;  /* 0x000000040000795c */ /* 0x000fe20000300000 */
.L_x_1812:
[----:B--2---:R-:W-:Y:S05]  /*d180*/  @P0 BRA `(.L_x_1813) ;  /* 0x0000000000080947 */ /* 0x004fea0003800000 */
[----:B------:R-:W2:Y:S02]  /*d190*/  SYNCS.PHASECHK.TRANS64.TRYWAIT P0, [UR27+0x28c50], R7 ;  /* 0x028c5007ff0075a7 */ /* 0x000ea4000800015b */
[----:B--2---:R-:W-:Y:S05]  /*d1a0*/  @!P0 BRA `(.L_x_1814) ;  /* 0x0000009000f88947 */ /* 0x004fea0003800000 */
.L_x_1813:
[----:B------:R-:W-:Y:S01]  /*d1b0*/  ULEA UR11, UR36, UR48, 0xc ;  /* 0x00000030240b7291 */ /* 0x000fe2000f8e603f */
[----:B------:R-:W-:Y:S01]  /*d1c0*/  WARPGROUP.ARRIVE ;  /* 0x00000000000079c5 */ /* 0x000fe20000000000 */
[----:B------:R-:W-:Y:S01]  /*d1d0*/  UMOV UR7, 0x40000040 ;  /* 0x4000004000077882 */ /* 0x000fe20000000000 */
[----:B------:R-:W-:Y:S01]  /*d1e0*/  ISETP.LT.AND P0, PT, R186, UR50, PT ;  /* 0x00000032ba007c0c */ /* 0x000fe2000bf01270 */
[----:B--2---:R-:W-:Y:S01]  /*d1f0*/  @!P4 VIADD R20, R20, 0x28c60 ;  /* 0x00028c601414c836 */ /* 0x004fe20000000000 */
        /* <DEDUP_REMOVED lines=36> */
.L_x_1798:
[----:B------:R-:W5:Y:S01]  /*d440*/  SHFL.BFLY PT, R0, R3, 0x2, 0x1f ;  /* 0x0c401f0003007f89 */ /* 0x000f6200000e0000 */
[----:B------:R-:W-:Y:S01]  /*d450*/  IMAD.MOV.U32 R10, RZ, RZ, RZ ;  /* 0x000000ffff0a7224 */ /* 0x000fe200078e00ff */
[----:B------:R-:W-:Y:S01]  /*d460*/  UIADD3 UR38, UR38, 0x1, URZ ;  /* 0x0000000126267890 */ /* 0x000fe2000fffe03f */
[----:B------:R-:W-:Y:S01]  /*d470*/  IMAD.U32 R14, RZ, RZ, UR10 ;  /* 0x0000000aff0e7e24 */ /* 0x000fe2000f8e00ff */
[----:B------:R-:W0:Y:S01]  /*d480*/  SHFL.BFLY PT, R9, R4, 0x2, 0x1f ;  /* 0x0c401f0004097f89 */ /* 0x000e2200000e0000 */
[----:B------:R-:W-:Y:S08]  /*d490*/  BAR.ARV 0x8, 0x100 ;  /* 0x0204000000007b1d */ /* 0x000ff00000002000 */
[----:B------:R-:W-:Y:S01]  /*d4a0*/  BAR.SYNC.DEFER_BLOCKING 0xf, 0x100 ;  /* 0x03c4000000007b1d */ /* 0x000fe20000010000 */
[----:B-----5:R-:W-:Y:S01]  /*d4b0*/  FADD.FTZ R0, R0, R3 ;  /* 0x0000000300007221 */ /* 0x020fe20000010000 */
[----:B------:R-:W-:Y:S01]  /*d4c0*/  IMAD.U32 R3, RZ, RZ, UR36 ;  /* 0x00000024ff037e24 */ /* 0x000fe2000f8e00ff */
[----:B------:R-:W-:Y:S01]  /*d4d0*/  UIADD3 UR36, UR36, 0x1, URZ ;  /* 0x0000000124247890 */ /* 0x000fe2000fffe03f */
[----:B0-----:R-:W-:-:S02]  /*d4e0*/  FADD.FTZ R9, R9, R4 ;  /* 0x0000000409097221 */ /* 0x001fc40000010000 */
[----:B-1--4-:R-:W0:Y:S01]  /*d4f0*/  SHFL.BFLY PT, R7, R0, 0x1, 0x1f ;  /* 0x0c201f0000077f89 */ /* 0x012e2200000e0000 */
[----:B------:R-:W-:Y:S01]  /*d500*/  IMAD.MOV.U32 R4, RZ, RZ, RZ ;  /* 0x000000ffff047224 */ /* 0x000fe200078e00ff */
[----:B------:R-:W-:Y:S02]  /*d510*/  UISETP.NE.AND UP0, UPT, UR36, 0x2, UPT ;  /* 0x000000022400788c */ /* 0x000fe4000bf05270 */
[----:B--2---:R-:W1:Y:S02]  /*d520*/  SHFL.BFLY PT, R8, R9, 0x1, 0x1f ;  /* 0x0c201f0009087f89 */ /* 0x004e6400000e0000 */
[----:B------:R-:W-:Y:S02]  /*d530*/  USEL UR4, URZ, 0x1, UP0 ;  /* 0x000000013f047887 */ /* 0x000fe40008000000 */
[----:B------:R-:W-:Y:S02]  /*d540*/  USEL UR36, UR36, URZ, UP0 ;  /* 0x0000003f24247287 */ /* 0x000fe40008000000 */
[----:B------:R-:W-:Y:S01]  /*d550*/  ULOP3.LUT UR37, UR37, UR4, URZ, 0x3c, !UPT ;  /* 0x0000000425257292 */ /* 0x000fe2000f8e3c3f */
[----:B0-----:R-:W-:Y:S01]  /*d560*/  FADD.FTZ R12, R0, R7 ;  /* 0x00000007000c7221 */ /* 0x001fe20000010000 */
[----:B------:R-:W-:-:S02]  /*d570*/  IMAD.MOV R7, RZ, RZ, -R17 ;  /* 0x000000ffff077224 */ /* 0x000fc400078e0a11 */
[----:B-1----:R-:W-:Y:S02]  /*d580*/  FADD.FTZ R13, R9, R8 ;  /* 0x00000008090d7221 */ /* 0x002fe40000010000 */
[----:B------:R-:W-:Y:S01]  /*d590*/  FSETP.NE.FTZ.AND P1, PT, R12, RZ, PT ;  /* 0x000000ff0c00720b */ /* 0x000fe20003f35000 */
[----:B------:R-:W-:Y:S01]  /*d5a0*/  IMAD.U32 R8, RZ, RZ, UR10 ;  /* 0x0000000aff087e24 */ /* 0x000fe2000f8e00ff */
[----:B------:R-:W-:Y:S02]  /*d5b0*/  ISETP.NE.AND P0, PT, R2, R7, PT ;  /* 0x000000070200720c */ /* 0x000fe40003f05270 */
[----:B------:R-:W-:-:S09]  /*d5c0*/  FSETP.NE.FTZ.AND P2, PT, R13, RZ, PT ;  /* 0x000000ff0d00720b */ /* 0x000fd20003f55000 */
[----:B------:R-:W0:Y:S01]  /*d5d0*/  @P1 MUFU.RCP R10, R12 ;  /* 0x0000000c000a1308 */ /* 0x000e220000001000 */
[----:B------:R-:W-:Y:S01]  /*d5e0*/  @P1 FMUL.FTZ R8, R8, 0.69314718246459960938 ;  /* 0x3f31721808081820 */ /* 0x000fe20000410000 */
[----:B------:R-:W-:Y:S02]  /*d5f0*/  @!P0 IMAD R0, R3, 0x40, R16 ;  /* 0x0000004003008824 */ /* 0x000fe400078e0210 */
[----:B------:R-:W-:Y:S01]  /*d600*/  @P2 FMUL.FTZ R14, R14, 0.69314718246459960938 ;  /* 0x3f3172180e0e2820 */ /* 0x000fe20000410000 */
[----:B------:R-:W-:Y:S02]  /*d610*/  IMAD.MOV.U32 R3, RZ, RZ, -0x800000 ;  /* 0xff800000ff037424 */ /* 0x000fe400078e00ff */
        /* <DEDUP_REMOVED lines=73> */
[----:B------:R-:W-:Y:S01]  /*dab0*/  PLOP3.LUT P0, PT, PT, PT, PT, 0x8, 0x0 ;  /* 0x000000000000781c */ /* 0x000fe20003f0e170 */
[-C--:B------:R-:W-:Y:S01]  /*dac0*/  FMUL.FTZ R30, R30, R4.reuse ;  /* 0x000000041e1e7220 */ /* 0x080fe20000410000 */
[-C--:B------:R-:W-:Y:S01]  /*dad0*/  FMUL.FTZ R31, R31, R4.reuse ;  /* 0x000000041f1f7220 */ /* 0x080fe20000410000 */
[-C--:B------:R-:W-:Y:S01]  /*dae0*/  FMUL.FTZ R34, R34, R4.reuse ;  /* 0x0000000422227220 */ /* 0x080fe20000410000 */
[-C--:B------:R-:W-:Y:S01]  /*daf0*/  FMUL.FTZ R35, R35, R4.reuse ;  /* 0x0000000423237220 */ /* 0x080fe20000410000 */
[----:B0-----:R-:W1:Y:S01]  /*db00*/  @P2 MUFU.LG2 R10, R13 ;  /* 0x0000000d000a2308 */ /* 0x001e620000000c00 */
        /* <DEDUP_REMOVED lines=62> */
.L_x_1731:
[----:B------:R-:W0:Y:S08]  /*def0*/  S2UR UR4, SR_CgaCtaId ;  /* 0x00000000000479c3 */ /* 0x000e300000008800 */
[----:B------:R-:W-:Y:S06]  /*df00*/  BAR.SYNC.DEFER_BLOCKING 0x5, 0x180 ;  /* 0x0146000000007b1d */ /* 0x000fec0000010000 */
[----:B------:R-:W-:Y:S01]  /*df10*/  UMOV UR43, 0x400 ;  /* 0x00000400002b7882 */ /* 0x000fe20000000000 */
[----:B------:R-:W-:Y:S01]  /*df20*/  BSSY B0, `(.L_x_1816) ;  /* 0x00002a8000007945 */ /* 0x000fe20003800000 */
[----:B0-----:R-:W-:-:S09]  /*df30*/  ULEA UR43, UR4, UR43, 0x18 ;  /* 0x0000002b042b7291 */ /* 0x001fd2000f8ec03f */
[----:B------:R-:W0:Y:S02]  /*df40*/  LDS R4, [UR43+0x28cd0] ;  /* 0x028cd02bff047984 */ /* 0x000e240008000800 */
[----:B0-----:R-:W-:Y:S01]  /*df50*/  R2UR UR4, R4 ;  /* 0x00000000040472ca */ /* 0x001fe200000e0000 */
[----:B------:R-:W-:Y:S06]  /*df60*/  BAR.ARV 0x4, 0x180 ;  /* 0x0106000000007b1d */ /* 0x000fec0000002000 */
[----:B------:R-:W-:Y:S08]  /*df70*/  @P0 BRA `(.L_x_1817) ;  /* 0x0000001c00900947 */ /* 0x000ff00003800000 */
[----:B------:R-:W0:Y:S01]  /*df80*/  S2UR UR5, SR_SWINHI ;  /* 0x00000000000579c3 */ /* 0x000e220000002f00 */
[----:B------:R-:W-:Y:S01]  /*df90*/  IMAD R9, R211, 0x40, R184 ;  /* 0x00000040d3097824 */ /* 0x000fe200078e02b8 */
[----:B------:R-:W1:Y:S01]  /*dfa0*/  SHFL.IDX PT, R6, R212, RZ, 0x1f ;  /* 0x00001fffd4067589 */ /* 0x000e6200000e0000 */
[----:B------:R-:W-:Y:S01]  /*dfb0*/  F2FP.F16.F32.PACK_AB R104, R105, R104 ;  /* 0x000000686968723e */ /* 0x000fe200000000ff */
[----:B------:R-:W-:Y:S01]  /*dfc0*/  USHF.R.S32.HI UR12, URZ, 0x1f, UR39 ;  /* 0x0000001f3f0c7899 */ /* 0x000fe20008011427 */
[----:B------:R-:W-:-:S03]  /*dfd0*/  F2FP.F16.F32.PACK_AB R105, R107, R106 ;  /* 0x0000006a6b69723e */ /* 0x000fc600000000ff */
[----:B------:R-:W-:Y:S01]  /*dfe0*/  BAR.SYNC.DEFER_BLOCKING 0x1, 0x100 ;  /* 0x0044000000007b1d */ /* 0x000fe20000010000 */
[----:B------:R-:W-:Y:S01]  /*dff0*/  F2FP.F16.F32.PACK_AB R106, R109, R108 ;  /* 0x0000006c6d6a723e */ /* 0x000fe200000000ff */
[----:B------:R-:W-:Y:S01]  /*e000*/  USHF.R.S32.HI UR13, URZ, 0x1f, UR42 ;  /* 0x0000001f3f0d7899 */ /* 0x000fe2000801142a */
        /* <DEDUP_REMOVED lines=9> */
[----:B------:R-:W-:Y:S01]  /*e0a0*/  IMAD.U32 R114, RZ, RZ, UR6 ;  /* 0x00000006ff727e24 */ /* 0x000fe2000f8e00ff */
[----:B-1----:R-:W-:Y:S01]  /*e0b0*/  ISETP.NE.AND P0, PT, R6, RZ, PT ;  /* 0x000000ff0600720c */ /* 0x002fe20003f05270 */
[----:B------:R-:W-:Y:S02]  /*e0c0*/  IMAD.U32 R115, RZ, RZ, UR7 ;  /* 0x00000007ff737e24 */ /* 0x000fe4000f8e00ff */
[----:B------:R-:W-:-:S04]  /*e0d0*/  IMAD.WIDE R4, R215, 0x2, R114 ;  /* 0x00000002d7047825 */ /* 0x000fc800078e0272 */
[----:B------:R-:W-:Y:S01]  /*e0e0*/  IMAD.WIDE R114, R9, 0x2, R114 ;  /* 0x0000000209727825 */ /* 0x000fe200078e0272 */
[C---:B------:R-:W-:Y:S02]  /*e0f0*/  IADD3 R41, P2, R4.reuse, 0x20, RZ ;  /* 0x0000002004297810 */ /* 0x040fe40007f5e0ff */
[C---:B------:R-:W-:Y:S02]  /*e100*/  IADD3 R53, P4, R4.reuse, 0x60, RZ ;  /* 0x0000006004357810 */ /* 0x040fe40007f9e0ff */
[----:B------:R-:W-:Y:S01]  /*e110*/  LOP3.LUT R12, R41, 0x380, RZ, 0xc0, !PT ;  /* 0x00000380290c7812 */ /* 0x000fe200078ec0ff */
[--C-:B------:R-:W-:Y:S01]  /*e120*/  IMAD.X R13, RZ, RZ, R5.reuse, P2 ;  /* 0x000000ffff0d7224 */ /* 0x100fe200010e0605 */
[C---:B------:R-:W-:Y:S01]  /*e130*/  IADD3 R44, P2, R4.reuse, 0x2060, RZ ;  /* 0x00002060042c7810 */ /* 0x040fe20007f5e0ff */
[--C-:B------:R-:W-:Y:S01]  /*e140*/  IMAD.X R25, RZ, RZ, R5.reuse, P4 ;  /* 0x000000ffff197224 */ /* 0x100fe200020e0605 */
[----:B------:R-:W-:Y:S02]  /*e150*/  LOP3.LUT R24, R53, 0x380, RZ, 0xc0, !PT ;  /* 0x0000038035187812 */ /* 0x000fe400078ec0ff */
[C---:B------:R-:W-:Y:S01]  /*e160*/  IADD3 R57, P5, R4.reuse, 0x2000, RZ ;  /* 0x0000200004397810 */ /* 0x040fe20007fbe0ff */
[----:B------:R-:W-:Y:S01]  /*e170*/  IMAD.X R123, RZ, RZ, R5, P2 ;  /* 0x000000ffff7b7224 */ /* 0x000fe200010e0605 */
[----:B------:R-:W-:-:S02]  /*e180*/  IADD3 R20, P2, R4, 0x6020, RZ ;  /* 0x0000602004147810 */ /* 0x000fc40007f5e0ff */
[----:B------:R-:W-:Y:S01]  /*e190*/  SHF.R.U64 R12, R12, 0x3, RZ ;  /* 0x000000030c0c7819 */ /* 0x000fe200000012ff */
[--C-:B------:R-:W-:Y:S01]  /*e1a0*/  IMAD.X R29, RZ, RZ, R5.reuse, P5 ;  /* 0x000000ffff1d7224 */ /* 0x100fe200028e0605 */
[----:B------:R-:W-:Y:S01]  /*e1b0*/  SHF.R.U64 R24, R24, 0x3, RZ ;  /* 0x0000000318187819 */ /* 0x000fe200000012ff */
[--C-:B------:R-:W-:Y:S01]  /*e1c0*/  IMAD.X R147, RZ, RZ, R5.reuse, P2 ;  /* 0x000000ffff937224 */ /* 0x100fe200010e0605 */
[----:B------:R-:W-:Y:S02]  /*e1d0*/  IADD3 R81, P2, R114, 0x3000, RZ ;  /* 0x0000300072517810 */ /* 0x000fe40007f5e0ff */
[----:B------:R-:W-:Y:S02]  /*e1e0*/  IADD3 R56, P4, R4, 0x4020, RZ ;  /* 0x0000402004387810 */ /* 0x000fe40007f9e0ff */
[----:B------:R-:W-:Y:S02]  /*e1f0*/  LOP3.LUT R80, R81, 0x380, RZ, 0xc0, !PT ;  /* 0x0000038051507812 */ /* 0x000fe400078ec0ff */
[----:B------:R-:W-:Y:S01]  /*e200*/  LOP3.LUT R28, R57, 0x380, RZ, 0xc0, !PT ;  /* 0x00000380391c7812 */ /* 0x000fe200078ec0ff */
[----:B------:R-:W-:Y:S01]  /*e210*/  IMAD.X R131, RZ, RZ, R5, P4 ;  /* 0x000000ffff837224 */ /* 0x000fe200020e0605 */
[----:B------:R-:W-:-:S02]  /*e220*/  LOP3.LUT R12, R12, R41, RZ, 0x3c, !PT ;  /* 0x000000290c0c7212 */ /* 0x000fc400078e3cff */
[----:B------:R-:W-:Y:S02]  /*e230*/  LOP3.LUT R41, R44, 0x380, RZ, 0xc0, !PT ;  /* 0x000003802c297812 */ /* 0x000fe400078ec0ff */
[----:B------:R-:W-:Y:S02]  /*e240*/  LOP3.LUT R24, R24, R53, RZ, 0x3c, !PT ;  /* 0x0000003518187212 */ /* 0x000fe400078e3cff */
[----:B------:R-:W-:Y:S02]  /*e250*/  SHF.R.U64 R80, R80, 0x3, RZ ;  /* 0x0000000350507819 */ /* 0x000fe400000012ff */
[----:B------:R-:W-:Y:S02]  /*e260*/  IADD3 R45, P3, R4, 0x40, RZ ;  /* 0x00000040042d7810 */ /* 0x000fe40007f7e0ff */
[----:B------:R-:W-:Y:S02]  /*e270*/  SHF.R.U64 R28, R28, 0x3, RZ ;  /* 0x000000031c1c7819 */ /* 0x000fe400000012ff */
[----:B------:R-:W-:Y:S01]  /*e280*/  LOP3.LUT R53, R56, 0x380, RZ, 0xc0, !PT ;  /* 0x0000038038357812 */ /* 0x000fe200078ec0ff */
[----:B------:R-:W-:Y:S01]  /*e290*/  IMAD.X R15, RZ, RZ, R5, P3 ;  /* 0x000000ffff0f7224 */ /* 0x000fe200018e0605 */
[----:B------:R-:W-:-:S02]  /*e2a0*/  IADD3 R65, P1, R4, 0x2040, RZ ;  /* 0x0000204004417810 */ /* 0x000fc40007f3e0ff */
[----:B------:R-:W-:Y:S02]  /*e2b0*/  SHF.R.U64 R41, R41, 0x3, RZ ;  /* 0x0000000329297819 */ /* 0x000fe400000012ff */
[----:B------:R-:W-:Y:S01]  /*e2c0*/  IADD3 R10, P5, R4, 0x4040, RZ ;  /* 0x00004040040a7810 */ /* 0x000fe20007fbe0ff */
[----:B------:R-:W-:Y:S01]  /*e2d0*/  IMAD.X R49, RZ, RZ, R5, P1 ;  /* 0x000000ffff317224 */ /* 0x000fe200008e0605 */
[----:B------:R-:W-:Y:S01]  /*e2e0*/  LOP3.LUT R80, R80, R81, RZ, 0x3c, !PT ;  /* 0x0000005150507212 */ /* 0x000fe200078e3cff */
[----:B------:R-:W-:Y:S01]  /*e2f0*/  IMAD.X R81, RZ, RZ, R115, P2 ;  /* 0x000000ffff517224 */ /* 0x000fe200010e0673 */
[----:B------:R-:W-:Y:S01]  /*e300*/  IADD3 R61, P6, R4, 0x2020, RZ ;  /* 0x00002020043d7810 */ /* 0x000fe20007fde0ff */
[--C-:B------:R-:W-:Y:S01]  /*e310*/  IMAD.X R135, RZ, RZ, R5.reuse, P5 ;  /* 0x000000ffff877224 */ /* 0x100fe200028e0605 */
[----:B------:R-:W-:Y:S02]  /*e320*/  LOP3.LUT R28, R28, R57, RZ, 0x3c, !PT ;  /* 0x000000391c1c7212 */ /* 0x000fe400078e3cff */
[----:B------:R-:W-:Y:S01]  /*e330*/  SHF.R.U64 R53, R53, 0x3, RZ ;  /* 0x0000000335357819 */ /* 0x000fe200000012ff */
[----:B------:R-:W-:Y:S01]  /*e340*/  IMAD.X R33, RZ, RZ, R5, P6 ;  /* 0x000000ffff217224 */ /* 0x000fe200030e0605 */
[----:B------:R-:W-:-:S02]  /*e350*/  LOP3.LUT R9, R4, 0x380, RZ, 0xc0, !PT ;  /* 0x0000038004097812 */ /* 0x000fc400078ec0ff */
[----:B------:R-:W-:Y:S02]  /*e360*/  LOP3.LUT R40, R65, 0x380, RZ, 0xc0, !PT ;  /* 0x0000038041287812 */ /* 0x000fe400078ec0ff */
[----:B------:R-:W-:Y:S02]  /*e370*/  IADD3 R57, P2, R114, 0x9000, RZ ;  /* 0x0000900072397810 */ /* 0x000fe40007f5e0ff */
[----:B------:R-:W-:Y:S02]  /*e380*/  IADD3 R52, P3, R4, 0x4000, RZ ;  /* 0x0000400004347810 */ /* 0x000fe40007f7e0ff */
[----:B------:R-:W-:Y:S02]  /*e390*/  LOP3.LUT R122, R41, R44, RZ, 0x3c, !PT ;  /* 0x0000002c297a7212 */ /* 0x000fe400078e3cff */
[----:B------:R-:W-:Y:S01]  /*e3a0*/  LOP3.LUT R41, R10, 0x380, RZ, 0xc0, !PT ;  /* 0x000003800a297812 */ /* 0x000fe200078ec0ff */
[----:B------:R-:W-:Y:S01]  /*e3b0*/  IMAD.X R127, RZ, RZ, R5, P3 ;  /* 0x000000ffff7f7224 */ /* 0x000fe200018e0605 */
[----:B------:R-:W-:-:S02]  /*e3c0*/  LOP3.LUT R130, R53, R56, RZ, 0x3c, !PT ;  /* 0x0000003835827212 */ /* 0x000fc400078e3cff */
[----:B------:R-:W-:Y:S02]  /*e3d0*/  SHF.R.U64 R9, R9, 0x3, RZ ;  /* 0x0000000309097819 */ /* 0x000fe400000012ff */
[----:B------:R-:W-:Y:S02]  /*e3e0*/  SHF.R.U64 R40, R40, 0x3, RZ ;  /* 0x0000000328287819 */ /* 0x000fe400000012ff */
[----:B------:R-:W-:Y:S02]  /*e3f0*/  LOP3.LUT R56, R57, 0x380, RZ, 0xc0, !PT ;  /* 0x0000038039387812 */ /* 0x000fe400078ec0ff */
[C---:B------:R-:W-:Y:S02]  /*e400*/  IADD3 R37, P6, R4.reuse, 0x4060, RZ ;  /* 0x0000406004257810 */ /* 0x040fe40007fde0ff */
[----:B------:R-:W-:Y:S02]  /*e410*/  SHF.R.U64 R41, R41, 0x3, RZ ;  /* 0x0000000329297819 */ /* 0x000fe400000012ff */
[C---:B------:R-:W-:Y:S01]  /*e420*/  IADD3 R36, P1, R4.reuse, 0x6000, RZ ;  /* 0x0000600004247810 */ /* 0x040fe20007f3e0ff */
[----:B------:R-:W-:Y:S01]  /*e430*/  IMAD.X R139, RZ, RZ, R5, P6 ;  /* 0x000000ffff8b7224 */ /* 0x000fe200030e0605 */
[----:B------:R-:W-:-:S02]  /*e440*/  IADD3 R8, P3, R4, 0x6040, RZ ;  /* 0x0000604004087810 */ /* 0x000fc40007f7e0ff */
[----:B------:R-:W-:Y:S01]  /*e450*/  IADD3 R6, P4, R4, 0x6060, RZ ;  /* 0x0000606004067810 */ /* 0x000fe20007f9e0ff */
[--C-:B------:R-:W-:Y:S01]  /*e460*/  IMAD.X R143, RZ, RZ, R5.reuse, P1 ;  /* 0x000000ffff8f7224 */ /* 0x100fe200008e0605 */
[----:B------:R-:W-:Y:S01]  /*e470*/  LOP3.LUT R4, R9, R4, RZ, 0x3c, !PT ;  /* 0x0000000409047212 */ /* 0x000fe200078e3cff */
[--C-:B------:R-:W-:Y:S01]  /*e480*/  IMAD.X R9, RZ, RZ, R5.reuse, P3 ;  /* 0x000000ffff097224 */ /* 0x100fe200018e0605 */
[----:B------:R-:W-:Y:S01]  /*e490*/  LOP3.LUT R48, R40, R65, RZ, 0x3c, !PT ;  /* 0x0000004128307212 */ /* 0x000fe200078e3cff */
[----:B------:R-:W-:Y:S01]  /*e4a0*/  IMAD.X R11, RZ, RZ, R5, P4 ;  /* 0x000000ffff0b7224 */ /* 0x000fe200020e0605 */
[----:B------:R-:W-:Y:S02]  /*e4b0*/  SHF.R.U64 R56, R56, 0x3, RZ ;  /* 0x0000000338387819 */ /* 0x000fe400000012ff */
[----:B------:R-:W-:Y:S02]  /*e4c0*/  LOP3.LUT R40, R37, 0x380, RZ, 0xc0, !PT ;  /* 0x0000038025287812 */ /* 0x000fe400078ec0ff */
[----:B------:R-:W-:-:S02]  /*e4d0*/  LOP3.LUT R134, R41, R10, RZ, 0x3c, !PT ;  /* 0x0000000a29867212 */ /* 0x000fc400078e3cff */
[----:B------:R-:W-:Y:S02]  /*e4e0*/  LOP3.LUT R41, R6, 0x380, RZ, 0xc0, !PT ;  /* 0x0000038006297812 */ /* 0x000fe400078ec0ff */
[----:B------:R-:W-:Y:S01]  /*e4f0*/  LOP3.LUT R56, R56, R57, RZ, 0x3c, !PT ;  /* 0x0000003938387212 */ /* 0x000fe200078e3cff */
[----:B------:R-:W-:Y:S01]  /*e500*/  IMAD.X R57, RZ, RZ, R115, P2 ;  /* 0x000000ffff397224 */ /* 0x000fe200010e0673 */
[----:B------:R-:W-:Y:S02]  /*e510*/  MOV R224, R4 ;  /* 0x0000000400e07202 */ /* 0x000fe40000000f00 */
[----:B------:R-:W-:Y:S02]  /*e520*/  SHF.R.U64 R40, R40, 0x3, RZ ;  /* 0x0000000328287819 */ /* 0x000fe400000012ff */
[----:B------:R-:W-:Y:S02]  /*e530*/  F2FP.F16.F32.PACK_AB R5, R27, R26 ;  /* 0x0000001a1b05723e */ /* 0x000fe400000000ff */
[----:B------:R-:W-:-:S02]  /*e540*/  IADD3 R27, P2, R114, 0xf000, RZ ;  /* 0x0000f000721b7810 */ /* 0x000fc40007f5e0ff */
[----:B------:R-:W-:Y:S02]  /*e550*/  SHF.R.U64 R41, R41, 0x3, RZ ;  /* 0x0000000329297819 */ /* 0x000fe400000012ff */
[----:B------:R-:W-:Y:S01]  /*e560*/  LOP3.LUT R138, R40, R37, RZ, 0x3c, !PT ;  /* 0x00000025288a7212 */ /* 0x000fe200078e3cff */
[----:B------:R-:W-:Y:S01]  /*e570*/  IMAD.X R119, RZ, RZ, R115, P2 ;  /* 0x000000ffff777224 */ /* 0x000fe200010e0673 */
[----:B------:R-:W-:Y:S02]  /*e580*/  LOP3.LUT R14, R45, 0x380, RZ, 0xc0, !PT ;  /* 0x000003802d0e7812 */ /* 0x000fe400078ec0ff */
[----:B------:R-:W-:Y:S02]  /*e590*/  LOP3.LUT R37, R8, 0x380, RZ, 0xc0, !PT ;  /* 0x0000038008257812 */ /* 0x000fe400078ec0ff */
[----:B------:R-:W-:Y:S02]  /*e5a0*/  LOP3.LUT R26, R27, 0x380, RZ, 0xc0, !PT ;  /* 0x000003801b1a7812 */ /* 0x000fe400078ec0ff */
[----:B------:R-:W-:-:S02]  /*e5b0*/  IADD3 R89, P4, R114, 0x1000, RZ ;  /* 0x0000100072597810 */ /* 0x000fc40007f9e0ff */
[C---:B------:R-:W-:Y:S02]  /*e5c0*/  IADD3 R85, P3, R114.reuse, 0x2000, RZ ;  /* 0x0000200072557810 */ /* 0x040fe40007f7e0ff */
[----:B------:R-:W-:Y:S02]  /*e5d0*/  LOP3.LUT R10, R41, R6, RZ, 0x3c, !PT ;  /* 0x00000006290a7212 */ /* 0x000fe400078e3cff */
[----:B------:R-:W-:Y:S02]  /*e5e0*/  IADD3 R77, P1, R114, 0x4000, RZ ;  /* 0x00004000724d7810 */ /* 0x000fe40007f3e0ff */
[----:B------:R-:W-:Y:S02]  /*e5f0*/  F2FP.F16.F32.PACK_AB R6, R7, R205 ;  /* 0x000000cd0706723e */ /* 0x000fe400000000ff */
[----:B------:R-:W-:Y:S02]  /*e600*/  F2FP.F16.F32.PACK_AB R4, R21, R208 ;  /* 0x000000d01504723e */ /* 0x000fe400000000ff */
[----:B------:R-:W-:-:S02]  /*e610*/  F2FP.F16.F32.PACK_AB R7, R31, R30 ;  /* 0x0000001e1f07723e */ /* 0x000fc400000000ff */
[----:B------:R-:W-:Y:S02]  /*e620*/  LOP3.LUT R32, R61, 0x380, RZ, 0xc0, !PT ;  /* 0x000003803d207812 */ /* 0x000fe400078ec0ff */
[----:B------:R-:W-:Y:S01]  /*e630*/  SHF.R.U64 R14, R14, 0x3, RZ ;  /* 0x000000030e0e7819 */ /* 0x000fe200000012ff */
[----:B------:R0:W-:Y:S01]  /*e640*/  STSM.16.M88.4 [R224], R4 ;  /* 0x00000004e0007844 */ /* 0x0001e20000000200 */
[----:B------:R-:W-:Y:S02]  /*e650*/  SHF.R.U64 R37, R37, 0x3, RZ ;  /* 0x0000000325257819 */ /* 0x000fe400000012ff */
[----:B------:R-:W-:Y:S02]  /*e660*/  SHF.R.U64 R26, R26, 0x3, RZ ;  /* 0x000000031a1a7819 */ /* 0x000fe400000012ff */
[----:B------:R-:W-:Y:S02]  /*e670*/  LOP3.LUT R88, R89, 0x380, RZ, 0xc0, !PT ;  /* 0x0000038059587812 */ /* 0x000fe400078ec0ff */
[----:B------:R-:W-:-:S02]  /*e680*/  LOP3.LUT R84, R85, 0x380, RZ, 0xc0, !PT ;  /* 0x0000038055547812 */ /* 0x000fc400078ec0ff */
[----:B------:R-:W-:Y:S02]  /*e690*/  LOP3.LUT R76, R77, 0x380, RZ, 0xc0, !PT ;  /* 0x000003804d4c7812 */ /* 0x000fe400078ec0ff */
[----:B------:R-:W-:Y:S02]  /*e6a0*/  LOP3.LUT R53, R20, 0x380, RZ, 0xc0, !PT ;  /* 0x0000038014357812 */ /* 0x000fe400078ec0ff */
[----:B------:R-:W-:Y:S02]  /*e6b0*/  SHF.R.U64 R32, R32, 0x3, RZ ;  /* 0x0000000320207819 */ /* 0x000fe400000012ff */
[----:B------:R-:W-:Y:S02]  /*e6c0*/  LOP3.LUT R14, R14, R45, RZ, 0x3c, !PT ;  /* 0x0000002d0e0e7212 */ /* 0x000fe400078e3cff */
[----:B------:R-:W-:Y:S02]  /*e6d0*/  LOP3.LUT R8, R37, R8, RZ, 0x3c, !PT ;  /* 0x0000000825087212 */ /* 0x000fe400078e3cff */
[----:B------:R-:W-:-:S02]  /*e6e0*/  LOP3.LUT R118, R26, R27, RZ, 0x3c, !PT ;  /* 0x0000001b1a767212 */ /* 0x000fc400078e3cff */
[----:B------:R-:W-:Y:S02]  /*e6f0*/  LOP3.LUT R45, R52, 0x380, RZ, 0xc0, !PT ;  /* 0x00000380342d7812 */ /* 0x000fe400078ec0ff */
[----:B------:R-:W-:Y:S02]  /*e700*/  SHF.R.U64 R88, R88, 0x3, RZ ;  /* 0x0000000358587819 */ /* 0x000fe400000012ff */
[----:B------:R-:W-:Y:S02]  /*e710*/  SHF.R.U64 R84, R84, 0x3, RZ ;  /* 0x0000000354547819 */ /* 0x000fe400000012ff */
[----:B------:R-:W-:Y:S02]  /*e720*/  MOV R26, R12 ;  /* 0x0000000c001a7202 */ /* 0x000fe40000000f00 */
[----:B0-----:R-:W-:Y:S02]  /*e730*/  F2FP.F16.F32.PACK_AB R4, R206, R209 ;  /* 0x000000d1ce04723e */ /* 0x001fe400000000ff */
[----:B------:R-:W-:-:S02]  /*e740*/  F2FP.F16.F32.PACK_AB R5, R35, R34 ;  /* 0x000000222305723e */ /* 0x000fc400000000ff */
[----:B------:R-:W-:Y:S02]  /*e750*/  F2FP.F16.F32.PACK_AB R6, R203, R207 ;  /* 0x000000cfcb06723e */ /* 0x000fe400000000ff */
[----:B------:R-:W-:Y:S02]  /*e760*/  F2FP.F16.F32.PACK_AB R7, R39, R38 ;  /* 0x000000262707723e */ /* 0x000fe400000000ff */
[----:B------:R-:W-:Y:S02]  /*e770*/  SHF.R.U64 R76, R76, 0x3, RZ ;  /* 0x000000034c4c7819 */ /* 0x000fe400000012ff */
[----:B------:R-:W-:Y:S01]  /*e780*/  SHF.R.U64 R53, R53, 0x3, RZ ;  /* 0x0000000335357819 */ /* 0x000fe200000012ff */
[----:B------:R0:W-:Y:S01]  /*e790*/  STSM.16.M88.4 [R26], R4 ;  /* 0x000000041a007844 */ /* 0x0001e20000000200 */
[----:B------:R-:W-:Y:S02]  /*e7a0*/  LOP3.LUT R32, R32, R61, RZ, 0x3c, !PT ;  /* 0x0000003d20207212 */ /* 0x000fe400078e3cff */
[----:B------:R-:W-:-:S02]  /*e7b0*/  MOV R38, R8 ;  /* 0x0000000800267202 */ /* 0x000fc40000000f00 */
[----:B------:R-:W-:Y:S02]  /*e7c0*/  MOV R39, R10 ;  /* 0x0000000a00277202 */ /* 0x000fe40000000f00 */
[----:B------:R-:W-:Y:S02]  /*e7d0*/  SHF.R.U64 R45, R45, 0x3, RZ ;  /* 0x000000032d2d7819 */ /* 0x000fe400000012ff */
[----:B------:R-:W-:Y:S01]  /*e7e0*/  LOP3.LUT R88, R88, R89, RZ, 0x3c, !PT ;  /* 0x0000005958587212 */ /* 0x000fe200078e3cff */
[--C-:B------:R-:W-:Y:S01]  /*e7f0*/  IMAD.X R89, RZ, RZ, R115.reuse, P4 ;  /* 0x000000ffff597224 */ /* 0x100fe200020e0673 */
[----:B------:R-:W-:Y:S01]  /*e800*/  LOP3.LUT R84, R84, R85, RZ, 0x3c, !PT ;  /* 0x0000005554547212 */ /* 0x000fe200078e3cff */
[----:B------:R-:W-:Y:S01]  /*e810*/  IMAD.X R85, RZ, RZ, R115, P3 ;  /* 0x000000ffff557224 */ /* 0x000fe200018e0673 */
[----:B------:R-:W-:Y:S02]  /*e820*/  MOV R186, R14 ;  /* 0x0000000e00ba7202 */ /* 0x000fe40000000f00 */
[----:B------:R-:W-:-:S02]  /*e830*/  F2FP.F16.F32.PACK_AB R8, R201, R204 ;  /* 0x000000ccc908723e */ /* 0x000fc400000000ff */
[----:B------:R-:W-:Y:S02]  /*e840*/  F2FP.F16.F32.PACK_AB R9, R43, R42 ;  /* 0x0000002a2b09723e */ /* 0x000fe400000000ff */
[----:B------:R-:W-:Y:S02]  /*e850*/  F2FP.F16.F32.PACK_AB R10, R199, R202 ;  /* 0x000000cac70a723e */ /* 0x000fe400000000ff */
[----:B------:R-:W-:Y:S02]  /*e860*/  F2FP.F16.F32.PACK_AB R11, R47, R46 ;  /* 0x0000002e2f0b723e */ /* 0x000fe400000000ff */
[----:B------:R-:W-:Y:S01]  /*e870*/  LOP3.LUT R76, R76, R77, RZ, 0x3c, !PT ;  /* 0x0000004d4c4c7212 */ /* 0x000fe200078e3cff */
[----:B------:R-:W-:Y:S01]  /*e880*/  IMAD.X R77, RZ, RZ, R115, P1 ;  /* 0x000000ffff4d7224 */ /* 0x000fe200008e0673 */
[----:B------:R-:W-:Y:S01]  /*e890*/  MOV R205, R24 ;  /* 0x0000001800cd7202 */ /* 0x000fe20000000f00 */
[----:B------:R-:W-:Y:S01]  /*e8a0*/  STSM.16.M88.4 [R186], R8 ;  /* 0x00000008ba007844 */ /* 0x000fe20000000200 */
[----:B------:R-:W-:-:S02]  /*e8b0*/  F2FP.F16.F32.PACK_AB R12, R197, R200 ;  /* 0x000000c8c50c723e */ /* 0x000fc400000000ff */
[----:B------:R-:W-:Y:S02]  /*e8c0*/  F2FP.F16.F32.PACK_AB R13, R51, R50 ;  /* 0x00000032330d723e */ /* 0x000fe400000000ff */
[----:B------:R-:W-:Y:S02]  /*e8d0*/  F2FP.F16.F32.PACK_AB R14, R195, R198 ;  /* 0x000000c6c30e723e */ /* 0x000fe400000000ff */
[----:B------:R-:W-:Y:S02]  /*e8e0*/  F2FP.F16.F32.PACK_AB R15, R55, R54 ;  /* 0x00000036370f723e */ /* 0x000fe400000000ff */
[----:B------:R-:W-:Y:S02]  /*e8f0*/  LOP3.LUT R146, R53, R20, RZ, 0x3c, !PT ;  /* 0x0000001435927212 */ /* 0x000fe400078e3cff */
[C---:B------:R-:W-:Y:S01]  /*e900*/  IADD3 R73, P6, R114.reuse, 0x5000, RZ ;  /* 0x0000500072497810 */ /* 0x040fe20007fde0ff */
[----:B------:R-:W-:Y:S01]  /*e910*/  STSM.16.M88.4 [R205], R12 ;  /* 0x0000000ccd007844 */ /* 0x000fe20000000200 */
[----:B------:R-:W-:-:S02]  /*e920*/  IADD3 R69, P5, R114, 0x6000, RZ ;  /* 0x0000600072457810 */ /* 0x000fc40007fbe0ff */
[C---:B------:R-:W-:Y:S02]  /*e930*/  IADD3 R65, P4, R114.reuse, 0x7000, RZ ;  /* 0x0000700072417810 */ /* 0x040fe40007f9e0ff */
[----:B------:R-:W-:Y:S02]  /*e940*/  IADD3 R61, P3, R114, 0x8000, RZ ;  /* 0x00008000723d7810 */ /* 0x000fe40007f7e0ff */
[----:B------:R-:W-:Y:S02]  /*e950*/  MOV R208, R28 ;  /* 0x0000001c00d07202 */ /* 0x000fe40000000f00 */
[----:B0-----:R-:W-:Y:S02]  /*e960*/  F2FP.F16.F32.PACK_AB R4, R193, R196 ;  /* 0x000000c4c104723e */ /* 0x001fe400000000ff */
[----:B------:R-:W-:Y:S02]  /*e970*/  F2FP.F16.F32.PACK_AB R5, R59, R58 ;  /* 0x0000003a3b05723e */ /* 0x000fe400000000ff */
[----:B------:R-:W-:-:S02]  /*e980*/  F2FP.F16.F32.PACK_AB R6, R183, R194 ;  /* 0x000000c2b706723e */ /* 0x000fc400000000ff */
[----:B------:R-:W-:Y:S02]  /*e990*/  F2FP.F16.F32.PACK_AB R7, R63, R62 ;  /* 0x0000003e3f07723e */ /* 0x000fe400000000ff */
[----:B------:R-:W-:Y:S02]  /*e9a0*/  IADD3 R53, P1, R114, 0xa000, RZ ;  /* 0x0000a00072357810 */ /* 0x000fe40007f3e0ff */
[----:B------:R-:W-:Y:S01]  /*e9b0*/  MOV R32, R32 ;  /* 0x0000002000207202 */ /* 0x000fe20000000f00 */
[----:B------:R-:W-:Y:S01]  /*e9c0*/  STSM.16.M88.4 [R208], R4 ;  /* 0x00000004d0007844 */ /* 0x000fe20000000200 */
[----:B------:R-:W-:Y:S02]  /*e9d0*/  F2FP.F16.F32.PACK_AB R24, R181, R192 ;  /* 0x000000c0b518723e */ /* 0x000fe400000000ff */
[----:B------:R-:W-:Y:S02]  /*e9e0*/  F2FP.F16.F32.PACK_AB R25, R67, R66 ;  /* 0x000000424319723e */ /* 0x000fe400000000ff */
[----:B------:R-:W-:-:S02]  /*e9f0*/  F2FP.F16.F32.PACK_AB R26, R179, R182 ;  /* 0x000000b6b31a723e */ /* 0x000fc400000000ff */
[----:B------:R-:W-:Y:S02]  /*ea00*/  F2FP.F16.F32.PACK_AB R27, R71, R70 ;  /* 0x00000046471b723e */ /* 0x000fe400000000ff */
[----:B------:R-:W-:Y:S02]  /*ea10*/  LOP3.LUT R126, R45, R52, RZ, 0x3c, !PT ;  /* 0x000000342d7e7212 */ /* 0x000fe400078e3cff */
[----:B------:R-:W-:Y:S01]  /*ea20*/  MOV R48, R48 ;  /* 0x0000003000307202 */ /* 0x000fe20000000f00 */
[----:B------:R0:W-:Y:S01]  /*ea30*/  STSM.16.M88.4 [R32], R24 ;  /* 0x0000001820007844 */ /* 0x0001e20000000200 */
[----:B------:R-:W-:Y:S02]  /*ea40*/  F2FP.F16.F32.PACK_AB R28, R177, R180 ;  /* 0x000000b4b11c723e */ /* 0x000fe400000000ff */
[----:B------:R-:W-:Y:S02]  /*ea50*/  F2FP.F16.F32.PACK_AB R29, R75, R74 ;  /* 0x0000004a4b1d723e */ /* 0x000fe400000000ff */
[----:B------:R-:W-:-:S02]  /*ea60*/  F2FP.F16.F32.PACK_AB R30, R175, R178 ;  /* 0x000000b2af1e723e */ /* 0x000fc400000000ff */
[----:B------:R-:W-:Y:S02]  /*ea70*/  F2FP.F16.F32.PACK_AB R31, R79, R78 ;  /* 0x0000004e4f1f723e */ /* 0x000fe400000000ff */
[----:B------:R-:W-:Y:S02]  /*ea80*/  LOP3.LUT R45, R36, 0x380, RZ, 0xc0, !PT ;  /* 0x00000380242d7812 */ /* 0x000fe400078ec0ff */
[----:B------:R-:W-:Y:S01]  /*ea90*/  LOP3.LUT R72, R73, 0x380, RZ, 0xc0, !PT ;  /* 0x0000038049487812 */ /* 0x000fe200078ec0ff */
[----:B------:R1:W-:Y:S01]  /*eaa0*/  STSM.16.M88.4 [R48], R28 ;  /* 0x0000001c30007844 */ /* 0x0003e20000000200 */
[----:B------:R-:W-:Y:S02]  /*eab0*/  LOP3.LUT R68, R69, 0x380, RZ, 0xc0, !PT ;  /* 0x0000038045447812 */ /* 0x000fe400078ec0ff */
[----:B------:R-:W-:Y:S02]  /*eac0*/  LOP3.LUT R64, R65, 0x380, RZ, 0xc0, !PT ;  /* 0x0000038041407812 */ /* 0x000fe400078ec0ff */
[----:B------:R-:W-:-:S02]  /*ead0*/  LOP3.LUT R60, R61, 0x380, RZ, 0xc0, !PT ;  /* 0x000003803d3c7812 */ /* 0x000fc400078ec0ff */
[----:B------:R-:W-:Y:S02]  /*eae0*/  LOP3.LUT R52, R53, 0x380, RZ, 0xc0, !PT ;  /* 0x0000038035347812 */ /* 0x000fe400078ec0ff */
[----:B------:R-:W-:Y:S02]  /*eaf0*/  SHF.R.U64 R45, R45, 0x3, RZ ;  /* 0x000000032d2d7819 */ /* 0x000fe400000012ff */
[----:B------:R-:W-:Y:S02]  /*eb00*/  MOV R122, R122 ;  /* 0x0000007a007a7202 */ /* 0x000fe40000000f00 */
[----:B0-----:R-:W-:Y:S02]  /*eb10*/  F2FP.F16.F32.PACK_AB R32, R173, R176 ;  /* 0x000000b0ad20723e */ /* 0x001fe400000000ff */
[----:B------:R-:W-:Y:S02]  /*eb20*/  F2FP.F16.F32.PACK_AB R33, R83, R82 ;  /* 0x000000525321723e */ /* 0x000fe400000000ff */
[----:B------:R-:W-:-:S02]  /*eb30*/  F2FP.F16.F32.PACK_AB R34, R171, R174 ;  /* 0x000000aeab22723e */ /* 0x000fc400000000ff */
[----:B------:R-:W-:Y:S02]  /*eb40*/  F2FP.F16.F32.PACK_AB R35, R87, R86 ;  /* 0x000000565723723e */ /* 0x000fe400000000ff */
[----:B------:R-:W-:Y:S02]  /*eb50*/  SHF.R.U64 R72, R72, 0x3, RZ ;  /* 0x0000000348487819 */ /* 0x000fe400000012ff */
[----:B------:R-:W-:Y:S01]  /*eb60*/  SHF.R.U64 R68, R68, 0x3, RZ ;  /* 0x0000000344447819 */ /* 0x000fe200000012ff */
[----:B------:R0:W-:Y:S01]  /*eb70*/  STSM.16.M88.4 [R122], R32 ;  /* 0x000000207a007844 */ /* 0x0001e20000000200 */
[----:B------:R-:W-:Y:S02]  /*eb80*/  SHF.R.U64 R64, R64, 0x3, RZ ;  /* 0x0000000340407819 */ /* 0x000fe400000012ff */
[----:B------:R-:W-:Y:S02]  /*eb90*/  SHF.R.U64 R60, R60, 0x3, RZ ;  /* 0x000000033c3c7819 */ /* 0x000fe400000012ff */
[----:B------:R-:W-:-:S02]  /*eba0*/  MOV R126, R126 ;  /* 0x0000007e007e7202 */ /* 0x000fc40000000f00 */
[----:B-1----:R-:W-:Y:S02]  /*ebb0*/  F2FP.F16.F32.PACK_AB R48, R169, R172 ;  /* 0x000000aca930723e */ /* 0x002fe400000000ff */
[----:B------:R-:W-:Y:S02]  /*ebc0*/  F2FP.F16.F32.PACK_AB R49, R91, R90 ;  /* 0x0000005a5b31723e */ /* 0x000fe400000000ff */
[----:B------:R-:W-:Y:S02]  /*ebd0*/  F2FP.F16.F32.PACK_AB R50, R93, R170 ;  /* 0x000000aa5d32723e */ /* 0x000fe400000000ff */
[----:B------:R-:W-:Y:S02]  /*ebe0*/  F2FP.F16.F32.PACK_AB R51, R95, R94 ;  /* 0x0000005e5f33723e */ /* 0x000fe400000000ff */
[----:B------:R-:W-:Y:S02]  /*ebf0*/  SHF.R.U64 R52, R52, 0x3, RZ ;  /* 0x0000000334347819 */ /* 0x000fe400000012ff */
[----:B------:R-:W-:Y:S01]  /*ec00*/  MOV R130, R130 ;  /* 0x0000008200827202 */ /* 0x000fe20000000f00 */
[----:B------:R-:W-:Y:S01]  /*ec10*/  STSM.16.M88.4 [R126], R48 ;  /* 0x000000307e007844 */ /* 0x000fe20000000200 */
[----:B------:R-:W-:-:S02]  /*ec20*/  F2FP.F16.F32.PACK_AB R4, R97, R156 ;  /* 0x0000009c6104723e */ /* 0x000fc400000000ff */
[----:B------:R-:W-:Y:S02]  /*ec30*/  F2FP.F16.F32.PACK_AB R5, R99, R98 ;  /* 0x000000626305723e */ /* 0x000fe400000000ff */
[----:B------:R-:W-:Y:S02]  /*ec40*/  F2FP.F16.F32.PACK_AB R6, R101, R100 ;  /* 0x000000646506723e */ /* 0x000fe400000000ff */
[----:B------:R-:W-:Y:S02]  /*ec50*/  F2FP.F16.F32.PACK_AB R7, R103, R102 ;  /* 0x000000666707723e */ /* 0x000fe400000000ff */
[----:B------:R-:W-:Y:S02]  /*ec60*/  MOV R134, R134 ;  /* 0x0000008600867202 */ /* 0x000fe40000000f00 */
[----:B------:R-:W-:Y:S01]  /*ec70*/  LOP3.LUT R142, R45, R36, RZ, 0x3c, !PT ;  /* 0x000000242d8e7212 */ /* 0x000fe200078e3cff */
[----:B------:R1:W-:Y:S01]  /*ec80*/  STSM.16.M88.4 [R130], R4 ;  /* 0x0000000482007844 */ /* 0x0003e20000000200 */
[----:B------:R-:W-:-:S02]  /*ec90*/  MOV R138, R138 ;  /* 0x0000008a008a7202 */ /* 0x000fc40000000f00 */
[----:B------:R-:W-:Y:S01]  /*eca0*/  F2FP.F16.F32.PACK_AB R8, R113, R112 ;  /* 0x000000707108723e */ /* 0x000fe200000000ff */
[----:B------:R-:W-:Y:S01]  /*ecb0*/  STSM.16.M88.4 [R134], R104 ;  /* 0x0000006886007844 */ /* 0x000fe20000000200 */
[----:B------:R-:W-:Y:S02]  /*ecc0*/  F2FP.F16.F32.PACK_AB R9, R96, R92 ;  /* 0x0000005c6009723e */ /* 0x000fe400000000ff */
[----:B------:R-:W-:Y:S02]  /*ecd0*/  F2FP.F16.F32.PACK_AB R10, R117, R116 ;  /* 0x00000074750a723e */ /* 0x000fe400000000ff */
[----:B------:R-:W-:Y:S02]  /*ece0*/  F2FP.F16.F32.PACK_AB R11, R153, R152 ;  /* 0x00000098990b723e */ /* 0x000fe400000000ff */
        /* <DEDUP_REMOVED lines=8> */
[----:B------:R-:W-:Y:S01]  /*ed70*/  LOP3.LUT R52, R52, R53, RZ, 0x3c, !PT ;  /* 0x0000003534347212 */ /* 0x000fe200078e3cff */
[----:B------:R2:W-:Y:S01]  /*ed80*/  STSM.16.M88.4 [R138], R8 ;  /* 0x000000088a007844 */ /* 0x0005e20000000200 */
[----:B------:R-:W-:-:S02]  /*ed90*/  IADD3 R53, P6, R114, 0xb000, RZ ;  /* 0x0000b00072357810 */ /* 0x000fc40007fde0ff */
[C---:B------:R-:W-:Y:S02]  /*eda0*/  IADD3 R45, P5, R114.reuse, 0xc000, RZ ;  /* 0x0000c000722d7810 */ /* 0x040fe40007fbe0ff */
[C---:B------:R-:W-:Y:S02]  /*edb0*/  IADD3 R41, P4, R114.reuse, 0xd000, RZ ;  /* 0x0000d00072297810 */ /* 0x040fe40007f9e0ff */
[----:B------:R-:W-:Y:S02]  /*edc0*/  IADD3 R37, P3, R114, 0xe000, RZ ;  /* 0x0000e00072257810 */ /* 0x000fe40007f7e0ff */
[----:B------:R-:W-:Y:S02]  /*edd0*/  MOV R142, R142 ;  /* 0x0000008e008e7202 */ /* 0x000fe40000000f00 */
[----:B0-----:R-:W-:Y:S02]  /*ede0*/  F2FP.F16.F32.PACK_AB R122, R125, R124 ;  /* 0x0000007c7d7a723e */ /* 0x001fe400000000ff */
[----:B------:R-:W-:-:S02]  /*edf0*/  F2FP.F16.F32.PACK_AB R123, R158, R157 ;  /* 0x0000009d9e7b723e */ /* 0x000fc400000000ff */
[----:B------:R-:W-:Y:S02]  /*ee00*/  MOV R146, R146 ;  /* 0x0000009200927202 */ /* 0x000fe40000000f00 */
[----:B-1----:R-:W-:Y:S01]  /*ee10*/  F2FP.F16.F32.PACK_AB R130, R133, R132 ;  /* 0x000000848582723e */ /* 0x002fe200000000ff */
[----:B------:R0:W-:Y:S01]  /*ee20*/  STSM.16.M88.4 [R142], R120 ;  /* 0x000000788e007844 */ /* 0x0001e20000000200 */
[----:B------:R-:W-:Y:S02]  /*ee30*/  F2FP.F16.F32.PACK_AB R131, R162, R161 ;  /* 0x000000a1a283723e */ /* 0x000fe400000000ff */
[----:B--2---:R-:W-:Y:S02]  /*ee40*/  F2FP.F16.F32.PACK_AB R138, R141, R140 ;  /* 0x0000008c8d8a723e */ /* 0x004fe400000000ff */
[----:B------:R-:W-:Y:S01]  /*ee50*/  F2FP.F16.F32.PACK_AB R139, R166, R165 ;  /* 0x000000a5a68b723e */ /* 0x000fe200000000ff */
[----:B------:R0:W-:Y:S01]  /*ee60*/  STSM.16.M88.4 [R146], R128 ;  /* 0x0000008092007844 */ /* 0x0001e20000000200 */
[----:B------:R-:W-:-:S02]  /*ee70*/  LOP3.LUT R44, R53, 0x380, RZ, 0xc0, !PT ;  /* 0x00000380352c7812 */ /* 0x000fc400078ec0ff */
[----:B------:R-:W-:Y:S01]  /*ee80*/  LOP3.LUT R40, R45, 0x380, RZ, 0xc0, !PT ;  /* 0x000003802d287812 */ /* 0x000fe200078ec0ff */
[----:B------:R0:W-:Y:S01]  /*ee90*/  STSM.16.M88.4 [R38], R136 ;  /* 0x0000008826007844 */ /* 0x0001e20000000200 */
[----:B------:R-:W-:Y:S02]  /*eea0*/  LOP3.LUT R36, R41, 0x380, RZ, 0xc0, !PT ;  /* 0x0000038029247812 */ /* 0x000fe400078ec0ff */
[----:B------:R-:W-:Y:S02]  /*eeb0*/  LOP3.LUT R20, R37, 0x380, RZ, 0xc0, !PT ;  /* 0x0000038025147812 */ /* 0x000fe400078ec0ff */
[----:B------:R-:W-:Y:S02]  /*eec0*/  LOP3.LUT R21, R114, 0x380, RZ, 0xc0, !PT ;  /* 0x0000038072157812 */ /* 0x000fe400078ec0ff */
[----:B------:R-:W-:Y:S02]  /*eed0*/  F2FP.F16.F32.PACK_AB R4, R145, R144 ;  /* 0x000000909104723e */ /* 0x000fe400000000ff */
[----:B------:R-:W-:-:S02]  /*eee0*/  F2FP.F16.F32.PACK_AB R5, R168, R167 ;  /* 0x000000a7a805723e */ /* 0x000fc400000000ff */
[----:B------:R-:W-:Y:S02]  /*eef0*/  F2FP.F16.F32.PACK_AB R6, R149, R148 ;  /* 0x000000949506723e */ /* 0x000fe400000000ff */
[----:B------:R-:W-:Y:S02]  /*ef00*/  F2FP.F16.F32.PACK_AB R7, R151, R150 ;  /* 0x000000969707723e */ /* 0x000fe400000000ff */
[----:B------:R-:W-:Y:S02]  /*ef10*/  SHF.R.U64 R44, R44, 0x3, RZ ;  /* 0x000000032c2c7819 */ /* 0x000fe400000012ff */
[----:B------:R-:W-:Y:S01]  /*ef20*/  SHF.R.U64 R40, R40, 0x3, RZ ;  /* 0x0000000328287819 */ /* 0x000fe200000012ff */
[----:B------:R0:W-:Y:S01]  /*ef30*/  STSM.16.M88.4 [R39], R4 ;  /* 0x0000000427007844 */ /* 0x0001e20000000200 */
[----:B------:R-:W-:Y:S02]  /*ef40*/  SHF.R.U64 R36, R36, 0x3, RZ ;  /* 0x0000000324247819 */ /* 0x000fe400000012ff */
[----:B------:R-:W-:-:S02]  /*ef50*/  SHF.R.U64 R20, R20, 0x3, RZ ;  /* 0x0000000314147819 */ /* 0x000fc400000012ff */
        /* <DEDUP_REMOVED lines=11> */
[----:B------:R-:W-:Y:S06]  /*f010*/  BAR.SYNC.DEFER_BLOCKING 0x1, 0x100 ;  /* 0x0044000000007b1d */ /* 0x000fec0000010000 */
[----:B0-----:R-:W-:Y:S05]  /*f020*/  @P0 BRA `(.L_x_1818) ;  /* 0x0000000000b80947 */ /* 0x001fea0003800000 */
[----:B------:R-:W0:Y:S01]  /*f030*/  LDC R8, c[0x0][0xbe8] ;  /* 0x0002fa00ff087b82 */ /* 0x000e220000000800 */
[----:B------:R-:W-:Y:S01]  /*f040*/  VIADD R10, R185, UR40 ;  /* 0x00000028b90a7c36 */ /* 0x000fe20008000000 */
[----:B------:R-:W-:Y:S01]  /*f050*/  ULDC.64 UR8, c[0x0][0xb90] ;  /* 0x0002e40000087ab9 */ /* 0x000fe20000000a00 */
[----:B------:R-:W-:Y:S01]  /*f060*/  ULDC.64 UR10, c[0x0][0xb98] ;  /* 0x0002e600000a7ab9 */ /* 0x000fe20000000a00 */
[----:B------:R-:W-:Y:S01]  /*f070*/  UIMAD UR5, UR12, UR8, URZ ;  /* 0x000000080c0572a4 */ /* 0x000fe2000f8e023f */
[----:B------:R-:W-:Y:S01]  /*f080*/  IMAD.MOV.U32 R4, RZ, RZ, R10 ;  /* 0x000000ffff047224 */ /* 0x000fe200078e000a */
[----:B------:R-:W-:Y:S01]  /*f090*/  UIMAD.WIDE.U32 UR6, UR39, UR8, URZ ;  /* 0x00000008270672a5 */ /* 0x000fe2000f8e003f */
[----:B------:R-:W-:Y:S01]  /*f0a0*/  IMAD.MOV R9, RZ, RZ, -R17 ;  /* 0x000000ffff097224 */ /* 0x000fe200078e0a11 */
[----:B------:R-:W-:Y:S01]  /*f0b0*/  UIMAD UR5, UR39, UR9, UR5 ;  /* 0x00000009270572a4 */ /* 0x000fe2000f8e0205 */
[----:B------:R-:W-:Y:S01]  /*f0c0*/  VIADD R13, R16, UR40 ;  /* 0x00000028100d7c36 */ /* 0x000fe20008000000 */
[----:B------:R-:W-:-:S02]  /*f0d0*/  UIMAD UR8, UR13, UR10, URZ ;  /* 0x0000000a0d0872a4 */ /* 0x000fc4000f8e023f */
[----:B------:R-:W-:Y:S02]  /*f0e0*/  UIADD3 UR7, UR7, UR5, URZ ;  /* 0x0000000507077290 */ /* 0x000fe4000fffe03f */
[----:B------:R-:W-:Y:S02]  /*f0f0*/  UIMAD UR8, UR42, UR11, UR8 ;  /* 0x0000000b2a0872a4 */ /* 0x000fe4000f8e0208 */
[----:B------:R-:W-:Y:S01]  /*f100*/  UIMAD.WIDE.U32 UR6, UR42, UR10, UR6 ;  /* 0x0000000a2a0672a5 */ /* 0x000fe2000f8e0006 */
[----:B------:R-:W-:Y:S01]  /*f110*/  ULDC UR5, c[0x0][0xa88] ;  /* 0x0002a20000057ab9 */ /* 0x000fe20000000800 */
[----:B0-----:R-:W-:-:S13]  /*f120*/  ISETP.NE.AND P0, PT, R8, 0x1, PT ;  /* 0x000000010800780c */ /* 0x001fda0003f05270 */
[----:B------:R-:W0:Y:S08]  /*f130*/  @P0 LDC R5, c[0x0][0xbec] ;  /* 0x0002fb00ff050b82 */ /* 0x000e300000000800 */
[----:B------:R-:W1:Y:S01]  /*f140*/  @P0 LDC R6, c[0x0][0xbf0] ;  /* 0x0002fc00ff060b82 */ /* 0x000e620000000800 */
[----:B0-----:R-:W-:-:S05]  /*f150*/  @P0 IMAD.HI.U32 R5, R10, R5, RZ ;  /* 0x000000050a050227 */ /* 0x001fca00078e00ff */
[----:B-1----:R-:W-:-:S04]  /*f160*/  @P0 SHF.R.U32.HI R4, RZ, R6, R5 ;  /* 0x00000006ff040219 */ /* 0x002fc80000011605 */
[--C-:B------:R-:W-:Y:S01]  /*f170*/  SHF.R.S32.HI R5, RZ, 0x1f, R4.reuse ;  /* 0x0000001fff057819 */ /* 0x100fe20000011404 */
[----:B------:R-:W-:Y:S01]  /*f180*/  IMAD.MOV R7, RZ, RZ, -R4 ;  /* 0x000000ffff077224 */ /* 0x000fe200078e0a04 */
[----:B------:R-:W-:-:S03]  /*f190*/  IADD3 R4, P0, R4, UR6, RZ ;  /* 0x0000000604047c10 */ /* 0x000fc6000ff1e0ff */
[C---:B------:R-:W-:Y:S02]  /*f1a0*/  IMAD R7, R8.reuse, R7, R10 ;  /* 0x0000000708077224 */ /* 0x040fe400078e020a */
[----:B------:R-:W-:Y:S02]  /*f1b0*/  IMAD.U32 R10, RZ, RZ, UR8 ;  /* 0x00000008ff0a7e24 */ /* 0x000fe4000f8e00ff */
[----:B------:R-:W-:Y:S01]  /*f1c0*/  IMAD R8, R8, UR5, RZ ;  /* 0x0000000508087c24 */ /* 0x000fe2000f8e02ff */
[----:B------:R-:W-:Y:S02]  /*f1d0*/  SHF.R.S32.HI R6, RZ, 0x1f, R7 ;  /* 0x0000001fff067819 */ /* 0x000fe40000011407 */
[----:B------:R-:W-:Y:S01]  /*f1e0*/  IADD3.X R5, R5, UR7, R10, P0, !PT ;  /* 0x0000000705057c10 */ /* 0x000fe200087fe40a */
[----:B------:R-:W-:Y:S02]  /*f1f0*/  ULDC.64 UR6, c[0x0][0xb88] ;  /* 0x0002e20000067ab9 */ /* 0x000fe40000000a00 */
[----:B------:R-:W-:-:S02]  /*f200*/  IMAD R6, R6, UR6, RZ ;  /* 0x0000000606067c24 */ /* 0x000fc4000f8e02ff */
[----:B------:R-:W-:-:S04]  /*f210*/  IMAD.WIDE.U32 R4, R7, UR6, R4 ;  /* 0x0000000607047c25 */ /* 0x000fc8000f8e0004 */
[----:B------:R-:W-:Y:S01]  /*f220*/  IMAD R7, R7, UR7, R6 ;  /* 0x0000000707077c24 */ /* 0x000fe2000f8e0206 */
[----:B------:R-:W-:Y:S02]  /*f230*/  ULDC.64 UR6, c[0x0][0xb50] ;  /* 0x0002d40000067ab9 */ /* 0x000fe40000000a00 */
        /* <DEDUP_REMOVED lines=13> */
.L_x_1818:
[----:B------:R-:W1:Y:S01]  /*f310*/  LDC R15, c[0x0][0xbe8] ;  /* 0x0002fa00ff0f7b82 */ /* 0x000e620000000800 */
[----:B------:R-:W-:Y:S01]  /*f320*/  ULDC UR10, c[0x0][0xac8] ;  /* 0x0002b200000a7ab9 */ /* 0x000fe20000000800 */
[----:B------:R-:W-:Y:S01]  /*f330*/  ULDC.64 UR8, c[0x0][0xae8] ;  /* 0x0002ba0000087ab9 */ /* 0x000fe20000000a00 */
[----:B------:R-:W-:Y:S01]  /*f340*/  ISETP.GE.AND P0, PT, R191, UR10, PT ;  /* 0x0000000abf007c0c */ /* 0x000fe2000bf06270 */
[----:B------:R-:W5:Y:S01]  /*f350*/  LD.E.128 R112, desc[UR46][R114.64] ;  /* 0x0000002e72707980 */ /* 0x000f62000c101d00 */
[----:B------:R-:W-:Y:S02]  /*f360*/  ISETP.GE.AND P1, PT, R184, UR10, PT ;  /* 0x0000000ab8007c0c */ /* 0x000fe4000bf26270 */
[----:B0-----:R-:W-:Y:S01]  /*f370*/  SEL R3, RZ, 0xffffffff, P0 ;  /* 0xffffffffff037807 */ /* 0x001fe20000000000 */
[----:B------:R-:W5:Y:S01]  /*f380*/  LD.E.128 R88, desc[UR46][R88.64] ;  /* 0x0000002e58587980 */ /* 0x000f62000c101d00 */
[----:B------:R-:W-:Y:S02]  /*f390*/  ISETP.GE.AND P0, PT, R190, UR10, PT ;  /* 0x0000000abe007c0c */ /* 0x000fe4000bf06270 */
[----:B------:R-:W-:Y:S01]  /*f3a0*/  SEL R0, RZ, 0x1, P1 ;  /* 0x00000001ff007807 */ /* 0x000fe20000800000 */
[----:B------:R-:W-:Y:S01]  /*f3b0*/  IMAD.SHL.U32 R11, R3, 0x2, RZ ;  /* 0x00000002030b7824 */ /* 0x000fe200078e00ff */
[----:B------:R-:W5:Y:S04]  /*f3c0*/  LD.E.128 R84, desc[UR46][R84.64] ;  /* 0x0000002e54547980 */ /* 0x000f68000c101d00 */
[----:B------:R-:W5:Y:S04]  /*f3d0*/  LD.E.128 R80, desc[UR46][R80.64] ;  /* 0x0000002e50507980 */ /* 0x000f68000c101d00 */
[----:B------:R-:W5:Y:S01]  /*f3e0*/  LD.E.128 R76, desc[UR46][R76.64] ;  /* 0x0000002e4c4c7980 */ /* 0x000f62000c101d00 */
[----:B-1----:R-:W-:-:S03]  /*f3f0*/  ISETP.NE.AND P2, PT, R15, 0x1, PT ;  /* 0x000000010f00780c */ /* 0x002fc60003f45270 */
[----:B------:R-:W5:Y:S01]  /*f400*/  LD.E.128 R72, desc[UR46][R72.64] ;  /* 0x0000002e48487980 */ /* 0x000f62000c101d00 */
[----:B------:R-:W-:Y:S02]  /*f410*/  SEL R3, RZ, 0xffffffff, P0 ;  /* 0xffffffffff037807 */ /* 0x000fe40000000000 */
[----:B------:R-:W-:Y:S01]  /*f420*/  LOP3.LUT R0, R11, 0x2, R0, 0xe2, !PT ;  /* 0x000000020b007812 */ /* 0x000fe200078ee200 */
[----:B------:R-:W5:Y:S04]  /*f430*/  LD.E.128 R68, desc[UR46][R68.64] ;  /* 0x0000002e44447980 */ /* 0x000f68000c101d00 */
[----:B------:R-:W5:Y:S02]  /*f440*/  LD.E.128 R64, desc[UR46][R64.64] ;  /* 0x0000002e40407980 */ /* 0x000f64000c101d00 */
[----:B------:R-:W0:Y:S01]  /*f450*/  @P2 LDC R9, c[0x0][0xbec] ;  /* 0x0002fb00ff092b82 */ /* 0x000e220000000800 */
[----:B------:R-:W-:Y:S01]  /*f460*/  IMAD.SHL.U32 R3, R3, 0x4, RZ ;  /* 0x0000000403037824 */ /* 0x000fe200078e00ff */
[----:B------:R-:W-:Y:S01]  /*f470*/  ISETP.GE.AND P0, PT, R189, UR10, PT ;  /* 0x0000000abd007c0c */ /* 0x000fe2000bf06270 */
[----:B------:R-:W5:Y:S04]  /*f480*/  LD.E.128 R60, desc[UR46][R60.64] ;  /* 0x0000002e3c3c7980 */ /* 0x000f68000c101d00 */
[----:B------:R-:W5:Y:S01]  /*f490*/  LD.E.128 R56, desc[UR46][R56.64] ;  /* 0x0000002e38387980 */ /* 0x000f62000c101d00 */
[----:B------:R-:W1:Y:S01]  /*f4a0*/  @P2 LDC R11, c[0x0][0xbf0] ;  /* 0x0002fc00ff0b2b82 */ /* 0x000e620000000800 */
[----:B------:R-:W-:Y:S01]  /*f4b0*/  LOP3.LUT R3, R3, 0x4, R0, 0xe2, !PT ;  /* 0x0000000403037812 */ /* 0x000fe200078ee200 */
[----:B------:R-:W-:Y:S01]  /*f4c0*/  IMAD R0, R210, 0x20, R211 ;  /* 0x00000020d2007824 */ /* 0x000fe200078e02d3 */
[----:B------:R-:W-:Y:S01]  /*f4d0*/  SEL R8, RZ, 0xffffffff, P0 ;  /* 0xffffffffff087807 */ /* 0x000fe20000000000 */
[----:B------:R-:W5:Y:S01]  /*f4e0*/  LD.E.128 R52, desc[UR46][R52.64] ;  /* 0x0000002e34347980 */ /* 0x000f62000c101d00 */
[----:B------:R-:W-:Y:S01]  /*f4f0*/  ISETP.GE.AND P0, PT, R188, UR10, PT ;  /* 0x0000000abc007c0c */ /* 0x000fe2000bf06270 */
[----:B------:R-:W-:Y:S01]  /*f500*/  UIMAD UR5, UR12, UR8, URZ ;  /* 0x000000080c0572a4 */ /* 0x000fe2000f8e023f */
[----:B------:R-:W-:Y:S01]  /*f510*/  VIADD R14, R0, UR40 ;  /* 0x00000028000e7c36 */ /* 0x000fe20008000000 */
[----:B------:R-:W5:Y:S01]  /*f520*/  LD.E.128 R44, desc[UR46][R44.64] ;  /* 0x0000002e2c2c7980 */ /* 0x000f62000c101d00 */
[----:B------:R-:W-:Y:S01]  /*f530*/  SEL R0, RZ, 0xffffffff, P0 ;  /* 0xffffffffff007807 */ /* 0x000fe20000000000 */
[----:B------:R-:W-:Y:S01]  /*f540*/  UIMAD.WIDE.U32 UR6, UR39, UR8, URZ ;  /* 0x00000008270672a5 */ /* 0x000fe2000f8e003f */
[----:B------:R-:W-:Y:S01]  /*f550*/  IMAD.SHL.U32 R8, R8, 0x8, RZ ;  /* 0x0000000808087824 */ /* 0x000fe200078e00ff */
[----:B------:R-:W-:Y:S01]  /*f560*/  UIMAD UR5, UR39, UR9, UR5 ;  /* 0x00000009270572a4 */ /* 0x000fe2000f8e0205 */
[----:B------:R-:W5:Y:S01]  /*f570*/  LD.E.128 R40, desc[UR46][R40.64] ;  /* 0x0000002e28287980 */ /* 0x000f62000c101d00 */
[----:B------:R-:W-:Y:S01]  /*f580*/  IMAD.SHL.U32 R13, R0, 0x10, RZ ;  /* 0x00000010000d7824 */ /* 0x000fe200078e00ff */
[----:B------:R-:W-:Y:S01]  /*f590*/  ULDC.64 UR8, c[0x0][0xaf0] ;  /* 0x0002bc0000087ab9 */ /* 0x000fe20000000a00 */
[----:B0-----:R-:W-:Y:S01]  /*f5a0*/  @P2 IMAD.HI.U32 R0, R14, R9, RZ ;  /* 0x000000090e002227 */ /* 0x001fe200078e00ff */
[----:B------:R-:W-:Y:S01]  /*f5b0*/  UIADD3 UR7, UR7, UR5, URZ ;  /* 0x0000000507077290 */ /* 0x000fe2000fffe03f */
[----:B------:R-:W-:Y:S01]  /*f5c0*/  LOP3.LUT R8, R8, 0x8, R3, 0xe2, !PT ;  /* 0x0000000808087812 */ /* 0x000fe200078ee203 */
[----:B------:R-:W-:Y:S01]  /*f5d0*/  UIMAD UR5, UR13, UR8, URZ ;  /* 0x000000080d0572a4 */ /* 0x000fe2000f8e023f */
[----:B------:R-:W-:Y:S01]  /*f5e0*/  IMAD.MOV.U32 R3, RZ, RZ, R14 ;  /* 0x000000ffff037224 */ /* 0x000fe200078e000e */
[----:B------:R-:W-:Y:S01]  /*f5f0*/  UIMAD.WIDE.U32 UR6, UR42, UR8, UR6 ;  /* 0x000000082a0672a5 */ /* 0x000fe2000f8e0006 */
[----:B------:R-:W5:Y:S01]  /*f600*/  LD.E.128 R36, desc[UR46][R36.64] ;  /* 0x0000002e24247980 */ /* 0x000f62000c101d00 */
[----:B-1----:R-:W-:Y:S01]  /*f610*/  @P2 SHF.R.U32.HI R3, RZ, R11, R0 ;  /* 0x0000000bff032219 */ /* 0x002fe20000011600 */
[----:B------:R-:W-:Y:S01]  /*f620*/  UIMAD UR5, UR42, UR9, UR5 ;  /* 0x000000092a0572a4 */ /* 0x000fe2000f8e0205 */
[----:B------:R-:W-:Y:S01]  /*f630*/  LOP3.LUT R10, R13, 0x10, R8, 0xe2, !PT ;  /* 0x000000100d0a7812 */ /* 0x000fe200078ee208 */
[----:B------:R0:W5:Y:S01]  /*f640*/  LD.E.128 R4, desc[UR46][R20.64] ;  /* 0x0000002e14047980 */ /* 0x000162000c101d00 */
        /* <DEDUP_REMOVED lines=10> */
[----:B------:R-:W-:Y:S01]  /*f6f0*/  @!PT LDS RZ, [RZ] ;  /* 0x00000000fffff984 */ /* 0x000fe20000000800 */
[----:B------:R-:W-:Y:S01]  /*f700*/  @!PT LDS RZ, [RZ] ;  /* 0x00000000fffff984 */ /* 0x000fe20000000800 */
[----:B------:R-:W-:Y:S01]  /*f710*/  @!PT LDS RZ, [RZ] ;  /* 0x00000000fffff984 */ /* 0x000fe20000000800 */
[----:B------:R-:W-:Y:S01]  /*f720*/  @!PT LDS RZ, [RZ] ;  /* 0x00000000fffff984 */ /* 0x000fe20000000800 */
[----:B------:R1:W-:Y:S06]  /*f730*/  MEMBAR.ALL.CTA ;  /* 0x0000000000007992 */ /* 0x0003ec0000008000 */
[----:B-1----:R-:W1:Y:S01]  /*f740*/  FENCE.VIEW.ASYNC.S ;  /* 0x00000000000073c6 */ /* 0x002e620000000000 */
[----:B------:R-:W-:Y:S01]  /*f750*/  IMAD R11, R15, R13, R14 ;  /* 0x0000000d0f0b7224 */ /* 0x000fe200078e020e */
[----:B------:R-:W-:Y:S01]  /*f760*/  ISETP.GE.AND P0, PT, R214, UR10, PT ;  /* 0x0000000ad6007c0c */ /* 0x000fe2000bf06270 */
[----:B------:R-:W-:Y:S01]  /*f770*/  IMAD.U32 R9, RZ, RZ, UR5 ;  /* 0x00000005ff097e24 */ /* 0x000fe2000f8e00ff */
[----:B------:R-:W-:Y:S01]  /*f780*/  ULDC UR8, c[0x0][0xa88] ;  /* 0x0002a20000087ab9 */ /* 0x000fe20000000800 */
[----:B0-----:R-:W-:Y:S01]  /*f790*/  IMAD.SHL.U32 R21, R0, 0x20, RZ ;  /* 0x0000002000157824 */ /* 0x001fe200078e00ff */
[----:B------:R-:W-:Y:S01]  /*f7a0*/  SHF.R.S32.HI R0, RZ, 0x1f, R11 ;  /* 0x0000001fff007819 */ /* 0x000fe2000001140b */
[C---:B------:R-:W-:Y:S01]  /*f7b0*/  IMAD R13, R3.reuse, UR7, R12 ;  /* 0x00000007030d7c24 */ /* 0x040fe2000f8e020c */
[----:B------:R-:W-:Y:S01]  /*f7c0*/  UIADD3 UR5, UR43, 0x28c20, URZ ;  /* 0x00028c202b057890 */ /* 0x000fe2000fffe03f */
[----:B------:R-:W-:Y:S01]  /*f7d0*/  IMAD.WIDE.U32 R8, R3, UR6, R8 ;  /* 0x0000000603087c25 */ /* 0x000fe2000f8e0008 */
[----:B------:R-:W-:Y:S01]  /*f7e0*/  ULDC.64 UR6, c[0x0][0xad8] ;  /* 0x0002b60000067ab9 */ /* 0x000fe20000000a00 */
[----:B------:R-:W-:Y:S01]  /*f7f0*/  SEL R3, RZ, 0x40, P0 ;  /* 0x00000040ff037807 */ /* 0x000fe20000000000 */
[----:B------:R-:W-:Y:S01]  /*f800*/  UPRMT UR5, URZ, 0x654, UR5 ;  /* 0x000006543f057896 */ /* 0x000fe20008000005 */
[----:B------:R-:W-:Y:S01]  /*f810*/  IMAD.IADD R9, R9, 0x1, R13 ;  /* 0x0000000109097824 */ /* 0x000fe200078e020d */
[----:B------:R-:W-:Y:S01]  /*f820*/  ISETP.GE.AND P0, PT, R213, UR10, PT ;  /* 0x0000000ad5007c0c */ /* 0x000fe2000bf06270 */
[----:B------:R-:W-:Y:S01]  /*f830*/  IMAD R0, R0, UR6, RZ ;  /* 0x0000000600007c24 */ /* 0x000fe2000f8e02ff */
[----:B------:R-:W-:Y:S01]  /*f840*/  LOP3.LUT R10, R21, 0x20, R10, 0xe2, !PT ;  /* 0x00000020150a7812 */ /* 0x000fe200078ee20a */
[----:B------:R-:W-:Y:S01]  /*f850*/  VIADD R28, R211, UR40 ;  /* 0x00000028d31c7c36 */ /* 0x000fe20008000000 */
[----:B------:R-:W-:Y:S01]  /*f860*/  BSSY B1, `(.L_x_1819) ;  /* 0x000002f000017945 */ /* 0x000fe20003800000 */
[----:B------:R-:W-:Y:S01]  /*f870*/  IMAD R29, R15, UR8, RZ ;  /* 0x000000080f1d7c24 */ /* 0x000fe2000f8e02ff */
[----:B------:R-:W-:Y:S01]  /*f880*/  LOP3.LUT R3, R10, R3, RZ, 0xfc, !PT ;  /* 0x000000030a037212 */ /* 0x000fe200078efcff */
[C---:B------:R-:W-:Y:S01]  /*f890*/  IMAD R13, R11.reuse, UR7, R0 ;  /* 0x000000070b0d7c24 */ /* 0x040fe2000f8e0200 */
[----:B------:R-:W-:Y:S01]  /*f8a0*/  SEL R0, RZ, 0x80, P0 ;  /* 0x00000080ff007807 */ /* 0x000fe20000000000 */
[----:B------:R-:W-:Y:S01]  /*f8b0*/  IMAD.WIDE.U32 R8, R11, UR6, R8 ;  /* 0x000000060b087c25 */ /* 0x000fe2000f8e0008 */
[----:B------:R-:W-:Y:S01]  /*f8c0*/  ISETP.GE.AND P0, PT, R28, R29, PT ;  /* 0x0000001d1c00720c */ /* 0x000fe20003f06270 */
[----:B------:R-:W-:Y:S01]  /*f8d0*/  ULDC.64 UR6, c[0x0][0xa80] ;  /* 0x0002a00000067ab9 */ /* 0x000fe20000000a00 */
[----:B-1----:R-:W-:Y:S01]  /*f8e0*/  SYNCS.ARRIVE.TRANS64.RED.A1T0 RZ, [UR5], RZ ;  /* 0x000000ffffff79a7 */ /* 0x002fe20008100405 */
[----:B------:R-:W-:Y:S01]  /*f8f0*/  IMAD.IADD R9, R9, 0x1, R13 ;  /* 0x0000000109097824 */ /* 0x000fe200078e020d */
[----:B------:R-:W-:-:S02]  /*f900*/  LEA R26, P1, R8, UR6, 0x1 ;  /* 0x00000006081a7c11 */ /* 0x000fc4000f8208ff */
[----:B------:R-:W-:Y:S02]  /*f910*/  LOP3.LUT R0, R3, R0, RZ, 0xfc, !PT ;  /* 0x0000000003007212 */ /* 0x000fe400078efcff */
        /* <DEDUP_REMOVED lines=35> */
.L_x_1820:
[----:B------:R-:W-:Y:S05]  /*fb50*/  BSYNC B1 ;  /* 0x0000000000017941 */ /* 0x000fea0003800000 */
.L_x_1819:
[----:B---3-5:R-:W-:Y:S01]  /*fb60*/  VIADD R4, R28, 0x20 ;  /* 0x000000201c047836 */ /* 0x028fe20000000000 */
        /* <DEDUP_REMOVED lines=20> */
[-C--:B------:R-:W-:Y:S02]  /*fcb0*/  @!P2 LEA.HI.X R13, R189, R7.reuse, R221, 0x1, P5 ;  /* 0x00000007bd0da211 */ /* 0x080fe400028f0cdd */
[CC--:B------:R-:W-:Y:S02]  /*fcc0*/  @!P0 LEA R14, P3, R187.reuse, R6.reuse, 0x1 ;  /* 0x00000006bb0e8211 */ /* 0x0c0fe400078608ff */
[-C--:B0-----:R-:W-:Y:S01]  /*fcd0*/  @!P1 LEA R4, P6, R188, R6.reuse, 0x1 ;  /* 0x00000006bc049211 */ /* 0x081fe200078c08ff */
[----:B------:R4:W-:Y:S01]  /*fce0*/  @!P2 ST.E.128 desc[UR46][R12.64], R64 ;  /* 0x000000400c00a985 */ /* 0x0009e2000c101d2e */
[----:B------:R-:W-:Y:S02]  /*fcf0*/  @P4 LEA R20, P5, R214, R6, 0x1 ;  /* 0x00000006d6144211 */ /* 0x000fe400078a08ff */
[-C--:B------:R-:W-:Y:S02]  /*fd00*/  @!P1 LEA.HI.X R5, R188, R7.reuse, R220, 0x1, P6 ;  /* 0x00000007bc059211 */ /* 0x080fe400030f0cdc */
[----:B------:R-:W-:-:S02]  /*fd10*/  @!P0 LEA.HI.X R15, R187, R7, R219, 0x1, P3 ;  /* 0x00000007bb0f8211 */ /* 0x000fc400018f0cdb */
        /* <DEDUP_REMOVED lines=10> */
.L_x_1817:
[----:B------:R-:W0:Y:S01]  /*fdc0*/  LDC R10, c[0x0][0xbe8] ;  /* 0x0002fa00ff0a7b82 */ /* 0x000e220000000800 */
[----:B------:R-:W-:Y:S01]  /*fdd0*/  ISETP.GE.AND P2, PT, R216, 0x40, PT ;  /* 0x00000040d800780c */ /* 0x000fe20003f46270 */
[----:B------:R-:W-:Y:S01]  /*fde0*/  ULDC UR12, c[0x0][0xac8] ;  /* 0x0002b200000c7ab9 */ /* 0x000fe20000000800 */
[----:B------:R-:W-:Y:S01]  /*fdf0*/  IMAD R0, R210, 0x20, R211 ;  /* 0x00000020d2007824 */ /* 0x000fe200078e02d3 */
[----:B------:R-:W-:Y:S01]  /*fe00*/  ISETP.GE.AND P4, PT, R184, UR12, PT ;  /* 0x0000000cb8007c0c */ /* 0x000fe2000bf86270 */
[----:B------:R-:W-:Y:S01]  /*fe10*/  USHF.R.S32.HI UR8, URZ, 0x1f, UR39 ;  /* 0x0000001f3f087899 */ /* 0x000fe20008011427 */
[----:B------:R-:W-:Y:S01]  /*fe20*/  ISETP.GE.AND P3, PT, R191, UR12, PT ;  /* 0x0000000cbf007c0c */ /* 0x000fe2000bf66270 */
[----:B------:R-:W-:Y:S01]  /*fe30*/  USHF.R.S32.HI UR9, URZ, 0x1f, UR42 ;  /* 0x0000001f3f097899 */ /* 0x000fe2000801142a */
[----:B------:R-:W-:Y:S01]  /*fe40*/  BSSY B1, `(.L_x_1822) ;  /* 0x0000031000017945 */ /* 0x000fe20003800000 */
[----:B------:R-:W-:Y:S01]  /*fe50*/  ISETP.GE.AND P1, PT, R190, UR12, PT ;  /* 0x0000000cbe007c0c */ /* 0x000fe2000bf26270 */
[----:B------:R-:W-:Y:S01]  /*fe60*/  VIADD R8, R0, UR40 ;  /* 0x0000002800087c36 */ /* 0x000fe20008000000 */
[----:B------:R-:W-:-:S02]  /*fe70*/  SEL R12, RZ, 0x1, P4 ;  /* 0x00000001ff0c7807 */ /* 0x000fc40002000000 */
[----:B------:R-:W-:Y:S02]  /*fe80*/  SEL R13, RZ, 0xffffffff, P3 ;  /* 0xffffffffff0d7807 */ /* 0x000fe40001800000 */
[----:B0-----:R-:W-:-:S13]  /*fe90*/  ISETP.NE.AND P0, PT, R10, 0x1, PT ;  /* 0x000000010a00780c */ /* 0x001fda0003f05270 */
[----:B------:R-:W0:Y:S08]  /*fea0*/  @P0 LDC R9, c[0x0][0xbec] ;  /* 0x0002fb00ff090b82 */ /* 0x000e300000000800 */
[----:B------:R-:W1:Y:S01]  /*feb0*/  @P0 LDC R11, c[0x0][0xbf0] ;  /* 0x0002fc00ff0b0b82 */ /* 0x000e620000000800 */
[----:B------:R-:W-:Y:S05]  /*fec0*/  @P2 BRA `(.L_x_1823) ;  /* 0x0000000000a02947 */ /* 0x000fea0003800000 */
[----:B------:R-:W2:Y:S01]  /*fed0*/  S2R R6, SR_TID.X ;  /* 0x0000000000067919 */ /* 0x000ea20000002100 */
[----:B------:R-:W3:Y:S01]  /*fee0*/  LDC R5, c[0x0][0xbe8] ;  /* 0x0002fa00ff057b82 */ /* 0x000ee20000000800 */
[----:B------:R-:W-:Y:S01]  /*fef0*/  IMAD.U32 R7, RZ, RZ, UR40 ;  /* 0x00000028ff077e24 */ /* 0x000fe2000f8e00ff */
[----:B------:R-:W-:Y:S02]  /*ff00*/  ULDC UR5, c[0x0][0xa88] ;  /* 0x0002a20000057ab9 */ /* 0x000fe40000000800 */
[----:B---3--:R-:W-:Y:S02]  /*ff10*/  IMAD R3, R5, UR5, RZ ;  /* 0x0000000505037c24 */ /* 0x008fe4000f8e02ff */
[----:B--2---:R-:W-:-:S04]  /*ff20*/  IADD3 R6, R7, -0x80, R6 ;  /* 0xffffff8007067810 */ /* 0x004fc80007ffe006 */
[----:B------:R-:W-:-:S13]  /*ff30*/  ISETP.GE.AND P2, PT, R6, R3, PT ;  /* 0x000000030600720c */ /* 0x000fda0003f46270 */
[----:B------:R-:W-:Y:S05]  /*ff40*/  @P2 BRA `(.L_x_1823) ;  /* 0x0000000000802947 */ /* 0x000fea0003800000 */
[----:B------:R-:W-:Y:S01]  /*ff50*/  ISETP.NE.AND P2, PT, R5, 0x1, PT ;  /* 0x000000010500780c */ /* 0x000fe20003f45270 */
[----:B------:R-:W-:Y:S01]  /*ff60*/  ULDC.64 UR10, c[0x0][0xb90] ;  /* 0x0002e400000a7ab9 */ /* 0x000fe20000000a00 */
[----:B------:R-:W-:Y:S01]  /*ff70*/  IMAD.MOV.U32 R4, RZ, RZ, R6 ;  /* 0x000000ffff047224 */ /* 0x000fe200078e0006 */
[----:B------:R-:W-:Y:S02]  /*ff80*/  UIMAD UR5, UR8, UR10, URZ ;  /* 0x0000000a080572a4 */ /* 0x000fe4000f8e023f */
[----:B------:R-:W-:Y:S02]  /*ff90*/  UIMAD.WIDE.U32 UR6, UR39, UR10, URZ ;  /* 0x0000000a270672a5 */ /* 0x000fe4000f8e003f */
[----:B------:R-:W-:-:S03]  /*ffa0*/  UIMAD UR5, UR39, UR11, UR5 ;  /* 0x0000000b270572a4 */ /* 0x000fc6000f8e0205 */
[----:B------:R-:W-:Y:S01]  /*ffb0*/  ULDC.64 UR10, c[0x0][0xb98] ;  /* 0x0002e600000a7ab9 */ /* 0x000fe20000000a00 */
[----:B------:R-:W-:Y:S02]  /*ffc0*/  UIADD3 UR7, UR7, UR5, URZ ;  /* 0x0000000507077290 */ /* 0x000fe4000fffe03f */
[----:B------:R-:W2:Y:S01]  /*ffd0*/  @P2 LDC R3, c[0x0][0xbec] ;  /* 0x0002fb00ff032b82 */ /* 0x000ea20000000800 */
[----:B------:R-:W-:Y:S02]  /*ffe0*/  UIMAD UR5, UR9, UR10, URZ ;  /* 0x0000000a090572a4 */ /* 0x000fe4000f8e023f */
[----:B------:R-:W-:Y:S02]  /*fff0*/  UIMAD.WIDE.U32 UR6, UR42, UR10, UR6 ;  /* 0x0000000a2a0672a5 */ /* 0x000fe4000f8e0006 */
[----:B------:R-:W-:-:S03]  /*10000*/  UIMAD UR5, UR42, UR11, UR5 ;  /* 0x0000000b2a0572a4 */ /* 0x000fc6000f8e0205 */
[----:B------:R-:W3:Y:S01]  /*10010*/  @P2 LDC R7, c[0x0][0xbf0] ;  /* 0x0002fc00ff072b82 */ /* 0x000ee20000000800 */
[----:B------:R-:W-:Y:S01]  /*10020*/  ULDC.64 UR10, c[0x0][0xb88] ;  /* 0x0002e200000a7ab9 */ /* 0x000fe20000000a00 */
[----:B--2---:R-:W-:-:S05]  /*10030*/  @P2 IMAD.HI.U32 R0, R6, R3, RZ ;  /* 0x0000000306002227 */ /* 0x004fca00078e00ff */
[----:B---3--:R-:W-:-:S05]  /*10040*/  @P2 SHF.R.U32.HI R4, RZ, R7, R0 ;  /* 0x00000007ff042219 */ /* 0x008fca0000011600 */
[----:B------:R-:W-:-:S04]  /*10050*/  IMAD.MOV R3, RZ, RZ, -R4 ;  /* 0x000000ffff037224 */ /* 0x000fc800078e0a04 */
[----:B------:R-:W-:Y:S01]  /*10060*/  IMAD R3, R5, R3, R6 ;  /* 0x0000000305037224 */ /* 0x000fe200078e0206 */
[----:B------:R-:W-:Y:S01]  /*10070*/  SHF.R.S32.HI R5, RZ, 0x1f, R4 ;  /* 0x0000001fff057819 */ /* 0x000fe20000011404 */
[----:B------:R-:W-:Y:S01]  /*10080*/  IMAD.U32 R6, RZ, RZ, UR5 ;  /* 0x00000005ff067e24 */ /* 0x000fe2000f8e00ff */
        /* <DEDUP_REMOVED lines=12> */
.L_x_1823:
[----:B------:R-:W-:Y:S05]  /*10150*/  BSYNC B1 ;  /* 0x0000000000017941 */ /* 0x000fea0003800000 */
.L_x_1822:
[----:B------:R-:W-:Y:S01]  /*10160*/  SEL R0, RZ, 0xffffffff, P1 ;  /* 0xffffffffff007807 */ /* 0x000fe20000800000 */
[----:B------:R-:W-:Y:S01]  /*10170*/  ULDC.64 UR10, c[0x0][0xae8] ;  /* 0x0002ba00000a7ab9 */ /* 0x000fe20000000a00 */
[----:B------:R-:W-:Y:S01]  /*10180*/  IMAD.SHL.U32 R13, R13, 0x2, RZ ;  /* 0x000000020d0d7824 */ /* 0x000fe200078e00ff */
[----:B------:R-:W-:Y:S01]  /*10190*/  UIMAD UR5, UR8, UR10, URZ ;  /* 0x0000000a080572a4 */ /* 0x000fe2000f8e023f */
[----:B------:R-:W-:Y:S01]  /*101a0*/  ISETP.GE.AND P1, PT, R189, UR12, PT ;  /* 0x0000000cbd007c0c */ /* 0x000fe2000bf26270 */
[----:B------:R-:W-:Y:S01]  /*101b0*/  IMAD.SHL.U32 R5, R0, 0x4, RZ ;  /* 0x0000000400057824 */ /* 0x000fe200078e00ff */
[----:B------:R-:W-:Y:S01]  /*101c0*/  UIMAD.WIDE.U32 UR6, UR39, UR10, URZ ;  /* 0x0000000a270672a5 */ /* 0x000fe2000f8e003f */
[----:B0-----:R-:W-:Y:S01]  /*101d0*/  @P0 IMAD.HI.U32 R0, R8, R9, RZ ;  /* 0x0000000908000227 */ /* 0x001fe200078e00ff */
[----:B------:R-:W-:Y:S01]  /*101e0*/  UIMAD UR5, UR39, UR11, UR5 ;  /* 0x0000000b270572a4 */ /* 0x000fe2000f8e0205 */
[----:B------:R-:W-:Y:S01]  /*101f0*/  LOP3.LUT R12, R13, 0x2, R12, 0xe2, !PT ;  /* 0x000000020d0c7812 */ /* 0x000fe200078ee20c */
[----:B------:R-:W-:Y:S01]  /*10200*/  BSSY B1, `(.L_x_1824) ;  /* 0x0000055000017945 */ /* 0x000fe20003800000 */
[----:B--2---:R-:W-:Y:S01]  /*10210*/  IMAD.MOV.U32 R3, RZ, RZ, R8 ;  /* 0x000000ffff037224 */ /* 0x004fe200078e0008 */
[----:B-1----:R-:W-:Y:S01]  /*10220*/  @P0 SHF.R.U32.HI R3, RZ, R11, R0 ;  /* 0x0000000bff030219 */ /* 0x002fe20000011600 */
[----:B------:R-:W-:Y:S01]  /*10230*/  ULDC.64 UR10, c[0x0][0xaf0] ;  /* 0x0002bc00000a7ab9 */ /* 0x000fe20000000a00 */
[----:B------:R-:W-:Y:S01]  /*10240*/  SEL R0, RZ, 0xffffffff, P1 ;  /* 0xffffffffff007807 */ /* 0x000fe20000800000 */
[----:B------:R-:W-:Y:S01]  /*10250*/  UIADD3 UR7, UR7, UR5, URZ ;  /* 0x0000000507077290 */ /* 0x000fe2000fffe03f */
[----:B------:R-:W-:Y:S01]  /*10260*/  LOP3.LUT R12, R5, 0x4, R12, 0xe2, !PT ;  /* 0x00000004050c7812 */ /* 0x000fe200078ee20c */
[----:B------:R-:W-:Y:S01]  /*10270*/  UIMAD UR5, UR9, UR10, URZ ;  /* 0x0000000a090572a4 */ /* 0x000fe2000f8e023f */
[----:B------:R-:W-:Y:S01]  /*10280*/  ISETP.GE.AND P1, PT, R188, UR12, PT ;  /* 0x0000000cbc007c0c */ /* 0x000fe2000bf26270 */
[----:B------:R-:W-:Y:S01]  /*10290*/  UIMAD.WIDE.U32 UR6, UR42, UR10, UR6 ;  /* 0x0000000a2a0672a5 */ /* 0x000fe2000f8e0006 */
[----:B------:R-:W-:Y:S01]  /*102a0*/  IMAD.SHL.U32 R5, R0, 0x8, RZ ;  /* 0x0000000800057824 */ /* 0x000fe200078e00ff */
[----:B------:R-:W-:Y:S01]  /*102b0*/  UIMAD UR5, UR42, UR11, UR5 ;  /* 0x0000000b2a0572a4 */ /* 0x000fe2000f8e0205 */
[--C-:B------:R-:W-:Y:S01]  /*102c0*/  SHF.R.S32.HI R0, RZ, 0x1f, R3.reuse ;  /* 0x0000001fff007819 */ /* 0x100fe20000011403 */
[----:B------:R-:W-:Y:S01]  /*102d0*/  IMAD.MOV R7, RZ, RZ, -R3 ;  /* 0x000000ffff077224 */ /* 0x000fe200078e0a03 */
[----:B------:R-:W-:Y:S01]  /*102e0*/  ISETP.GE.AND P0, PT, R187, UR12, PT ;  /* 0x0000000cbb007c0c */ /* 0x000fe2000bf06270 */
[----:B------:R-:W-:Y:S01]  /*102f0*/  UIADD3 UR5, UR7, UR5, URZ ;  /* 0x0000000507057290 */ /* 0x000fe2000fffe03f */
[----:B------:R-:W-:Y:S01]  /*10300*/  LOP3.LUT R12, R5, 0x8, R12, 0xe2, !PT ;  /* 0x00000008050c7812 */ /* 0x000fe200078ee20c */
[----:B------:R-:W-:Y:S01]  /*10310*/  IMAD.U32 R4, RZ, RZ, UR6 ;  /* 0x00000006ff047e24 */ /* 0x000fe2000f8e00ff */
[----:B------:R-:W-:Y:S01]  /*10320*/  SEL R6, RZ, 0xffffffff, P1 ;  /* 0xffffffffff067807 */ /* 0x000fe20000800000 */
[----:B------:R-:W-:Y:S01]  /*10330*/  IMAD.U32 R5, RZ, RZ, UR7 ;  /* 0x00000007ff057e24 */ /* 0x000fe2000f8e00ff */
[----:B------:R-:W-:Y:S01]  /*10340*/  ULDC.64 UR6, c[0x0][0xae0] ;  /* 0x0002b80000067ab9 */ /* 0x000fe20000000a00 */
[----:B------:R-:W-:Y:S01]  /*10350*/  IMAD R7, R10, R7, R8 ;  /* 0x000000070a077224 */ /* 0x000fe200078e0208 */
[----:B------:R-:W-:Y:S01]  /*10360*/  SEL R8, RZ, 0xffffffff, P0 ;  /* 0xffffffffff087807 */ /* 0x000fe20000000000 */
[----:B------:R-:W-:Y:S01]  /*10370*/  IMAD R0, R0, UR6, RZ ;  /* 0x0000000600007c24 */ /* 0x000fe2000f8e02ff */
[----:B------:R-:W-:Y:S01]  /*10380*/  ISETP.GE.AND P0, PT, R214, UR12, PT ;  /* 0x0000000cd6007c0c */ /* 0x000fe2000bf06270 */
[----:B------:R-:W-:Y:S01]  /*10390*/  IMAD.U32 R5, RZ, RZ, UR5 ;  /* 0x00000005ff057e24 */ /* 0x000fe2000f8e00ff */
[----:B------:R-:W-:Y:S01]  /*103a0*/  ULDC UR5, c[0x0][0xa88] ;  /* 0x0002a20000057ab9 */ /* 0x000fe20000000800 */
[----:B------:R-:W-:Y:S01]  /*103b0*/  IMAD.SHL.U32 R11, R6, 0x10, RZ ;  /* 0x00000010060b7824 */ /* 0x000fe200078e00ff */
[----:B------:R-:W-:Y:S01]  /*103c0*/  ISETP.GE.AND P2, PT, R213, UR12, PT ;  /* 0x0000000cd5007c0c */ /* 0x000fe2000bf46270 */
[C---:B------:R-:W-:Y:S01]  /*103d0*/  IMAD R9, R3.reuse, UR7, R0 ;  /* 0x0000000703097c24 */ /* 0x040fe2000f8e0200 */
[----:B------:R-:W-:Y:S01]  /*103e0*/  SHF.R.S32.HI R0, RZ, 0x1f, R7 ;  /* 0x0000001fff007819 */ /* 0x000fe20000011407 */
[----:B------:R-:W-:Y:S01]  /*103f0*/  IMAD.WIDE.U32 R4, R3, UR6, R4 ;  /* 0x0000000603047c25 */ /* 0x000fe2000f8e0004 */
[----:B------:R-:W-:Y:S01]  /*10400*/  ULDC.64 UR6, c[0x0][0xad8] ;  /* 0x0002b60000067ab9 */ /* 0x000fe20000000a00 */
[----:B------:R-:W-:-:S02]  /*10410*/  LOP3.LUT R12, R11, 0x10, R12, 0xe2, !PT ;  /* 0x000000100b0c7812 */ /* 0x000fc400078ee20c */
[----:B------:R-:W-:Y:S02]  /*10420*/  IMAD.SHL.U32 R3, R8, 0x20, RZ ;  /* 0x0000002008037824 */ /* 0x000fe400078e00ff */
[----:B------:R-:W-:Y:S02]  /*10430*/  IMAD R0, R0, UR6, RZ ;  /* 0x0000000600007c24 */ /* 0x000fe4000f8e02ff */
[----:B------:R-:W-:Y:S01]  /*10440*/  IMAD.IADD R5, R5, 0x1, R9 ;  /* 0x0000000105057824 */ /* 0x000fe200078e0209 */
[----:B------:R-:W-:Y:S01]  /*10450*/  LOP3.LUT R12, R3, 0x20, R12, 0xe2, !PT ;  /* 0x00000020030c7812 */ /* 0x000fe200078ee20c */
[----:B------:R-:W-:Y:S02]  /*10460*/  VIADD R26, R211, UR40 ;  /* 0x00000028d31a7c36 */ /* 0x000fe40008000000 */
[----:B------:R-:W-:Y:S02]  /*10470*/  IMAD R25, R10, UR5, RZ ;  /* 0x000000050a197c24 */ /* 0x000fe4000f8e02ff */
[C---:B------:R-:W-:Y:S01]  /*10480*/  IMAD R3, R7.reuse, UR7, R0 ;  /* 0x0000000707037c24 */ /* 0x040fe2000f8e0200 */
[----:B------:R-:W-:Y:S01]  /*10490*/  SEL R0, RZ, 0x80, P2 ;  /* 0x00000080ff007807 */ /* 0x000fe20001000000 */
[----:B------:R-:W-:Y:S01]  /*104a0*/  IMAD.WIDE.U32 R4, R7, UR6, R4 ;  /* 0x0000000607047c25 */ /* 0x000fe2000f8e0004 */
[----:B------:R-:W-:Y:S01]  /*104b0*/  SEL R7, RZ, 0x40, P0 ;  /* 0x00000040ff077807 */ /* 0x000fe20000000000 */
[----:B------:R-:W-:Y:S01]  /*104c0*/  ULDC.64 UR6, c[0x0][0xa80] ;  /* 0x0002a00000067ab9 */ /* 0x000fe20000000a00 */
[----:B------:R-:W-:Y:S01]  /*104d0*/  ISETP.GE.AND P0, PT, R26, R25, PT ;  /* 0x000000191a00720c */ /* 0x000fe20003f06270 */
[----:B------:R-:W-:Y:S01]  /*104e0*/  IMAD.IADD R3, R5, 0x1, R3 ;  /* 0x0000000105037824 */ /* 0x000fe200078e0203 */
[----:B------:R-:W-:-:S02]  /*104f0*/  LEA R20, P1, R4, UR6, 0x1 ;  /* 0x0000000604147c11 */ /* 0x000fc4000f8208ff */
[----:B------:R-:W-:Y:S02]  /*10500*/  LOP3.LUT R21, R12, R7, RZ, 0xfc, !PT ;  /* 0x000000070c157212 */ /* 0x000fe400078efcff */
[----:B------:R-:W-:Y:S01]  /*10510*/  LEA.HI.X R3, R4, UR7, R3, 0x1, P1 ;  /* 0x0000000704037c11 */ /* 0x000fe200088f0c03 */
[----:B------:R0:W1:Y:S01]  /*10520*/  SHFL.IDX PT, R6, R20, RZ, 0x181f ;  /* 0x00181fff14067589 */ /* 0x00006200000e0000 */
[----:B------:R-:W-:-:S03]  /*10530*/  LOP3.LUT R24, R21, R0, RZ, 0xfc, !PT ;  /* 0x0000000015187212 */ /* 0x000fc600078efcff */
        /* <DEDUP_REMOVED lines=33> */
.L_x_1825:
[----:B------:R-:W-:Y:S05]  /*10750*/  BSYNC B1 ;  /* 0x0000000000017941 */ /* 0x000fea0003800000 */
.L_x_1824:
        /* <DEDUP_REMOVED lines=26> */
[-C--:B0-----:R-:W-:Y:S02]  /*10900*/  @P1 LEA R20, P4, R214, R6.reuse, 0x1 ;  /* 0x00000006d6141211 */ /* 0x081fe400078808ff */
        /* <DEDUP_REMOVED lines=9> */
.L_x_1821:
[----:B------:R-:W-:Y:S05]  /*109a0*/  BSYNC B0 ;  /* 0x0000000000007941 */ /* 0x000fea0003800000 */
.L_x_1816:
[----:B------:R-:W-:Y:S02]  /*109b0*/  ULDC UR5, c[0x0][0xc38] ;  /* 0x00030e0000057ab9 */ /* 0x000fe40000000800 */
[----:B------:R-:W-:-:S06]  /*109c0*/  UISETP.GE.AND UP0, UPT, UR4, UR5, UPT ;  /* 0x000000050400728c */ /* 0x000fcc000bf06270 */
[----:B------:R-:W-:-:S13]  /*109d0*/  PLOP3.LUT P0, PT, PT, PT, UP0, 0x80, 0x0 ;  /* 0x000000000000781c */ /* 0x000fda0003f0f008 */
[----:B------:R-:W-:Y:S05]  /*109e0*/  @!P0 BRA `(.L_x_1826) ;  /* 0xffffff0400848947 */ /* 0x000fea000383ffff */
[----:B------:R-:W-:Y:S05]  /*109f0*/  EXIT ;  /* 0x000000000000794d */ /* 0x000fea0003800000 */
.L_x_1720:
[----:B------:R-:W-:-:S08]  /*10a00*/  NOP ;  /* 0x0000000000007918 */ /* 0x000fd00000000000 */
[----:B------:R-:W0:-:S00]  /*10a10*/  USETMAXREG.DEALLOC.CTAPOOL 0x18 ;  /* 0x00000018000079c8 */ /* 0x000e0000080e0500 */
[----:B0-----:R-:W-:-:S06]  /*10a20*/  LOP3.LUT R2, R2, 0x3, RZ, 0xc0, !PT ;  /* 0x0000000302027812 */ /* 0x001fcc00078ec0ff */
[----:B------:R-:W0:Y:S01]  /*10a30*/  S2UR UR6, SR_CTAID.X ;  /* 0x00000000000679c3 */ /* 0x000e220000002500 */
[----:B------:R-:W-:Y:S01]  /*10a40*/  IMAD.MOV.U32 R18, RZ, RZ, RZ ;  /* 0x000000ffff127224 */ /* 0x000fe200078e00ff */
[----:B------:R-:W1:Y:S02]  /*10a50*/  SHFL.IDX PT, R2, R2, RZ, 0x1f ;  /* 0x00001fff02027589 */ /* 0x000e6400000e0000 */
[----:B-1----:R-:W-:-:S04]  /*10a60*/  ISETP.NE.AND P0, PT, R2, RZ, PT ;  /* 0x000000ff0200720c */ /* 0x002fc80003f05270 */
[----:B------:R-:W0:Y:S01]  /*10a70*/  LDC R2, c[0x0][0xc38] ;  /* 0x00030e00ff027b82 */ /* 0x000e220000000800 */
[----:B------:R-:W-:-:S05]  /*10a80*/  P2R R3, PR, RZ, 0x1 ;  /* 0x00000001ff037803 */ /* 0x000fca0000000000 */
[----:B------:R1:W-:Y:S03]  /*10a90*/  STL [R1+0x20], R3 ;  /* 0x0000200301007387 */ /* 0x0003e60000100800 */
[----:B------:R-:W-:Y:S06]  /*10aa0*/  @P0 BAR.ARV 0x4, 0x180 ;  /* 0x0106000000000b1d */ /* 0x000fec0000002000 */
[----:B------:R1:W-:Y:S01]  /*10ab0*/  STL [R1+0x18], RZ ;  /* 0x000018ff01007387 */ /* 0x0003e20000100800 */
[----:B0-----:R-:W-:Y:S01]  /*10ac0*/  ISETP.LE.AND P0, PT, R2, UR6, PT ;  /* 0x0000000602007c0c */ /* 0x001fe2000bf03270 */
[----:B------:R-:W-:-:S05]  /*10ad0*/  IMAD.MOV.U32 R2, RZ, RZ, 0x1 ;  /* 0x00000001ff027424 */ /* 0x000fca00078e00ff */
[----:B------:R1:W-:Y:S07]  /*10ae0*/  STL [R1], R2 ;  /* 0x0000000201007387 */ /* 0x0003ee0000100800 */
[----:B------:R-:W-:Y:S05]  /*10af0*/  @P0 BRA `(.L_x_1827) ;  /* 0x0000005000d80947 */ /* 0x000fea0003800000 */
[----:B------:R-:W0:Y:S01]  /*10b00*/  S2UR UR5, SR_CgaCtaId ;  /* 0x00000000000579c3 */ /* 0x000e220000008800 */
[C---:B-1----:R-:W-:Y:S01]  /*10b10*/  IMAD.SHL.U32 R2, R0.reuse, 0x8, RZ ;  /* 0x0000000800027824 */ /* 0x042fe200078e00ff */
[----:B------:R-:W-:Y:S01]  /*10b20*/  LOP3.LUT R5, R0, 0x7f, RZ, 0xc0, !PT ;  /* 0x0000007f00057812 */ /* 0x000fe200078ec0ff */
[----:B------:R-:W-:Y:S01]  /*10b30*/  UMOV UR4, 0x400 ;  /* 0x0000040000047882 */ /* 0x000fe20000000000 */
[----:B------:R-:W-:Y:S01]  /*10b40*/  IMAD.MOV.U32 R18, RZ, RZ, RZ ;  /* 0x000000ffff127224 */ /* 0x000fe200078e00ff */
[----:B------:R-:W-:Y:S01]  /*10b50*/  ULDC UR42, c[0x0][0xc] ;  /* 0x00000300002a7ab9 */ /* 0x000fe20000000800 */
[----:B------:R-:W-:Y:S01]  /*10b60*/  LOP3.LUT R3, R2, 0x1f8, RZ, 0xc0, !PT ;  /* 0x000001f802037812 */ /* 0x000fe200078ec0ff */
[----:B------:R-:W-:Y:S01]  /*10b70*/  IMAD.U32 R2, RZ, RZ, UR6 ;  /* 0x00000006ff027e24 */ /* 0x000fe2000f8e00ff */
[----:B------:R-:W-:Y:S02]  /*10b80*/  ULDC.64 UR44, c[0x0][0x198] ;  /* 0x00006600002c7ab9 */ /* 0x000fe40000000a00 */
[----:B------:R-:W-:Y:S01]  /*10b90*/  LOP3.LUT R4, R3, 0x38, R0, 0x78, !PT ;  /* 0x0000003803047812 */ /* 0x000fe200078e7800 */
[----:B------:R-:W-:Y:S01]  /*10ba0*/  IMAD.SHL.U32 R3, R5, 0x8, RZ ;  /* 0x0000000805037824 */ /* 0x000fe200078e00ff */
[----:B------:R-:W-:-:S04]  /*10bb0*/  SHF.R.U32.HI R5, RZ, 0x3, R5 ;  /* 0x00000003ff057819 */ /* 0x000fc80000011605 */
[----:B------:R-:W-:Y:S01]  /*10bc0*/  LOP3.LUT R4, R4, 0x200, R3, 0xf8, !PT ;  /* 0x0000020004047812 */ /* 0x000fe200078ef803 */
[----:B------:R-:W-:-:S05]  /*10bd0*/  IMAD.SHL.U32 R3, R0, 0x10, RZ ;  /* 0x0000001000037824 */ /* 0x000fca00078e00ff */
[----:B------:R-:W-:Y:S01]  /*10be0*/  LOP3.LUT R0, R5, 0x70, R3, 0xf8, !PT ;  /* 0x0000007005007812 */ /* 0x000fe200078ef803 */
[----:B------:R-:W-:Y:S01]  /*10bf0*/  IMAD.MOV.U32 R0, RZ, RZ, 0x1 ;  /* 0x00000001ff007424 */ /* 0x000fe200078e00ff */
[----:B0-----:R-:W-:-:S06]  /*10c00*/  ULEA UR4, UR5, UR4, 0x18 ;  /* 0x0000000405047291 */ /* 0x001fcc000f8ec03f */
[----:B------:R-:W-:-:S04]  /*10c10*/  IMAD.U32 R17, RZ, RZ, UR4 ;  /* 0x00000004ff117e24 */ /* 0x000fc8000f8e00ff */
[----:B------:R-:W-:-:S05]  /*10c20*/  IMAD R3, R4, 0x2, R17 ;  /* 0x0000000204037824 */ /* 0x000fca00078e0211 */
[----:B------:R0:W-:Y:S04]  /*10c30*/  STL [R1+0x1c], R3 ;  /* 0x00001c0301007387 */ /* 0x0001e80000100800 */
[----:B------:R0:W-:Y:S04]  /*10c40*/  STL [R1+0x10], R2 ;  /* 0x0000100201007387 */ /* 0x0001e80000100800 */
[----:B------:R0:W-:Y:S04]  /*10c50*/  STL [R1+0x18], RZ ;  /* 0x000018ff01007387 */ /* 0x0001e80000100800 */
[----:B------:R0:W-:Y:S02]  /*10c60*/  STL [R1], R0 ;  /* 0x0000000001007387 */ /* 0x0001e40000100800 */
.L_x_1939:
[----:B0-2---:R-:W2:Y:S01]  /*10c70*/  LDL R0, [R1+0x10] ;  /* 0x0000100001007983 */ /* 0x005ea20000100800 */
[----:B------:R-:W-:Y:S02]  /*10c80*/  ULDC UR8, c[0x0][0xc60] ;  /* 0x0003180000087ab9 */ /* 0x000fe40000000800 */
[----:B------:R-:W-:-:S11]  /*10c90*/  UISETP.NE.AND UP0, UPT, UR8, 0x1, UPT ;  /* 0x000000010800788c */ /* 0x000fd6000bf05270 */
[----:B------:R-:W-:Y:S01]  /*10ca0*/  @UP0 ULDC UR4, c[0x0][0xc64] ;  /* 0x0003190000040ab9 */ /* 0x000fe20000000800 */
[----:B------:R-:W-:Y:S01]  /*10cb0*/  @UP0 ULDC UR9, c[0x0][0xc68] ;  /* 0x00031a0000090ab9 */ /* 0x000fe20000000800 */
[C---:B--2---:R-:W-:Y:S02]  /*10cc0*/  R2UR UR7, R0.reuse ;  /* 0x00000000000772ca */ /* 0x044fe400000e0000 */
[----:B------:R-:W-:-:S11]  /*10cd0*/  R2UR UR6, R0 ;  /* 0x00000000000672ca */ /* 0x000fd600000e0000 */
[----:B------:R-:W-:-:S04]  /*10ce0*/  UIMAD.WIDE.U32 UR4, UR7, UR4, URZ ;  /* 0x00000004070472a5 */ /* 0x000fc8000f8e003f */
[----:B------:R-:W-:-:S03]  /*10cf0*/  @UP0 USHF.R.U32.HI UR7, URZ, UR9, UR5 ;  /* 0x000000093f070299 */ /* 0x000fc60008011605 */
[----:B------:R-:W-:Y:S02]  /*10d00*/  ULDC UR4, c[0x0][0xc78] ;  /* 0x00031e0000047ab9 */ /* 0x000fe40000000800 */
[----:B------:R-:W-:Y:S02]  /*10d10*/  UISETP.GE.AND UP0, UPT, UR7, UR4, UPT ;  /* 0x000000040700728c */ /* 0x000fe4000bf06270 */
[----:B------:R-:W-:-:S04]  /*10d20*/  UIADD3 UR4, -UR7, URZ, URZ ;  /* 0x0000003f07047290 */ /* 0x000fc8000fffe13f */
[----:B------:R-:W-:Y:S01]  /*10d30*/  PLOP3.LUT P0, PT, PT, PT, UP0, 0x80, 0x0 ;  /* 0x000000000000781c */ /* 0x000fe20003f0f008 */
[----:B------:R-:W-:-:S12]  /*10d40*/  UIMAD UR8, UR8, UR4, UR6 ;  /* 0x00000004080872a4 */ /* 0x000fd8000f8e0206 */
[----:B-1----:R-:W-:Y:S05]  /*10d50*/  @!P0 BRA `(.L_x_1828) ;  /* 0x0000000000208947 */ /* 0x002fea0003800000 */
        /* <DEDUP_REMOVED lines=8> */
.L_x_1828:
[----:B------:R-:W-:Y:S01]  /*10de0*/  ULDC UR9, c[0x0][0xc54] ;  /* 0x0003150000097ab9 */ /* 0x000fe20000000800 */
[----:B------:R-:W-:Y:S01]  /*10df0*/  UMOV UR6, UR8 ;  /* 0x0000000800067c82 */ /* 0x000fe20008000000 */
[----:B------:R-:W-:-:S11]  /*10e00*/  UISETP.NE.AND UP0, UPT, UR9, 0x1, UPT ;  /* 0x000000010900788c */ /* 0x000fd6000bf05270 */
[----:B------:R-:W-:Y:S02]  /*10e10*/  @UP0 ULDC.64 UR10, c[0x0][0xc58] ;  /* 0x00031600000a0ab9 */ /* 0x000fe40000000a00 */
[----:B------:R-:W-:-:S04]  /*10e20*/  UIMAD.WIDE.U32 UR4, UR8, UR10, URZ ;  /* 0x0000000a080472a5 */ /* 0x000fc8000f8e003f */
[----:B------:R-:W-:-:S04]  /*10e30*/  @UP0 USHF.R.U32.HI UR6, URZ, UR11, UR5 ;  /* 0x0000000b3f060299 */ /* 0x000fc80008011605 */
[----:B------:R-:W-:-:S12]  /*10e40*/  UIMAD UR4, UR6, UR9, URZ ;  /* 0x00000009060472a4 */ /* 0x000fd8000f8e023f */
.L_x_1829:
[----:B------:R-:W-:Y:S02]  /*10e50*/  UIADD3 UR4, UR8, -UR4, URZ ;  /* 0x8000000408047290 */ /* 0x000fe4000fffe03f */
[----:B------:R-:W-:Y:S01]  /*10e60*/  ULOP3.LUT UR5, URZ, UR6, URZ, 0x33, !UPT ;  /* 0x000000063f057292 */ /* 0x000fe2000f8e333f */
[----:B------:R-:W-:Y:S01]  /*10e70*/  ULDC UR14, c[0x0][0xc48] ;  /* 0x00031200000e7ab9 */ /* 0x000fe20000000800 */
[----:B------:R-:W-:Y:S01]  /*10e80*/  ULDC UR8, c[0x0][0x448] ;  /* 0x0001120000087ab9 */ /* 0x000fe20000000800 */
[----:B------:R-:W-:Y:S01]  /*10e90*/  ULDC UR40, c[0x0][0xc3c] ;  /* 0x00030f0000287ab9 */ /* 0x000fe20000000800 */
[----:B------:R-:W-:Y:S02]  /*10ea0*/  UISETP.NE.AND UP1, UPT, UR14, 0x1, UPT ;  /* 0x000000010e00788c */ /* 0x000fe4000bf25270 */
[----:B------:R-:W-:Y:S02]  /*10eb0*/  UISETP.NE.AND UP2, UPT, UR8, 0x1, UPT ;  /* 0x000000010800788c */ /* 0x000fe4000bf45270 */
[----:B------:R-:W-:Y:S01]  /*10ec0*/  UIADD3 UR40, UR5, UR40, URZ ;  /* 0x0000002805287290 */ /* 0x000fe2000fffe03f */
[----:B------:R-:W-:Y:S01]  /*10ed0*/  ULDC.64 UR10, c[0x0][0x418] ;  /* 0x00010600000a7ab9 */ /* 0x000fe20000000a00 */
[----:B------:R-:W-:Y:S01]  /*10ee0*/  ULDC UR13, c[0x0][0xc54] ;  /* 0x00031500000d7ab9 */ /* 0x000fe20000000800 */
[----:B------:R-:W-:-:S02]  /*10ef0*/  UISETP.NE.U32.AND UP0, UPT, UR10, URZ, UPT ;  /* 0x0000003f0a00728c */ /* 0x000fc4000bf05070 */
[----:B------:R-:W-:Y:S02]  /*10f00*/  UIMAD UR13, UR7, UR13, UR4 ;  /* 0x0000000d070d72a4 */ /* 0x000fe4000f8e0204 */
[----:B------:R-:W-:Y:S01]  /*10f10*/  USHF.L.U32 UR40, UR40, 0x6, URZ ;  /* 0x0000000628287899 */ /* 0x000fe2000800063f */
[----:B------:R-:W-:Y:S01]  /*10f20*/  ULDC.64 UR4, c[0x0][0x9e0] ;  /* 0x0002780000047ab9 */ /* 0x000fe20000000a00 */
[----:B------:R-:W-:Y:S02]  /*10f30*/  UISETP.NE.AND.EX UP0, UPT, UR11, URZ, UPT, UP0 ;  /* 0x0000003f0b00728c */ /* 0x000fe4000bf05300 */
[----:B------:R-:W-:Y:S02]  /*10f40*/  UISETP.GE.AND UP3, UPT, UR5, 0x1, UPT ;  /* 0x000000010500788c */ /* 0x000fe4000bf66270 */
[----:B------:R-:W-:Y:S01]  /*10f50*/  UIADD3 UR12, UR40, 0x3f, URZ ;  /* 0x0000003f280c7890 */ /* 0x000fe2000fffe03f */
[----:B------:R-:W-:Y:S01]  /*10f60*/  ULDC UR10, c[0x0][0x424] ;  /* 0x00010900000a7ab9 */ /* 0x000fe20000000800 */
[----:B------:R-:W-:Y:S01]  /*10f70*/  ULDC UR6, c[0x0][0x288] ;  /* 0x0000a20000067ab9 */ /* 0x000fe20000000800 */
[----:B------:R-:W-:Y:S01]  /*10f80*/  @UP1 ULDC UR8, c[0x0][0xc4c] ;  /* 0x0003130000081ab9 */ /* 0x000fe20000000800 */
[----:B------:R-:W-:Y:S01]  /*10f90*/  @UP2 ULDC UR11, c[0x0][0x44c] ;  /* 0x00011300000b2ab9 */ /* 0x000fe20000000800 */
[----:B------:R-:W-:Y:S01]  /*10fa0*/  USEL UR15, UR10, 0x1, UP0 ;  /* 0x000000010a0f7887 */ /* 0x000fe20008000000 */
[----:B------:R-:W-:Y:S01]  /*10fb0*/  PLOP3.LUT P1, PT, PT, PT, UP3, 0x80, 0x0 ;  /* 0x000000000000781c */ /* 0x000fe20003f2f038 */
[----:B------:R-:W-:-:S02]  /*10fc0*/  UIADD3 UR16, -UR6, 0x1, URZ ;  /* 0x0000000106107890 */ /* 0x000fc4000fffe13f */
[----:B------:R-:W-:Y:S02]  /*10fd0*/  UIMAD.WIDE.U32 UR8, UR13, UR8, URZ ;  /* 0x000000080d0872a5 */ /* 0x000fe4000f8e003f */
[----:B------:R-:W-:Y:S01]  /*10fe0*/  UIMAD.WIDE.U32 UR10, UR12, UR11, URZ ;  /* 0x0000000b0c0a72a5 */ /* 0x000fe2000f8e003f */
[----:B------:R-:W-:Y:S01]  /*10ff0*/  ULDC UR7, c[0x0][0x2f0] ;  /* 0x0000bc0000077ab9 */ /* 0x000fe20000000800 */
[----:B------:R-:W-:Y:S01]  /*11000*/  @UP1 ULDC UR17, c[0x0][0xc50] ;  /* 0x0003140000111ab9 */ /* 0x000fe20000000800 */
[----:B------:R-:W-:Y:S01]  /*11010*/  @UP2 ULDC UR18, c[0x0][0x450] ;  /* 0x0001140000122ab9 */ /* 0x000fe20000000800 */
[----:B------:R-:W-:Y:S01]  /*11020*/  UMOV UR43, UR13 ;  /* 0x0000000d002b7c82 */ /* 0x000fe20008000000 */
[----:B------:R-:W-:Y:S02]  /*11030*/  UIMAD UR16, UR15, UR7, UR16 ;  /* 0x000000070f1072a4 */ /* 0x000fe4000f8e0210 */
[----:B------:R-:W-:Y:S02]  /*11040*/  @UP1 USHF.R.U32.HI UR43, URZ, UR17, UR9 ;  /* 0x000000113f2b1299 */ /* 0x000fe40008011609 */
[----:B------:R-:W-:-:S02]  /*11050*/  @UP2 USHF.R.U32.HI UR12, URZ, UR18, UR11 ;  /* 0x000000123f0c2299 */ /* 0x000fc4000801160b */
[----:B------:R-:W-:Y:S02]  /*11060*/  UIADD3 UR36, -UR43, URZ, URZ ;  /* 0x0000003f2b247290 */ /* 0x000fe4000fffe13f */
[----:B------:R-:W-:Y:S02]  /*11070*/  UIADD3 UR12, UR16, UR12, URZ ;  /* 0x0000000c100c7290 */ /* 0x000fe4000fffe03f */
[----:B------:R-:W-:Y:S02]  /*11080*/  UIMAD UR36, UR14, UR36, UR13 ;  /* 0x000000240e2472a4 */ /* 0x000fe4000f8e020d */
        /* <DEDUP_REMOVED lines=12> */
.L_x_1831:
[----:B------:R-:W-:-:S11]  /*11150*/  UISETP.NE.AND UP0, UPT, UR5, 0x1, UPT ;  /* 0x000000010500788c */ /* 0x000fd6000bf05270 */
[----:B------:R-:W-:Y:S02]  /*11160*/  @UP0 ULDC.64 UR12, c[0x0][0x9e8] ;  /* 0x00027a00000c0ab9 */ /* 0x000fe40000000a00 */
[----:B------:R-:W-:-:S04]  /*11170*/  UIMAD.WIDE.U32 UR8, UR10, UR12, URZ ;  /* 0x0000000c0a0872a5 */ /* 0x000fc8000f8e003f */
[----:B------:R-:W-:-:S12]  /*11180*/  @UP0 USHF.R.U32.HI UR10, URZ, UR13, UR9 ;  /* 0x0000000d3f0a0299 */ /* 0x000fd80008011609 */
.L_x_1832:
[----:B------:R-:W-:-:S04]  /*11190*/  UIMAD UR10, UR10, UR5, UR5 ;  /* 0x000000050a0a72a4 */ /* 0x000fc8000f8e0205 */
[----:B------:R-:W-:-:S04]  /*111a0*/  UISETP.LT.AND UP0, UPT, UR4, UR10, UPT ;  /* 0x0000000a0400728c */ /* 0x000fc8000bf01270 */
[----:B------:R-:W-:-:S12]  /*111b0*/  USEL UR4, UR4, UR10, UP0 ;  /* 0x0000000a04047287 */ /* 0x000fd80008000000 */
.L_x_1830:
[----:B------:R-:W-:Y:S02]  /*111c0*/  UIMAD UR12, UR15, UR7, 0x3f ;  /* 0x0000003f0f0c74a4 */ /* 0x000fe4000f8e0207 */
[----:B------:R-:W-:Y:S02]  /*111d0*/  UIADD3 UR4, UR4, 0x3f, URZ ;  /* 0x0000003f04047890 */ /* 0x000fe4000fffe03f */
[----:B------:R-:W-:Y:S02]  /*111e0*/  USHF.R.S32.HI UR13, URZ, 0x1f, UR12 ;  /* 0x0000001f3f0d7899 */ /* 0x000fe4000801140c */
[----:B------:R-:W-:Y:S01]  /*111f0*/  USHF.R.S32.HI UR10, URZ, 0x1f, UR4 ;  /* 0x0000001f3f0a7899 */ /* 0x000fe20008011404 */
[----:B------:R-:W-:Y:S01]  /*11200*/  @UP2 ULDC UR8, c[0x0][0x44c] ;  /* 0x0001130000082ab9 */ /* 0x000fe20000000800 */
[----:B------:R-:W-:Y:S02]  /*11210*/  ULEA.HI UR13, UR13, UR12, URZ, 0x6 ;  /* 0x0000000c0d0d7291 */ /* 0x000fe4000f8f303f */
[----:B------:R-:W-:-:S02]  /*11220*/  UIMAD.WIDE.U32 UR8, UR40, UR8, URZ ;  /* 0x00000008280872a5 */ /* 0x000fc4000f8e003f */
[----:B------:R-:W-:Y:S01]  /*11230*/  ULEA.HI UR10, UR10, UR4, URZ, 0x6 ;  /* 0x000000040a0a7291 */ /* 0x000fe2000f8f303f */
[----:B------:R-:W-:Y:S01]  /*11240*/  @UP2 ULDC UR14, c[0x0][0x450] ;  /* 0x00011400000e2ab9 */ /* 0x000fe20000000800 */
[----:B------:R-:W-:Y:S01]  /*11250*/  UMOV UR11, UR40 ;  /* 0x00000028000b7c82 */ /* 0x000fe20008000000 */
[----:B------:R-:W-:Y:S02]  /*11260*/  UIMAD UR4, UR15, UR7, -UR6 ;  /* 0x000000070f0472a4 */ /* 0x000fe4000f8e0a06 */
[----:B------:R-:W-:Y:S02]  /*11270*/  USHF.R.S32.HI UR13, URZ, 0x6, UR13 ;  /* 0x000000063f0d7899 */ /* 0x000fe4000801140d */
[----:B------:R-:W-:Y:S02]  /*11280*/  USHF.R.S32.HI UR10, URZ, 0x6, UR10 ;  /* 0x000000063f0a7899 */ /* 0x000fe4000801140a */
[----:B------:R-:W-:Y:S02]  /*11290*/  @UP2 USHF.R.U32.HI UR11, URZ, UR14, UR9 ;  /* 0x0000000e3f0b2299 */ /* 0x000fe40008011609 */
[----:B------:R-:W-:-:S02]  /*112a0*/  UISETP.LT.AND UP0, UPT, UR13, UR10, UPT ;  /* 0x0000000a0d00728c */ /* 0x000fc4000bf01270 */
[----:B------:R-:W-:Y:S01]  /*112b0*/  UIADD3 UR4, UR4, UR11, URZ ;  /* 0x0000000b04047290 */ /* 0x000fe2000fffe03f */
[----:B------:R-:W-:Y:S01]  /*112c0*/  ULDC UR8, c[0x0][0x9dc] ;  /* 0x0002770000087ab9 */ /* 0x000fe20000000800 */
[----:B------:R-:W-:Y:S02]  /*112d0*/  USEL UR39, UR13, UR10, UP0 ;  /* 0x0000000a0d277287 */ /* 0x000fe40008000000 */
[----:B------:R-:W-:Y:S01]  /*112e0*/  UIADD3 UR8, UR4, -UR8, URZ ;  /* 0x8000000804087290 */ /* 0x000fe2000fffe03f */
[----:B------:R-:W-:Y:S11]  /*112f0*/  @!P1 BRA `(.L_x_1833) ;  /* 0x0000000000449947 */ /* 0x000ff60003800000 */
        /* <DEDUP_REMOVED lines=10> */
.L_x_1834:
[----:B------:R-:W-:-:S11]  /*113a0*/  UISETP.NE.AND UP0, UPT, UR5, 0x1, UPT ;  /* 0x000000010500788c */ /* 0x000fd6000bf05270 */
[----:B------:R-:W-:Y:S02]  /*113b0*/  @UP0 ULDC.64 UR10, c[0x0][0x9e8] ;  /* 0x00027a00000a0ab9 */ /* 0x000fe40000000a00 */
[----:B------:R-:W-:-:S04]  /*113c0*/  UIMAD.WIDE.U32 UR6, UR4, UR10, URZ ;  /* 0x0000000a040672a5 */ /* 0x000fc8000f8e003f */
[----:B------:R-:W-:-:S12]  /*113d0*/  @UP0 USHF.R.U32.HI UR4, URZ, UR11, UR7 ;  /* 0x0000000b3f040299 */ /* 0x000fd80008011607 */
.L_x_1835:
[----:B------:R-:W-:-:S04]  /*113e0*/  UIMAD UR4, UR4, UR5, URZ ;  /* 0x00000005040472a4 */ /* 0x000fc8000f8e023f */
[----:B------:R-:W-:-:S04]  /*113f0*/  UISETP.LT.AND UP0, UPT, UR8, UR4, UPT ;  /* 0x000000040800728c */ /* 0x000fc8000bf01270 */
[----:B------:R-:W-:-:S12]  /*11400*/  USEL UR8, UR8, UR4, !UP0 ;  /* 0x0000000408087287 */ /* 0x000fd8000c000000 */
.L_x_1833:
[----:B------:R-:W-:Y:S01]  /*11410*/  USHF.R.S32.HI UR4, URZ, 0x1f, UR8 ;  /* 0x0000001f3f047899 */ /* 0x000fe20008011408 */
[----:B------:R-:W-:Y:S03]  /*11420*/  BSSY B7, `(.L_x_1836) ;  /* 0x0000486000077945 */ /* 0x000fe60003800000 */
[----:B------:R-:W-:-:S04]  /*11430*/  ULEA.HI UR4, UR4, UR8, URZ, 0x6 ;  /* 0x0000000804047291 */ /* 0x000fc8000f8f303f */
[----:B------:R-:W-:-:S04]  /*11440*/  USHF.R.S32.HI UR4, URZ, 0x6, UR4 ;  /* 0x000000063f047899 */ /* 0x000fc80008011404 */
[----:B------:R-:W-:-:S04]  /*11450*/  UISETP.LT.AND UP0, UPT, URZ, UR4, UPT ;  /* 0x000000043f00728c */ /* 0x000fc8000bf01270 */
[----:B------:R-:W-:-:S04]  /*11460*/  USEL UR38, URZ, UR4, !UP0 ;  /* 0x000000043f267287 */ /* 0x000fc8000c000000 */
[----:B------:R-:W-:-:S06]  /*11470*/  UISETP.GT.AND UP0, UPT, UR39, UR38, UPT ;  /* 0x000000262700728c */ /* 0x000fcc000bf04270 */
[----:B------:R-:W-:-:S13]  /*11480*/  PLOP3.LUT P0, PT, PT, PT, UP0, 0x80, 0x0 ;  /* 0x000000000000781c */ /* 0x000fda0003f0f008 */
        /* <DEDUP_REMOVED lines=11> */
[----:B-1----:R-:W2:Y:S01]  /*11540*/  @P0 ATOMG.E.ADD.STRONG.GPU PT, R3, desc[UR46][R2.64], R5 ;  /* 0x00000005020309a8 */ /* 0x002ea200081ee1ee */
[----:B------:R-:W0:Y:S02]  /*11550*/  S2R R4, SR_LTMASK ;  /* 0x0000000000047919 */ /* 0x000e240000003900 */
[----:B0-----:R-:W-:-:S04]  /*11560*/  LOP3.LUT R4, R4, UR4, RZ, 0xc0, !PT ;  /* 0x0000000404047c12 */ /* 0x001fc8000f8ec0ff */
[----:B------:R-:W0:Y:S01]  /*11570*/  POPC R7, R4 ;  /* 0x0000000400077309 */ /* 0x000e220000000000 */
[----:B--2---:R-:W0:Y:S02]  /*11580*/  SHFL.IDX PT, R0, R3, R0, 0x1f ;  /* 0x00001f0003007589 */ /* 0x004e2400000e0000 */
[----:B0-----:R-:W-:-:S05]  /*11590*/  IADD3 R0, R0, UR42, R7 ;  /* 0x0000002a00007c10 */ /* 0x001fca000fffe007 */
[----:B------:R0:W-:Y:S01]  /*115a0*/  STL [R1+0x10], R0 ;  /* 0x0000100001007387 */ /* 0x0001e20000100800 */
[----:B------:R-:W-:Y:S05]  /*115b0*/  BRA `(.L_x_1838) ;  /* 0x0000004400b07947 */ /* 0x000fea0003800000 */
.L_x_1837:
[----:B------:R-:W-:Y:S01]  /*115c0*/  VIADD R0, R17, 0x22400 ;  /* 0x0002240011007836 */ /* 0x000fe20000000000 */
[----:B------:R-:W-:Y:S04]  /*115d0*/  BSSY B6, `(.L_x_1839) ;  /* 0x0000013000067945 */ /* 0x000fe80003800000 */
        /* <DEDUP_REMOVED lines=18> */
.L_x_1840:
[----:B------:R-:W-:Y:S05]  /*11700*/  BSYNC B6 ;  /* 0x0000000000067941 */ /* 0x000fea0003800000 */
.L_x_1839:
        /* <DEDUP_REMOVED lines=20> */
.L_x_1843:
        /* <DEDUP_REMOVED lines=15> */
.L_x_1842:
[----:B------:R-:W-:Y:S05]  /*11940*/  BSYNC B6 ;  /* 0x0000000000067941 */ /* 0x000fea0003800000 */
.L_x_1841:
[----:B------:R-:W-:Y:S01]  /*11950*/  ULDC.64 UR4, c[0x0][0x9f8] ;  /* 0x00027e0000047ab9 */ /* 0x000fe20000000a00 */
[----:B------:R-:W-:Y:S01]  /*11960*/  IMAD.U32 R19, RZ, RZ, UR43 ;  /* 0x0000002bff137e24 */ /* 0x000fe2000f8e00ff */
[----:B------:R-:W-:-:S04]  /*11970*/  UISETP.NE.U32.AND UP0, UPT, UR4, URZ, UPT ;  /* 0x0000003f0400728c */ /* 0x000fc8000bf05070 */
[----:B------:R-:W-:-:S06]  /*11980*/  UISETP.NE.AND.EX UP0, UPT, UR5, URZ, UPT, UP0 ;  /* 0x0000003f0500728c */ /* 0x000fcc000bf05300 */
[----:B------:R-:W-:-:S05]  /*11990*/  PLOP3.LUT P0, PT, PT, PT, UP0, 0x80, 0x0 ;  /* 0x000000000000781c */ /* 0x000fca0003f0f008 */
[----:B------:R-:W-:Y:S02]  /*119a0*/  @UP0 ULDC.64 UR4, c[0x0][0x9f8] ;  /* 0x00027e0000040ab9 */ /* 0x000fe40000000a00 */
[----:B------:R-:W-:-:S06]  /*119b0*/  @UP0 UIMAD.WIDE UR4, UR43, 0x4, UR4 ;  /* 0x000000042b0408a5 */ /* 0x000fcc000f8e0204 */
[----:B------:R-:W-:Y:S02]  /*119c0*/  IMAD.U32 R2, RZ, RZ, UR4 ;  /* 0x00000004ff027e24 */ /* 0x000fe4000f8e00ff */
[----:B------:R-:W-:-:S05]  /*119d0*/  IMAD.U32 R3, RZ, RZ, UR5 ;  /* 0x00000005ff037e24 */ /* 0x000fca000f8e00ff */
[----:B------:R0:W2:Y:S01]  /*119e0*/  @P0 LDG.E R19, desc[UR46][R2.64] ;  /* 0x0000002e02130981 */ /* 0x0000a2000c1e1900 */
[----:B------:R-:W-:Y:S01]  /*119f0*/  UMOV UR4, 0xffffffff ;  /* 0xffffffff00047882 */ /* 0x000fe20000000000 */
[----:B------:R-:W-:Y:S01]  /*11a00*/  IMAD.U32 R0, RZ, RZ, UR39 ;  /* 0x00000027ff007e24 */ /* 0x000fe2000f8e00ff */
[----:B------:R-:W1:Y:S03]  /*11a10*/  S2R R4, SR_TID.X ;  /* 0x0000000000047919 */ /* 0x000e660000002100 */
[----:B------:R-:W-:Y:S01]  /*11a20*/  VIADD R0, R0, 0xffffffff ;  /* 0xffffffff00007836 */ /* 0x000fe20000000000 */
[----:B0-----:R-:W0:Y:S02]  /*11a30*/  LDC.64 R2, c[0x0][0x418] ;  /* 0x00010600ff027b82 */ /* 0x001e240000000a00 */
[----:B0-----:R-:W-:Y:S02]  /*11a40*/  ISETP.NE.U32.AND P0, PT, R2, RZ, PT ;  /* 0x000000ff0200720c */ /* 0x001fe40003f05070 */
[----:B-1----:R-:W-:-:S02]  /*11a50*/  SHF.R.U32.HI R4, RZ, 0x5, R4 ;  /* 0x00000005ff047819 */ /* 0x002fc40000011604 */
[----:B------:R-:W-:Y:S02]  /*11a60*/  ISETP.NE.AND.EX P1, PT, R3, RZ, PT, P0 ;  /* 0x000000ff0300720c */ /* 0x000fe40003f25300 */
[----:B------:R-:W-:Y:S02]  /*11a70*/  LOP3.LUT R4, R4, 0x3, RZ, 0xc0, !PT ;  /* 0x0000000304047812 */ /* 0x000fe400078ec0ff */
[----:B------:R-:W-:-:S05]  /*11a80*/  P2R R5, PR, RZ, 0x2 ;  /* 0x00000002ff057803 */ /* 0x000fca0000000000 */
[----:B------:R0:W-:Y:S01]  /*11a90*/  STL [R1+0xc], R5 ;  /* 0x00000c0501007387 */ /* 0x0001e20000100800 */
[----:B--2---:R-:W-:Y:S02]  /*11aa0*/  SHF.R.S32.HI R7, RZ, 0x1f, R19 ;  /* 0x0000001fff077819 */ /* 0x004fe40000011413 */
[----:B------:R-:W-:-:S03]  /*11ab0*/  SEL R16, R19, RZ, !P1 ;  /* 0x000000ff13107207 */ /* 0x000fc60004800000 */
[----:B------:R0:W-:Y:S01]  /*11ac0*/  STL [R1+0x4], R7 ;  /* 0x0000040701007387 */ /* 0x0001e20000100800 */
[----:B------:R-:W-:Y:S05]  /*11ad0*/  BRA.DIV UR4, `(.L_x_1844) ;  /* 0x0000004a04c07947 */ /* 0x000fea000b800000 */
[----:B------:R1:W2:Y:S02]  /*11ae0*/  SHFL.IDX PT, R14, R4, RZ, 0x1f ;  /* 0x00001fff040e7589 */ /* 0x0002a400000e0000 */
.L_x_1955:
[----:B------:R-:W-:Y:S01]  /*11af0*/  PLOP3.LUT P2, PT, PT, PT, PT, 0x8, 0x0 ;  /* 0x000000000000781c */ /* 0x000fe20003f4e170 */
[----:B------:R3:W-:Y:S01]  /*11b00*/  STL [R1+0x14], R0 ;  /* 0x0000140001007387 */ /* 0x0007e20000100800 */
[----:B--2---:R-:W-:Y:S02]  /*11b10*/  ISETP.NE.AND P0, PT, R14, RZ, PT ;  /* 0x000000ff0e00720c */ /* 0x004fe40003f05270 */
[----:B-1----:R-:W-:-:S05]  /*11b20*/  P2R R4, PR, RZ, 0x4 ;  /* 0x00000004ff047803 */ /* 0x002fca0000000000 */
[----:B------:R3:W-:Y:S06]  /*11b30*/  STL [R1+0x8], R4 ;  /* 0x0000080401007387 */ /* 0x0007ec0000100800 */
[----:B------:R-:W-:Y:S05]  /*11b40*/  @P0 BRA `(.L_x_1845) ;  /* 0x0000000000f00947 */ /* 0x000fea0003800000 */
[----:B------:R-:W-:-:S03]  /*11b50*/  UMOV UR4, 0xffffffff ;  /* 0xffffffff00047882 */ /* 0x000fc60000000000 */
[----:B------:R-:W-:Y:S05]  /*11b60*/  BRA.DIV UR4, `(.L_x_1846) ;  /* 0x0000004a04bc7947 */ /* 0x000fea000b800000 */
[----:B------:R-:W-:-:S13]  /*11b70*/  ELECT P6, URZ, PT ;  /* 0x00000000003f782f */ /* 0x000fda00038c0000 */
.L_x_1958:
[----:B------:R-:W-:Y:S05]  /*11b80*/  @!P6 BRA `(.L_x_1845) ;  /* 0x0000000000e0e947 */ /* 0x000fea0003800000 */
[----:B------:R-:W-:Y:S01]  /*11b90*/  IMAD.MOV.U32 R16, RZ, RZ, R19 ;  /* 0x000000ffff107224 */ /* 0x000fe200078e0013 */
[----:B------:R-:W-:Y:S06]  /*11ba0*/  @!P1 BRA `(.L_x_1847) ;  /* 0x00000000004c9947 */ /* 0x000fec0003800000 */
[----:B------:R-:W1:Y:S01]  /*11bb0*/  LDC R6, c[0x0][0x43c] ;  /* 0x00010f00ff067b82 */ /* 0x000e620000000800 */
[----:B------:R-:W-:Y:S01]  /*11bc0*/  IMAD.MOV.U32 R8, RZ, RZ, R0 ;  /* 0x000000ffff087224 */ /* 0x000fe200078e0000 */
[----:B------:R-:W-:Y:S01]  /*11bd0*/  ULDC.64 UR4, c[0x0][0x428] ;  /* 0x00010a0000047ab9 */ /* 0x000fe20000000a00 */
[----:B-1----:R-:W-:-:S13]  /*11be0*/  ISETP.NE.AND P0, PT, R6, 0x1, PT ;  /* 0x000000010600780c */ /* 0x002fda0003f05270 */
[----:B0--3--:R-:W0:Y:S02]  /*11bf0*/  @P0 LDC.64 R4, c[0x0][0x440] ;  /* 0x00011000ff040b82 */ /* 0x009e240000000a00 */
[----:B0-----:R-:W-:-:S04]  /*11c00*/  @P0 IMAD.HI.U32 R0, R8, R4, RZ ;  /* 0x0000000408000227 */ /* 0x001fc800078e00ff */
[----:B------:R-:W-:Y:S01]  /*11c10*/  IMAD.MOV.U32 R4, RZ, RZ, R8 ;  /* 0x000000ffff047224 */ /* 0x000fe200078e0008 */
[----:B------:R-:W-:-:S04]  /*11c20*/  @P0 SHF.R.U32.HI R4, RZ, R5, R0 ;  /* 0x00000005ff040219 */ /* 0x000fc80000011600 */
[--C-:B------:R-:W-:Y:S01]  /*11c30*/  SHF.R.S32.HI R5, RZ, 0x1f, R4.reuse ;  /* 0x0000001fff057819 */ /* 0x100fe20000011404 */
[----:B------:R-:W-:-:S04]  /*11c40*/  IMAD.MOV R0, RZ, RZ, -R4 ;  /* 0x000000ffff007224 */ /* 0x000fc800078e0a04 */
[----:B------:R-:W-:Y:S02]  /*11c50*/  IMAD R8, R6, R0, R8 ;  /* 0x0000000006087224 */ /* 0x000fe400078e0208 */
[----:B------:R-:W-:Y:S02]  /*11c60*/  IMAD R0, R7, UR4, RZ ;  /* 0x0000000407007c24 */ /* 0x000fe4000f8e02ff */
[C---:B------:R-:W-:Y:S01]  /*11c70*/  IMAD.WIDE.U32 R4, R19.reuse, UR4, R4 ;  /* 0x0000000413047c25 */ /* 0x040fe2000f8e0004 */
[----:B------:R1:W-:Y:S03]  /*11c80*/  STL [R1+0x14], R8 ;  /* 0x0000140801007387 */ /* 0x0003e60000100800 */
[----:B------:R-:W-:Y:S01]  /*11c90*/  IMAD R0, R19, UR5, R0 ;  /* 0x0000000513007c24 */ /* 0x000fe2000f8e0200 */
[----:B------:R-:W-:-:S03]  /*11ca0*/  LEA R2, P0, R4, R2, 0x2 ;  /* 0x0000000204027211 */ /* 0x000fc600078010ff */
[----:B------:R-:W-:-:S05]  /*11cb0*/  IMAD.IADD R0, R5, 0x1, R0 ;  /* 0x0000000105007824 */ /* 0x000fca00078e0200 */
[----:B------:R-:W-:-:S05]  /*11cc0*/  LEA.HI.X R3, R4, R3, R0, 0x2, P0 ;  /* 0x0000000304037211 */ /* 0x000fca00000f1400 */
[----:B------:R1:W5:Y:S02]  /*11cd0*/  LDG.E R16, desc[UR46][R2.64] ;  /* 0x0000002e02107981 */ /* 0x000364000c1e1900 */
.L_x_1847:
[----:B---3--:R-:W2:Y:S01]  /*11ce0*/  LDL R0, [R1] ;  /* 0x0000000001007983 */ /* 0x008ea20000100800 */
[----:B-1----:R-:W-:Y:S01]  /*11cf0*/  IMAD R3, R18, 0x8, R17 ;  /* 0x0000000812037824 */ /* 0x002fe200078e0211 */
[----:B0-----:R-:W0:Y:S02]  /*11d00*/  S2R R7, SR_TID.X ;  /* 0x0000000000077919 */ /* 0x001e240000002100 */
[----:B0-----:R-:W-:-:S04]  /*11d10*/  LOP3.LUT R7, R7, 0x7f, RZ, 0xc0, !PT ;  /* 0x0000007f07077812 */ /* 0x001fc800078ec0ff */
[----:B------:R-:W-:Y:S02]  /*11d20*/  ISETP.NE.AND P1, PT, R7, RZ, PT ;  /* 0x000000ff0700720c */ /* 0x000fe40003f25270 */
[----:B--2---:R-:W-:-:S04]  /*11d30*/  SHF.L.U32 R0, R0, 0x1f, RZ ;  /* 0x0000001f00007819 */ /* 0x004fc800000006ff */
[----:B------:R-:W0:Y:S02]  /*11d40*/  SYNCS.PHASECHK.TRANS64.TRYWAIT P0, [R3+URZ+0x28c40], R0 ;  /* 0x028c4000030075a7 */ /* 0x000e24000800017f */
[----:B0-----:R-:W-:Y:S05]  /*11d50*/  @!P0 BRA `(.L_x_1848) ;  /* 0x0000004800608947 */ /* 0x001fea0003800000 */
.L_x_1959:
        /* <DEDUP_REMOVED lines=8> */
.L_x_1849:
[----:B------:R-:W2:Y:S01]  /*11de0*/  LDL R2, [R1+0x14] ;  /* 0x0000140001027983 */ /* 0x000ea20000100800 */
[----:B0-----:R-:W-:Y:S01]  /*11df0*/  IMAD R0, R18, 0x2000, R17 ;  /* 0x0000200012007824 */ /* 0x001fe200078e0211 */
[----:B------:R-:W-:Y:S01]  /*11e00*/  R2UR UR33, R3 ;  /* 0x00000000032172ca */ /* 0x000fe200000e0000 */
[----:B------:R-:W-:Y:S01]  /*11e10*/  UIADD3 UR4, UP0, UR44, 0x370, URZ ;  /* 0x000003702c047890 */ /* 0x000fe2000ff1e03f */
[----:B-----5:R-:W-:Y:S01]  /*11e20*/  R2UR UR37, R16 ;  /* 0x00000000102572ca */ /* 0x020fe200000e0000 */
[----:B------:R-:W-:Y:S01]  /*11e30*/  UMOV UR6, 0x0 ;  /* 0x0000000000067882 */ /* 0x000fe20000000000 */
[----:B------:R-:W-:Y:S01]  /*11e40*/  R2UR UR32, R0 ;  /* 0x00000000002072ca */ /* 0x000fe200000e0000 */
[----:B------:R-:W-:Y:S01]  /*11e50*/  UIADD3.X UR5, URZ, UR45, URZ, UP0, !UPT ;  /* 0x0000002d3f057290 */ /* 0x000fe200087fe43f */
[----:B------:R-:W-:Y:S01]  /*11e60*/  PLOP3.LUT P0, PT, PT, PT, PT, 0x80, 0x0 ;  /* 0x000000000000781c */ /* 0x000fe20003f0f070 */
[----:B------:R-:W-:Y:S01]  /*11e70*/  UMOV UR7, 0x14f00000 ;  /* 0x14f0000000077882 */ /* 0x000fe20000000000 */
[----:B------:R-:W-:-:S02]  /*11e80*/  UMOV UR34, URZ ;  /* 0x0000003f00227c82 */ /* 0x000fc40008000000 */
[----:B------:R-:W-:-:S03]  /*11e90*/  P2R R0, PR, RZ, 0x1 ;  /* 0x00000001ff007803 */ /* 0x000fc60000000000 */
[----:B------:R-:W-:Y:S02]  /*11ea0*/  UIADD3 UR33, UR33, 0x28c30, URZ ;  /* 0x00028c3021217890 */ /* 0x000fe4000fffe03f */
[----:B------:R1:W-:Y:S02]  /*11eb0*/  STL [R1+0x8], R0 ;  /* 0x0000080001007387 */ /* 0x0003e40000100800 */
[----:B------:R-:W-:Y:S01]  /*11ec0*/  UIADD3 UR32, UR32, 0x22400, URZ ;  /* 0x0002240020207890 */ /* 0x000fe2000fffe03f */
[----:B--2---:R-:W-:-:S13]  /*11ed0*/  R2UR UR35, R2 ;  /* 0x00000000022372ca */ /* 0x004fda00000e0000 */
[----:B------:R-:W-:-:S09]  /*11ee0*/  USHF.L.U32 UR35, UR35, 0x6, URZ ;  /* 0x0000000623237899 */ /* 0x000fd2000800063f */
[----:B------:R1:W-:Y:S02]  /*11ef0*/  UTMALDG.4D [UR32], [UR4], desc[UR6] ;  /* 0x00000620040075b4 */ /* 0x0003e40008019000 */
[----:B-1----:R-:W-:Y:S01]  /*11f00*/  NOP ;  /* 0x0000000000007918 */ /* 0x002fe20000000000 */
.L_x_1845:
[----:B---3--:R-:W-:Y:S01]  /*11f10*/  VIADD R0, R17, 0x20400 ;  /* 0x0002040011007836 */ /* 0x008fe20000000000 */
[----:B------:R-:W-:Y:S05]  /*11f20*/  WARPSYNC.ALL ;  /* 0x0000000000007948 */ /* 0x000fea0003800000 */
[----:B------:R-:W-:Y:S01]  /*11f30*/  BAR.SYNC.DEFER_BLOCKING 0x8, 0x100 ;  /* 0x0204000000007b1d */ /* 0x000fe20000010000 */
[----:B------:R-:W-:-:S05]  /*11f40*/  LOP3.LUT P0, RZ, R0, 0x3ff, RZ, 0xc0, !PT ;  /* 0x000003ff00ff7812 */ /* 0x000fca000780c0ff */
[----:B------:R-:W-:Y:S08]  /*11f50*/  BSSY B6, `(.L_x_1850) ;  /* 0x0000012000067945 */ /* 0x000ff00003800000 */
[----:B------:R-:W-:Y:S05]  /*11f60*/  @!P0 BRA `(.L_x_1851) ;  /* 0x0000000000408947 */ /* 0x000fea0003800000 */
[----:B------:R-:W-:Y:S01]  /*11f70*/  MOV R2, 0x0 ;  /* 0x0000000000027802 */ /* 0x000fe20000000f00 */
[----:B------:R-:W-:Y:S01]  /*11f80*/  ULDC.64 UR4, c[0x4][0x90] ;  /* 0x0100240000047ab9 */ /* 0x000fe20000000a00 */
[----:B------:R-:W-:Y:S01]  /*11f90*/  ULDC.64 UR6, c[0x4][0x98] ;  /* 0x0100260000067ab9 */ /* 0x000fe20000000a00 */
[----:B------:R-:W-:Y:S01]  /*11fa0*/  ULDC.64 UR8, c[0x4][0x20] ;  /* 0x0100080000087ab9 */ /* 0x000fe20000000a00 */
[----:B------:R-:W-:Y:S02]  /*11fb0*/  IMAD.U32 R4, RZ, RZ, UR4 ;  /* 0x00000004ff047e24 */ /* 0x000fe4000f8e00ff */
[----:B------:R-:W1:Y:S01]  /*11fc0*/  LDC.64 R2, c[0x4][R2] ;  /* 0x0100000002027b82 */ /* 0x000e620000000a00 */
[----:B0-----:R-:W-:Y:S02]  /*11fd0*/  IMAD.U32 R5, RZ, RZ, UR5 ;  /* 0x00000005ff057e24 */ /* 0x001fe4000f8e00ff */
        /* <DEDUP_REMOVED lines=8> */
[----:B-1----:R-:W-:Y:S05]  /*12060*/  CALL.ABS.NOINC R2 ;  /* 0x0000000002007343 */ /* 0x002fea0003c00000 */
.L_x_1851:
[----:B------:R-:W-:Y:S05]  /*12070*/  BSYNC B6 ;  /* 0x0000000000067941 */ /* 0x000fea0003800000 */
.L_x_1850:
[----:B------:R1:W5:Y:S01]  /*12080*/  LDL R9, [R1+0x1c] ;  /* 0x00001c0001097983 */ /* 0x0003620000100800 */
[----:B0-----:R-:W0:Y:S01]  /*12090*/  LDC R7, c[0x0][0x448] ;  /* 0x00011200ff077b82 */ /* 0x001e220000000800 */
[----:B------:R-:W2:Y:S01]  /*120a0*/  S2R R2, SR_TID.X ;  /* 0x0000000000027919 */ /* 0x000ea20000002100 */
[----:B------:R-:W-:Y:S01]  /*120b0*/  USHF.R.S32.HI UR4, URZ, 0x1f, UR36 ;  /* 0x0000001f3f047899 */ /* 0x000fe20008011424 */
[----:B------:R-:W-:Y:S01]  /*120c0*/  ULDC.64 UR8, c[0x0][0x2d8] ;  /* 0x0000b60000087ab9 */ /* 0x000fe20000000a00 */
[----:B0-----:R-:W-:Y:S02]  /*120d0*/  ISETP.NE.AND P0, PT, R7, 0x1, PT ;  /* 0x000000010700780c */ /* 0x001fe40003f05270 */
[----:B--2---:R-:W-:-:S11]  /*120e0*/  LOP3.LUT R2, R2, 0x7f, RZ, 0xc0, !PT ;  /* 0x0000007f02027812 */ /* 0x004fd600078ec0ff */
[----:B------:R-:W0:Y:S01]  /*120f0*/  @P0 LDC R3, c[0x0][0x44c] ;  /* 0x00011300ff030b82 */ /* 0x000e220000000800 */
[----:B------:R-:W-:Y:S02]  /*12100*/  SHF.R.U32.HI R0, RZ, 0x3, R2 ;  /* 0x00000003ff007819 */ /* 0x000fe40000011602 */
[----:B------:R-:W2:Y:S01]  /*12110*/  S2R R2, SR_TID.X ;  /* 0x0000000000027919 */ /* 0x000ea20000002100 */
[----:B------:R-:W-:Y:S02]  /*12120*/  UIMAD UR6, UR4, UR8, URZ ;  /* 0x00000008040672a4 */ /* 0x000fe4000f8e023f */
[----:B------:R-:W-:Y:S02]  /*12130*/  UIMAD.WIDE.U32 UR4, UR36, UR8, URZ ;  /* 0x00000008240472a5 */ /* 0x000fe4000f8e003f */
[----:B------:R-:W-:Y:S02]  /*12140*/  UIMAD UR6, UR36, UR9, UR6 ;  /* 0x00000009240672a4 */ /* 0x000fe4000f8e0206 */
[----:B------:R-:W-:Y:S01]  /*12150*/  USHF.R.S32.HI UR7, URZ, 0x1f, UR43 ;  /* 0x0000001f3f077899 */ /* 0x000fe2000801142b */
[----:B--2---:R-:W-:Y:S01]  /*12160*/  IMAD.SHL.U32 R2, R2, 0x10, RZ ;  /* 0x0000001002027824 */ /* 0x004fe200078e00ff */
[----:B------:R-:W-:-:S04]  /*12170*/  ULDC.64 UR8, c[0x0][0x2e0] ;  /* 0x0000b80000087ab9 */ /* 0x000fc80000000a00 */
[----:B------:R-:W-:Y:S02]  /*12180*/  LOP3.LUT R2, R0, 0x70, R2, 0xf8, !PT ;  /* 0x0000007000027812 */ /* 0x000fe400078ef802 */
[----:B------:R-:W2:Y:S03]  /*12190*/  @P0 LDC R0, c[0x0][0x450] ;  /* 0x00011400ff000b82 */ /* 0x000ea60000000800 */
[----:B------:R-:W-:Y:S01]  /*121a0*/  VIADD R2, R2, UR40 ;  /* 0x0000002802027c36 */ /* 0x000fe20008000000 */
[----:B------:R-:W-:-:S03]  /*121b0*/  UIADD3 UR5, UR5, UR6, URZ ;  /* 0x0000000605057290 */ /* 0x000fc6000fffe03f */
[----:B0-----:R-:W-:Y:S01]  /*121c0*/  @P0 IMAD.HI.U32 R3, R2, R3, RZ ;  /* 0x0000000302030227 */ /* 0x001fe200078e00ff */
[----:B------:R-:W-:-:S03]  /*121d0*/  UIMAD.WIDE.U32 UR4, UR43, UR8, UR4 ;  /* 0x000000082b0472a5 */ /* 0x000fc6000f8e0004 */
[----:B------:R-:W-:Y:S01]  /*121e0*/  IMAD.MOV.U32 R6, RZ, RZ, R2 ;  /* 0x000000ffff067224 */ /* 0x000fe200078e0002 */
[----:B------:R-:W-:Y:S01]  /*121f0*/  UIMAD UR6, UR7, UR8, URZ ;  /* 0x00000008070672a4 */ /* 0x000fe2000f8e023f */
[----:B------:R-:W0:Y:S01]  /*12200*/  S2R R10, SR_TID.X ;  /* 0x00000000000a7919 */ /* 0x000e220000002100 */
[----:B------:R-:W-:Y:S02]  /*12210*/  IMAD.U32 R4, RZ, RZ, UR4 ;  /* 0x00000004ff047e24 */ /* 0x000fe4000f8e00ff */
[----:B------:R-:W-:Y:S01]  /*12220*/  UIMAD UR6, UR43, UR9, UR6 ;  /* 0x000000092b0672a4 */ /* 0x000fe2000f8e0206 */
[----:B--2---:R-:W-:-:S05]  /*12230*/  @P0 SHF.R.U32.HI R6, RZ, R0, R3 ;  /* 0x00000000ff060219 */ /* 0x004fca0000011603 */
[----:B------:R-:W-:Y:S01]  /*12240*/  IMAD.MOV R0, RZ, RZ, -R6 ;  /* 0x000000ffff007224 */ /* 0x000fe200078e0a06 */
[----:B------:R-:W-:-:S03]  /*12250*/  UIADD3 UR6, UR5, UR6, URZ ;  /* 0x0000000605067290 */ /* 0x000fc6000fffe03f */
[----:B------:R-:W-:Y:S02]  /*12260*/  IMAD R0, R7, R0, R2 ;  /* 0x0000000007007224 */ /* 0x000fe400078e0202 */
[----:B------:R-:W-:Y:S01]  /*12270*/  IMAD.MOV.U32 R2, RZ, RZ, R4 ;  /* 0x000000ffff027224 */ /* 0x000fe200078e0004 */
[----:B------:R-:W-:Y:S01]  /*12280*/  SHF.R.S32.HI R4, RZ, 0x1f, R6 ;  /* 0x0000001fff047819 */ /* 0x000fe20000011406 */
[----:B------:R-:W-:Y:S01]  /*12290*/  IMAD.U32 R5, RZ, RZ, UR5 ;  /* 0x00000005ff057e24 */ /* 0x000fe2000f8e00ff */
[----:B------:R-:W-:Y:S01]  /*122a0*/  ULDC.64 UR4, c[0x0][0x2d0] ;  /* 0x0000b40000047ab9 */ /* 0x000fe20000000a00 */
[----:B------:R-:W-:Y:S01]  /*122b0*/  IMAD.U32 R3, RZ, RZ, UR6 ;  /* 0x00000006ff037e24 */ /* 0x000fe2000f8e00ff */
[----:B------:R-:W-:Y:S01]  /*122c0*/  ULDC UR6, c[0x0][0x2b8] ;  /* 0x0000ae0000067ab9 */ /* 0x000fe20000000800 */
[----:B------:R-:W-:Y:S02]  /*122d0*/  IMAD R4, R4, UR4, RZ ;  /* 0x0000000404047c24 */ /* 0x000fe4000f8e02ff */
[----:B------:R-:W-:-:S04]  /*122e0*/  IMAD.WIDE.U32 R2, R6, UR4, R2 ;  /* 0x0000000406027c25 */ /* 0x000fc8000f8e0002 */
[----:B------:R-:W-:Y:S01]  /*122f0*/  IMAD R4, R6, UR5, R4 ;  /* 0x0000000506047c24 */ /* 0x000fe2000f8e0204 */
[----:B------:R-:W-:-:S03]  /*12300*/  ULDC.64 UR4, c[0x0][0x2c8] ;  /* 0x0000b20000047ab9 */ /* 0x000fc60000000a00 */
[----:B------:R-:W-:Y:S01]  /*12310*/  IMAD.IADD R3, R3, 0x1, R4 ;  /* 0x0000000103037824 */ /* 0x000fe200078e0204 */
[----:B------:R-:W-:Y:S01]  /*12320*/  SHF.R.S32.HI R4, RZ, 0x1f, R0 ;  /* 0x0000001fff047819 */ /* 0x000fe20000011400 */
[----:B0-----:R-:W-:-:S04]  /*12330*/  IMAD.SHL.U32 R10, R10, 0x8, RZ ;  /* 0x000000080a0a7824 */ /* 0x001fc800078e00ff */
[----:B------:R-:W-:Y:S02]  /*12340*/  IMAD R4, R4, UR4, RZ ;  /* 0x0000000404047c24 */ /* 0x000fe4000f8e02ff */
[----:B------:R-:W-:-:S04]  /*12350*/  IMAD.WIDE.U32 R2, R0, UR4, R2 ;  /* 0x0000000400027c25 */ /* 0x000fc8000f8e0002 */
[----:B------:R-:W-:Y:S01]  /*12360*/  IMAD R4, R0, UR5, R4 ;  /* 0x0000000500047c24 */ /* 0x000fe2000f8e0204 */
[----:B------:R-:W-:Y:S01]  /*12370*/  ULDC.64 UR4, c[0x0][0x280] ;  /* 0x0000a00000047ab9 */ /* 0x000fe20000000a00 */
[----:B------:R-:W-:Y:S02]  /*12380*/  LOP3.LUT R10, R10, 0x38, RZ, 0xc0, !PT ;  /* 0x000000380a0a7812 */ /* 0x000fe400078ec0ff */
[----:B------:R-:W-:Y:S01]  /*12390*/  IMAD.IADD R3, R3, 0x1, R4 ;  /* 0x0000000103037824 */ /* 0x000fe200078e0204 */
[----:B------:R-:W-:Y:S01]  /*123a0*/  LEA R0, P1, R2, UR4, 0x1 ;  /* 0x0000000402007c11 */ /* 0x000fe2000f8208ff */
[----:B------:R-:W-:Y:S01]  /*123b0*/  UMOV UR4, 0xffffffff ;  /* 0xffffffff00047882 */ /* 0x000fe20000000000 */
[----:B------:R-:W-:Y:S02]  /*123c0*/  ISETP.GE.AND P0, PT, R10, UR6, PT ;  /* 0x000000060a007c0c */ /* 0x000fe4000bf06270 */
[----:B------:R-:W-:Y:S01]  /*123d0*/  LEA.HI.X R2, R2, UR5, R3, 0x1, P1 ;  /* 0x0000000502027c11 */ /* 0x000fe200088f0c03 */
[----:B-1----:R-:W-:Y:S10]  /*123e0*/  BRA.DIV UR4, `(.L_x_1852) ;  /* 0x0000004204d07947 */ /* 0x002ff4000b800000 */
[----:B------:R-:W0:Y:S01]  /*123f0*/  S2R R8, SR_TID.X ;  /* 0x0000000000087919 */ /* 0x000e220000002100 */
[----:B------:R-:W-:Y:S02]  /*12400*/  ULDC UR4, c[0x0][0x288] ;  /* 0x0000a20000047ab9 */ /* 0x000fe40000000800 */
[----:B------:R-:W-:Y:S01]  /*12410*/  IMAD R3, R7, UR4, RZ ;  /* 0x0000000407037c24 */ /* 0x000fe2000f8e02ff */
[----:B------:R-:W1:Y:S04]  /*12420*/  SHFL.IDX PT, R6, R0, RZ, 0x181f ;  /* 0x00181fff00067589 */ /* 0x000e6800000e0000 */
[----:B------:R-:W2:Y:S01]  /*12430*/  SHFL.IDX PT, R5, R2, RZ, 0x181f ;  /* 0x00181fff02057589 */ /* 0x000ea200000e0000 */
[----:B0-----:R-:W-:-:S04]  /*12440*/  LOP3.LUT R8, R8, 0x7f, RZ, 0xc0, !PT ;  /* 0x0000007f08087812 */ /* 0x001fc800078ec0ff */
[----:B------:R-:W-:-:S05]  /*12450*/  SHF.R.U32.HI R8, RZ, 0x3, R8 ;  /* 0x00000003ff087819 */ /* 0x000fca0000011608 */
[----:B------:R-:W-:-:S05]  /*12460*/  VIADD R4, R8, UR40 ;  /* 0x0000002808047c36 */ /* 0x000fca0008000000 */
[----:B------:R-:W-:-:S13]  /*12470*/  ISETP.GE.AND P1, PT, R4, R3, PT ;  /* 0x000000030400720c */ /* 0x000fda0003f26270 */
[----:B-1----:R-:W-:-:S05]  /*12480*/  @!P1 LEA R6, P2, R10, R6, 0x1 ;  /* 0x000000060a069211 */ /* 0x002fca00078408ff */
[----:B--2---:R-:W-:-:S04]  /*12490*/  @!P1 IMAD.X R5, RZ, RZ, R5, P2 ;  /* 0x000000ffff059224 */ /* 0x004fc800010e0605 */
[----:B------:R-:W-:Y:S02]  /*124a0*/  @!P1 IMAD.MOV.U32 R7, RZ, RZ, R5 ;  /* 0x000000ffff079224 */ /* 0x000fe400078e0005 */
[----:B------:R-:W-:-:S03]  /*124b0*/  VIADD R5, R4, 0x10 ;  /* 0x0000001004057836 */ /* 0x000fc60000000000 */
[----:B------:R-:W-:Y:S01]  /*124c0*/  @!PT LDS RZ, [RZ] ;  /* 0x00000000fffff984 */ /* 0x000fe20000000800 */
[----:B-----5:R0:W-:Y:S02]  /*124d0*/  @!P1 LDGSTS.E.BYPASS.LTC128B.128 [R9+0x20400], desc[UR46][R6.64], !P0 ;  /* 0x2040000006099fae */ /* 0x0201e4000c101d6e */
[----:B------:R-:W-:Y:S02]  /*124e0*/  ISETP.GE.AND P1, PT, R5, R3, PT ;  /* 0x000000030500720c */ /* 0x000fe40003f26270 */
[----:B------:R-:W-:Y:S04]  /*124f0*/  SHFL.IDX PT, R5, R2, 0x1, 0x181f ;  /* 0x00381f0002057f89 */ /* 0x000fe800000e0000 */
[----:B0-----:R-:W0:Y:S07]  /*12500*/  SHFL.IDX PT, R6, R0, 0x1, 0x181f ;  /* 0x00381f0000067f89 */ /* 0x001e2e00000e0000 */
[----:B0-----:R-:W-:-:S05]  /*12510*/  @!P1 LEA R6, P2, R10, R6, 0x1 ;  /* 0x000000060a069211 */ /* 0x001fca00078408ff */
[----:B------:R-:W-:-:S04]  /*12520*/  @!P1 IMAD.X R5, RZ, RZ, R5, P2 ;  /* 0x000000ffff059224 */ /* 0x000fc800010e0605 */
[----:B------:R-:W-:Y:S02]  /*12530*/  @!P1 IMAD.MOV.U32 R7, RZ, RZ, R5 ;  /* 0x000000ffff079224 */ /* 0x000fe400078e0005 */
[----:B------:R-:W-:-:S03]  /*12540*/  VIADD R5, R4, 0x20 ;  /* 0x0000002004057836 */ /* 0x000fc60000000000 */
[----:B------:R0:W-:Y:S02]  /*12550*/  @!P1 LDGSTS.E.BYPASS.LTC128B.128 [R9+0x20c00], desc[UR46][R6.64], !P0 ;  /* 0x20c0000006099fae */ /* 0x0001e4000c101d6e */
[----:B------:R-:W-:Y:S02]  /*12560*/  ISETP.GE.AND P1, PT, R5, R3, PT ;  /* 0x000000030500720c */ /* 0x000fe40003f26270 */
[----:B------:R-:W-:Y:S04]  /*12570*/  SHFL.IDX PT, R5, R2, 0x2, 0x181f ;  /* 0x00581f0002057f89 */ /* 0x000fe800000e0000 */
[----:B0-----:R-:W0:Y:S04]  /*12580*/  SHFL.IDX PT, R6, R0, 0x2, 0x181f ;  /* 0x00581f0000067f89 */ /* 0x001e2800000e0000 */
[----:B------:R-:W1:Y:S03]  /*12590*/  SHFL.IDX PT, R0, R0, 0x3, 0x181f ;  /* 0x00781f0000007f89 */ /* 0x000e6600000e0000 */
[----:B0-----:R-:W-:-:S05]  /*125a0*/  @!P1 LEA R6, P2, R10, R6, 0x1 ;  /* 0x000000060a069211 */ /* 0x001fca00078408ff */
[----:B------:R-:W-:-:S04]  /*125b0*/  @!P1 IMAD.X R5, RZ, RZ, R5, P2 ;  /* 0x000000ffff059224 */ /* 0x000fc800010e0605 */
[----:B------:R-:W-:Y:S02]  /*125c0*/  @!P1 IMAD.MOV.U32 R7, RZ, RZ, R5 ;  /* 0x000000ffff079224 */ /* 0x000fe400078e0005 */
[----:B------:R0:W2:Y:S04]  /*125d0*/  SHFL.IDX PT, R5, R2, 0x3, 0x181f ;  /* 0x00781f0002057f89 */ /* 0x0000a800000e0000 */
[----:B-1----:R0:W-:Y:S02]  /*125e0*/  @!P1 LDGSTS.E.BYPASS.LTC128B.128 [R9+0x21400], desc[UR46][R6.64], !P0 ;  /* 0x2140000006099fae */ /* 0x0021e4000c101d6e */
.L_x_1968:
        /* <DEDUP_REMOVED lines=10> */
.L_x_1853:
[----:B------:R-:W-:Y:S02]  /*12690*/  PLOP3.LUT P1, PT, P1, P0, PT, 0xa2, 0x0 ;  /* 0x000000000000781c */ /* 0x000fe40000f21472 */
[----:B------:R-:W-:-:S08]  /*126a0*/  @P0 R2UR P1, UR4, R17 ;  /* 0x00000000110402ca */ /* 0x000fd00000020000 */
[----:B------:R-:W-:-:S05]  /*126b0*/  @P0 PLOP3.LUT P0, PT, P1, PT, PT, 0x80, 0x0 ;  /* 0x000000000000081c */ /* 0x000fca0000f0f070 */
[----:B------:R-:W-:Y:S01]  /*126c0*/  @!P1 SYNCS.ARRIVE.TRANS64.RED.A0T1 RZ, [UR4+0x28c00], RZ ;  /* 0x028c00ffffff99a7 */ /* 0x000fe20008200404 */
[----:B------:R-:W-:Y:S07]  /*126d0*/  @!P1 ARRIVES.LDGSTSBAR.64.TRANSCNT [UR4+0x28c00] ;  /* 0x028c0000ff0099b0 */ /* 0x000fee0008000a84 */
[----:B------:R-:W-:Y:S05]  /*126e0*/  @P0 BRA.U.ANY `(.L_x_1853) ;  /* 0xfffffffd00e80947 */ /* 0x000fea000393ffff */
[----:B0-----:R-:W2:Y:S02]  /*126f0*/  LDL.LU R2, [R1+0x18] ;  /* 0x0000180001027983 */ /* 0x001ea40000300800 */
        /* <DEDUP_REMOVED lines=11> */
.L_x_1969:
[----:B------:R-:W-:Y:S05]  /*127b0*/  BSYNC B0 ;  /* 0x0000000000007941 */ /* 0x000fea0003800000 */
.L_x_1854:
[----:B------:R-:W2:Y:S01]  /*127c0*/  LDL R2, [R1+0x8] ;  /* 0x0000080001027983 */ /* 0x000ea20000100800 */
[----:B------:R-:W-:Y:S01]  /*127d0*/  BSSY B0, `(.L_x_1856) ;  /* 0x0000095000007945 */ /* 0x000fe20003800000 */
[----:B--2---:R-:W-:-:S13]  /*127e0*/  ISETP.NE.AND P0, PT, R2, RZ, PT ;  /* 0x000000ff0200720c */ /* 0x004fda0003f05270 */
[----:B------:R-:W-:Y:S05]  /*127f0*/  @!P0 BRA `(.L_x_1857) ;  /* 0x0000000800488947 */ /* 0x000fea0003800000 */
[----:B------:R-:W2:Y:S01]  /*12800*/  LDL R3, [R1] ;  /* 0x0000000001037983 */ /* 0x000ea20000100800 */
[----:B0-----:R-:W-:Y:S01]  /*12810*/  IMAD R0, R18, 0x8, R17 ;  /* 0x0000000812007824 */ /* 0x001fe200078e0211 */
[----:B------:R-:W-:Y:S01]  /*12820*/  BSSY B1, `(.L_x_1858) ;  /* 0x0000007000017945 */ /* 0x000fe20003800000 */
[----:B------:R-:W0:Y:S02]  /*12830*/  S2R R2, SR_TID.X ;  /* 0x0000000000027919 */ /* 0x000e240000002100 */
[----:B0-----:R-:W-:-:S04]  /*12840*/  LOP3.LUT R2, R2, 0x7f, RZ, 0xc0, !PT ;  /* 0x0000007f02027812 */ /* 0x001fc800078ec0ff */
[----:B------:R-:W-:Y:S02]  /*12850*/  ISETP.NE.AND P1, PT, R2, RZ, PT ;  /* 0x000000ff0200720c */ /* 0x000fe40003f25270 */
[----:B--2---:R-:W-:-:S04]  /*12860*/  SHF.L.U32 R3, R3, 0x1f, RZ ;  /* 0x0000001f03037819 */ /* 0x004fc800000006ff */
[----:B------:R-:W0:Y:S02]  /*12870*/  SYNCS.PHASECHK.TRANS64.TRYWAIT P0, [R0+URZ+0x28c60], R3 ;  /* 0x028c6003000075a7 */ /* 0x000e24000800017f */
[----:B0-----:R-:W-:Y:S05]  /*12880*/  @!P0 BRA `(.L_x_1859) ;  /* 0x0000004000f88947 */ /* 0x001fea0003800000 */
.L_x_1970:
[----:B------:R-:W-:Y:S05]  /*12890*/  BSYNC B1 ;  /* 0x0000000000017941 */ /* 0x000fea0003800000 */
.L_x_1858:
        /* <DEDUP_REMOVED lines=9> */
.L_x_1861:
[----:B------:R-:W-:Y:S05]  /*12930*/  BSYNC B1 ;  /* 0x0000000000017941 */ /* 0x000fea0003800000 */
.L_x_1860:
[----:B------:R-:W2:Y:S01]  /*12940*/  LDL.LU R2, [R1+0x14] ;  /* 0x0000140001027983 */ /* 0x000ea20000300800 */
[----:B------:R-:W-:Y:S01]  /*12950*/  UIADD3 UR4, UP0, UR44, 0x470, URZ ;  /* 0x000004702c047890 */ /* 0x000fe2000ff1e03f */
[----:B------:R-:W-:Y:S01]  /*12960*/  PLOP3.LUT P0, PT, PT, PT, PT, 0x80, 0x0 ;  /* 0x000000000000781c */ /* 0x000fe20003f0f070 */
[----:B0-----:R-:W-:Y:S01]  /*12970*/  VIADD R0, R0, 0x28c50 ;  /* 0x00028c5000007836 */ /* 0x001fe20000000000 */
[----:B------:R-:W-:Y:S01]  /*12980*/  UMOV UR6, 0x0 ;  /* 0x0000000000067882 */ /* 0x000fe20000000000 */
[----:B------:R-:W-:Y:S01]  /*12990*/  UIADD3.X UR5, URZ, UR45, URZ, UP0, !UPT ;  /* 0x0000002d3f057290 */ /* 0x000fe200087fe43f */
[----:B------:R-:W-:Y:S01]  /*129a0*/  UMOV UR7, 0x14f00000 ;  /* 0x14f0000000077882 */ /* 0x000fe20000000000 */
[----:B------:R-:W-:Y:S01]  /*129b0*/  UMOV UR10, URZ ;  /* 0x0000003f000a7c82 */ /* 0x000fe20008000000 */
[----:B--2---:R-:W-:Y:S02]  /*129c0*/  IMAD.SHL.U32 R3, R2, 0x40, RZ ;  /* 0x0000004002037824 */ /* 0x004fe400078e00ff */
[----:B------:R-:W-:-:S04]  /*129d0*/  IMAD R2, R18, 0x10000, R17 ;  /* 0x0001000012027824 */ /* 0x000fc800078e0211 */
[----:B------:R-:W-:-:S07]  /*129e0*/  VIADD R4, R2, 0x400 ;  /* 0x0000040002047836 */ /* 0x000fce0000000000 */
.L_x_1862:
[----:B------:R-:W-:-:S13]  /*129f0*/  @P0 ELECT P1, URZ, PT ;  /* 0x00000000003f082f */ /* 0x000fda0003820000 */
[----:B------:R-:W-:Y:S01]  /*12a00*/  @P1 R2UR UR13, R16 ;  /* 0x00000000100d12ca */ /* 0x000fe200000e0000 */
[----:B------:R-:W-:Y:S01]  /*12a10*/  UMOV UR12, UR36 ;  /* 0x00000024000c7c82 */ /* 0x000fe20008000000 */
[----:B------:R-:W-:Y:S02]  /*12a20*/  @P1 R2UR UR11, R3 ;  /* 0x00000000030b12ca */ /* 0x000fe400000e0000 */
[----:B------:R-:W-:Y:S02]  /*12a30*/  @P1 R2UR UR9, R0 ;  /* 0x00000000000912ca */ /* 0x000fe400000e0000 */
[----:B------:R-:W-:Y:S02]  /*12a40*/  @P1 R2UR UR8, R4 ;  /* 0x00000000040812ca */ /* 0x000fe400000e0000 */
[----:B------:R-:W-:Y:S02]  /*12a50*/  @P1 PLOP3.LUT P0, PT, P1, PT, PT, 0x8, 0x0 ;  /* 0x000000000000181c */ /* 0x000fe40000f0e170 */
        /* <DEDUP_REMOVED lines=8> */
.L_x_1863:
        /* <DEDUP_REMOVED lines=15> */
.L_x_1864:
        /* <DEDUP_REMOVED lines=15> */
.L_x_1865:
        /* <DEDUP_REMOVED lines=15> */
.L_x_1866:
        /* <DEDUP_REMOVED lines=15> */
.L_x_1867:
        /* <DEDUP_REMOVED lines=15> */
.L_x_1868:
        /* <DEDUP_REMOVED lines=15> */
.L_x_1869:
        /* <DEDUP_REMOVED lines=9> */
[----:B-1----:R-:W-:Y:S05]  /*13110*/  @P0 BRA.U.ANY `(.L_x_1869) ;  /* 0xfffffffd00d80947 */ /* 0x002fea000393ffff */
.L_x_1857:
[----:B------:R-:W-:Y:S05]  /*13120*/  BSYNC B0 ;  /* 0x0000000000007941 */ /* 0x000fea0003800000 */
.L_x_1856:
[----:B------:R-:W-:-:S04]  /*13130*/  UIADD3 UR4, UR39, -0x2, URZ ;  /* 0xfffffffe27047890 */ /* 0x000fc8000fffe03f */
[----:B------:R-:W-:-:S06]  /*13140*/  UISETP.GE.AND UP0, UPT, UR4, UR38, UPT ;  /* 0x000000260400728c */ /* 0x000fcc000bf06270 */
[----:B------:R-:W-:-:S13]  /*13150*/  PLOP3.LUT P0, PT, PT, PT, UP0, 0x80, 0x0 ;  /* 0x000000000000781c */ /* 0x000fda0003f0f008 */
[----:B------:R-:W-:Y:S05]  /*13160*/  @!P0 BRA `(.L_x_1870) ;  /* 0x00000028005c8947 */ /* 0x000fea0003800000 */
[----:B------:R-:W-:Y:S01]  /*13170*/  IMAD R3, RZ, RZ, -UR39 ;  /* 0x80000027ff037e24 */ /* 0x000fe2000f8e02ff */
[----:B------:R-:W-:-:S04]  /*13180*/  LOP3.LUT R6, RZ, UR38, RZ, 0x33, !PT ;  /* 0x00000026ff067c12 */ /* 0x000fc8000f8e33ff */
[----:B------:R-:W-:-:S05]  /*13190*/  VIADDMNMX R6, R3, 0x1, R6, !PT ;  /* 0x0000000103067846 */ /* 0x000fca0007800106 */
[----:B0-----:R-:W-:-:S05]  /*131a0*/  VIADD R0, R6, UR39 ;  /* 0x0000002706007c36 */ /* 0x001fca0008000000 */
[----:B------:R-:W-:-:S04]  /*131b0*/  LOP3.LUT R0, R0, 0x1, RZ, 0xc0, !PT ;  /* 0x0000000100007812 */ /* 0x000fc800078ec0ff */
[----:B------:R-:W-:Y:S01]  /*131c0*/  ISETP.NE.U32.AND P0, PT, R0, 0x1, PT ;  /* 0x000000010000780c */ /* 0x000fe20003f05070 */
[----:B------:R-:W-:-:S12]  /*131d0*/  IMAD.U32 R0, RZ, RZ, UR4 ;  /* 0x00000004ff007e24 */ /* 0x000fd8000f8e00ff */
[----:B------:R-:W-:Y:S05]  /*131e0*/  @P0 BRA `(.L_x_1871) ;  /* 0x0000000c00600947 */ /* 0x000fea0003800000 */
[----:B------:R-:W2:Y:S04]  /*131f0*/  LDL R4, [R1+0x8] ;  /* 0x0000080001047983 */ /* 0x000ea80000100800 */
[----:B------:R-:W3:Y:S01]  /*13200*/  LDL.LU R8, [R1] ;  /* 0x0000000001087983 */ /* 0x000ee20000300800 */
[----:B------:R-:W-:Y:S01]  /*13210*/  VIADD R18, R18, 0x1 ;  /* 0x0000000112127836 */ /* 0x000fe20000000000 */
[----:B------:R-:W-:Y:S04]  /*13220*/  BSSY B0, `(.L_x_1872) ;  /* 0x00000d2000007945 */ /* 0x000fe80003800000 */
[----:B------:R-:W-:-:S04]  /*13230*/  ISETP.NE.AND P0, PT, R18, 0x2, PT ;  /* 0x000000021200780c */ /* 0x000fc80003f05270 */
[----:B------:R-:W-:Y:S02]  /*13240*/  SEL R2, RZ, 0x1, P0 ;  /* 0x00000001ff027807 */ /* 0x000fe40000000000 */
[----:B------:R-:W-:Y:S02]  /*13250*/  SEL R18, R18, RZ, P0 ;  /* 0x000000ff12127207 */ /* 0x000fe40000000000 */
[----:B--2---:R-:W-:Y:S02]  /*13260*/  ISETP.NE.AND P2, PT, R4, RZ, PT ;  /* 0x000000ff0400720c */ /* 0x004fe40003f45270 */
[----:B---3--:R-:W-:-:S05]  /*13270*/  LOP3.LUT R8, R8, R2, RZ, 0x3c, !PT ;  /* 0x0000000208087212 */ /* 0x008fca00078e3cff */
[----:B------:R0:W-:Y:S06]  /*13280*/  STL [R1], R8 ;  /* 0x0000000801007387 */ /* 0x0001ec0000100800 */
[----:B------:R-:W-:Y:S05]  /*13290*/  @!P2 BRA `(.L_x_1873) ;  /* 0x0000000c0028a947 */ /* 0x000fea0003800000 */
[----:B------:R-:W2:Y:S02]  /*132a0*/  LDL R4, [R1+0xc] ;  /* 0x00000c0001047983 */ /* 0x000ea40000100800 */
[----:B--2---:R-:W-:-:S13]  /*132b0*/  ISETP.NE.AND P2, PT, R4, RZ, PT ;  /* 0x000000ff0400720c */ /* 0x004fda0003f45270 */
[----:B------:R-:W-:Y:S05]  /*132c0*/  @!P2 BRA `(.L_x_1874) ;  /* 0x00000000004ca947 */ /* 0x000fea0003800000 */
[----:B------:R-:W2:Y:S01]  /*132d0*/  LDL R7, [R1+0x4] ;  /* 0x0000040001077983 */ /* 0x000ea20000100800 */
[----:B------:R-:W1:Y:S01]  /*132e0*/  LDC R5, c[0x0][0x43c] ;  /* 0x00010f00ff057b82 */ /* 0x000e620000000800 */
[----:B------:R-:W-:Y:S01]  /*132f0*/  IMAD.MOV.U32 R4, RZ, RZ, R0 ;  /* 0x000000ffff047224 */ /* 0x000fe200078e0000 */
[----:B------:R-:W-:Y:S01]  /*13300*/  ULDC.64 UR4, c[0x0][0x428] ;  /* 0x00010a0000047ab9 */ /* 0x000fe20000000a00 */
[----:B-1----:R-:W-:-:S13]  /*13310*/  ISETP.NE.AND P0, PT, R5, 0x1, PT ;  /* 0x000000010500780c */ /* 0x002fda0003f05270 */
[----:B------:R-:W1:Y:S02]  /*13320*/  @P0 LDC.64 R2, c[0x0][0x440] ;  /* 0x00011000ff020b82 */ /* 0x000e640000000a00 */
[----:B-1----:R-:W-:-:S05]  /*13330*/  @P0 IMAD.HI.U32 R2, R0, R2, RZ ;  /* 0x0000000200020227 */ /* 0x002fca00078e00ff */
[----:B------:R-:W-:-:S05]  /*13340*/  @P0 SHF.R.U32.HI R4, RZ, R3, R2 ;  /* 0x00000003ff040219 */ /* 0x000fca0000011602 */
[----:B------:R-:W-:-:S04]  /*13350*/  IMAD.MOV R2, RZ, RZ, -R4 ;  /* 0x000000ffff027224 */ /* 0x000fc800078e0a04 */
[----:B------:R-:W-:Y:S01]  /*13360*/  IMAD R0, R5, R2, R0 ;  /* 0x0000000205007224 */ /* 0x000fe200078e0200 */
[--C-:B------:R-:W-:Y:S01]  /*13370*/  SHF.R.S32.HI R5, RZ, 0x1f, R4.reuse ;  /* 0x0000001fff057819 */ /* 0x100fe20000011404 */
[----:B------:R-:W1:Y:S02]  /*13380*/  LDC.64 R2, c[0x0][0x418] ;  /* 0x00010600ff027b82 */ /* 0x000e640000000a00 */
[----:B------:R-:W-:-:S03]  /*13390*/  IMAD.WIDE.U32 R4, R19, UR4, R4 ;  /* 0x0000000413047c25 */ /* 0x000fc6000f8e0004 */
[----:B-1----:R-:W-:Y:S01]  /*133a0*/  LEA R2, P0, R4, R2, 0x2 ;  /* 0x0000000204027211 */ /* 0x002fe200078010ff */
[----:B--2---:R-:W-:-:S04]  /*133b0*/  IMAD R7, R7, UR4, RZ ;  /* 0x0000000407077c24 */ /* 0x004fc8000f8e02ff */
[----:B------:R-:W-:-:S04]  /*133c0*/  IMAD R7, R19, UR5, R7 ;  /* 0x0000000513077c24 */ /* 0x000fc8000f8e0207 */
[----:B------:R-:W-:-:S05]  /*133d0*/  IMAD.IADD R7, R7, 0x1, R5 ;  /* 0x0000000107077824 */ /* 0x000fca00078e0205 */
[----:B------:R-:W-:-:S05]  /*133e0*/  LEA.HI.X R3, R4, R3, R7, 0x2, P0 ;  /* 0x0000000304037211 */ /* 0x000fca00000f1407 */
[----:B------:R1:W5:Y:S02]  /*133f0*/  LDG.E R16, desc[UR46][R2.64] ;  /* 0x0000002e02107981 */ /* 0x000364000c1e1900 */
.L_x_1874:
[----:B-1----:R-:W-:Y:S01]  /*13400*/  IMAD R2, R18, 0x8, R17 ;  /* 0x0000000812027824 */ /* 0x002fe200078e0211 */
[----:B------:R-:W-:Y:S01]  /*13410*/  SHF.L.U32 R4, R8, 0x1f, RZ ;  /* 0x0000001f08047819 */ /* 0x000fe200000006ff */
[----:B------:R-:W1:Y:S01]  /*13420*/  S2R R3, SR_TID.X ;  /* 0x0000000000037919 */ /* 0x000e620000002100 */
[----:B------:R-:W-:Y:S02]  /*13430*/  BSSY B1, `(.L_x_1875) ;  /* 0x0000005000017945 */ /* 0x000fe40003800000 */
[----:B------:R-:W2:Y:S01]  /*13440*/  SYNCS.PHASECHK.TRANS64.TRYWAIT P0, [R2+URZ+0x28c40], R4 ;  /* 0x028c4004020075a7 */ /* 0x000ea2000800017f */
[----:B-1----:R-:W-:-:S04]  /*13450*/  LOP3.LUT R3, R3, 0x7f, RZ, 0xc0, !PT ;  /* 0x0000007f03037812 */ /* 0x002fc800078ec0ff */
[----:B------:R-:W-:Y:S01]  /*13460*/  ISETP.NE.AND P1, PT, R3, RZ, PT ;  /* 0x000000ff0300720c */ /* 0x000fe20003f25270 */
[----:B--2---:R-:W-:-:S12]  /*13470*/  @!P0 BRA `(.L_x_1876) ;  /* 0x0000003800108947 */ /* 0x004fd80003800000 */
.L_x_1971:
[----:B------:R-:W-:Y:S05]  /*13480*/  BSYNC B1 ;  /* 0x0000000000017941 */ /* 0x000fea0003800000 */
.L_x_1875:
        /* <DEDUP_REMOVED lines=9> */
.L_x_1878:
[----:B------:R-:W-:Y:S05]  /*13520*/  BSYNC B1 ;  /* 0x0000000000017941 */ /* 0x000fea0003800000 */
.L_x_1877:
[----:B------:R-:W-:Y:S01]  /*13530*/  IMAD.MOV.U32 R7, RZ, RZ, RZ ;  /* 0x000000ffff077224 */ /* 0x000fe200078e00ff */
[----:B------:R-:W-:Y:S01]  /*13540*/  UIADD3 UR4, UP0, UR44, 0x370, URZ ;  /* 0x000003702c047890 */ /* 0x000fe2000ff1e03f */
[----:B------:R-:W-:Y:S01]  /*13550*/  IMAD R5, R18, 0x2000, R17 ;  /* 0x0000200012057824 */ /* 0x000fe200078e0211 */
        /* <DEDUP_REMOVED lines=8> */
.L_x_1879:
[----:B------:R-:W-:-:S13]  /*135e0*/  @P0 ELECT P2, URZ, PT ;  /* 0x00000000003f082f */ /* 0x000fda0003840000 */
[----:B-----5:R-:W-:Y:S01]  /*135f0*/  @P2 R2UR UR13, R16 ;  /* 0x00000000100d22ca */ /* 0x020fe200000e0000 */
[----:B------:R-:W-:Y:S01]  /*13600*/  UMOV UR12, UR36 ;  /* 0x00000024000c7c82 */ /* 0x000fe20008000000 */
[----:B------:R-:W-:Y:S02]  /*13610*/  @P2 R2UR UR11, R3 ;  /* 0x00000000030b22ca */ /* 0x000fe400000e0000 */
[----:B------:R-:W-:Y:S02]  /*13620*/  @P2 R2UR UR9, R5 ;  /* 0x00000000050922ca */ /* 0x000fe400000e0000 */
[----:B------:R-:W-:Y:S02]  /*13630*/  @P2 R2UR UR8, R0 ;  /* 0x00000000000822ca */ /* 0x000fe400000e0000 */
[----:B------:R-:W-:Y:S02]  /*13640*/  @P2 PLOP3.LUT P0, PT, P2, PT, PT, 0x8, 0x0 ;  /* 0x000000000000281c */ /* 0x000fe4000170e170 */
[----:B------:R-:W-:-:S09]  /*13650*/  PLOP3.LUT P2, PT, PT, PT, PT, 0x8, 0x0 ;  /* 0x000000000000781c */ /* 0x000fd20003f4e170 */
[----:B------:R2:W-:Y:S02]  /*13660*/  UTMALDG.4D [UR8], [UR4], desc[UR6] ;  /* 0x00000608040075b4 */ /* 0x0005e40008019000 */
[----:B--2---:R-:W-:Y:S05]  /*13670*/  @P0 BRA.U.ANY `(.L_x_1879) ;  /* 0xfffffffd00d80947 */ /* 0x004fea000393ffff */
[----:B------:R-:W2:Y:S01]  /*13680*/  SYNCS.PHASECHK.TRANS64.TRYWAIT P0, [R2+URZ+0x28c60], R4 ;  /* 0x028c6004020075a7 */ /* 0x000ea2000800017f */
[----:B------:R-:W-:Y:S04]  /*13690*/  BSSY B1, `(.L_x_1880) ;  /* 0x0000002000017945 */ /* 0x000fe80003800000 */
[----:B--2---:R-:W-:Y:S05]  /*136a0*/  @!P0 BRA `(.L_x_1881) ;  /* 0x0000003400988947 */ /* 0x004fea0003800000 */
.L_x_1972:
[----:B------:R-:W-:Y:S05]  /*136b0*/  BSYNC B1 ;  /* 0x0000000000017941 */ /* 0x000fea0003800000 */
.L_x_1880:
[----:B------:R-:W-:Y:S01]  /*136c0*/  BSSY B1, `(.L_x_1882) ;  /* 0x000000b000017945 */ /* 0x000fe20003800000 */
[----:B0-----:R-:W-:Y:S02]  /*136d0*/  IMAD.MOV.U32 R8, RZ, RZ, 0x0 ;  /* 0x00000000ff087424 */ /* 0x001fe400078e00ff */
[----:B------:R-:W-:Y:S01]  /*136e0*/  IMAD.MOV.U32 R9, RZ, RZ, 0x14f00000 ;  /* 0x14f00000ff097424 */ /* 0x000fe200078e00ff */
[----:B------:R-:W-:Y:S06]  /*136f0*/  @P1 BRA `(.L_x_1883) ;  /* 0x00000000001c1947 */ /* 0x000fec0003800000 */
[----:B------:R-:W0:Y:S01]  /*13700*/  S2R R5, SR_TID.X ;  /* 0x0000000000057919 */ /* 0x000e220000002100 */
[----:B------:R-:W-:-:S04]  /*13710*/  IMAD.MOV.U32 R0, RZ, RZ, 0x10000 ;  /* 0x00010000ff007424 */ /* 0x000fc800078e00ff */
[----:B------:R3:W-:Y:S01]  /*13720*/  SYNCS.ARRIVE.TRANS64 RZ, [R2+URZ+0x28c50], R0 ;  /* 0x028c500002ff79a7 */ /* 0x0007e2000800003f */
[----:B0-----:R-:W-:-:S04]  /*13730*/  LOP3.LUT R5, R5, 0x1f, RZ, 0xc0, !PT ;  /* 0x0000001f05057812 */ /* 0x001fc800078ec0ff */
[----:B------:R-:W-:-:S13]  /*13740*/  ISETP.NE.AND P0, PT, R5, RZ, PT ;  /* 0x000000ff0500720c */ /* 0x000fda0003f05270 */
[----:B---3--:R-:W-:Y:S05]  /*13750*/  @!P0 BRA `(.L_x_1883) ;  /* 0x0000000000048947 */ /* 0x008fea0003800000 */
[----:B------:R-:W-:Y:S01]  /*13760*/  BPT.TRAP 0x1 ;  /* 0x000000040000795c */ /* 0x000fe20000300000 */
.L_x_1883:
[----:B------:R-:W-:Y:S05]  /*13770*/  BSYNC B1 ;  /* 0x0000000000017941 */ /* 0x000fea0003800000 */
.L_x_1882:
[----:B------:R-:W-:Y:S01]  /*13780*/  R2UR UR10, R7 ;  /* 0x00000000070a72ca */ /* 0x000fe200000e0000 */
[----:B------:R-:W-:Y:S01]  /*13790*/  IMAD R0, R18, 0x10000, R17 ;  /* 0x0001000012007824 */ /* 0x000fe200078e0211 */
[----:B------:R-:W-:Y:S01]  /*137a0*/  R2UR UR6, R8 ;  /* 0x00000000080672ca */ /* 0x000fe200000e0000 */
[----:B------:R-:W-:Y:S01]  /*137b0*/  UIADD3 UR4, UP0, UR44, 0x470, URZ ;  /* 0x000004702c047890 */ /* 0x000fe2000ff1e03f */
[----:B------:R-:W-:Y:S01]  /*137c0*/  R2UR UR7, R9 ;  /* 0x00000000090772ca */ /* 0x000fe200000e0000 */
[----:B-12---:R-:W-:Y:S01]  /*137d0*/  VIADD R2, R2, 0x28c50 ;  /* 0x00028c5002027836 */ /* 0x006fe20000000000 */
[----:B------:R-:W-:Y:S01]  /*137e0*/  PLOP3.LUT P0, PT, PT, PT, PT, 0x80, 0x0 ;  /* 0x000000000000781c */ /* 0x000fe20003f0f070 */
[----:B------:R-:W-:Y:S01]  /*137f0*/  VIADD R4, R0, 0x400 ;  /* 0x0000040000047836 */ /* 0x000fe20000000000 */
[----:B------:R-:W-:-:S12]  /*13800*/  UIADD3.X UR5, URZ, UR45, URZ, UP0, !UPT ;  /* 0x0000002d3f057290 */ /* 0x000fd800087fe43f */
.L_x_1884:
        /* <DEDUP_REMOVED lines=15> */
.L_x_1885:
        /* <DEDUP_REMOVED lines=15> */
.L_x_1886:
        /* <DEDUP_REMOVED lines=15> */
.L_x_1887:
        /* <DEDUP_REMOVED lines=15> */
.L_x_1888:
        /* <DEDUP_REMOVED lines=15> */
.L_x_1889:
        /* <DEDUP_REMOVED lines=15> */
.L_x_1890:
        /* <DEDUP_REMOVED lines=15> */
.L_x_1891:
        /* <DEDUP_REMOVED lines=10> */
.L_x_1873:
[----:B------:R-:W-:Y:S05]  /*13f40*/  BSYNC B0 ;  /* 0x0000000000007941 */ /* 0x000fea0003800000 */
.L_x_1872:
[----:B------:R-:W-:-:S06]  /*13f50*/  UIADD3 UR4, UR39, -0x3, URZ ;  /* 0xfffffffd27047890 */ /* 0x000fcc000fffe03f */
[----:B------:R-:W-:-:S07]  /*13f60*/  IMAD.U32 R0, RZ, RZ, UR4 ;  /* 0x00000004ff007e24 */ /* 0x000fce000f8e00ff */
.L_x_1871:
[----:B------:R-:W-:Y:S01]  /*13f70*/  ULOP3.LUT UR4, URZ, UR39, URZ, 0x33, !UPT ;  /* 0x000000273f047292 */ /* 0x000fe2000f8e333f */
[----:B------:R-:W-:Y:S01]  /*13f80*/  VIADD R6, R6, 0xfffffffe ;  /* 0xfffffffe06067836 */ /* 0x000fe20000000000 */
[----:B------:R-:W-:Y:S04]  /*13f90*/  BSSY B0, `(.L_x_1870) ;  /* 0x00001b4000007945 */ /* 0x000fe80003800000 */
[----:B------:R-:W-:-:S13]  /*13fa0*/  ISETP.NE.AND P0, PT, R6, UR4, PT ;  /* 0x0000000406007c0c */ /* 0x000fda000bf05270 */
[----:B------:R-:W-:Y:S05]  /*13fb0*/  @!P0 BRA `(.L_x_1892) ;  /* 0x0000001800c48947 */ /* 0x000fea0003800000 */
.L_x_1933:
[----:B------:R-:W2:Y:S04]  /*13fc0*/  LDL R3, [R1+0x8] ;  /* 0x0000080001037983 */ /* 0x000ea80000100800 */
[----:B------:R-:W3:Y:S01]  /*13fd0*/  LDL.LU R2, [R1] ;  /* 0x0000000001027983 */ /* 0x000ee20000300800 */
[----:B------:R-:W-:Y:S01]  /*13fe0*/  VIADD R7, R18, 0x1 ;  /* 0x0000000112077836 */ /* 0x000fe20000000000 */
[----:B------:R-:W-:Y:S05]  /*13ff0*/  YIELD ;  /* 0x0000000000007946 */ /* 0x000fea0003800000 */
[----:B------:R-:W-:Y:S01]  /*14000*/  ISETP.NE.AND P0, PT, R7, 0x2, PT ;  /* 0x000000020700780c */ /* 0x000fe20003f05270 */
[----:B------:R-:W-:Y:S03]  /*14010*/  BSSY B1, `(.L_x_1893) ;  /* 0x00000d1000017945 */ /* 0x000fe60003800000 */
[----:B------:R-:W-:-:S02]  /*14020*/  SEL R6, RZ, 0x1, P0 ;  /* 0x00000001ff067807 */ /* 0x000fc40000000000 */
[----:B------:R-:W-:Y:S02]  /*14030*/  SEL R7, R7, RZ, P0 ;  /* 0x000000ff07077207 */ /* 0x000fe40000000000 */
[----:B--2---:R-:W-:Y:S02]  /*14040*/  ISETP.NE.AND P1, PT, R3, RZ, PT ;  /* 0x000000ff0300720c */ /* 0x004fe40003f25270 */
[----:B---3--:R-:W-:-:S11]  /*14050*/  LOP3.LUT R6, R2, R6, RZ, 0x3c, !PT ;  /* 0x0000000602067212 */ /* 0x008fd600078e3cff */
[----:B------:R-:W-:Y:S05]  /*14060*/  @!P1 BRA `(.L_x_1894) ;  /* 0x0000000c002c9947 */ /* 0x000fea0003800000 */
[----:B------:R-:W2:Y:S01]  /*14070*/  LDL R2, [R1+0xc] ;  /* 0x00000c0001027983 */ /* 0x000ea20000100800 */
[----:B0-----:R-:W-:Y:S01]  /*14080*/  IMAD.MOV.U32 R8, RZ, RZ, R0 ;  /* 0x000000ffff087224 */ /* 0x001fe200078e0000 */
[----:B--2---:R-:W-:-:S13]  /*14090*/  ISETP.NE.AND P1, PT, R2, RZ, PT ;  /* 0x000000ff0200720c */ /* 0x004fda0003f25270 */
[----:B------:R-:W-:Y:S05]  /*140a0*/  @!P1 BRA `(.L_x_1895) ;  /* 0x00000000004c9947 */ /* 0x000fea0003800000 */
[----:B------:R-:W2:Y:S01]  /*140b0*/  LDL R5, [R1+0x4] ;  /* 0x0000040001057983 */ /* 0x000ea20000100800 */
[----:B------:R-:W0:Y:S01]  /*140c0*/  LDC R8, c[0x0][0x43c] ;  /* 0x00010f00ff087b82 */ /* 0x000e220000000800 */
[----:B------:R-:W-:Y:S01]  /*140d0*/  ULDC.64 UR4, c[0x0][0x428] ;  /* 0x00010a0000047ab9 */ /* 0x000fe20000000a00 */
[----:B0-----:R-:W-:-:S13]  /*140e0*/  ISETP.NE.AND P0, PT, R8, 0x1, PT ;  /* 0x000000010800780c */ /* 0x001fda0003f05270 */
[----:B------:R-:W0:Y:S02]  /*140f0*/  @P0 LDC.64 R2, c[0x0][0x440] ;  /* 0x00011000ff020b82 */ /* 0x000e240000000a00 */
[----:B0-----:R-:W-:-:S04]  /*14100*/  @P0 IMAD.HI.U32 R4, R0, R2, RZ ;  /* 0x0000000200040227 */ /* 0x001fc800078e00ff */
        /* <DEDUP_REMOVED lines=13> */
.L_x_1895:
[----:B0-----:R-:W-:Y:S01]  /*141e0*/  IMAD R4, R7, 0x8, R17 ;  /* 0x0000000807047824 */ /* 0x001fe200078e0211 */
[----:B------:R-:W-:Y:S01]  /*141f0*/  SHF.L.U32 R2, R6, 0x1f, RZ ;  /* 0x0000001f06027819 */ /* 0x000fe200000006ff */
[----:B------:R-:W0:Y:S01]  /*14200*/  S2R R3, SR_TID.X ;  /* 0x0000000000037919 */ /* 0x000e220000002100 */
[----:B------:R-:W-:Y:S02]  /*14210*/  BSSY B2, `(.L_x_1896) ;  /* 0x0000005000027945 */ /* 0x000fe40003800000 */
[----:B------:R-:W1:Y:S01]  /*14220*/  SYNCS.PHASECHK.TRANS64.TRYWAIT P0, [R4+URZ+0x28c40], R2 ;  /* 0x028c4002040075a7 */ /* 0x000e62000800017f */
[----:B0-----:R-:W-:-:S04]  /*14230*/  LOP3.LUT R3, R3, 0x7f, RZ, 0xc0, !PT ;  /* 0x0000007f03037812 */ /* 0x001fc800078ec0ff */
[----:B------:R-:W-:Y:S01]  /*14240*/  ISETP.NE.AND P1, PT, R3, RZ, PT ;  /* 0x000000ff0300720c */ /* 0x000fe20003f25270 */
[----:B-1----:R-:W-:-:S12]  /*14250*/  @!P0 BRA `(.L_x_1897) ;  /* 0x0000002800c08947 */ /* 0x002fd80003800000 */
.L_x_1973:
[----:B------:R-:W-:Y:S05]  /*14260*/  BSYNC B2 ;  /* 0x0000000000027941 */ /* 0x000fea0003800000 */
.L_x_1896:
[----:B------:R-:W-:Y:S04]  /*14270*/  BSSY B2, `(.L_x_1898) ;  /* 0x0000009000027945 */ /* 0x000fe80003800000 */
[----:B------:R-:W-:Y:S05]  /*14280*/  @P1 BRA `(.L_x_1899) ;  /* 0x00000000001c1947 */ /* 0x000fea0003800000 */
[----:B------:R-:W1:Y:S01]  /*14290*/  S2R R5, SR_TID.X ;  /* 0x0000000000057919 */ /* 0x000e620000002100 */
[----:B------:R-:W-:-:S04]  /*142a0*/  IMAD.MOV.U32 R3, RZ, RZ, 0x2000 ;  /* 0x00002000ff037424 */ /* 0x000fc800078e00ff */
[----:B------:R2:W-:Y:S01]  /*142b0*/  SYNCS.ARRIVE.TRANS64 RZ, [R4+URZ+0x28c30], R3 ;  /* 0x028c300304ff79a7 */ /* 0x0005e2000800003f */
[----:B-1----:R-:W-:-:S04]  /*142c0*/  LOP3.LUT R5, R5, 0x1f, RZ, 0xc0, !PT ;  /* 0x0000001f05057812 */ /* 0x002fc800078ec0ff */
[----:B------:R-:W-:-:S13]  /*142d0*/  ISETP.NE.AND P0, PT, R5, RZ, PT ;  /* 0x000000ff0500720c */ /* 0x000fda0003f05270 */
[----:B--2---:R-:W-:Y:S05]  /*142e0*/  @!P0 BRA `(.L_x_1899) ;  /* 0x0000000000048947 */ /* 0x004fea0003800000 */
[----:B------:R-:W-:Y:S01]  /*142f0*/  BPT.TRAP 0x1 ;  /* 0x000000040000795c */ /* 0x000fe20000300000 */
.L_x_1899:
[----:B------:R-:W-:Y:S05]  /*14300*/  BSYNC B2 ;  /* 0x0000000000027941 */ /* 0x000fea0003800000 */
.L_x_1898:
        /* <DEDUP_REMOVED lines=11> */
.L_x_1900:
        /* <DEDUP_REMOVED lines=10> */
[----:B------:R-:W1:Y:S01]  /*14460*/  SYNCS.PHASECHK.TRANS64.TRYWAIT P0, [R4+URZ+0x28c60], R2 ;  /* 0x028c6002040075a7 */ /* 0x000e62000800017f */
[----:B------:R-:W-:Y:S04]  /*14470*/  BSSY B2, `(.L_x_1901) ;  /* 0x0000002000027945 */ /* 0x000fe80003800000 */
[----:B-1----:R-:W-:Y:S05]  /*14480*/  @!P0 BRA `(.L_x_1902) ;  /* 0x0000002800488947 */ /* 0x002fea0003800000 */
.L_x_1974:
[----:B------:R-:W-:Y:S05]  /*14490*/  BSYNC B2 ;  /* 0x0000000000027941 */ /* 0x000fea0003800000 */
.L_x_1901:
        /* <DEDUP_REMOVED lines=11> */
.L_x_1904:
[----:B------:R-:W-:Y:S05]  /*14550*/  BSYNC B2 ;  /* 0x0000000000027941 */ /* 0x000fea0003800000 */
.L_x_1903:
[----:B------:R-:W-:Y:S01]  /*14560*/  R2UR UR6, R2 ;  /* 0x00000000020672ca */ /* 0x000fe200000e0000 */
[----:B------:R-:W-:Y:S01]  /*14570*/  UIADD3 UR4, UP0, UR44, 0x470, URZ ;  /* 0x000004702c047890 */ /* 0x000fe2000ff1e03f */
[----:B------:R-:W-:Y:S01]  /*14580*/  R2UR UR7, R3 ;  /* 0x00000000030772ca */ /* 0x000fe200000e0000 */
[----:B------:R-:W-:Y:S01]  /*14590*/  VIADD R4, R4, 0x28c50 ;  /* 0x00028c5004047836 */ /* 0x000fe20000000000 */
[----:B------:R-:W-:Y:S01]  /*145a0*/  R2UR UR10, R5 ;  /* 0x00000000050a72ca */ /* 0x000fe200000e0000 */
[----:B------:R-:W-:Y:S01]  /*145b0*/  IMAD R5, R7, 0x10000, R17 ;  /* 0x0001000007057824 */ /* 0x000fe200078e0211 */
[----:B------:R-:W-:Y:S01]  /*145c0*/  PLOP3.LUT P0, PT, PT, PT, PT, 0x80, 0x0 ;  /* 0x000000000000781c */ /* 0x000fe20003f0f070 */
[----:B------:R-:W-:Y:S02]  /*145d0*/  UIADD3.X UR5, URZ, UR45, URZ, UP0, !UPT ;  /* 0x0000002d3f057290 */ /* 0x000fe400087fe43f */
[----:B------:R-:W-:-:S10]  /*145e0*/  VIADD R9, R5, 0x400 ;  /* 0x0000040005097836 */ /* 0x000fd40000000000 */
.L_x_1905:
        /* <DEDUP_REMOVED lines=15> */
.L_x_1906:
        /* <DEDUP_REMOVED lines=15> */
.L_x_1907:
        /* <DEDUP_REMOVED lines=15> */
.L_x_1908:
        /* <DEDUP_REMOVED lines=15> */
.L_x_1909:
        /* <DEDUP_REMOVED lines=15> */
.L_x_1910:
        /* <DEDUP_REMOVED lines=15> */
.L_x_1911:
        /* <DEDUP_REMOVED lines=15> */
.L_x_1912:
        /* <DEDUP_REMOVED lines=10> */
.L_x_1894:
[----:B------:R-:W-:Y:S05]  /*14d20*/  BSYNC B1 ;  /* 0x0000000000017941 */ /* 0x000fea0003800000 */
.L_x_1893:
[----:B------:R-:W2:Y:S01]  /*14d30*/  LDL R2, [R1+0x8] ;  /* 0x0000080001027983 */ /* 0x000ea20000100800 */
[----:B------:R-:W-:Y:S01]  /*14d40*/  VIADD R7, R7, 0x1 ;  /* 0x0000000107077836 */ /* 0x000fe20000000000 */
[----:B------:R-:W-:Y:S04]  /*14d50*/  BSSY B1, `(.L_x_1913) ;  /* 0x00000d4000017945 */ /* 0x000fe80003800000 */
[----:B------:R-:W-:-:S04]  /*14d60*/  ISETP.NE.AND P0, PT, R7, 0x2, PT ;  /* 0x000000020700780c */ /* 0x000fc80003f05270 */
[----:B------:R-:W-:Y:S02]  /*14d70*/  SEL R3, RZ, 0x1, P0 ;  /* 0x00000001ff037807 */ /* 0x000fe40000000000 */
[----:B------:R-:W-:Y:S02]  /*14d80*/  SEL R18, R7, RZ, P0 ;  /* 0x000000ff07127207 */ /* 0x000fe40000000000 */
[----:B0-----:R-:W-:Y:S01]  /*14d90*/  LOP3.LUT R8, R6, R3, RZ, 0x3c, !PT ;  /* 0x0000000306087212 */ /* 0x001fe200078e3cff */
[----:B------:R-:W-:-:S04]  /*14da0*/  VIADD R6, R0, 0xffffffff ;  /* 0xffffffff00067836 */ /* 0x000fc80000000000 */
[----:B------:R0:W-:Y:S01]  /*14db0*/  STL [R1], R8 ;  /* 0x0000000801007387 */ /* 0x0001e20000100800 */
[----:B--2---:R-:W-:-:S13]  /*14dc0*/  ISETP.NE.AND P2, PT, R2, RZ, PT ;  /* 0x000000ff0200720c */ /* 0x004fda0003f45270 */
[----:B0-----:R-:W-:Y:S05]  /*14dd0*/  @!P2 BRA `(.L_x_1914) ;  /* 0x0000000c002ca947 */ /* 0x001fea0003800000 */
[----:B------:R-:W2:Y:S01]  /*14de0*/  LDL R2, [R1+0xc] ;  /* 0x00000c0001027983 */ /* 0x000ea20000100800 */
[----:B------:R-:W-:Y:S01]  /*14df0*/  IMAD.MOV.U32 R7, RZ, RZ, R6 ;  /* 0x000000ffff077224 */ /* 0x000fe200078e0006 */
        /* <DEDUP_REMOVED lines=21> */
.L_x_1915:
        /* <DEDUP_REMOVED lines=8> */
.L_x_1975:
[----:B------:R-:W-:Y:S05]  /*14fd0*/  BSYNC B2 ;  /* 0x0000000000027941 */ /* 0x000fea0003800000 */
.L_x_1916:
        /* <DEDUP_REMOVED lines=9> */
.L_x_1919:
[----:B------:R-:W-:Y:S05]  /*15070*/  BSYNC B2 ;  /* 0x0000000000027941 */ /* 0x000fea0003800000 */
.L_x_1918:
        /* <DEDUP_REMOVED lines=11> */
.L_x_1920:
        /* <DEDUP_REMOVED lines=13> */
.L_x_1976:
[----:B------:R-:W-:Y:S05]  /*15200*/  BSYNC B2 ;  /* 0x0000000000027941 */ /* 0x000fea0003800000 */
.L_x_1921:
        /* <DEDUP_REMOVED lines=11> */
.L_x_1924:
[----:B------:R-:W-:Y:S05]  /*152c0*/  BSYNC B2 ;  /* 0x0000000000027941 */ /* 0x000fea0003800000 */
.L_x_1923:
        /* <DEDUP_REMOVED lines=9> */
.L_x_1925:
        /* <DEDUP_REMOVED lines=15> */
.L_x_1926:
        /* <DEDUP_REMOVED lines=15> */
.L_x_1927:
        /* <DEDUP_REMOVED lines=15> */
.L_x_1928:
        /* <DEDUP_REMOVED lines=15> */
.L_x_1929:
        /* <DEDUP_REMOVED lines=15> */
.L_x_1930:
        /* <DEDUP_REMOVED lines=15> */
.L_x_1931:
        /* <DEDUP_REMOVED lines=15> */
.L_x_1932:
        /* <DEDUP_REMOVED lines=10> */
.L_x_1914:
[----:B------:R-:W-:Y:S05]  /*15a90*/  BSYNC B1 ;  /* 0x0000000000017941 */ /* 0x000fea0003800000 */
.L_x_1913:
[----:B------:R-:W-:Y:S01]  /*15aa0*/  ISETP.GT.AND P0, PT, R6, UR38, PT ;  /* 0x0000002606007c0c */ /* 0x000fe2000bf04270 */
[----:B------:R-:W-:-:S12]  /*15ab0*/  VIADD R0, R0, 0xfffffffe ;  /* 0xfffffffe00007836 */ /* 0x000fd80000000000 */
[----:B------:R-:W-:Y:S05]  /*15ac0*/  @P0 BRA `(.L_x_1933) ;  /* 0xffffffe4003c0947 */ /* 0x000fea000383ffff */
.L_x_1892:
[----:B------:R-:W-:Y:S05]  /*15ad0*/  BSYNC B0 ;  /* 0x0000000000007941 */ /* 0x000fea0003800000 */
.L_x_1870:
[----:B------:R-:W2:Y:S01]  /*15ae0*/  LDL.LU R2, [R1] ;  /* 0x0000000001027983 */ /* 0x000ea20000300800 */
[----:B0-----:R-:W0:Y:S01]  /*15af0*/  S2R R0, SR_TID.X ;  /* 0x0000000000007919 */ /* 0x001e220000002100 */
[----:B------:R-:W-:-:S05]  /*15b00*/  VIADD R18, R18, 0x1 ;  /* 0x0000000112127836 */ /* 0x000fca0000000000 */
[----:B------:R-:W-:Y:S02]  /*15b10*/  ISETP.NE.AND P0, PT, R18, 0x2, PT ;  /* 0x000000021200780c */ /* 0x000fe40003f05270 */
[----:B0-----:R-:W-:-:S04]  /*15b20*/  LOP3.LUT R0, R0, 0x7f, RZ, 0xc0, !PT ;  /* 0x0000007f00007812 */ /* 0x001fc800078ec0ff */
[----:B------:R-:W-:Y:S02]  /*15b30*/  ISETP.NE.AND P2, PT, R0, RZ, PT ;  /* 0x000000ff0000720c */ /* 0x000fe40003f45270 */
[----:B------:R-:W-:Y:S01]  /*15b40*/  SEL R0, RZ, 0x1, P0 ;  /* 0x00000001ff007807 */ /* 0x000fe20000000000 */
[----:B------:R-:W-:Y:S03]  /*15b50*/  BSSY B0, `(.L_x_1934) ;  /* 0x0000011000007945 */ /* 0x000fe60003800000 */
[----:B--2---:R-:W-:-:S05]  /*15b60*/  LOP3.LUT R2, R2, R0, RZ, 0x3c, !PT ;  /* 0x0000000002027212 */ /* 0x004fca00078e3cff */
[----:B------:R0:W-:Y:S02]  /*15b70*/  STL [R1], R2 ;  /* 0x0000000201007387 */ /* 0x0001e40000100800 */
[----:B------:R-:W-:Y:S05]  /*15b80*/  @P2 BRA `(.L_x_1935) ;  /* 0x0000000000342947 */ /* 0x000fea0003800000 */
[----:B------:R-:W1:Y:S01]  /*15b90*/  S2R R5, SR_LANEID ;  /* 0x0000000000057919 */ /* 0x000e620000000000 */
[----:B------:R-:W-:Y:S01]  /*15ba0*/  VOTEU.ANY UR4, UPT, PT ;  /* 0x0000000000047886 */ /* 0x000fe200038e0100 */
[----:B0-----:R-:W0:Y:S01]  /*15bb0*/  LDC.64 R2, c[0x0][0xc80] ;  /* 0x00032000ff027b82 */ /* 0x001e220000000a00 */
[----:B------:R-:W1:Y:S02]  /*15bc0*/  FLO.U32 R0, UR4 ;  /* 0x0000000400007d00 */ /* 0x000e6400080e0000 */
[----:B-1----:R-:W-:-:S06]  /*15bd0*/  ISETP.EQ.U32.AND P1, PT, R0, R5, PT ;  /* 0x000000050000720c */ /* 0x002fcc0003f22070 */
[----:B------:R-:W0:Y:S07]  /*15be0*/  POPC R5, UR4 ;  /* 0x0000000400057d09 */ /* 0x000e2e0008000000 */
[----:B0-----:R-:W2:Y:S01]  /*15bf0*/  @P1 ATOMG.E.ADD.STRONG.GPU PT, R3, desc[UR46][R2.64], R5 ;  /* 0x00000005020319a8 */ /* 0x001ea200081ee1ee */
[----:B------:R-:W0:Y:S02]  /*15c00*/  S2R R4, SR_LTMASK ;  /* 0x0000000000047919 */ /* 0x000e240000003900 */
[----:B0-----:R-:W-:-:S04]  /*15c10*/  LOP3.LUT R4, R4, UR4, RZ, 0xc0, !PT ;  /* 0x0000000404047c12 */ /* 0x001fc8000f8ec0ff */
[----:B------:R-:W0:Y:S01]  /*15c20*/  POPC R7, R4 ;  /* 0x0000000400077309 */ /* 0x000e220000000000 */
[----:B--2---:R-:W0:Y:S02]  /*15c30*/  SHFL.IDX PT, R0, R3, R0, 0x1f ;  /* 0x00001f0003007589 */ /* 0x004e2400000e0000 */
[----:B0-----:R-:W-:-:S05]  /*15c40*/  IADD3 R0, R0, UR42, R7 ;  /* 0x0000002a00007c10 */ /* 0x001fca000fffe007 */
[----:B------:R1:W-:Y:S02]  /*15c50*/  STL [R1+0x10], R0 ;  /* 0x0000100001007387 */ /* 0x0003e40000100800 */
.L_x_1935:
[----:B------:R-:W-:Y:S05]  /*15c60*/  BSYNC B0 ;  /* 0x0000000000007941 */ /* 0x000fea0003800000 */
.L_x_1934:
[----:B------:R-:W-:-:S07]  /*15c70*/  SEL R18, R18, RZ, P0 ;  /* 0x000000ff12127207 */ /* 0x000fce0000000000 */
.L_x_1838:
[----:B------:R-:W-:Y:S05]  /*15c80*/  BSYNC B7 ;  /* 0x0000000000077941 */ /* 0x000fea0003800000 */
.L_x_1836:
[----:B01----:R-:W2:Y:S04]  /*15c90*/  LDL R0, [R1+0x20] ;  /* 0x0000200001007983 */ /* 0x003ea80000100800 */
[----:B------:R0:W5:Y:S01]  /*15ca0*/  LDL R2, [R1+0x10] ;  /* 0x0000100001027983 */ /* 0x0001620000100800 */
[----:B--2---:R-:W-:-:S13]  /*15cb0*/  ISETP.NE.AND P0, PT, R0, RZ, PT ;  /* 0x000000ff0000720c */ /* 0x004fda0003f05270 */
[----:B0-----:R-:W-:Y:S05]  /*15cc0*/  @!P0 BRA `(.L_x_1936) ;  /* 0x0000000000288947 */ /* 0x001fea0003800000 */
[----:B------:R-:W-:Y:S05]  /*15cd0*/  WARPSYNC.ALL ;  /* 0x0000000000007948 */ /* 0x000fea0003800000 */
[----:B------:R-:W0:Y:S08]  /*15ce0*/  S2UR UR5, SR_CgaCtaId ;  /* 0x00000000000579c3 */ /* 0x000e300000008800 */
[----:B------:R-:W-:Y:S06]  /*15cf0*/  BAR.SYNC.DEFER_BLOCKING 0x5, 0x180 ;  /* 0x0146000000007b1d */ /* 0x000fec0000010000 */
[----:B------:R-:W-:-:S02]  /*15d00*/  UMOV UR4, 0x400 ;  /* 0x0000040000047882 */ /* 0x000fc40000000000 */
[----:B0-----:R-:W-:-:S06]  /*15d10*/  ULEA UR4, UR5, UR4, 0x18 ;  /* 0x0000000405047291 */ /* 0x001fcc000f8ec03f */
[----:B------:R-:W-:-:S05]  /*15d20*/  IMAD.U32 R17, RZ, RZ, UR4 ;  /* 0x00000004ff117e24 */ /* 0x000fca000f8e00ff */
[----:B-----5:R-:W0:Y:S04]  /*15d30*/  LDS R2, [R17+0x28cd0] ;  /* 0x028cd00011027984 */ /* 0x020e280000000800 */
[----:B0-----:R2:W-:Y:S01]  /*15d40*/  STL [R1+0x10], R2 ;  /* 0x0000100201007387 */ /* 0x0015e20000100800 */
[----:B------:R-:W-:Y:S06]  /*15d50*/  BAR.ARV 0x4, 0x180 ;  /* 0x0106000000007b1d */ /* 0x000fec0000002000 */
[----:B------:R-:W-:Y:S05]  /*15d60*/  BRA `(.L_x_1937) ;  /* 0x00000000002c7947 */ /* 0x000fea0003800000 */
.L_x_1936:
[----:B------:R-:W-:-:S03]  /*15d70*/  UMOV UR4, 0xffffffff ;  /* 0xffffffff00047882 */ /* 0x000fc60000000000 */
[----:B------:R-:W-:Y:S05]  /*15d80*/  BRA.DIV UR4, `(.L_x_1938) ;  /* 0x0000001204447947 */ /* 0x000fea000b800000 */
[----:B-----5:R0:W1:Y:S02]  /*15d90*/  SHFL.IDX PT, R14, R2, RZ, 0x1f ;  /* 0x00001fff020e7589 */ /* 0x02006400000e0000 */
.L_x_1979:
[----:B------:R-:W2:Y:S01]  /*15da0*/  @!P2 S2R R3, SR_CgaCtaId ;  /* 0x000000000003a919 */ /* 0x000ea20000008800 */
[----:B------:R-:W-:Y:S05]  /*15db0*/  WARPSYNC.ALL ;  /* 0x0000000000007948 */ /* 0x000fea0003800000 */
[----:B------:R-:W-:Y:S01]  /*15dc0*/  BAR.SYNC.DEFER_BLOCKING 0x4, 0x180 ;  /* 0x0106000000007b1d */ /* 0x000fe20000010000 */
[----:B------:R-:W-:-:S05]  /*15dd0*/  @!P2 MOV R0, 0x400 ;  /* 0x000004000000a802 */ /* 0x000fca0000000f00 */
[----:B-1----:R1:W-:Y:S01]  /*15de0*/  STL [R1+0x10], R14 ;  /* 0x0000100e01007387 */ /* 0x0023e20000100800 */
[----:B--2---:R-:W-:-:S05]  /*15df0*/  @!P2 LEA R17, R3, R0, 0x18 ;  /* 0x000000000311a211 */ /* 0x004fca00078ec0ff */
[----:B------:R1:W-:Y:S01]  /*15e00*/  @!P2 STS [R17+0x28cd0], R2 ;  /* 0x028cd0021100a388 */ /* 0x0003e20000000800 */
[----:B------:R-:W-:Y:S06]  /*15e10*/  BAR.ARV 0x5, 0x180 ;  /* 0x0146000000007b1d */ /* 0x000fec0000002000 */
.L_x_1937:
[----:B------:R-:W3:Y:S01]  /*15e20*/  LDL R0, [R1+0x10] ;  /* 0x0000100001007983 */ /* 0x000ee20000100800 */
[----:B------:R-:W-:Y:S02]  /*15e30*/  ULDC UR4, c[0x0][0xc38] ;  /* 0x00030e0000047ab9 */ /* 0x000fe40000000800 */
[----:B---3--:R-:W-:-:S13]  /*15e40*/  ISETP.GE.AND P0, PT, R0, UR4, PT ;  /* 0x0000000400007c0c */ /* 0x008fda000bf06270 */
[----:B------:R-:W-:Y:S05]  /*15e50*/  @!P0 BRA `(.L_x_1939) ;  /* 0xffffffac00848947 */ /* 0x000fea000383ffff */
.L_x_1827:
[----:B------:R-:W3:Y:S01]  /*15e60*/  LDL.LU R0, [R1+0x18] ;  /* 0x0000180001007983 */ /* 0x000ee20000300800 */
[----:B------:R-:W-:Y:S01]  /*15e70*/  BSSY B0, `(.L_x_1940) ;  /* 0x000000b000007945 */ /* 0x000fe20003800000 */
[----:B------:R-:W4:Y:S01]  /*15e80*/  S2R R5, SR_CgaCtaId ;  /* 0x0000000000057919 */ /* 0x000f220000008800 */
[----:B---3--:R-:W-:-:S05]  /*15e90*/  VIADD R0, R0, 0x1 ;  /* 0x0000000100007836 */ /* 0x008fca0000000000 */
[----:B012---:R-:W-:-:S04]  /*15ea0*/  LEA.HI R2, R0, R0, RZ, 0x1 ;  /* 0x0000000000027211 */ /* 0x007fc800078f08ff */
[----:B------:R-:W-:-:S05]  /*15eb0*/  LOP3.LUT R3, R2, 0xfffffffe, RZ, 0xc0, !PT ;  /* 0xfffffffe02037812 */ /* 0x000fca00078ec0ff */
[----:B------:R-:W-:Y:S01]  /*15ec0*/  IMAD.IADD R3, R0, 0x1, -R3 ;  /* 0x0000000100037824 */ /* 0x000fe200078e0a03 */
[----:B------:R-:W-:-:S04]  /*15ed0*/  MOV R0, 0x400 ;  /* 0x0000040000007802 */ /* 0x000fc80000000f00 */
[----:B----4-:R-:W-:Y:S02]  /*15ee0*/  LEA R0, R5, R0, 0x18 ;  /* 0x0000000005007211 */ /* 0x010fe400078ec0ff */
[----:B------:R-:W-:-:S04]  /*15ef0*/  SHF.L.U32 R3, R3, 0x1f, RZ ;  /* 0x0000001f03037819 */ /* 0x000fc800000006ff */
[----:B------:R-:W0:Y:S02]  /*15f00*/  SYNCS.PHASECHK.TRANS64.TRYWAIT P0, [R0+URZ+0x28c20], R3 ;  /* 0x028c2003000075a7 */ /* 0x000e24000800017f */
[----:B0-----:R-:W-:Y:S05]  /*15f10*/  @!P0 BRA `(.L_x_1941) ;  /* 0x0000001000088947 */ /* 0x001fea0003800000 */
.L_x_1980:
[----:B------:R-:W-:Y:S05]  /*15f20*/  BSYNC B0 ;  /* 0x0000000000007941 */ /* 0x000fea0003800000 */
.L_x_1940:
[----:B------:R-:W-:-:S03]  /*15f30*/  UMOV UR4, 0xffffffff ;  /* 0xffffffff00047882 */ /* 0x000fc60000000000 */
[----:B------:R-:W-:Y:S05]  /*15f40*/  BRA.DIV UR4, `(.L_x_1942) ;  /* 0x0000001204107947 */ /* 0x000fea000b800000 */
[----:B------:R-:W1:Y:S02]  /*15f50*/  S2R R2, SR_TID.X ;  /* 0x0000000000027919 */ /* 0x000e640000002100 */
[----:B-1----:R-:W-:-:S04]  /*15f60*/  SHF.R.U32.HI R2, RZ, 0x5, R2 ;  /* 0x00000005ff027819 */ /* 0x002fc80000011602 */
[----:B------:R-:W-:-:S05]  /*15f70*/  LOP3.LUT R2, R2, 0x3, RZ, 0xc0, !PT ;  /* 0x0000000302027812 */ /* 0x000fca00078ec0ff */
[----:B------:R1:W2:Y:S02]  /*15f80*/  SHFL.IDX PT, R14, R2, RZ, 0x1f ;  /* 0x00001fff020e7589 */ /* 0x0002a400000e0000 */
.L_x_1983:
[----:B--2---:R-:W-:Y:S01]  /*15f90*/  ISETP.NE.AND P0, PT, R14, RZ, PT ;  /* 0x000000ff0e00720c */ /* 0x004fe20003f05270 */
[----:B------:R-:W-:-:S12]  /*15fa0*/  BSSY B0, `(.L_x_1943) ;  /* 0x0000025000007945 */ /* 0x000fd80003800000 */
[----:B------:R-:W-:Y:S05]  /*15fb0*/  @P0 BRA `(.L_x_1944) ;  /* 0x00000000008c0947 */ /* 0x000fea0003800000 */
[----:B------:R-:W-:-:S03]  /*15fc0*/  UMOV UR4, 0xffffffff ;  /* 0xffffffff00047882 */ /* 0x000fc60000000000 */
[----:B------:R-:W-:Y:S05]  /*15fd0*/  BRA.DIV UR4, `(.L_x_1945) ;  /* 0x0000001204207947 */ /* 0x000fea000b800000 */
[----:B------:R-:W-:-:S13]  /*15fe0*/  ELECT P6, URZ, PT ;  /* 0x00000000003f782f */ /* 0x000fda00038c0000 */
.L_x_1986:
[----:B------:R-:W-:Y:S05]  /*15ff0*/  @!P6 BRA `(.L_x_1944) ;  /* 0x00000000007ce947 */ /* 0x000fea0003800000 */
[----:B------:R-:W-:-:S06]  /*16000*/  ULOP3.LUT UR4, UR41, 0x2, URZ, 0xfc, !UPT ;  /* 0x0000000229047892 */ /* 0x000fcc000f8efc3f */
[----:B-1----:R-:W-:-:S05]  /*16010*/  IMAD.U32 R2, RZ, RZ, UR4 ;  /* 0x00000004ff027e24 */ /* 0x002fca000f8e00ff */
[----:B------:R-:W-:-:S13]  /*16020*/  ISETP.NE.AND P2, PT, R2, 0x3, PT ;  /* 0x000000030200780c */ /* 0x000fda0003f45270 */
[----:B------:R-:W-:Y:S05]  /*16030*/  @!P2 BRA `(.L_x_1946) ;  /* 0x000000000004a947 */ /* 0x000fea0003800000 */
[----:B------:R-:W-:Y:S01]  /*16040*/  BPT.TRAP 0x1 ;  /* 0x000000040000795c */ /* 0x000fe20000300000 */
.L_x_1946:
[----:B------:R-:W2:Y:S01]  /*16050*/  LDL.LU R7, [R1] ;  /* 0x0000000001077983 */ /* 0x000ea20000300800 */
[----:B0-----:R-:W-:Y:S02]  /*16060*/  VIADD R3, R0, 0x28c40 ;  /* 0x00028c4000037836 */ /* 0x001fe40000000000 */
[C---:B------:R-:W-:Y:S02]  /*16070*/  VIADD R2, R18.reuse, 0x1 ;  /* 0x0000000112027836 */ /* 0x040fe40000000000 */
[----:B------:R-:W-:-:S03]  /*16080*/  IMAD R6, R18, 0x8, R3 ;  /* 0x0000000812067824 */ /* 0x000fc600078e0203 */
[----:B------:R-:W-:-:S04]  /*16090*/  ISETP.NE.AND P1, PT, R2, 0x2, PT ;  /* 0x000000020200780c */ /* 0x000fc80003f25270 */
[----:B------:R-:W-:Y:S02]  /*160a0*/  SEL R4, RZ, 0x1, P1 ;  /* 0x00000001ff047807 */ /* 0x000fe40000800000 */
[C---:B--2---:R-:W-:Y:S02]  /*160b0*/  SHF.L.U32 R5, R7.reuse, 0x1f, RZ ;  /* 0x0000001f07057819 */ /* 0x044fe400000006ff */
[----:B------:R-:W-:Y:S02]  /*160c0*/  LOP3.LUT R7, R7, R4, RZ, 0x3c, !PT ;  /* 0x0000000407077212 */ /* 0x000fe400078e3cff */
[----:B------:R-:W0:Y:S01]  /*160d0*/  SYNCS.PHASECHK.TRANS64.TRYWAIT P0, [R6+URZ], R5 ;  /* 0x00000005060075a7 */ /* 0x000e22000800017f */
[----:B------:R-:W-:Y:S02]  /*160e0*/  SEL R4, R2, RZ, P1 ;  /* 0x000000ff02047207 */ /* 0x000fe40000800000 */
[----:B------:R-:W-:-:S03]  /*160f0*/  SHF.L.U32 R2, R7, 0x1f, RZ ;  /* 0x0000001f07027819 */ /* 0x000fc600000006ff */
[----:B------:R-:W-:Y:S01]  /*16100*/  IMAD R3, R4, 0x8, R3 ;  /* 0x0000000804037824 */ /* 0x000fe200078e0203 */
[----:B0-----:R-:W-:Y:S06]  /*16110*/  @!P0 BRA `(.L_x_1947) ;  /* 0x0000000c00f08947 */ /* 0x001fec0003800000 */
.L_x_1987:
[----:B------:R-:W1:Y:S02]  /*16120*/  SYNCS.PHASECHK.TRANS64.TRYWAIT P0, [R3+URZ], R2 ;  /* 0x00000002030075a7 */ /* 0x000e64000800017f */
[----:B-1----:R-:W-:Y:S05]  /*16130*/  @!P0 BRA `(.L_x_1948) ;  /* 0x0000000c00fc8947 */ /* 0x002fea0003800000 */
.L_x_1988:
[----:B------:R-:W-:Y:S05]  /*16140*/  @!P2 BRA `(.L_x_1949) ;  /* 0x000000000004a947 */ /* 0x000fea0003800000 */
[----:B------:R-:W-:Y:S01]  /*16150*/  BPT.TRAP 0x1 ;  /* 0x000000040000795c */ /* 0x000fe20000300000 */
.L_x_1949:
[----:B-1----:R-:W-:-:S04]  /*16160*/  VIADD R3, R0, 0x28c60 ;  /* 0x00028c6000037836 */ /* 0x002fc80000000000 */
[----:B------:R-:W-:-:S04]  /*16170*/  IMAD R18, R18, 0x8, R3 ;  /* 0x0000000812127824 */ /* 0x000fc800078e0203 */
[----:B------:R-:W1:Y:S02]  /*16180*/  SYNCS.PHASECHK.TRANS64.TRYWAIT P0, [R18+URZ], R5 ;  /* 0x00000005120075a7 */ /* 0x000e64000800017f */
[----:B-1----:R-:W-:Y:S05]  /*16190*/  @!P0 BRA `(.L_x_1950) ;  /* 0x0000000c00f88947 */ /* 0x002fea0003800000 */
.L_x_1989:
[----:B------:R-:W-:-:S07]  /*161a0*/  IMAD R3, R4, 0x8, R3 ;  /* 0x0000000804037824 */ /* 0x000fce00078e0203 */
.L_x_1951:
[----:B--2---:R2:W3:Y:S02]  /*161b0*/  SYNCS.PHASECHK.TRANS64.TRYWAIT P0, [R3+URZ], R2 ;  /* 0x00000002030075a7 */ /* 0x0044e4000800017f */
[----:B---3--:R-:W-:Y:S05]  /*161c0*/  @!P0 NANOSLEEP.SYNCS 0x989680 ;  /* 0x009896800000895d */ /* 0x008fea0003900000 */
[----:B------:R-:W3:Y:S02]  /*161d0*/  @!P0 SYNCS.PHASECHK.TRANS64 P0, [R3+URZ], R2 ;  /* 0x00000002030085a7 */ /* 0x000ee4000800007f */
[----:B---3--:R-:W-:Y:S05]  /*161e0*/  @!P0 BRA `(.L_x_1951) ;  /* 0xfffffffc00f08947 */ /* 0x008fea000383ffff */
.L_x_1944:
[----:B------:R-:W-:Y:S05]  /*161f0*/  BSYNC B0 ;  /* 0x0000000000007941 */ /* 0x000fea0003800000 */
.L_x_1943:
[----:B------:R-:W-:Y:S05]  /*16200*/  EXIT ;  /* 0x000000000000794d */ /* 0x000fea0003800000 */
.L_x_1733:
[----:B0-----:R-:W-:-:S04]  /*16210*/  IMAD.U32 R3, RZ, RZ, UR21 ;  /* 0x00000015ff037e24 */ /* 0x001fc8000f8e00ff */
[----:B------:R0:W1:Y:S03]  /*16220*/  SYNCS.PHASECHK.TRANS64.TRYWAIT P1, [R3+URZ+0x28c50], R0 ;  /* 0x028c5000030075a7 */ /* 0x000066000802017f */
[----:B-1----:R-:W-:Y:S05]  /*16230*/  @!P1 NANOSLEEP.SYNCS 0x989680 ;  /* 0x009896800000995d */ /* 0x002fea0003900000 */
[----:B------:R-:W1:Y:S02]  /*16240*/  @!P1 SYNCS.PHASECHK.TRANS64 P1, [R3+URZ+0x28c50], R0 ;  /* 0x028c5000030095a7 */ /* 0x000e64000802007f */
[----:B-1----:R-:W-:Y:S05]  /*16250*/  @!P1 BRA `(.L_x_1733) ;  /* 0xfffffffc00ec9947 */ /* 0x002fea000383ffff */
[----:B------:R-:W-:Y:S05]  /*16260*/  BRA `(.L_x_1952) ;  /* 0xfffffeb800b47947 */ /* 0x000fea000383ffff */
.L_x_1738:
[----:B-1----:R-:W-:-:S04]  /*16270*/  IMAD.U32 R3, RZ, RZ, UR21 ;  /* 0x00000015ff037e24 */ /* 0x002fc8000f8e00ff */
[----:B------:R1:W2:Y:S03]  /*16280*/  SYNCS.PHASECHK.TRANS64.TRYWAIT P1, [R3+URZ+0x28c50], R0 ;  /* 0x028c5000030075a7 */ /* 0x0002a6000802017f */
[----:B--2---:R-:W-:Y:S05]  /*16290*/  @!P1 NANOSLEEP.SYNCS 0x989680 ;  /* 0x009896800000995d */ /* 0x004fea0003900000 */
[----:B------:R-:W2:Y:S02]  /*162a0*/  @!P1 SYNCS.PHASECHK.TRANS64 P1, [R3+URZ+0x28c50], R0 ;  /* 0x028c5000030095a7 */ /* 0x000ea4000802007f */
[----:B--2---:R-:W-:Y:S05]  /*162b0*/  @!P1 BRA `(.L_x_1738) ;  /* 0xfffffffc00ec9947 */ /* 0x004fea000383ffff */
[----:B------:R-:W-:Y:S05]  /*162c0*/  BRA `(.L_x_1737) ;  /* 0xfffffec400b07947 */ /* 0x000fea000383ffff */
.L_x_1747:
[----:B0-----:R-:W-:-:S04]  /*162d0*/  IMAD.U32 R3, RZ, RZ, UR43 ;  /* 0x0000002bff037e24 */ /* 0x001fc8000f8e00ff */
[----:B------:R0:W1:Y:S03]  /*162e0*/  SYNCS.PHASECHK.TRANS64.TRYWAIT P0, [R3+URZ+0x28c00], R0 ;  /* 0x028c0000030075a7 */ /* 0x000066000800017f */
[----:B-1----:R-:W-:Y:S05]  /*162f0*/  @!P0 NANOSLEEP.SYNCS 0x989680 ;  /* 0x009896800000895d */ /* 0x002fea0003900000 */
[----:B------:R-:W1:Y:S02]  /*16300*/  @!P0 SYNCS.PHASECHK.TRANS64 P0, [R3+URZ+0x28c00], R0 ;  /* 0x028c0000030085a7 */ /* 0x000e64000800007f */
[----:B-1----:R-:W-:Y:S05]  /*16310*/  @!P0 BRA `(.L_x_1747) ;  /* 0xfffffffc00ec8947 */ /* 0x002fea000383ffff */
[----:B------:R-:W-:Y:S05]  /*16320*/  BRA `(.L_x_1953) ;  /* 0xfffffedc00187947 */ /* 0x000fea000383ffff */
.L_x_1751:
[----:B--2---:R2:W3:Y:S02]  /*16330*/  SYNCS.PHASECHK.TRANS64.TRYWAIT P0, [R7+URZ+0x28c30], R10 ;  /* 0x028c300a070075a7 */ /* 0x0044e4000800017f */
[----:B---3--:R-:W-:Y:S05]  /*16340*/  @!P0 NANOSLEEP.SYNCS 0x989680 ;  /* 0x009896800000895d */ /* 0x008fea0003900000 */
[----:B------:R-:W3:Y:S02]  /*16350*/  @!P0 SYNCS.PHASECHK.TRANS64 P0, [R7+URZ+0x28c30], R10 ;  /* 0x028c300a070085a7 */ /* 0x000ee4000800007f */
[----:B---3--:R-:W-:Y:S05]  /*16360*/  @!P0 BRA `(.L_x_1751) ;  /* 0xfffffffc00f08947 */ /* 0x008fea000383ffff */
[----:B------:R-:W-:Y:S05]  /*16370*/  BRA `(.L_x_1750) ;  /* 0xfffffedc00347947 */ /* 0x000fea000383ffff */
.L_x_1763:
[----:B--2---:R2:W3:Y:S02]  /*16380*/  SYNCS.PHASECHK.TRANS64.TRYWAIT P0, [R7+URZ+0x28c50], R10 ;  /* 0x028c500a070075a7 */ /* 0x0044e4000800017f */
[----:B---3--:R-:W-:Y:S05]  /*16390*/  @!P0 NANOSLEEP.SYNCS 0x989680 ;  /* 0x009896800000895d */ /* 0x008fea0003900000 */
[----:B------:R-:W3:Y:S02]  /*163a0*/  @!P0 SYNCS.PHASECHK.TRANS64 P0, [R7+URZ+0x28c50], R10 ;  /* 0x028c500a070085a7 */ /* 0x000ee4000800007f */
[----:B---3--:R-:W-:Y:S05]  /*163b0*/  @!P0 BRA `(.L_x_1763) ;  /* 0xfffffffc00f08947 */ /* 0x008fea000383ffff */
[----:B------:R-:W-:Y:S05]  /*163c0*/  BRA `(.L_x_1762) ;  /* 0xfffffefc00587947 */ /* 0x000fea000383ffff */
.L_x_1771:
[----:B--2---:R-:W-:-:S04]  /*163d0*/  IMAD.U32 R10, RZ, RZ, UR28 ;  /* 0x0000001cff0a7e24 */ /* 0x004fc8000f8e00ff */
[----:B------:R2:W3:Y:S03]  /*163e0*/  SYNCS.PHASECHK.TRANS64.TRYWAIT P0, [R10+URZ+0x28c30], R7 ;  /* 0x028c30070a0075a7 */ /* 0x0004e6000800017f */
[----:B---3--:R-:W-:Y:S05]  /*163f0*/  @!P0 NANOSLEEP.SYNCS 0x989680 ;  /* 0x009896800000895d */ /* 0x008fea0003900000 */
[----:B------:R-:W3:Y:S02]  /*16400*/  @!P0 SYNCS.PHASECHK.TRANS64 P0, [R10+URZ+0x28c30], R7 ;  /* 0x028c30070a0085a7 */ /* 0x000ee4000800007f */
[----:B---3--:R-:W-:Y:S05]  /*16410*/  @!P0 BRA `(.L_x_1771) ;  /* 0xfffffffc00ec8947 */ /* 0x008fea000383ffff */
[----:B------:R-:W-:Y:S05]  /*16420*/  BRA `(.L_x_1770) ;  /* 0xffffff0000a47947 */ /* 0x000fea000383ffff */
.L_x_1783:
[----:B-1----:R1:W2:Y:S02]  /*16430*/  SYNCS.PHASECHK.TRANS64.TRYWAIT P0, [R168+URZ+0x28c50], R7 ;  /* 0x028c5007a80075a7 */ /* 0x0022a4000800017f */
[----:B--2---:R-:W-:Y:S05]  /*16440*/  @!P0 NANOSLEEP.SYNCS 0x989680 ;  /* 0x009896800000895d */ /* 0x004fea0003900000 */
[----:B------:R-:W2:Y:S02]  /*16450*/  @!P0 SYNCS.PHASECHK.TRANS64 P0, [R168+URZ+0x28c50], R7 ;  /* 0x028c5007a80085a7 */ /* 0x000ea4000800007f */
[----:B--2---:R-:W-:Y:S05]  /*16460*/  @!P0 BRA `(.L_x_1783) ;  /* 0xfffffffc00f08947 */ /* 0x004fea000383ffff */
[----:B------:R-:W-:Y:S05]  /*16470*/  BRA `(.L_x_1782) ;  /* 0xffffff24007c7947 */ /* 0x000fea000383ffff */
.L_x_1792:
[----:B--2---:R-:W-:-:S04]  /*16480*/  IMAD.U32 R5, RZ, RZ, UR25 ;  /* 0x00000019ff057e24 */ /* 0x004fc8000f8e00ff */
[----:B------:R2:W3:Y:S03]  /*16490*/  SYNCS.PHASECHK.TRANS64.TRYWAIT P1, [R5+URZ+0x28c30], R8 ;  /* 0x028c3008050075a7 */ /* 0x0004e6000802017f */
[----:B---3--:R-:W-:Y:S05]  /*164a0*/  @!P1 NANOSLEEP.SYNCS 0x989680 ;  /* 0x009896800000995d */ /* 0x008fea0003900000 */
[----:B------:R-:W3:Y:S02]  /*164b0*/  @!P1 SYNCS.PHASECHK.TRANS64 P1, [R5+URZ+0x28c30], R8 ;  /* 0x028c3008050095a7 */ /* 0x000ee4000802007f */
[----:B---3--:R-:W-:Y:S05]  /*164c0*/  @!P1 BRA `(.L_x_1792) ;  /* 0xfffffffc00ec9947 */ /* 0x008fea000383ffff */
[----:B------:R-:W-:Y:S05]  /*164d0*/  BRA `(.L_x_1791) ;  /* 0xffffff2c00107947 */ /* 0x000fea000383ffff */
.L_x_1796:
[----:B---3--:R3:W4:Y:S02]  /*164e0*/  SYNCS.PHASECHK.TRANS64.TRYWAIT P1, [R173+URZ+0x28c50], R8 ;  /* 0x028c5008ad0075a7 */ /* 0x008724000802017f */
[----:B----4-:R-:W-:Y:S05]  /*164f0*/  @!P1 NANOSLEEP.SYNCS 0x989680 ;  /* 0x009896800000995d */ /* 0x010fea0003900000 */
[----:B------:R-:W4:Y:S02]  /*16500*/  @!P1 SYNCS.PHASECHK.TRANS64 P1, [R173+URZ+0x28c50], R8 ;  /* 0x028c5008ad0095a7 */ /* 0x000f24000802007f */
[----:B----4-:R-:W-:Y:S05]  /*16510*/  @!P1 BRA `(.L_x_1796) ;  /* 0xfffffffc00f09947 */ /* 0x010fea000383ffff */
[----:B------:R-:W-:Y:S05]  /*16520*/  BRA `(.L_x_1795) ;  /* 0xffffff4400347947 */ /* 0x000fea000383ffff */
.L_x_1802:
[----:B------:R-:W-:-:S04]  /*16530*/  IMAD.U32 R6, RZ, RZ, UR27 ;  /* 0x0000001bff067e24 */ /* 0x000fc8000f8e00ff */
[----:B------:R0:W0:Y:S03]  /*16540*/  SYNCS.PHASECHK.TRANS64.TRYWAIT P0, [R6+URZ+0x28c30], R7 ;  /* 0x028c3007060075a7 */ /* 0x000026000800017f */
[----:B0-----:R-:W-:Y:S05]  /*16550*/  @!P0 NANOSLEEP.SYNCS 0x989680 ;  /* 0x009896800000895d */ /* 0x001fea0003900000 */
[----:B------:R-:W0:Y:S02]  /*16560*/  @!P0 SYNCS.PHASECHK.TRANS64 P0, [R6+URZ+0x28c30], R7 ;  /* 0x028c3007060085a7 */ /* 0x000e24000800007f */
[----:B0-----:R-:W-:Y:S05]  /*16570*/  @!P0 BRA `(.L_x_1802) ;  /* 0xfffffffc00ec8947 */ /* 0x001fea000383ffff */
[----:B------:R-:W-:Y:S05]  /*16580*/  BRA `(.L_x_1801) ;  /* 0xffffff4800247947 */ /* 0x000fea000383ffff */
.L_x_1814:
[----:B--2---:R2:W3:Y:S02]  /*16590*/  SYNCS.PHASECHK.TRANS64.TRYWAIT P0, [R20+URZ+0x28c50], R7 ;  /* 0x028c5007140075a7 */ /* 0x0044e4000800017f */
[----:B---3--:R-:W-:Y:S05]  /*165a0*/  @!P0 NANOSLEEP.SYNCS 0x989680 ;  /* 0x009896800000895d */ /* 0x008fea0003900000 */
[----:B------:R-:W3:Y:S02]  /*165b0*/  @!P0 SYNCS.PHASECHK.TRANS64 P0, [R20+URZ+0x28c50], R7 ;  /* 0x028c5007140085a7 */ /* 0x000ee4000800007f */
[----:B---3--:R-:W-:Y:S05]  /*165c0*/  @!P0 BRA `(.L_x_1814) ;  /* 0xfffffffc00f08947 */ /* 0x008fea000383ffff */
[----:B------:R-:W-:Y:S05]  /*165d0*/  BRA `(.L_x_1813) ;  /* 0xffffff6800f47947 */ /* 0x000fea000383ffff */
.L_x_1844:
[----:B------:R-:W-:Y:S02]  /*165e0*/  IMAD.MOV.U32 R13, RZ, RZ, R4 ;  /* 0x000000ffff0d7224 */ /* 0x000fe400078e0004 */
[----:B------:R-:W-:Y:S02]  /*165f0*/  IMAD.MOV.U32 R12, RZ, RZ, RZ ;  /* 0x000000ffff0c7224 */ /* 0x000fe400078e00ff */
[----:B------:R-:W-:Y:S02]  /*16600*/  IMAD.MOV.U32 R11, RZ, RZ, 0x1f ;  /* 0x0000001fff0b7424 */ /* 0x000fe400078e00ff */
[----:B------:R-:W-:-:S07]  /*16610*/  IMAD.MOV.U32 R15, RZ, RZ, -0x1 ;  /* 0xffffffffff0f7424 */ /* 0x000fce00078e00ff */
[----:B0-----:R-:W-:Y:S05]  /*16620*/  WARPSYNC.COLLECTIVE R15, `(.L_x_1954) ;  /* 0x000000000f087348 */ /* 0x001fea0003c00000 */
[----:B------:R1:W2:Y:S02]  /*16630*/  SHFL.IDX P6, R14, R13, R12, R11 ;  /* 0x0000000c0d0e7389 */ /* 0x0002a400000c000b */
[----:B012---:R-:W-:Y:S01]  /*16640*/  ENDCOLLECTIVE ;  /* 0x000000000000791b */ /* 0x007fe20003800000 */
.L_x_1954:
[----:B------:R-:W-:Y:S05]  /*16650*/  BRA `(.L_x_1955) ;  /* 0xffffffb400247947 */ /* 0x000fea000383ffff */
.L_x_1846:
[----:B------:R-:W-:Y:S01]  /*16660*/  BSSY B0, `(.L_x_1956) ;  /* 0x0000006000007945 */ /* 0x000fe20003800000 */
[----:B------:R-:W-:-:S07]  /*16670*/  IMAD.MOV.U32 R15, RZ, RZ, -0x1 ;  /* 0xffffffffff0f7424 */ /* 0x000fce00078e00ff */
[----:B0--3--:R-:W-:Y:S05]  /*16680*/  WARPSYNC.COLLECTIVE R15, `(.L_x_1957) ;  /* 0x000000000f0c7348 */ /* 0x009fea0003c00000 */
[----:B------:R-:W-:Y:S02]  /*16690*/  ELECT P6, UR62, PT ;  /* 0x00000000003e782f */ /* 0x000fe400038c0000 */
[----:B------:R-:W-:Y:S01]  /*166a0*/  MOV R14, UR62 ;  /* 0x0000003e000e7c02 */ /* 0x000fe20008000f00 */
[----:B0--3--:R-:W-:Y:S10]  /*166b0*/  ENDCOLLECTIVE ;  /* 0x000000000000791b */ /* 0x009ff40003800000 */
.L_x_1957:
[----:B------:R-:W-:Y:S05]  /*166c0*/  BSYNC B0 ;  /* 0x0000000000007941 */ /* 0x000fea0003800000 */
.L_x_1956:
[----:B------:R-:W-:Y:S05]  /*166d0*/  BRA `(.L_x_1958) ;  /* 0xffffffb400287947 */ /* 0x000fea000383ffff */
.L_x_1848:
[----:B0-----:R0:W1:Y:S02]  /*166e0*/  SYNCS.PHASECHK.TRANS64.TRYWAIT P0, [R3+URZ+0x28c40], R0 ;  /* 0x028c4000030075a7 */ /* 0x001064000800017f */
[----:B-1----:R-:W-:Y:S05]  /*166f0*/  @!P0 NANOSLEEP.SYNCS 0x989680 ;  /* 0x009896800000895d */ /* 0x002fea0003900000 */
[----:B------:R-:W1:Y:S02]  /*16700*/  @!P0 SYNCS.PHASECHK.TRANS64 P0, [R3+URZ+0x28c40], R0 ;  /* 0x028c4000030085a7 */ /* 0x000e64000800007f */
[----:B-1----:R-:W-:Y:S05]  /*16710*/  @!P0 BRA `(.L_x_1848) ;  /* 0xfffffffc00f08947 */ /* 0x002fea000383ffff */
[----:B------:R-:W-:Y:S05]  /*16720*/  BRA `(.L_x_1959) ;  /* 0xffffffb4008c7947 */ /* 0x000fea000383ffff */
.L_x_1852:
        /* <DEDUP_REMOVED lines=8> */
.L_x_1960:
[----:B------:R-:W-:Y:S01]  /*167b0*/  IMAD.MOV.U32 R13, RZ, RZ, R0 ;  /* 0x000000ffff0d7224 */ /* 0x000fe200078e0000 */
[----:B------:R-:W-:Y:S01]  /*167c0*/  LOP3.LUT R8, R8, 0x7f, RZ, 0xc0, !PT ;  /* 0x0000007f08087812 */ /* 0x000fe200078ec0ff */
[----:B------:R-:W-:-:S07]  /*167d0*/  IMAD.MOV.U32 R5, RZ, RZ, R14 ;  /* 0x000000ffff057224 */ /* 0x000fce00078e000e */
[----:B------:R-:W-:Y:S05]  /*167e0*/  WARPSYNC.COLLECTIVE R15, `(.L_x_1961) ;  /* 0x000000000f087348 */ /* 0x000fea0003c00000 */
[----:B------:R0:W1:Y:S02]  /*167f0*/  SHFL.IDX P6, R14, R13, R12, R11 ;  /* 0x0000000c0d0e7389 */ /* 0x00006400000c000b */
[----:B01----:R-:W-:Y:S01]  /*16800*/  ENDCOLLECTIVE ;  /* 0x000000000000791b */ /* 0x003fe20003800000 */
.L_x_1961:
[----:B------:R-:W-:Y:S01]  /*16810*/  SHF.R.U32.HI R8, RZ, 0x3, R8 ;  /* 0x00000003ff087819 */ /* 0x000fe20000011608 */
[----:B------:R-:W-:Y:S02]  /*16820*/  ULDC UR4, c[0x0][0x288] ;  /* 0x0000a20000047ab9 */ /* 0x000fe40000000800 */
[----:B------:R-:W-:Y:S02]  /*16830*/  IMAD R3, R7, UR4, RZ ;  /* 0x0000000407037c24 */ /* 0x000fe4000f8e02ff */
[----:B------:R-:W-:-:S04]  /*16840*/  VIADD R4, R8, UR40 ;  /* 0x0000002808047c36 */ /* 0x000fc80008000000 */
        /* <DEDUP_REMOVED lines=8> */
.L_x_1962:
[----:B------:R-:W-:-:S05]  /*168d0*/  @!P1 LEA R6, P2, R10, R6, 0x1 ;  /* 0x000000060a069211 */ /* 0x000fca00078408ff */
[----:B------:R-:W-:-:S04]  /*168e0*/  @!P1 IMAD.X R5, RZ, RZ, R5, P2 ;  /* 0x000000ffff059224 */ /* 0x000fc800010e0605 */
[----:B------:R-:W-:Y:S02]  /*168f0*/  @!P1 IMAD.MOV.U32 R7, RZ, RZ, R5 ;  /* 0x000000ffff079224 */ /* 0x000fe400078e0005 */
[----:B------:R-:W-:-:S03]  /*16900*/  IMAD.MOV.U32 R13, RZ, RZ, R0 ;  /* 0x000000ffff0d7224 */ /* 0x000fc600078e0000 */
[----:B------:R-:W-:Y:S01]  /*16910*/  @!PT LDS RZ, [RZ] ;  /* 0x00000000fffff984 */ /* 0x000fe20000000800 */
[----:B------:R-:W-:Y:S01]  /*16920*/  @!PT LDS RZ, [RZ] ;  /* 0x00000000fffff984 */ /* 0x000fe20000000800 */
[----:B------:R-:W-:Y:S01]  /*16930*/  @!PT LDS RZ, [RZ] ;  /* 0x00000000fffff984 */ /* 0x000fe20000000800 */
[----:B------:R0:W-:Y:S01]  /*16940*/  @!P1 LDGSTS.E.BYPASS.LTC128B.128 [R9+0x20400], desc[UR46][R6.64], !P0 ;  /* 0x2040000006099fae */ /* 0x0001e2000c101d6e */
[----:B------:R-:W-:Y:S01]  /*16950*/  ISETP.GE.AND P1, PT, R8, R3, PT ;  /* 0x000000030800720c */ /* 0x000fe20003f26270 */
[----:B------:R-:W-:-:S12]  /*16960*/  IMAD.MOV.U32 R5, RZ, RZ, R14 ;  /* 0x000000ffff057224 */ /* 0x000fd800078e000e */
[----:B0-----:R-:W-:Y:S05]  /*16970*/  WARPSYNC.COLLECTIVE R15, `(.L_x_1963) ;  /* 0x000000000f087348 */ /* 0x001fea0003c00000 */
[----:B------:R1:W2:Y:S02]  /*16980*/  SHFL.IDX P6, R14, R13, R12, R11 ;  /* 0x0000000c0d0e7389 */ /* 0x0002a400000c000b */
[----:B012---:R-:W-:Y:S01]  /*16990*/  ENDCOLLECTIVE ;  /* 0x000000000000791b */ /* 0x007fe20003800000 */
.L_x_1963:
[----:B------:R-:W-:Y:S02]  /*169a0*/  IMAD.MOV.U32 R13, RZ, RZ, R2 ;  /* 0x000000ffff0d7224 */ /* 0x000fe400078e0002 */
[----:B------:R-:W-:Y:S02]  /*169b0*/  IMAD.MOV.U32 R12, RZ, RZ, 0x2 ;  /* 0x00000002ff0c7424 */ /* 0x000fe400078e00ff */
[----:B------:R-:W-:-:S07]  /*169c0*/  IMAD.MOV.U32 R6, RZ, RZ, R14 ;  /* 0x000000ffff067224 */ /* 0x000fce00078e000e */
[----:B------:R-:W-:Y:S05]  /*169d0*/  WARPSYNC.COLLECTIVE R15, `(.L_x_1964) ;  /* 0x000000000f087348 */ /* 0x000fea0003c00000 */
[----:B------:R0:W1:Y:S02]  /*169e0*/  SHFL.IDX P6, R14, R13, R12, R11 ;  /* 0x0000000c0d0e7389 */ /* 0x00006400000c000b */
[----:B01----:R-:W-:Y:S01]  /*169f0*/  ENDCOLLECTIVE ;  /* 0x000000000000791b */ /* 0x003fe20003800000 */
.L_x_1964:
[----:B------:R-:W-:-:S05]  /*16a00*/  @!P1 LEA R6, P2, R10, R6, 0x1 ;  /* 0x000000060a069211 */ /* 0x000fca00078408ff */
[----:B------:R-:W-:-:S04]  /*16a10*/  @!P1 IMAD.X R5, RZ, RZ, R5, P2 ;  /* 0x000000ffff059224 */ /* 0x000fc800010e0605 */
[----:B------:R-:W-:Y:S02]  /*16a20*/  @!P1 IMAD.MOV.U32 R7, RZ, RZ, R5 ;  /* 0x000000ffff079224 */ /* 0x000fe400078e0005 */
[----:B------:R-:W-:Y:S02]  /*16a30*/  VIADD R5, R4, 0x20 ;  /* 0x0000002004057836 */ /* 0x000fe40000000000 */
[----:B------:R-:W-:Y:S01]  /*16a40*/  IMAD.MOV.U32 R13, RZ, RZ, R0 ;  /* 0x000000ffff0d7224 */ /* 0x000fe200078e0000 */
[----:B------:R-:W-:Y:S01]  /*16a50*/  @!PT LDS RZ, [RZ] ;  /* 0x00000000fffff984 */ /* 0x000fe20000000800 */
[----:B------:R-:W-:Y:S01]  /*16a60*/  @!PT LDS RZ, [RZ] ;  /* 0x00000000fffff984 */ /* 0x000fe20000000800 */
[----:B------:R-:W-:Y:S01]  /*16a70*/  @!PT LDS RZ, [RZ] ;  /* 0x00000000fffff984 */ /* 0x000fe20000000800 */
[----:B------:R0:W-:Y:S02]  /*16a80*/  @!P1 LDGSTS.E.BYPASS.LTC128B.128 [R9+0x20c00], desc[UR46][R6.64], !P0 ;  /* 0x20c0000006099fae */ /* 0x0001e4000c101d6e */
[----:B------:R-:W-:Y:S01]  /*16a90*/  ISETP.GE.AND P1, PT, R5, R3, PT ;  /* 0x000000030500720c */ /* 0x000fe20003f26270 */
[----:B------:R-:W-:-:S12]  /*16aa0*/  IMAD.MOV.U32 R5, RZ, RZ, R14 ;  /* 0x000000ffff057224 */ /* 0x000fd800078e000e */
[----:B0-----:R-:W-:Y:S05]  /*16ab0*/  WARPSYNC.COLLECTIVE R15, `(.L_x_1965) ;  /* 0x000000000f087348 */ /* 0x001fea0003c00000 */
[----:B------:R1:W2:Y:S02]  /*16ac0*/  SHFL.IDX P6, R14, R13, R12, R11 ;  /* 0x0000000c0d0e7389 */ /* 0x0002a400000c000b */
[----:B012---:R-:W-:Y:S01]  /*16ad0*/  ENDCOLLECTIVE ;  /* 0x000000000000791b */ /* 0x007fe20003800000 */
.L_x_1965:
[----:B------:R-:W-:Y:S02]  /*16ae0*/  IMAD.MOV.U32 R13, RZ, RZ, R2 ;  /* 0x000000ffff0d7224 */ /* 0x000fe400078e0002 */
[----:B------:R-:W-:Y:S02]  /*16af0*/  IMAD.MOV.U32 R12, RZ, RZ, 0x3 ;  /* 0x00000003ff0c7424 */ /* 0x000fe400078e00ff */
[----:B------:R-:W-:-:S07]  /*16b00*/  IMAD.MOV.U32 R6, RZ, RZ, R14 ;  /* 0x000000ffff067224 */ /* 0x000fce00078e000e */
[----:B------:R-:W-:Y:S05]  /*16b10*/  WARPSYNC.COLLECTIVE R15, `(.L_x_1966) ;  /* 0x000000000f087348 */ /* 0x000fea0003c00000 */
[----:B------:R0:W1:Y:S02]  /*16b20*/  SHFL.IDX P6, R14, R13, R12, R11 ;  /* 0x0000000c0d0e7389 */ /* 0x00006400000c000b */
[----:B01----:R-:W-:Y:S01]  /*16b30*/  ENDCOLLECTIVE ;  /* 0x000000000000791b */ /* 0x003fe20003800000 */
.L_x_1966:
        /* <DEDUP_REMOVED lines=8> */
[----:B------:R-:W-:-:S07]  /*16bc0*/  IMAD.MOV.U32 R5, RZ, RZ, R14 ;  /* 0x000000ffff057224 */ /* 0x000fce00078e000e */
[----:B0-----:R-:W-:Y:S05]  /*16bd0*/  WARPSYNC.COLLECTIVE R15, `(.L_x_1967) ;  /* 0x000000000f087348 */ /* 0x001fea0003c00000 */
[----:B------:R1:W2:Y:S02]  /*16be0*/  SHFL.IDX P6, R14, R13, R12, R11 ;  /* 0x0000000c0d0e7389 */ /* 0x0002a400000c000b */
[----:B012---:R-:W-:Y:S01]  /*16bf0*/  ENDCOLLECTIVE ;  /* 0x000000000000791b */ /* 0x007fe20003800000 */
.L_x_1967:
[----:B------:R-:W-:Y:S01]  /*16c00*/  IMAD.MOV.U32 R0, RZ, RZ, R14 ;  /* 0x000000ffff007224 */ /* 0x000fe200078e000e */
[----:B------:R-:W-:Y:S06]  /*16c10*/  BRA `(.L_x_1968) ;  /* 0xffffffb800747947 */ /* 0x000fec000383ffff */
.L_x_1855:
[----:B0-----:R0:W1:Y:S02]  /*16c20*/  SYNCS.PHASECHK.TRANS64.TRYWAIT P0, [R17+URZ+0x28c20], R0 ;  /* 0x028c2000110075a7 */ /* 0x001064000800017f */
[----:B-1----:R-:W-:Y:S05]  /*16c30*/  @!P0 NANOSLEEP.SYNCS 0x989680 ;  /* 0x009896800000895d */ /* 0x002fea0003900000 */
[----:B------:R-:W1:Y:S02]  /*16c40*/  @!P0 SYNCS.PHASECHK.TRANS64 P0, [R17+URZ+0x28c20], R0 ;  /* 0x028c2000110085a7 */ /* 0x000e64000800007f */
[----:B-1----:R-:W-:Y:S05]  /*16c50*/  @!P0 BRA `(.L_x_1855) ;  /* 0xfffffffc00f08947 */ /* 0x002fea000383ffff */
[----:B------:R-:W-:Y:S05]  /*16c60*/  BRA `(.L_x_1969) ;  /* 0xffffffb800d07947 */ /* 0x000fea000383ffff */
.L_x_1859:
[----:B0-----:R0:W1:Y:S02]  /*16c70*/  SYNCS.PHASECHK.TRANS64.TRYWAIT P0, [R0+URZ+0x28c60], R3 ;  /* 0x028c6003000075a7 */ /* 0x001064000800017f */
[----:B-1----:R-:W-:Y:S05]  /*16c80*/  @!P0 NANOSLEEP.SYNCS 0x989680 ;  /* 0x009896800000895d */ /* 0x002fea0003900000 */
[----:B------:R-:W1:Y:S02]  /*16c90*/  @!P0 SYNCS.PHASECHK.TRANS64 P0, [R0+URZ+0x28c60], R3 ;  /* 0x028c6003000085a7 */ /* 0x000e64000800007f */
[----:B-1----:R-:W-:Y:S05]  /*16ca0*/  @!P0 BRA `(.L_x_1859) ;  /* 0xfffffffc00f08947 */ /* 0x002fea000383ffff */
[----:B------:R-:W-:Y:S05]  /*16cb0*/  BRA `(.L_x_1970) ;  /* 0xffffffb800f47947 */ /* 0x000fea000383ffff */
.L_x_1876:
[----:B-1----:R1:W2:Y:S02]  /*16cc0*/  SYNCS.PHASECHK.TRANS64.TRYWAIT P0, [R2+URZ+0x28c40], R4 ;  /* 0x028c4004020075a7 */ /* 0x0022a4000800017f */
[----:B--2---:R-:W-:Y:S05]  /*16cd0*/  @!P0 NANOSLEEP.SYNCS 0x989680 ;  /* 0x009896800000895d */ /* 0x004fea0003900000 */
[----:B------:R-:W2:Y:S02]  /*16ce0*/  @!P0 SYNCS.PHASECHK.TRANS64 P0, [R2+URZ+0x28c40], R4 ;  /* 0x028c4004020085a7 */ /* 0x000ea4000800007f */
[----:B--2---:R-:W-:Y:S05]  /*16cf0*/  @!P0 BRA `(.L_x_1876) ;  /* 0xfffffffc00f08947 */ /* 0x004fea000383ffff */
[----:B------:R-:W-:Y:S05]  /*16d00*/  BRA `(.L_x_1971) ;  /* 0xffffffc400dc7947 */ /* 0x000fea000383ffff */
.L_x_1881:
[----:B--2---:R2:W3:Y:S02]  /*16d10*/  SYNCS.PHASECHK.TRANS64.TRYWAIT P0, [R2+URZ+0x28c60], R4 ;  /* 0x028c6004020075a7 */ /* 0x0044e4000800017f */
[----:B---3--:R-:W-:Y:S05]  /*16d20*/  @!P0 NANOSLEEP.SYNCS 0x989680 ;  /* 0x009896800000895d */ /* 0x008fea0003900000 */
[----:B------:R-:W3:Y:S02]  /*16d30*/  @!P0 SYNCS.PHASECHK.TRANS64 P0, [R2+URZ+0x28c60], R4 ;  /* 0x028c6004020085a7 */ /* 0x000ee4000800007f */
[----:B---3--:R-:W-:Y:S05]  /*16d40*/  @!P0 BRA `(.L_x_1881) ;  /* 0xfffffffc00f08947 */ /* 0x008fea000383ffff */
[----:B------:R-:W-:Y:S05]  /*16d50*/  BRA `(.L_x_1972) ;  /* 0xffffffc800547947 */ /* 0x000fea000383ffff */
.L_x_1897:
[----:B0-----:R0:W1:Y:S02]  /*16d60*/  SYNCS.PHASECHK.TRANS64.TRYWAIT P0, [R4+URZ+0x28c40], R2 ;  /* 0x028c4002040075a7 */ /* 0x001064000800017f */
[----:B-1----:R-:W-:Y:S05]  /*16d70*/  @!P0 NANOSLEEP.SYNCS 0x989680 ;  /* 0x009896800000895d */ /* 0x002fea0003900000 */
[----:B------:R-:W1:Y:S02]  /*16d80*/  @!P0 SYNCS.PHASECHK.TRANS64 P0, [R4+URZ+0x28c40], R2 ;  /* 0x028c4002040085a7 */ /* 0x000e64000800007f */
[----:B-1----:R-:W-:Y:S05]  /*16d90*/  @!P0 BRA `(.L_x_1897) ;  /* 0xfffffffc00f08947 */ /* 0x002fea000383ffff */
[----:B------:R-:W-:Y:S05]  /*16da0*/  BRA `(.L_x_1973) ;  /* 0xffffffd4002c7947 */ /* 0x000fea000383ffff */
.L_x_1902:
[----:B-1----:R1:W2:Y:S02]  /*16db0*/  SYNCS.PHASECHK.TRANS64.TRYWAIT P0, [R4+URZ+0x28c60], R2 ;  /* 0x028c6002040075a7 */ /* 0x0022a4000800017f */
[----:B--2---:R-:W-:Y:S05]  /*16dc0*/  @!P0 NANOSLEEP.SYNCS 0x989680 ;  /* 0x009896800000895d */ /* 0x004fea0003900000 */
[----:B------:R-:W2:Y:S02]  /*16dd0*/  @!P0 SYNCS.PHASECHK.TRANS64 P0, [R4+URZ+0x28c60], R2 ;  /* 0x028c6002040085a7 */ /* 0x000ea4000800007f */
[----:B--2---:R-:W-:Y:S05]  /*16de0*/  @!P0 BRA `(.L_x_1902) ;  /* 0xfffffffc00f08947 */ /* 0x004fea000383ffff */
[----:B------:R-:W-:Y:S05]  /*16df0*/  BRA `(.L_x_1974) ;  /* 0xffffffd400a47947 */ /* 0x000fea000383ffff */
.L_x_1917:
[----:B0-----:R0:W1:Y:S02]  /*16e00*/  SYNCS.PHASECHK.TRANS64.TRYWAIT P0, [R4+URZ+0x28c40], R2 ;  /* 0x028c4002040075a7 */ /* 0x001064000800017f */
[----:B-1----:R-:W-:Y:S05]  /*16e10*/  @!P0 NANOSLEEP.SYNCS 0x989680 ;  /* 0x009896800000895d */ /* 0x002fea0003900000 */
[----:B------:R-:W1:Y:S02]  /*16e20*/  @!P0 SYNCS.PHASECHK.TRANS64 P0, [R4+URZ+0x28c40], R2 ;  /* 0x028c4002040085a7 */ /* 0x000e64000800007f */
[----:B-1----:R-:W-:Y:S05]  /*16e30*/  @!P0 BRA `(.L_x_1917) ;  /* 0xfffffffc00f08947 */ /* 0x002fea000383ffff */
[----:B------:R-:W-:Y:S05]  /*16e40*/  BRA `(.L_x_1975) ;  /* 0xffffffe000607947 */ /* 0x000fea000383ffff */
.L_x_1922:
[----:B-1----:R1:W2:Y:S02]  /*16e50*/  SYNCS.PHASECHK.TRANS64.TRYWAIT P0, [R4+URZ+0x28c60], R2 ;  /* 0x028c6002040075a7 */ /* 0x0022a4000800017f */
[----:B--2---:R-:W-:Y:S05]  /*16e60*/  @!P0 NANOSLEEP.SYNCS 0x989680 ;  /* 0x009896800000895d */ /* 0x004fea0003900000 */
[----:B------:R-:W2:Y:S02]  /*16e70*/  @!P0 SYNCS.PHASECHK.TRANS64 P0, [R4+URZ+0x28c60], R2 ;  /* 0x028c6002040085a7 */ /* 0x000ea4000800007f */
[----:B--2---:R-:W-:Y:S05]  /*16e80*/  @!P0 BRA `(.L_x_1922) ;  /* 0xfffffffc00f08947 */ /* 0x004fea000383ffff */
[----:B------:R-:W-:Y:S05]  /*16e90*/  BRA `(.L_x_1976) ;  /* 0xffffffe000d87947 */ /* 0x000fea000383ffff */
.L_x_1938:
[----:B------:R-:W-:Y:S01]  /*16ea0*/  BSSY B0, `(.L_x_1977) ;  /* 0x0000008000007945 */ /* 0x000fe20003800000 */
[----:B-----5:R-:W-:Y:S02]  /*16eb0*/  IMAD.MOV.U32 R13, RZ, RZ, R2 ;  /* 0x000000ffff0d7224 */ /* 0x020fe400078e0002 */
[----:B------:R-:W-:Y:S02]  /*16ec0*/  IMAD.MOV.U32 R12, RZ, RZ, RZ ;  /* 0x000000ffff0c7224 */ /* 0x000fe400078e00ff */
[----:B------:R-:W-:Y:S02]  /*16ed0*/  IMAD.MOV.U32 R11, RZ, RZ, 0x1f ;  /* 0x0000001fff0b7424 */ /* 0x000fe400078e00ff */
[----:B------:R-:W-:-:S07]  /*16ee0*/  IMAD.MOV.U32 R15, RZ, RZ, -0x1 ;  /* 0xffffffffff0f7424 */ /* 0x000fce00078e00ff */
[----:B------:R-:W-:Y:S05]  /*16ef0*/  WARPSYNC.COLLECTIVE R15, `(.L_x_1978) ;  /* 0x000000000f087348 */ /* 0x000fea0003c00000 */
[----:B------:R0:W1:Y:S02]  /*16f00*/  SHFL.IDX P6, R14, R13, R12, R11 ;  /* 0x0000000c0d0e7389 */ /* 0x00006400000c000b */
[----:B01----:R-:W-:Y:S01]  /*16f10*/  ENDCOLLECTIVE ;  /* 0x000000000000791b */ /* 0x003fe20003800000 */
.L_x_1978:
[----:B------:R-:W-:Y:S05]  /*16f20*/  BSYNC B0 ;  /* 0x0000000000007941 */ /* 0x000fea0003800000 */
.L_x_1977:
[----:B------:R-:W-:Y:S05]  /*16f30*/  BRA `(.L_x_1979) ;  /* 0xffffffec00987947 */ /* 0x000fea000383ffff */
.L_x_1941:
[----:B0-----:R0:W1:Y:S02]  /*16f40*/  SYNCS.PHASECHK.TRANS64.TRYWAIT P0, [R0+URZ+0x28c20], R3 ;  /* 0x028c2003000075a7 */ /* 0x001064000800017f */
[----:B-1----:R-:W-:Y:S05]  /*16f50*/  @!P0 NANOSLEEP.SYNCS 0x989680 ;  /* 0x009896800000895d */ /* 0x002fea0003900000 */
[----:B------:R-:W1:Y:S02]  /*16f60*/  @!P0 SYNCS.PHASECHK.TRANS64 P0, [R0+URZ+0x28c20], R3 ;  /* 0x028c2003000085a7 */ /* 0x000e64000800007f */
[----:B-1----:R-:W-:Y:S05]  /*16f70*/  @!P0 BRA `(.L_x_1941) ;  /* 0xfffffffc00f08947 */ /* 0x002fea000383ffff */
[----:B------:R-:W-:Y:S05]  /*16f80*/  BRA `(.L_x_1980) ;  /* 0xffffffec00e47947 */ /* 0x000fea000383ffff */
.L_x_1942:
        /* <DEDUP_REMOVED lines=11> */
.L_x_1982:
[----:B------:R-:W-:Y:S05]  /*17040*/  BSYNC B0 ;  /* 0x0000000000007941 */ /* 0x000fea0003800000 */
.L_x_1981:
[----:B------:R-:W-:Y:S05]  /*17050*/  BRA `(.L_x_1983) ;  /* 0xffffffec00cc7947 */ /* 0x000fea000383ffff */
.L_x_1945:
[----:B------:R-:W-:Y:S01]  /*17060*/  BSSY B1, `(.L_x_1984) ;  /* 0x0000006000017945 */ /* 0x000fe20003800000 */
[----:B------:R-:W-:-:S07]  /*17070*/  IMAD.MOV.U32 R15, RZ, RZ, -0x1 ;  /* 0xffffffffff0f7424 */ /* 0x000fce00078e00ff */
[----:B01----:R-:W-:Y:S05]  /*17080*/  WARPSYNC.COLLECTIVE R15, `(.L_x_1985) ;  /* 0x000000000f0c7348 */ /* 0x003fea0003c00000 */
[----:B------:R-:W-:Y:S02]  /*17090*/  ELECT P6, UR62, PT ;  /* 0x00000000003e782f */ /* 0x000fe400038c0000 */
[----:B------:R-:W-:Y:S01]  /*170a0*/  MOV R14, UR62 ;  /* 0x0000003e000e7c02 */ /* 0x000fe20008000f00 */
[----:B01----:R-:W-:Y:S10]  /*170b0*/  ENDCOLLECTIVE ;  /* 0x000000000000791b */ /* 0x003ff40003800000 */
.L_x_1985:
[----:B------:R-:W-:Y:S05]  /*170c0*/  BSYNC B1 ;  /* 0x0000000000017941 */ /* 0x000fea0003800000 */
.L_x_1984:
[----:B------:R-:W-:Y:S05]  /*170d0*/  BRA `(.L_x_1986) ;  /* 0xffffffec00c47947 */ /* 0x000fea000383ffff */
.L_x_1947:
[----:B0-----:R0:W1:Y:S02]  /*170e0*/  SYNCS.PHASECHK.TRANS64.TRYWAIT P0, [R6+URZ], R5 ;  /* 0x00000005060075a7 */ /* 0x001064000800017f */
[----:B-1----:R-:W-:Y:S05]  /*170f0*/  @!P0 NANOSLEEP.SYNCS 0x989680 ;  /* 0x009896800000895d */ /* 0x002fea0003900000 */
[----:B------:R-:W1:Y:S02]  /*17100*/  @!P0 SYNCS.PHASECHK.TRANS64 P0, [R6+URZ], R5 ;  /* 0x00000005060085a7 */ /* 0x000e64000800007f */
[----:B-1----:R-:W-:Y:S05]  /*17110*/  @!P0 BRA `(.L_x_1947) ;  /* 0xfffffffc00f08947 */ /* 0x002fea000383ffff */
[----:B------:R-:W-:Y:S05]  /*17120*/  BRA `(.L_x_1987) ;  /* 0xffffffec00fc7947 */ /* 0x000fea000383ffff */
.L_x_1948:
[----:B-1----:R1:W2:Y:S02]  /*17130*/  SYNCS.PHASECHK.TRANS64.TRYWAIT P0, [R3+URZ], R2 ;  /* 0x00000002030075a7 */ /* 0x0022a4000800017f */
[----:B--2---:R-:W-:Y:S05]  /*17140*/  @!P0 NANOSLEEP.SYNCS 0x989680 ;  /* 0x009896800000895d */ /* 0x004fea0003900000 */
[----:B------:R-:W2:Y:S02]  /*17150*/  @!P0 SYNCS.PHASECHK.TRANS64 P0, [R3+URZ], R2 ;  /* 0x00000002030085a7 */ /* 0x000ea4000800007f */
[----:B--2---:R-:W-:Y:S05]  /*17160*/  @!P0 BRA `(.L_x_1948) ;  /* 0xfffffffc00f08947 */ /* 0x004fea000383ffff */
[----:B------:R-:W-:Y:S05]  /*17170*/  BRA `(.L_x_1988) ;  /* 0xffffffec00f07947 */ /* 0x000fea000383ffff */
.L_x_1950:
[----:B-1----:R1:W2:Y:S02]  /*17180*/  SYNCS.PHASECHK.TRANS64.TRYWAIT P0, [R18+URZ], R5 ;  /* 0x00000005120075a7 */ /* 0x0022a4000800017f */
[----:B--2---:R-:W-:Y:S05]  /*17190*/  @!P0 NANOSLEEP.SYNCS 0x989680 ;  /* 0x009896800000895d */ /* 0x004fea0003900000 */
[----:B------:R-:W2:Y:S02]  /*171a0*/  @!P0 SYNCS.PHASECHK.TRANS64 P0, [R18+URZ], R5 ;  /* 0x00000005120085a7 */ /* 0x000ea4000800007f */
[----:B--2---:R-:W-:Y:S05]  /*171b0*/  @!P0 BRA `(.L_x_1950) ;  /* 0xfffffffc00f08947 */ /* 0x004fea000383ffff */
[----:B------:R-:W-:Y:S05]  /*171c0*/  BRA `(.L_x_1989) ;  /* 0xffffffec00f47947 */ /* 0x000fea000383ffff */
.L_x_1990:
        /* <DEDUP_REMOVED lines=11> */
.L_x_6025:


//--------------------- .text._ZN7cutlass13device_kernelIN5flash11enable_sm90INS1_16FlashAttnFwdSm90INS1_25CollectiveMainloopFwdSm90ILi2EN4cute5tupleIJNS5_1CILi1EEES8_S8_EEENS6_IJNS7_ILi64EEESA_SA_EEELi512ENS_6half_tEfNS_4arch4Sm90ELb0ELb1ELb1ELb0ELb0ELb0ELb1ELb0ELb0ELb1ELb0ELb0EEENS1_21CollectiveEpilogueFwdINS6_IJSA_NS7_ILi512EEESA_EEES9_SC_SE_Li256ELb0ELb1ELb0ELb0EEENS1_30DynamicPersistentTileSchedulerILi256ELi128ELb0ELb1ELb1EEEEEEEEEvNT_6ParamsE --------------------------
	.section	.text._ZN7cutlass13device_kernelIN5flash11enable_sm90INS1_16FlashAttnFwdSm90INS1_25CollectiveMainloopFwdSm90ILi2EN4cute5tupleIJNS5_1CILi1EEES8_S8_EEENS6_IJNS7_ILi64EEESA_SA_EEELi512ENS_6half_tEfNS_4arch4Sm90ELb0ELb1ELb1ELb0ELb0ELb0ELb1ELb0ELb0ELb1ELb0ELb0EEENS1_21CollectiveEpilogueFwdINS6_IJSA_NS7_ILi512EEESA_EEES9_SC_SE_Li256ELb0ELb1ELb0ELb0EEENS1_30DynamicPersistentTileSchedulerILi256ELi128ELb0ELb1ELb1EEEEEEEEEvNT_6ParamsE,"ax",@progbits
	.align	128
.text._ZN7cutlass13device_kernelIN5flash11enable_sm90INS1_16FlashAttnFwdSm90INS1_25CollectiveMainloopFwdSm90ILi2EN4cute5tupleIJNS5_1CILi1EEES8_S8_EEENS6_IJNS7_ILi64EEESA_SA_EEELi512ENS_6half_tEfNS_4arch4Sm90ELb0ELb1ELb1ELb0ELb0ELb0ELb1ELb0ELb0ELb1ELb0ELb0EEENS1_21CollectiveEpilogueFwdINS6_IJSA_NS7_ILi512EEESA_EEES9_SC_SE_Li256ELb0ELb1ELb0ELb0EEENS1_30DynamicPersistentTileSchedulerILi256ELi128ELb0ELb1ELb1EEEEEEEEEvNT_6ParamsE:
        .type           _ZN7cutlass13device_kernelIN5flash11enable_sm90INS1_16FlashAttnFwdSm90INS1_25CollectiveMainloopFwdSm90ILi2EN4cute5tupleIJNS5_1CILi1EEES8_S8_EEENS6_IJNS7_ILi64EEESA_SA_EEELi512ENS_6half_tEfNS_4arch4Sm90ELb0ELb1ELb1ELb0ELb0ELb0ELb1ELb0ELb0ELb1ELb0ELb0EEENS1_21CollectiveEpilogueFwdINS6_IJSA_NS7_ILi512EEESA_EEES9_SC_SE_Li256ELb0ELb1ELb0ELb0EEENS1_30DynamicPersistentTileSchedulerILi256ELi128ELb0ELb1ELb1EEEEEEEEEvNT_6ParamsE,@function
        .size           _ZN7cutlass13device_kernelIN5flash11enable_sm90INS1_16FlashAttnFwdSm90INS1_25CollectiveMainloopFwdSm90ILi2EN4cute5tupleIJNS5_1CILi1EEES8_S8_EEENS6_IJNS7_ILi64EEESA_SA_EEELi512ENS_6half_tEfNS_4arch4Sm90ELb0ELb1ELb1ELb0ELb0ELb0ELb1ELb0ELb0ELb1ELb0ELb0EEENS1_21CollectiveEpilogueFwdINS6_IJSA_NS7_ILi512EEESA_EEES9_SC_SE_Li256ELb0ELb1ELb0ELb0EEENS1_30DynamicPersistentTileSchedulerILi256ELi128ELb0ELb1ELb1EEEEEEEEEvNT_6ParamsE,(.L_x_6026 - _ZN7cutlass13device_kernelIN5flash11enable_sm90INS1_16FlashAttnFwdSm90INS1_25CollectiveMainloopFwdSm90ILi2EN4cute5tupleIJNS5_1CILi1EEES8_S8_EEENS6_IJNS7_ILi64EEESA_SA_EEELi512ENS_6half_tEfNS_4arch4Sm90ELb0ELb1ELb1ELb0ELb0ELb0ELb1ELb0ELb0ELb1ELb0ELb0EEENS1_21CollectiveEpilogueFwdINS6_IJSA_NS7_ILi512EEESA_EEES9_SC_SE_Li256ELb0ELb1ELb0ELb0EEENS1_30DynamicPersistentTileSchedulerILi256ELi128ELb0ELb1ELb1EEEEEEEEEvNT_6ParamsE)
        .other          _ZN7cutlass13device_kernelIN5flash11enable_sm90INS1_16FlashAttnFwdSm90INS1_25CollectiveMainloopFwdSm90ILi2EN4cute5tupleIJNS5_1CILi1EEES8_S8_EEENS6_IJNS7_ILi64EEESA_SA_EEELi512ENS_6half_tEfNS_4arch4Sm90ELb0ELb1ELb1ELb0ELb0ELb0ELb1ELb0ELb0ELb1ELb0ELb0EEENS1_21CollectiveEpilogueFwdINS6_IJSA_NS7_ILi512EEESA_EEES9_SC_SE_Li256ELb0ELb1ELb0ELb0EEENS1_30DynamicPersistentTileSchedulerILi256ELi128ELb0ELb1ELb1EEEEEEEEEvNT_6ParamsE,@"STO_CUDA_ENTRY STV_DEFAULT"
_ZN7cutlass13device_kernelIN5flash11enable_sm90INS1_16FlashAttnFwdSm90INS1_25CollectiveMainloopFwdSm90ILi2EN4cute5tupleIJNS5_1CILi1EEES8_S8_EEENS6_IJNS7_ILi64EEESA_SA_EEELi512ENS_6half_tEfNS_4arch4Sm90ELb0ELb1ELb1ELb0ELb0ELb0ELb1ELb0ELb0ELb1ELb0ELb0EEENS1_21CollectiveEpilogueFwdINS6_IJSA_NS7_ILi512EEESA_EEES9_SC_SE_Li256ELb0ELb1ELb0ELb0EEENS1_30DynamicPersistentTileSchedulerILi256ELi128ELb0ELb1ELb1EEEEEEEEEvNT_6ParamsE:
[----:B------:R-:W0:Y:S02]  /*0000*/  LDC R1, c[0x0][0x28] ;  /* 0x00000a00ff017b82 */ /* 0x000e240000000800 */
[----:B0-----:R-:W-:Y:S01]  /*0010*/  VIADD R1, R1, 0xfffffb70 ;  /* 0xfffffb7001017836 */ /* 0x001fe20000000000 */
[----:B------:R-:W0:Y:S01]  /*0020*/  S2R R4, SR_TID.X ;  /* 0x0000000000047919 */ /* 0x000e220000002100 */
[----:B------:R-:W-:Y:S01]  /*0030*/  ELECT P0, URZ, PT ;  /* 0x00000000003f782f */ /* 0x000fe20003800000 */
[----:B------:R-:W-:Y:S01]  /*0040*/  BSSY B0, `(.L_x_1991) ;  /* 0x0000011000007945 */ /* 0x000fe20003800000 */
[----:B------:R-:W-:Y:S01]  /*0050*/  ULDC UR4, c[0x0][0x20] ;  /* 0x0000080000047ab9 */ /* 0x000fe20000000800 */
[----:B0-----:R-:W-:-:S05]  /*0060*/  SHF.R.U32.HI R0, RZ, 0x5, R4 ;  /* 0x00000005ff007819 */ /* 0x001fca0000011604 */
[----:B------:R-:W0:Y:S02]  /*0070*/  SHFL.IDX PT, R2, R0, RZ, 0x1f ;  /* 0x00001fff00027589 */ /* 0x000e2400000e0000 */
[----:B0-----:R-:W-:Y:S02]  /*0080*/  ISETP.EQ.AND P0, PT, R2, RZ, P0 ;  /* 0x000000ff0200720c */ /* 0x001fe40000702270 */
[----:B------:R-:W-:Y:S01]  /*0090*/  IADD3 R2, P1, R1, UR4, RZ ;  /* 0x0000000401027c10 */ /* 0x000fe2000ff3e0ff */
[----:B------:R-:W-:-:S04]  /*00a0*/  ULDC UR4, c[0x0][0x24] ;  /* 0x0000090000047ab9 */ /* 0x000fc80000000800 */
[----:B------:R-:W-:-:S06]  /*00b0*/  IMAD.X R16, RZ, RZ, UR4, P1 ;  /* 0x00000004ff107e24 */ /* 0x000fcc00088e06ff */
        /* <DEDUP_REMOVED lines=9> */
.L_x_1992:
[----:B------:R-:W-:Y:S05]  /*0150*/  BSYNC B0 ;  /* 0x0000000000007941 */ /* 0x000fea0003800000 */
.L_x_1991:
[----:B------:R-:W-:Y:S01]  /*0160*/  VOTEU.ANY UP0, P0 ;  /* 0x00000000003f7886 */ /* 0x000fe20000000100 */
[----:B------:R-:W0:Y:S01]  /*0170*/  SHFL.IDX PT, R3, R0, RZ, 0x1f ;  /* 0x00001fff00037589 */ /* 0x000e2200000e0000 */
[----:B------:R-:W-:Y:S01]  /*0180*/  UMOV UR4, 0x80 ;  /* 0x0000008000047882 */ /* 0x000fe20000000000 */
[----:B------:R-:W-:Y:S01]  /*0190*/  UMOV UR7, 0x100 ;  /* 0x0000010000077882 */ /* 0x000fe20000000000 */
[----:B------:R-:W-:Y:S01]  /*01a0*/  SHF.R.U32.HI R4, RZ, 0x7, R4 ;  /* 0x00000007ff047819 */ /* 0x000fe20000011604 */
[----:B------:R-:W1:Y:S01]  /*01b0*/  @UP0 S2UR UR8, SR_CgaCtaId ;  /* 0x00000000000809c3 */ /* 0x000e620000008800 */
[----:B------:R-:W-:Y:S01]  /*01c0*/  @UP0 UMOV UR6, 0x400 ;  /* 0x0000040000060882 */ /* 0x000fe20000000000 */
[----:B------:R-:W-:-:S04]  /*01d0*/  @UP0 UIADD3 UR4, -UR4, 0x100000, URZ ;  /* 0x0010000004040890 */ /* 0x000fc8000fffe13f */
[----:B------:R-:W-:Y:S02]  /*01e0*/  @UP0 USHF.L.U32 UR5, UR4, 0xb, URZ ;  /* 0x0000000b04050899 */ /* 0x000fe4000800063f */
[----:B------:R-:W-:Y:S01]  /*01f0*/  @UP0 USHF.L.U32 UR4, UR4, 0x1, URZ ;  /* 0x0000000104040899 */ /* 0x000fe2000800063f */
[----:B------:R-:W-:Y:S01]  /*0200*/  VOTEU.ANY UP1, P0 ;  /* 0x00000000003f7886 */ /* 0x000fe20000020100 */
[----:B------:R-:W-:Y:S01]  /*0210*/  VOTEU.ANY UP2, P0 ;  /* 0x00000000003f7886 */ /* 0x000fe20000040100 */
[----:B------:R-:W2:Y:S01]  /*0220*/  SHFL.IDX PT, R4, R4, RZ, 0x1f ;  /* 0x00001fff04047589 */ /* 0x000ea200000e0000 */
[----:B0-----:R-:W-:Y:S01]  /*0230*/  ISETP.NE.AND P1, PT, R3, RZ, PT ;  /* 0x000000ff0300720c */ /* 0x001fe20003f25270 */
[----:B-1----:R-:W-:Y:S02]  /*0240*/  @UP0 ULEA UR8, UR8, UR6, 0x18 ;  /* 0x0000000608080291 */ /* 0x002fe4000f8ec03f */
[----:B------:R-:W-:-:S04]  /*0250*/  @UP0 UIADD3 UR6, -UR7, 0x100000, URZ ;  /* 0x0010000007060890 */ /* 0x000fc8000fffe13f */
[----:B------:R-:W-:Y:S02]  /*0260*/  @UP0 USHF.L.U32 UR7, UR6, 0xb, URZ ;  /* 0x0000000b06070899 */ /* 0x000fe4000800063f */
[----:B------:R-:W-:Y:S01]  /*0270*/  @UP0 USHF.L.U32 UR6, UR6, 0x1, URZ ;  /* 0x0000000106060899 */ /* 0x000fe2000800063f */
[----:B------:R-:W-:Y:S01]  /*0280*/  VOTEU.ANY UP0, P0 ;  /* 0x00000000003f7886 */ /* 0x000fe20000000100 */
[----:B------:R-:W0:Y:S04]  /*0290*/  FENCE.VIEW.ASYNC.S ;  /* 0x00000000000073c6 */ /* 0x000e280000000000 */
[----:B0-----:R0:W1:Y:S01]  /*02a0*/  @UP0 SYNCS.EXCH.64 URZ, [UR8+0x38800], UR4 ;  /* 0x03880004083f05b2 */ /* 0x0010620008000100 */
[----:B------:R0:W3:Y:S05]  /*02b0*/  @UP1 SYNCS.EXCH.64 URZ, [UR8+0x38810], UR4 ;  /* 0x03881004083f15b2 */ /* 0x0000ea0008000100 */
[----:B------:R0:W4:Y:S01]  /*02c0*/  @UP2 SYNCS.EXCH.64 URZ, [UR8+0x38820], UR6 ;  /* 0x03882006083f25b2 */ /* 0x0001220008000100 */
[----:B--2---:R-:W-:Y:S05]  /*02d0*/  @P1 BRA `(.L_x_1993) ;  /* 0x0000000000381947 */ /* 0x004fea0003800000 */
        /* <DEDUP_REMOVED lines=13> */
[----:B--2---:R-:W-:Y:S01]  /*03b0*/  NOP ;  /* 0x0000000000007918 */ /* 0x004fe20000000000 */
.L_x_1993:
[----:B------:R-:W2:Y:S01]  /*03c0*/  SHFL.IDX PT, R3, R0, RZ, 0x1f ;  /* 0x00001fff00037589 */ /* 0x000ea200000e0000 */
[----:B------:R-:W-:Y:S01]  /*03d0*/  NOP ;  /* 0x0000000000007918 */ /* 0x000fe20000000000 */
[----:B--2---:R-:W-:-:S13]  /*03e0*/  ISETP.NE.AND P0, PT, R3, RZ, PT ;  /* 0x000000ff0300720c */ /* 0x004fda0003f05270 */
        /* <DEDUP_REMOVED lines=18> */
[----:B--2---:R-:W-:Y:S01]  /*0510*/  NOP ;  /* 0x0000000000007918 */ /* 0x004fe20000000000 */
.L_x_1994:
[----:B------:R-:W2:Y:S01]  /*0520*/  SHFL.IDX PT, R3, R0, RZ, 0x1f ;  /* 0x00001fff00037589 */ /* 0x000ea200000e0000 */
[----:B------:R-:W-:Y:S01]  /*0530*/  NOP ;  /* 0x0000000000007918 */ /* 0x000fe20000000000 */
[----:B--2---:R-:W-:-:S13]  /*0540*/  ISETP.NE.AND P0, PT, R3, RZ, PT ;  /* 0x000000ff0300720c */ /* 0x004fda0003f05270 */
        /* <DEDUP_REMOVED lines=15> */
.L_x_1995:
        /* <DEDUP_REMOVED lines=22> */
.L_x_1996:
[----:B------:R-:W2:Y:S01]  /*07a0*/  SHFL.IDX PT, R3, R0, RZ, 0x1f ;  /* 0x00001fff00037589 */ /* 0x000ea200000e0000 */
[----:B------:R-:W-:Y:S01]  /*07b0*/  R2UR UR38, R4 ;  /* 0x00000000042672ca */ /* 0x000fe200000e0000 */
        /* <DEDUP_REMOVED lines=21> */
.L_x_1997:
[----:B------:R-:W-:Y:S01]  /*0910*/  UISETP.NE.AND UP0, UPT, UR38, URZ, UPT ;  /* 0x0000003f2600728c */ /* 0x000fe2000bf05270 */
[----:B------:R-:W-:Y:S01]  /*0920*/  IADD3 R17, P0, R2, 0x200, RZ ;  /* 0x0000020002117810 */ /* 0x000fe20007f1e0ff */
[----:B------:R-:W-:Y:S01]  /*0930*/  NOP ;  /* 0x0000000000007918 */ /* 0x000fe20000000000 */
[----:B------:R-:W-:Y:S01]  /*0940*/  ULDC.64 UR46, c[0x0][0x208] ;  /* 0x00008200002e7ab9 */ /* 0x000fe20000000a00 */
[----:B0-----:R-:W-:Y:S01]  /*0950*/  UP2UR UR4, UPR, URZ, 0x1 ;  /* 0x000000013f047883 */ /* 0x001fe20008000000 */
[----:B------:R-:W-:Y:S01]  /*0960*/  IMAD.MOV.U32 R152, RZ, RZ, R2 ;  /* 0x000000ffff987224 */ /* 0x000fe200078e0002 */
[----:B-1-34-:R-:W-:Y:S01]  /*0970*/  BAR.SYNC.DEFER_BLOCKING 0x0 ;  /* 0x0000000000007b1d */ /* 0x01afe20000010000 */
[----:B------:R-:W-:Y:S01]  /*0980*/  PLOP3.LUT P1, PT, PT, PT, UP0, 0x40, 0x0 ;  /* 0x000000000000781c */ /* 0x000fe20003f2e808 */
[--C-:B------:R-:W-:Y:S02]  /*0990*/  IMAD.X R19, RZ, RZ, R16.reuse, P0 ;  /* 0x000000ffff137224 */ /* 0x100fe400000e0610 */
[----:B------:R-:W-:-:S10]  /*09a0*/  IMAD.MOV.U32 R153, RZ, RZ, R16 ;  /* 0x000000ffff997224 */ /* 0x000fd400078e0010 */
[----:B------:R-:W-:Y:S05]  /*09b0*/  @P1 BRA `(.L_x_1998) ;  /* 0x000002d4008c1947 */ /* 0x000fea0003800000 */
.L_x_1999:
[----:B------:R-:W-:-:S08]  /*09c0*/  NOP ;  /* 0x0000000000007918 */ /* 0x000fd00000000000 */
[----:B------:R-:W0:Y:S02]  /*09d0*/  USETMAXREG.TRY_ALLOC.CTAPOOL UP0, 0xf0 ;  /* 0x000000f0000079c8 */ /* 0x000e240008000600 */
[----:B0-----:R-:W-:-:S13]  /*09e0*/  PLOP3.LUT P0, PT, PT, PT, UP0, 0x80, 0x0 ;  /* 0x000000000000781c */ /* 0x001fda0003f0f008 */
[----:B------:R-:W-:Y:S05]  /*09f0*/  @!P0 BRA `(.L_x_1999) ;  /* 0xfffffffc00f08947 */ /* 0x000fea000383ffff */
[----:B------:R-:W0:Y:S01]  /*0a00*/  S2R R3, SR_TID.X ;  /* 0x0000000000037919 */ /* 0x000e220000002100 */
[----:B------:R-:W1:Y:S08]  /*0a10*/  S2UR UR5, SR_CTAID.X ;  /* 0x00000000000579c3 */ /* 0x000e700000002500 */
[----:B------:R-:W-:Y:S06]  /*0a20*/  BAR.ARV 0x4, 0x180 ;  /* 0x0106000000007b1d */ /* 0x000fec0000002000 */
[----:B------:R-:W-:-:S02]  /*0a30*/  IADD3 R224, P1, R2, 0x1e8, RZ ;  /* 0x000001e802e07810 */ /* 0x000fc40007f3e0ff */
[----:B------:R-:W-:Y:S01]  /*0a40*/  IADD3 R227, P2, R2, 0x1f4, RZ ;  /* 0x000001f402e37810 */ /* 0x000fe20007f5e0ff */
[----:B------:R2:W-:Y:S02]  /*0a50*/  STL.64 [R1+0x1e8], RZ ;  /* 0x0001e8ff01007387 */ /* 0x0005e40000100a00 */
[--C-:B------:R-:W-:Y:S02]  /*0a60*/  IMAD.X R225, RZ, RZ, R16.reuse, P1 ;  /* 0x000000ffffe17224 */ /* 0x100fe400008e0610 */
[----:B------:R2:W-:Y:S01]  /*0a70*/  STL [R1+0x1f0], RZ ;  /* 0x0001f0ff01007387 */ /* 0x0005e20000100800 */
[----:B------:R-:W-:-:S03]  /*0a80*/  IMAD.X R226, RZ, RZ, R16, P2 ;  /* 0x000000ffffe27224 */ /* 0x000fc600010e0610 */
[----:B------:R2:W-:Y:S01]  /*0a90*/  STL [R1+0x1f4], RZ ;  /* 0x0001f4ff01007387 */ /* 0x0005e20000100800 */
[----:B0-----:R-:W-:-:S04]  /*0aa0*/  LOP3.LUT R0, R3, 0xffffff80, RZ, 0xc0, !PT ;  /* 0xffffff8003007812 */ /* 0x001fc800078ec0ff */
[----:B------:R-:W-:Y:S02]  /*0ab0*/  ISETP.NE.AND P0, PT, R0, 0x80, PT ;  /* 0x000000800000780c */ /* 0x000fe40003f05270 */
[----:B------:R-:W1:Y:S11]  /*0ac0*/  LDC R0, c[0x0][0xd38] ;  /* 0x00034e00ff007b82 */ /* 0x000e760000000800 */
[----:B------:R-:W-:Y:S06]  /*0ad0*/  @!P0 BAR.ARV 0x8, 0x100 ;  /* 0x0204000000008b1d */ /* 0x000fec0000002000 */
[----:B------:R-:W-:-:S13]  /*0ae0*/  ISETP.GE.U32.AND P0, PT, R3, 0x100, PT ;  /* 0x000001000300780c */ /* 0x000fda0003f06070 */
[----:B------:R-:W-:Y:S06]  /*0af0*/  @P0 BAR.ARV 0xf, 0x100 ;  /* 0x03c4000000000b1d */ /* 0x000fec0000002000 */
[----:B-1----:R-:W-:-:S13]  /*0b00*/  ISETP.LE.AND P0, PT, R0, UR5, PT ;  /* 0x0000000500007c0c */ /* 0x002fda000bf03270 */
[----:B--2---:R-:W-:Y:S05]  /*0b10*/  @P0 EXIT ;  /* 0x000000000000094d */ /* 0x004fea0003800000 */
[----:B------:R-:W-:Y:S01]  /*0b20*/  VIADD R3, R3, 0xffffff80 ;  /* 0xffffff8003037836 */ /* 0x000fe20000000000 */
[----:B------:R-:W0:Y:S01]  /*0b30*/  S2UR UR6, SR_CgaCtaId ;  /* 0x00000000000679c3 */ /* 0x000e220000008800 */
[----:B------:R-:W-:-:S03]  /*0b40*/  UMOV UR39, 0x400 ;  /* 0x0000040000277882 */ /* 0x000fc60000000000 */
[----:B------:R-:W-:-:S04]  /*0b50*/  SHF.R.S32.HI R0, RZ, 0x1f, R3 ;  /* 0x0000001fff007819 */ /* 0x000fc80000011403 */
[CC--:B------:R-:W-:Y:S01]  /*0b60*/  LEA.HI R4, R0.reuse, R3.reuse, RZ, 0x4 ;  /* 0x0000000300047211 */ /* 0x0c0fe200078f20ff */
[----:B------:R-:W1:Y:S01]  /*0b70*/  S2UR UR4, SR_SWINHI ;  /* 0x00000000000479c3 */ /* 0x000e620000002f00 */
[----:B------:R-:W-:Y:S02]  /*0b80*/  LEA.HI R8, R0, R3, RZ, 0x7 ;  /* 0x0000000300087211 */ /* 0x000fe400078f38ff */
[----:B------:R-:W-:Y:S02]  /*0b90*/  SHF.R.S32.HI R7, RZ, 0x4, R4 ;  /* 0x00000004ff077819 */ /* 0x000fe40000011404 */
[C---:B------:R-:W-:Y:S02]  /*0ba0*/  LOP3.LUT R230, R4.reuse, 0xfffffff0, RZ, 0xc0, !PT ;  /* 0xfffffff004e67812 */ /* 0x040fe400078ec0ff */
[----:B------:R-:W-:Y:S02]  /*0bb0*/  LEA.HI R5, R4, R7, RZ, 0x1 ;  /* 0x0000000704057211 */ /* 0x000fe400078f08ff */
[----:B------:R-:W-:Y:S01]  /*0bc0*/  LEA.HI R4, R0, R3, RZ, 0x2 ;  /* 0x0000000300047211 */ /* 0x000fe200078f10ff */
[----:B------:R-:W-:Y:S01]  /*0bd0*/  IMAD.IADD R230, R3, 0x1, -R230 ;  /* 0x0000000103e67824 */ /* 0x000fe200078e0ae6 */
[----:B------:R-:W-:-:S02]  /*0be0*/  LOP3.LUT R6, R5, 0x1ffffffe, RZ, 0xc0, !PT ;  /* 0x1ffffffe05067812 */ /* 0x000fc400078ec0ff */
[CC--:B------:R-:W-:Y:S02]  /*0bf0*/  LEA.HI R5, R0.reuse, R3.reuse, RZ, 0x5 ;  /* 0x0000000300057211 */ /* 0x0c0fe400078f28ff */
[----:B------:R-:W-:Y:S01]  /*0c00*/  LEA.HI R0, R0, R3, RZ, 0x3 ;  /* 0x0000000300007211 */ /* 0x000fe200078f18ff */
[----:B0-----:R-:W-:Y:S01]  /*0c10*/  ULEA UR39, UR6, UR39, 0x18 ;  /* 0x0000002706277291 */ /* 0x001fe2000f8ec03f */
[----:B------:R-:W-:Y:S01]  /*0c20*/  LOP3.LUT R12, R4, 0xfffffffc, RZ, 0xc0, !PT ;  /* 0xfffffffc040c7812 */ /* 0x000fe200078ec0ff */
[----:B------:R-:W-:Y:S01]  /*0c30*/  IMAD.IADD R6, R7, 0x1, -R6 ;  /* 0x0000000107067824 */ /* 0x000fe200078e0a06 */
[----:B------:R-:W-:Y:S02]  /*0c40*/  LOP3.LUT R194, R0, 0xfffffff8, RZ, 0xc0, !PT ;  /* 0xfffffff800c27812 */ /* 0x000fe400078ec0ff */
[----:B------:R-:W-:Y:S01]  /*0c50*/  SHF.R.S32.HI R184, RZ, 0x3, R0 ;  /* 0x00000003ffb87819 */ /* 0x000fe20000011400 */
[C---:B------:R-:W-:Y:S01]  /*0c60*/  IMAD.IADD R12, R3.reuse, 0x1, -R12 ;  /* 0x00000001030c7824 */ /* 0x040fe200078e0a0c */
[--C-:B------:R-:W-:Y:S01]  /*0c70*/  SHF.R.S32.HI R229, RZ, 0x5, R5.reuse ;  /* 0x00000005ffe57819 */ /* 0x100fe20000011405 */
[C---:B------:R-:W-:Y:S01]  /*0c80*/  IMAD.IADD R194, R3.reuse, 0x1, -R194 ;  /* 0x0000000103c27824 */ /* 0x040fe200078e0ac2 */
[----:B------:R-:W-:Y:S01]  /*0c90*/  SHF.R.S32.HI R10, RZ, 0x1f, R5 ;  /* 0x0000001fff0a7819 */ /* 0x000fe20000011405 */
[----:B------:R-:W-:Y:S01]  /*0ca0*/  UMOV UR36, UR39 ;  /* 0x0000002700247c82 */ /* 0x000fe20008000000 */
[----:B-1----:R-:W-:Y:S01]  /*0cb0*/  UMOV UR37, UR4 ;  /* 0x0000000400257c82 */ /* 0x002fe20008000000 */
[----:B------:R-:W-:Y:S01]  /*0cc0*/  LOP3.LUT R4, R8, 0xffffff80, RZ, 0xc0, !PT ;  /* 0xffffff8008047812 */ /* 0x000fe200078ec0ff */
[----:B------:R-:W-:Y:S01]  /*0cd0*/  IMAD.SHL.U32 R160, R194, 0x8, RZ ;  /* 0x00000008c2a07824 */ /* 0x000fe200078e00ff */
[----:B------:R-:W-:Y:S01]  /*0ce0*/  LEA.HI R10, R10, R229, RZ, 0x2 ;  /* 0x000000e50a0a7211 */ /* 0x000fe200078f10ff */
[----:B------:R-:W-:Y:S01]  /*0cf0*/  IMAD.U32 R22, RZ, RZ, UR36 ;  /* 0x00000024ff167e24 */ /* 0x000fe2000f8e00ff */
[----:B------:R-:W-:Y:S01]  /*0d00*/  SHF.R.S32.HI R193, RZ, 0x7, R8 ;  /* 0x00000007ffc17819 */ /* 0x000fe20000011408 */
[----:B------:R-:W-:Y:S01]  /*0d10*/  IMAD.U32 R23, RZ, RZ, UR37 ;  /* 0x00000025ff177e24 */ /* 0x000fe2000f8e00ff */
[----:B------:R-:W-:Y:S01]  /*0d20*/  LOP3.LUT R10, R10, 0x3ffffc, RZ, 0xc0, !PT ;  /* 0x003ffffc0a0a7812 */ /* 0x000fe200078ec0ff */
[----:B------:R-:W-:Y:S01]  /*0d30*/  IMAD R157, R184, 0x40, R160 ;  /* 0x00000040b89d7824 */ /* 0x000fe200078e02a0 */
[----:B------:R-:W-:Y:S01]  /*0d40*/  LEA.HI R8, R8, R193, RZ, 0x1 ;  /* 0x000000c108087211 */ /* 0x000fe200078f08ff */
[----:B------:R-:W-:Y:S01]  /*0d50*/  IMAD.IADD R4, R3, 0x1, -R4 ;  /* 0x0000000103047824 */ /* 0x000fe200078e0a04 */
[----:B------:R-:W-:Y:S01]  /*0d60*/  SHF.R.S32.HI R192, RZ, 0x1f, R160 ;  /* 0x0000001fffc07819 */ /* 0x000fe200000114a0 */
[----:B------:R-:W-:Y:S01]  /*0d70*/  IMAD.WIDE R156, R157, 0x2, R22 ;  /* 0x000000029d9c7825 */ /* 0x000fe200078e0216 */
[----:B------:R-:W-:Y:S01]  /*0d80*/  LOP3.LUT R8, R8, 0xfffffe, RZ, 0xc0, !PT ;  /* 0x00fffffe08087812 */ /* 0x000fe200078ec0ff */
[----:B------:R-:W-:Y:S01]  /*0d90*/  UMOV UR4, UR5 ;  /* 0x0000000500047c82 */ /* 0x000fe20008000000 */
[----:B------:R-:W-:Y:S01]  /*0da0*/  SHF.R.S32.HI R7, RZ, 0x1f, R4 ;  /* 0x0000001fff077819 */ /* 0x000fe20000011404 */
[----:B------:R-:W-:Y:S01]  /*0db0*/  IMAD R5, R193, 0x100, R230 ;  /* 0x00000100c1057824 */ /* 0x000fe200078e02e6 */
[----:B------:R-:W-:Y:S01]  /*0dc0*/  IADD3 R223, P6, R156, 0x8000, RZ ;  /* 0x000080009cdf7810 */ /* 0x000fe20007fde0ff */
[----:B------:R-:W-:Y:S01]  /*0dd0*/  IMAD.IADD R10, R229, 0x1, -R10 ;  /* 0x00000001e50a7824 */ /* 0x000fe200078e0a0a */
[----:B------:R-:W-:Y:S01]  /*0de0*/  LEA.HI R0, R7, R4, RZ, 0x2 ;  /* 0x0000000407007211 */ /* 0x000fe200078f10ff */
[----:B------:R-:W-:Y:S01]  /*0df0*/  IMAD.SHL.U32 R232, R6, 0x8, RZ ;  /* 0x0000000806e87824 */ /* 0x000fe200078e00ff */
[----:B------:R-:W-:Y:S01]  /*0e00*/  LOP3.LUT R222, R223, 0x380, RZ, 0xc0, !PT ;  /* 0x00000380dfde7812 */ /* 0x000fe200078ec0ff */
[----:B------:R-:W-:Y:S01]  /*0e10*/  IMAD R13, R10, 0x10, R5 ;  /* 0x000000100a0d7824 */ /* 0x000fe200078e0205 */
[----:B------:R-:W-:Y:S01]  /*0e20*/  SHF.R.S32.HI R9, RZ, 0x2, R0 ;  /* 0x00000002ff097819 */ /* 0x000fe20000011400 */
[----:B------:R-:W-:Y:S01]  /*0e30*/  IMAD.IADD R8, R193, 0x1, -R8 ;  /* 0x00000001c1087824 */ /* 0x000fe200078e0a08 */
[----:B------:R-:W-:Y:S01]  /*0e40*/  SHF.R.S32.HI R10, RZ, 0x1f, R0 ;  /* 0x0000001fff0a7819 */ /* 0x000fe20000011400 */
[----:B------:R-:W-:Y:S01]  /*0e50*/  VIADD R164, R160, 0x40 ;  /* 0x00000040a0a47836 */ /* 0x000fe20000000000 */
[----:B------:R-:W-:Y:S01]  /*0e60*/  SHF.R.U64 R222, R222, 0x3, RZ ;  /* 0x00000003dede7819 */ /* 0x000fe200000012ff */
[----:B------:R-:W-:Y:S01]  /*0e70*/  VIADD R165, R160, 0x80 ;  /* 0x00000080a0a57836 */ /* 0x000fe20000000000 */
[----:B------:R-:W-:Y:S01]  /*0e80*/  LEA.HI R10, R10, R9, RZ, 0x3 ;  /* 0x000000090a0a7211 */ /* 0x000fe200078f18ff */
[----:B------:R-:W-:Y:S01]  /*0e90*/  VIADD R163, R160, 0xc0 ;  /* 0x000000c0a0a37836 */ /* 0x000fe20000000000 */
[----:B------:R-:W-:Y:S01]  /*0ea0*/  LOP3.LUT R222, R222, R223, RZ, 0x3c, !PT ;  /* 0x000000dfdede7212 */ /* 0x000fe200078e3cff */
[----:B------:R-:W-:Y:S01]  /*0eb0*/  IMAD.X R223, RZ, RZ, R157, P6 ;  /* 0x000000ffffdf7224 */ /* 0x000fe200030e069d */
[----:B------:R-:W-:Y:S01]  /*0ec0*/  LEA.HI R5, R12, R12, RZ, 0x1 ;  /* 0x0000000c0c057211 */ /* 0x000fe200078f08ff */
[----:B------:R-:W-:Y:S01]  /*0ed0*/  VIADD R162, R160, 0x100 ;  /* 0x00000100a0a27836 */ /* 0x000fe20000000000 */
[----:B------:R-:W-:Y:S01]  /*0ee0*/  LOP3.LUT R11, R0, 0x7ffffffc, RZ, 0xc0, !PT ;  /* 0x7ffffffc000b7812 */ /* 0x000fe200078ec0ff */
[C---:B------:R-:W-:Y:S01]  /*0ef0*/  VIADD R161, R160.reuse, 0x140 ;  /* 0x00000140a0a17836 */ /* 0x040fe20000000000 */
[----:B------:R-:W-:Y:S01]  /*0f00*/  LEA.HI R7, R7, R4, RZ, 0x5 ;  /* 0x0000000407077211 */ /* 0x000fe200078f28ff */
[----:B------:R-:W-:Y:S01]  /*0f10*/  VIADD R167, R160, 0x180 ;  /* 0x00000180a0a77836 */ /* 0x000fe20000000000 */
[----:B------:R-:W-:Y:S01]  /*0f20*/  LOP3.LUT R10, R10, 0xfffffff8, RZ, 0xc0, !PT ;  /* 0xfffffff80a0a7812 */ /* 0x000fe200078ec0ff */
[----:B------:R-:W-:Y:S01]  /*0f30*/  IMAD.IADD R11, R4, 0x1, -R11 ;  /* 0x00000001040b7824 */ /* 0x000fe200078e0a0b */
[----:B------:R-:W-:Y:S01]  /*0f40*/  IADD3 R221, P5, R156, 0x9000, RZ ;  /* 0x000090009cdd7810 */ /* 0x000fe20007fbe0ff */
[----:B------:R-:W-:Y:S01]  /*0f50*/  VIADD R166, R160, 0x1c0 ;  /* 0x000001c0a0a67836 */ /* 0x000fe20000000000 */
[C---:B------:R-:W-:Y:S01]  /*0f60*/  IADD3 R219, P4, R156.reuse, 0xa000, RZ ;  /* 0x0000a0009cdb7810 */ /* 0x040fe20007f9e0ff */
[----:B------:R-:W-:Y:S01]  /*0f70*/  IMAD.IADD R10, R9, 0x1, -R10 ;  /* 0x00000001090a7824 */ /* 0x000fe200078e0a0a */
[----:B------:R-:W-:Y:S01]  /*0f80*/  IADD3 R217, P3, R156, 0xb000, RZ ;  /* 0x0000b0009cd97810 */ /* 0x000fe20007f7e0ff */
[----:B------:R-:W-:Y:S01]  /*0f90*/  IMAD.SHL.U32 R228, R8, 0x100, RZ ;  /* 0x0000010008e47824 */ /* 0x000fe200078e00ff */
[C---:B------:R-:W-:Y:S01]  /*0fa0*/  IADD3 R215, P2, R156.reuse, 0xc000, RZ ;  /* 0x0000c0009cd77810 */ /* 0x040fe20007f5e0ff */
[----:B------:R-:W-:Y:S01]  /*0fb0*/  IMAD.SHL.U32 R231, R11, 0x2, RZ ;  /* 0x000000020be77824 */ /* 0x000fe200078e00ff */
[----:B------:R-:W-:-:S02]  /*0fc0*/  IADD3 R213, P1, R156, 0xd000, RZ ;  /* 0x0000d0009cd57810 */ /* 0x000fc40007f3e0ff */
[C---:B------:R-:W-:Y:S01]  /*0fd0*/  IADD3 R199, P0, R156.reuse, 0xe000, RZ ;  /* 0x0000e0009cc77810 */ /* 0x040fe20007f1e0ff */
[----:B------:R-:W-:Y:S01]  /*0fe0*/  IMAD.IADD R159, R231, 0x1, R228 ;  /* 0x00000001e79f7824 */ /* 0x000fe200078e02e4 */
[----:B------:R-:W-:Y:S02]  /*0ff0*/  IADD3 R197, P6, R156, 0xf000, RZ ;  /* 0x0000f0009cc57810 */ /* 0x000fe40007fde0ff */
[----:B------:R-:W-:Y:S02]  /*1000*/  LOP3.LUT R5, R5, 0x1ffffffe, RZ, 0xc0, !PT ;  /* 0x1ffffffe05057812 */ /* 0x000fe400078ec0ff */
[----:B------:R-:W-:Y:S02]  /*1010*/  LOP3.LUT R220, R221, 0x380, RZ, 0xc0, !PT ;  /* 0x00000380dddc7812 */ /* 0x000fe400078ec0ff */
[----:B------:R-:W-:Y:S01]  /*1020*/  LOP3.LUT R218, R219, 0x380, RZ, 0xc0, !PT ;  /* 0x00000380dbda7812 */ /* 0x000fe200078ec0ff */
[----:B------:R-:W-:Y:S01]  /*1030*/  IMAD.IADD R233, R12, 0x1, -R5 ;  /* 0x000000010ce97824 */ /* 0x000fe200078e0a05 */
[----:B------:R-:W-:Y:S01]  /*1040*/  LOP3.LUT R216, R217, 0x380, RZ, 0xc0, !PT ;  /* 0x00000380d9d87812 */ /* 0x000fe200078ec0ff */
[----:B------:R-:W-:Y:S01]  /*1050*/  IMAD.U32 R5, R13, 0x40, R232 ;  /* 0x000000400d057824 */ /* 0x000fe200078e00e8 */
[----:B------:R-:W-:-:S02]  /*1060*/  LOP3.LUT R214, R215, 0x380, RZ, 0xc0, !PT ;  /* 0x00000380d7d67812 */ /* 0x000fc400078ec0ff */
[----:B------:R-:W-:Y:S01]  /*1070*/  LOP3.LUT R212, R213, 0x380, RZ, 0xc0, !PT ;  /* 0x00000380d5d47812 */ /* 0x000fe200078ec0ff */
[----:B------:R-:W-:Y:S01]  /*1080*/  IMAD.WIDE R22, R5, 0x2, R22 ;  /* 0x0000000205167825 */ /* 0x000fe200078e0216 */
[----:B------:R-:W-:Y:S02]  /*1090*/  LOP3.LUT R198, R199, 0x380, RZ, 0xc0, !PT ;  /* 0x00000380c7c67812 */ /* 0x000fe400078ec0ff */
[----:B------:R-:W-:Y:S02]  /*10a0*/  LOP3.LUT R196, R197, 0x380, RZ, 0xc0, !PT ;  /* 0x00000380c5c47812 */ /* 0x000fe400078ec0ff */
[----:B------:R-:W-:Y:S02]  /*10b0*/  SHF.R.S32.HI R7, RZ, 0x5, R7 ;  /* 0x00000005ff077819 */ /* 0x000fe40000011407 */
[----:B------:R-:W-:Y:S02]  /*10c0*/  SHF.R.U64 R220, R220, 0x3, RZ ;  /* 0x00000003dcdc7819 */ /* 0x000fe400000012ff */
[----:B------:R-:W-:Y:S01]  /*10d0*/  SHF.R.U64 R218, R218, 0x3, RZ ;  /* 0x00000003dada7819 */ /* 0x000fe200000012ff */
[----:B------:R-:W-:Y:S01]  /*10e0*/  IMAD R158, R7, 0x10, R10 ;  /* 0x00000010079e7824 */ /* 0x000fe200078e020a */
[----:B------:R-:W-:-:S02]  /*10f0*/  SHF.R.U64 R216, R216, 0x3, RZ ;  /* 0x00000003d8d87819 */ /* 0x000fc400000012ff */
[----:B------:R-:W-:Y:S01]  /*1100*/  SHF.R.U64 R214, R214, 0x3, RZ ;  /* 0x00000003d6d67819 */ /* 0x000fe200000012ff */
[----:B------:R-:W-:Y:S01]  /*1110*/  IMAD R233, R233, 0x8, R158 ;  /* 0x00000008e9e97824 */ /* 0x000fe200078e029e */
        /* <DEDUP_REMOVED lines=17> */
[----:B------:R-:W-:-:S02]  /*1230*/  SHF.R.S32.HI R191, RZ, 0x1f, R164 ;  /* 0x0000001fffbf7819 */ /* 0x000fc400000114a4 */
[----:B------:R-:W-:Y:S02]  /*1240*/  SHF.R.S32.HI R190, RZ, 0x1f, R165 ;  /* 0x0000001fffbe7819 */ /* 0x000fe400000114a5 */
[----:B------:R-:W-:Y:S02]  /*1250*/  SHF.R.S32.HI R189, RZ, 0x1f, R163 ;  /* 0x0000001fffbd7819 */ /* 0x000fe400000114a3 */
[----:B------:R-:W-:Y:S02]  /*1260*/  SHF.R.S32.HI R188, RZ, 0x1f, R162 ;  /* 0x0000001fffbc7819 */ /* 0x000fe400000114a2 */
[----:B------:R-:W-:Y:S02]  /*1270*/  SHF.R.S32.HI R187, RZ, 0x1f, R161 ;  /* 0x0000001fffbb7819 */ /* 0x000fe400000114a1 */
[----:B------:R-:W-:Y:S02]  /*1280*/  SHF.R.S32.HI R186, RZ, 0x1f, R167 ;  /* 0x0000001fffba7819 */ /* 0x000fe400000114a7 */
[----:B------:R-:W-:-:S07]  /*1290*/  SHF.R.S32.HI R185, RZ, 0x1f, R166 ;  /* 0x0000001fffb97819 */ /* 0x000fce00000114a6 */
.L_x_2127:
        /* <DEDUP_REMOVED lines=21> */
.L_x_2000:
[----:B------:R-:W-:Y:S01]  /*13f0*/  ULDC UR7, c[0x0][0xd54] ;  /* 0x0003550000077ab9 */ /* 0x000fe20000000800 */
[----:B------:R-:W-:Y:S01]  /*1400*/  UMOV UR6, UR9 ;  /* 0x0000000900067c82 */ /* 0x000fe20008000000 */
[----:B------:R-:W-:-:S11]  /*1410*/  UISETP.NE.AND UP0, UPT, UR7, 0x1, UPT ;  /* 0x000000010700788c */ /* 0x000fd6000bf05270 */
[----:B------:R-:W-:Y:S02]  /*1420*/  @UP0 ULDC.64 UR10, c[0x0][0xd58] ;  /* 0x00035600000a0ab9 */ /* 0x000fe40000000a00 */
[----:B------:R-:W-:-:S04]  /*1430*/  UIMAD.WIDE.U32 UR4, UR9, UR10, URZ ;  /* 0x0000000a090472a5 */ /* 0x000fc8000f8e003f */
[----:B------:R-:W-:-:S04]  /*1440*/  @UP0 USHF.R.U32.HI UR6, URZ, UR11, UR5 ;  /* 0x0000000b3f060299 */ /* 0x000fc80008011605 */
[----:B------:R-:W-:-:S12]  /*1450*/  UIMAD UR4, UR6, UR7, URZ ;  /* 0x00000007060472a4 */ /* 0x000fd8000f8e023f */
.L_x_2001:
[----:B------:R-:W0:Y:S01]  /*1460*/  LDC R0, c[0x0][0xa80] ;  /* 0x0002a000ff007b82 */ /* 0x000e220000000800 */
[----:B------:R-:W-:Y:S01]  /*1470*/  ULDC UR43, c[0x0][0xd48] ;  /* 0x00035200002b7ab9 */ /* 0x000fe20000000800 */
[----:B------:R-:W-:Y:S01]  /*1480*/  UIADD3 UR4, UR9, -UR4, URZ ;  /* 0x8000000409047290 */ /* 0x000fe2000fffe03f */
[----:B------:R1:W-:Y:S01]  /*1490*/  STL.128 [R1+0x410], RZ ;  /* 0x000410ff01007387 */ /* 0x0003e20000100c00 */
[----:B------:R-:W-:Y:S01]  /*14a0*/  UISETP.NE.AND UP1, UPT, UR43, 0x1, UPT ;  /* 0x000000012b00788c */ /* 0x000fe2000bf25270 */
[----:B------:R-:W-:Y:S01]  /*14b0*/  ULDC UR5, c[0x0][0xd54] ;  /* 0x0003550000057ab9 */ /* 0x000fe20000000800 */
[----:B------:R-:W-:Y:S01]  /*14c0*/  UISETP.NE.AND UP2, UPT, UR38, 0x1, UPT ;  /* 0x000000012600788c */ /* 0x000fe2000bf45270 */
[----:B------:R1:W-:Y:S01]  /*14d0*/  STL.128 [R1+0x420], RZ ;  /* 0x000420ff01007387 */ /* 0x0003e20000100c00 */
[----:B------:R-:W-:Y:S02]  /*14e0*/  UIMAD UR8, UR8, UR5, UR4 ;  /* 0x00000005080872a4 */ /* 0x000fe4000f8e0204 */
[----:B------:R-:W-:Y:S01]  /*14f0*/  ULOP3.LUT UR40, URZ, UR6, URZ, 0x33, !UPT ;  /* 0x000000063f287292 */ /* 0x000fe2000f8e333f */
[----:B------:R1:W-:Y:S01]  /*1500*/  STL.128 [R1+0x200], RZ ;  /* 0x000200ff01007387 */ /* 0x0003e20000100c00 */
[----:B------:R-:W-:Y:S01]  /*1510*/  ULDC.64 UR10, c[0x0][0x418] ;  /* 0x00010600000a7ab9 */ /* 0x000fe20000000a00 */
[----:B------:R-:W-:-:S02]  /*1520*/  ULDC UR6, c[0x0][0xd3c] ;  /* 0x00034f0000067ab9 */ /* 0x000fc40000000800 */
[----:B------:R-:W-:Y:S01]  /*1530*/  @UP1 ULDC UR4, c[0x0][0xd4c] ;  /* 0x0003530000041ab9 */ /* 0x000fe20000000800 */
[----:B------:R1:W-:Y:S01]  /*1540*/  STL.128 [R1+0x210], RZ ;  /* 0x000210ff01007387 */ /* 0x0003e20000100c00 */
[----:B------:R-:W-:Y:S01]  /*1550*/  UISETP.NE.U32.AND UP0, UPT, UR10, URZ, UPT ;  /* 0x0000003f0a00728c */ /* 0x000fe2000bf05070 */
[----:B------:R-:W-:Y:S01]  /*1560*/  PLOP3.LUT P0, PT, PT, PT, UP2, 0x80, 0x0 ;  /* 0x000000000000781c */ /* 0x000fe20003f0f028 */
[----:B------:R-:W-:Y:S01]  /*1570*/  UIMAD.WIDE.U32 UR4, UR8, UR4, URZ ;  /* 0x00000004080472a5 */ /* 0x000fe2000f8e003f */
[----:B------:R1:W-:Y:S01]  /*1580*/  STL.128 [R1+0x220], RZ ;  /* 0x000220ff01007387 */ /* 0x0003e20000100c00 */
[----:B------:R-:W-:Y:S01]  /*1590*/  UIADD3 UR40, UR40, UR6, URZ ;  /* 0x0000000628287290 */ /* 0x000fe2000fffe03f */
[----:B------:R-:W-:Y:S02]  /*15a0*/  UMOV UR41, UR8 ;  /* 0x0000000800297c82 */ /* 0x000fe40008000000 */
[----:B0-----:R1:W-:Y:S01]  /*15b0*/  STL [R1+0x430], R0 ;  /* 0x0004300001007387 */ /* 0x0013e20000100800 */
[----:B------:R-:W-:Y:S01]  /*15c0*/  @UP1 ULDC UR6, c[0x0][0xd50] ;  /* 0x0003540000061ab9 */ /* 0x000fe20000000800 */
[----:B------:R-:W-:-:S02]  /*15d0*/  UISETP.NE.AND.EX UP0, UPT, UR11, URZ, UPT, UP0 ;  /* 0x0000003f0b00728c */ /* 0x000fc4000bf05300 */
[----:B------:R1:W-:Y:S01]  /*15e0*/  STL.128 [R1+0x230], RZ ;  /* 0x000230ff01007387 */ /* 0x0003e20000100c00 */
[----:B------:R-:W-:Y:S01]  /*15f0*/  @UP1 USHF.R.U32.HI UR41, URZ, UR6, UR5 ;  /* 0x000000063f291299 */ /* 0x000fe20008011605 */
[----:B------:R-:W-:Y:S02]  /*1600*/  ULDC UR42, c[0x0][0x424] ;  /* 0x00010900002a7ab9 */ /* 0x000fe40000000800 */
[----:B------:R1:W-:Y:S01]  /*1610*/  STL.128 [R1+0x240], RZ ;  /* 0x000240ff01007387 */ /* 0x0003e20000100c00 */
[----:B------:R-:W-:Y:S02]  /*1620*/  USEL UR42, UR42, 0x1, UP0 ;  /* 0x000000012a2a7887 */ /* 0x000fe40008000000 */
[----:B------:R-:W-:Y:S01]  /*1630*/  UIADD3 UR4, -UR41, URZ, URZ ;  /* 0x0000003f29047290 */ /* 0x000fe2000fffe13f */
[----:B------:R1:W-:Y:S01]  /*1640*/  STL.128 [R1+0x250], RZ ;  /* 0x000250ff01007387 */ /* 0x0003e20000100c00 */
[----:B------:R-:W-:Y:S02]  /*1650*/  ULDC UR7, c[0x0][0x2f0] ;  /* 0x0000bc0000077ab9 */ /* 0x000fe40000000800 */
[----:B------:R-:W-:Y:S01]  /*1660*/  UIMAD UR42, UR42, UR7, URZ ;  /* 0x000000072a2a72a4 */ /* 0x000fe2000f8e023f */
[----:B------:R1:W-:Y:S01]  /*1670*/  STL.128 [R1+0x260], RZ ;  /* 0x000260ff01007387 */ /* 0x0003e20000100c00 */
[----:B------:R-:W-:-:S03]  /*1680*/  UIMAD UR43, UR43, UR4, UR8 ;  /* 0x000000042b2b72a4 */ /* 0x000fc6000f8e0208 */
[----:B------:R1:W-:Y:S04]  /*1690*/  STL.128 [R1+0x270], RZ ;  /* 0x000270ff01007387 */ /* 0x0003e80000100c00 */
        /* <DEDUP_REMOVED lines=23> */
[----:B------:R1:W-:Y:S01]  /*1810*/  STL.128 [R1+0x3f0], RZ ;  /* 0x0003f0ff01007387 */ /* 0x0003e20000100c00 */
[----:B------:R-:W-:Y:S05]  /*1820*/  @!P0 BRA `(.L_x_2002) ;  /* 0x0000008000048947 */ /* 0x000fea0003800000 */
[----:B------:R-:W-:Y:S01]  /*1830*/  ULDC UR4, c[0x0][0x448] ;  /* 0x0001120000047ab9 */ /* 0x000fe20000000800 */
[----:B------:R-:W-:Y:S02]  /*1840*/  USHF.L.U32 UR8, UR40, 0x6, URZ ;  /* 0x0000000628087899 */ /* 0x000fe4000800063f */
[----:B------:R-:W-:Y:S01]  /*1850*/  UISETP.NE.AND UP0, UPT, UR4, 0x1, UPT ;  /* 0x000000010400788c */ /* 0x000fe2000bf05270 */
[----:B------:R-:W-:Y:S02]  /*1860*/  ULDC UR12, c[0x0][0x288] ;  /* 0x0000a200000c7ab9 */ /* 0x000fe40000000800 */
[----:B------:R-:W-:Y:S01]  /*1870*/  ULDC.64 UR4, c[0x0][0xad8] ;  /* 0x0002b60000047ab9 */ /* 0x000fe20000000a00 */
[----:B------:R-:W-:Y:S02]  /*1880*/  UIADD3 UR9, UR8, 0x3f, URZ ;  /* 0x0000003f08097890 */ /* 0x000fe4000fffe03f */
[----:B------:R-:W-:Y:S02]  /*1890*/  UISETP.GE.AND UP1, UPT, UR5, 0x1, UPT ;  /* 0x000000010500788c */ /* 0x000fe4000bf26270 */
[----:B------:R-:W-:-:S03]  /*18a0*/  UIADD3 UR10, UR42, 0x1, -UR12 ;  /* 0x000000012a0a7890 */ /* 0x000fc6000fffe80c */
[----:B------:R-:W-:Y:S01]  /*18b0*/  @UP0 UIADD3 UR6, UR8, 0x3f, URZ ;  /* 0x0000003f08060890 */ /* 0x000fe2000fffe03f */
[----:B------:R-:W-:Y:S01]  /*18c0*/  PLOP3.LUT P1, PT, PT, PT, UP1, 0x80, 0x0 ;  /* 0x000000000000781c */ /* 0x000fe20003f2f018 */
[----:B------:R-:W-:Y:S01]  /*18d0*/  @UP0 ULDC UR7, c[0x0][0x44c] ;  /* 0x0001130000070ab9 */ /* 0x000fe20000000800 */
[----:B------:R-:W-:Y:S01]  /*18e0*/  @UP0 ULDC UR11, c[0x0][0x450] ;  /* 0x00011400000b0ab9 */ /* 0x000fe20000000800 */
[----:B------:R-:W-:-:S04]  /*18f0*/  UIMAD.WIDE.U32 UR6, UR6, UR7, URZ ;  /* 0x00000007060672a5 */ /* 0x000fc8000f8e003f */
        /* <DEDUP_REMOVED lines=14> */
.L_x_2004:
[----:B------:R-:W-:-:S11]  /*19e0*/  UISETP.NE.AND UP1, UPT, UR5, 0x1, UPT ;  /* 0x000000010500788c */ /* 0x000fd6000bf25270 */
[----:B------:R-:W-:Y:S02]  /*19f0*/  @UP1 ULDC.64 UR10, c[0x0][0xae0] ;  /* 0x0002b800000a1ab9 */ /* 0x000fe40000000a00 */
[----:B------:R-:W-:-:S04]  /*1a00*/  UIMAD.WIDE.U32 UR6, UR9, UR10, URZ ;  /* 0x0000000a090672a5 */ /* 0x000fc8000f8e003f */
[----:B------:R-:W-:-:S12]  /*1a10*/  @UP1 USHF.R.U32.HI UR9, URZ, UR11, UR7 ;  /* 0x0000000b3f091299 */ /* 0x000fd80008011607 */
.L_x_2005:
[----:B------:R-:W-:-:S04]  /*1a20*/  UIMAD UR9, UR9, UR5, UR5 ;  /* 0x00000005090972a4 */ /* 0x000fc8000f8e0205 */
[----:B------:R-:W-:-:S04]  /*1a30*/  UISETP.LT.AND UP1, UPT, UR4, UR9, UPT ;  /* 0x000000090400728c */ /* 0x000fc8000bf21270 */
[----:B------:R-:W-:-:S12]  /*1a40*/  USEL UR4, UR4, UR9, UP1 ;  /* 0x0000000904047287 */ /* 0x000fd80008800000 */
.L_x_2003:
[----:B------:R-:W-:Y:S02]  /*1a50*/  UIADD3 UR9, UR42, 0x3f, URZ ;  /* 0x0000003f2a097890 */ /* 0x000fe4000fffe03f */
[----:B------:R-:W-:Y:S02]  /*1a60*/  UIADD3 UR10, UR4, 0x3f, URZ ;  /* 0x0000003f040a7890 */ /* 0x000fe4000fffe03f */
[----:B------:R-:W-:Y:S02]  /*1a70*/  USHF.R.S32.HI UR4, URZ, 0x1f, UR9 ;  /* 0x0000001f3f047899 */ /* 0x000fe40008011409 */
[----:B------:R-:W-:Y:S01]  /*1a80*/  USHF.R.S32.HI UR11, URZ, 0x1f, UR10 ;  /* 0x0000001f3f0b7899 */ /* 0x000fe2000801140a */
[----:B------:R-:W-:Y:S01]  /*1a90*/  @UP0 ULDC UR6, c[0x0][0x44c] ;  /* 0x0001130000060ab9 */ /* 0x000fe20000000800 */
[----:B------:R-:W-:Y:S02]  /*1aa0*/  ULEA.HI UR4, UR4, UR9, URZ, 0x6 ;  /* 0x0000000904047291 */ /* 0x000fe4000f8f303f */
[----:B------:R-:W-:-:S02]  /*1ab0*/  ULEA.HI UR11, UR11, UR10, URZ, 0x6 ;  /* 0x0000000a0b0b7291 */ /* 0x000fc4000f8f303f */
[----:B------:R-:W-:Y:S01]  /*1ac0*/  UIMAD.WIDE.U32 UR6, UR8, UR6, URZ ;  /* 0x00000006080672a5 */ /* 0x000fe2000f8e003f */
[----:B------:R-:W-:Y:S01]  /*1ad0*/  @UP0 ULDC UR9, c[0x0][0x450] ;  /* 0x0001140000090ab9 */ /* 0x000fe20000000800 */
[----:B------:R-:W-:Y:S02]  /*1ae0*/  USHF.R.S32.HI UR4, URZ, 0x6, UR4 ;  /* 0x000000063f047899 */ /* 0x000fe40008011404 */
[----:B------:R-:W-:Y:S02]  /*1af0*/  USHF.R.S32.HI UR11, URZ, 0x6, UR11 ;  /* 0x000000063f0b7899 */ /* 0x000fe4000801140b */
[----:B------:R-:W-:Y:S02]  /*1b00*/  @UP0 USHF.R.U32.HI UR8, URZ, UR9, UR7 ;  /* 0x000000093f080299 */ /* 0x000fe40008011607 */
[----:B------:R-:W-:Y:S02]  /*1b10*/  UISETP.LT.AND UP0, UPT, UR4, UR11, UPT ;  /* 0x0000000b0400728c */ /* 0x000fe4000bf01270 */
[----:B------:R-:W-:Y:S01]  /*1b20*/  UIADD3 UR8, UR8, -UR12, UR42 ;  /* 0x8000000c08087290 */ /* 0x000fe2000fffe02a */
[----:B------:R-:W-:Y:S01]  /*1b30*/  ULDC UR6, c[0x0][0xad4] ;  /* 0x0002b50000067ab9 */ /* 0x000fe20000000800 */
[----:B------:R-:W-:-:S02]  /*1b40*/  USEL UR21, UR4, UR11, UP0 ;  /* 0x0000000b04157287 */ /* 0x000fc40008000000 */
        /* <DEDUP_REMOVED lines=12> */
.L_x_2007:
[----:B------:R-:W-:-:S11]  /*1c10*/  UISETP.NE.AND UP0, UPT, UR5, 0x1, UPT ;  /* 0x000000010500788c */ /* 0x000fd6000bf05270 */
[----:B------:R-:W-:Y:S02]  /*1c20*/  @UP0 ULDC.64 UR10, c[0x0][0xae0] ;  /* 0x0002b800000a0ab9 */ /* 0x000fe40000000a00 */
[----:B------:R-:W-:-:S04]  /*1c30*/  UIMAD.WIDE.U32 UR6, UR8, UR10, URZ ;  /* 0x0000000a080672a5 */ /* 0x000fc8000f8e003f */
[----:B------:R-:W-:-:S12]  /*1c40*/  @UP0 USHF.R.U32.HI UR8, URZ, UR11, UR7 ;  /* 0x0000000b3f080299 */ /* 0x000fd80008011607 */
.L_x_2008:
[----:B------:R-:W-:-:S04]  /*1c50*/  UIMAD UR5, UR8, UR5, URZ ;  /* 0x00000005080572a4 */ /* 0x000fc8000f8e023f */
[----:B------:R-:W-:-:S04]  /*1c60*/  UISETP.LT.AND UP0, UPT, UR4, UR5, UPT ;  /* 0x000000050400728c */ /* 0x000fc8000bf01270 */
[----:B------:R-:W-:-:S12]  /*1c70*/  USEL UR4, UR4, UR5, !UP0 ;  /* 0x0000000504047287 */ /* 0x000fd8000c000000 */
.L_x_2006:
[----:B------:R-:W-:Y:S01]  /*1c80*/  USHF.R.S32.HI UR5, URZ, 0x1f, UR4 ;  /* 0x0000001f3f057899 */ /* 0x000fe20008011404 */
[----:B-1----:R-:W-:-:S03]  /*1c90*/  PRMT R0, RZ, 0x7610, R0 ;  /* 0x00007610ff007816 */ /* 0x002fc60000000000 */
[----:B------:R-:W-:-:S04]  /*1ca0*/  ULEA.HI UR5, UR5, UR4, URZ, 0x6 ;  /* 0x0000000405057291 */ /* 0x000fc8000f8f303f */
[----:B------:R-:W-:-:S04]  /*1cb0*/  USHF.R.S32.HI UR5, URZ, 0x6, UR5 ;  /* 0x000000063f057899 */ /* 0x000fc80008011405 */
[----:B------:R-:W-:-:S04]  /*1cc0*/  UISETP.LT.AND UP0, UPT, URZ, UR5, UPT ;  /* 0x000000053f00728c */ /* 0x000fc8000bf01270 */
[----:B------:R-:W-:-:S04]  /*1cd0*/  USEL UR20, URZ, UR5, !UP0 ;  /* 0x000000053f147287 */ /* 0x000fc8000c000000 */
[----:B------:R-:W-:-:S06]  /*1ce0*/  UISETP.GT.AND UP0, UPT, UR21, UR20, UPT ;  /* 0x000000141500728c */ /* 0x000fcc000bf04270 */
[----:B------:R-:W-:-:S13]  /*1cf0*/  PLOP3.LUT P0, PT, PT, PT, UP0, 0x80, 0x0 ;  /* 0x000000000000781c */ /* 0x000fda0003f0f008 */
[----:B------:R-:W-:Y:S05]  /*1d00*/  @!P0 BRA `(.L_x_2009) ;  /* 0x0000029400f08947 */ /* 0x000fea0003800000 */
[----:B------:R-:W2:Y:S04]  /*1d10*/  LDL R5, [R1+0x2ec] ;  /* 0x0002ec0001057983 */ /* 0x000ea80000100800 */
[----:B------:R-:W3:Y:S04]  /*1d20*/  LDL R4, [R1+0x1e8] ;  /* 0x0001e80001047983 */ /* 0x000ee80000100800 */
[----:B------:R-:W4:Y:S04]  /*1d30*/  LDL R24, [R1+0x200] ;  /* 0x0002000001187983 */ /* 0x000f280000100800 */
[----:B------:R-:W5:Y:S04]  /*1d40*/  LDL R64, [R1+0x204] ;  /* 0x0002040001407983 */ /* 0x000f680000100800 */
        /* <DEDUP_REMOVED lines=125> */
[----:B------:R-:W0:Y:S02]  /*2520*/  SHFL.IDX PT, R55, R193, RZ, 0x1f ;  /* 0x00001fffc1377589 */ /* 0x000e2400000e0000 */
[----:B0-----:R-:W-:-:S13]  /*2530*/  R2UR UR4, R55 ;  /* 0x00000000370472ca */ /* 0x001fda00000e0000 */
[----:B------:R-:W-:-:S04]  /*2540*/  ULEA.HI UR5, UR4, UR4, URZ, 0x1 ;  /* 0x0000000404057291 */ /* 0x000fc8000f8f083f */
[----:B------:R-:W-:-:S04]  /*2550*/  ULOP3.LUT UR5, UR5, 0x1fffe, URZ, 0xc0, !UPT ;  /* 0x0001fffe05057892 */ /* 0x000fc8000f8ec03f */
[----:B------:R-:W-:-:S04]  /*2560*/  UIADD3 UR5, UR4, -UR5, URZ ;  /* 0x8000000504057290 */ /* 0x000fc8000fffe03f */
[----:B------:R-:W-:-:S04]  /*2570*/  ULEA UR5, UR5, UR39, 0xf ;  /* 0x0000002705057291 */ /* 0x000fc8000f8e783f */
[----:B------:R-:W-:-:S04]  /*2580*/  UIADD3 UR5, UR5, 0x400, URZ ;  /* 0x0000040005057890 */ /* 0x000fc8000fffe03f */
[----:B------:R-:W-:-:S04]  /*2590*/  USHF.R.U32.HI UR5, URZ, 0x4, UR5 ;  /* 0x000000043f057899 */ /* 0x000fc80008011605 */
[----:B------:R-:W-:Y:S02]  /*25a0*/  ULOP3.LUT UR5, UR5, 0x3fff, URZ, 0xc0, !UPT ;  /* 0x00003fff05057892 */ /* 0x000fe4000f8ec03f */
[----:B------:R-:W-:Y:S02]  /*25b0*/  UIADD3 UR4, UR39, 0x36400, URZ ;  /* 0x0003640027047890 */ /* 0x000fe4000fffe03f */
[----:B------:R-:W-:Y:S01]  /*25c0*/  ULOP3.LUT UR22, UR5, 0x2000000, URZ, 0xfc, !UPT ;  /* 0x0200000005167892 */ /* 0x000fe2000f8efc3f */
[----:B--2---:R0:W-:Y:S01]  /*25d0*/  STL [R1+0x2ec], R5 ;  /* 0x0002ec0501007387 */ /* 0x0041e20000100800 */
[----:B------:R-:W-:-:S04]  /*25e0*/  USHF.R.U32.HI UR4, URZ, 0x4, UR4 ;  /* 0x000000043f047899 */ /* 0x000fc80008011604 */
[----:B---3--:R-:W-:Y:S01]  /*25f0*/  LEA R4, R4, UR22, 0xc ;  /* 0x0000001604047c11 */ /* 0x008fe2000f8e60ff */
[----:B0-----:R-:W-:-:S03]  /*2600*/  IMAD.MOV.U32 R5, RZ, RZ, 0x40000040 ;  /* 0x40000040ff057424 */ /* 0x001fc600078e00ff */
[----:B------:R-:W-:Y:S01]  /*2610*/  R2UR UR14, R4 ;  /* 0x00000000040e72ca */ /* 0x000fe200000e0000 */
[----:B------:R-:W-:Y:S01]  /*2620*/  ULOP3.LUT UR4, UR4, 0x3fff, URZ, 0xc0, !UPT ;  /* 0x00003fff04047892 */ /* 0x000fe2000f8ec03f */
[----:B------:R-:W-:-:S03]  /*2630*/  R2UR UR15, R5 ;  /* 0x00000000050f72ca */ /* 0x000fc600000e0000 */
[----:B------:R-:W-:Y:S01]  /*2640*/  ULOP3.LUT UR12, UR4, 0x10000, URZ, 0xfc, !UPT ;  /* 0x00010000040c7892 */ /* 0x000fe2000f8efc3f */
[----:B----4-:R-:W-:Y:S04]  /*2650*/  STL [R1+0x200], R24 ;  /* 0x0002001801007387 */ /* 0x010fe80000100800 */
[----:B-----5:R-:W-:Y:S04]  /*2660*/  STL [R1+0x204], R64 ;  /* 0x0002044001007387 */ /* 0x020fe80000100800 */
[----:B------:R-:W-:Y:S04]  /*2670*/  STL [R1+0x208], R66 ;  /* 0x0002084201007387 */ /* 0x000fe80000100800 */
        /* <DEDUP_REMOVED lines=75> */
[----:B------:R0:W-:Y:S01]  /*2b30*/  STL [R1+0x34c], R53 ;  /* 0x00034c3501007387 */ /* 0x0001e20000100800 */
[----:B------:R-:W-:Y:S06]  /*2b40*/  BAR.SYNC.DEFER_BLOCKING 0xe, 0x100 ;  /* 0x0384000000007b1d */ /* 0x000fec0000010000 */
[----:B------:R-:W-:Y:S01]  /*2b50*/  UMOV UR13, 0x40000040 ;  /* 0x40000040000d7882 */ /* 0x000fe20000000000 */
[----:B0-----:R-:W-:-:S06]  /*2b60*/  WARPGROUP.ARRIVE ;  /* 0x00000000000079c5 */ /* 0x001fcc0000000000 */
[----:B------:R-:W-:Y:S01]  /*2b70*/  HGMMA.64x256x16.F32 R24, gdesc[UR12].tnspB, RZ, !UPT, gsb0 ;  /* 0x43e000000c1879f0 */ /* 0x000fe2000c0008ff */
[----:B------:R0:W-:Y:S04]  /*2b80*/  STL [R1+0x354], R6 ;  /* 0x0003540601007387 */ /* 0x0001e80000100800 */
[----:B------:R1:W-:Y:S01]  /*2b90*/  STL [R1+0x3b0], R7 ;  /* 0x0003b00701007387 */ /* 0x0003e20000100800 */
[----:B0-----:R-:W-:Y:S02]  /*2ba0*/  VIADD R6, R4, 0x80 ;  /* 0x0000008004067836 */ /* 0x001fe40000000000 */
[----:B-1----:R-:W-:-:S03]  /*2bb0*/  IMAD.MOV.U32 R7, RZ, RZ, 0x40000040 ;  /* 0x40000040ff077424 */ /* 0x002fc600078e00ff */
[----:B------:R-:W-:Y:S02]  /*2bc0*/  R2UR UR18, R6 ;  /* 0x00000000061272ca */ /* 0x000fe400000e0000 */
[----:B------:R-:W-:Y:S01]  /*2bd0*/  R2UR UR19, R7 ;  /* 0x00000000071372ca */ /* 0x000fe200000e0000 */
[----:B------:R-:W-:Y:S01]  /*2be0*/  UIADD3 UR16, UR12, 0x2, URZ ;  /* 0x000000020c107890 */ /* 0x000fe2000fffe03f */
        /* <DEDUP_REMOVED lines=45> */
[----:B------:R-:W-:Y:S01]  /*2ec0*/  STL [R1+0x3fc], R207 ;  /* 0x0003fccf01007387 */ /* 0x000fe20000100800 */
[----:B------:R-:W-:Y:S01]  /*2ed0*/  UMOV UR17, 0x40000040 ;  /* 0x4000004000117882 */ /* 0x000fe20000000000 */
[----:B------:R-:W-:-:S02]  /*2ee0*/  WARPGROUP.DEPBAR.LE gsb0, 0x0 ;  /* 0x00008000000079c5 */ /* 0x000fc40000010000 */
[----:B------:R-:W-:Y:S04]  /*2ef0*/  STL.128 [R1+0x200], R24 ;  /* 0x0002001801007387 */ /* 0x000fe80000100c00 */
        /* <DEDUP_REMOVED lines=30> */
[----:B------:R0:W-:Y:S02]  /*30e0*/  STL.128 [R1+0x3f0], R148 ;  /* 0x0003f09401007387 */ /* 0x0001e40000100c00 */
[----:B0-----:R-:W-:-:S06]  /*30f0*/  WARPGROUP.ARRIVE ;  /* 0x00000000000079c5 */ /* 0x001fcc0000000000 */
[----:B------:R-:W-:Y:S01]  /*3100*/  HGMMA.64x256x16.F32 R24, gdesc[UR16].tnspB, R24, gsb0 ;  /* 0x43e00000101879f0 */ /* 0x000fe20008000818 */
[----:B------:R-:W-:Y:S02]  /*3110*/  VIADD R6, R4, 0x100 ;  /* 0x0000010004067836 */ /* 0x000fe40000000000 */
[----:B------:R-:W-:-:S03]  /*3120*/  IMAD.MOV.U32 R7, RZ, RZ, 0x40000040 ;  /* 0x40000040ff077424 */ /* 0x000fc600078e00ff */
[----:B------:R-:W-:Y:S02]  /*3130*/  R2UR UR6, R6 ;  /* 0x00000000060672ca */ /* 0x000fe400000e0000 */
[----:B------:R-:W-:Y:S01]  /*3140*/  R2UR UR7, R7 ;  /* 0x00000000070772ca */ /* 0x000fe200000e0000 */
[----:B------:R-:W-:Y:S01]  /*3150*/  UIADD3 UR4, UR12, 0x4, URZ ;  /* 0x000000040c047890 */ /* 0x000fe2000fffe03f */
[----:B------:R-:W-:Y:S01]  /*3160*/  UMOV UR5, 0x40000040 ;  /* 0x4000004000057882 */ /* 0x000fe20000000000 */
[----:B------:R-:W-:Y:S02]  /*3170*/  VIADD R4, R4, 0x180 ;  /* 0x0000018004047836 */ /* 0x000fe40000000000 */
[----:B------:R-:W-:-:S03]  /*3180*/  IMAD.MOV.U32 R5, RZ, RZ, 0x40000040 ;  /* 0x40000040ff057424 */ /* 0x000fc600078e00ff */
[----:B------:R-:W-:Y:S02]  /*3190*/  R2UR UR10, R4 ;  /* 0x00000000040a72ca */ /* 0x000fe400000e0000 */
[----:B------:R-:W-:Y:S01]  /*31a0*/  R2UR UR11, R5 ;  /* 0x00000000050b72ca */ /* 0x000fe200000e0000 */
[----:B------:R-:W-:Y:S01]  /*31b0*/  UIADD3 UR8, UR12, 0x6, URZ ;  /* 0x000000060c087890 */ /* 0x000fe2000fffe03f */
[----:B------:R-:W-:Y:S01]  /*31c0*/  UMOV UR9, 0x40000040 ;  /* 0x4000004000097882 */ /* 0x000fe20000000000 */
[----:B------:R-:W-:Y:S02]  /*31d0*/  WARPGROUP.DEPBAR.LE gsb0, 0x0 ;  /* 0x00008000000079c5 */ /* 0x000fe40000010000 */
        /* <DEDUP_REMOVED lines=33> */
[----:B------:R-:W-:Y:S03]  /*33f0*/  HGMMA.64x256x16.F32 R24, gdesc[UR4].tnspB, R24, gsb0 ;  /* 0x43e00000041879f0 */ /* 0x000fe60008000818 */
        /* <DEDUP_REMOVED lines=48> */
[----:B------:R0:W-:Y:S04]  /*3700*/  STL.128 [R1+0x2c0], R72 ;  /* 0x0002c04801007387 */ /* 0x0001e80000100c00 */
        /* <DEDUP_REMOVED lines=19> */
[----:B------:R-:W5:Y:S04]  /*3840*/  LDL R0, [R1+0x200] ;  /* 0x0002000001007983 */ /* 0x000f680000100800 */
[----:B0-----:R-:W5:Y:S04]  /*3850*/  LDL R72, [R1+0x204] ;  /* 0x0002040001487983 */ /* 0x001f680000100800 */
[----:B------:R-:W5:Y:S04]  /*3860*/  LDL R74, [R1+0x208] ;  /* 0x00020800014a7983 */ /* 0x000f680000100800 */
[----:B-1----:R-:W5:Y:S04]  /*3870*/  LDL R76, [R1+0x20c] ;  /* 0x00020c00014c7983 */ /* 0x002f680000100800 */
[----:B------:R-:W5:Y:S04]  /*3880*/  LDL R4, [R1+0x210] ;  /* 0x0002100001047983 */ /* 0x000f680000100800 */
[----:B------:R-:W5:Y:S04]  /*3890*/  LDL R78, [R1+0x214] ;  /* 0x00021400014e7983 */ /* 0x000f680000100800 */
[----:B--2---:R-:W2:Y:S04]  /*38a0*/  LDL R80, [R1+0x218] ;  /* 0x0002180001507983 */ /* 0x004ea80000100800 */
[----:B------:R-:W2:Y:S04]  /*38b0*/  LDL R82, [R1+0x21c] ;  /* 0x00021c0001527983 */ /* 0x000ea80000100800 */
[----:B------:R-:W2:Y:S04]  /*38c0*/  LDL R6, [R1+0x220] ;  /* 0x0002200001067983 */ /* 0x000ea80000100800 */
[----:B---3--:R-:W3:Y:S04]  /*38d0*/  LDL R84, [R1+0x224] ;  /* 0x0002240001547983 */ /* 0x008ee80000100800 */
[----:B------:R-:W3:Y:S04]  /*38e0*/  LDL R86, [R1+0x228] ;  /* 0x0002280001567983 */ /* 0x000ee80000100800 */
[----:B----4-:R-:W4:Y:S04]  /*38f0*/  LDL R88, [R1+0x22c] ;  /* 0x00022c0001587983 */ /* 0x010f280000100800 */
[----:B------:R-:W4:Y:S04]  /*3900*/  LDL R8, [R1+0x230] ;  /* 0x0002300001087983 */ /* 0x000f280000100800 */
[----:B------:R-:W4:Y:S04]  /*3910*/  LDL R90, [R1+0x234] ;  /* 0x00023400015a7983 */ /* 0x000f280000100800 */
[----:B-----5:R-:W5:Y:S04]  /*3920*/  LDL R92, [R1+0x238] ;  /* 0x00023800015c7983 */ /* 0x020f680000100800 */
        /* <DEDUP_REMOVED lines=112> */
[----:B------:R-:W5:Y:S01]  /*4030*/  LDL R87, [R1+0x3fc] ;  /* 0x0003fc0001577983 */ /* 0x000f620000100800 */
[----:B------:R-:W0:Y:S03]  /*4040*/  S2R R211, SR_TID.X ;  /* 0x0000000000d37919 */ /* 0x000e260000002100 */
[----:B------:R1:W-:Y:S04]  /*4050*/  STL [R1+0x200], R0 ;  /* 0x0002000001007387 */ /* 0x0003e80000100800 */
[----:B------:R1:W-:Y:S04]  /*4060*/  STL [R1+0x204], R72 ;  /* 0x0002044801007387 */ /* 0x0003e80000100800 */
[----:B------:R1:W-:Y:S04]  /*4070*/  STL [R1+0x208], R74 ;  /* 0x0002084a01007387 */ /* 0x0003e80000100800 */
[----:B------:R1:W-:Y:S04]  /*4080*/  STL [R1+0x20c], R76 ;  /* 0x00020c4c01007387 */ /* 0x0003e80000100800 */
[----:B------:R1:W-:Y:S04]  /*4090*/  STL [R1+0x210], R4 ;  /* 0x0002100401007387 */ /* 0x0003e80000100800 */
[----:B------:R1:W-:Y:S04]  /*40a0*/  STL [R1+0x214], R78 ;  /* 0x0002144e01007387 */ /* 0x0003e80000100800 */
[----:B--2---:R1:W-:Y:S04]  /*40b0*/  STL [R1+0x218], R80 ;  /* 0x0002185001007387 */ /* 0x0043e80000100800 */
[----:B------:R1:W-:Y:S01]  /*40c0*/  STL [R1+0x21c], R82 ;  /* 0x00021c5201007387 */ /* 0x0003e20000100800 */
[----:B0-----:R-:W-:-:S03]  /*40d0*/  LOP3.LUT R211, R211, 0x7f, RZ, 0xc0, !PT ;  /* 0x0000007fd3d37812 */ /* 0x001fc600078ec0ff */
[----:B------:R1:W-:Y:S04]  /*40e0*/  STL [R1+0x220], R6 ;  /* 0x0002200601007387 */ /* 0x0003e80000100800 */
[----:B---3--:R1:W-:Y:S04]  /*40f0*/  STL [R1+0x224], R84 ;  /* 0x0002245401007387 */ /* 0x0083e80000100800 */
[----:B------:R1:W-:Y:S04]  /*4100*/  STL [R1+0x228], R86 ;  /* 0x0002285601007387 */ /* 0x0003e80000100800 */
[----:B----4-:R1:W-:Y:S04]  /*4110*/  STL [R1+0x22c], R88 ;  /* 0x00022c5801007387 */ /* 0x0103e80000100800 */
[----:B------:R1:W-:Y:S04]  /*4120*/  STL [R1+0x230], R8 ;  /* 0x0002300801007387 */ /* 0x0003e80000100800 */
[----:B------:R1:W-:Y:S04]  /*4130*/  STL [R1+0x234], R90 ;  /* 0x0002345a01007387 */ /* 0x0003e80000100800 */
[----:B-----5:R1:W-:Y:S04]  /*4140*/  STL [R1+0x238], R92 ;  /* 0x0002385c01007387 */ /* 0x0203e80000100800 */
[----:B------:R1:W-:Y:S04]  /*4150*/  STL [R1+0x23c], R94 ;  /* 0x00023c5e01007387 */ /* 0x0003e80000100800 */
        /* <DEDUP_REMOVED lines=111> */
[----:B------:R1:W-:Y:S01]  /*4850*/  STL [R1+0x3fc], R87 ;  /* 0x0003fc5701007387 */ /* 0x0003e20000100800 */
[----:B------:R-:W-:Y:S06]  /*4860*/  BAR.ARV 0xf, 0x100 ;  /* 0x03c4000000007b1d */ /* 0x000fec0000002000 */
[----:B------:R-:W-:Y:S01]  /*4870*/  ISETP.NE.AND P1, PT, R211, RZ, PT ;  /* 0x000000ffd300720c */ /* 0x000fe20003f25270 */
[----:B------:R-:W-:-:S12]  /*4880*/  BSSY B0, `(.L_x_2010) ;  /* 0x0000007000007945 */ /* 0x000fd80003800000 */
[----:B-1----:R-:W-:Y:S05]  /*4890*/  @P1 BRA `(.L_x_2011) ;  /* 0x0000000000141947 */ /* 0x002fea0003800000 */
[----:B------:R-:W2:Y:S02]  /*48a0*/  LDL R0, [R1+0x1e8] ;  /* 0x0001e80001007983 */ /* 0x000ea40000100800 */
[----:B--2---:R-:W-:-:S05]  /*48b0*/  LEA R0, R0, UR39, 0x3 ;  /* 0x0000002700007c11 */ /* 0x004fca000f8e18ff */
[----:B------:R-:W-:-:S05]  /*48c0*/  VIADD R0, R0, 0x38860 ;  /* 0x0003886000007836 */ /* 0x000fca0000000000 */
[----:B------:R-:W-:-:S04]  /*48d0*/  PRMT R0, RZ, 0x654, R0 ;  /* 0x00000654ff007816 */ /* 0x000fc80000000000 */
[----:B------:R0:W-:Y:S03]  /*48e0*/  SYNCS.ARRIVE.TRANS64.RED.A1T0 RZ, [R0+URZ], RZ ;  /* 0x000000ff00ff79a7 */ /* 0x0001e6000810043f */
.L_x_2011:
[----:B------:R-:W-:Y:S05]  /*48f0*/  BSYNC B0 ;  /* 0x0000000000007941 */ /* 0x000fea0003800000 */
.L_x_2010:
[----:B------:R-:W-:-:S04]  /*4900*/  UIADD3 UR21, UR21, -0x2, URZ ;  /* 0xfffffffe15157890 */ /* 0x000fc8000fffe03f */
[----:B------:R-:W-:-:S06]  /*4910*/  UISETP.GE.AND UP0, UPT, UR21, UR20, UPT ;  /* 0x000000141500728c */ /* 0x000fcc000bf06270 */
[----:B------:R-:W-:-:S13]  /*4920*/  PLOP3.LUT P0, PT, PT, PT, UP0, 0x80, 0x0 ;  /* 0x000000000000781c */ /* 0x000fda0003f0f008 */
[----:B------:R-:W-:Y:S05]  /*4930*/  @!P0 BRA `(.L_x_2012) ;  /* 0x0000003c00648947 */ /* 0x000fea0003800000 */
.L_x_2015:
[----:B0-----:R-:W0:Y:S04]  /*4940*/  LDL R155, [R1+0x1e8] ;  /* 0x0001e800019b7983 */ /* 0x001e280000100800 */
[----:B------:R-:W2:Y:S04]  /*4950*/  LDL.64 R118, [R1+0x260] ;  /* 0x0002600001767983 */ /* 0x000ea80000100a00 */
[----:B------:R-:W3:Y:S04]  /*4960*/  LDL.64 R100, [R1+0x310] ;  /* 0x0003100001647983 */ /* 0x000ee80000100a00 */
[----:B------:R-:W4:Y:S04]  /*4970*/  LDL.64 R132, [R1+0x210] ;  /* 0x0002100001847983 */ /* 0x000f280000100a00 */
[----:B------:R-:W5:Y:S04]  /*4980*/  LDL.64 R136, [R1+0x220] ;  /* 0x0002200001887983 */ /* 0x000f680000100a00 */
        /* <DEDUP_REMOVED lines=55> */
[----:B-1----:R-:W5:Y:S04]  /*4d00*/  LDL.64 R4, [R1+0x3b8] ;  /* 0x0003b80001047983 */ /* 0x002f680000100a00 */
[----:B------:R-:W5:Y:S04]  /*4d10*/  LDL.64 R12, [R1+0x3c8] ;  /* 0x0003c800010c7983 */ /* 0x000f680000100a00 */
[----:B------:R-:W5:Y:S04]  /*4d20*/  LDL.64 R10, [R1+0x3d8] ;  /* 0x0003d800010a7983 */ /* 0x000f680000100a00 */
[----:B------:R-:W5:Y:S04]  /*4d30*/  LDL.64 R8, [R1+0x3e8] ;  /* 0x0003e80001087983 */ /* 0x000f680000100a00 */
[----:B------:R-:W5:Y:S01]  /*4d40*/  LDL.64 R6, [R1+0x3f8] ;  /* 0x0003f80001067983 */ /* 0x000f620000100a00 */
[----:B0-----:R-:W-:-:S05]  /*4d50*/  IMAD R0, R155, 0x40, R158 ;  /* 0x000000409b007824 */ /* 0x001fca00078e029e */
[----:B------:R-:W-:Y:S01]  /*4d60*/  LEA R134, R0, UR39, 0x2 ;  /* 0x0000002700867c11 */ /* 0x000fe2000f8e10ff */
[----:B------:R-:W-:Y:S06]  /*4d70*/  BAR.SYNC.DEFER_BLOCKING 0xe, 0x100 ;  /* 0x0384000000007b1d */ /* 0x000fec0000010000 */
[----:B------:R-:W2:Y:S02]  /*4d80*/  LDS R0, [R134+0x38400] ;  /* 0x0384000086007984 */ /* 0x000ea40000000800 */
[C---:B--2---:R-:W-:Y:S01]  /*4d90*/  FMUL.FTZ R119, R0.reuse, R119 ;  /* 0x0000007700777220 */ /* 0x044fe20000410000 */
[----:B------:R-:W-:-:S05]  /*4da0*/  FMUL.FTZ R118, R0, R118 ;  /* 0x0000007600767220 */ /* 0x000fca0000410000 */
[----:B------:R3:W-:Y:S02]  /*4db0*/  STL.64 [R1+0x260], R118 ;  /* 0x0002607601007387 */ /* 0x0007e40000100a00 */
[C---:B---3--:R-:W-:Y:S02]  /*4dc0*/  FMUL.FTZ R118, R0.reuse, R100 ;  /* 0x0000006400767220 */ /* 0x048fe40000410000 */
[----:B------:R-:W0:Y:S01]  /*4dd0*/  LDS R100, [R134+0x38420] ;  /* 0x0384200086647984 */ /* 0x000e220000000800 */
[C---:B----4-:R-:W-:Y:S01]  /*4de0*/  FMUL.FTZ R133, R0.reuse, R133 ;  /* 0x0000008500857220 */ /* 0x050fe20000410000 */
[C---:B------:R-:W-:Y:S01]  /*4df0*/  FMUL.FTZ R132, R0.reuse, R132 ;  /* 0x0000008400847220 */ /* 0x040fe20000410000 */
[C---:B-----5:R-:W-:Y:S01]  /*4e00*/  FMUL.FTZ R137, R0.reuse, R137 ;  /* 0x0000008900897220 */ /* 0x060fe20000410000 */
[C---:B------:R-:W-:Y:S01]  /*4e10*/  FMUL.FTZ R136, R0.reuse, R136 ;  /* 0x0000008800887220 */ /* 0x040fe20000410000 */
        /* <DEDUP_REMOVED lines=52> */
[----:B------:R-:W-:Y:S01]  /*5160*/  FMUL.FTZ R96, R0, R96 ;  /* 0x0000006000607220 */ /* 0x000fe20000410000 */
[-C--:B------:R-:W-:Y:S01]  /*5170*/  FMUL.FTZ R98, R98, R0.reuse ;  /* 0x0000000062627220 */ /* 0x080fe20000410000 */
[----:B------:R-:W-:Y:S01]  /*5180*/  FMUL.FTZ R99, R99, R0 ;  /* 0x0000000063637220 */ /* 0x000fe20000410000 */
[C---:B------:R-:W-:Y:S01]  /*5190*/  FMUL.FTZ R75, R0.reuse, R75 ;  /* 0x0000004b004b7220 */ /* 0x040fe20000410000 */
[----:B------:R-:W-:Y:S01]  /*51a0*/  FMUL.FTZ R74, R0, R74 ;  /* 0x0000004a004a7220 */ /* 0x000fe20000410000 */
[C---:B0-----:R-:W-:Y:S01]  /*51b0*/  FMUL.FTZ R73, R100.reuse, R73 ;  /* 0x0000004964497220 */ /* 0x041fe20000410000 */
        /* <DEDUP_REMOVED lines=63> */
[----:B------:R-:W-:Y:S04]  /*55b0*/  STL.64 [R1+0x210], R132 ;  /* 0x0002108401007387 */ /* 0x000fe80000100a00 */
        /* <DEDUP_REMOVED lines=31> */
[----:B------:R0:W-:Y:S04]  /*57b0*/  STL.64 [R1+0x218], R70 ;  /* 0x0002184601007387 */ /* 0x0001e80000100a00 */
        /* <DEDUP_REMOVED lines=29> */
[----:B------:R2:W-:Y:S04]  /*5990*/  STL.64 [R1+0x3f8], R6 ;  /* 0x0003f80601007387 */ /* 0x0005e80000100a00 */
[----:B0-----:R-:W3:Y:S04]  /*59a0*/  LDL R70, [R1+0x204] ;  /* 0x0002040001467983 */ /* 0x001ee80000100800 */
[----:B------:R-:W4:Y:S04]  /*59b0*/  LDL R72, [R1+0x208] ;  /* 0x0002080001487983 */ /* 0x000f280000100800 */
[----:B------:R-:W5:Y:S04]  /*59c0*/  LDL R74, [R1+0x20c] ;  /* 0x00020c00014a7983 */ /* 0x000f680000100800 */
[----:B------:R-:W5:Y:S04]  /*59d0*/  LDL R0, [R1+0x210] ;  /* 0x0002100001007983 */ /* 0x000f680000100800 */
[----:B------:R-:W5:Y:S04]  /*59e0*/  LDL R76, [R1+0x214] ;  /* 0x00021400014c7983 */ /* 0x000f680000100800 */
[----:B------:R-:W5:Y:S04]  /*59f0*/  LDL R78, [R1+0x218] ;  /* 0x00021800014e7983 */ /* 0x000f680000100800 */
[----:B------:R-:W5:Y:S04]  /*5a00*/  LDL R80, [R1+0x21c] ;  /* 0x00021c0001507983 */ /* 0x000f680000100800 */
[----:B-1----:R-:W5:Y:S04]  /*5a10*/  LDL R4, [R1+0x220] ;  /* 0x0002200001047983 */ /* 0x002f680000100800 */
[----:B------:R-:W5:Y:S04]  /*5a20*/  LDL R82, [R1+0x224] ;  /* 0x0002240001527983 */ /* 0x000f680000100800 */
[----:B------:R-:W5:Y:S04]  /*5a30*/  LDL R84, [R1+0x228] ;  /* 0x0002280001547983 */ /* 0x000f680000100800 */
[----:B------:R-:W5:Y:S04]  /*5a40*/  LDL R86, [R1+0x22c] ;  /* 0x00022c0001567983 */ /* 0x000f680000100800 */
[----:B--2---:R-:W2:Y:S04]  /*5a50*/  LDL R6, [R1+0x230] ;  /* 0x0002300001067983 */ /* 0x004ea80000100800 */
[----:B------:R-:W2:Y:S04]  /*5a60*/  LDL R88, [R1+0x234] ;  /* 0x0002340001587983 */ /* 0x000ea80000100800 */
        /* <DEDUP_REMOVED lines=114> */
[----:B------:R-:W-:Y:S04]  /*6190*/  STL [R1+0x200], R98 ;  /* 0x0002006201007387 */ /* 0x000fe80000100800 */
[----:B---3--:R-:W-:Y:S04]  /*61a0*/  STL [R1+0x204], R70 ;  /* 0x0002044601007387 */ /* 0x008fe80000100800 */
        /* <DEDUP_REMOVED lines=10> */
[----:B--2---:R-:W-:Y:S04]  /*6250*/  STL [R1+0x230], R6 ;  /* 0x0002300601007387 */ /* 0x004fe80000100800 */
        /* <DEDUP_REMOVED lines=74> */
[----:B------:R0:W-:Y:S04]  /*6700*/  STL [R1+0x35c], R27 ;  /* 0x00035c1b01007387 */ /* 0x0001e80000100800 */
[----:B------:R-:W-:Y:S04]  /*6710*/  STL [R1+0x360], R50 ;  /* 0x0003603201007387 */ /* 0x000fe80000100800 */
[----:B------:R-:W-:Y:S04]  /*6720*/  STL [R1+0x364], R29 ;  /* 0x0003641d01007387 */ /* 0x000fe80000100800 */
[----:B------:R1:W-:Y:S04]  /*6730*/  STL [R1+0x368], R31 ;  /* 0x0003681f01007387 */ /* 0x0003e80000100800 */
[----:B------:R-:W-:Y:S04]  /*6740*/  STL [R1+0x36c], R33 ;  /* 0x00036c2101007387 */ /* 0x000fe80000100800 */
[----:B------:R-:W-:Y:S04]  /*6750*/  STL [R1+0x370], R52 ;  /* 0x0003703401007387 */ /* 0x000fe80000100800 */
[----:B------:R2:W-:Y:S04]  /*6760*/  STL [R1+0x374], R35 ;  /* 0x0003742301007387 */ /* 0x0005e80000100800 */
        /* <DEDUP_REMOVED lines=29> */
[----:B------:R-:W-:Y:S04]  /*6940*/  STL [R1+0x3ec], R81 ;  /* 0x0003ec5101007387 */ /* 0x000fe80000100800 */
[----:B------:R5:W-:Y:S04]  /*6950*/  STL [R1+0x3f0], R68 ;  /* 0x0003f04401007387 */ /* 0x000be80000100800 */
[----:B------:R5:W-:Y:S04]  /*6960*/  STL [R1+0x3f4], R83 ;  /* 0x0003f45301007387 */ /* 0x000be80000100800 */
[----:B------:R-:W-:Y:S04]  /*6970*/  STL [R1+0x3f8], R85 ;  /* 0x0003f85501007387 */ /* 0x000fe80000100800 */
[----:B------:R5:W-:Y:S04]  /*6980*/  STL [R1+0x3fc], R87 ;  /* 0x0003fc5701007387 */ /* 0x000be80000100800 */
[----:B0-----:R-:W5:Y:S04]  /*6990*/  LDL.128 R24, [R1+0x200] ;  /* 0x0002000001187983 */ /* 0x001f680000100c00 */
[----:B-1----:R-:W5:Y:S04]  /*69a0*/  LDL.128 R28, [R1+0x210] ;  /* 0x00021000011c7983 */ /* 0x002f680000100c00 */
[----:B--2---:R-:W2:Y:S04]  /*69b0*/  LDL.128 R32, [R1+0x220] ;  /* 0x0002200001207983 */ /* 0x004ea80000100c00 */
[----:B---3--:R-:W2:Y:S04]  /*69c0*/  LDL.128 R36, [R1+0x230] ;  /* 0x0002300001247983 */ /* 0x008ea80000100c00 */
[----:B----4-:R-:W2:Y:S04]  /*69d0*/  LDL.128 R40, [R1+0x240] ;  /* 0x0002400001287983 */ /* 0x010ea80000100c00 */
[----:B-----5:R-:W2:Y:S04]  /*69e0*/  LDL.128 R44, [R1+0x250] ;  /* 0x00025000012c7983 */ /* 0x020ea80000100c00 */
[----:B------:R-:W2:Y:S04]  /*69f0*/  LDL.128 R48, [R1+0x260] ;  /* 0x0002600001307983 */ /* 0x000ea80000100c00 */
        /* <DEDUP_REMOVED lines=24> */
[----:B------:R-:W2:Y:S01]  /*6b80*/  LDL.128 R148, [R1+0x3f0] ;  /* 0x0003f00001947983 */ /* 0x000ea20000100c00 */
[----:B------:R-:W-:-:S05]  /*6b90*/  VIADD R0, R155, 0x1 ;  /* 0x000000019b007836 */ /* 0x000fca0000000000 */
[----:B------:R-:W-:Y:S01]  /*6ba0*/  ISETP.NE.AND P0, PT, R0, 0x2, PT ;  /* 0x000000020000780c */ /* 0x000fe20003f05270 */
[----:B------:R0:W-:Y:S01]  /*6bb0*/  STL [R1+0x1e8], R0 ;  /* 0x0001e80001007387 */ /* 0x0001e20000100800 */
[----:B------:R-:W-:-:S11]  /*6bc0*/  IMAD.MOV.U32 R5, RZ, RZ, 0x40000040 ;  /* 0x40000040ff057424 */ /* 0x000fd600078e00ff */
[----:B0-----:R-:W-:Y:S01]  /*6bd0*/  @!P0 IMAD.MOV.U32 R0, RZ, RZ, RZ ;  /* 0x000000ffff008224 */ /* 0x001fe200078e00ff */
[----:B------:R-:W-:-:S04]  /*6be0*/  R2UR UR15, R5 ;  /* 0x00000000050f72ca */ /* 0x000fc800000e0000 */
[----:B------:R-:W-:Y:S01]  /*6bf0*/  LEA R4, R0, UR22, 0xc ;  /* 0x0000001600047c11 */ /* 0x000fe2000f8e60ff */
[----:B------:R-:W-:Y:S01]  /*6c00*/  IMAD.MOV.U32 R7, RZ, RZ, 0x40000040 ;  /* 0x40000040ff077424 */ /* 0x000fe200078e00ff */
[----:B------:R-:W3:Y:S02]  /*6c10*/  LDL R0, [R1+0x1f0] ;  /* 0x0001f00001007983 */ /* 0x000ee40000100800 */
[C---:B------:R-:W-:Y:S01]  /*6c20*/  R2UR UR14, R4.reuse ;  /* 0x00000000040e72ca */ /* 0x040fe200000e0000 */
[----:B------:R-:W-:Y:S01]  /*6c30*/  VIADD R6, R4, 0x80 ;  /* 0x0000008004067836 */ /* 0x000fe20000000000 */
[----:B------:R-:W-:-:S04]  /*6c40*/  R2UR UR19, R7 ;  /* 0x00000000071372ca */ /* 0x000fc800000e0000 */
[----:B------:R-:W-:Y:S01]  /*6c50*/  R2UR UR18, R6 ;  /* 0x00000000061272ca */ /* 0x000fe200000e0000 */
[----:B--2---:R-:W-:-:S06]  /*6c60*/  WARPGROUP.ARRIVE ;  /* 0x00000000000079c5 */ /* 0x004fcc0000000000 */
[----:B------:R-:W-:Y:S01]  /*6c70*/  HGMMA.64x256x16.F32 R24, gdesc[UR12].tnspB, R24, gsb0 ;  /* 0x43e000000c1879f0 */ /* 0x000fe20008000818 */
[----:B------:R-:W-:Y:S02]  /*6c80*/  VIADD R6, R4, 0x100 ;  /* 0x0000010004067836 */ /* 0x000fe40000000000 */
[----:B------:R-:W-:-:S03]  /*6c90*/  IMAD.MOV.U32 R7, RZ, RZ, 0x40000040 ;  /* 0x40000040ff077424 */ /* 0x000fc600078e00ff */
[----:B------:R-:W-:Y:S02]  /*6ca0*/  R2UR UR6, R6 ;  /* 0x00000000060672ca */ /* 0x000fe400000e0000 */
[----:B------:R-:W-:Y:S01]  /*6cb0*/  R2UR UR7, R7 ;  /* 0x00000000070772ca */ /* 0x000fe200000e0000 */
        /* <DEDUP_REMOVED lines=39> */
[----:B------:R-:W2:Y:S01]  /*6f30*/  @!P0 LDL R4, [R1+0x1ec] ;  /* 0x0001ec0001048983 */ /* 0x000ea20000100800 */
[----:B------:R-:W-:-:S03]  /*6f40*/  WARPGROUP.DEPBAR.LE gsb0, 0x0 ;  /* 0x00008000000079c5 */ /* 0x000fc60000010000 */
        /* <DEDUP_REMOVED lines=102> */
[----:B------:R-:W2:Y:S04]  /*75b0*/  LDL R6, [R1+0x200] ;  /* 0x0002000001067983 */ /* 0x000ea80000100800 */
[----:B0-----:R-:W2:Y:S04]  /*75c0*/  LDL R76, [R1+0x204] ;  /* 0x00020400014c7983 */ /* 0x001ea80000100800 */
[----:B------:R-:W2:Y:S04]  /*75d0*/  LDL R78, [R1+0x208] ;  /* 0x00020800014e7983 */ /* 0x000ea80000100800 */
[----:B-1----:R-:W2:Y:S04]  /*75e0*/  LDL R80, [R1+0x20c] ;  /* 0x00020c0001507983 */ /* 0x002ea80000100800 */
[----:B------:R-:W2:Y:S04]  /*75f0*/  LDL R8, [R1+0x210] ;  /* 0x0002100001087983 */ /* 0x000ea80000100800 */
[----:B------:R-:W2:Y:S04]  /*7600*/  LDL R82, [R1+0x214] ;  /* 0x0002140001527983 */ /* 0x000ea80000100800 */
[----:B----4-:R-:W4:Y:S04]  /*7610*/  LDL R84, [R1+0x218] ;  /* 0x0002180001547983 */ /* 0x010f280000100800 */
[----:B------:R-:W4:Y:S04]  /*7620*/  LDL R86, [R1+0x21c] ;  /* 0x00021c0001567983 */ /* 0x000f280000100800 */
[----:B------:R-:W4:Y:S04]  /*7630*/  LDL R10, [R1+0x220] ;  /* 0x00022000010a7983 */ /* 0x000f280000100800 */
[----:B-----5:R-:W5:Y:S04]  /*7640*/  LDL R88, [R1+0x224] ;  /* 0x0002240001587983 */ /* 0x020f680000100800 */
[----:B------:R-:W5:Y:S04]  /*7650*/  LDL R90, [R1+0x228] ;  /* 0x00022800015a7983 */ /* 0x000f680000100800 */
[----:B---3--:R-:W3:Y:S04]  /*7660*/  LDL R92, [R1+0x22c] ;  /* 0x00022c00015c7983 */ /* 0x008ee80000100800 */
[----:B------:R-:W3:Y:S04]  /*7670*/  LDL R12, [R1+0x230] ;  /* 0x00023000010c7983 */ /* 0x000ee80000100800 */
[----:B------:R-:W3:Y:S04]  /*7680*/  LDL R94, [R1+0x234] ;  /* 0x00023400015e7983 */ /* 0x000ee80000100800 */
        /* <DEDUP_REMOVED lines=115> */
[----:B------:R-:W-:Y:S04]  /*7dc0*/  STL [R1+0x204], R76 ;  /* 0x0002044c01007387 */ /* 0x000fe80000100800 */
[----:B------:R-:W-:Y:S04]  /*7dd0*/  STL [R1+0x208], R78 ;  /* 0x0002084e01007387 */ /* 0x000fe80000100800 */
[----:B------:R-:W-:Y:S04]  /*7de0*/  STL [R1+0x20c], R80 ;  /* 0x00020c5001007387 */ /* 0x000fe80000100800 */
[----:B------:R-:W-:Y:S04]  /*7df0*/  STL [R1+0x210], R8 ;  /* 0x0002100801007387 */ /* 0x000fe80000100800 */
[----:B------:R-:W-:Y:S04]  /*7e00*/  STL [R1+0x214], R82 ;  /* 0x0002145201007387 */ /* 0x000fe80000100800 */
[----:B----4-:R-:W-:Y:S04]  /*7e10*/  STL [R1+0x218], R84 ;  /* 0x0002185401007387 */ /* 0x010fe80000100800 */
[----:B------:R-:W-:Y:S04]  /*7e20*/  STL [R1+0x21c], R86 ;  /* 0x00021c5601007387 */ /* 0x000fe80000100800 */
[----:B------:R-:W-:Y:S04]  /*7e30*/  STL [R1+0x220], R10 ;  /* 0x0002200a01007387 */ /* 0x000fe80000100800 */
[----:B-----5:R-:W-:Y:S04]  /*7e40*/  STL [R1+0x224], R88 ;  /* 0x0002245801007387 */ /* 0x020fe80000100800 */
[----:B------:R-:W-:Y:S04]  /*7e50*/  STL [R1+0x228], R90 ;  /* 0x0002285a01007387 */ /* 0x000fe80000100800 */
[----:B---3--:R-:W-:Y:S04]  /*7e60*/  STL [R1+0x22c], R92 ;  /* 0x00022c5c01007387 */ /* 0x008fe80000100800 */
        /* <DEDUP_REMOVED lines=116> */
[----:B------:R-:W-:Y:S01]  /*85b0*/  VIADD R0, R0, 0x1 ;  /* 0x0000000100007836 */ /* 0x000fe20000000000 */
[----:B------:R-:W-:Y:S01]  /*85c0*/  @!P0 LOP3.LUT R4, R4, 0x1, RZ, 0x3c, !PT ;  /* 0x0000000104048812 */ /* 0x000fe200078e3cff */
[----:B------:R-:W-:Y:S03]  /*85d0*/  BSSY B0, `(.L_x_2013) ;  /* 0x000000e000007945 */ /* 0x000fe60003800000 */
[----:B------:R0:W-:Y:S04]  /*85e0*/  STL [R1+0x1f0], R0 ;  /* 0x0001f00001007387 */ /* 0x0001e80000100800 */
[----:B------:R1:W-:Y:S01]  /*85f0*/  @!P0 STL [R1+0x1ec], R4 ;  /* 0x0001ec0401008387 */ /* 0x0003e20000100800 */
[----:B0-----:R-:W-:Y:S01]  /*8600*/  IMAD.U32 R0, RZ, RZ, UR21 ;  /* 0x00000015ff007e24 */ /* 0x001fe2000f8e00ff */
[----:B------:R-:W-:-:S02]  /*8610*/  UIADD3 UR21, UR21, -0x1, URZ ;  /* 0xffffffff15157890 */ /* 0x000fc4000fffe03f */
[----:B------:R1:W-:Y:S01]  /*8620*/  @!P0 STL [R1+0x1e8], RZ ;  /* 0x0001e8ff01008387 */ /* 0x0003e20000100800 */
[----:B------:R-:W-:Y:S06]  /*8630*/  BAR.ARV 0xf, 0x100 ;  /* 0x03c4000000007b1d */ /* 0x000fec0000002000 */
[----:B------:R-:W-:Y:S01]  /*8640*/  ISETP.GT.AND P0, PT, R0, UR20, PT ;  /* 0x0000001400007c0c */ /* 0x000fe2000bf04270 */
[----:B------:R-:W-:-:S12]  /*8650*/  @P1 BRA `(.L_x_2014) ;  /* 0x0000000000141947 */ /* 0x000fd80003800000 */
[----:B------:R-:W2:Y:S02]  /*8660*/  LDL R0, [R1+0x1e8] ;  /* 0x0001e80001007983 */ /* 0x000ea40000100800 */
[----:B--2---:R-:W-:-:S05]  /*8670*/  LEA R0, R0, UR39, 0x3 ;  /* 0x0000002700007c11 */ /* 0x004fca000f8e18ff */
[----:B------:R-:W-:-:S05]  /*8680*/  VIADD R0, R0, 0x38860 ;  /* 0x0003886000007836 */ /* 0x000fca0000000000 */
[----:B------:R-:W-:-:S04]  /*8690*/  PRMT R0, RZ, 0x654, R0 ;  /* 0x00000654ff007816 */ /* 0x000fc80000000000 */
[----:B------:R0:W-:Y:S03]  /*86a0*/  SYNCS.ARRIVE.TRANS64.RED.A1T0 RZ, [R0+URZ], RZ ;  /* 0x000000ff00ff79a7 */ /* 0x0001e6000810043f */
.L_x_2014:
[----:B------:R-:W-:Y:S05]  /*86b0*/  BSYNC B0 ;  /* 0x0000000000007941 */ /* 0x000fea0003800000 */
.L_x_2013:
[----:B------:R-:W-:Y:S05]  /*86c0*/  @P0 BRA `(.L_x_2015) ;  /* 0xffffffc0009c0947 */ /* 0x000fea000383ffff */
.L_x_2012:
[----:B------:R-:W2:Y:S04]  /*86d0*/  LDL R137, [R1+0x1e8] ;  /* 0x0001e80001897983 */ /* 0x000ea80000100800 */
[----:B------:R-:W3:Y:S04]  /*86e0*/  LDL.64 R126, [R1+0x250] ;  /* 0x00025000017e7983 */ /* 0x000ee80000100a00 */
[----:B------:R-:W4:Y:S04]  /*86f0*/  LDL.64 R106, [R1+0x2b0] ;  /* 0x0002b000016a7983 */ /* 0x000f280000100a00 */
[----:B-1----:R-:W5:Y:S04]  /*8700*/  LDL.64 R4, [R1+0x300] ;  /* 0x0003000001047983 */ /* 0x002f680000100a00 */
        /* <DEDUP_REMOVED lines=61> */
[----:B------:R-:W5:Y:S04]  /*8ae0*/  LDL R136, [R1+0x1f0] ;  /* 0x0001f00001887983 */ /* 0x000f680000100800 */
[----:B0-----:R-:W5:Y:S01]  /*8af0*/  LDL R0, [R1+0x1e8] ;  /* 0x0001e80001007983 */ /* 0x001f620000100800 */
[----:B--2---:R-:W-:-:S05]  /*8b00*/  IMAD R137, R137, 0x40, R158 ;  /* 0x0000004089897824 */ /* 0x004fca00078e029e */
[----:B------:R-:W-:Y:S01]  /*8b10*/  LEA R138, R137, UR39, 0x2 ;  /* 0x00000027898a7c11 */ /* 0x000fe2000f8e10ff */
[----:B------:R-:W-:Y:S06]  /*8b20*/  BAR.SYNC.DEFER_BLOCKING 0xe, 0x100 ;  /* 0x0384000000007b1d */ /* 0x000fec0000010000 */
[----:B------:R-:W3:Y:S02]  /*8b30*/  LDS R137, [R138+0x38400] ;  /* 0x038400008a897984 */ /* 0x000ee40000000800 */
[C---:B---3--:R-:W-:Y:S01]  /*8b40*/  FMUL.FTZ R127, R137.reuse, R127 ;  /* 0x0000007f897f7220 */ /* 0x048fe20000410000 */
[----:B------:R-:W-:-:S05]  /*8b50*/  FMUL.FTZ R126, R137, R126 ;  /* 0x0000007e897e7220 */ /* 0x000fca0000410000 */
[----:B------:R4:W-:Y:S02]  /*8b60*/  STL.64 [R1+0x250], R126 ;  /* 0x0002507e01007387 */ /* 0x0009e40000100a00 */
[C---:B----4-:R-:W-:Y:S02]  /*8b70*/  FMUL.FTZ R126, R137.reuse, R106 ;  /* 0x0000006a897e7220 */ /* 0x050fe40000410000 */
[----:B------:R-:W0:Y:S01]  /*8b80*/  LDS R106, [R138+0x38420] ;  /* 0x038420008a6a7984 */ /* 0x000e220000000800 */
[C---:B-----5:R-:W-:Y:S01]  /*8b90*/  FMUL.FTZ R5, R137.reuse, R5 ;  /* 0x0000000589057220 */ /* 0x060fe20000410000 */
[C---:B------:R-:W-:Y:S01]  /*8ba0*/  FMUL.FTZ R4, R137.reuse, R4 ;  /* 0x0000000489047220 */ /* 0x040fe20000410000 */
[C---:B------:R-:W-:Y:S01]  /*8bb0*/  FMUL.FTZ R141, R137.reuse, R141 ;  /* 0x0000008d898d7220 */ /* 0x040fe20000410000 */
[C---:B------:R-:W-:Y:S01]  /*8bc0*/  FMUL.FTZ R140, R137.reuse, R140 ;  /* 0x0000008c898c7220 */ /* 0x040fe20000410000 */
[C---:B------:R-:W-:Y:S01]  /*8bd0*/  FMUL.FTZ R135, R137.reuse, R135 ;  /* 0x0000008789877220 */ /* 0x040fe20000410000 */
[C---:B------:R-:W-:Y:S01]  /*8be0*/  FMUL.FTZ R134, R137.reuse, R134 ;  /* 0x0000008689867220 */ /* 0x040fe20000410000 */
[----:B------:R1:W-:Y:S01]  /*8bf0*/  STL.64 [R1+0x300], R4 ;  /* 0x0003000401007387 */ /* 0x0003e20000100a00 */
        /* <DEDUP_REMOVED lines=119> */
[----:B------:R-:W-:-:S02]  /*9370*/  VIADD R136, R136, 0x1 ;  /* 0x0000000188887836 */ /* 0x000fc40000000000 */
[----:B-1----:R-:W-:Y:S01]  /*9380*/  VIADD R4, R0, 0x1 ;  /* 0x0000000100047836 */ /* 0x002fe20000000000 */
[----:B------:R0:W-:Y:S04]  /*9390*/  STL.64 [R1+0x200], R140 ;  /* 0x0002008c01007387 */ /* 0x0001e80000100a00 */
        /* <DEDUP_REMOVED lines=61> */
[----:B------:R0:W-:Y:S04]  /*9770*/  STL [R1+0x1f0], R136 ;  /* 0x0001f08801007387 */ /* 0x0001e80000100800 */
[----:B------:R0:W-:Y:S01]  /*9780*/  STL [R1+0x1e8], R4 ;  /* 0x0001e80401007387 */ /* 0x0001e20000100800 */
[----:B------:R-:W-:Y:S06]  /*9790*/  BAR.ARV 0xf, 0x100 ;  /* 0x03c4000000007b1d */ /* 0x000fec0000002000 */
[----:B------:R-:W-:Y:S01]  /*97a0*/  ISETP.NE.AND P0, PT, R4, 0x2, PT ;  /* 0x000000020400780c */ /* 0x000fe20003f05270 */
[----:B------:R-:W-:Y:S01]  /*97b0*/  BSSY B0, `(.L_x_2016) ;  /* 0x0000007000007945 */ /* 0x000fe20003800000 */
[----:B------:R-:W-:-:S11]  /*97c0*/  IMAD.MOV.U32 R0, RZ, RZ, 0x1 ;  /* 0x00000001ff007424 */ /* 0x000fd600078e00ff */
[----:B0-----:R-:W-:Y:S05]  /*97d0*/  @P0 BRA `(.L_x_2017) ;  /* 0x0000000000100947 */ /* 0x001fea0003800000 */
[----:B------:R-:W2:Y:S04]  /*97e0*/  LDL R4, [R1+0x1ec] ;  /* 0x0001ec0001047983 */ /* 0x000ea80000100800 */
[----:B------:R0:W-:Y:S01]  /*97f0*/  STL [R1+0x1e8], RZ ;  /* 0x0001e8ff01007387 */ /* 0x0001e20000100800 */
[----:B--2---:R-:W-:-:S05]  /*9800*/  LOP3.LUT R4, R4, 0x1, RZ, 0x3c, !PT ;  /* 0x0000000104047812 */ /* 0x004fca00078e3cff */
[----:B------:R0:W-:Y:S02]  /*9810*/  STL [R1+0x1ec], R4 ;  /* 0x0001ec0401007387 */ /* 0x0001e40000100800 */
.L_x_2017:
[----:B------:R-:W-:Y:S05]  /*9820*/  BSYNC B0 ;  /* 0x0000000000007941 */ /* 0x000fea0003800000 */
.L_x_2016:
[----:B------:R-:W-:Y:S05]  /*9830*/  BRA `(.L_x_2009) ;  /* 0x0000021c00247947 */ /* 0x000fea0003800000 */
.L_x_2002:
[----:B------:R-:W0:Y:S01]  /*9840*/  S2R R4, SR_TID.X ;  /* 0x0000000000047919 */ /* 0x000e220000002100 */
[----:B------:R-:W-:Y:S01]  /*9850*/  UISETP.NE.AND UP0, UPT, UR38, URZ, UPT ;  /* 0x0000003f2600728c */ /* 0x000fe2000bf05270 */
[----:B------:R-:W-:Y:S01]  /*9860*/  IMAD.MOV.U32 R10, RZ, RZ, 0x1 ;  /* 0x00000001ff0a7424 */ /* 0x000fe200078e00ff */
[----:B------:R-:W-:Y:S01]  /*9870*/  UMOV UR4, 0x1 ;  /* 0x0000000100047882 */ /* 0x000fe20000000000 */
[----:B------:R-:W-:Y:S01]  /*9880*/  UIADD3 UR8, UP3, UR36, 0x38860, URZ ;  /* 0x0003886024087890 */ /* 0x000fe2000ff7e03f */
[----:B------:R-:W-:Y:S01]  /*9890*/  IMAD.MOV.U32 R11, RZ, RZ, RZ ;  /* 0x000000ffff0b7224 */ /* 0x000fe200078e00ff */
[----:B------:R-:W-:Y:S01]  /*98a0*/  USEL UR4, UR4, 0x2, !UP0 ;  /* 0x0000000204047887 */ /* 0x000fe2000c000000 */
[----:B-1----:R-:W-:Y:S01]  /*98b0*/  IMAD.U32 R0, RZ, RZ, UR40 ;  /* 0x00000028ff007e24 */ /* 0x002fe2000f8e00ff */
[----:B------:R-:W-:Y:S01]  /*98c0*/  UIADD3.X UR9, URZ, UR37, URZ, UP3, !UPT ;  /* 0x000000253f097290 */ /* 0x000fe20009ffe43f */
[----:B------:R-:W-:Y:S01]  /*98d0*/  IMAD.MOV.U32 R5, RZ, RZ, 0x80 ;  /* 0x00000080ff057424 */ /* 0x000fe200078e00ff */
[----:B------:R-:W-:Y:S01]  /*98e0*/  UIADD3 UR6, UP1, UR36, 0x38830, URZ ;  /* 0x0003883024067890 */ /* 0x000fe2000ff3e03f */
[----:B------:R1:W-:Y:S01]  /*98f0*/  STL.64 [R1+0x60], R10 ;  /* 0x0000600a01007387 */ /* 0x0003e20000100a00 */
[----:B------:R-:W-:Y:S01]  /*9900*/  IMAD.U32 R9, RZ, RZ, UR4 ;  /* 0x00000004ff097e24 */ /* 0x000fe2000f8e00ff */
[----:B------:R-:W-:Y:S01]  /*9910*/  UIADD3 UR4, UP2, UR36, 0x38850, URZ ;  /* 0x0003885024047890 */ /* 0x000fe2000ff5e03f */
[----:B------:R-:W-:Y:S01]  /*9920*/  IMAD.MOV.U32 R6, RZ, RZ, 0x1 ;  /* 0x00000001ff067424 */ /* 0x000fe200078e00ff */
[----:B------:R-:W-:Y:S01]  /*9930*/  UIADD3 UR7, UP0, UR36, 0x38840, URZ ;  /* 0x0003884024077890 */ /* 0x000fe2000ff1e03f */
[----:B------:R2:W-:Y:S01]  /*9940*/  STL [R1+0x70], R0 ;  /* 0x0000700001007387 */ /* 0x0005e20000100800 */
[----:B------:R-:W-:Y:S01]  /*9950*/  ULDC UR10, c[0x0][0x448] ;  /* 0x00011200000a7ab9 */ /* 0x000fe20000000800 */
[----:B------:R-:W-:Y:S01]  /*9960*/  IMAD.MOV.U32 R7, RZ, RZ, RZ ;  /* 0x000000ffff077224 */ /* 0x000fe200078e00ff */
[----:B------:R-:W-:Y:S01]  /*9970*/  UIADD3.X UR5, URZ, UR37, URZ, UP2, !UPT ;  /* 0x000000253f057290 */ /* 0x000fe200097fe43f */
[----:B------:R-:W-:Y:S01]  /*9980*/  IMAD.MOV.U32 R8, RZ, RZ, 0x2000 ;  /* 0x00002000ff087424 */ /* 0x000fe200078e00ff */
[----:B------:R-:W-:Y:S01]  /*9990*/  STL.64 [R1], RZ ;  /* 0x000000ff01007387 */ /* 0x000fe20000100a00 */
[----:B------:R-:W-:Y:S01]  /*99a0*/  IMAD.MOV.U32 R13, RZ, RZ, R9 ;  /* 0x000000ffff0d7224 */ /* 0x000fe200078e0009 */
[----:B------:R-:W-:Y:S01]  /*99b0*/  ULDC UR45, c[0x0][0x288] ;  /* 0x0000a200002d7ab9 */ /* 0x000fe20000000800 */
[----:B-1----:R-:W-:Y:S01]  /*99c0*/  IMAD.U32 R11, RZ, RZ, UR9 ;  /* 0x00000009ff0b7e24 */ /* 0x002fe2000f8e00ff */
[----:B------:R-:W-:Y:S01]  /*99d0*/  UIADD3.X UR9, URZ, UR37, URZ, UP0, !UPT ;  /* 0x000000253f097290 */ /* 0x000fe200087fe43f */
[----:B--2---:R-:W-:Y:S01]  /*99e0*/  IMAD.U32 R0, RZ, RZ, UR4 ;  /* 0x00000004ff007e24 */ /* 0x004fe2000f8e00ff */
[----:B------:R-:W-:Y:S01]  /*99f0*/  UIADD3.X UR4, URZ, UR37, URZ, UP1, !UPT ;  /* 0x000000253f047290 */ /* 0x000fe20008ffe43f */
[----:B------:R1:W-:Y:S01]  /*9a00*/  STL.64 [R1+0x18], R8 ;  /* 0x0000180801007387 */ /* 0x0003e20000100a00 */
[----:B------:R-:W-:Y:S01]  /*9a10*/  UISETP.NE.AND UP1, UPT, UR10, 0x1, UPT ;  /* 0x000000010a00788c */ /* 0x000fe2000bf25270 */
[----:B------:R-:W-:Y:S01]  /*9a20*/  IMAD.MOV.U32 R12, RZ, RZ, 0x10000 ;  /* 0x00010000ff0c7424 */ /* 0x000fe200078e00ff */
[----:B------:R-:W-:Y:S01]  /*9a30*/  UIADD3 UR44, UR42, 0x1, -UR45 ;  /* 0x000000012a2c7890 */ /* 0x000fe2000fffe82d */
[----:B0-----:R-:W-:Y:S01]  /*9a40*/  LOP3.LUT R4, R4, 0x7f, RZ, 0xc0, !PT ;  /* 0x0000007f04047812 */ /* 0x001fe200078ec0ff */
[----:B------:R-:W-:Y:S01]  /*9a50*/  IMAD.MOV.U32 R15, RZ, RZ, 0x100 ;  /* 0x00000100ff0f7424 */ /* 0x000fe200078e00ff */
[----:B------:R-:W-:Y:S01]  /*9a60*/  STL.64 [R1+0x38], RZ ;  /* 0x000038ff01007387 */ /* 0x000fe20000100a00 */
[----:B------:R-:W-:Y:S01]  /*9a70*/  IMAD.U32 R10, RZ, RZ, UR8 ;  /* 0x00000008ff0a7e24 */ /* 0x000fe2000f8e00ff */
[----:B------:R-:W-:Y:S01]  /*9a80*/  ISETP.NE.AND P0, PT, R4, RZ, PT ;  /* 0x000000ff0400720c */ /* 0x000fe20003f05270 */
[----:B------:R-:W-:-:S03]  /*9a90*/  USHF.L.U32 UR8, UR40, 0x6, URZ ;  /* 0x0000000628087899 */ /* 0x000fc6000800063f */
[----:B------:R-:W-:Y:S01]  /*9aa0*/  SEL R4, RZ, 0x1, P0 ;  /* 0x00000001ff047807 */ /* 0x000fe20000000000 */
[----:B-1----:R-:W-:Y:S01]  /*9ab0*/  IMAD.U32 R9, RZ, RZ, UR5 ;  /* 0x00000005ff097e24 */ /* 0x002fe2000f8e00ff */
[----:B------:R-:W-:Y:S01]  /*9ac0*/  STL.64 [R1+0x68], R10 ;  /* 0x0000680a01007387 */ /* 0x000fe20000100a00 */
[----:B------:R-:W-:Y:S01]  /*9ad0*/  IMAD.MOV.U32 R8, RZ, RZ, R0 ;  /* 0x000000ffff087224 */ /* 0x000fe200078e0000 */
[----:B------:R-:W-:Y:S01]  /*9ae0*/  @UP1 ULDC UR10, c[0x0][0x450] ;  /* 0x00011400000a1ab9 */ /* 0x000fe20000000800 */
[----:B------:R-:W-:Y:S01]  /*9af0*/  IMAD.MOV.U32 R14, RZ, RZ, R4 ;  /* 0x000000ffff0e7224 */ /* 0x000fe200078e0004 */
[----:B------:R0:W-:Y:S01]  /*9b00*/  STL.128 [R1+0x20], R4 ;  /* 0x0000200401007387 */ /* 0x0001e20000100c00 */
[----:B------:R-:W-:-:S03]  /*9b10*/  IADD3 R36, P0, R2, 0x38, RZ ;  /* 0x0000003802247810 */ /* 0x000fc60007f1e0ff */
[----:B------:R1:W-:Y:S02]  /*9b20*/  STL.128 [R1+0x50], R12 ;  /* 0x0000500c01007387 */ /* 0x0003e40000100c00 */
[----:B------:R-:W-:Y:S02]  /*9b30*/  IMAD.X R37, RZ, RZ, R16, P0 ;  /* 0x000000ffff257224 */ /* 0x000fe400000e0610 */
[----:B------:R1:W-:Y:S01]  /*9b40*/  STL.128 [R1+0x40], R8 ;  /* 0x0000400801007387 */ /* 0x0003e20000100c00 */
[----:B0-----:R-:W-:Y:S01]  /*9b50*/  IMAD.U32 R6, RZ, RZ, UR6 ;  /* 0x00000006ff067e24 */ /* 0x001fe2000f8e00ff */
[----:B------:R-:W-:Y:S01]  /*9b60*/  @UP1 UIADD3 UR6, UR8, 0x3f, URZ ;  /* 0x0000003f08061890 */ /* 0x000fe2000fffe03f */
[----:B------:R-:W-:Y:S01]  /*9b70*/  IMAD.U32 R7, RZ, RZ, UR4 ;  /* 0x00000004ff077e24 */ /* 0x000fe2000f8e00ff */
[----:B------:R-:W-:Y:S01]  /*9b80*/  ULDC.64 UR4, c[0x0][0xad8] ;  /* 0x0002b60000047ab9 */ /* 0x000fe20000000a00 */
[----:B------:R-:W-:Y:S01]  /*9b90*/  IMAD.U32 R4, RZ, RZ, UR7 ;  /* 0x00000007ff047e24 */ /* 0x000fe2000f8e00ff */
[----:B------:R-:W-:Y:S01]  /*9ba0*/  UISETP.GE.AND UP0, UPT, UR5, 0x1, UPT ;  /* 0x000000010500788c */ /* 0x000fe2000bf06270 */
[----:B------:R-:W-:Y:S01]  /*9bb0*/  IMAD.U32 R5, RZ, RZ, UR9 ;  /* 0x00000009ff057e24 */ /* 0x000fe2000f8e00ff */
[----:B------:R1:W-:Y:S01]  /*9bc0*/  STL.64 [R1+0x8], R6 ;  /* 0x0000080601007387 */ /* 0x0003e20000100a00 */
[----:B------:R-:W-:Y:S01]  /*9bd0*/  @UP1 ULDC UR7, c[0x0][0x44c] ;  /* 0x0001130000071ab9 */ /* 0x000fe20000000800 */
[----:B------:R-:W-:-:S02]  /*9be0*/  UIADD3 UR9, UR8, 0x3f, URZ ;  /* 0x0000003f08097890 */ /* 0x000fc4000fffe03f */
[----:B------:R1:W-:Y:S01]  /*9bf0*/  STL.64 [R1+0x10], R4 ;  /* 0x0000100401007387 */ /* 0x0003e20000100a00 */
[----:B------:R-:W-:Y:S01]  /*9c00*/  UIMAD.WIDE.U32 UR6, UR6, UR7, URZ ;  /* 0x00000007060672a5 */ /* 0x000fe2000f8e003f */
[----:B------:R-:W-:Y:S02]  /*9c10*/  PLOP3.LUT P1, PT, PT, PT, UP0, 0x80, 0x0 ;  /* 0x000000000000781c */ /* 0x000fe40003f2f008 */
[----:B------:R1:W-:Y:S01]  /*9c20*/  STL.64 [R1+0x30], R4 ;  /* 0x0000300401007387 */ /* 0x0003e20000100a00 */
[----:B------:R-:W-:-:S04]  /*9c30*/  @UP1 USHF.R.U32.HI UR9, URZ, UR10, UR7 ;  /* 0x0000000a3f091299 */ /* 0x000fc80008011607 */
[----:B------:R-:W-:-:S04]  /*9c40*/  UIADD3 UR6, UR44, UR9, URZ ;  /* 0x000000092c067290 */ /* 0x000fc8000fffe03f */
[----:B------:R-:W-:Y:S02]  /*9c50*/  UIADD3 UR4, UR6, UR4, URZ ;  /* 0x0000000406047290 */ /* 0x000fe4000fffe03f */
[----:B------:R-:W-:Y:S10]  /*9c60*/  @!P1 BRA `(.L_x_2018) ;  /* 0x0000000000449947 */ /* 0x000ff40003800000 */
        /* <DEDUP_REMOVED lines=10> */
.L_x_2019:
[----:B------:R-:W-:-:S11]  /*9d10*/  UISETP.NE.AND UP0, UPT, UR5, 0x1, UPT ;  /* 0x000000010500788c */ /* 0x000fd6000bf05270 */
[----:B------:R-:W-:Y:S02]  /*9d20*/  @UP0 ULDC.64 UR10, c[0x0][0xae0] ;  /* 0x0002b800000a0ab9 */ /* 0x000fe40000000a00 */
[----:B------:R-:W-:-:S04]  /*9d30*/  UIMAD.WIDE.U32 UR6, UR9, UR10, URZ ;  /* 0x0000000a090672a5 */ /* 0x000fc8000f8e003f */
[----:B------:R-:W-:-:S12]  /*9d40*/  @UP0 USHF.R.U32.HI UR9, URZ, UR11, UR7 ;  /* 0x0000000b3f090299 */ /* 0x000fd80008011607 */
.L_x_2020:
[----:B------:R-:W-:-:S04]  /*9d50*/  UIMAD UR9, UR9, UR5, UR5 ;  /* 0x00000005090972a4 */ /* 0x000fc8000f8e0205 */
[----:B------:R-:W-:-:S04]  /*9d60*/  UISETP.LT.AND UP0, UPT, UR4, UR9, UPT ;  /* 0x000000090400728c */ /* 0x000fc8000bf01270 */
[----:B------:R-:W-:-:S12]  /*9d70*/  USEL UR4, UR4, UR9, UP0 ;  /* 0x0000000904047287 */ /* 0x000fd80008000000 */
.L_x_2018:
[----:B------:R-:W-:Y:S02]  /*9d80*/  UIADD3 UR10, UR42, 0x3f, URZ ;  /* 0x0000003f2a0a7890 */ /* 0x000fe4000fffe03f */
        /* <DEDUP_REMOVED lines=8> */
[----:B------:R-:W-:Y:S02]  /*9e10*/  UIADD3 UR45, UR42, -UR45, URZ ;  /* 0x8000002d2a2d7290 */ /* 0x000fe4000fffe03f */
        /* <DEDUP_REMOVED lines=19> */
.L_x_2022:
[----:B------:R-:W-:-:S11]  /*9f50*/  UISETP.NE.AND UP0, UPT, UR5, 0x1, UPT ;  /* 0x000000010500788c */ /* 0x000fd6000bf05270 */
[----:B------:R-:W-:Y:S02]  /*9f60*/  @UP0 ULDC.64 UR10, c[0x0][0xae0] ;  /* 0x0002b800000a0ab9 */ /* 0x000fe40000000a00 */
[----:B------:R-:W-:-:S04]  /*9f70*/  UIMAD.WIDE.U32 UR6, UR8, UR10, URZ ;  /* 0x0000000a080672a5 */ /* 0x000fc8000f8e003f */
[----:B------:R-:W-:-:S12]  /*9f80*/  @UP0 USHF.R.U32.HI UR8, URZ, UR11, UR7 ;  /* 0x0000000b3f080299 */ /* 0x000fd80008011607 */
.L_x_2023:
[----:B------:R-:W-:-:S04]  /*9f90*/  UIMAD UR5, UR8, UR5, URZ ;  /* 0x00000005080572a4 */ /* 0x000fc8000f8e023f */
[----:B------:R-:W-:-:S04]  /*9fa0*/  UISETP.LT.AND UP0, UPT, UR4, UR5, UPT ;  /* 0x000000050400728c */ /* 0x000fc8000bf01270 */
[----:B------:R-:W-:-:S12]  /*9fb0*/  USEL UR4, UR4, UR5, !UP0 ;  /* 0x0000000504047287 */ /* 0x000fd8000c000000 */
.L_x_2021:
[----:B------:R-:W-:Y:S01]  /*9fc0*/  USHF.R.S32.HI UR5, URZ, 0x1f, UR4 ;  /* 0x0000001f3f057899 */ /* 0x000fe20008011404 */
[----:B------:R-:W-:-:S03]  /*9fd0*/  PRMT R0, RZ, 0x7610, R0 ;  /* 0x00007610ff007816 */ /* 0x000fc60000000000 */
[----:B------:R-:W-:-:S04]  /*9fe0*/  ULEA.HI UR5, UR5, UR4, URZ, 0x6 ;  /* 0x0000000405057291 */ /* 0x000fc8000f8f303f */
[----:B------:R-:W-:-:S04]  /*9ff0*/  USHF.R.S32.HI UR5, URZ, 0x6, UR5 ;  /* 0x000000063f057899 */ /* 0x000fc80008011405 */
[----:B------:R-:W-:-:S04]  /*a000*/  UISETP.LT.AND UP0, UPT, URZ, UR5, UPT ;  /* 0x000000053f00728c */ /* 0x000fc8000bf01270 */
[----:B------:R-:W-:-:S04]  /*a010*/  USEL UR49, URZ, UR5, !UP0 ;  /* 0x000000053f317287 */ /* 0x000fc8000c000000 */
[----:B------:R-:W-:-:S06]  /*a020*/  UISETP.GT.AND UP0, UPT, UR48, UR49, UPT ;  /* 0x000000313000728c */ /* 0x000fcc000bf04270 */
[----:B------:R-:W-:-:S13]  /*a030*/  PLOP3.LUT P0, PT, PT, PT, UP0, 0x80, 0x0 ;  /* 0x000000000000781c */ /* 0x000fda0003f0f008 */
[----:B------:R-:W-:Y:S05]  /*a040*/  @!P0 BRA `(.L_x_2009) ;  /* 0x0000021400208947 */ /* 0x000fea0003800000 */
[----:B------:R-:W0:Y:S01]  /*a050*/  SHFL.IDX PT, R0, R193, RZ, 0x1f ;  /* 0x00001fffc1007589 */ /* 0x000e2200000e0000 */
[----:B------:R-:W-:Y:S01]  /*a060*/  UIADD3 UR8, UR39, 0x400, URZ ;  /* 0x0000040027087890 */ /* 0x000fe2000fffe03f */
[----:B-1----:R-:W-:Y:S01]  /*a070*/  IMAD.MOV.U32 R12, RZ, RZ, 0x1 ;  /* 0x00000001ff0c7424 */ /* 0x002fe200078e00ff */
[----:B------:R-:W-:Y:S01]  /*a080*/  UIADD3 UR5, UR39, 0x22400, URZ ;  /* 0x0002240027057890 */ /* 0x000fe2000fffe03f */
[----:B------:R-:W1:Y:S01]  /*a090*/  S2R R44, SR_TID.X ;  /* 0x00000000002c7919 */ /* 0x000e620000002100 */
[----:B------:R-:W-:Y:S01]  /*a0a0*/  UIADD3 UR4, UR39, 0x20400, URZ ;  /* 0x0002040027047890 */ /* 0x000fe2000fffe03f */
[----:B------:R-:W-:Y:S01]  /*a0b0*/  IMAD.MOV.U32 R13, RZ, RZ, RZ ;  /* 0x000000ffff0d7224 */ /* 0x000fe200078e00ff */
[----:B------:R-:W-:Y:S01]  /*a0c0*/  UIADD3 UR6, UR39, 0x26400, URZ ;  /* 0x0002640027067890 */ /* 0x000fe2000fffe03f */
[----:B------:R-:W-:Y:S01]  /*a0d0*/  IMAD.MOV.U32 R14, RZ, RZ, 0x1 ;  /* 0x00000001ff0e7424 */ /* 0x000fe200078e00ff */
[----:B------:R-:W-:Y:S01]  /*a0e0*/  USHF.R.U32.HI UR5, URZ, 0x4, UR5 ;  /* 0x000000043f057899 */ /* 0x000fe20008011605 */
[----:B------:R-:W-:Y:S01]  /*a0f0*/  IMAD.MOV.U32 R15, RZ, RZ, RZ ;  /* 0x000000ffff0f7224 */ /* 0x000fe200078e00ff */
[----:B------:R-:W-:Y:S01]  /*a100*/  USHF.R.U32.HI UR4, URZ, 0x4, UR4 ;  /* 0x000000043f047899 */ /* 0x000fe20008011604 */
[----:B------:R-:W-:Y:S01]  /*a110*/  IMAD.MOV.U32 R7, RZ, RZ, 0x40000040 ;  /* 0x40000040ff077424 */ /* 0x000fe200078e00ff */
[----:B------:R-:W-:Y:S01]  /*a120*/  USHF.R.U32.HI UR6, URZ, 0x4, UR6 ;  /* 0x000000043f067899 */ /* 0x000fe20008011606 */
[----:B------:R-:W-:Y:S01]  /*a130*/  IMAD.MOV.U32 R9, RZ, RZ, 0x40000040 ;  /* 0x40000040ff097424 */ /* 0x000fe200078e00ff */
[----:B------:R-:W-:Y:S01]  /*a140*/  USHF.R.U32.HI UR7, URZ, 0x4, UR8 ;  /* 0x000000043f077899 */ /* 0x000fe20008011608 */
[----:B------:R2:W-:Y:S01]  /*a150*/  STL.128 [R1+0x80], R12 ;  /* 0x0000800c01007387 */ /* 0x0005e20000100c00 */
[----:B------:R-:W-:Y:S01]  /*a160*/  ULOP3.LUT UR5, UR5, 0x3fff, URZ, 0xc0, !UPT ;  /* 0x00003fff05057892 */ /* 0x000fe2000f8ec03f */
[----:B------:R-:W-:Y:S01]  /*a170*/  IMAD.MOV.U32 R11, RZ, RZ, 0x40000040 ;  /* 0x40000040ff0b7424 */ /* 0x000fe200078e00ff */
[----:B------:R-:W-:Y:S01]  /*a180*/  ULOP3.LUT UR4, UR4, 0x3fff, URZ, 0xc0, !UPT ;  /* 0x00003fff04047892 */ /* 0x000fe2000f8ec03f */
[C---:B------:R-:W-:Y:S01]  /*a190*/  IADD3 R34, P0, R2.reuse, 0xa8, RZ ;  /* 0x000000a802227810 */ /* 0x040fe20007f1e0ff */
[----:B------:R-:W-:Y:S01]  /*a1a0*/  ULOP3.LUT UR6, UR6, 0x3fff, URZ, 0xc0, !UPT ;  /* 0x00003fff06067892 */ /* 0x000fe2000f8ec03f */
[----:B------:R-:W-:Y:S01]  /*a1b0*/  IADD3 R33, P1, R2, 0xa0, RZ ;  /* 0x000000a002217810 */ /* 0x000fe20007f3e0ff */
[----:B------:R-:W-:Y:S01]  /*a1c0*/  ULOP3.LUT UR7, UR7, 0x3fff, URZ, 0xc0, !UPT ;  /* 0x00003fff07077892 */ /* 0x000fe2000f8ec03f */
[----:B0-----:R-:W-:Y:S01]  /*a1d0*/  LEA.HI R3, R0, R0, RZ, 0x1 ;  /* 0x0000000000037211 */ /* 0x001fe200078f08ff */
[----:B------:R-:W-:Y:S01]  /*a1e0*/  ULOP3.LUT UR5, UR5, 0x10000, URZ, 0xfc, !UPT ;  /* 0x0001000005057892 */ /* 0x000fe2000f8efc3f */
[C---:B------:R-:W-:Y:S01]  /*a1f0*/  IADD3 R154, P2, R2.reuse, 0x98, RZ ;  /* 0x00000098029a7810 */ /* 0x040fe20007f5e0ff */
[----:B------:R-:W-:Y:S01]  /*a200*/  ULOP3.LUT UR4, UR4, 0x10000, URZ, 0xfc, !UPT ;  /* 0x0001000004047892 */ /* 0x000fe2000f8efc3f */
[----:B------:R-:W-:Y:S01]  /*a210*/  LOP3.LUT R3, R3, 0x6, RZ, 0xc0, !PT ;  /* 0x0000000603037812 */ /* 0x000fe200078ec0ff */
[----:B------:R-:W-:Y:S01]  /*a220*/  ULOP3.LUT UR6, UR6, 0x10000, URZ, 0xfc, !UPT ;  /* 0x0001000006067892 */ /* 0x000fe2000f8efc3f */
[----:B------:R-:W-:Y:S01]  /*a230*/  IADD3 R24, P3, R2, 0x94, RZ ;  /* 0x0000009402187810 */ /* 0x000fe20007f7e0ff */
[----:B------:R-:W-:Y:S01]  /*a240*/  ULOP3.LUT UR7, UR7, 0x10000, URZ, 0xfc, !UPT ;  /* 0x0001000007077892 */ /* 0x000fe2000f8efc3f */
[----:B--2---:R-:W-:Y:S01]  /*a250*/  IMAD.MOV.U32 R13, RZ, RZ, 0x40000040 ;  /* 0x40000040ff0d7424 */ /* 0x004fe200078e00ff */
[----:B------:R-:W-:Y:S01]  /*a260*/  UIADD3 UR9, UP0, UR36, 0x38400, URZ ;  /* 0x0003840024097890 */ /* 0x000fe2000ff1e03f */
[----:B------:R-:W-:Y:S01]  /*a270*/  IMAD.IADD R0, R0, 0x1, -R3 ;  /* 0x0000000100007824 */ /* 0x000fe200078e0a03 */
[----:B------:R-:W-:Y:S01]  /*a280*/  IADD3 R32, P4, R2, 0x88, RZ ;  /* 0x0000008802207810 */ /* 0x000fe20007f9e0ff */
[----:B-1----:R-:W-:Y:S01]  /*a290*/  VIADD R8, R44, 0xffffff80 ;  /* 0xffffff802c087836 */ /* 0x002fe20000000000 */
[----:B------:R-:W-:Y:S01]  /*a2a0*/  UIADD3.X UR10, URZ, UR37, URZ, UP0, !UPT ;  /* 0x000000253f0a7290 */ /* 0x000fe200087fe43f */
[----:B------:R-:W-:Y:S01]  /*a2b0*/  IMAD.U32 R3, RZ, RZ, UR5 ;  /* 0x00000005ff037e24 */ /* 0x000fe2000f8e00ff */
[----:B------:R-:W-:Y:S01]  /*a2c0*/  LEA R0, R0, UR8, 0xf ;  /* 0x0000000800007c11 */ /* 0x000fe2000f8e78ff */
[----:B------:R-:W-:Y:S01]  /*a2d0*/  IMAD.U32 R6, RZ, RZ, UR4 ;  /* 0x00000004ff067e24 */ /* 0x000fe2000f8e00ff */
[----:B------:R0:W-:Y:S01]  /*a2e0*/  STL [R1+0x94], R8 ;  /* 0x0000940801007387 */ /* 0x0001e20000100800 */
[----:B------:R-:W-:Y:S01]  /*a2f0*/  IMAD.U32 R12, RZ, RZ, UR6 ;  /* 0x00000006ff0c7e24 */ /* 0x000fe2000f8e00ff */
[----:B------:R-:W-:Y:S01]  /*a300*/  SHF.R.U32.HI R0, RZ, 0x4, R0 ;  /* 0x00000004ff007819 */ /* 0x000fe20000011600 */
[----:B------:R-:W-:Y:S01]  /*a310*/  IMAD.U32 R14, RZ, RZ, UR7 ;  /* 0x00000007ff0e7e24 */ /* 0x000fe2000f8e00ff */
[----:B------:R-:W-:Y:S01]  /*a320*/  UIADD3 UR4, UR39, 0x36400, URZ ;  /* 0x0003640027047890 */ /* 0x000fe2000fffe03f */
[----:B------:R-:W-:Y:S01]  /*a330*/  IMAD.MOV.U32 R15, RZ, RZ, 0x40000040 ;  /* 0x40000040ff0f7424 */ /* 0x000fe200078e00ff */
[----:B------:R-:W-:Y:S01]  /*a340*/  LOP3.LUT R0, R0, 0x3fff, RZ, 0xc0, !PT ;  /* 0x00003fff00007812 */ /* 0x000fe200078ec0ff */
[----:B------:R-:W-:Y:S01]  /*a350*/  STL.64 [R1+0x98], R6 ;  /* 0x0000980601007387 */ /* 0x000fe20000100a00 */
[----:B------:R-:W-:Y:S01]  /*a360*/  ULOP3.LUT UP0, URZ, UR4, 0x3ff, URZ, 0xc0, !UPT ;  /* 0x000003ff043f7892 */ /* 0x000fe2000f80c03f */
[----:B------:R-:W-:Y:S01]  /*a370*/  IMAD.U32 R4, RZ, RZ, UR9 ;  /* 0x00000009ff047e24 */ /* 0x000fe2000f8e00ff */
[----:B------:R-:W-:Y:S01]  /*a380*/  LOP3.LUT R0, R0, 0x2000000, RZ, 0xfc, !PT ;  /* 0x0200000000007812 */ /* 0x000fe200078efcff */
[----:B0-----:R-:W-:Y:S01]  /*a390*/  IMAD.MOV.U32 R8, RZ, RZ, R3 ;  /* 0x000000ffff087224 */ /* 0x001fe200078e0003 */
[----:B------:R-:W-:Y:S01]  /*a3a0*/  STL.128 [R1+0xb0], R12 ;  /* 0x0000b00c01007387 */ /* 0x000fe20000100c00 */
[----:B------:R-:W-:Y:S01]  /*a3b0*/  IMAD.U32 R5, RZ, RZ, UR10 ;  /* 0x0000000aff057e24 */ /* 0x000fe2000f8e00ff */
[----:B------:R-:W-:Y:S01]  /*a3c0*/  PLOP3.LUT P6, PT, PT, PT, UP0, 0x80, 0x0 ;  /* 0x000000000000781c */ /* 0x000fe20003fcf008 */
[----:B------:R-:W-:Y:S01]  /*a3d0*/  IMAD.MOV.U32 R10, RZ, RZ, R0 ;  /* 0x000000ffff0a7224 */ /* 0x000fe200078e0000 */
[----:B------:R-:W-:Y:S01]  /*a3e0*/  IADD3 R26, P5, R2, 0x78, RZ ;  /* 0x00000078021a7810 */ /* 0x000fe20007fbe0ff */
[----:B------:R-:W-:Y:S01]  /*a3f0*/  IMAD.MOV.U32 R0, RZ, RZ, R229 ;  /* 0x000000ffff007224 */ /* 0x000fe200078e00e5 */
[----:B------:R0:W-:Y:S01]  /*a400*/  STL.64 [R1+0x78], R4 ;  /* 0x0000780401007387 */ /* 0x0001e20000100a00 */
[----:B------:R-:W-:-:S02]  /*a410*/  IMAD.MOV.U32 R3, RZ, RZ, R232 ;  /* 0x000000ffff037224 */ /* 0x000fc400078e00e8 */
[--C-:B------:R-:W-:Y:S01]  /*a420*/  IMAD.X R45, RZ, RZ, R16.reuse, P0 ;  /* 0x000000ffff2d7224 */ /* 0x100fe200000e0610 */
[----:B------:R1:W-:Y:S01]  /*a430*/  STL.128 [R1+0xa0], R8 ;  /* 0x0000a00801007387 */ /* 0x0003e20000100c00 */
[--C-:B------:R-:W-:Y:S02]  /*a440*/  IMAD.X R42, RZ, RZ, R16.reuse, P1 ;  /* 0x000000ffff2a7224 */ /* 0x100fe400008e0610 */
[--C-:B------:R-:W-:Y:S02]  /*a450*/  IMAD.X R155, RZ, RZ, R16.reuse, P2 ;  /* 0x000000ffff9b7224 */ /* 0x100fe400010e0610 */
[--C-:B------:R-:W-:Y:S02]  /*a460*/  IMAD.X R25, RZ, RZ, R16.reuse, P3 ;  /* 0x000000ffff197224 */ /* 0x100fe400018e0610 */
[----:B------:R-:W-:Y:S02]  /*a470*/  IMAD.X R43, RZ, RZ, R16, P4 ;  /* 0x000000ffff2b7224 */ /* 0x000fe400020e0610 */
[----:B0-----:R-:W-:-:S02]  /*a480*/  IMAD.MOV.U32 R4, RZ, RZ, R230 ;  /* 0x000000ffff047224 */ /* 0x001fc400078e00e6 */
[----:B------:R-:W-:Y:S01]  /*a490*/  IMAD.X R27, RZ, RZ, R16, P5 ;  /* 0x000000ffff1b7224 */ /* 0x000fe200028e0610 */
[----:B------:R-:W-:Y:S06]  /*a4a0*/  @!P6 BRA `(.L_x_2024) ;  /* 0x000000000070e947 */ /* 0x000fec0003800000 */
[----:B------:R-:W-:Y:S01]  /*a4b0*/  MOV R0, 0x0 ;  /* 0x0000000000007802 */ /* 0x000fe20000000f00 */
[----:B------:R-:W-:Y:S01]  /*a4c0*/  ULDC.64 UR4, c[0x4][0x90] ;  /* 0x0100240000047ab9 */ /* 0x000fe20000000a00 */
[----:B------:R-:W-:Y:S01]  /*a4d0*/  ULDC.64 UR6, c[0x4][0x20] ;  /* 0x0100080000067ab9 */ /* 0x000fe20000000a00 */
[----:B------:R-:W-:Y:S01]  /*a4e0*/  IMAD.U32 R4, RZ, RZ, UR4 ;  /* 0x00000004ff047e24 */ /* 0x000fe2000f8e00ff */
[----:B------:R0:W2:Y:S01]  /*a4f0*/  LDC.64 R14, c[0x4][R0] ;  /* 0x01000000000e7b82 */ /* 0x0000a20000000a00 */
[----:B------:R-:W-:Y:S01]  /*a500*/  IMAD.U32 R5, RZ, RZ, UR5 ;  /* 0x00000005ff057e24 */ /* 0x000fe2000f8e00ff */
[----:B------:R-:W-:Y:S01]  /*a510*/  ULDC.64 UR4, c[0x4][0x98] ;  /* 0x0100260000047ab9 */ /* 0x000fe20000000a00 */
[----:B-1----:R-:W-:Y:S02]  /*a520*/  IMAD.U32 R10, RZ, RZ, UR6 ;  /* 0x00000006ff0a7e24 */ /* 0x002fe4000f8e00ff */
[----:B------:R-:W-:Y:S02]  /*a530*/  IMAD.U32 R6, RZ, RZ, UR4 ;  /* 0x00000004ff067e24 */ /* 0x000fe4000f8e00ff */
[----:B------:R-:W-:-:S02]  /*a540*/  IMAD.U32 R7, RZ, RZ, UR5 ;  /* 0x00000005ff077e24 */ /* 0x000fc4000f8e00ff */
[----:B------:R-:W-:Y:S02]  /*a550*/  IMAD.U32 R11, RZ, RZ, UR7 ;  /* 0x00000007ff0b7e24 */ /* 0x000fe4000f8e00ff */
[----:B------:R-:W-:Y:S02]  /*a560*/  IMAD.MOV.U32 R8, RZ, RZ, 0x70 ;  /* 0x00000070ff087424 */ /* 0x000fe400078e00ff */
[----:B------:R-:W-:Y:S02]  /*a570*/  IMAD.MOV.U32 R12, RZ, RZ, 0x1 ;  /* 0x00000001ff0c7424 */ /* 0x000fe400078e00ff */
[----:B0-----:R-:W-:-:S07]  /*a580*/  IMAD.MOV.U32 R13, RZ, RZ, RZ ;  /* 0x000000ffff0d7224 */ /* 0x001fce00078e00ff */
[----:B------:R-:W-:-:S07]  /*a590*/  LEPC R20, `(.L_x_2025) ;  /* 0x000000001014794e */ /* 0x000fce0000000000 */
[----:B--2---:R-:W-:Y:S05]  /*a5a0*/  CALL.ABS.NOINC R14 ;  /* 0x000000000e007343 */ /* 0x004fea0003c00000 */
.L_x_2025:
[----:B------:R-:W2:Y:S02]  /*a5b0*/  LDL R7, [R1+0x94] ;  /* 0x0000940001077983 */ /* 0x000ea40000100800 */
[----:B--2---:R-:W-:-:S04]  /*a5c0*/  SHF.R.S32.HI R0, RZ, 0x1f, R7 ;  /* 0x0000001fff007819 */ /* 0x004fc80000011407 */
[CC--:B------:R-:W-:Y:S02]  /*a5d0*/  LEA.HI R3, R0.reuse, R7.reuse, RZ, 0x4 ;  /* 0x0000000700037211 */ /* 0x0c0fe400078f20ff */
[----:B------:R-:W-:Y:S02]  /*a5e0*/  LEA.HI R0, R0, R7, RZ, 0x5 ;  /* 0x0000000700007211 */ /* 0x000fe400078f28ff */
[----:B------:R-:W-:Y:S02]  /*a5f0*/  SHF.R.S32.HI R4, RZ, 0x4, R3 ;  /* 0x00000004ff047819 */ /* 0x000fe40000011403 */
[----:B------:R-:W-:Y:S02]  /*a600*/  SHF.R.S32.HI R0, RZ, 0x5, R0 ;  /* 0x00000005ff007819 */ /* 0x000fe40000011400 */
[C---:B------:R-:W-:Y:S02]  /*a610*/  LEA.HI R5, R3.reuse, R4, RZ, 0x1 ;  /* 0x0000000403057211 */ /* 0x040fe400078f08ff */
[----:B------:R-:W-:-:S02]  /*a620*/  LOP3.LUT R3, R3, 0xfffffff0, RZ, 0xc0, !PT ;  /* 0xfffffff003037812 */ /* 0x000fc400078ec0ff */
[----:B------:R-:W-:-:S05]  /*a630*/  LOP3.LUT R5, R5, 0x1ffffffe, RZ, 0xc0, !PT ;  /* 0x1ffffffe05057812 */ /* 0x000fca00078ec0ff */
[----:B------:R-:W-:Y:S02]  /*a640*/  IMAD.IADD R5, R4, 0x1, -R5 ;  /* 0x0000000104057824 */ /* 0x000fe400078e0a05 */
[----:B------:R-:W-:Y:S02]  /*a650*/  IMAD.IADD R4, R7, 0x1, -R3 ;  /* 0x0000000107047824 */ /* 0x000fe400078e0a03 */
[----:B------:R-:W-:-:S07]  /*a660*/  IMAD.SHL.U32 R3, R5, 0x8, RZ ;  /* 0x0000000805037824 */ /* 0x000fce00078e00ff */
.L_x_2024:
[----:B------:R-:W2:Y:S01]  /*a670*/  LDL R35, [R1+0x1f4] ;  /* 0x0001f40001237983 */ /* 0x000ea20000100800 */
[----:B------:R-:W-:Y:S01]  /*a680*/  SHF.R.S32.HI R5, RZ, 0x1f, R4 ;  /* 0x0000001fff057819 */ /* 0x000fe20000011404 */
[----:B------:R-:W0:Y:S01]  /*a690*/  LDC.64 R30, c[0x0][0xad0] ;  /* 0x0002b400ff1e7b82 */ /* 0x000e220000000a00 */
[C---:B------:R-:W-:Y:S01]  /*a6a0*/  IADD3 R6, P1, R2.reuse, 0x90, RZ ;  /* 0x0000009002067810 */ /* 0x040fe20007f3e0ff */
[----:B-1----:R-:W-:Y:S01]  /*a6b0*/  IMAD.MOV.U32 R11, RZ, RZ, 0x10 ;  /* 0x00000010ff0b7424 */ /* 0x002fe200078e00ff */
[----:B------:R-:W-:Y:S01]  /*a6c0*/  LEA.HI R5, R5, R4, RZ, 0x3 ;  /* 0x0000000405057211 */ /* 0x000fe200078f18ff */
[----:B------:R1:W-:Y:S01]  /*a6d0*/  STL.64 [R1+0xe0], R26 ;  /* 0x0000e01a01007387 */ /* 0x0003e20000100a00 */
[----:B------:R-:W-:Y:S01]  /*a6e0*/  IADD3 R38, P2, R2, 0xd0, RZ ;  /* 0x000000d002267810 */ /* 0x000fe20007f5e0ff */
[--C-:B------:R-:W-:Y:S01]  /*a6f0*/  IMAD.X R9, RZ, RZ, R16.reuse, P1 ;  /* 0x000000ffff097224 */ /* 0x100fe200008e0610 */
[C---:B------:R-:W-:Y:S01]  /*a700*/  LOP3.LUT R7, R5.reuse, 0xfffffff8, RZ, 0xc0, !PT ;  /* 0xfffffff805077812 */ /* 0x040fe200078ec0ff */
[----:B------:R-:W-:Y:S01]  /*a710*/  IMAD.SHL.U32 R5, R5, 0x40, RZ ;  /* 0x0000004005057824 */ /* 0x000fe200078e00ff */
[----:B------:R-:W3:Y:S01]  /*a720*/  LDC.64 R40, c[0x0][0xad8] ;  /* 0x0002b600ff287b82 */ /* 0x000ee20000000a00 */
[--C-:B------:R-:W-:Y:S01]  /*a730*/  IMAD.X R39, RZ, RZ, R16.reuse, P2 ;  /* 0x000000ffff277224 */ /* 0x100fe200010e0610 */
[----:B------:R-:W-:Y:S01]  /*a740*/  STL.64 [R1+0xd0], R158 ;  /* 0x0000d09e01007387 */ /* 0x000fe20000100a00 */
[----:B------:R-:W-:Y:S01]  /*a750*/  IMAD.IADD R8, R4, 0x1, -R7 ;  /* 0x0000000104087824 */ /* 0x000fe200078e0a07 */
[----:B------:R-:W-:Y:S01]  /*a760*/  IADD3 R7, P0, R2, 0x11c, RZ ;  /* 0x0000011c02077810 */ /* 0x000fe20007f1e0ff */
[----:B------:R-:W-:Y:S01]  /*a770*/  IMAD.U32 R13, RZ, RZ, UR42 ;  /* 0x0000002aff0d7e24 */ /* 0x000fe2000f8e00ff */
[----:B------:R-:W-:Y:S01]  /*a780*/  LOP3.LUT R5, R5, 0xfffffe00, RZ, 0xc0, !PT ;  /* 0xfffffe0005057812 */ /* 0x000fe200078ec0ff */
[C---:B------:R-:W-:Y:S01]  /*a790*/  IMAD.SHL.U32 R4, R8.reuse, 0x40, RZ ;  /* 0x0000004008047824 */ /* 0x040fe200078e00ff */
[----:B------:R-:W4:Y:S01]  /*a7a0*/  LDC.64 R46, c[0x0][0xae0] ;  /* 0x0002b800ff2e7b82 */ /* 0x000f220000000a00 */
[----:B------:R-:W-:Y:S01]  /*a7b0*/  IMAD.X R10, RZ, RZ, R16, P0 ;  /* 0x000000ffff0a7224 */ /* 0x000fe200000e0610 */
[----:B------:R-:W-:Y:S01]  /*a7c0*/  LOP3.LUT P0, RZ, R8, 0x2, RZ, 0xc0, !PT ;  /* 0x0000000208ff7812 */ /* 0x000fe2000780c0ff */
[----:B------:R-:W-:Y:S01]  /*a7d0*/  IMAD R0, R0, 0x400, R5 ;  /* 0x0000040000007824 */ /* 0x000fe200078e0205 */
[----:B------:R-:W-:Y:S01]  /*a7e0*/  LOP3.LUT R4, R4, 0x1c0, RZ, 0xc0, !PT ;  /* 0x000001c004047812 */ /* 0x000fe200078ec0ff */
[----:B------:R-:W-:Y:S01]  /*a7f0*/  IMAD.MOV.U32 R5, RZ, RZ, R10 ;  /* 0x000000ffff057224 */ /* 0x000fe200078e000a */
[----:B------:R-:W-:Y:S01]  /*a800*/  LOP3.LUT P1, RZ, R8, 0x4, RZ, 0xc0, !PT ;  /* 0x0000000408ff7812 */ /* 0x000fe2000782c0ff */
[----:B------:R-:W-:Y:S01]  /*a810*/  IMAD.MOV.U32 R28, RZ, RZ, RZ ;  /* 0x000000ffff1c7224 */ /* 0x000fe200078e00ff */
[----:B------:R-:W-:Y:S01]  /*a820*/  LOP3.LUT R3, R4, 0x8, R3, 0xf8, !PT ;  /* 0x0000000804037812 */ /* 0x000fe200078ef803 */
[----:B------:R-:W5:Y:S01]  /*a830*/  LDC R12, c[0x0][0x288] ;  /* 0x0000a200ff0c7b82 */ /* 0x000f620000000800 */
[----:B------:R-:W-:Y:S01]  /*a840*/  SHF.R.U32.HI R4, RZ, 0x3, R4 ;  /* 0x00000003ff047819 */ /* 0x000fe20000011604 */
[----:B------:R-:W-:Y:S01]  /*a850*/  STL.64 [R1+0xd8], R38 ;  /* 0x0000d82601007387 */ /* 0x000fe20000100a00 */
[----:B-1----:R-:W-:Y:S01]  /*a860*/  IADD3 R26, P3, R2, 0xc0, RZ ;  /* 0x000000c0021a7810 */ /* 0x002fe20007f7e0ff */
[----:B------:R-:W-:Y:S01]  /*a870*/  BSSY B0, `(.L_x_2026) ;  /* 0x000002c000007945 */ /* 0x000fe20003800000 */
[----:B------:R-:W-:Y:S01]  /*a880*/  LOP3.LUT R3, R3, R4, RZ, 0x3c, !PT ;  /* 0x0000000403037212 */ /* 0x000fe200078e3cff */
[----:B------:R-:W-:Y:S01]  /*a890*/  IMAD.MOV.U32 R4, RZ, RZ, R7 ;  /* 0x000000ffff047224 */ /* 0x000fe200078e0007 */
[----:B------:R-:W-:Y:S01]  /*a8a0*/  STL.U8 [R1+0xe8], RZ ;  /* 0x0000e8ff01007387 */ /* 0x000fe20000100000 */
[----:B------:R-:W-:Y:S01]  /*a8b0*/  IMAD.MOV.U32 R7, RZ, RZ, R9 ;  /* 0x000000ffff077224 */ /* 0x000fe200078e0009 */
[----:B------:R-:W1:Y:S01]  /*a8c0*/  LDC R10, c[0x0][0x450] ;  /* 0x00011400ff0a7b82 */ /* 0x000e620000000800 */
[----:B------:R-:W-:Y:S01]  /*a8d0*/  IMAD.IADD R3, R0, 0x1, R3 ;  /* 0x0000000100037824 */ /* 0x000fe200078e0203 */
[----:B------:R-:W-:Y:S01]  /*a8e0*/  STL.U8 [R1+0x140], RZ ;  /* 0x000140ff01007387 */ /* 0x000fe20000100000 */
[----:B------:R-:W-:-:S02]  /*a8f0*/  IMAD.MOV.U32 R0, RZ, RZ, 0x20 ;  /* 0x00000020ff007424 */ /* 0x000fc400078e00ff */
[----:B------:R-:W-:Y:S01]  /*a900*/  IMAD.X R27, RZ, RZ, R16, P3 ;  /* 0x000000ffff1b7224 */ /* 0x000fe200018e0610 */
[----:B------:R0:W-:Y:S01]  /*a910*/  STL.128 [R1+0x120], R4 ;  /* 0x0001200401007387 */ /* 0x0001e20000100c00 */
[----:B---3--:R-:W-:Y:S01]  /*a920*/  IMAD.MOV.U32 R29, RZ, RZ, R41 ;  /* 0x000000ffff1d7224 */ /* 0x008fe200078e0029 */
[----:B------:R-:W1:Y:S02]  /*a930*/  LDC.64 R8, c[0x0][0x448] ;  /* 0x00011200ff087b82 */ /* 0x000e640000000a00 */
[----:B------:R-:W-:Y:S01]  /*a940*/  STL.128 [R1+0x130], R24 ;  /* 0x0001301801007387 */ /* 0x000fe20000100c00 */
[----:B0-----:R-:W-:Y:S01]  /*a950*/  IMAD.U32 R6, RZ, RZ, UR36 ;  /* 0x00000024ff067e24 */ /* 0x001fe2000f8e00ff */
[----:B------:R-:W-:Y:S01]  /*a960*/  SEL R5, R0, 0xffffffe0, !P1 ;  /* 0xffffffe000057807 */ /* 0x000fe20004800000 */
[----:B------:R-:W-:Y:S01]  /*a970*/  IMAD.U32 R7, RZ, RZ, UR37 ;  /* 0x00000025ff077e24 */ /* 0x000fe2000f8e00ff */
[----:B------:R-:W-:Y:S01]  /*a980*/  SEL R4, R11, 0xfffffff0, !P0 ;  /* 0xfffffff00b047807 */ /* 0x000fe20004000000 */
[----:B------:R-:W-:-:S02]  /*a990*/  IMAD.MOV.U32 R11, RZ, RZ, R30 ;  /* 0x000000ffff0b7224 */ /* 0x000fc400078e001e */
[----:B------:R-:W-:Y:S02]  /*a9a0*/  IMAD.WIDE.U32 R14, R3, 0x2, R6 ;  /* 0x00000002030e7825 */ /* 0x000fe400078e0006 */
[----:B------:R-:W-:Y:S02]  /*a9b0*/  STL.64 [R1+0xc0], R4 ;  /* 0x0000c00401007387 */ /* 0x000fe40000100a00 */
[----:B----4-:R-:W-:Y:S01]  /*a9c0*/  IMAD.MOV.U32 R30, RZ, RZ, R46 ;  /* 0x000000ffff1e7224 */ /* 0x010fe200078e002e */
[----:B------:R-:W-:Y:S01]  /*a9d0*/  IADD3 R20, P0, R14, 0x36400, RZ ;  /* 0x000364000e147810 */ /* 0x000fe20007f1e0ff */
[----:B------:R-:W-:Y:S01]  /*a9e0*/  IMAD.MOV.U32 R14, RZ, RZ, R31 ;  /* 0x000000ffff0e7224 */ /* 0x000fe200078e001f */
[----:B-1----:R-:W-:Y:S01]  /*a9f0*/  STL.128 [R1+0x110], R8 ;  /* 0x0001100801007387 */ /* 0x002fe20000100c00 */
[----:B------:R-:W-:Y:S02]  /*aa00*/  IMAD.MOV.U32 R31, RZ, RZ, R47 ;  /* 0x000000ffff1f7224 */ /* 0x000fe400078e002f */
[----:B------:R-:W-:-:S02]  /*aa10*/  IMAD.X R21, RZ, RZ, R15, P0 ;  /* 0x000000ffff157224 */ /* 0x000fc400000e060f */
[----:B------:R-:W-:Y:S01]  /*aa20*/  IMAD.MOV.U32 R15, RZ, RZ, R40 ;  /* 0x000000ffff0f7224 */ /* 0x000fe200078e0028 */
[----:B------:R-:W-:Y:S01]  /*aa30*/  STL.128 [R1+0x100], R28 ;  /* 0x0001001c01007387 */ /* 0x000fe20000100c00 */
[----:B------:R-:W-:-:S03]  /*aa40*/  VIADD R3, R44, 0xffffff80 ;  /* 0xffffff802c037836 */ /* 0x000fc60000000000 */
[----:B------:R-:W-:Y:S04]  /*aa50*/  STL.64 [R1+0xc8], R20 ;  /* 0x0000c81401007387 */ /* 0x000fe80000100a00 */
[----:B-----5:R0:W-:Y:S04]  /*aa60*/  STL.128 [R1+0xf0], R12 ;  /* 0x0000f00c01007387 */ /* 0x0201e80000100c00 */
[----:B------:R1:W-:Y:S01]  /*aa70*/  STL [R1+0xec], R3 ;  /* 0x0000ec0301007387 */ /* 0x0003e20000100800 */
[C---:B0-----:R-:W-:Y:S02]  /*aa80*/  IADD3 R13, P2, R2.reuse, 0x80, RZ ;  /* 0x00000080020d7810 */ /* 0x041fe40007f5e0ff */
[----:B------:R-:W-:-:S02]  /*aa90*/  IADD3 R12, P3, R2, 0xe8, RZ ;  /* 0x000000e8020c7810 */ /* 0x000fc40007f7e0ff */
[----:B------:R-:W-:Y:S01]  /*aaa0*/  IADD3 R14, P1, R2, 0xb0, RZ ;  /* 0x000000b0020e7810 */ /* 0x000fe20007f3e0ff */
[--C-:B------:R-:W-:Y:S02]  /*aab0*/  IMAD.X R9, RZ, RZ, R16.reuse, P2 ;  /* 0x000000ffff097224 */ /* 0x100fe400010e0610 */
[----:B------:R-:W-:Y:S01]  /*aac0*/  IMAD.X R11, RZ, RZ, R16, P3 ;  /* 0x000000ffff0b7224 */ /* 0x000fe200018e0610 */
[----:B--2---:R-:W-:-:S04]  /*aad0*/  LEA.HI R0, R35, R35, RZ, 0x1 ;  /* 0x0000002323007211 */ /* 0x004fc800078f08ff */
[----:B------:R-:W-:-:S05]  /*aae0*/  LOP3.LUT R0, R0, 0xfffffffe, RZ, 0xc0, !PT ;  /* 0xfffffffe00007812 */ /* 0x000fca00078ec0ff */
[----:B------:R-:W-:-:S05]  /*aaf0*/  IMAD.IADD R0, R35, 0x1, -R0 ;  /* 0x0000000123007824 */ /* 0x000fca00078e0a00 */
[----:B------:R-:W-:-:S04]  /*ab00*/  SHF.L.U32 R0, R0, 0x1f, RZ ;  /* 0x0000001f00007819 */ /* 0x000fc800000006ff */
[----:B------:R-:W0:Y:S02]  /*ab10*/  SYNCS.PHASECHK.TRANS64.TRYWAIT P0, [UR39+0x38800], R0 ;  /* 0x03880000ff0075a7 */ /* 0x000e240008000167 */
[----:B01----:R-:W-:Y:S05]  /*ab20*/  @!P0 BRA `(.L_x_2027) ;  /* 0x0000029c00508947 */ /* 0x003fea0003800000 */
.L_x_2257:
[----:B------:R-:W-:Y:S05]  /*ab30*/  BSYNC B0 ;  /* 0x0000000000007941 */ /* 0x000fea0003800000 */
.L_x_2026:
[----:B------:R-:W-:Y:S01]  /*ab40*/  IMAD.MOV.U32 R4, RZ, RZ, R33 ;  /* 0x000000ffff047224 */ /* 0x000fe200078e0021 */
[C---:B0-----:R-:W-:Y:S01]  /*ab50*/  IADD3 R0, P4, R2.reuse, 0x400, RZ ;  /* 0x0000040002007810 */ /* 0x041fe20007f9e0ff */
[----:B------:R-:W-:Y:S01]  /*ab60*/  IMAD.MOV.U32 R5, RZ, RZ, R42 ;  /* 0x000000ffff057224 */ /* 0x000fe200078e002a */
[----:B------:R-:W-:Y:S01]  /*ab70*/  STL.128 [R1+0x160], R152 ;  /* 0x0001609801007387 */ /* 0x000fe20000100c00 */
[----:B------:R-:W-:Y:S01]  /*ab80*/  IMAD.X R15, RZ, RZ, R16, P1 ;  /* 0x000000ffff0f7224 */ /* 0x000fe200008e0610 */
[----:B------:R-:W-:Y:S01]  /*ab90*/  BSSY B0, `(.L_x_2028) ;  /* 0x0000038000007945 */ /* 0x000fe20003800000 */
[----:B------:R-:W-:Y:S01]  /*aba0*/  IMAD.MOV.U32 R8, RZ, RZ, R13 ;  /* 0x000000ffff087224 */ /* 0x000fe200078e000d */
[----:B------:R-:W-:Y:S01]  /*abb0*/  IADD3 R13, P1, R2, 0xb8, RZ ;  /* 0x000000b8020d7810 */ /* 0x000fe20007f3e0ff */
[----:B------:R-:W-:Y:S01]  /*abc0*/  IMAD.MOV.U32 R26, RZ, RZ, R36 ;  /* 0x000000ffff1a7224 */ /* 0x000fe200078e0024 */
[----:B------:R0:W-:Y:S01]  /*abd0*/  STL.128 [R1+0x170], R4 ;  /* 0x0001700401007387 */ /* 0x0001e20000100c00 */
[----:B------:R-:W-:-:S02]  /*abe0*/  IMAD.MOV.U32 R27, RZ, RZ, R37 ;  /* 0x000000ffff1b7224 */ /* 0x000fc400078e0025 */
[----:B------:R-:W-:Y:S01]  /*abf0*/  IMAD.MOV.U32 R24, RZ, RZ, R227 ;  /* 0x000000ffff187224 */ /* 0x000fe200078e00e3 */
[----:B------:R-:W-:Y:S01]  /*ac00*/  STL.64 [R1+0x148], R224 ;  /* 0x000148e001007387 */ /* 0x000fe20000100a00 */
[----:B------:R-:W-:Y:S02]  /*ac10*/  IMAD.MOV.U32 R25, RZ, RZ, R226 ;  /* 0x000000ffff197224 */ /* 0x000fe400078e00e2 */
[----:B------:R-:W-:Y:S01]  /*ac20*/  IMAD.MOV.U32 R10, RZ, RZ, R12 ;  /* 0x000000ffff0a7224 */ /* 0x000fe200078e000c */
[----:B------:R-:W-:Y:S01]  /*ac30*/  IADD3 R12, P2, R2, 0x128, RZ ;  /* 0x00000128020c7810 */ /* 0x000fe20007f5e0ff */
[----:B------:R-:W-:Y:S01]  /*ac40*/  IMAD.MOV.U32 R35, RZ, RZ, R45 ;  /* 0x000000ffff237224 */ /* 0x000fe200078e002d */
[----:B------:R1:W-:Y:S01]  /*ac50*/  STL.128 [R1+0x180], R24 ;  /* 0x0001801801007387 */ /* 0x0003e20000100c00 */
[----:B------:R-:W-:-:S03]  /*ac60*/  IMAD.MOV.U32 R33, RZ, RZ, R19 ;  /* 0x000000ffff217224 */ /* 0x000fc600078e0013 */
[----:B------:R2:W-:Y:S01]  /*ac70*/  STL.128 [R1+0x150], R8 ;  /* 0x0001500801007387 */ /* 0x0005e20000100c00 */
[--C-:B0-----:R-:W-:Y:S02]  /*ac80*/  IMAD.X R5, RZ, RZ, R16.reuse, P1 ;  /* 0x000000ffff057224 */ /* 0x101fe400008e0610 */
[----:B------:R-:W-:Y:S02]  /*ac90*/  IMAD.X R7, RZ, RZ, R16, P4 ;  /* 0x000000ffff077224 */ /* 0x000fe400020e0610 */
[----:B------:R-:W-:Y:S02]  /*aca0*/  IMAD.MOV.U32 R4, RZ, RZ, R13 ;  /* 0x000000ffff047224 */ /* 0x000fe400078e000d */
[----:B------:R-:W-:Y:S02]  /*acb0*/  IMAD.MOV.U32 R6, RZ, RZ, R0 ;  /* 0x000000ffff067224 */ /* 0x000fe400078e0000 */
[----:B------:R-:W-:Y:S02]  /*acc0*/  IMAD.X R13, RZ, RZ, R16, P2 ;  /* 0x000000ffff0d7224 */ /* 0x000fe400010e0610 */
[----:B-1----:R-:W-:Y:S01]  /*acd0*/  IMAD.MOV.U32 R26, RZ, RZ, R14 ;  /* 0x000000ffff1a7224 */ /* 0x002fe200078e000e */
[C---:B------:R-:W-:Y:S01]  /*ace0*/  IADD3 R14, P0, R2.reuse, 0x410, RZ ;  /* 0x00000410020e7810 */ /* 0x040fe20007f1e0ff */
[----:B------:R-:W-:Y:S01]  /*acf0*/  IMAD.MOV.U32 R27, RZ, RZ, R15 ;  /* 0x000000ffff1b7224 */ /* 0x000fe200078e000f */
[----:B------:R0:W-:Y:S01]  /*ad00*/  STL.128 [R1+0x1a0], R4 ;  /* 0x0001a00401007387 */ /* 0x0001e20000100c00 */
[----:B------:R-:W-:Y:S01]  /*ad10*/  IMAD.MOV.U32 R24, RZ, RZ, R32 ;  /* 0x000000ffff187224 */ /* 0x000fe200078e0020 */
[C---:B--2---:R-:W-:Y:S01]  /*ad20*/  IADD3 R10, P3, R2.reuse, 0x120, RZ ;  /* 0x00000120020a7810 */ /* 0x044fe20007f7e0ff */
[----:B------:R-:W-:Y:S01]  /*ad30*/  IMAD.X R15, RZ, RZ, R16, P0 ;  /* 0x000000ffff0f7224 */ /* 0x000fe200000e0610 */
[----:B------:R-:W-:Y:S01]  /*ad40*/  IADD3 R8, P1, R2, 0xd8, RZ ;  /* 0x000000d802087810 */ /* 0x000fe20007f3e0ff */
[----:B------:R-:W-:-:S02]  /*ad50*/  IMAD.MOV.U32 R25, RZ, RZ, R43 ;  /* 0x000000ffff197224 */ /* 0x000fc400078e002b */
[----:B------:R-:W-:Y:S02]  /*ad60*/  IMAD.MOV.U32 R32, RZ, RZ, R17 ;  /* 0x000000ffff207224 */ /* 0x000fe400078e0011 */
[--C-:B------:R-:W-:Y:S01]  /*ad70*/  IMAD.X R11, RZ, RZ, R16.reuse, P3 ;  /* 0x000000ffff0b7224 */ /* 0x100fe200018e0610 */
[----:B------:R-:W-:Y:S01]  /*ad80*/  STL.128 [R1+0x190], R24 ;  /* 0x0001901801007387 */ /* 0x000fe20000100c00 */
[----:B------:R-:W-:Y:S02]  /*ad90*/  IMAD.X R9, RZ, RZ, R16, P1 ;  /* 0x000000ffff097224 */ /* 0x000fe400008e0610 */
[C---:B------:R-:W-:Y:S01]  /*ada0*/  VIADD R0, R2.reuse, 0x148 ;  /* 0x0000014802007836 */ /* 0x040fe20000000000 */
[----:B------:R-:W-:Y:S01]  /*adb0*/  STL.128 [R1+0x1d0], R32 ;  /* 0x0001d02001007387 */ /* 0x000fe20000100c00 */
[----:B0-----:R-:W-:Y:S01]  /*adc0*/  IMAD.MOV.U32 R6, RZ, RZ, R14 ;  /* 0x000000ffff067224 */ /* 0x001fe200078e000e */
[----:B------:R-:W-:Y:S01]  /*add0*/  IADD3 R14, P0, R2, 0x140, RZ ;  /* 0x00000140020e7810 */ /* 0x000fe20007f1e0ff */
[----:B------:R-:W-:-:S02]  /*ade0*/  IMAD.MOV.U32 R7, RZ, RZ, R15 ;  /* 0x000000ffff077224 */ /* 0x000fc400078e000f */
[----:B------:R-:W-:Y:S01]  /*adf0*/  IMAD.MOV.U32 R4, RZ, RZ, R10 ;  /* 0x000000ffff047224 */ /* 0x000fe200078e000a */
[C---:B------:R-:W-:Y:S01]  /*ae00*/  IADD3 R10, P1, R2.reuse, 0xec, RZ ;  /* 0x000000ec020a7810 */ /* 0x040fe20007f3e0ff */
[--C-:B------:R-:W-:Y:S02]  /*ae10*/  IMAD.X R15, RZ, RZ, R16.reuse, P0 ;  /* 0x000000ffff0f7224 */ /* 0x100fe400000e0610 */
[----:B------:R-:W-:Y:S02]  /*ae20*/  IMAD.MOV.U32 R5, RZ, RZ, R11 ;  /* 0x000000ffff057224 */ /* 0x000fe400078e000b */
[----:B------:R-:W-:Y:S01]  /*ae30*/  IMAD.X R11, RZ, RZ, R16, P1 ;  /* 0x000000ffff0b7224 */ /* 0x000fe200008e0610 */
[----:B------:R-:W-:Y:S04]  /*ae40*/  STL.64 [R1+0x1e0], R14 ;  /* 0x0001e00e01007387 */ /* 0x000fe80000100a00 */
[----:B------:R0:W-:Y:S02]  /*ae50*/  STL.128 [R1+0x1b0], R4 ;  /* 0x0001b00401007387 */ /* 0x0001e40000100c00 */
[----:B0-----:R-:W-:Y:S01]  /*ae60*/  IMAD.MOV.U32 R4, RZ, RZ, R8 ;  /* 0x000000ffff047224 */ /* 0x001fe200078e0008 */
[----:B------:R-:W-:Y:S01]  /*ae70*/  IADD3 R8, P0, R2, 0x70, RZ ;  /* 0x0000007002087810 */ /* 0x000fe20007f1e0ff */
[----:B------:R-:W-:-:S02]  /*ae80*/  IMAD.MOV.U32 R5, RZ, RZ, R9 ;  /* 0x000000ffff057224 */ /* 0x000fc400078e0009 */
[----:B------:R-:W-:Y:S01]  /*ae90*/  IMAD.MOV.U32 R6, RZ, RZ, R12 ;  /* 0x000000ffff067224 */ /* 0x000fe200078e000c */
[----:B------:R-:W-:Y:S01]  /*aea0*/  MOV R12, 0xaf10 ;  /* 0x0000af10000c7802 */ /* 0x000fe20000000f00 */
[----:B------:R-:W-:-:S05]  /*aeb0*/  IMAD.MOV.U32 R7, RZ, RZ, R13 ;  /* 0x000000ffff077224 */ /* 0x000fca00078e000d */
[----:B------:R0:W-:Y:S02]  /*aec0*/  STL.128 [R1+0x1c0], R4 ;  /* 0x0001c00401007387 */ /* 0x0001e40000100c00 */
[----:B0-----:R-:W-:Y:S02]  /*aed0*/  IMAD.U32 R6, RZ, RZ, UR48 ;  /* 0x00000030ff067e24 */ /* 0x001fe4000f8e00ff */
[----:B------:R-:W-:Y:S02]  /*aee0*/  IMAD.X R7, RZ, RZ, R16, P0 ;  /* 0x000000ffff077224 */ /* 0x000fe400000e0610 */
[----:B------:R-:W-:-:S07]  /*aef0*/  VIADD R6, R6, 0xffffffff ;  /* 0xffffffff06067836 */ /* 0x000fce0000000000 */
[----:B------:R-:W-:Y:S05]  /*af00*/  CALL.REL.NOINC `($_ZN7cutlass13device_kernelIN5flash11enable_sm90INS1_16FlashAttnFwdSm90INS1_25CollectiveMainloopFwdSm90ILi2EN4cute5tupleIJNS5_1CILi1EEES8_S8_EEENS6_IJNS7_ILi64EEESA_SA_EEELi512ENS_6half_tEfNS_4arch4Sm90ELb0ELb1ELb1ELb0ELb0ELb0ELb1ELb0ELb0ELb1ELb0ELb0EEENS1_21CollectiveEpilogueFwdINS6_IJSA_NS7_ILi512EEESA_EEES9_SC_SE_Li256ELb0ELb1ELb0ELb0EEENS1_30DynamicPersistentTileSchedulerILi256ELi128ELb0ELb1ELb1EEEEEEEEEvNT_6ParamsE$_ZZN5flash25CollectiveMainloopFwdSm90ILi2EN4cute5tupleIJNS1_1CILi1EEES4_S4_EEENS2_IJNS3_ILi64EEES6_S6_EEELi512EN7cutlass6half_tEfNS8_4arch4Sm90ELb0ELb1ELb1ELb0ELb0ELb0ELb1ELb0ELb0ELb1ELb0ELb0EE3mmaINS_16FlashAttnFwdSm90ISC_NS_21CollectiveEpilogueFwdINS2_IJS6_NS3_ILi512EEES6_EEES5_S9_SB_Li256ELb0ELb1ELb0ELb0EEENS_30DynamicPersistentTileSchedulerILi256ELi128ELb0ELb1ELb1EEEE13SharedStorageENS1_6TensorINS1_11ArrayEngineIfLm128EEENS1_6LayoutINS2_IJNS2_IJNS3_ILi2EEESR_NS3_ILi32EEEEEES4_S4_EEENS2_IJNS2_IJS4_SR_NS3_ILi4EEEEEENS3_ILi0EEESX_EEEEEEENS_7SoftmaxILi2ELi0EEEEEbRKNSC_6ParamsENS8_25PipelineTmaAsyncNoClusterILi2ENS8_16PipelineTmaAsyncILi2EEEEES19_RNS8_13PipelineStateILj2EEERT0_RT1_iRiRKNS_16SeqlenInfoQKNewKILb0ELb0EEENS2_IJiiiiEEERT_ENKUliT_T0_T1_E_clIZSD_ISM_S10_S12_EbS15_S19_S19_S1C_S1E_S1G_iS1H_S1L_S1M_S1O_EUlRS1P_iE0_NS3_ILb1EEES1W_EEDaiS1P_S1Q_S1R_) ;  /* 0x000002b000507944 */ /* 0x000fea0003c00000 */
[----:B------:R-:W-:Y:S05]  /*af10*/  BSYNC B0 ;  /* 0x0000000000007941 */ /* 0x000fea0003800000 */
.L_x_2028:
[----:B------:R-:W2:Y:S01]  /*af20*/  LDL R5, [R1+0x70] ;  /* 0x0000700001057983 */ /* 0x000ea20000100800 */
[----:B------:R-:W0:Y:S01]  /*af30*/  LDC R0, c[0x0][0x448] ;  /* 0x00011200ff007b82 */ /* 0x000e220000000800 */
[----:B------:R-:W-:-:S07]  /*af40*/  UIADD3 UR4, UR48, -0x2, URZ ;  /* 0xfffffffe30047890 */ /* 0x000fce000fffe03f */
[----:B------:R-:W1:Y:S01]  /*af50*/  LDC.64 R8, c[0x0][0xad8] ;  /* 0x0002b600ff087b82 */ /* 0x000e620000000a00 */
[----:B0-----:R-:W-:-:S13]  /*af60*/  ISETP.NE.AND P0, PT, R0, 0x1, PT ;  /* 0x000000010000780c */ /* 0x001fda0003f05270 */
[----:B------:R-:W0:Y:S08]  /*af70*/  @P0 LDC R4, c[0x0][0x44c] ;  /* 0x00011300ff040b82 */ /* 0x000e300000000800 */
[----:B------:R-:W3:Y:S01]  /*af80*/  @P0 LDC R7, c[0x0][0x450] ;  /* 0x00011400ff070b82 */ /* 0x000ee20000000800 */
[----:B--2---:R-:W-:-:S04]  /*af90*/  IMAD.SHL.U32 R5, R5, 0x40, RZ ;  /* 0x0000004005057824 */ /* 0x004fc800078e00ff */
[----:B0-----:R-:W-:-:S04]  /*afa0*/  @P0 IMAD.HI.U32 R4, R5, R4, RZ ;  /* 0x0000000405040227 */ /* 0x001fc800078e00ff */
[----:B------:R-:W-:Y:S01]  /*afb0*/  IMAD.MOV.U32 R0, RZ, RZ, R5 ;  /* 0x000000ffff007224 */ /* 0x000fe200078e0005 */
[----:B---3--:R-:W-:Y:S02]  /*afc0*/  @P0 SHF.R.U32.HI R0, RZ, R7, R4 ;  /* 0x00000007ff000219 */ /* 0x008fe40000011604 */
[----:B-1----:R-:W-:-:S03]  /*afd0*/  ISETP.GE.AND P0, PT, R9, 0x1, PT ;  /* 0x000000010900780c */ /* 0x002fc60003f06270 */
[----:B------:R-:W-:Y:S02]  /*afe0*/  VIADD R7, R0, UR45 ;  /* 0x0000002d00077c36 */ /* 0x000fe40008000000 */
[----:B------:R-:W-:Y:S02]  /*aff0*/  IMAD.U32 R0, RZ, RZ, UR4 ;  /* 0x00000004ff007e24 */ /* 0x000fe4000f8e00ff */
[----:B------:R-:W-:-:S06]  /*b000*/  IMAD.IADD R8, R7, 0x1, R8 ;  /* 0x0000000107087824 */ /* 0x000fcc00078e0208 */
[----:B------:R-:W-:Y:S05]  /*b010*/  @!P0 BRA `(.L_x_2029) ;  /* 0x0000000000488947 */ /* 0x000fea0003800000 */
[C---:B------:R-:W-:Y:S01]  /*b020*/  ISETP.GT.AND P0, PT, R7.reuse, RZ, PT ;  /* 0x000000ff0700720c */ /* 0x040fe20003f04270 */
[----:B------:R-:W-:Y:S01]  /*b030*/  BSSY B0, `(.L_x_2030) ;  /* 0x000000e000007945 */ /* 0x000fe20003800000 */
[----:B------:R-:W-:-:S11]  /*b040*/  VIADD R4, R7, 0xffffffff ;  /* 0xffffffff07047836 */ /* 0x000fd60000000000 */
        /* <DEDUP_REMOVED lines=8> */
.L_x_2031:
[----:B------:R-:W-:-:S13]  /*b0d0*/  ISETP.NE.AND P0, PT, R9, 0x1, PT ;  /* 0x000000010900780c */ /* 0x000fda0003f05270 */
[----:B------:R-:W0:Y:S02]  /*b0e0*/  @P0 LDC.64 R6, c[0x0][0xae0] ;  /* 0x0002b800ff060b82 */ /* 0x000e240000000a00 */
[----:B0-----:R-:W-:-:S05]  /*b0f0*/  @P0 IMAD.HI.U32 R6, R4, R6, RZ ;  /* 0x0000000604060227 */ /* 0x001fca00078e00ff */
[----:B------:R-:W-:-:S07]  /*b100*/  @P0 SHF.R.U32.HI R4, RZ, R7, R6 ;  /* 0x00000007ff040219 */ /* 0x000fce0000011606 */
.L_x_2032:
[----:B------:R-:W-:Y:S05]  /*b110*/  BSYNC B0 ;  /* 0x0000000000007941 */ /* 0x000fea0003800000 */
.L_x_2030:
[----:B------:R-:W-:-:S05]  /*b120*/  IMAD R9, R4, R9, R9 ;  /* 0x0000000904097224 */ /* 0x000fca00078e0209 */
[----:B------:R-:W-:-:S07]  /*b130*/  VIMNMX R8, R8, R9, PT ;  /* 0x0000000908087248 */ /* 0x000fce0003fe0100 */
.L_x_2029:
[----:B------:R-:W-:-:S04]  /*b140*/  SHF.R.S32.HI R7, RZ, 0x1f, R8 ;  /* 0x0000001fff077819 */ /* 0x000fc80000011408 */
[----:B------:R-:W-:-:S04]  /*b150*/  LEA.HI R7, R7, R8, RZ, 0x6 ;  /* 0x0000000807077211 */ /* 0x000fc800078f30ff */
[----:B------:R-:W-:-:S04]  /*b160*/  SHF.R.S32.HI R4, RZ, 0x6, R7 ;  /* 0x00000006ff047819 */ /* 0x000fc80000011407 */
[----:B------:R-:W-:-:S04]  /*b170*/  VIMNMX R4, R4, UR49, !PT ;  /* 0x0000003104047c48 */ /* 0x000fc8000ffe0100 */
[----:B------:R-:W-:-:S13]  /*b180*/  ISETP.GE.AND P0, PT, R0, R4, PT ;  /* 0x000000040000720c */ /* 0x000fda0003f06270 */
[----:B------:R-:W-:Y:S05]  /*b190*/  @!P0 BRA `(.L_x_2033) ;  /* 0x000000a800388947 */ /* 0x000fea0003800000 */
.L_x_2062:
[----:B0-----:R-:W2:Y:S04]  /*b1a0*/  LD.E R58, desc[UR46][R152.64+0x1e8] ;  /* 0x0001e82e983a7980 */ /* 0x001ea8000c101900 */
[----:B-1----:R-:W3:Y:S04]  /*b1b0*/  LD.E R5, desc[UR46][R152.64+0x1f0] ;  /* 0x0001f02e98057980 */ /* 0x002ee8000c101900 */
[----:B------:R-:W4:Y:S01]  /*b1c0*/  LD.E R7, desc[UR46][R152.64+0x1c] ;  /* 0x00001c2e98077980 */ /* 0x000f22000c101900 */
[----:B--2---:R-:W-:-:S05]  /*b1d0*/  VIADD R9, R58, 0x1 ;  /* 0x000000013a097836 */ /* 0x004fca0000000000 */
[----:B------:R-:W-:-:S13]  /*b1e0*/  ISETP.NE.AND P0, PT, R9, 0x2, PT ;  /* 0x000000020900780c */ /* 0x000fda0003f05270 */
[----:B------:R0:W5:Y:S04]  /*b1f0*/  @P0 LD.E R11, desc[UR46][R152.64+0x1ec] ;  /* 0x0001ec2e980b0980 */ /* 0x000168000c101900 */
[----:B------:R-:W2:Y:S01]  /*b200*/  @!P0 LD.E R6, desc[UR46][R152.64+0x1ec] ;  /* 0x0001ec2e98068980 */ /* 0x000ea2000c101900 */
[----:B---3--:R-:W-:Y:S01]  /*b210*/  VIADD R5, R5, 0x1 ;  /* 0x0000000105057836 */ /* 0x008fe20000000000 */
[----:B----4-:R-:W-:Y:S02]  /*b220*/  LOP3.LUT R7, R7, 0x1, RZ, 0xfc, !PT ;  /* 0x0000000107077812 */ /* 0x010fe400078efcff */
[----:B------:R1:W-:Y:S04]  /*b230*/  ST.E desc[UR46][R152.64+0x1e8], R9 ;  /* 0x0001e80998007985 */ /* 0x0003e8000c10192e */
[----:B------:R0:W-:Y:S04]  /*b240*/  ST.E desc[UR46][R152.64+0x1f0], R5 ;  /* 0x0001f00598007985 */ /* 0x0001e8000c10192e */
[----:B------:R0:W-:Y:S01]  /*b250*/  @!P0 ST.E desc[UR46][R152.64+0x1e8], RZ ;  /* 0x0001e8ff98008985 */ /* 0x0001e2000c10192e */
[----:B------:R-:W-:Y:S01]  /*b260*/  ISETP.NE.AND P1, PT, R7, 0x3, PT ;  /* 0x000000030700780c */ /* 0x000fe20003f25270 */
[----:B------:R-:W-:Y:S05]  /*b270*/  YIELD ;  /* 0x0000000000007946 */ /* 0x000fea0003800000 */
[----:B------:R-:W-:Y:S01]  /*b280*/  BSSY B0, `(.L_x_2034) ;  /* 0x0000006000007945 */ /* 0x000fe20003800000 */
[----:B-1----:R-:W-:Y:S01]  /*b290*/  @!P0 IMAD.MOV.U32 R9, RZ, RZ, RZ ;  /* 0x000000ffff098224 */ /* 0x002fe200078e00ff */
[----:B--2---:R-:W-:-:S05]  /*b2a0*/  @!P0 LOP3.LUT R11, R6, 0x1, RZ, 0x3c, !PT ;  /* 0x00000001060b8812 */ /* 0x004fca00078e3cff */
[----:B------:R0:W-:Y:S01]  /*b2b0*/  @!P0 ST.E desc[UR46][R152.64+0x1ec], R11 ;  /* 0x0001ec0b98008985 */ /* 0x0001e2000c10192e */
[----:B------:R-:W-:Y:S05]  /*b2c0*/  @!P1 BRA `(.L_x_2035) ;  /* 0x0000000000049947 */ /* 0x000fea0003800000 */
[----:B------:R-:W-:Y:S01]  /*b2d0*/  BPT.TRAP 0x1 ;  /* 0x000000040000795c */ /* 0x000fe20000300000 */
.L_x_2035:
[----:B------:R-:W-:Y:S05]  /*b2e0*/  BSYNC B0 ;  /* 0x0000000000007941 */ /* 0x000fea0003800000 */
.L_x_2034:
[----:B------:R-:W2:Y:S01]  /*b2f0*/  LD.E.64 R6, desc[UR46][R152.64+0x8] ;  /* 0x0000082e98067980 */ /* 0x000ea2000c101b00 */
[----:B-----5:R-:W-:Y:S02]  /*b300*/  SHF.L.U32 R10, R11, 0x1f, RZ ;  /* 0x0000001f0b0a7819 */ /* 0x020fe400000006ff */
[----:B--2---:R-:W-:-:S05]  /*b310*/  MOV R6, R6 ;  /* 0x0000000600067202 */ /* 0x004fca0000000f00 */
[----:B------:R-:W-:-:S04]  /*b320*/  IMAD R9, R9, 0x8, R6 ;  /* 0x0000000809097824 */ /* 0x000fc800078e0206 */
[----:B------:R1:W2:Y:S01]  /*b330*/  SYNCS.PHASECHK.TRANS64.TRYWAIT P0, [R9+URZ], R10 ;  /* 0x0000000a090075a7 */ /* 0x0002a2000800017f */
[----:B------:R-:W3:Y:S04]  /*b340*/  LD.E R6, desc[UR46][R152.64+0x1c] ;  /* 0x00001c2e98067980 */ /* 0x000ee8000c101900 */
[----:B0-----:R1:W5:Y:S04]  /*b350*/  LD.E R5, desc[UR46][R152.64+0x1e8] ;  /* 0x0001e82e98057980 */ /* 0x001368000c101900 */
[----:B------:R1:W5:Y:S01]  /*b360*/  LD.E R8, desc[UR46][R152.64+0x1ec] ;  /* 0x0001ec2e98087980 */ /* 0x000362000c101900 */
[----:B------:R-:W-:Y:S01]  /*b370*/  BSSY B0, `(.L_x_2036) ;  /* 0x0000005000007945 */ /* 0x000fe20003800000 */
[----:B---3--:R-:W-:-:S04]  /*b380*/  LOP3.LUT R6, R6, 0x1, RZ, 0xfc, !PT ;  /* 0x0000000106067812 */ /* 0x008fc800078efcff */
[----:B------:R-:W-:-:S13]  /*b390*/  ISETP.NE.AND P1, PT, R6, 0x3, PT ;  /* 0x000000030600780c */ /* 0x000fda0003f25270 */
[----:B-12---:R-:W-:Y:S05]  /*b3a0*/  @!P1 BRA `(.L_x_2037) ;  /* 0x0000000000049947 */ /* 0x006fea0003800000 */
[----:B------:R-:W-:Y:S01]  /*b3b0*/  BPT.TRAP 0x1 ;  /* 0x000000040000795c */ /* 0x000fe20000300000 */
.L_x_2037:
[----:B------:R-:W-:Y:S05]  /*b3c0*/  BSYNC B0 ;  /* 0x0000000000007941 */ /* 0x000fea0003800000 */
.L_x_2036:
[----:B------:R-:W-:Y:S04]  /*b3d0*/  BSSY B0, `(.L_x_2038) ;  /* 0x0000008000007945 */ /* 0x000fe80003800000 */
[----:B------:R-:W-:Y:S05]  /*b3e0*/  @P0 BRA `(.L_x_2039) ;  /* 0x0000000000180947 */ /* 0x000fea0003800000 */
[----:B------:R-:W2:Y:S01]  /*b3f0*/  LD.E.64 R6, desc[UR46][R152.64+0x8] ;  /* 0x0000082e98067980 */ /* 0x000ea2000c101b00 */
[----:B-----5:R-:W-:Y:S02]  /*b400*/  SHF.L.U32 R8, R8, 0x1f, RZ ;  /* 0x0000001f08087819 */ /* 0x020fe400000006ff */
[----:B--2---:R-:W-:-:S05]  /*b410*/  MOV R6, R6 ;  /* 0x0000000600067202 */ /* 0x004fca0000000f00 */
[----:B------:R-:W-:-:S04]  /*b420*/  IMAD R5, R5, 0x8, R6 ;  /* 0x0000000805057824 */ /* 0x000fc800078e0206 */
[----:B------:R-:W0:Y:S02]  /*b430*/  SYNCS.PHASECHK.TRANS64.TRYWAIT P0, [R5+URZ], R8 ;  /* 0x00000008050075a7 */ /* 0x000e24000800017f */
[----:B0-----:R-:W-:Y:S05]  /*b440*/  @!P0 BRA `(.L_x_2040) ;  /* 0x0000029400208947 */ /* 0x001fea0003800000 */
.L_x_2039:
[----:B------:R-:W-:Y:S05]  /*b450*/  BSYNC B0 ;  /* 0x0000000000007941 */ /* 0x000fea0003800000 */
.L_x_2038:
[----:B------:R-:W2:Y:S04]  /*b460*/  LD.E R7, desc[UR46][R152.64+0x1e8] ;  /* 0x0001e82e98077980 */ /* 0x000ea8000c101900 */
[----:B------:R-:W2:Y:S01]  /*b470*/  LD.E.64 R10, desc[UR46][R152.64+0xa0] ;  /* 0x0000a02e980a7980 */ /* 0x000ea2000c101b00 */
[----:B------:R-:W-:Y:S05]  /*b480*/  WARPSYNC.ALL ;  /* 0x0000000000007948 */ /* 0x000fea0003800000 */
[----:B------:R-:W3:Y:S04]  /*b490*/  LD.E.64 R20, desc[UR46][R152.64+0x98] ;  /* 0x0000982e98147980 */ /* 0x000ee8000c101b00 */
[----:B0----5:R-:W4:Y:S04]  /*b4a0*/  LD.E.64 R8, desc[UR46][R152.64+0x98] ;  /* 0x0000982e98087980 */ /* 0x021f28000c101b00 */
[----:B------:R-:W4:Y:S04]  /*b4b0*/  LD.E.64 R12, desc[UR46][R152.64+0x98] ;  /* 0x0000982e980c7980 */ /* 0x000f28000c101b00 */
[----:B------:R-:W4:Y:S01]  /*b4c0*/  LD.E.64 R14, desc[UR46][R152.64+0x98] ;  /* 0x0000982e980e7980 */ /* 0x000f22000c101b00 */
[----:B--2---:R-:W-:-:S02]  /*b4d0*/  IMAD R6, R7, 0x200, R10 ;  /* 0x0000020007067824 */ /* 0x004fc400078e020a */
[----:B------:R-:W-:Y:S01]  /*b4e0*/  IMAD.MOV.U32 R7, RZ, RZ, R11 ;  /* 0x000000ffff077224 */ /* 0x000fe200078e000b */
[----:B------:R-:W2:Y:S02]  /*b4f0*/  LD.E R56, desc[UR46][R152.64+0x54] ;  /* 0x0000542e98387980 */ /* 0x000ea4000c101900 */
[C---:B------:R-:W-:Y:S02]  /*b500*/  R2UR UR6, R6.reuse ;  /* 0x00000000060672ca */ /* 0x040fe400000e0000 */
[----:B------:R-:W-:Y:S01]  /*b510*/  R2UR UR7, R7 ;  /* 0x00000000070772ca */ /* 0x000fe200000e0000 */
[----:B------:R0:W-:Y:S01]  /*b520*/  ST.E desc[UR46][R152.64+0x80], RZ ;  /* 0x000080ff98007985 */ /* 0x0001e2000c10192e */
[----:B------:R-:W-:Y:S01]  /*b530*/  WARPGROUP.ARRIVE ;  /* 0x00000000000079c5 */ /* 0x000fe20000000000 */
[----:B------:R-:W-:Y:S02]  /*b540*/  VIADD R10, R6, 0x2 ;  /* 0x00000002060a7836 */ /* 0x000fe40000000000 */
[----:B------:R-:W-:Y:S01]  /*b550*/  IMAD.MOV.U32 R5, RZ, RZ, 0x1 ;  /* 0x00000001ff057424 */ /* 0x000fe200078e00ff */
[----:B---3--:R-:W-:-:S02]  /*b560*/  R2UR UR4, R20 ;  /* 0x00000000140472ca */ /* 0x008fc400000e0000 */
[----:B------:R-:W-:-:S13]  /*b570*/  R2UR UR5, R21 ;  /* 0x00000000150572ca */ /* 0x000fda00000e0000 */
[----:B------:R-:W-:Y:S01]  /*b580*/  HGMMA.64x64x16.F32 R24, gdesc[UR4], RZ, !UPT, gsb0 ;  /* 0x00e00000041879f0 */ /* 0x000fe2000c0008ff */
[----:B----4-:R-:W-:Y:S01]  /*b590*/  VIADD R8, R8, 0x2 ;  /* 0x0000000208087836 */ /* 0x010fe20000000000 */
[----:B------:R-:W-:Y:S02]  /*b5a0*/  R2UR UR6, R10 ;  /* 0x000000000a0672ca */ /* 0x000fe400000e0000 */
[----:B------:R-:W-:Y:S02]  /*b5b0*/  R2UR UR7, R11 ;  /* 0x000000000b0772ca */ /* 0x000fe400000e0000 */
[----:B------:R-:W-:Y:S02]  /*b5c0*/  R2UR UR4, R8 ;  /* 0x00000000080472ca */ /* 0x000fe400000e0000 */
[----:B------:R-:W-:Y:S01]  /*b5d0*/  R2UR UR5, R9 ;  /* 0x00000000090572ca */ /* 0x000fe200000e0000 */
[----:B------:R-:W-:Y:S02]  /*b5e0*/  WARPGROUP.DEPBAR.LE gsb0, 0x0 ;  /* 0x00008000000079c5 */ /* 0x000fe40000010000 */
[----:B------:R0:W5:Y:S04]  /*b5f0*/  LD.E R20, desc[UR46][R152.64+0x1e8] ;  /* 0x0001e82e98147980 */ /* 0x000168000c101900 */
[----:B------:R0:W5:Y:S04]  /*b600*/  LD.E R21, desc[UR46][R152.64+0x1ec] ;  /* 0x0001ec2e98157980 */ /* 0x000168000c101900 */
[----:B------:R0:W-:Y:S01]  /*b610*/  ST.E desc[UR46][R152.64+0x80], R5 ;  /* 0x0000800598007985 */ /* 0x0001e2000c10192e */
[----:B------:R-:W-:-:S06]  /*b620*/  WARPGROUP.ARRIVE ;  /* 0x00000000000079c5 */ /* 0x000fcc0000000000 */
[----:B------:R-:W-:Y:S01]  /*b630*/  HGMMA.64x64x16.F32 R24, gdesc[UR4], R24, gsb0 ;  /* 0x00e00000041879f0 */ /* 0x000fe20008000818 */
[----:B------:R-:W-:Y:S02]  /*b640*/  VIADD R8, R12, 0x4 ;  /* 0x000000040c087836 */ /* 0x000fe40000000000 */
[----:B------:R-:W-:Y:S02]  /*b650*/  VIADD R10, R6, 0x4 ;  /* 0x00000004060a7836 */ /* 0x000fe40000000000 */
[----:B------:R-:W-:Y:S01]  /*b660*/  IMAD.MOV.U32 R9, RZ, RZ, R13 ;  /* 0x000000ffff097224 */ /* 0x000fe200078e000d */
[----:B------:R-:W-:Y:S02]  /*b670*/  R2UR UR7, R11 ;  /* 0x000000000b0772ca */ /* 0x000fe400000e0000 */
[----:B------:R-:W-:Y:S02]  /*b680*/  R2UR UR6, R10 ;  /* 0x000000000a0672ca */ /* 0x000fe400000e0000 */
[----:B------:R-:W-:-:S02]  /*b690*/  R2UR UR4, R8 ;  /* 0x00000000080472ca */ /* 0x000fc400000e0000 */
[----:B------:R-:W-:Y:S01]  /*b6a0*/  R2UR UR5, R9 ;  /* 0x00000000090572ca */ /* 0x000fe200000e0000 */
[----:B------:R-:W-:Y:S02]  /*b6b0*/  WARPGROUP.DEPBAR.LE gsb0, 0x0 ;  /* 0x00008000000079c5 */ /* 0x000fe40000010000 */
[----:B------:R0:W-:Y:S01]  /*b6c0*/  ST.E desc[UR46][R152.64+0x80], R5 ;  /* 0x0000800598007985 */ /* 0x0001e2000c10192e */
[----:B------:R-:W-:-:S09]  /*b6d0*/  WARPGROUP.ARRIVE ;  /* 0x00000000000079c5 */ /* 0x000fd20000000000 */
[----:B------:R-:W-:Y:S01]  /*b6e0*/  HGMMA.64x64x16.F32 R24, gdesc[UR4], R24, gsb0 ;  /* 0x00e00000041879f0 */ /* 0x000fe20008000818 */
[----:B------:R-:W-:Y:S02]  /*b6f0*/  VIADD R8, R6, 0x6 ;  /* 0x0000000606087836 */ /* 0x000fe40000000000 */
[----:B------:R-:W-:Y:S02]  /*b700*/  VIADD R6, R14, 0x6 ;  /* 0x000000060e067836 */ /* 0x000fe40000000000 */
[----:B------:R-:W-:Y:S02]  /*b710*/  IMAD.MOV.U32 R9, RZ, RZ, R11 ;  /* 0x000000ffff097224 */ /* 0x000fe400078e000b */
[----:B------:R-:W-:Y:S01]  /*b720*/  IMAD.MOV.U32 R7, RZ, RZ, R15 ;  /* 0x000000ffff077224 */ /* 0x000fe200078e000f */
[----:B------:R-:W-:Y:S02]  /*b730*/  R2UR UR6, R8 ;  /* 0x00000000080672ca */ /* 0x000fe400000e0000 */
[----:B------:R-:W-:-:S02]  /*b740*/  R2UR UR7, R9 ;  /* 0x00000000090772ca */ /* 0x000fc400000e0000 */
[----:B------:R-:W-:Y:S02]  /*b750*/  R2UR UR4, R6 ;  /* 0x00000000060472ca */ /* 0x000fe400000e0000 */
[----:B------:R-:W-:Y:S01]  /*b760*/  R2UR UR5, R7 ;  /* 0x00000000070572ca */ /* 0x000fe200000e0000 */
[----:B------:R-:W-:Y:S02]  /*b770*/  WARPGROUP.DEPBAR.LE gsb0, 0x0 ;  /* 0x00008000000079c5 */ /* 0x000fe40000010000 */
[----:B------:R0:W-:Y:S01]  /*b780*/  ST.E desc[UR46][R152.64+0x80], R5 ;  /* 0x0000800598007985 */ /* 0x0001e2000c10192e */
[----:B------:R-:W-:-:S09]  /*b790*/  WARPGROUP.ARRIVE ;  /* 0x00000000000079c5 */ /* 0x000fd20000000000 */
[----:B------:R-:W-:Y:S01]  /*b7a0*/  HGMMA.64x64x16.F32 R24, gdesc[UR4], R24, gsb0 ;  /* 0x00e00000041879f0 */ /* 0x000fe20008000818 */
[----:B--2---:R-:W-:-:S04]  /*b7b0*/  LOP3.LUT R56, R56, 0x1, RZ, 0xfc, !PT ;  /* 0x0000000138387812 */ /* 0x004fc800078efcff */
[----:B------:R-:W-:Y:S01]  /*b7c0*/  ISETP.NE.AND P0, PT, R56, 0x3, PT ;  /* 0x000000033800780c */ /* 0x000fe20003f05270 */
[----:B------:R-:W-:Y:S01]  /*b7d0*/  BSSY B0, `(.L_x_2041) ;  /* 0x0000005000007945 */ /* 0x000fe20003800000 */
[----:B------:R-:W-:Y:S02]  /*b7e0*/  WARPGROUP.DEPBAR.LE gsb0, 0x0 ;  /* 0x00008000000079c5 */ /* 0x000fe40000010000 */
[----:B------:R0:W-:Y:S09]  /*b7f0*/  ST.E desc[UR46][R152.64+0x80], R5 ;  /* 0x0000800598007985 */ /* 0x0001f2000c10192e */
[----:B------:R-:W-:Y:S05]  /*b800*/  @!P0 BRA `(.L_x_2042) ;  /* 0x0000000000048947 */ /* 0x000fea0003800000 */
[----:B------:R-:W-:Y:S01]  /*b810*/  BPT.TRAP 0x1 ;  /* 0x000000040000795c */ /* 0x000fe20000300000 */
.L_x_2042:
[----:B------:R-:W-:Y:S05]  /*b820*/  BSYNC B0 ;  /* 0x0000000000007941 */ /* 0x000fea0003800000 */
.L_x_2041:
[----:B------:R-:W2:Y:S01]  /*b830*/  LD.E.64 R6, desc[UR46][R152.64+0x40] ;  /* 0x0000402e98067980 */ /* 0x000ea2000c101b00 */
[----:B-----5:R-:W-:Y:S02]  /*b840*/  SHF.L.U32 R21, R21, 0x1f, RZ ;  /* 0x0000001f15157819 */ /* 0x020fe400000006ff */
[----:B--2---:R-:W-:-:S05]  /*b850*/  MOV R7, R6 ;  /* 0x0000000600077202 */ /* 0x004fca0000000f00 */
[----:B------:R-:W-:-:S04]  /*b860*/  IMAD R20, R20, 0x8, R7 ;  /* 0x0000000814147824 */ /* 0x000fc800078e0207 */
[----:B------:R1:W2:Y:S01]  /*b870*/  SYNCS.PHASECHK.TRANS64.TRYWAIT P0, [R20+URZ], R21 ;  /* 0x00000015140075a7 */ /* 0x0002a2000800017f */
[----:B------:R-:W3:Y:S04]  /*b880*/  LD.E R6, desc[UR46][R152.64+0x54] ;  /* 0x0000542e98067980 */ /* 0x000ee8000c101900 */
[----:B------:R1:W5:Y:S04]  /*b890*/  LD.E R8, desc[UR46][R152.64+0x1e8] ;  /* 0x0001e82e98087980 */ /* 0x000368000c101900 */
[----:B------:R1:W5:Y:S01]  /*b8a0*/  LD.E R9, desc[UR46][R152.64+0x1ec] ;  /* 0x0001ec2e98097980 */ /* 0x000362000c101900 */
[----:B------:R-:W-:Y:S01]  /*b8b0*/  BSSY B0, `(.L_x_2043) ;  /* 0x0000005000007945 */ /* 0x000fe20003800000 */
[----:B---3--:R-:W-:-:S04]  /*b8c0*/  LOP3.LUT R6, R6, 0x1, RZ, 0xfc, !PT ;  /* 0x0000000106067812 */ /* 0x008fc800078efcff */
[----:B------:R-:W-:-:S13]  /*b8d0*/  ISETP.NE.AND P1, PT, R6, 0x3, PT ;  /* 0x000000030600780c */ /* 0x000fda0003f25270 */
[----:B-12---:R-:W-:Y:S05]  /*b8e0*/  @!P1 BRA `(.L_x_2044) ;  /* 0x0000000000049947 */ /* 0x006fea0003800000 */
[----:B------:R-:W-:Y:S01]  /*b8f0*/  BPT.TRAP 0x1 ;  /* 0x000000040000795c */ /* 0x000fe20000300000 */
.L_x_2044:
[----:B------:R-:W-:Y:S05]  /*b900*/  BSYNC B0 ;  /* 0x0000000000007941 */ /* 0x000fea0003800000 */
.L_x_2043:
[----:B------:R-:W-:Y:S04]  /*b910*/  BSSY B0, `(.L_x_2045) ;  /* 0x0000008000007945 */ /* 0x000fe80003800000 */
[----:B------:R-:W-:Y:S05]  /*b920*/  @P0 BRA `(.L_x_2046) ;  /* 0x0000000000180947 */ /* 0x000fea0003800000 */
[----:B------:R-:W2:Y:S01]  /*b930*/  LD.E.64 R6, desc[UR46][R152.64+0x40] ;  /* 0x0000402e98067980 */ /* 0x000ea2000c101b00 */
[----:B-----5:R-:W-:Y:S02]  /*b940*/  SHF.L.U32 R9, R9, 0x1f, RZ ;  /* 0x0000001f09097819 */ /* 0x020fe400000006ff */
[----:B--2---:R-:W-:-:S05]  /*b950*/  MOV R7, R6 ;  /* 0x0000000600077202 */ /* 0x004fca0000000f00 */
[----:B------:R-:W-:-:S04]  /*b960*/  IMAD R8, R8, 0x8, R7 ;  /* 0x0000000808087824 */ /* 0x000fc800078e0207 */
[----:B------:R-:W1:Y:S02]  /*b970*/  SYNCS.PHASECHK.TRANS64.TRYWAIT P0, [R8+URZ], R9 ;  /* 0x00000009080075a7 */ /* 0x000e64000800017f */
[----:B-1----:R-:W-:Y:S05]  /*b980*/  @!P0 BRA `(.L_x_2047) ;  /* 0x0000028c00e48947 */ /* 0x002fea0003800000 */
.L_x_2046:
[----:B------:R-:W-:Y:S05]  /*b990*/  BSYNC B0 ;  /* 0x0000000000007941 */ /* 0x000fea0003800000 */
.L_x_2045:
[----:B------:R-:W2:Y:S04]  /*b9a0*/  LD.E R10, desc[UR46][R152.64+0x88] ;  /* 0x0000882e980a7980 */ /* 0x000ea8000c101900 */
[----:B------:R-:W3:Y:S04]  /*b9b0*/  LD.E R11, desc[UR46][R152.64+0x1e8] ;  /* 0x0001e82e980b7980 */ /* 0x000ee8000c101900 */
[----:B------:R-:W3:Y:S04]  /*b9c0*/  LD.E.64 R6, desc[UR46][R152.64+0xb8] ;  /* 0x0000b82e98067980 */ /* 0x000ee8000c101b00 */
[----:B-1---5:R-:W4:Y:S04]  /*b9d0*/  LD.E.64 R8, desc[UR46][R152.64+0xb0] ;  /* 0x0000b02e98087980 */ /* 0x022f28000c101b00 */
[----:B------:R-:W4:Y:S04]  /*b9e0*/  LD.E.64 R12, desc[UR46][R152.64+0xb0] ;  /* 0x0000b02e980c7980 */ /* 0x000f28000c101b00 */
[----:B------:R-:W4:Y:S04]  /*b9f0*/  LD.E.64 R14, desc[UR46][R152.64+0xb0] ;  /* 0x0000b02e980e7980 */ /* 0x000f28000c101b00 */
[----:B------:R-:W4:Y:S01]  /*ba00*/  LD.E.64 R20, desc[UR46][R152.64+0xb0] ;  /* 0x0000b02e98147980 */ /* 0x000f22000c101b00 */
[----:B------:R-:W-:Y:S05]  /*ba10*/  WARPSYNC.ALL ;  /* 0x0000000000007948 */ /* 0x000fea0003800000 */
[----:B------:R-:W4:Y:S01]  /*ba20*/  LD.E.64 R56, desc[UR46][R152.64+0xb0] ;  /* 0x0000b02e98387980 */ /* 0x000f22000c101b00 */
[----:B------:R-:W-:Y:S01]  /*ba30*/  WARPGROUP.ARRIVE ;  /* 0x00000000000079c5 */ /* 0x000fe20000000000 */
[----:B--2---:R-:W-:Y:S01]  /*ba40*/  ISETP.NE.U32.AND P0, PT, R10, RZ, PT ;  /* 0x000000ff0a00720c */ /* 0x004fe20003f05070 */
[----:B---3--:R-:W-:Y:S01]  /*ba50*/  IMAD R6, R11, 0x1000, R6 ;  /* 0x000010000b067824 */ /* 0x008fe200078e0206 */
[----:B------:R-:W-:-:S02]  /*ba60*/  R2UR UR7, R7 ;  /* 0x00000000070772ca */ /* 0x000fc400000e0000 */
[----:B----4-:R-:W-:Y:S02]  /*ba70*/  R2UR UR4, R8 ;  /* 0x00000000080472ca */ /* 0x010fe400000e0000 */
[----:B------:R-:W-:Y:S02]  /*ba80*/  R2UR UR6, R6 ;  /* 0x00000000060672ca */ /* 0x000fe400000e0000 */
[----:B------:R-:W-:-:S05]  /*ba90*/  R2UR UR5, R9 ;  /* 0x00000000090572ca */ /* 0x000fca00000e0000 */
[----:B------:R-:W-:-:S08]  /*baa0*/  VOTEU.ANY UP0, P0 ;  /* 0x00000000003f7886 */ /* 0x000fd00000000100 */
[----:B------:R-:W-:Y:S01]  /*bab0*/  HGMMA.64x64x16.F32 R24, gdesc[UR4], R24, UP0, gsb0 ;  /* 0x00e00000041879f0 */ /* 0x000fe2000b800818 */
        /* <DEDUP_REMOVED lines=9> */
[----:B------:R-:W2:Y:S04]  /*bb50*/  LD.E.64 R60, desc[UR46][R152.64+0xb0] ;  /* 0x0000b02e983c7980 */ /* 0x000ea8000c101b00 */
[----:B------:R-:W-:Y:S01]  /*bb60*/  ST.E desc[UR46][R152.64+0x88], R5 ;  /* 0x0000880598007985 */ /* 0x000fe2000c10192e */
[----:B------:R-:W-:-:S06]  /*bb70*/  WARPGROUP.ARRIVE ;  /* 0x00000000000079c5 */ /* 0x000fcc0000000000 */
        /* <DEDUP_REMOVED lines=10> */
[----:B------:R-:W3:Y:S04]  /*bc20*/  LD.E.64 R12, desc[UR46][R152.64+0xb0] ;  /* 0x0000b02e980c7980 */ /* 0x000ee8000c101b00 */
        /* <DEDUP_REMOVED lines=12> */
[----:B------:R-:W4:Y:S04]  /*bcf0*/  LD.E.64 R14, desc[UR46][R152.64+0xb0] ;  /* 0x0000b02e980e7980 */ /* 0x000f28000c101b00 */
        /* <DEDUP_REMOVED lines=17> */
[----:B------:R-:W-:-:S03]  /*be10*/  IMAD.MOV.U32 R11, RZ, RZ, R7 ;  /* 0x000000ffff0b7224 */ /* 0x000fc600078e0007 */
[----:B------:R-:W-:Y:S02]  /*be20*/  R2UR UR6, R10 ;  /* 0x000000000a0672ca */ /* 0x000fe400000e0000 */
[----:B------:R-:W-:Y:S01]  /*be30*/  R2UR UR7, R11 ;  /* 0x000000000b0772ca */ /* 0x000fe200000e0000 */
[----:B--2---:R-:W-:Y:S02]  /*be40*/  VIADD R8, R60, 0x202 ;  /* 0x000002023c087836 */ /* 0x004fe40000000000 */
[----:B------:R-:W-:-:S03]  /*be50*/  IMAD.MOV.U32 R9, RZ, RZ, R61 ;  /* 0x000000ffff097224 */ /* 0x000fc600078e003d */
        /* <DEDUP_REMOVED lines=8> */
[----:B------:R-:W-:-:S03]  /*bee0*/  IMAD.MOV.U32 R11, RZ, RZ, R7 ;  /* 0x000000ffff0b7224 */ /* 0x000fc600078e0007 */
[----:B------:R-:W-:Y:S02]  /*bef0*/  R2UR UR6, R10 ;  /* 0x000000000a0672ca */ /* 0x000fe400000e0000 */
[----:B------:R-:W-:Y:S01]  /*bf00*/  R2UR UR7, R11 ;  /* 0x000000000b0772ca */ /* 0x000fe200000e0000 */
[----:B---3--:R-:W-:Y:S02]  /*bf10*/  VIADD R8, R12, 0x204 ;  /* 0x000002040c087836 */ /* 0x008fe40000000000 */
[----:B------:R-:W-:-:S03]  /*bf20*/  IMAD.MOV.U32 R9, RZ, RZ, R13 ;  /* 0x000000ffff097224 */ /* 0x000fc600078e000d */
        /* <DEDUP_REMOVED lines=8> */
[----:B------:R-:W-:-:S03]  /*bfb0*/  IMAD.MOV.U32 R11, RZ, RZ, R7 ;  /* 0x000000ffff0b7224 */ /* 0x000fc600078e0007 */
[----:B------:R-:W-:Y:S02]  /*bfc0*/  R2UR UR6, R10 ;  /* 0x000000000a0672ca */ /* 0x000fe400000e0000 */
[----:B------:R-:W-:Y:S01]  /*bfd0*/  R2UR UR7, R11 ;  /* 0x000000000b0772ca */ /* 0x000fe200000e0000 */
[----:B----4-:R-:W-:Y:S02]  /*bfe0*/  VIADD R8, R14, 0x206 ;  /* 0x000002060e087836 */ /* 0x010fe40000000000 */
[----:B------:R-:W-:-:S03]  /*bff0*/  IMAD.MOV.U32 R9, RZ, RZ, R15 ;  /* 0x000000ffff097224 */ /* 0x000fc600078e000f */
        /* <DEDUP_REMOVED lines=11> */
[----:B------:R-:W-:Y:S02]  /*c0b0*/  VIADD R8, R20, 0x400 ;  /* 0x0000040014087836 */ /* 0x000fe40000000000 */
        /* <DEDUP_REMOVED lines=94> */
[----:B------:R-:W1:Y:S01]  /*c6a0*/  S2R R59, SR_TID.X ;  /* 0x00000000003b7919 */ /* 0x000e620000002100 */
[----:B------:R-:W-:Y:S02]  /*c6b0*/  WARPGROUP.DEPBAR.LE gsb0, 0x0 ;  /* 0x00008000000079c5 */ /* 0x000fe40000010000 */
[----:B------:R-:W4:Y:S04]  /*c6c0*/  LD.E.64 R66, desc[UR46][R152.64+0xb0] ;  /* 0x0000b02e98427980 */ /* 0x000f28000c101b00 */
[----:B------:R-:W-:Y:S01]  /*c6d0*/  ST.E desc[UR46][R152.64+0x88], R5 ;  /* 0x0000880598007985 */ /* 0x000fe2000c10192e */
[----:B------:R-:W-:-:S06]  /*c6e0*/  WARPGROUP.ARRIVE ;  /* 0x00000000000079c5 */ /* 0x000fcc0000000000 */
[----:B------:R-:W-:Y:S01]  /*c6f0*/  HGMMA.64x64x16.F32 R24, gdesc[UR4], R24, gsb0 ;  /* 0x00e00000041879f0 */ /* 0x000fe20008000818 */
[----:B-1----:R-:W-:-:S05]  /*c700*/  SHF.R.U32.HI R59, RZ, 0x7, R59 ;  /* 0x00000007ff3b7819 */ /* 0x002fca000001163b */
[----:B------:R-:W1:Y:S01]  /*c710*/  SHFL.IDX PT, R8, R59, RZ, 0x1f ;  /* 0x00001fff3b087589 */ /* 0x000e6200000e0000 */
[----:B------:R-:W-:Y:S02]  /*c720*/  VIADD R14, R6, 0x800 ;  /* 0x00000800060e7836 */ /* 0x000fe40000000000 */
[----:B------:R-:W-:Y:S01]  /*c730*/  IMAD.MOV.U32 R11, RZ, RZ, R7 ;  /* 0x000000ffff0b7224 */ /* 0x000fe200078e0007 */
[----:B------:R-:W-:Y:S02]  /*c740*/  UMOV UR4, 0x1 ;  /* 0x0000000100047882 */ /* 0x000fe40000000000 */
[----:B------:R-:W-:Y:S02]  /*c750*/  UISETP.NE.U32.AND UP0, UPT, UR4, URZ, UPT ;  /* 0x0000003f0400728c */ /* 0x000fe4000bf05070 */
[----:B------:R-:W-:Y:S02]  /*c760*/  R2UR UR11, R11 ;  /* 0x000000000b0b72ca */ /* 0x000fe400000e0000 */
[----:B-1----:R-:W-:-:S04]  /*c770*/  ISETP.GT.AND P1, PT, R8, 0x7f, PT ;  /* 0x0000007f0800780c */ /* 0x002fc80003f24270 */
[----:B------:R-:W-:Y:S01]  /*c780*/  SEL R15, RZ, 0x2, !P1 ;  /* 0x00000002ff0f7807 */ /* 0x000fe20004800000 */
[----:B------:R-:W-:-:S03]  /*c790*/  IMAD.MOV.U32 R9, RZ, RZ, R13 ;  /* 0x000000ffff097224 */ /* 0x000fc600078e000d */
[----:B------:R-:W-:Y:S01]  /*c7a0*/  IADD3 R8, R12, 0x800, R15 ;  /* 0x000008000c087810 */ /* 0x000fe20007ffe00f */
[----:B------:R-:W-:Y:S01]  /*c7b0*/  IMAD.IADD R10, R15, 0x1, R14 ;  /* 0x000000010f0a7824 */ /* 0x000fe200078e020e */
[----:B------:R-:W-:Y:S02]  /*c7c0*/  R2UR UR9, R9 ;  /* 0x00000000090972ca */ /* 0x000fe400000e0000 */
[----:B------:R-:W-:Y:S02]  /*c7d0*/  R2UR UR8, R8 ;  /* 0x00000000080872ca */ /* 0x000fe400000e0000 */
[----:B------:R-:W-:Y:S01]  /*c7e0*/  R2UR UR10, R10 ;  /* 0x000000000a0a72ca */ /* 0x000fe200000e0000 */
[----:B------:R-:W-:Y:S02]  /*c7f0*/  WARPGROUP.DEPBAR.LE gsb0, 0x0 ;  /* 0x00008000000079c5 */ /* 0x000fe40000010000 */
[----:B------:R-:W4:Y:S04]  /*c800*/  LD.E.64 R12, desc[UR46][R152.64+0xb0] ;  /* 0x0000b02e980c7980 */ /* 0x000f28000c101b00 */
[----:B------:R-:W-:Y:S01]  /*c810*/  ST.E desc[UR46][R152.64+0x88], R5 ;  /* 0x0000880598007985 */ /* 0x000fe2000c10192e */
[----:B------:R-:W-:-:S06]  /*c820*/  WARPGROUP.ARRIVE ;  /* 0x00000000000079c5 */ /* 0x000fcc0000000000 */
[----:B------:R-:W-:Y:S01]  /*c830*/  HGMMA.64x64x16.F32 R24, gdesc[UR8], R24, UP0, gsb0 ;  /* 0x00e00000081879f0 */ /* 0x000fe2000b800818 */
[----:B------:R-:W-:-:S05]  /*c840*/  IMAD.MOV.U32 R57, RZ, RZ, 0x4 ;  /* 0x00000004ff397424 */ /* 0x000fca00078e00ff */
[----:B------:R-:W-:Y:S01]  /*c850*/  SEL R21, R57, 0x2, P1 ;  /* 0x0000000239157807 */ /* 0x000fe20000800000 */
[----:B------:R-:W-:-:S04]  /*c860*/  IMAD.MOV.U32 R11, RZ, RZ, R7 ;  /* 0x000000ffff0b7224 */ /* 0x000fc800078e0007 */
[----:B------:R-:W-:Y:S01]  /*c870*/  IMAD.IADD R10, R14, 0x1, R21 ;  /* 0x000000010e0a7824 */ /* 0x000fe200078e0215 */
[----:B------:R-:W-:-:S04]  /*c880*/  R2UR UR7, R11 ;  /* 0x000000000b0772ca */ /* 0x000fc800000e0000 */
[----:B------:R-:W-:Y:S01]  /*c890*/  R2UR UR6, R10 ;  /* 0x000000000a0672ca */ /* 0x000fe200000e0000 */
[----:B--2---:R-:W-:Y:S01]  /*c8a0*/  IMAD.MOV.U32 R9, RZ, RZ, R63 ;  /* 0x000000ffff097224 */ /* 0x004fe200078e003f */
[----:B------:R-:W-:-:S04]  /*c8b0*/  IADD3 R8, R21, 0x800, R62 ;  /* 0x0000080015087810 */ /* 0x000fc80007ffe03e */
[----:B------:R-:W-:Y:S02]  /*c8c0*/  R2UR UR4, R8 ;  /* 0x00000000080472ca */ /* 0x000fe400000e0000 */
[----:B------:R-:W-:Y:S01]  /*c8d0*/  R2UR UR5, R9 ;  /* 0x00000000090572ca */ /* 0x000fe200000e0000 */
[----:B------:R-:W-:Y:S02]  /*c8e0*/  WARPGROUP.DEPBAR.LE gsb0, 0x0 ;  /* 0x00008000000079c5 */ /* 0x000fe40000010000 */
[----:B------:R-:W2:Y:S04]  /*c8f0*/  LD.E.64 R60, desc[UR46][R152.64+0xb0] ;  /* 0x0000b02e983c7980 */ /* 0x000ea8000c101b00 */
[----:B------:R-:W-:Y:S01]  /*c900*/  ST.E desc[UR46][R152.64+0x88], R5 ;  /* 0x0000880598007985 */ /* 0x000fe2000c10192e */
[----:B------:R-:W-:-:S06]  /*c910*/  WARPGROUP.ARRIVE ;  /* 0x00000000000079c5 */ /* 0x000fcc0000000000 */
[----:B------:R-:W-:Y:S01]  /*c920*/  HGMMA.64x64x16.F32 R24, gdesc[UR4], R24, gsb0 ;  /* 0x00e00000041879f0 */ /* 0x000fe20008000818 */
[----:B------:R-:W-:Y:S01]  /*c930*/  SEL R57, R57, 0x6, !P1 ;  /* 0x0000000639397807 */ /* 0x000fe20004800000 */
[----:B------:R-:W-:-:S04]  /*c940*/  IMAD.MOV.U32 R11, RZ, RZ, R7 ;  /* 0x000000ffff0b7224 */ /* 0x000fc800078e0007 */
[----:B------:R-:W-:Y:S01]  /*c950*/  IMAD.IADD R10, R14, 0x1, R57 ;  /* 0x000000010e0a7824 */ /* 0x000fe200078e0239 */
[----:B------:R-:W-:-:S04]  /*c960*/  R2UR UR7, R11 ;  /* 0x000000000b0772ca */ /* 0x000fc800000e0000 */
[----:B------:R-:W-:Y:S01]  /*c970*/  R2UR UR6, R10 ;  /* 0x000000000a0672ca */ /* 0x000fe200000e0000 */
[----:B---3--:R-:W-:Y:S01]  /*c980*/  IMAD.MOV.U32 R9, RZ, RZ, R65 ;  /* 0x000000ffff097224 */ /* 0x008fe200078e0041 */
[----:B------:R-:W-:-:S04]  /*c990*/  IADD3 R8, R57, 0x800, R64 ;  /* 0x0000080039087810 */ /* 0x000fc80007ffe040 */
[----:B------:R-:W-:Y:S02]  /*c9a0*/  R2UR UR4, R8 ;  /* 0x00000000080472ca */ /* 0x000fe400000e0000 */
[----:B------:R-:W-:Y:S01]  /*c9b0*/  R2UR UR5, R9 ;  /* 0x00000000090572ca */ /* 0x000fe200000e0000 */
[----:B------:R-:W-:Y:S02]  /*c9c0*/  WARPGROUP.DEPBAR.LE gsb0, 0x0 ;  /* 0x00008000000079c5 */ /* 0x000fe40000010000 */
[----:B------:R-:W3:Y:S04]  /*c9d0*/  LD.E.64 R62, desc[UR46][R152.64+0xb0] ;  /* 0x0000b02e983e7980 */ /* 0x000ee8000c101b00 */
[----:B------:R-:W-:Y:S01]  /*c9e0*/  ST.E desc[UR46][R152.64+0x88], R5 ;  /* 0x0000880598007985 */ /* 0x000fe2000c10192e */
[----:B------:R-:W-:-:S06]  /*c9f0*/  WARPGROUP.ARRIVE ;  /* 0x00000000000079c5 */ /* 0x000fcc0000000000 */
[----:B------:R-:W-:Y:S01]  /*ca00*/  HGMMA.64x64x16.F32 R24, gdesc[UR4], R24, gsb0 ;  /* 0x00e00000041879f0 */ /* 0x000fe20008000818 */
[----:B------:R-:W-:Y:S02]  /*ca10*/  IMAD.MOV.U32 R8, RZ, RZ, 0x28 ;  /* 0x00000028ff087424 */ /* 0x000fe400078e00ff */
[----:B------:R-:W-:-:S03]  /*ca20*/  IMAD.MOV.U32 R9, RZ, RZ, 0xa00 ;  /* 0x00000a00ff097424 */ /* 0x000fc600078e00ff */
[----:B------:R-:W-:Y:S02]  /*ca30*/  SEL R8, R8, 0x26, P1 ;  /* 0x0000002608087807 */ /* 0x000fe40000800000 */
[----:B------:R-:W-:-:S05]  /*ca40*/  SEL R9, R9, 0x980, P1 ;  /* 0x0000098009097807 */ /* 0x000fca0000800000 */
[----:B------:R-:W-:-:S05]  /*ca50*/  IMAD.IADD R8, R8, 0x1, R9 ;  /* 0x0000000108087824 */ /* 0x000fca00078e0209 */
[----:B------:R-:W-:Y:S01]  /*ca60*/  LOP3.LUT R11, R8, 0xa06, RZ, 0xc0, !PT ;  /* 0x00000a06080b7812 */ /* 0x000fe200078ec0ff */
[----:B----4-:R-:W-:-:S04]  /*ca70*/  IMAD.MOV.U32 R9, RZ, RZ, R67 ;  /* 0x000000ffff097224 */ /* 0x010fc800078e0043 */
[----:B------:R-:W-:Y:S02]  /*ca80*/  IMAD.IADD R8, R11, 0x1, R66 ;  /* 0x000000010b087824 */ /* 0x000fe400078e0242 */
[----:B------:R-:W-:Y:S02]  /*ca90*/  IMAD.IADD R10, R6, 0x1, R11 ;  /* 0x00000001060a7824 */ /* 0x000fe400078e020b */
[----:B------:R-:W-:Y:S01]  /*caa0*/  IMAD.MOV.U32 R11, RZ, RZ, R7 ;  /* 0x000000ffff0b7224 */ /* 0x000fe200078e0007 */
[----:B------:R-:W-:Y:S02]  /*cab0*/  R2UR UR4, R8 ;  /* 0x00000000080472ca */ /* 0x000fe400000e0000 */
[----:B------:R-:W-:Y:S02]  /*cac0*/  R2UR UR6, R10 ;  /* 0x000000000a0672ca */ /* 0x000fe400000e0000 */
[----:B------:R-:W-:Y:S02]  /*cad0*/  R2UR UR7, R11 ;  /* 0x000000000b0772ca */ /* 0x000fe400000e0000 */
[----:B------:R-:W-:Y:S01]  /*cae0*/  R2UR UR5, R9 ;  /* 0x00000000090572ca */ /* 0x000fe200000e0000 */
[----:B------:R-:W-:-:S02]  /*caf0*/  WARPGROUP.DEPBAR.LE gsb0, 0x0 ;  /* 0x00008000000079c5 */ /* 0x000fc40000010000 */
[----:B------:R-:W4:Y:S04]  /*cb00*/  LD.E.64 R64, desc[UR46][R152.64+0xb0] ;  /* 0x0000b02e98407980 */ /* 0x000f28000c101b00 */
[----:B------:R-:W-:Y:S01]  /*cb10*/  ST.E desc[UR46][R152.64+0x88], R5 ;  /* 0x0000880598007985 */ /* 0x000fe2000c10192e */
[----:B------:R-:W-:-:S06]  /*cb20*/  WARPGROUP.ARRIVE ;  /* 0x00000000000079c5 */ /* 0x000fcc0000000000 */
[----:B------:R-:W-:Y:S01]  /*cb30*/  HGMMA.64x64x16.F32 R24, gdesc[UR4], R24, gsb0 ;  /* 0x00e00000041879f0 */ /* 0x000fe20008000818 */
[----:B------:R-:W-:Y:S02]  /*cb40*/  VIADD R14, R6, 0xa00 ;  /* 0x00000a00060e7836 */ /* 0x000fe40000000000 */
[----:B------:R-:W-:Y:S02]  /*cb50*/  IMAD.MOV.U32 R11, RZ, RZ, R7 ;  /* 0x000000ffff0b7224 */ /* 0x000fe400078e0007 */
[----:B------:R-:W-:-:S03]  /*cb60*/  IMAD.IADD R10, R15, 0x1, R14 ;  /* 0x000000010f0a7824 */ /* 0x000fc600078e020e */
[----:B------:R-:W-:Y:S02]  /*cb70*/  R2UR UR7, R11 ;  /* 0x000000000b0772ca */ /* 0x000fe400000e0000 */
[----:B------:R-:W-:Y:S01]  /*cb80*/  R2UR UR6, R10 ;  /* 0x000000000a0672ca */ /* 0x000fe200000e0000 */
[----:B------:R-:W-:Y:S01]  /*cb90*/  IMAD.MOV.U32 R9, RZ, RZ, R13 ;  /* 0x000000ffff097224 */ /* 0x000fe200078e000d */
[----:B------:R-:W-:-:S04]  /*cba0*/  IADD3 R8, R15, 0xa00, R12 ;  /* 0x00000a000f087810 */ /* 0x000fc80007ffe00c */
[----:B------:R-:W-:Y:S02]  /*cbb0*/  R2UR UR4, R8 ;  /* 0x00000000080472ca */ /* 0x000fe400000e0000 */
[----:B------:R-:W-:Y:S01]  /*cbc0*/  R2UR UR5, R9 ;  /* 0x00000000090572ca */ /* 0x000fe200000e0000 */
[----:B------:R-:W-:Y:S02]  /*cbd0*/  WARPGROUP.DEPBAR.LE gsb0, 0x0 ;  /* 0x00008000000079c5 */ /* 0x000fe40000010000 */
[----:B------:R-:W4:Y:S04]  /*cbe0*/  LD.E.64 R66, desc[UR46][R152.64+0xb0] ;  /* 0x0000b02e98427980 */ /* 0x000f28000c101b00 */
[----:B------:R-:W-:Y:S01]  /*cbf0*/  ST.E desc[UR46][R152.64+0x88], R5 ;  /* 0x0000880598007985 */ /* 0x000fe2000c10192e */
[----:B------:R-:W-:-:S06]  /*cc00*/  WARPGROUP.ARRIVE ;  /* 0x00000000000079c5 */ /* 0x000fcc0000000000 */
[----:B------:R-:W-:Y:S01]  /*cc10*/  HGMMA.64x64x16.F32 R24, gdesc[UR4], R24, gsb0 ;  /* 0x00e00000041879f0 */ /* 0x000fe20008000818 */
[----:B------:R-:W-:Y:S02]  /*cc20*/  IMAD.IADD R10, R21, 0x1, R14 ;  /* 0x00000001150a7824 */ /* 0x000fe400078e020e */
[----:B------:R-:W-:-:S03]  /*cc30*/  IMAD.MOV.U32 R11, RZ, RZ, R7 ;  /* 0x000000ffff0b7224 */ /* 0x000fc600078e0007 */
[----:B------:R-:W-:Y:S02]  /*cc40*/  R2UR UR6, R10 ;  /* 0x000000000a0672ca */ /* 0x000fe400000e0000 */
        /* <DEDUP_REMOVED lines=10> */
[----:B------:R-:W-:Y:S02]  /*ccf0*/  IMAD.IADD R10, R57, 0x1, R14 ;  /* 0x00000001390a7824 */ /* 0x000fe400078e020e */
[----:B------:R-:W-:-:S03]  /*cd00*/  IMAD.MOV.U32 R11, RZ, RZ, R7 ;  /* 0x000000ffff0b7224 */ /* 0x000fc600078e0007 */
[----:B------:R-:W-:Y:S02]  /*cd10*/  R2UR UR6, R10 ;  /* 0x000000000a0672ca */ /* 0x000fe400000e0000 */
        /* <DEDUP_REMOVED lines=64> */
[----:B------:R-:W1:Y:S01]  /*d120*/  S2R R59, SR_TID.X ;  /* 0x00000000003b7919 */ /* 0x000e620000002100 */
        /* <DEDUP_REMOVED lines=9> */
[----:B------:R-:W-:Y:S01]  /*d1c0*/  IMAD.IADD R8, R8, 0x1, R9 ;  /* 0x0000000108087824 */ /* 0x000fe200078e0209 */
[----:B-1----:R-:W-:-:S04]  /*d1d0*/  LOP3.LUT R20, R59, 0x7f, RZ, 0xc0, !PT ;  /* 0x0000007f3b147812 */ /* 0x002fc800078ec0ff */
[----:B------:R-:W-:Y:S02]  /*d1e0*/  LOP3.LUT R11, R8, 0xe06, RZ, 0xc0, !PT ;  /* 0x00000e06080b7812 */ /* 0x000fe400078ec0ff */
[----:B------:R-:W-:Y:S01]  /*d1f0*/  ISETP.NE.AND P0, PT, R20, RZ, PT ;  /* 0x000000ff1400720c */ /* 0x000fe20003f05270 */
[----:B----4-:R-:W-:Y:S02]  /*d200*/  IMAD.MOV.U32 R9, RZ, RZ, R63 ;  /* 0x000000ffff097224 */ /* 0x010fe400078e003f */
[----:B------:R-:W-:Y:S02]  /*d210*/  IMAD.IADD R8, R11, 0x1, R62 ;  /* 0x000000010b087824 */ /* 0x000fe400078e023e */
[----:B------:R-:W-:Y:S02]  /*d220*/  IMAD.IADD R10, R6, 0x1, R11 ;  /* 0x00000001060a7824 */ /* 0x000fe400078e020b */
[----:B------:R-:W-:Y:S01]  /*d230*/  IMAD.MOV.U32 R11, RZ, RZ, R7 ;  /* 0x000000ffff0b7224 */ /* 0x000fe200078e0007 */
[----:B------:R-:W-:-:S02]  /*d240*/  R2UR UR4, R8 ;  /* 0x00000000080472ca */ /* 0x000fc400000e0000 */
[----:B------:R-:W-:Y:S02]  /*d250*/  R2UR UR6, R10 ;  /* 0x000000000a0672ca */ /* 0x000fe400000e0000 */
[----:B------:R-:W-:Y:S02]  /*d260*/  R2UR UR7, R11 ;  /* 0x000000000b0772ca */ /* 0x000fe400000e0000 */
[----:B------:R-:W-:Y:S01]  /*d270*/  R2UR UR5, R9 ;  /* 0x00000000090572ca */ /* 0x000fe200000e0000 */
[----:B------:R-:W-:Y:S02]  /*d280*/  WARPGROUP.DEPBAR.LE gsb0, 0x0 ;  /* 0x00008000000079c5 */ /* 0x000fe40000010000 */
[----:B------:R-:W4:Y:S04]  /*d290*/  LD.E.64 R60, desc[UR46][R152.64+0xb0] ;  /* 0x0000b02e983c7980 */ /* 0x000f28000c101b00 */
[----:B------:R-:W4:Y:S04]  /*d2a0*/  @!P0 LD.E.64 R12, desc[UR46][R152.64+0x30] ;  /* 0x0000302e980c8980 */ /* 0x000f28000c101b00 */
[----:B------:R-:W4:Y:S04]  /*d2b0*/  @!P0 LD.E R20, desc[UR46][R152.64+0x1e8] ;  /* 0x0001e82e98148980 */ /* 0x000f28000c101900 */
[----:B------:R-:W-:Y:S01]  /*d2c0*/  ST.E desc[UR46][R152.64+0x88], R5 ;  /* 0x0000880598007985 */ /* 0x000fe2000c10192e */
[----:B------:R-:W-:-:S06]  /*d2d0*/  WARPGROUP.ARRIVE ;  /* 0x00000000000079c5 */ /* 0x000fcc0000000000 */
[----:B------:R-:W-:Y:S01]  /*d2e0*/  HGMMA.64x64x16.F32 R24, gdesc[UR4], R24, gsb0 ;  /* 0x00e00000041879f0 */ /* 0x000fe20008000818 */
[----:B------:R-:W-:Y:S02]  /*d2f0*/  VIADD R14, R6, 0xe00 ;  /* 0x00000e00060e7836 */ /* 0x000fe40000000000 */
[----:B------:R-:W-:Y:S02]  /*d300*/  IMAD.MOV.U32 R11, RZ, RZ, R7 ;  /* 0x000000ffff0b7224 */ /* 0x000fe400078e0007 */
[----:B------:R-:W-:-:S03]  /*d310*/  IMAD.IADD R10, R15, 0x1, R14 ;  /* 0x000000010f0a7824 */ /* 0x000fc600078e020e */
[----:B------:R-:W-:Y:S01]  /*d320*/  R2UR UR7, R11 ;  /* 0x000000000b0772ca */ /* 0x000fe200000e0000 */
[----:B------:R-:W-:Y:S01]  /*d330*/  IMAD.MOV.U32 R9, RZ, RZ, R65 ;  /* 0x000000ffff097224 */ /* 0x000fe200078e0041 */
[----:B------:R-:W-:Y:S02]  /*d340*/  IADD3 R8, R15, 0xe00, R64 ;  /* 0x00000e000f087810 */ /* 0x000fe40007ffe040 */
[----:B------:R-:W-:Y:S02]  /*d350*/  R2UR UR6, R10 ;  /* 0x000000000a0672ca */ /* 0x000fe400000e0000 */
[----:B------:R-:W-:Y:S02]  /*d360*/  R2UR UR4, R8 ;  /* 0x00000000080472ca */ /* 0x000fe400000e0000 */
[----:B------:R-:W-:Y:S01]  /*d370*/  R2UR UR5, R9 ;  /* 0x00000000090572ca */ /* 0x000fe200000e0000 */
[----:B------:R-:W-:Y:S02]  /*d380*/  WARPGROUP.DEPBAR.LE gsb0, 0x0 ;  /* 0x00008000000079c5 */ /* 0x000fe40000010000 */
[----:B------:R-:W-:Y:S01]  /*d390*/  ST.E desc[UR46][R152.64+0x88], R5 ;  /* 0x0000880598007985 */ /* 0x000fe2000c10192e */
[----:B------:R-:W-:-:S09]  /*d3a0*/  WARPGROUP.ARRIVE ;  /* 0x00000000000079c5 */ /* 0x000fd20000000000 */
        /* <DEDUP_REMOVED lines=22> */
[----:B------:R-:W-:Y:S01]  /*d510*/  ST.E desc[UR46][R152.64+0x88], R5 ;  /* 0x0000880598007985 */ /* 0x000fe2000c10192e */
[----:B------:R-:W-:-:S09]  /*d520*/  WARPGROUP.ARRIVE ;  /* 0x00000000000079c5 */ /* 0x000fd20000000000 */
[----:B------:R-:W-:Y:S01]  /*d530*/  HGMMA.64x64x16.F32 R24, gdesc[UR4], R24, gsb0 ;  /* 0x00e00000041879f0 */ /* 0x000fe20008000818 */
[----:B------:R-:W-:Y:S02]  /*d540*/  IMAD.MOV.U32 R8, RZ, RZ, 0x40 ;  /* 0x00000040ff087424 */ /* 0x000fe400078e00ff */
[----:B------:R-:W-:-:S03]  /*d550*/  IMAD.MOV.U32 R9, RZ, RZ, 0x1000 ;  /* 0x00001000ff097424 */ /* 0x000fc600078e00ff */
[----:B------:R-:W-:Y:S02]  /*d560*/  SEL R8, R8, 0x3e, P1 ;  /* 0x0000003e08087807 */ /* 0x000fe40000800000 */
[----:B------:R-:W-:-:S05]  /*d570*/  SEL R9, R9, 0xf80, P1 ;  /* 0x00000f8009097807 */ /* 0x000fca0000800000 */
[----:B------:R-:W-:-:S05]  /*d580*/  IMAD.IADD R8, R8, 0x1, R9 ;  /* 0x0000000108087824 */ /* 0x000fca00078e0209 */
[----:B------:R-:W-:-:S05]  /*d590*/  LOP3.LUT R9, R8, 0x1e06, RZ, 0xc0, !PT ;  /* 0x00001e0608097812 */ /* 0x000fca00078ec0ff */
[----:B------:R-:W-:Y:S02]  /*d5a0*/  IMAD.IADD R8, R6, 0x1, R9 ;  /* 0x0000000106087824 */ /* 0x000fe400078e0209 */
[----:B----4-:R-:W-:Y:S02]  /*d5b0*/  IMAD.IADD R6, R9, 0x1, R60 ;  /* 0x0000000109067824 */ /* 0x010fe400078e023c */
[----:B------:R-:W-:Y:S02]  /*d5c0*/  IMAD.MOV.U32 R9, RZ, RZ, R7 ;  /* 0x000000ffff097224 */ /* 0x000fe400078e0007 */
[----:B------:R-:W-:Y:S01]  /*d5d0*/  IMAD.MOV.U32 R7, RZ, RZ, R61 ;  /* 0x000000ffff077224 */ /* 0x000fe200078e003d */
[----:B------:R-:W-:Y:S02]  /*d5e0*/  R2UR UR6, R8 ;  /* 0x00000000080672ca */ /* 0x000fe400000e0000 */
[----:B------:R-:W-:Y:S02]  /*d5f0*/  R2UR UR7, R9 ;  /* 0x00000000090772ca */ /* 0x000fe400000e0000 */
[----:B------:R-:W-:-:S02]  /*d600*/  R2UR UR4, R6 ;  /* 0x00000000060472ca */ /* 0x000fc400000e0000 */
[----:B------:R-:W-:Y:S01]  /*d610*/  R2UR UR5, R7 ;  /* 0x00000000070572ca */ /* 0x000fe200000e0000 */
[----:B------:R-:W-:Y:S02]  /*d620*/  WARPGROUP.DEPBAR.LE gsb0, 0x0 ;  /* 0x00008000000079c5 */ /* 0x000fe40000010000 */
[----:B------:R-:W-:Y:S01]  /*d630*/  ST.E desc[UR46][R152.64+0x88], R5 ;  /* 0x0000880598007985 */ /* 0x000fe2000c10192e */
[----:B------:R-:W-:-:S09]  /*d640*/  WARPGROUP.ARRIVE ;  /* 0x00000000000079c5 */ /* 0x000fd20000000000 */
[----:B------:R-:W-:Y:S01]  /*d650*/  HGMMA.64x64x16.F32 R24, gdesc[UR4], R24, gsb0 ;  /* 0x00e00000041879f0 */ /* 0x000fe20008000818 */
[----:B------:R-:W-:-:S05]  /*d660*/  @!P0 MOV R13, R12 ;  /* 0x0000000c000d8202 */ /* 0x000fca0000000f00 */
[----:B------:R-:W-:-:S05]  /*d670*/  @!P0 IMAD R20, R20, 0x8, R13 ;  /* 0x0000000814148824 */ /* 0x000fca00078e020d */
[----:B------:R-:W-:Y:S01]  /*d680*/  @!P0 PRMT R20, RZ, 0x654, R20 ;  /* 0x00000654ff148816 */ /* 0x000fe20000000014 */
[----:B------:R-:W-:Y:S02]  /*d690*/  WARPGROUP.DEPBAR.LE gsb0, 0x0 ;  /* 0x00008000000079c5 */ /* 0x000fe40000010000 */
[----:B------:R0:W-:Y:S01]  /*d6a0*/  ST.E desc[UR46][R152.64+0x88], R5 ;  /* 0x0000880598007985 */ /* 0x0001e2000c10192e */
[----:B------:R1:W-:Y:S03]  /*d6b0*/  @!P0 SYNCS.ARRIVE.TRANS64.RED.A1T0 RZ, [R20+URZ], RZ ;  /* 0x000000ff14ff89a7 */ /* 0x0003e6000810043f */
[----:B------:R-:W2:Y:S04]  /*d6c0*/  LD.E.64 R60, desc[UR46][R152.64+0x120] ;  /* 0x0001202e983c7980 */ /* 0x000ea8000c101b00 */
[----:B------:R-:W3:Y:S04]  /*d6d0*/  LDL R62, [R1+0xec] ;  /* 0x0000ec00013e7983 */ /* 0x000ee80000100800 */
[----:B------:R-:W4:Y:S04]  /*d6e0*/  LDL.64 R6, [R1+0x110] ;  /* 0x0001100001067983 */ /* 0x000f280000100a00 */
[----:B------:R-:W3:Y:S04]  /*d6f0*/  LDL R56, [R1+0x70] ;  /* 0x0000700001387983 */ /* 0x000ee80000100800 */
[----:B------:R-:W3:Y:S04]  /*d700*/  LDL R57, [R1+0x118] ;  /* 0x0001180001397983 */ /* 0x000ee80000100800 */
[----:B------:R-:W3:Y:S04]  /*d710*/  LDL.128 R12, [R1+0x100] ;  /* 0x00010000010c7983 */ /* 0x000ee80000100c00 */
[----:B------:R-:W3:Y:S04]  /*d720*/  LDL.128 R8, [R1+0xf0] ;  /* 0x0000f00001087983 */ /* 0x000ee80000100c00 */
[----:B--2---:R-:W1:Y:S01]  /*d730*/  LD.E R61, desc[UR46][R60.64] ;  /* 0x0000002e3c3d7980 */ /* 0x004e62000c101900 */
[----:B----4-:R-:W-:-:S02]  /*d740*/  ISETP.NE.AND P1, PT, R6, 0x1, PT ;  /* 0x000000010600780c */ /* 0x010fc40003f25270 */
[----:B---3--:R-:W-:Y:S01]  /*d750*/  ISETP.GE.AND P2, PT, R13, 0x1, PT ;  /* 0x000000010d00780c */ /* 0x008fe20003f46270 */
[----:B------:R-:W-:Y:S01]  /*d760*/  BSSY B0, `(.L_x_2048) ;  /* 0x0000079000007945 */ /* 0x000fe20003800000 */
[-C--:B-1----:R-:W-:Y:S01]  /*d770*/  FMUL.FTZ R20, R27, R61.reuse ;  /* 0x0000003d1b147220 */ /* 0x082fe20000410000 */
[----:B------:R-:W-:Y:S01]  /*d780*/  SHF.R.S32.HI R27, RZ, 0x1f, R62 ;  /* 0x0000001fff1b7819 */ /* 0x000fe2000001143e */
[-C--:B------:R-:W-:Y:S01]  /*d790*/  FMUL.FTZ R21, R24, R61.reuse ;  /* 0x0000003d18157220 */ /* 0x080fe20000410000 */
[----:B------:R-:W-:Y:S02]  /*d7a0*/  FMUL.FTZ R29, R29, R61 ;  /* 0x0000003d1d1d7220 */ /* 0x000fe40000410000 */
[----:B------:R-:W-:Y:S02]  /*d7b0*/  LEA.HI R24, R27, R62, RZ, 0x7 ;  /* 0x0000003e1b187211 */ /* 0x000fe400078f38ff */
[----:B------:R1:W2:Y:S02]  /*d7c0*/  MUFU.TANH R63, R29 ;  /* 0x0000001d003f7308 */ /* 0x0002a40000002400 */
[----:B-1----:R-:W-:-:S05]  /*d7d0*/  LOP3.LUT R29, R24, 0xffffff80, RZ, 0xc0, !PT ;  /* 0xffffff80181d7812 */ /* 0x002fca00078ec0ff */
[----:B------:R-:W-:Y:S02]  /*d7e0*/  IMAD.IADD R29, R62, 0x1, -R29 ;  /* 0x000000013e1d7824 */ /* 0x000fe400078e0a1d */
[-C--:B0-----:R-:W-:Y:S01]  /*d7f0*/  FMUL.FTZ R5, R26, R61.reuse ;  /* 0x0000003d1a057220 */ /* 0x081fe20000410000 */
[----:B------:R-:W-:Y:S02]  /*d800*/  FMUL.FTZ R60, R31, R61 ;  /* 0x0000003d1f3c7220 */ /* 0x000fe40000410000 */
[----:B------:R-:W-:Y:S02]  /*d810*/  SHF.R.S32.HI R24, RZ, 0x1f, R29 ;  /* 0x0000001fff187819 */ /* 0x000fe4000001141d */
[----:B------:R-:W-:Y:S02]  /*d820*/  LEA.HI R31, R27, R62, RZ, 0x2 ;  /* 0x0000003e1b1f7211 */ /* 0x000fe400078f10ff */
[----:B------:R-:W-:Y:S01]  /*d830*/  LEA.HI R26, R24, R29, RZ, 0x2 ;  /* 0x0000001d181a7211 */ /* 0x000fe200078f10ff */
[----:B------:R-:W-:Y:S01]  /*d840*/  FMUL.FTZ R59, R30, R61 ;  /* 0x0000003d1e3b7220 */ /* 0x000fe20000410000 */
[----:B------:R-:W-:-:S02]  /*d850*/  LOP3.LUT R31, R31, 0xfffffffc, RZ, 0xc0, !PT ;  /* 0xfffffffc1f1f7812 */ /* 0x000fc400078ec0ff */
[--C-:B------:R-:W-:Y:S02]  /*d860*/  SHF.R.S32.HI R27, RZ, 0x2, R26.reuse ;  /* 0x00000002ff1b7819 */ /* 0x100fe4000001141a */
[----:B------:R-:W-:Y:S01]  /*d870*/  SHF.R.S32.HI R30, RZ, 0x1f, R26 ;  /* 0x0000001fff1e7819 */ /* 0x000fe2000001141a */
[----:B------:R-:W-:Y:S01]  /*d880*/  FMUL.FTZ R32, R32, R61 ;  /* 0x0000003d20207220 */ /* 0x000fe20000410000 */
[----:B------:R-:W-:Y:S02]  /*d890*/  IMAD.IADD R62, R62, 0x1, -R31 ;  /* 0x000000013e3e7824 */ /* 0x000fe400078e0a1f */
[----:B------:R-:W-:Y:S02]  /*d8a0*/  LEA.HI R30, R30, R27, RZ, 0x3 ;  /* 0x0000001b1e1e7211 */ /* 0x000fe400078f18ff */
[----:B------:R-:W-:Y:S01]  /*d8b0*/  LEA.HI R24, R24, R29, RZ, 0x5 ;  /* 0x0000001d18187211 */ /* 0x000fe200078f28ff */
[----:B------:R0:W1:Y:S01]  /*d8c0*/  MUFU.TANH R64, R32 ;  /* 0x0000002000407308 */ /* 0x0000620000002400 */
[----:B------:R-:W-:-:S02]  /*d8d0*/  LOP3.LUT R30, R30, 0xfffffff8, RZ, 0xc0, !PT ;  /* 0xfffffff81e1e7812 */ /* 0x000fc400078ec0ff */
[----:B------:R-:W-:-:S03]  /*d8e0*/  SHF.R.S32.HI R31, RZ, 0x5, R24 ;  /* 0x00000005ff1f7819 */ /* 0x000fc60000011418 */
[----:B------:R-:W-:Y:S01]  /*d8f0*/  IMAD.IADD R30, R27, 0x1, -R30 ;  /* 0x000000011b1e7824 */ /* 0x000fe200078e0a1e */
[----:B0-----:R-:W-:Y:S01]  /*d900*/  LEA.HI R32, R62, R62, RZ, 0x1 ;  /* 0x0000003e3e207211 */ /* 0x001fe200078f08ff */
[----:B------:R-:W-:-:S03]  /*d910*/  IMAD R31, R56, 0x4, R31 ;  /* 0x00000004381f7824 */ /* 0x000fc600078e021f */
[----:B------:R-:W-:Y:S01]  /*d920*/  LOP3.LUT R27, R32, 0x1ffffffe, RZ, 0xc0, !PT ;  /* 0x1ffffffe201b7812 */ /* 0x000fe200078ec0ff */
[----:B------:R-:W-:Y:S01]  /*d930*/  FMUL.FTZ R38, R38, R61 ;  /* 0x0000003d26267220 */ /* 0x000fe20000410000 */
[----:B------:R-:W-:-:S03]  /*d940*/  IMAD.U32 R30, R31, 0x10, R30 ;  /* 0x000000101f1e7824 */ /* 0x000fc600078e001e */
[----:B------:R-:W-:Y:S01]  /*d950*/  IMAD.IADD R27, R62, 0x1, -R27 ;  /* 0x000000013e1b7824 */ /* 0x000fe200078e0a1b */
[----:B------:R0:W3:Y:S01]  /*d960*/  MUFU.TANH R70, R38 ;  /* 0x0000002600467308 */ /* 0x0000e20000002400 */
[----:B------:R-:W-:Y:S02]  /*d970*/  FMUL.FTZ R39, R39, R61 ;  /* 0x0000003d27277220 */ /* 0x000fe40000410000 */
[----:B0-----:R-:W-:-:S04]  /*d980*/  IMAD R38, R27, 0x8, R30 ;  /* 0x000000081b267824 */ /* 0x001fc800078e021e */
[----:B------:R-:W-:Y:S01]  /*d990*/  @P1 IMAD.HI.U32 R6, R38, R7, RZ ;  /* 0x0000000726061227 */ /* 0x000fe200078e00ff */
[----:B------:R0:W4:Y:S04]  /*d9a0*/  MUFU.TANH R71, R39 ;  /* 0x0000002700477308 */ /* 0x0001280000002400 */
[----:B------:R-:W-:Y:S01]  /*d9b0*/  @P1 SHF.R.U32.HI R38, RZ, R57, R6 ;  /* 0x00000039ff261219 */ /* 0x000fe20000011606 */
[-C--:B------:R-:W-:Y:S01]  /*d9c0*/  FMUL.FTZ R35, R35, R61.reuse ;  /* 0x0000003d23237220 */ /* 0x080fe20000410000 */
[----:B------:R-:W-:Y:S01]  /*d9d0*/  LOP3.LUT R26, R26, 0x7ffffffc, RZ, 0xc0, !PT ;  /* 0x7ffffffc1a1a7812 */ /* 0x000fe200078ec0ff */
[-C--:B------:R-:W-:Y:S01]  /*d9e0*/  FMUL.FTZ R37, R37, R61.reuse ;  /* 0x0000003d25257220 */ /* 0x080fe20000410000 */
[----:B0-----:R-:W-:Y:S01]  /*d9f0*/  IMAD.SHL.U32 R39, R0, 0x40, RZ ;  /* 0x0000004000277824 */ /* 0x001fe200078e00ff */
[----:B------:R-:W0:Y:S01]  /*da00*/  SHFL.IDX PT, R27, R38, RZ, 0x1c1f ;  /* 0x001c1fff261b7589 */ /* 0x000e2200000e0000 */
[-C--:B------:R-:W-:Y:S01]  /*da10*/  FMUL.FTZ R41, R41, R61.reuse ;  /* 0x0000003d29297220 */ /* 0x080fe20000410000 */
[----:B------:R-:W0:Y:S01]  /*da20*/  MUFU.TANH R67, R35 ;  /* 0x0000002300437308 */ /* 0x000e220000002400 */
[----:B------:R-:W-:Y:S01]  /*da30*/  IMAD.IADD R6, R29, 0x1, -R26 ;  /* 0x000000011d067824 */ /* 0x000fe200078e0a1a */
[----:B------:R-:W-:Y:S01]  /*da40*/  IADD3 R7, -R39, 0x1, RZ ;  /* 0x0000000127077810 */ /* 0x000fe20007ffe1ff */
[-C--:B------:R-:W-:Y:S01]  /*da50*/  FMUL.FTZ R25, R25, R61.reuse ;  /* 0x0000003d19197220 */ /* 0x080fe20000410000 */
[-C--:B------:R-:W-:Y:S01]  /*da60*/  FMUL.FTZ R28, R28, R61.reuse ;  /* 0x0000003d1c1c7220 */ /* 0x080fe20000410000 */
[-C--:B------:R-:W-:Y:S01]  /*da70*/  FMUL.FTZ R44, R44, R61.reuse ;  /* 0x0000003d2c2c7220 */ /* 0x080fe20000410000 */
[-C--:B------:R-:W-:Y:S01]  /*da80*/  FMUL.FTZ R45, R45, R61.reuse ;  /* 0x0000003d2d2d7220 */ /* 0x080fe20000410000 */
[-C--:B------:R-:W-:Y:S01]  /*da90*/  FMUL.FTZ R48, R48, R61.reuse ;  /* 0x0000003d30307220 */ /* 0x080fe20000410000 */
[----:B------:R2:W0:Y:S01]  /*daa0*/  MUFU.TANH R69, R37 ;  /* 0x0000002500457308 */ /* 0x0004220000002400 */
[-C--:B------:R-:W-:Y:S01]  /*dab0*/  FMUL.FTZ R49, R49, R61.reuse ;  /* 0x0000003d31317220 */ /* 0x080fe20000410000 */
[-C--:B------:R-:W-:Y:S01]  /*dac0*/  FMUL.FTZ R50, R50, R61.reuse ;  /* 0x0000003d32327220 */ /* 0x080fe20000410000 */
[-C--:B------:R-:W-:Y:S01]  /*dad0*/  FMUL.FTZ R51, R51, R61.reuse ;  /* 0x0000003d33337220 */ /* 0x080fe20000410000 */
[-C--:B------:R-:W-:Y:S01]  /*dae0*/  FMUL.FTZ R52, R52, R61.reuse ;  /* 0x0000003d34347220 */ /* 0x080fe20000410000 */
[-C--:B------:R-:W-:Y:S01]  /*daf0*/  FMUL.FTZ R53, R53, R61.reuse ;  /* 0x0000003d35357220 */ /* 0x080fe20000410000 */
[-C--:B------:R-:W-:Y:S01]  /*db00*/  FMUL.FTZ R54, R54, R61.reuse ;  /* 0x0000003d36367220 */ /* 0x080fe20000410000 */
[-C--:B------:R-:W-:Y:S01]  /*db10*/  FMUL.FTZ R55, R55, R61.reuse ;  /* 0x0000003d37377220 */ /* 0x080fe20000410000 */
[----:B------:R1:W0:Y:S01]  /*db20*/  MUFU.TANH R35, R41 ;  /* 0x0000002900237308 */ /* 0x0002220000002400 */
[-C--:B--2---:R-:W-:Y:S01]  /*db30*/  FMUL.FTZ R37, R47, R61.reuse ;  /* 0x0000003d2f257220 */ /* 0x084fe20000410000 */
[-C--:B------:R-:W-:Y:S01]  /*db40*/  FMUL.FTZ R33, R33, R61.reuse ;  /* 0x0000003d21217220 */ /* 0x080fe20000410000 */
[-C--:B------:R-:W-:Y:S01]  /*db50*/  FMUL.FTZ R34, R34, R61.reuse ;  /* 0x0000003d22227220 */ /* 0x080fe20000410000 */
[----:B------:R-:W-:Y:S01]  /*db60*/  FMUL.FTZ R36, R36, R61 ;  /* 0x0000003d24247220 */ /* 0x000fe20000410000 */
[----:B------:R-:W-:-:S02]  /*db70*/  IMAD R7, R6, -0x2, R7 ;  /* 0xfffffffe06077824 */ /* 0x000fc400078e0207 */
[----:B-1----:R-:W-:Y:S01]  /*db80*/  FMUL.FTZ R41, R46, R61 ;  /* 0x0000003d2e297220 */ /* 0x002fe20000410000 */
[----:B------:R-:W1:Y:S02]  /*db90*/  MUFU.TANH R21, R21 ;  /* 0x0000001500157308 */ /* 0x000e640000002400 */
[----:B------:R-:W-:Y:S01]  /*dba0*/  IADD3 R24, -R8, R7, R9 ;  /* 0x0000000708187210 */ /* 0x000fe20007ffe109 */
[-C--:B------:R-:W-:Y:S01]  /*dbb0*/  FMUL.FTZ R42, R42, R61.reuse ;  /* 0x0000003d2a2a7220 */ /* 0x080fe20000410000 */
[----:B------:R-:W-:Y:S01]  /*dbc0*/  FMUL.FTZ R43, R43, R61 ;  /* 0x0000003d2b2b7220 */ /* 0x000fe20000410000 */
[----:B------:R-:W-:-:S03]  /*dbd0*/  LOP3.LUT R7, RZ, R10, RZ, 0x33, !PT ;  /* 0x0000000aff077212 */ /* 0x000fc600078e33ff */
[----:B------:R-:W2:Y:S01]  /*dbe0*/  MUFU.TANH R25, R25 ;  /* 0x0000001900197308 */ /* 0x000ea20000002400 */
[----:B------:R-:W-:-:S07]  /*dbf0*/  FMUL.FTZ R40, R40, R61 ;  /* 0x0000003d28287220 */ /* 0x000fce0000410000 */
        /* <DEDUP_REMOVED lines=20> */
[----:B------:R-:W-:-:S07]  /*dd40*/  IMAD.IADD R46, R12, 0x1, -R39 ;  /* 0x000000010c2e7824 */ /* 0x000fce00078e0a27 */
[----:B------:R3:W0:Y:S08]  /*dd50*/  MUFU.TANH R73, R42 ;  /* 0x0000002a00497308 */ /* 0x0006300000002400 */
[----:B------:R4:W1:Y:S01]  /*dd60*/  MUFU.TANH R74, R43 ;  /* 0x0000002b004a7308 */ /* 0x0008620000002400 */
[C---:B---3--:R-:W-:Y:S02]  /*dd70*/  IMAD.IADD R42, R24.reuse, 0x1, R11 ;  /* 0x00000001182a7824 */ /* 0x048fe400078e020b */
[----:B----4-:R-:W-:-:S05]  /*dd80*/  IMAD.IADD R43, R24, 0x1, R7 ;  /* 0x00000001182b7824 */ /* 0x010fca00078e0207 */
[----:B------:R3:W4:Y:S01]  /*dd90*/  MUFU.TANH R72, R40 ;  /* 0x0000002800487308 */ /* 0x0007220000002400 */
[--C-:B0-----:R-:W-:Y:S02]  /*dda0*/  IMAD.IADD R7, R43, 0x1, R27.reuse ;  /* 0x000000012b077824 */ /* 0x101fe400078e021b */
[----:B---3--:R-:W-:Y:S01]  /*ddb0*/  IMAD.IADD R40, R42, 0x1, R27 ;  /* 0x000000012a287824 */ /* 0x008fe200078e021b */
[----:B-12---:R-:W-:Y:S06]  /*ddc0*/  @!P2 BRA `(.L_x_2049) ;  /* 0x000000000048a947 */ /* 0x006fec0003800000 */
[----:B------:R-:W-:Y:S01]  /*ddd0*/  IADD3 R10, -R8, R9, R27 ;  /* 0x00000009080a7210 */ /* 0x000fe20007ffe11b */
[----:B------:R-:W-:Y:S03]  /*dde0*/  BSSY B1, `(.L_x_2050) ;  /* 0x000000c000017945 */ /* 0x000fe60003800000 */
[----:B------:R-:W-:-:S13]  /*ddf0*/  ISETP.GT.AND P1, PT, R10, -0x1, PT ;  /* 0xffffffff0a00780c */ /* 0x000fda0003f24270 */
[----:B------:R-:W-:Y:S05]  /*de00*/  @P1 BRA `(.L_x_2051) ;  /* 0x0000000000181947 */ /* 0x000fea0003800000 */
[----:B------:R-:W-:Y:S02]  /*de10*/  ISETP.NE.AND P1, PT, R13, 0x1, PT ;  /* 0x000000010d00780c */ /* 0x000fe40003f25270 */
[----:B------:R-:W-:-:S11]  /*de20*/  LOP3.LUT R11, RZ, R10, RZ, 0x33, !PT ;  /* 0x0000000aff0b7212 */ /* 0x000fd600078e33ff */
[----:B------:R-:W-:-:S05]  /*de30*/  @P1 IMAD.HI.U32 R10, R11, R14, RZ ;  /* 0x0000000e0b0a1227 */ /* 0x000fca00078e00ff */
[----:B------:R-:W-:-:S04]  /*de40*/  @P1 SHF.R.U32.HI R11, RZ, R15, R10 ;  /* 0x0000000fff0b1219 */ /* 0x000fc8000001160a */
[----:B------:R-:W-:Y:S01]  /*de50*/  LOP3.LUT R10, RZ, R11, RZ, 0x33, !PT ;  /* 0x0000000bff0a7212 */ /* 0x000fe200078e33ff */
[----:B------:R-:W-:Y:S06]  /*de60*/  BRA `(.L_x_2052) ;  /* 0x00000000000c7947 */ /* 0x000fec0003800000 */
.L_x_2051:
[----:B------:R-:W-:-:S13]  /*de70*/  ISETP.NE.AND P1, PT, R13, 0x1, PT ;  /* 0x000000010d00780c */ /* 0x000fda0003f25270 */
[----:B------:R-:W-:-:S05]  /*de80*/  @P1 IMAD.HI.U32 R12, R10, R14, RZ ;  /* 0x0000000e0a0c1227 */ /* 0x000fca00078e00ff */
[----:B------:R-:W-:-:S07]  /*de90*/  @P1 SHF.R.U32.HI R10, RZ, R15, R12 ;  /* 0x0000000fff0a1219 */ /* 0x000fce000001160c */
.L_x_2052:
[----:B------:R-:W-:Y:S05]  /*dea0*/  BSYNC B1 ;  /* 0x0000000000017941 */ /* 0x000fea0003800000 */
.L_x_2050:
[----:B------:R-:W-:-:S04]  /*deb0*/  IMAD R11, R10, R13, -R39 ;  /* 0x0000000d0a0b7224 */ /* 0x000fc800078e0a27 */
[----:B------:R-:W-:-:S05]  /*dec0*/  IMAD R10, R6, -0x2, R11 ;  /* 0xfffffffe060a7824 */ /* 0x000fca00078e020b */
[----:B------:R-:W-:Y:S02]  /*ded0*/  VIMNMX R7, R7, R10, !PT ;  /* 0x0000000a07077248 */ /* 0x000fe40007fe0100 */
[----:B------:R-:W-:-:S07]  /*dee0*/  VIADDMNMX R40, R10, R13, R40, PT ;  /* 0x0000000d0a287246 */ /* 0x000fce0003800128 */
.L_x_2049:
[----:B------:R-:W-:Y:S05]  /*def0*/  BSYNC B0 ;  /* 0x0000000000007941 */ /* 0x000fea0003800000 */
.L_x_2048:
[C---:B------:R-:W-:Y:S01]  /*df00*/  ISETP.GE.AND P1, PT, R46.reuse, 0x2, PT ;  /* 0x000000022e00780c */ /* 0x040fe20003f26270 */
[----:B------:R-:W0:Y:S01]  /*df10*/  SHFL.IDX PT, R38, R38, 0x1, 0x1c1f ;  /* 0x003c1f0026267f89 */ /* 0x000e2200000e0000 */
[C---:B------:R-:W-:Y:S01]  /*df20*/  ISETP.GE.AND P3, PT, R46.reuse, 0xa, PT ;  /* 0x0000000a2e00780c */ /* 0x040fe20003f66270 */
[----:B------:R-:W-:Y:S01]  /*df30*/  BSSY B0, `(.L_x_2053) ;  /* 0x0000060000007945 */ /* 0x000fe20003800000 */
[----:B------:R-:W-:Y:S02]  /*df40*/  P2R R47, PR, RZ, 0x2 ;  /* 0x00000002ff2f7803 */ /* 0x000fe40000000000 */
[----:B------:R-:W-:Y:S02]  /*df50*/  ISETP.GT.AND P1, PT, R7, 0x1, !P1 ;  /* 0x000000010700780c */ /* 0x000fe40004f24270 */
[----:B------:R-:W-:Y:S02]  /*df60*/  ISETP.GE.AND P2, PT, R46, 0x9, PT ;  /* 0x000000092e00780c */ /* 0x000fe40003f46270 */
[----:B------:R-:W-:-:S02]  /*df70*/  ISETP.LT.OR P1, PT, R40, 0x2, P1 ;  /* 0x000000022800780c */ /* 0x000fc40000f21670 */
[----:B------:R-:W-:Y:S02]  /*df80*/  P2R R56, PR, RZ, 0x4 ;  /* 0x00000004ff387803 */ /* 0x000fe40000000000 */
[----:B------:R-:W-:Y:S02]  /*df90*/  FSEL R36, R25, -INF , !P1 ;  /* 0xff80000019247808 */ /* 0x000fe40004800000 */
[C---:B------:R-:W-:Y:S02]  /*dfa0*/  ISETP.GT.AND P1, PT, R7.reuse, 0x9, !P3 ;  /* 0x000000090700780c */ /* 0x040fe40005f24270 */
[----:B------:R-:W-:Y:S02]  /*dfb0*/  P2R R61, PR, RZ, 0x8 ;  /* 0x00000008ff3d7803 */ /* 0x000fe40000000000 */
[----:B------:R-:W-:Y:S02]  /*dfc0*/  ISETP.LT.OR P1, PT, R40, 0xa, P1 ;  /* 0x0000000a2800780c */ /* 0x000fe40000f21670 */
[----:B------:R-:W-:-:S02]  /*dfd0*/  ISETP.GT.AND P2, PT, R7, 0x8, !P2 ;  /* 0x000000080700780c */ /* 0x000fc40005744270 */
[----:B------:R-:W-:Y:S01]  /*dfe0*/  ISETP.GE.AND P3, PT, R46, 0x11, PT ;  /* 0x000000112e00780c */ /* 0x000fe20003f66270 */
[----:B0-----:R-:W-:Y:S01]  /*dff0*/  IMAD.IADD R43, R43, 0x1, R38 ;  /* 0x000000012b2b7824 */ /* 0x001fe200078e0226 */
[----:B------:R-:W-:Y:S02]  /*e000*/  FSEL R33, R63, -INF , !P1 ;  /* 0xff8000003f217808 */ /* 0x000fe40004800000 */
[----:B------:R-:W-:Y:S02]  /*e010*/  ISETP.LT.OR P2, PT, R40, 0x9, P2 ;  /* 0x000000092800780c */ /* 0x000fe40001741670 */
[----:B------:R-:W-:Y:S02]  /*e020*/  ISETP.GT.AND P1, PT, R7, 0x10, !P3 ;  /* 0x000000100700780c */ /* 0x000fe40005f24270 */
[----:B------:R-:W-:Y:S02]  /*e030*/  FSEL R34, R28, -INF , !P2 ;  /* 0xff8000001c227808 */ /* 0x000fe40005000000 */
[----:B------:R-:W-:-:S02]  /*e040*/  ISETP.LT.OR P1, PT, R40, 0x11, P1 ;  /* 0x000000112800780c */ /* 0x000fc40000f21670 */
[----:B------:R-:W-:Y:S02]  /*e050*/  ISETP.GE.AND P2, PT, R46, 0x12, PT ;  /* 0x000000122e00780c */ /* 0x000fe40003f46270 */
[----:B------:R-:W-:Y:S02]  /*e060*/  FSEL R32, R64, -INF , !P1 ;  /* 0xff80000040207808 */ /* 0x000fe40004800000 */
[----:B------:R-:W-:Y:S02]  /*e070*/  ISETP.GT.AND P1, PT, R7, 0x11, !P2 ;  /* 0x000000110700780c */ /* 0x000fe40005724270 */
[----:B------:R-:W-:Y:S02]  /*e080*/  P2R R63, PR, RZ, 0x4 ;  /* 0x00000004ff3f7803 */ /* 0x000fe40000000000 */
[----:B------:R-:W-:Y:S02]  /*e090*/  ISETP.LT.OR P1, PT, R40, 0x12, P1 ;  /* 0x000000122800780c */ /* 0x000fe40000f21670 */
[----:B------:R-:W-:-:S02]  /*e0a0*/  ISETP.GE.AND P2, PT, R46, 0x19, PT ;  /* 0x000000192e00780c */ /* 0x000fc40003f46270 */
[----:B------:R-:W-:Y:S02]  /*e0b0*/  FSEL R31, R65, -INF , !P1 ;  /* 0xff800000411f7808 */ /* 0x000fe40004800000 */
[----:B------:R-:W-:Y:S02]  /*e0c0*/  ISETP.GT.AND P1, PT, R7, 0x18, !P2 ;  /* 0x000000180700780c */ /* 0x000fe40005724270 */
[----:B------:R-:W-:Y:S02]  /*e0d0*/  P2R R64, PR, RZ, 0x4 ;  /* 0x00000004ff407803 */ /* 0x000fe40000000000 */
[----:B------:R-:W-:Y:S02]  /*e0e0*/  ISETP.LT.OR P1, PT, R40, 0x19, P1 ;  /* 0x000000192800780c */ /* 0x000fe40000f21670 */
[----:B------:R-:W-:Y:S02]  /*e0f0*/  ISETP.GE.AND P2, PT, R46, 0x1a, PT ;  /* 0x0000001a2e00780c */ /* 0x000fe40003f46270 */
[----:B------:R-:W-:-:S02]  /*e100*/  FSEL R30, R68, -INF , !P1 ;  /* 0xff800000441e7808 */ /* 0x000fc40004800000 */
[----:B------:R-:W-:Y:S02]  /*e110*/  ISETP.GT.AND P1, PT, R7, 0x19, !P2 ;  /* 0x000000190700780c */ /* 0x000fe40005724270 */
[----:B------:R-:W-:Y:S02]  /*e120*/  P2R R65, PR, RZ, 0x4 ;  /* 0x00000004ff417803 */ /* 0x000fe40000000000 */
[----:B------:R-:W-:Y:S02]  /*e130*/  ISETP.LT.OR P1, PT, R40, 0x1a, P1 ;  /* 0x0000001a2800780c */ /* 0x000fe40000f21670 */
[----:B------:R-:W-:Y:S02]  /*e140*/  ISETP.GE.AND P2, PT, R46, 0x21, PT ;  /* 0x000000212e00780c */ /* 0x000fe40003f46270 */
[----:B------:R-:W-:Y:S02]  /*e150*/  FSEL R29, R69, -INF , !P1 ;  /* 0xff800000451d7808 */ /* 0x000fe40004800000 */
[----:B------:R-:W-:-:S02]  /*e160*/  ISETP.GT.AND P1, PT, R7, 0x20, !P2 ;  /* 0x000000200700780c */ /* 0x000fc40005724270 */
[----:B------:R-:W-:Y:S02]  /*e170*/  P2R R68, PR, RZ, 0x4 ;  /* 0x00000004ff447803 */ /* 0x000fe40000000000 */
[----:B------:R-:W-:Y:S02]  /*e180*/  ISETP.LT.OR P1, PT, R40, 0x21, P1 ;  /* 0x000000212800780c */ /* 0x000fe40000f21670 */
[----:B------:R-:W-:Y:S02]  /*e190*/  ISETP.GE.AND P2, PT, R46, 0x22, PT ;  /* 0x000000222e00780c */ /* 0x000fe40003f46270 */
[----:B----4-:R-:W-:Y:S02]  /*e1a0*/  FSEL R28, R72, -INF , !P1 ;  /* 0xff800000481c7808 */ /* 0x010fe40004800000 */
[----:B------:R-:W-:Y:S02]  /*e1b0*/  ISETP.GT.AND P1, PT, R7, 0x21, !P2 ;  /* 0x000000210700780c */ /* 0x000fe40005724270 */
[----:B------:R-:W-:-:S02]  /*e1c0*/  P2R R69, PR, RZ, 0x4 ;  /* 0x00000004ff457803 */ /* 0x000fc40000000000 */
[----:B------:R-:W-:Y:S02]  /*e1d0*/  ISETP.LT.OR P1, PT, R40, 0x22, P1 ;  /* 0x000000222800780c */ /* 0x000fe40000f21670 */
[----:B------:R-:W-:Y:S02]  /*e1e0*/  ISETP.GE.AND P2, PT, R46, 0x29, PT ;  /* 0x000000292e00780c */ /* 0x000fe40003f46270 */
[----:B------:R-:W-:Y:S02]  /*e1f0*/  FSEL R27, R35, -INF , !P1 ;  /* 0xff800000231b7808 */ /* 0x000fe40004800000 */
[----:B------:R-:W-:Y:S02]  /*e200*/  ISETP.GT.AND P1, PT, R7, 0x28, !P2 ;  /* 0x000000280700780c */ /* 0x000fe40005724270 */
[----:B------:R-:W-:Y:S02]  /*e210*/  P2R R72, PR, RZ, 0x4 ;  /* 0x00000004ff487803 */ /* 0x000fe40000000000 */
[----:B------:R-:W-:-:S02]  /*e220*/  ISETP.LT.OR P1, PT, R40, 0x29, P1 ;  /* 0x000000292800780c */ /* 0x000fc40000f21670 */
[----:B------:R-:W-:Y:S02]  /*e230*/  P2R R62, PR, RZ, 0x8 ;  /* 0x00000008ff3e7803 */ /* 0x000fe40000000000 */
[----:B------:R-:W-:Y:S01]  /*e240*/  FSEL R26, R44, -INF , !P1 ;  /* 0xff8000002c1a7808 */ /* 0x000fe20004800000 */
[----:B------:R-:W-:Y:S01]  /*e250*/  IMAD.IADD R44, R42, 0x1, R38 ;  /* 0x000000012a2c7824 */ /* 0x000fe200078e0226 */
[----:B------:R-:W-:-:S04]  /*e260*/  ISETP.GE.AND P1, PT, R46, 0x2a, PT ;  /* 0x0000002a2e00780c */ /* 0x000fc80003f26270 */
[----:B------:R-:W-:-:S04]  /*e270*/  ISETP.GT.AND P2, PT, R7, 0x29, !P1 ;  /* 0x000000290700780c */ /* 0x000fc80004f44270 */
[----:B------:R-:W-:-:S04]  /*e280*/  ISETP.LT.OR P2, PT, R40, 0x2a, P2 ;  /* 0x0000002a2800780c */ /* 0x000fc80001741670 */
[----:B------:R-:W-:Y:S02]  /*e290*/  FSEL R25, R45, -INF , !P2 ;  /* 0xff8000002d197808 */ /* 0x000fe40005000000 */
        /* <DEDUP_REMOVED lines=13> */
[----:B------:R-:W-:-:S04]  /*e370*/  ISETP.GT.AND P6, PT, R7, RZ, !P5 ;  /* 0x000000ff0700720c */ /* 0x000fc80006fc4270 */
[----:B------:R-:W-:-:S04]  /*e380*/  ISETP.LT.OR P6, PT, R40, 0x1, P6 ;  /* 0x000000012800780c */ /* 0x000fc800037c1670 */
[----:B------:R-:W-:Y:S02]  /*e390*/  FSEL R57, R21, -INF , !P6 ;  /* 0xff80000015397808 */ /* 0x000fe40007000000 */
[----:B------:R-:W-:-:S04]  /*e3a0*/  ISETP.GE.AND P6, PT, R46, 0x3a, PT ;  /* 0x0000003a2e00780c */ /* 0x000fc80003fc6270 */
[----:B------:R-:W-:Y:S02]  /*e3b0*/  P2R R45, PR, RZ, 0x40 ;  /* 0x00000040ff2d7803 */ /* 0x000fe40000000000 */
[----:B------:R-:W-:-:S04]  /*e3c0*/  ISETP.GT.AND P6, PT, R7, 0x39, !P6 ;  /* 0x000000390700780c */ /* 0x000fc800077c4270 */
[----:B------:R-:W-:-:S04]  /*e3d0*/  ISETP.LT.OR P6, PT, R40, 0x3a, P6 ;  /* 0x0000003a2800780c */ /* 0x000fc800037c1670 */
[----:B------:R-:W-:Y:S02]  /*e3e0*/  FSEL R11, R53, -INF , !P6 ;  /* 0xff800000350b7808 */ /* 0x000fe40007000000 */
[----:B------:R-:W-:-:S13]  /*e3f0*/  ISETP.GE.AND P6, PT, R13, 0x1, PT ;  /* 0x000000010d00780c */ /* 0x000fda0003fc6270 */
[----:B------:R-:W-:Y:S05]  /*e400*/  @!P6 BRA `(.L_x_2054) ;  /* 0x000000000048e947 */ /* 0x000fea0003800000 */
        /* <DEDUP_REMOVED lines=10> */
.L_x_2056:
[----:B------:R-:W-:-:S13]  /*e4b0*/  ISETP.NE.AND P6, PT, R13, 0x1, PT ;  /* 0x000000010d00780c */ /* 0x000fda0003fc5270 */
[----:B------:R-:W-:-:S05]  /*e4c0*/  @P6 IMAD.HI.U32 R14, R8, R14, RZ ;  /* 0x0000000e080e6227 */ /* 0x000fca00078e00ff */
[----:B------:R-:W-:-:S07]  /*e4d0*/  @P6 SHF.R.U32.HI R8, RZ, R15, R14 ;  /* 0x0000000fff086219 */ /* 0x000fce000001160e */
.L_x_2057:
[----:B------:R-:W-:Y:S05]  /*e4e0*/  BSYNC B1 ;  /* 0x0000000000017941 */ /* 0x000fea0003800000 */
.L_x_2055:
[----:B------:R-:W-:-:S04]  /*e4f0*/  IMAD R7, R8, R13, -R39 ;  /* 0x0000000d08077224 */ /* 0x000fc800078e0a27 */
[----:B------:R-:W-:-:S05]  /*e500*/  IMAD R6, R6, -0x2, R7 ;  /* 0xfffffffe06067824 */ /* 0x000fca00078e0207 */
[----:B------:R-:W-:Y:S02]  /*e510*/  VIADDMNMX R44, R6, R13, R44, PT ;  /* 0x0000000d062c7246 */ /* 0x000fe4000380012c */
[----:B------:R-:W-:-:S07]  /*e520*/  VIMNMX R43, R43, R6, !PT ;  /* 0x000000062b2b7248 */ /* 0x000fce0007fe0100 */
.L_x_2054:
[----:B------:R-:W-:Y:S05]  /*e530*/  BSYNC B0 ;  /* 0x0000000000007941 */ /* 0x000fea0003800000 */
.L_x_2053:
[----:B------:R-:W2:Y:S01]  /*e540*/  LD.E.64 R6, desc[UR46][R152.64+0x410] ;  /* 0x0004102e98067980 */ /* 0x000ea2000c101b00 */
[----:B------:R-:W-:Y:S02]  /*e550*/  ISETP.GT.AND P5, PT, R43, RZ, !P5 ;  /* 0x000000ff2b00720c */ /* 0x000fe40006fa4270 */
[----:B------:R-:W-:Y:S02]  /*e560*/  ISETP.NE.AND P6, PT, R69, RZ, PT ;  /* 0x000000ff4500720c */ /* 0x000fe40003fc5270 */
[----:B------:R-:W-:-:S04]  /*e570*/  ISETP.LT.OR P5, PT, R44, 0x1, P5 ;  /* 0x000000012c00780c */ /* 0x000fc80002fa1670 */
[----:B------:R-:W-:Y:S02]  /*e580*/  FSEL R42, R5, -INF , !P5 ;  /* 0xff800000052a7808 */ /* 0x000fe40006800000 */
[----:B------:R-:W-:-:S04]  /*e590*/  ISETP.NE.AND P5, PT, R47, RZ, PT ;  /* 0x000000ff2f00720c */ /* 0x000fc80003fa5270 */
[----:B------:R-:W-:-:S04]  /*e5a0*/  ISETP.GT.AND P5, PT, R43, 0x1, !P5 ;  /* 0x000000012b00780c */ /* 0x000fc80006fa4270 */
        /* <DEDUP_REMOVED lines=30> */
[----:B------:R-:W-:Y:S02]  /*e790*/  ISETP.GT.AND P5, PT, R43, 0x21, !P6 ;  /* 0x000000212b00780c */ /* 0x000fe400077a4270 */
[----:B------:R-:W-:Y:S02]  /*e7a0*/  ISETP.NE.AND P6, PT, R45, RZ, PT ;  /* 0x000000ff2d00720c */ /* 0x000fe40003fc5270 */
[----:B------:R-:W-:-:S04]  /*e7b0*/  ISETP.LT.OR P5, PT, R44, 0x22, P5 ;  /* 0x000000222c00780c */ /* 0x000fc80002fa1670 */
[----:B------:R-:W-:Y:S02]  /*e7c0*/  FSEL R13, R74, -INF , !P5 ;  /* 0xff8000004a0d7808 */ /* 0x000fe40006800000 */
[----:B------:R-:W-:-:S04]  /*e7d0*/  ISETP.NE.AND P5, PT, R72, RZ, PT ;  /* 0x000000ff4800720c */ /* 0x000fc80003fa5270 */
[C---:B------:R-:W-:Y:S02]  /*e7e0*/  ISETP.GT.AND P5, PT, R43.reuse, 0x28, !P5 ;  /* 0x000000282b00780c */ /* 0x040fe40006fa4270 */
[C---:B------:R-:W-:Y:S02]  /*e7f0*/  ISETP.GT.AND P1, PT, R43.reuse, 0x29, !P1 ;  /* 0x000000292b00780c */ /* 0x040fe40004f24270 */
[C---:B------:R-:W-:Y:S02]  /*e800*/  ISETP.LT.OR P5, PT, R44.reuse, 0x29, P5 ;  /* 0x000000292c00780c */ /* 0x040fe40002fa1670 */
[----:B------:R-:W-:Y:S02]  /*e810*/  ISETP.GT.AND P2, PT, R43, 0x30, !P2 ;  /* 0x000000302b00780c */ /* 0x000fe40005744270 */
[----:B------:R-:W-:Y:S02]  /*e820*/  ISETP.LT.OR P1, PT, R44, 0x2a, P1 ;  /* 0x0000002a2c00780c */ /* 0x000fe40000f21670 */
[----:B------:R-:W-:-:S02]  /*e830*/  FSEL R53, R41, -INF , !P5 ;  /* 0xff80000029357808 */ /* 0x000fc40006800000 */
[----:B------:R-:W-:Y:S02]  /*e840*/  ISETP.GT.AND P3, PT, R43, 0x31, !P3 ;  /* 0x000000312b00780c */ /* 0x000fe40005f64270 */
[C---:B------:R-:W-:Y:S02]  /*e850*/  ISETP.LT.OR P2, PT, R44.reuse, 0x31, P2 ;  /* 0x000000312c00780c */ /* 0x040fe40001741670 */
[----:B------:R-:W-:Y:S02]  /*e860*/  FSEL R59, R37, -INF , !P1 ;  /* 0xff800000253b7808 */ /* 0x000fe40004800000 */
[----:B------:R-:W-:Y:S02]  /*e870*/  ISETP.GT.AND P4, PT, R43, 0x38, !P4 ;  /* 0x000000382b00780c */ /* 0x000fe40006784270 */
[----:B------:R-:W-:Y:S02]  /*e880*/  ISETP.LT.OR P3, PT, R44, 0x32, P3 ;  /* 0x000000322c00780c */ /* 0x000fe40001f61670 */
[----:B------:R-:W-:-:S02]  /*e890*/  FSEL R61, R50, -INF , !P2 ;  /* 0xff800000323d7808 */ /* 0x000fc40005000000 */
[----:B------:R-:W-:Y:S02]  /*e8a0*/  ISETP.GT.AND P1, PT, R43, 0x39, !P6 ;  /* 0x000000392b00780c */ /* 0x000fe40007724270 */
[C---:B------:R-:W-:Y:S02]  /*e8b0*/  ISETP.LT.OR P4, PT, R44.reuse, 0x39, P4 ;  /* 0x000000392c00780c */ /* 0x040fe40002781670 */
[----:B------:R-:W-:Y:S02]  /*e8c0*/  FSEL R63, R51, -INF , !P3 ;  /* 0xff800000333f7808 */ /* 0x000fe40005800000 */
[----:B------:R-:W-:Y:S02]  /*e8d0*/  ISETP.LT.OR P1, PT, R44, 0x3a, P1 ;  /* 0x0000003a2c00780c */ /* 0x000fe40000f21670 */
[----:B------:R-:W-:Y:S02]  /*e8e0*/  FSEL R65, R54, -INF , !P4 ;  /* 0xff80000036417808 */ /* 0x000fe40006000000 */
[----:B------:R-:W-:-:S02]  /*e8f0*/  FSEL R37, R55, -INF , !P1 ;  /* 0xff80000037257808 */ /* 0x000fc40004800000 */
[----:B--2---:R-:W-:-:S04]  /*e900*/  FMNMX.FTZ R5, R57, R6, !PT ;  /* 0x0000000639057209 */ /* 0x004fc80007810000 */
[----:B------:R-:W-:-:S04]  /*e910*/  FMNMX.FTZ R5, R36, R5, !PT ;  /* 0x0000000524057209 */ /* 0x000fc80007810000 */
        /* <DEDUP_REMOVED lines=11> */
[----:B------:R-:W-:Y:S02]  /*e9d0*/  FMNMX.FTZ R9, R12, R5, !PT ;  /* 0x000000050c097209 */ /* 0x000fe40007810000 */
[----:B------:R-:W-:Y:S02]  /*e9e0*/  FMNMX.FTZ R5, R42, R7, !PT ;  /* 0x000000072a057209 */ /* 0x000fe40007810000 */
[----:B------:R-:W-:Y:S02]  /*e9f0*/  FMNMX.FTZ R46, R10, R9, !PT ;  /* 0x000000090a2e7209 */ /* 0x000fe40007810000 */
[----:B------:R-:W-:Y:S02]  /*ea00*/  FMNMX.FTZ R8, R40, R5, !PT ;  /* 0x0000000528087209 */ /* 0x000fe40007810000 */
[----:B------:R-:W-:Y:S02]  /*ea10*/  FMNMX.FTZ R45, R11, R46, !PT ;  /* 0x0000002e0b2d7209 */ /* 0x000fe40007810000 */
[----:B------:R-:W-:-:S03]  /*ea20*/  FMNMX.FTZ R5, R39, R8, !PT ;  /* 0x0000000827057209 */ /* 0x000fc60007810000 */
[----:B------:R-:W0:Y:S01]  /*ea30*/  SHFL.BFLY PT, R46, R45, 0x2, 0x1f ;  /* 0x0c401f002d2e7f89 */ /* 0x000e2200000e0000 */
[----:B------:R-:W-:-:S04]  /*ea40*/  FMNMX.FTZ R8, R38, R5, !PT ;  /* 0x0000000526087209 */ /* 0x000fc80007810000 */
[----:B------:R-:W-:-:S04]  /*ea50*/  FMNMX.FTZ R8, R35, R8, !PT ;  /* 0x0000000823087209 */ /* 0x000fc80007810000 */
[----:B------:R-:W-:-:S04]  /*ea60*/  FMNMX.FTZ R5, R21, R8, !PT ;  /* 0x0000000815057209 */ /* 0x000fc80007810000 */
[----:B------:R-:W-:-:S04]  /*ea70*/  FMNMX.FTZ R8, R20, R5, !PT ;  /* 0x0000000514087209 */ /* 0x000fc80007810000 */
[----:B------:R-:W-:-:S04]  /*ea80*/  FMNMX.FTZ R5, R15, R8, !PT ;  /* 0x000000080f057209 */ /* 0x000fc80007810000 */
[----:B------:R-:W-:Y:S02]  /*ea90*/  FMNMX.FTZ R8, R14, R5, !PT ;  /* 0x000000050e087209 */ /* 0x000fe40007810000 */
[----:B0-----:R-:W-:Y:S02]  /*eaa0*/  FMNMX.FTZ R46, R45, R46, !PT ;  /* 0x0000002e2d2e7209 */ /* 0x001fe40007810000 */
[----:B------:R-:W-:-:S03]  /*eab0*/  FMNMX.FTZ R8, R13, R8, !PT ;  /* 0x000000080d087209 */ /* 0x000fc60007810000 */
[----:B------:R-:W0:Y:S01]  /*eac0*/  SHFL.BFLY PT, R41, R46, 0x1, 0x1f ;  /* 0x0c201f002e297f89 */ /* 0x000e2200000e0000 */
[----:B------:R-:W-:-:S04]  /*ead0*/  FMNMX.FTZ R8, R53, R8, !PT ;  /* 0x0000000835087209 */ /* 0x000fc80007810000 */
[----:B------:R-:W-:-:S04]  /*eae0*/  FMNMX.FTZ R8, R59, R8, !PT ;  /* 0x000000083b087209 */ /* 0x000fc80007810000 */
[----:B------:R-:W-:-:S04]  /*eaf0*/  FMNMX.FTZ R8, R61, R8, !PT ;  /* 0x000000083d087209 */ /* 0x000fc80007810000 */
[----:B------:R-:W-:Y:S02]  /*eb00*/  FMNMX.FTZ R8, R63, R8, !PT ;  /* 0x000000083f087209 */ /* 0x000fe40007810000 */
[----:B------:R-:W-:Y:S02]  /*eb10*/  IADD3 R9, P2, R2, 0x410, RZ ;  /* 0x0000041002097810 */ /* 0x000fe40007f5e0ff */
[----:B------:R-:W-:Y:S02]  /*eb20*/  FMNMX.FTZ R44, R65, R8, !PT ;  /* 0x00000008412c7209 */ /* 0x000fe40007810000 */
[----:B------:R-:W-:Y:S01]  /*eb30*/  LOP3.LUT R8, R9, 0x4, RZ, 0xfc, !PT ;  /* 0x0000000409087812 */ /* 0x000fe200078efcff */
[----:B------:R-:W-:Y:S01]  /*eb40*/  IMAD.X R9, RZ, RZ, R16, P2 ;  /* 0x000000ffff097224 */ /* 0x000fe200010e0610 */
[----:B------:R-:W-:Y:S02]  /*eb50*/  FMNMX.FTZ R5, R37, R44, !PT ;  /* 0x0000002c25057209 */ /* 0x000fe40007810000 */
[----:B0-----:R-:W-:Y:S01]  /*eb60*/  FMNMX.FTZ R41, R46, R41, !PT ;  /* 0x000000292e297209 */ /* 0x001fe20007810000 */
[----:B------:R-:W-:Y:S04]  /*eb70*/  ST.E desc[UR46][R152.64+0x410], R45 ;  /* 0x0004102d98007985 */ /* 0x000fe8000c10192e */
[----:B------:R-:W-:Y:S04]  /*eb80*/  ST.E desc[UR46][R8.64], R5 ;  /* 0x0000000508007985 */ /* 0x000fe8000c10192e */
[----:B------:R-:W-:Y:S04]  /*eb90*/  ST.E desc[UR46][R152.64+0x410], R41 ;  /* 0x0004102998007985 */ /* 0x000fe8000c10192e */
[----:B------:R-:W2:Y:S04]  /*eba0*/  LD.E R43, desc[UR46][R8.64] ;  /* 0x0000002e082b7980 */ /* 0x000ea8000c101900 */
[----:B--2---:R-:W0:Y:S02]  /*ebb0*/  SHFL.BFLY PT, R44, R43, 0x2, 0x1f ;  /* 0x0c401f002b2c7f89 */ /* 0x004e2400000e0000 */
[----:B0-----:R-:W-:-:S05]  /*ebc0*/  FMNMX.FTZ R46, R43, R44, !PT ;  /* 0x0000002c2b2e7209 */ /* 0x001fca0007810000 */
[----:B------:R-:W0:Y:S02]  /*ebd0*/  SHFL.BFLY PT, R47, R46, 0x1, 0x1f ;  /* 0x0c201f002e2f7f89 */ /* 0x000e2400000e0000 */
[----:B0-----:R-:W-:-:S05]  /*ebe0*/  FMNMX.FTZ R47, R46, R47, !PT ;  /* 0x0000002f2e2f7209 */ /* 0x001fca0007810000 */
[----:B------:R0:W-:Y:S04]  /*ebf0*/  ST.E desc[UR46][R8.64], R47 ;  /* 0x0000002f08007985 */ /* 0x0001e8000c10192e */
[----:B------:R-:W2:Y:S04]  /*ec00*/  LD.E R48, desc[UR46][R152.64+0x410] ;  /* 0x0004102e98307980 */ /* 0x000ea8000c101900 */
[----:B------:R-:W3:Y:S04]  /*ec10*/  LD.E R49, desc[UR46][R152.64+0x430] ;  /* 0x0004302e98317980 */ /* 0x000ee8000c101900 */
[----:B------:R-:W4:Y:S04]  /*ec20*/  LD.E R52, desc[UR46][R152.64+0x424] ;  /* 0x0004242e98347980 */ /* 0x000f28000c101900 */
[----:B------:R-:W5:Y:S04]  /*ec30*/  LD.E R51, desc[UR46][R152.64+0x420] ;  /* 0x0004202e98337980 */ /* 0x000f68000c101900 */
[----:B------:R-:W5:Y:S01]  /*ec40*/  LD.E.64 R44, desc[UR46][R152.64+0xd8] ;  /* 0x0000d82e982c7980 */ /* 0x000f62000c101b00 */
[----:B------:R-:W-:-:S04]  /*ec50*/  FSETP.NEU.FTZ.AND P1, PT, R47, -INF , PT ;  /* 0xff8000002f00780b */ /* 0x000fc80003f3d000 */
[----:B------:R-:W-:-:S05]  /*ec60*/  FSEL R50, R47, RZ, P1 ;  /* 0x000000ff2f327208 */ /* 0x000fca0000800000 */
[----:B------:R-:W-:Y:S01]  /*ec70*/  FADD.FTZ R50, R7, -R50 ;  /* 0x8000003207327221 */ /* 0x000fe20000010000 */
[----:B--2---:R-:W-:-:S04]  /*ec80*/  FSETP.NEU.FTZ.AND P1, PT, R48, -INF , PT ;  /* 0xff8000003000780b */ /* 0x004fc80003f3d000 */
[----:B------:R-:W-:-:S05]  /*ec90*/  FSEL R5, R48, RZ, P1 ;  /* 0x000000ff30057208 */ /* 0x000fca0000800000 */
[----:B------:R-:W-:Y:S01]  /*eca0*/  FADD.FTZ R6, R6, -R5 ;  /* 0x8000000506067221 */ /* 0x000fe20000010000 */
[----:B---3--:R-:W-:-:S03]  /*ecb0*/  FMUL.FTZ R50, R49, R50 ;  /* 0x0000003231327220 */ /* 0x008fc60000410000 */
[----:B------:R-:W-:Y:S01]  /*ecc0*/  FMUL.FTZ R6, R6, R49 ;  /* 0x0000003106067220 */ /* 0x000fe20000410000 */
[----:B------:R-:W4:Y:S08]  /*ecd0*/  MUFU.EX2 R5, R50 ;  /* 0x0000003200057308 */ /* 0x000f300000000800 */
[----:B------:R-:W5:Y:S01]  /*ece0*/  MUFU.EX2 R6, R6 ;  /* 0x0000000600067308 */ /* 0x000f620000000800 */
[----:B----4-:R-:W-:Y:S01]  /*ecf0*/  FMUL.FTZ R7, R5, R52 ;  /* 0x0000003405077220 */ /* 0x010fe20000410000 */
[----:B-----5:R-:W-:-:S04]  /*ed00*/  FMUL.FTZ R51, R6, R51 ;  /* 0x0000003306337220 */ /* 0x020fc80000410000 */
[----:B------:R0:W-:Y:S04]  /*ed10*/  ST.E desc[UR46][R152.64+0x424], R7 ;  /* 0x0004240798007985 */ /* 0x0001e8000c10192e */
[----:B------:R0:W-:Y:S04]  /*ed20*/  ST.E desc[UR46][R152.64+0x420], R51 ;  /* 0x0004203398007985 */ /* 0x0001e8000c10192e */
[----:B------:R-:W2:Y:S01]  /*ed30*/  LD.E R41, desc[UR46][R44.64+0x4] ;  /* 0x0000042e2c297980 */ /* 0x000ea2000c101900 */
[----:B------:R-:W-:Y:S01]  /*ed40*/  BSSY B0, `(.L_x_2058) ;  /* 0x000000c000007945 */ /* 0x000fe20003800000 */
[----:B--2---:R-:W-:-:S13]  /*ed50*/  ISETP.NE.AND P1, PT, R41, RZ, PT ;  /* 0x000000ff2900720c */ /* 0x004fda0003f25270 */
[----:B0-----:R-:W-:Y:S05]  /*ed60*/  @P1 BRA `(.L_x_2059) ;  /* 0x0000000000241947 */ /* 0x001fea0003800000 */
[----:B------:R-:W2:Y:S04]  /*ed70*/  LD.E.64 R46, desc[UR46][R152.64+0xe0] ;  /* 0x0000e02e982e7980 */ /* 0x000ea8000c101b00 */
[----:B------:R-:W3:Y:S04]  /*ed80*/  LD.E R45, desc[UR46][R44.64] ;  /* 0x0000002e2c2d7980 */ /* 0x000ee8000c101900 */
[----:B--2---:R-:W2:Y:S01]  /*ed90*/  LD.E.64 R46, desc[UR46][R46.64] ;  /* 0x0000002e2e2e7980 */ /* 0x004ea2000c101b00 */
[----:B---3--:R-:W-:-:S04]  /*eda0*/  IMAD R49, R58, 0x40, R45 ;  /* 0x000000403a317824 */ /* 0x008fc800078e022d */
[----:B--2---:R-:W-:-:S05]  /*edb0*/  IMAD.WIDE R48, R49, 0x4, R46 ;  /* 0x0000000431307825 */ /* 0x004fca00078e022e */
[----:B------:R0:W-:Y:S04]  /*edc0*/  ST.E desc[UR46][R48.64], R6 ;  /* 0x0000000630007985 */ /* 0x0001e8000c10192e */
[----:B------:R-:W2:Y:S04]  /*edd0*/  LD.E.64 R44, desc[UR46][R152.64+0xd8] ;  /* 0x0000d82e982c7980 */ /* 0x000ea8000c101b00 */
[----:B--2---:R-:W2:Y:S02]  /*ede0*/  LD.E R7, desc[UR46][R44.64+0x4] ;  /* 0x0000042e2c077980 */ /* 0x004ea4000c101900 */
[----:B0-2---:R-:W-:-:S13]  /*edf0*/  ISETP.NE.AND P1, PT, R7, RZ, PT ;  /* 0x000000ff0700720c */ /* 0x005fda0003f25270 */
.L_x_2059:
[----:B------:R-:W-:Y:S05]  /*ee00*/  BSYNC B0 ;  /* 0x0000000000007941 */ /* 0x000fea0003800000 */
.L_x_2058:
[----:B------:R-:W2:Y:S04]  /*ee10*/  @!P1 LD.E.64 R46, desc[UR46][R152.64+0xe0] ;  /* 0x0000e02e982e9980 */ /* 0x000ea8000c101b00 */
[----:B------:R-:W3:Y:S04]  /*ee20*/  @!P1 LD.E R45, desc[UR46][R44.64] ;  /* 0x0000002e2c2d9980 */ /* 0x000ee8000c101900 */
[----:B--2---:R-:W2:Y:S01]  /*ee30*/  @!P1 LD.E.64 R46, desc[UR46][R46.64] ;  /* 0x0000002e2e2e9980 */ /* 0x004ea2000c101b00 */
[----:B---3--:R-:W-:-:S04]  /*ee40*/  @!P1 IMAD R58, R58, 0x40, R45 ;  /* 0x000000403a3a9824 */ /* 0x008fc800078e022d */
[----:B------:R-:W-:-:S04]  /*ee50*/  @!P1 VIADD R49, R58, 0x8 ;  /* 0x000000083a319836 */ /* 0x000fc80000000000 */
[----:B--2---:R-:W-:-:S05]  /*ee60*/  @!P1 IMAD.WIDE R48, R49, 0x4, R46 ;  /* 0x0000000431309825 */ /* 0x004fca00078e022e */
[----:B------:R0:W-:Y:S04]  /*ee70*/  @!P1 ST.E desc[UR46][R48.64], R5 ;  /* 0x0000000530009985 */ /* 0x0001e8000c10192e */
[----:B------:R-:W2:Y:S04]  /*ee80*/  LD.E R7, desc[UR46][R152.64+0x410] ;  /* 0x0004102e98077980 */ /* 0x000ea8000c101900 */
[----:B------:R-:W3:Y:S04]  /*ee90*/  LD.E R41, desc[UR46][R152.64+0x430] ;  /* 0x0004302e98297980 */ /* 0x000ee8000c101900 */
[----:B------:R-:W4:Y:S04]  /*eea0*/  LD.E R8, desc[UR46][R8.64] ;  /* 0x0000002e08087980 */ /* 0x000f28000c101900 */
[----:B------:R-:W5:Y:S04]  /*eeb0*/  LD.E R50, desc[UR46][R152.64+0x420] ;  /* 0x0004202e98327980 */ /* 0x000f68000c101900 */
[----:B------:R-:W5:Y:S01]  /*eec0*/  LD.E R51, desc[UR46][R152.64+0x424] ;  /* 0x0004242e98337980 */ /* 0x000f62000c101900 */
[C---:B--2---:R-:W-:Y:S01]  /*eed0*/  FSETP.NEU.FTZ.AND P1, PT, R7.reuse, -INF , PT ;  /* 0xff8000000700780b */ /* 0x044fe20003f3d000 */
[----:B---3--:R-:W-:Y:S01]  /*eee0*/  FMUL.FTZ R18, R7, R41 ;  /* 0x0000002907127220 */ /* 0x008fe20000410000 */
[----:B----4-:R-:W-:-:S04]  /*eef0*/  FMUL.FTZ R9, R41, R8 ;  /* 0x0000000829097220 */ /* 0x010fc80000410000 */
[----:B------:R-:W-:Y:S02]  /*ef00*/  FSEL R18, R18, RZ, P1 ;  /* 0x000000ff12127208 */ /* 0x000fe40000800000 */
[----:B------:R-:W-:-:S03]  /*ef10*/  FSETP.NEU.FTZ.AND P1, PT, R8, -INF , PT ;  /* 0xff8000000800780b */ /* 0x000fc60003f3d000 */
[-CC-:B------:R-:W-:Y:S01]  /*ef20*/  FFMA.FTZ R7, R57, R41.reuse, -R18.reuse ;  /* 0x0000002939077223 */ /* 0x180fe20000010812 */
[----:B------:R-:W-:Y:S01]  /*ef30*/  FSEL R8, R9, RZ, P1 ;  /* 0x000000ff09087208 */ /* 0x000fe20000800000 */
[-CC-:B------:R-:W-:Y:S01]  /*ef40*/  FFMA.FTZ R36, R36, R41.reuse, -R18.reuse ;  /* 0x0000002924247223 */ /* 0x180fe20000010812 */
[-CC-:B------:R-:W-:Y:S01]  /*ef50*/  FFMA.FTZ R34, R34, R41.reuse, -R18.reuse ;  /* 0x0000002922227223 */ /* 0x180fe20000010812 */
[-CC-:B------:R-:W-:Y:S01]  /*ef60*/  FFMA.FTZ R33, R33, R41.reuse, -R18.reuse ;  /* 0x0000002921217223 */ /* 0x180fe20000010812 */
[-C--:B------:R-:W-:Y:S01]  /*ef70*/  FFMA.FTZ R32, R32, R41.reuse, -R18 ;  /* 0x0000002920207223 */ /* 0x080fe20000010812 */
[-CC-:B------:R-:W-:Y:S01]  /*ef80*/  FFMA.FTZ R42, R42, R41.reuse, -R8.reuse ;  /* 0x000000292a2a7223 */ /* 0x180fe20000010808 */
[----:B------:R-:W5:Y:S01]  /*ef90*/  MUFU.EX2 R7, R7 ;  /* 0x0000000700077308 */ /* 0x000f620000000800 */
[-CC-:B------:R-:W-:Y:S01]  /*efa0*/  FFMA.FTZ R40, R40, R41.reuse, -R8.reuse ;  /* 0x0000002928287223 */ /* 0x180fe20000010808 */
[-CC-:B------:R-:W-:Y:S01]  /*efb0*/  FFMA.FTZ R39, R39, R41.reuse, -R8.reuse ;  /* 0x0000002927277223 */ /* 0x180fe20000010808 */
[-CC-:B------:R-:W-:Y:S01]  /*efc0*/  FFMA.FTZ R38, R38, R41.reuse, -R8.reuse ;  /* 0x0000002926267223 */ /* 0x180fe20000010808 */
[-C--:B------:R-:W-:Y:S01]  /*efd0*/  FFMA.FTZ R35, R35, R41.reuse, -R8 ;  /* 0x0000002923237223 */ /* 0x080fe20000010808 */
[-CC-:B------:R-:W-:Y:S01]  /*efe0*/  FFMA.FTZ R11, R11, R41.reuse, -R18.reuse ;  /* 0x000000290b0b7223 */ /* 0x180fe20000010812 */
[-CC-:B------:R-:W-:Y:S01]  /*eff0*/  FFMA.FTZ R10, R10, R41.reuse, -R18.reuse ;  /* 0x000000290a0a7223 */ /* 0x180fe20000010812 */
[-CC-:B------:R-:W-:Y:S01]  /*f000*/  FFMA.FTZ R31, R31, R41.reuse, -R18.reuse ;  /* 0x000000291f1f7223 */ /* 0x180fe20000010812 */
[----:B------:R-:W-:Y:S01]  /*f010*/  MUFU.EX2 R42, R42 ;  /* 0x0000002a002a7308 */ /* 0x000fe20000000800 */
[-C--:B------:R-:W-:Y:S01]  /*f020*/  FFMA.FTZ R12, R12, R41.reuse, -R18 ;  /* 0x000000290c0c7223 */ /* 0x080fe20000010812 */
[-C--:B------:R-:W-:Y:S01]  /*f030*/  FFMA.FTZ R21, R21, R41.reuse, -R8 ;  /* 0x0000002915157223 */ /* 0x080fe20000010808 */
[-C--:B------:R-:W-:Y:S01]  /*f040*/  FFMA.FTZ R30, R30, R41.reuse, -R18 ;  /* 0x000000291e1e7223 */ /* 0x080fe20000010812 */
[-C--:B------:R-:W-:Y:S01]  /*f050*/  FFMA.FTZ R20, R20, R41.reuse, -R8 ;  /* 0x0000002914147223 */ /* 0x080fe20000010808 */
[-CC-:B------:R-:W-:Y:S01]  /*f060*/  FFMA.FTZ R29, R29, R41.reuse, -R18.reuse ;  /* 0x000000291d1d7223 */ /* 0x180fe20000010812 */
[-CC-:B------:R-:W-:Y:S01]  /*f070*/  FFMA.FTZ R28, R28, R41.reuse, -R18.reuse ;  /* 0x000000291c1c7223 */ /* 0x180fe20000010812 */
[-CC-:B------:R-:W-:Y:S01]  /*f080*/  FFMA.FTZ R27, R27, R41.reuse, -R18.reuse ;  /* 0x000000291b1b7223 */ /* 0x180fe20000010812 */
[----:B------:R-:W1:Y:S01]  /*f090*/  MUFU.EX2 R36, R36 ;  /* 0x0000002400247308 */ /* 0x000e620000000800 */
[-CC-:B------:R-:W-:Y:S01]  /*f0a0*/  FFMA.FTZ R26, R26, R41.reuse, -R18.reuse ;  /* 0x000000291a1a7223 */ /* 0x180fe20000010812 */
[-CC-:B------:R-:W-:Y:S01]  /*f0b0*/  FFMA.FTZ R25, R25, R41.reuse, -R18.reuse ;  /* 0x0000002919197223 */ /* 0x180fe20000010812 */
[-C--:B------:R-:W-:Y:S01]  /*f0c0*/  FFMA.FTZ R24, R24, R41.reuse, -R18 ;  /* 0x0000002918187223 */ /* 0x080fe20000010812 */
[-CC-:B------:R-:W-:Y:S01]  /*f0d0*/  FFMA.FTZ R15, R15, R41.reuse, -R8.reuse ;  /* 0x000000290f0f7223 */ /* 0x180fe20000010808 */
[-CC-:B------:R-:W-:Y:S01]  /*f0e0*/  FFMA.FTZ R14, R14, R41.reuse, -R8.reuse ;  /* 0x000000290e0e7223 */ /* 0x180fe20000010808 */
[-CC-:B------:R-:W-:Y:S01]  /*f0f0*/  FFMA.FTZ R9, R53, R41.reuse, -R8.reuse ;  /* 0x0000002935097223 */ /* 0x180fe20000010808 */
[----:B------:R-:W-:Y:S01]  /*f100*/  FFMA.FTZ R13, R13, R41, -R8 ;  /* 0x000000290d0d7223 */ /* 0x000fe20000010808 */
[----:B------:R-:W-:Y:S08]  /*f110*/  MUFU.EX2 R169, R40 ;  /* 0x0000002800a97308 */ /* 0x000ff00000000800 */
[----:B------:R-:W2:Y:S08]  /*f120*/  MUFU.EX2 R34, R34 ;  /* 0x0000002200227308 */ /* 0x000eb00000000800 */
[----:B------:R-:W3:Y:S08]  /*f130*/  MUFU.EX2 R39, R39 ;  /* 0x0000002700277308 */ /* 0x000ef00000000800 */
[----:B------:R-:W4:Y:S08]  /*f140*/  MUFU.EX2 R33, R33 ;  /* 0x0000002100217308 */ /* 0x000f300000000800 */
[----:B------:R-:W0:Y:S08]  /*f150*/  MUFU.EX2 R38, R38 ;  /* 0x0000002600267308 */ /* 0x000e300000000800 */
[----:B------:R5:W-:Y:S08]  /*f160*/  MUFU.EX2 R45, R11 ;  /* 0x0000000b002d7308 */ /* 0x000bf00000000800 */
[----:B------:R-:W0:Y:S01]  /*f170*/  MUFU.EX2 R32, R32 ;  /* 0x0000002000207308 */ /* 0x000e220000000800 */
[----:B-----5:R-:W-:-:S04]  /*f180*/  FADD.FTZ R11, R7, R50 ;  /* 0x00000032070b7221 */ /* 0x020fc80000010000 */
[----:B-1----:R-:W-:-:S03]  /*f190*/  FADD.FTZ R11, R36, R11 ;  /* 0x0000000b240b7221 */ /* 0x002fc60000010000 */
[----:B------:R1:W-:Y:S01]  /*f1a0*/  MUFU.EX2 R182, R10 ;  /* 0x0000000a00b67308 */ /* 0x0003e20000000800 */
[----:B--2---:R-:W-:-:S07]  /*f1b0*/  FADD.FTZ R40, R34, R11 ;  /* 0x0000000b22287221 */ /* 0x004fce0000010000 */
[----:B------:R-:W-:Y:S01]  /*f1c0*/  MUFU.EX2 R35, R35 ;  /* 0x0000002300237308 */ /* 0x000fe20000000800 */
[----:B-1----:R-:W-:-:S04]  /*f1d0*/  FADD.FTZ R10, R42, R51 ;  /* 0x000000332a0a7221 */ /* 0x002fc80000010000 */
[----:B------:R-:W-:Y:S01]  /*f1e0*/  FADD.FTZ R18, R169, R10 ;  /* 0x0000000aa9127221 */ /* 0x000fe20000010000 */
[----:B------:R-:W-:Y:S02]  /*f1f0*/  FFMA.FTZ R10, R59, R41, -R8 ;  /* 0x000000293b0a7223 */ /* 0x000fe40000010808 */
[----:B------:R-:W-:Y:S01]  /*f200*/  MUFU.EX2 R43, R12 ;  /* 0x0000000c002b7308 */ /* 0x000fe20000000800 */
[----:B---3--:R-:W-:-:S07]  /*f210*/  FADD.FTZ R11, R39, R18 ;  /* 0x00000012270b7221 */ /* 0x008fce0000010000 */
[----:B------:R-:W1:Y:S08]  /*f220*/  MUFU.EX2 R31, R31 ;  /* 0x0000001f001f7308 */ /* 0x000e700000000800 */
[----:B------:R4:W-:Y:S08]  /*f230*/  MUFU.EX2 R12, R21 ;  /* 0x00000015000c7308 */ /* 0x0009f00000000800 */
[----:B------:R-:W2:Y:S01]  /*f240*/  MUFU.EX2 R30, R30 ;  /* 0x0000001e001e7308 */ /* 0x000ea20000000800 */
[----:B----4-:R-:W-:Y:S01]  /*f250*/  FADD.FTZ R21, R33, R40 ;  /* 0x0000002821157221 */ /* 0x010fe20000010000 */
[----:B0-----:R-:W-:Y:S01]  /*f260*/  FADD.FTZ R40, R38, R11 ;  /* 0x0000000b26287221 */ /* 0x001fe20000010000 */
[----:B------:R-:W-:-:S02]  /*f270*/  FFMA.FTZ R11, R61, R41, -R8 ;  /* 0x000000293d0b7223 */ /* 0x000fc40000010808 */
[----:B------:R-:W-:-:S03]  /*f280*/  FADD.FTZ R44, R32, R21 ;  /* 0x00000015202c7221 */ /* 0x000fc60000010000 */
[----:B------:R-:W-:Y:S01]  /*f290*/  MUFU.EX2 R20, R20 ;  /* 0x0000001400147308 */ /* 0x000fe20000000800 */
[----:B-1----:R-:W-:-:S07]  /*f2a0*/  FADD.FTZ R21, R31, R44 ;  /* 0x0000002c1f157221 */ /* 0x002fce0000010000 */
[----:B------:R-:W0:Y:S01]  /*f2b0*/  MUFU.EX2 R29, R29 ;  /* 0x0000001d001d7308 */ /* 0x000e220000000800 */
[----:B--2---:R-:W-:-:S07]  /*f2c0*/  FADD.FTZ R44, R30, R21 ;  /* 0x000000151e2c7221 */ /* 0x004fce0000010000 */
[----:B------:R-:W-:Y:S08]  /*f2d0*/  MUFU.EX2 R15, R15 ;  /* 0x0000000f000f7308 */ /* 0x000ff00000000800 */
[----:B------:R-:W1:Y:S01]  /*f2e0*/  MUFU.EX2 R28, R28 ;  /* 0x0000001c001c7308 */ /* 0x000e620000000800 */
[----:B0-----:R-:W-:-:S07]  /*f2f0*/  FADD.FTZ R21, R29, R44 ;  /* 0x0000002c1d157221 */ /* 0x001fce0000010000 */
[----:B------:R-:W0:Y:S08]  /*f300*/  MUFU.EX2 R14, R14 ;  /* 0x0000000e000e7308 */ /* 0x000e300000000800 */
[----:B------:R2:W-:Y:S01]  /*f310*/  MUFU.EX2 R179, R9 ;  /* 0x0000000900b37308 */ /* 0x0005e20000000800 */
[----:B-1----:R-:W-:-:S07]  /*f320*/  FADD.FTZ R44, R28, R21 ;  /* 0x000000151c2c7221 */ /* 0x002fce0000010000 */
[----:B------:R-:W-:Y:S01]  /*f330*/  MUFU.EX2 R27, R27 ;  /* 0x0000001b001b7308 */ /* 0x000fe20000000800 */
[----:B--2---:R-:W-:-:S04]  /*f340*/  FADD.FTZ R9, R35, R40 ;  /* 0x0000002823097221 */ /* 0x004fc80000010000 */
[----:B------:R-:W-:Y:S01]  /*f350*/  FADD.FTZ R47, R12, R9 ;  /* 0x000000090c2f7221 */ /* 0x000fe20000010000 */
[----:B------:R-:W-:Y:S02]  /*f360*/  FFMA.FTZ R9, R63, R41, -R8 ;  /* 0x000000293f097223 */ /* 0x000fe40000010808 */
[----:B------:R-:W1:Y:S08]  /*f370*/  MUFU.EX2 R13, R13 ;  /* 0x0000000d000d7308 */ /* 0x000e700000000800 */
[----:B------:R-:W2:Y:S08]  /*f380*/  MUFU.EX2 R26, R26 ;  /* 0x0000001a001a7308 */ /* 0x000eb00000000800 */
[----:B------:R3:W-:Y:S08]  /*f390*/  MUFU.EX2 R18, R10 ;  /* 0x0000000a00127308 */ /* 0x0007f00000000800 */
[----:B------:R-:W4:Y:S01]  /*f3a0*/  MUFU.EX2 R25, R25 ;  /* 0x0000001900197308 */ /* 0x000f220000000800 */
[----:B---3--:R-:W-:-:S04]  /*f3b0*/  FADD.FTZ R10, R20, R47 ;  /* 0x0000002f140a7221 */ /* 0x008fc80000010000 */
[----:B------:R-:W-:Y:S01]  /*f3c0*/  FADD.FTZ R47, R15, R10 ;  /* 0x0000000a0f2f7221 */ /* 0x000fe20000010000 */
[-CC-:B------:R-:W-:Y:S01]  /*f3d0*/  FFMA.FTZ R10, R65, R41.reuse, -R8.reuse ;  /* 0x00000029410a7223 */ /* 0x180fe20000010808 */
[----:B------:R-:W-:Y:S01]  /*f3e0*/  FFMA.FTZ R8, R37, R41, -R8 ;  /* 0x0000002925087223 */ /* 0x000fe20000010808 */
[----:B------:R-:W3:Y:S01]  /*f3f0*/  MUFU.EX2 R24, R24 ;  /* 0x0000001800187308 */ /* 0x000ee20000000800 */
[----:B0-----:R-:W-:-:S04]  /*f400*/  FADD.FTZ R46, R14, R47 ;  /* 0x0000002f0e2e7221 */ /* 0x001fc80000010000 */
[----:B-1----:R-:W-:-:S03]  /*f410*/  FADD.FTZ R46, R13, R46 ;  /* 0x0000002e0d2e7221 */ /* 0x002fc60000010000 */
[----:B------:R0:W1:Y:S08]  /*f420*/  MUFU.EX2 R181, R11 ;  /* 0x0000000b00b57308 */ /* 0x0000700000000800 */
[----:B------:R5:W1:Y:S01]  /*f430*/  MUFU.EX2 R40, R9 ;  /* 0x0000000900287308 */ /* 0x000a620000000800 */
[----:B0-----:R-:W-:-:S04]  /*f440*/  FADD.FTZ R11, R27, R44 ;  /* 0x0000002c1b0b7221 */ /* 0x001fc80000010000 */
[----:B--2---:R-:W-:-:S03]  /*f450*/  FADD.FTZ R48, R26, R11 ;  /* 0x0000000b1a307221 */ /* 0x004fc60000010000 */
[----:B------:R0:W2:Y:S01]  /*f460*/  MUFU.EX2 R183, R10 ;  /* 0x0000000a00b77308 */ /* 0x0000a20000000800 */
[----:B-----5:R-:W-:Y:S01]  /*f470*/  FADD.FTZ R9, R179, R46 ;  /* 0x0000002eb3097221 */ /* 0x020fe20000010000 */
[----:B----4-:R-:W-:-:S03]  /*f480*/  FADD.FTZ R11, R25, R48 ;  /* 0x00000030190b7221 */ /* 0x010fc60000010000 */
[----:B------:R-:W-:Y:S01]  /*f490*/  FADD.FTZ R46, R18, R9 ;  /* 0x00000009122e7221 */ /* 0x000fe20000010000 */
[----:B---3--:R-:W-:Y:S02]  /*f4a0*/  FADD.FTZ R48, R24, R11 ;  /* 0x0000000b18307221 */ /* 0x008fe40000010000 */
[----:B------:R-:W3:Y:S01]  /*f4b0*/  MUFU.EX2 R44, R8 ;  /* 0x00000008002c7308 */ /* 0x000ee20000000800 */
[----:B-1----:R-:W-:Y:S01]  /*f4c0*/  FADD.FTZ R9, R181, R46 ;  /* 0x0000002eb5097221 */ /* 0x002fe20000010000 */
[----:B------:R-:W-:-:S03]  /*f4d0*/  FADD.FTZ R11, R43, R48 ;  /* 0x000000302b0b7221 */ /* 0x000fc60000010000 */
[----:B0-----:R-:W-:Y:S01]  /*f4e0*/  FADD.FTZ R10, R40, R9 ;  /* 0x00000009280a7221 */ /* 0x001fe20000010000 */
[----:B------:R-:W-:-:S03]  /*f4f0*/  FADD.FTZ R46, R182, R11 ;  /* 0x0000000bb62e7221 */ /* 0x000fc60000010000 */
[----:B--2---:R-:W-:Y:S01]  /*f500*/  FADD.FTZ R9, R183, R10 ;  /* 0x0000000ab7097221 */ /* 0x004fe20000010000 */
[----:B------:R-:W-:-:S05]  /*f510*/  FADD.FTZ R21, R45, R46 ;  /* 0x0000002e2d157221 */ /* 0x000fca0000010000 */
[----:B------:R-:W-:Y:S01]  /*f520*/  ST.E desc[UR46][R152.64+0x420], R21 ;  /* 0x0004201598007985 */ /* 0x000fe2000c10192e */
[----:B---3--:R-:W-:-:S05]  /*f530*/  FADD.FTZ R37, R44, R9 ;  /* 0x000000092c257221 */ /* 0x008fca0000010000 */
[----:B------:R-:W-:Y:S01]  /*f540*/  ST.E desc[UR46][R152.64+0x424], R37 ;  /* 0x0004242598007985 */ /* 0x000fe2000c10192e */
[----:B------:R-:W-:Y:S06]  /*f550*/  BAR.SYNC.DEFER_BLOCKING 0xf, 0x100 ;  /* 0x03c4000000007b1d */ /* 0x000fec0000010000 */
[----:B------:R-:W2:Y:S04]  /*f560*/  LD.E.64 R8, desc[UR46][R152.64+0x138] ;  /* 0x0001382e98087980 */ /* 0x000ea8000c101b00 */
[----:B--2---:R-:W2:Y:S04]  /*f570*/  LD.E.64 R10, desc[UR46][R8.64+0x8] ;  /* 0x0000082e080a7980 */ /* 0x004ea8000c101b00 */
[----:B------:R-:W3:Y:S01]  /*f580*/  LD.E.64 R46, desc[UR46][R8.64] ;  /* 0x0000002e082e7980 */ /* 0x000ee2000c101b00 */
        /* <DEDUP_REMOVED lines=16> */
[----:B--2---:R-:W-:-:S05]  /*f690*/  MOV R10, R10 ;  /* 0x0000000a000a7202 */ /* 0x004fca0000000f00 */
[--C-:B---3--:R-:W-:Y:S01]  /*f6a0*/  IMAD R47, R47, 0x2, R10.reuse ;  /* 0x000000022f2f7824 */ /* 0x108fe200078e020a */
[----:B------:R-:W-:Y:S01]  /*f6b0*/  STSM.16.M88.4 [R10], R168 ;  /* 0x000000a80a007844 */ /* 0x000fe20000000200 */
[C---:B------:R-:W-:Y:S02]  /*f6c0*/  IMAD R7, R46.reuse, 0x2, R10 ;  /* 0x000000022e077824 */ /* 0x040fe400078e020a */
[----:B------:R-:W-:-:S03]  /*f6d0*/  IMAD R46, R46, 0x2, R47 ;  /* 0x000000022e2e7824 */ /* 0x000fc600078e022f */
[----:B------:R0:W-:Y:S04]  /*f6e0*/  STSM.16.M88.4 [R7], R172 ;  /* 0x000000ac07007844 */ /* 0x0001e80000000200 */
[----:B------:R-:W-:Y:S04]  /*f6f0*/  STSM.16.M88.4 [R47], R176 ;  /* 0x000000b02f007844 */ /* 0x000fe80000000200 */
[----:B------:R-:W-:Y:S04]  /*f700*/  STSM.16.M88.4 [R46], R180 ;  /* 0x000000b42e007844 */ /* 0x000fe80000000200 */
[----:B------:R-:W2:Y:S01]  /*f710*/  LD.E R9, desc[UR46][R152.64+0x200] ;  /* 0x0002002e98097980 */ /* 0x000ea2000c101900 */
[----:B------:R-:W-:Y:S01]  /*f720*/  LOP3.LUT R18, R17, 0x4, RZ, 0xfc, !PT ;  /* 0x0000000411127812 */ /* 0x000fe200078efcff */
[----:B--2---:R-:W-:-:S05]  /*f730*/  FMUL.FTZ R9, R6, R9 ;  /* 0x0000000906097220 */ /* 0x004fca0000410000 */
[----:B------:R1:W-:Y:S04]  /*f740*/  ST.E desc[UR46][R152.64+0x200], R9 ;  /* 0x0002000998007985 */ /* 0x0003e8000c10192e */
[----:B------:R-:W2:Y:S02]  /*f750*/  LD.E R11, desc[UR46][R18.64] ;  /* 0x0000002e120b7980 */ /* 0x000ea4000c101900 */
[----:B--2---:R-:W-:-:S05]  /*f760*/  FMUL.FTZ R11, R6, R11 ;  /* 0x0000000b060b7220 */ /* 0x004fca0000410000 */
[----:B------:R2:W-:Y:S04]  /*f770*/  ST.E desc[UR46][R18.64], R11 ;  /* 0x0000000b12007985 */ /* 0x0005e8000c10192e */
[----:B0-----:R-:W3:Y:S04]  /*f780*/  LD.E R7, desc[UR46][R152.64+0x210] ;  /* 0x0002102e98077980 */ /* 0x001ee8000c101900 */
[----:B------:R-:W4:Y:S04]  /*f790*/  LD.E R135, desc[UR46][R152.64+0x3f4] ;  /* 0x0003f42e98877980 */ /* 0x000f28000c101900 */
[----:B------:R-:W5:Y:S04]  /*f7a0*/  LD.E R13, desc[UR46][R152.64+0x214] ;  /* 0x0002142e980d7980 */ /* 0x000f68000c101900 */
[----:B------:R-:W5:Y:S04]  /*f7b0*/  LD.E R15, desc[UR46][R152.64+0x220] ;  /* 0x0002202e980f7980 */ /* 0x000f68000c101900 */
[----:B------:R-:W5:Y:S04]  /*f7c0*/  LD.E R21, desc[UR46][R152.64+0x224] ;  /* 0x0002242e98157980 */ /* 0x000f68000c101900 */
[----:B------:R-:W5:Y:S04]  /*f7d0*/  LD.E R25, desc[UR46][R152.64+0x230] ;  /* 0x0002302e98197980 */ /* 0x000f68000c101900 */
[----:B------:R-:W5:Y:S04]  /*f7e0*/  LD.E R27, desc[UR46][R152.64+0x234] ;  /* 0x0002342e981b7980 */ /* 0x000f68000c101900 */
[----:B-1----:R-:W5:Y:S04]  /*f7f0*/  LD.E R9, desc[UR46][R152.64+0x240] ;  /* 0x0002402e98097980 */ /* 0x002f68000c101900 */
[----:B------:R-:W5:Y:S04]  /*f800*/  LD.E R29, desc[UR46][R152.64+0x244] ;  /* 0x0002442e981d7980 */ /* 0x000f68000c101900 */
[----:B------:R-:W5:Y:S04]  /*f810*/  LD.E R31, desc[UR46][R152.64+0x250] ;  /* 0x0002502e981f7980 */ /* 0x000f68000c101900 */
[----:B--2---:R-:W2:Y:S04]  /*f820*/  LD.E R11, desc[UR46][R152.64+0x254] ;  /* 0x0002542e980b7980 */ /* 0x004ea8000c101900 */
[----:B------:R-:W2:Y:S04]  /*f830*/  LD.E R33, desc[UR46][R152.64+0x260] ;  /* 0x0002602e98217980 */ /* 0x000ea8000c101900 */
        /* <DEDUP_REMOVED lines=49> */
[----:B------:R-:W2:Y:S01]  /*fb50*/  LD.E R133, desc[UR46][R152.64+0x3f0] ;  /* 0x0003f02e98857980 */ /* 0x000ea2000c101900 */
[C---:B---3--:R-:W-:Y:S01]  /*fb60*/  FMUL.FTZ R7, R6.reuse, R7 ;  /* 0x0000000706077220 */ /* 0x048fe20000410000 */
[----:B----4-:R-:W-:-:S04]  /*fb70*/  FMUL.FTZ R135, R6, R135 ;  /* 0x0000008706877220 */ /* 0x010fc80000410000 */
[----:B------:R0:W-:Y:S01]  /*fb80*/  ST.E desc[UR46][R152.64+0x210], R7 ;  /* 0x0002100798007985 */ /* 0x0001e2000c10192e */
[C---:B-----5:R-:W-:Y:S01]  /*fb90*/  FMUL.FTZ R13, R6.reuse, R13 ;  /* 0x0000000d060d7220 */ /* 0x060fe20000410000 */
[C---:B------:R-:W-:Y:S01]  /*fba0*/  FMUL.FTZ R15, R6.reuse, R15 ;  /* 0x0000000f060f7220 */ /* 0x040fe20000410000 */
[C---:B------:R-:W-:Y:S01]  /*fbb0*/  FMUL.FTZ R21, R6.reuse, R21 ;  /* 0x0000001506157220 */ /* 0x040fe20000410000 */
[--C-:B0-----:R-:W-:Y:S02]  /*fbc0*/  IMAD.MOV.U32 R7, RZ, RZ, R19.reuse ;  /* 0x000000ffff077224 */ /* 0x101fe400078e0013 */
[C---:B------:R-:W-:Y:S01]  /*fbd0*/  FMUL.FTZ R25, R6.reuse, R25 ;  /* 0x0000001906197220 */ /* 0x040fe20000410000 */
[C---:B------:R-:W-:Y:S01]  /*fbe0*/  FMUL.FTZ R27, R6.reuse, R27 ;  /* 0x0000001b061b7220 */ /* 0x040fe20000410000 */
[C---:B------:R-:W-:Y:S01]  /*fbf0*/  FMUL.FTZ R9, R6.reuse, R9 ;  /* 0x0000000906097220 */ /* 0x040fe20000410000 */
[C---:B------:R-:W-:Y:S01]  /*fc00*/  FMUL.FTZ R29, R6.reuse, R29 ;  /* 0x0000001d061d7220 */ /* 0x040fe20000410000 */
[C---:B------:R-:W-:Y:S01]  /*fc10*/  FMUL.FTZ R31, R6.reuse, R31 ;  /* 0x0000001f061f7220 */ /* 0x040fe20000410000 */
[C---:B--2---:R-:W-:Y:S01]  /*fc20*/  FMUL.FTZ R11, R6.reuse, R11 ;  /* 0x0000000b060b7220 */ /* 0x044fe20000410000 */
        /* <DEDUP_REMOVED lines=51> */
[C---:B------:R-:W-:Y:S01]  /*ff60*/  LOP3.LUT R6, R17.reuse, 0x8, RZ, 0xfc, !PT ;  /* 0x0000000811067812 */ /* 0x040fe200078efcff */
[----:B------:R-:W-:Y:S04]  /*ff70*/  ST.E desc[UR46][R152.64+0x3f4], R135 ;  /* 0x0003f48798007985 */ /* 0x000fe8000c10192e */
[----:B------:R-:W-:Y:S04]  /*ff80*/  ST.E desc[UR46][R152.64+0x214], R13 ;  /* 0x0002140d98007985 */ /* 0x000fe8000c10192e */
[----:B------:R-:W-:Y:S04]  /*ff90*/  ST.E desc[UR46][R152.64+0x220], R15 ;  /* 0x0002200f98007985 */ /* 0x000fe8000c10192e */
[----:B------:R-:W-:Y:S04]  /*ffa0*/  ST.E desc[UR46][R152.64+0x224], R21 ;  /* 0x0002241598007985 */ /* 0x000fe8000c10192e */
[----:B------:R-:W-:Y:S04]  /*ffb0*/  ST.E desc[UR46][R152.64+0x230], R25 ;  /* 0x0002301998007985 */ /* 0x000fe8000c10192e */
[----:B------:R-:W-:Y:S04]  /*ffc0*/  ST.E desc[UR46][R152.64+0x234], R27 ;  /* 0x0002341b98007985 */ /* 0x000fe8000c10192e */
[----:B------:R0:W-:Y:S04]  /*ffd0*/  ST.E desc[UR46][R152.64+0x240], R9 ;  /* 0x0002400998007985 */ /* 0x0001e8000c10192e */
[----:B------:R-:W-:Y:S04]  /*ffe0*/  ST.E desc[UR46][R152.64+0x244], R29 ;  /* 0x0002441d98007985 */ /* 0x000fe8000c10192e */
[----:B------:R-:W-:Y:S04]  /*fff0*/  ST.E desc[UR46][R152.64+0x250], R31 ;  /* 0x0002501f98007985 */ /* 0x000fe8000c10192e */
[----:B------:R1:W-:Y:S04]  /*10000*/  ST.E desc[UR46][R152.64+0x254], R11 ;  /* 0x0002540b98007985 */ /* 0x0003e8000c10192e */
[----:B------:R-:W-:Y:S04]  /*10010*/  ST.E desc[UR46][R152.64+0x260], R33 ;  /* 0x0002602198007985 */ /* 0x000fe8000c10192e */
[----:B------:R-:W-:Y:S04]  /*10020*/  ST.E desc[UR46][R152.64+0x264], R35 ;  /* 0x0002642398007985 */ /* 0x000fe8000c10192e */
[----:B------:R-:W-:Y:S04]  /*10030*/  ST.E desc[UR46][R152.64+0x270], R37 ;  /* 0x0002702598007985 */ /* 0x000fe8000c10192e */
[----:B------:R2:W-:Y:S04]  /*10040*/  ST.E desc[UR46][R152.64+0x274], R39 ;  /* 0x0002742798007985 */ /* 0x0005e8000c10192e */
[----:B------:R-:W-:Y:S04]  /*10050*/  ST.E desc[UR46][R152.64+0x280], R41 ;  /* 0x0002802998007985 */ /* 0x000fe8000c10192e */
        /* <DEDUP_REMOVED lines=46> */
[----:B------:R-:W1:Y:S01]  /*10340*/  LD.E R10, desc[UR46][R6.64] ;  /* 0x0000002e060a7980 */ /* 0x000e62000c101900 */
[----:B------:R-:W-:Y:S01]  /*10350*/  LOP3.LUT R8, R17, 0xc, RZ, 0xfc, !PT ;  /* 0x0000000c11087812 */ /* 0x000fe200078efcff */
[----:B0-----:R-:W-:-:S02]  /*10360*/  IMAD.MOV.U32 R9, RZ, RZ, R19 ;  /* 0x000000ffff097224 */ /* 0x001fc400078e0013 */
[----:B-1----:R-:W-:-:S05]  /*10370*/  FMUL.FTZ R11, R5, R10 ;  /* 0x0000000a050b7220 */ /* 0x002fca0000410000 */
[----:B------:R0:W-:Y:S04]  /*10380*/  ST.E desc[UR46][R6.64], R11 ;  /* 0x0000000b06007985 */ /* 0x0001e8000c10192e */
[----:B------:R-:W3:Y:S02]  /*10390*/  LD.E R10, desc[UR46][R8.64] ;  /* 0x0000002e080a7980 */ /* 0x000ee4000c101900 */
[----:B---3--:R-:W-:-:S05]  /*103a0*/  FMUL.FTZ R13, R5, R10 ;  /* 0x0000000a050d7220 */ /* 0x008fca0000410000 */
[----:B------:R1:W-:Y:S04]  /*103b0*/  ST.E desc[UR46][R8.64], R13 ;  /* 0x0000000d08007985 */ /* 0x0003e8000c10192e */
[----:B------:R-:W3:Y:S04]  /*103c0*/  LD.E R138, desc[UR46][R152.64+0x3fc] ;  /* 0x0003fc2e988a7980 */ /* 0x000ee8000c101900 */
[----:B------:R-:W0:Y:S04]  /*103d0*/  LD.E R10, desc[UR46][R152.64+0x218] ;  /* 0x0002182e980a7980 */ /* 0x000e28000c101900 */
[----:B------:R-:W1:Y:S04]  /*103e0*/  LD.E R12, desc[UR46][R152.64+0x21c] ;  /* 0x00021c2e980c7980 */ /* 0x000e68000c101900 */
[----:B------:R-:W4:Y:S04]  /*103f0*/  LD.E R14, desc[UR46][R152.64+0x228] ;  /* 0x0002282e980e7980 */ /* 0x000f28000c101900 */
[----:B------:R-:W5:Y:S04]  /*10400*/  LD.E R20, desc[UR46][R152.64+0x22c] ;  /* 0x00022c2e98147980 */ /* 0x000f68000c101900 */
        /* <DEDUP_REMOVED lines=57> */
[----:B--2---:R-:W2:Y:S01]  /*107a0*/  LD.E R39, desc[UR46][R152.64+0x200] ;  /* 0x0002002e98277980 */ /* 0x004ea2000c101900 */
[C---:B---3--:R-:W-:Y:S01]  /*107b0*/  FMUL.FTZ R29, R5.reuse, R138 ;  /* 0x0000008a051d7220 */ /* 0x048fe20000410000 */
[----:B0-----:R-:W-:-:S04]  /*107c0*/  FMUL.FTZ R11, R5, R10 ;  /* 0x0000000a050b7220 */ /* 0x001fc80000410000 */
[----:B------:R0:W-:Y:S01]  /*107d0*/  ST.E desc[UR46][R152.64+0x3fc], R29 ;  /* 0x0003fc1d98007985 */ /* 0x0001e2000c10192e */
[C---:B-1----:R-:W-:Y:S01]  /*107e0*/  FMUL.FTZ R13, R5.reuse, R12 ;  /* 0x0000000c050d7220 */ /* 0x042fe20000410000 */
[C---:B----4-:R-:W-:Y:S01]  /*107f0*/  FMUL.FTZ R15, R5.reuse, R14 ;  /* 0x0000000e050f7220 */ /* 0x050fe20000410000 */
[C---:B-----5:R-:W-:Y:S01]  /*10800*/  FMUL.FTZ R21, R5.reuse, R20 ;  /* 0x0000001405157220 */ /* 0x060fe20000410000 */
[C---:B------:R-:W-:Y:S01]  /*10810*/  FMUL.FTZ R25, R5.reuse, R24 ;  /* 0x0000001805197220 */ /* 0x040fe20000410000 */
[C---:B------:R-:W-:Y:S01]  /*10820*/  FMUL.FTZ R27, R5.reuse, R26 ;  /* 0x0000001a051b7220 */ /* 0x040fe20000410000 */
[C---:B0-----:R-:W-:Y:S01]  /*10830*/  FMUL.FTZ R29, R5.reuse, R30 ;  /* 0x0000001e051d7220 */ /* 0x041fe20000410000 */
[C---:B------:R-:W-:Y:S01]  /*10840*/  FMUL.FTZ R31, R5.reuse, R32 ;  /* 0x00000020051f7220 */ /* 0x040fe20000410000 */
[C---:B------:R-:W-:Y:S01]  /*10850*/  FMUL.FTZ R33, R5.reuse, R34 ;  /* 0x0000002205217220 */ /* 0x040fe20000410000 */
[C---:B------:R-:W-:Y:S01]  /*10860*/  FMUL.FTZ R35, R5.reuse, R36 ;  /* 0x0000002405237220 */ /* 0x040fe20000410000 */
[----:B------:R0:W-:Y:S04]  /*10870*/  ST.E desc[UR46][R152.64+0x218], R11 ;  /* 0x0002180b98007985 */ /* 0x0001e8000c10192e */
[----:B------:R1:W-:Y:S04]  /*10880*/  ST.E desc[UR46][R152.64+0x21c], R13 ;  /* 0x00021c0d98007985 */ /* 0x0003e8000c10192e */
[----:B------:R3:W-:Y:S04]  /*10890*/  ST.E desc[UR46][R152.64+0x228], R15 ;  /* 0x0002280f98007985 */ /* 0x0007e8000c10192e */
[----:B------:R4:W-:Y:S01]  /*108a0*/  ST.E desc[UR46][R152.64+0x22c], R21 ;  /* 0x00022c1598007985 */ /* 0x0009e2000c10192e */
[----:B0-----:R-:W-:-:S03]  /*108b0*/  FMUL.FTZ R11, R5, R28 ;  /* 0x0000001c050b7220 */ /* 0x001fc60000410000 */
[----:B------:R0:W-:Y:S01]  /*108c0*/  ST.E desc[UR46][R152.64+0x238], R25 ;  /* 0x0002381998007985 */ /* 0x0001e2000c10192e */
[----:B-1----:R-:W-:-:S03]  /*108d0*/  FMUL.FTZ R13, R5, R38 ;  /* 0x00000026050d7220 */ /* 0x002fc60000410000 */
[----:B------:R1:W-:Y:S01]  /*108e0*/  ST.E desc[UR46][R152.64+0x23c], R27 ;  /* 0x00023c1b98007985 */ /* 0x0003e2000c10192e */
[----:B---3--:R-:W-:-:S03]  /*108f0*/  FMUL.FTZ R15, R5, R40 ;  /* 0x00000028050f7220 */ /* 0x008fc60000410000 */
[----:B------:R3:W-:Y:S01]  /*10900*/  ST.E desc[UR46][R152.64+0x24c], R29 ;  /* 0x00024c1d98007985 */ /* 0x0007e2000c10192e */
[----:B----4-:R-:W-:-:S03]  /*10910*/  FMUL.FTZ R21, R5, R42 ;  /* 0x0000002a05157220 */ /* 0x010fc60000410000 */
[----:B------:R4:W-:Y:S01]  /*10920*/  ST.E desc[UR46][R152.64+0x258], R31 ;  /* 0x0002581f98007985 */ /* 0x0009e2000c10192e */
[----:B0-----:R-:W-:-:S03]  /*10930*/  FMUL.FTZ R25, R5, R44 ;  /* 0x0000002c05197220 */ /* 0x001fc60000410000 */
[----:B------:R0:W-:Y:S01]  /*10940*/  ST.E desc[UR46][R152.64+0x25c], R33 ;  /* 0x00025c2198007985 */ /* 0x0001e2000c10192e */
[----:B-1----:R-:W-:-:S03]  /*10950*/  FMUL.FTZ R27, R5, R46 ;  /* 0x0000002e051b7220 */ /* 0x002fc60000410000 */
[----:B------:R1:W-:Y:S01]  /*10960*/  ST.E desc[UR46][R152.64+0x268], R35 ;  /* 0x0002682398007985 */ /* 0x0003e2000c10192e */
[C---:B---3--:R-:W-:Y:S01]  /*10970*/  FMUL.FTZ R29, R5.reuse, R50 ;  /* 0x00000032051d7220 */ /* 0x048fe20000410000 */
[C---:B----4-:R-:W-:Y:S01]  /*10980*/  FMUL.FTZ R31, R5.reuse, R52 ;  /* 0x00000034051f7220 */ /* 0x050fe20000410000 */
[C---:B0-----:R-:W-:Y:S01]  /*10990*/  FMUL.FTZ R33, R5.reuse, R54 ;  /* 0x0000003605217220 */ /* 0x041fe20000410000 */
[C---:B-1----:R-:W-:Y:S01]  /*109a0*/  FMUL.FTZ R35, R5.reuse, R56 ;  /* 0x0000003805237220 */ /* 0x042fe20000410000 */
        /* <DEDUP_REMOVED lines=61> */
[----:B------:R1:W-:Y:S01]  /*10d80*/  ST.E desc[UR46][R152.64+0x35c], R13 ;  /* 0x00035c0d98007985 */ /* 0x0003e2000c10192e */
[----:B------:R-:W-:-:S03]  /*10d90*/  FMUL.FTZ R37, R5, R136 ;  /* 0x0000008805257220 */ /* 0x000fc60000410000 */
        /* <DEDUP_REMOVED lines=17> */
[----:B-1----:R-:W-:Y:S01]  /*10eb0*/  FMUL.FTZ R35, R5, R134 ;  /* 0x0000008605237220 */ /* 0x002fe20000410000 */
[----:B------:R-:W-:Y:S04]  /*10ec0*/  ST.E desc[UR46][R152.64+0x388], R11 ;  /* 0x0003880b98007985 */ /* 0x000fe8000c10192e */
[----:B------:R0:W-:Y:S04]  /*10ed0*/  ST.E desc[UR46][R152.64+0x3ac], R13 ;  /* 0x0003ac0d98007985 */ /* 0x0001e8000c10192e */
        /* <DEDUP_REMOVED lines=8> */
[----:B------:R-:W-:Y:S04]  /*10f60*/  ST.E desc[UR46][R152.64+0x3f8], R37 ;  /* 0x0003f82598007985 */ /* 0x000fe8000c10192e */
[----:B--2---:R-:W-:Y:S04]  /*10f70*/  ST.E desc[UR46][R152.64+0x200], R39 ;  /* 0x0002002798007985 */ /* 0x004fe8000c10192e */
[----:B0-----:R-:W2:Y:S04]  /*10f80*/  LD.E R13, desc[UR46][R18.64] ;  /* 0x0000002e120d7980 */ /* 0x001ea8000c101900 */
[----:B------:R-:W5:Y:S04]  /*10f90*/  LD.E R5, desc[UR46][R152.64+0x1e8] ;  /* 0x0001e82e98057980 */ /* 0x000f68000c101900 */
[----:B------:R-:W5:Y:S04]  /*10fa0*/  LD.E.64 R10, desc[UR46][R152.64+0xa8] ;  /* 0x0000a82e980a7980 */ /* 0x000f68000c101b00 */
[----:B--2---:R0:W-:Y:S04]  /*10fb0*/  ST.E desc[UR46][R18.64], R13 ;  /* 0x0000000d12007985 */ /* 0x0041e8000c10192e */
[----:B-1----:R-:W2:Y:S04]  /*10fc0*/  LD.E R15, desc[UR46][R6.64] ;  /* 0x0000002e060f7980 */ /* 0x002ea8000c101900 */
[----:B--2---:R1:W-:Y:S04]  /*10fd0*/  ST.E desc[UR46][R6.64], R15 ;  /* 0x0000000f06007985 */ /* 0x0043e8000c10192e */
[----:B---3--:R-:W2:Y:S04]  /*10fe0*/  LD.E R21, desc[UR46][R8.64] ;  /* 0x0000002e08157980 */ /* 0x008ea8000c101900 */
[----:B--2---:R2:W-:Y:S04]  /*10ff0*/  ST.E desc[UR46][R8.64], R21 ;  /* 0x0000001508007985 */ /* 0x0045e8000c10192e */
[----:B----4-:R-:W3:Y:S04]  /*11000*/  LD.E R25, desc[UR46][R152.64+0x210] ;  /* 0x0002102e98197980 */ /* 0x010ee8000c101900 */
[----:B-----5:R-:W4:Y:S04]  /*11010*/  LD.E R27, desc[UR46][R152.64+0x214] ;  /* 0x0002142e981b7980 */ /* 0x020f28000c101900 */
[----:B------:R-:W5:Y:S04]  /*11020*/  LD.E R29, desc[UR46][R152.64+0x218] ;  /* 0x0002182e981d7980 */ /* 0x000f68000c101900 */
[----:B------:R-:W5:Y:S04]  /*11030*/  LD.E R31, desc[UR46][R152.64+0x21c] ;  /* 0x00021c2e981f7980 */ /* 0x000f68000c101900 */
[----:B------:R-:W5:Y:S04]  /*11040*/  LD.E R33, desc[UR46][R152.64+0x220] ;  /* 0x0002202e98217980 */ /* 0x000f68000c101900 */
[----:B------:R-:W5:Y:S04]  /*11050*/  LD.E R35, desc[UR46][R152.64+0x224] ;  /* 0x0002242e98237980 */ /* 0x000f68000c101900 */
[----:B0-----:R-:W5:Y:S04]  /*11060*/  LD.E R13, desc[UR46][R152.64+0x228] ;  /* 0x0002282e980d7980 */ /* 0x001f68000c101900 */
[----:B------:R-:W5:Y:S04]  /*11070*/  LD.E R37, desc[UR46][R152.64+0x22c] ;  /* 0x00022c2e98257980 */ /* 0x000f68000c101900 */
[----:B-1----:R-:W5:Y:S04]  /*11080*/  LD.E R15, desc[UR46][R152.64+0x230] ;  /* 0x0002302e980f7980 */ /* 0x002f68000c101900 */
        /* <DEDUP_REMOVED lines=115> */
[----:B---3--:R-:W-:Y:S04]  /*117c0*/  ST.E desc[UR46][R152.64+0x210], R25 ;  /* 0x0002101998007985 */ /* 0x008fe8000c10192e */
[----:B----4-:R-:W-:Y:S04]  /*117d0*/  ST.E desc[UR46][R152.64+0x214], R27 ;  /* 0x0002141b98007985 */ /* 0x010fe8000c10192e */
[----:B-----5:R-:W-:Y:S04]  /*117e0*/  ST.E desc[UR46][R152.64+0x218], R29 ;  /* 0x0002181d98007985 */ /* 0x020fe8000c10192e */
[----:B------:R-:W-:Y:S04]  /*117f0*/  ST.E desc[UR46][R152.64+0x21c], R31 ;  /* 0x00021c1f98007985 */ /* 0x000fe8000c10192e */
[----:B------:R-:W-:Y:S04]  /*11800*/  ST.E desc[UR46][R152.64+0x220], R33 ;  /* 0x0002202198007985 */ /* 0x000fe8000c10192e */
[----:B------:R-:W-:Y:S04]  /*11810*/  ST.E desc[UR46][R152.64+0x224], R35 ;  /* 0x0002242398007985 */ /* 0x000fe8000c10192e */
[----:B------:R-:W-:Y:S04]  /*11820*/  ST.E desc[UR46][R152.64+0x228], R13 ;  /* 0x0002280d98007985 */ /* 0x000fe8000c10192e */
[----:B------:R-:W-:Y:S04]  /*11830*/  ST.E desc[UR46][R152.64+0x22c], R37 ;  /* 0x00022c2598007985 */ /* 0x000fe8000c10192e */
[----:B------:R-:W-:Y:S04]  /*11840*/  ST.E desc[UR46][R152.64+0x230], R15 ;  /* 0x0002300f98007985 */ /* 0x000fe8000c10192e */
[----:B------:R-:W-:Y:S04]  /*11850*/  ST.E desc[UR46][R152.64+0x234], R39 ;  /* 0x0002342798007985 */ /* 0x000fe8000c10192e */
[----:B--2---:R-:W-:Y:S04]  /*11860*/  ST.E desc[UR46][R152.64+0x238], R21 ;  /* 0x0002381598007985 */ /* 0x004fe8000c10192e */
        /* <DEDUP_REMOVED lines=113> */
[----:B0-----:R-:W5:Y:S04]  /*11f80*/  LD.E R24, desc[UR46][R152.64+0x200] ;  /* 0x0002002e98187980 */ /* 0x001f68000c101900 */
[----:B-1----:R-:W5:Y:S04]  /*11f90*/  LD.E R28, desc[UR46][R152.64+0x210] ;  /* 0x0002102e981c7980 */ /* 0x002f68000c101900 */
[----:B------:R-:W5:Y:S04]  /*11fa0*/  LD.E R29, desc[UR46][R152.64+0x214] ;  /* 0x0002142e981d7980 */ /* 0x000f68000c101900 */
[----:B--2---:R-:W2:Y:S04]  /*11fb0*/  LD.E R30, desc[UR46][R152.64+0x218] ;  /* 0x0002182e981e7980 */ /* 0x004ea8000c101900 */
[----:B------:R-:W2:Y:S04]  /*11fc0*/  LD.E R31, desc[UR46][R152.64+0x21c] ;  /* 0x00021c2e981f7980 */ /* 0x000ea8000c101900 */
[----:B---3--:R-:W2:Y:S04]  /*11fd0*/  LD.E R32, desc[UR46][R152.64+0x220] ;  /* 0x0002202e98207980 */ /* 0x008ea8000c101900 */
[----:B------:R-:W2:Y:S04]  /*11fe0*/  LD.E R33, desc[UR46][R152.64+0x224] ;  /* 0x0002242e98217980 */ /* 0x000ea8000c101900 */
[----:B----4-:R-:W2:Y:S04]  /*11ff0*/  LD.E R34, desc[UR46][R152.64+0x228] ;  /* 0x0002282e98227980 */ /* 0x010ea8000c101900 */
[----:B------:R-:W2:Y:S04]  /*12000*/  LD.E R35, desc[UR46][R152.64+0x22c] ;  /* 0x00022c2e98237980 */ /* 0x000ea8000c101900 */
[----:B-----5:R-:W2:Y:S04]  /*12010*/  LD.E R36, desc[UR46][R152.64+0x230] ;  /* 0x0002302e98247980 */ /* 0x020ea8000c101900 */
        /* <DEDUP_REMOVED lines=118> */
[----:B------:R-:W-:Y:S01]  /*12780*/  IMAD R10, R5, 0x1000, R10 ;  /* 0x00001000050a7824 */ /* 0x000fe200078e020a */
[----:B------:R-:W-:-:S04]  /*12790*/  R2UR UR7, R11 ;  /* 0x000000000b0772ca */ /* 0x000fc800000e0000 */
[C---:B------:R-:W-:Y:S01]  /*127a0*/  R2UR UR6, R10.reuse ;  /* 0x000000000a0672ca */ /* 0x040fe200000e0000 */
[----:B------:R-:W-:Y:S02]  /*127b0*/  VIADD R12, R10, 0x80 ;  /* 0x000000800a0c7836 */ /* 0x000fe40000000000 */
[----:B------:R-:W-:Y:S01]  /*127c0*/  IMAD.MOV.U32 R13, RZ, RZ, R11 ;  /* 0x000000ffff0d7224 */ /* 0x000fe200078e000b */
[----:B--2---:R-:W-:-:S09]  /*127d0*/  WARPGROUP.ARRIVE ;  /* 0x00000000000079c5 */ /* 0x004fd20000000000 */
[----:B------:R-:W-:Y:S01]  /*127e0*/  HGMMA.64x256x16.F32 R24, R168, gdesc[UR4].tnspB, R24, gsb0 ;  /* 0x43e00004a8187df0 */ /* 0x000fe20008000818 */
[----:B------:R-:W-:Y:S02]  /*127f0*/  R2UR UR6, R12 ;  /* 0x000000000c0672ca */ /* 0x000fe400000e0000 */
[----:B------:R-:W-:Y:S01]  /*12800*/  R2UR UR7, R13 ;  /* 0x000000000d0772ca */ /* 0x000fe200000e0000 */
[----:B------:R-:W-:Y:S02]  /*12810*/  VIADD R12, R10, 0x100 ;  /* 0x000001000a0c7836 */ /* 0x000fe40000000000 */
[----:B------:R-:W-:Y:S01]  /*12820*/  IMAD.MOV.U32 R13, RZ, RZ, R11 ;  /* 0x000000ffff0d7224 */ /* 0x000fe200078e000b */
[----:B------:R-:W-:Y:S02]  /*12830*/  WARPGROUP.DEPBAR.LE gsb0, 0x0 ;  /* 0x00008000000079c5 */ /* 0x000fe40000010000 */
        /* <DEDUP_REMOVED lines=127> */
[----:B------:R0:W-:Y:S02]  /*13030*/  ST.E desc[UR46][R152.64+0x3fc], R151 ;  /* 0x0003fc9798007985 */ /* 0x0001e4000c10192e */
[----:B0-----:R-:W-:-:S06]  /*13040*/  WARPGROUP.ARRIVE ;  /* 0x00000000000079c5 */ /* 0x001fcc0000000000 */
[----:B------:R-:W-:Y:S01]  /*13050*/  HGMMA.64x256x16.F32 R24, R172, gdesc[UR4].tnspB, R24, gsb0 ;  /* 0x43e00004ac187df0 */ /* 0x000fe20008000818 */
[----:B------:R-:W-:Y:S02]  /*13060*/  R2UR UR6, R12 ;  /* 0x000000000c0672ca */ /* 0x000fe400000e0000 */
[----:B------:R-:W-:Y:S01]  /*13070*/  R2UR UR7, R13 ;  /* 0x000000000d0772ca */ /* 0x000fe200000e0000 */
[----:B------:R-:W-:Y:S01]  /*13080*/  VIADD R10, R10, 0x180 ;  /* 0x000001800a0a7836 */ /* 0x000fe20000000000 */
        /* <DEDUP_REMOVED lines=263> */
[----:B------:R-:W-:Y:S03]  /*14100*/  HGMMA.64x256x16.F32 R24, R180, gdesc[UR4].tnspB, R24, gsb0 ;  /* 0x43e00004b4187df0 */ /* 0x000fe60008000818 */
[----:B------:R-:W-:Y:S02]  /*14110*/  WARPGROUP.DEPBAR.LE gsb0, 0x0 ;  /* 0x00008000000079c5 */ /* 0x000fe40000010000 */
[----:B------:R-:W-:Y:S04]  /*14120*/  ST.E desc[UR46][R152.64+0x200], R24 ;  /* 0x0002001898007985 */ /* 0x000fe8000c10192e */
[----:B------:R0:W-:Y:S04]  /*14130*/  ST.E desc[UR46][R18.64], R25 ;  /* 0x0000001912007985 */ /* 0x0001e8000c10192e */
[----:B------:R-:W-:Y:S04]  /*14140*/  ST.E desc[UR46][R6.64], R26 ;  /* 0x0000001a06007985 */ /* 0x000fe8000c10192e */
[----:B------:R1:W-:Y:S04]  /*14150*/  ST.E desc[UR46][R8.64], R27 ;  /* 0x0000001b08007985 */ /* 0x0003e8000c10192e */
[----:B------:R-:W2:Y:S04]  /*14160*/  LD.E R5, desc[UR46][R152.64+0x200] ;  /* 0x0002002e98057980 */ /* 0x000ea8000c101900 */
        /* <DEDUP_REMOVED lines=124> */
[----:B--2---:R2:W-:Y:S04]  /*14930*/  ST.E desc[UR46][R152.64+0x200], R5 ;  /* 0x0002000598007985 */ /* 0x0045e8000c10192e */
[----:B------:R-:W4:Y:S04]  /*14940*/  LD.E R11, desc[UR46][R18.64] ;  /* 0x0000002e120b7980 */ /* 0x000f28000c101900 */
[----:B----4-:R4:W-:Y:S04]  /*14950*/  ST.E desc[UR46][R18.64], R11 ;  /* 0x0000000b12007985 */ /* 0x0109e8000c10192e */
[----:B------:R-:W5:Y:S04]  /*14960*/  LD.E R13, desc[UR46][R6.64] ;  /* 0x0000002e060d7980 */ /* 0x000f68000c101900 */
[----:B-----5:R5:W-:Y:S04]  /*14970*/  ST.E desc[UR46][R6.64], R13 ;  /* 0x0000000d06007985 */ /* 0x020be8000c10192e */
[----:B------:R-:W3:Y:S04]  /*14980*/  LD.E R15, desc[UR46][R8.64] ;  /* 0x0000002e080f7980 */ /* 0x000ee8000c101900 */
[----:B---3--:R3:W-:Y:S04]  /*14990*/  ST.E desc[UR46][R8.64], R15 ;  /* 0x0000000f08007985 */ /* 0x0087e8000c10192e */
[----:B------:R-:W3:Y:S04]  /*149a0*/  LD.E R21, desc[UR46][R152.64+0x210] ;  /* 0x0002102e98157980 */ /* 0x000ee8000c101900 */
[----:B0-----:R-:W3:Y:S04]  /*149b0*/  LD.E R25, desc[UR46][R152.64+0x214] ;  /* 0x0002142e98197980 */ /* 0x001ee8000c101900 */
[----:B-1----:R-:W3:Y:S04]  /*149c0*/  LD.E R27, desc[UR46][R152.64+0x218] ;  /* 0x0002182e981b7980 */ /* 0x002ee8000c101900 */
[----:B------:R-:W3:Y:S04]  /*149d0*/  LD.E R29, desc[UR46][R152.64+0x21c] ;  /* 0x00021c2e981d7980 */ /* 0x000ee8000c101900 */
[----:B--2---:R-:W2:Y:S04]  /*149e0*/  LD.E R5, desc[UR46][R152.64+0x220] ;  /* 0x0002202e98057980 */ /* 0x004ea8000c101900 */
[----:B------:R-:W2:Y:S04]  /*149f0*/  LD.E R31, desc[UR46][R152.64+0x224] ;  /* 0x0002242e981f7980 */ /* 0x000ea8000c101900 */
[----:B----4-:R-:W4:Y:S04]  /*14a00*/  LD.E R11, desc[UR46][R152.64+0x228] ;  /* 0x0002282e980b7980 */ /* 0x010f28000c101900 */
[----:B------:R-:W4:Y:S04]  /*14a10*/  LD.E R33, desc[UR46][R152.64+0x22c] ;  /* 0x00022c2e98217980 */ /* 0x000f28000c101900 */
[----:B-----5:R-:W5:Y:S04]  /*14a20*/  LD.E R7, desc[UR46][R152.64+0x230] ;  /* 0x0002302e98077980 */ /* 0x020f68000c101900 */
[----:B------:R-:W5:Y:S04]  /*14a30*/  LD.E R13, desc[UR46][R152.64+0x234] ;  /* 0x0002342e980d7980 */ /* 0x000f68000c101900 */
[----:B---3--:R-:W3:Y:S04]  /*14a40*/  LD.E R9, desc[UR46][R152.64+0x238] ;  /* 0x0002382e98097980 */ /* 0x008ee8000c101900 */
[----:B------:R-:W3:Y:S04]  /*14a50*/  LD.E R15, desc[UR46][R152.64+0x23c] ;  /* 0x00023c2e980f7980 */ /* 0x000ee8000c101900 */
        /* <DEDUP_REMOVED lines=112> */
[----:B------:R0:W-:Y:S04]  /*15160*/  ST.E desc[UR46][R152.64+0x210], R21 ;  /* 0x0002101598007985 */ /* 0x0001e8000c10192e */
[----:B------:R0:W-:Y:S04]  /*15170*/  ST.E desc[UR46][R152.64+0x214], R25 ;  /* 0x0002141998007985 */ /* 0x0001e8000c10192e */
[----:B------:R0:W-:Y:S04]  /*15180*/  ST.E desc[UR46][R152.64+0x218], R27 ;  /* 0x0002181b98007985 */ /* 0x0001e8000c10192e */
[----:B------:R0:W-:Y:S04]  /*15190*/  ST.E desc[UR46][R152.64+0x21c], R29 ;  /* 0x00021c1d98007985 */ /* 0x0001e8000c10192e */
[----:B--2---:R0:W-:Y:S04]  /*151a0*/  ST.E desc[UR46][R152.64+0x220], R5 ;  /* 0x0002200598007985 */ /* 0x0041e8000c10192e */
[----:B------:R0:W-:Y:S04]  /*151b0*/  ST.E desc[UR46][R152.64+0x224], R31 ;  /* 0x0002241f98007985 */ /* 0x0001e8000c10192e */
[----:B----4-:R0:W-:Y:S04]  /*151c0*/  ST.E desc[UR46][R152.64+0x228], R11 ;  /* 0x0002280b98007985 */ /* 0x0101e8000c10192e */
[----:B------:R0:W-:Y:S04]  /*151d0*/  ST.E desc[UR46][R152.64+0x22c], R33 ;  /* 0x00022c2198007985 */ /* 0x0001e8000c10192e */
[----:B-----5:R0:W-:Y:S04]  /*151e0*/  ST.E desc[UR46][R152.64+0x230], R7 ;  /* 0x0002300798007985 */ /* 0x0201e8000c10192e */
[----:B------:R0:W-:Y:S04]  /*151f0*/  ST.E desc[UR46][R152.64+0x234], R13 ;  /* 0x0002340d98007985 */ /* 0x0001e8000c10192e */
[----:B---3--:R0:W-:Y:S04]  /*15200*/  ST.E desc[UR46][R152.64+0x238], R9 ;  /* 0x0002380998007985 */ /* 0x0081e8000c10192e */
        /* <DEDUP_REMOVED lines=112> */
[----:B------:R0:W-:Y:S01]  /*15910*/  ST.E desc[UR46][R152.64+0x3fc], R80 ;  /* 0x0003fc5098007985 */ /* 0x0001e2000c10192e */
[----:B------:R-:W-:Y:S01]  /*15920*/  @!PT LDS RZ, [RZ] ;  /* 0x00000000fffff984 */ /* 0x000fe20000000800 */
[----:B------:R-:W-:Y:S01]  /*15930*/  @!PT LDS RZ, [RZ] ;  /* 0x00000000fffff984 */ /* 0x000fe20000000800 */
[----:B------:R-:W-:Y:S01]  /*15940*/  @!PT LDS RZ, [RZ] ;  /* 0x00000000fffff984 */ /* 0x000fe20000000800 */
[----:B------:R-:W-:Y:S01]  /*15950*/  @!PT LDS RZ, [RZ] ;  /* 0x00000000fffff984 */ /* 0x000fe20000000800 */
[----:B------:R1:W-:Y:S06]  /*15960*/  MEMBAR.ALL.CTA ;  /* 0x0000000000007992 */ /* 0x0003ec0000008000 */
[----:B-1----:R-:W1:Y:S01]  /*15970*/  FENCE.VIEW.ASYNC.S ;  /* 0x00000000000073c6 */ /* 0x002e620000000000 */
[----:B------:R-:W-:Y:S01]  /*15980*/  BSSY B0, `(.L_x_2060) ;  /* 0x000000a000007945 */ /* 0x000fe20003800000 */
[----:B-1----:R-:W-:Y:S01]  /*15990*/  NOP ;  /* 0x0000000000007918 */ /* 0x002fe20000000000 */
[----:B------:R-:W-:Y:S06]  /*159a0*/  BAR.ARV 0xe, 0x100 ;  /* 0x0384000000007b1d */ /* 0x000fec0000002000 */
[----:B------:R-:W-:Y:S05]  /*159b0*/  @P0 BRA `(.L_x_2061) ;  /* 0x0000000000180947 */ /* 0x000fea0003800000 */
[----:B0-----:R-:W2:Y:S04]  /*159c0*/  LD.E.64 R6, desc[UR46][R152.64+0x68] ;  /* 0x0000682e98067980 */ /* 0x001ea8000c101b00 */
[----:B------:R-:W3:Y:S01]  /*159d0*/  LD.E R5, desc[UR46][R152.64+0x1e8] ;  /* 0x0001e82e98057980 */ /* 0x000ee2000c101900 */
[----:B--2---:R-:W-:-:S05]  /*159e0*/  MOV R6, R6 ;  /* 0x0000000600067202 */ /* 0x004fca0000000f00 */
[----:B---3--:R-:W-:-:S05]  /*159f0*/  IMAD R5, R5, 0x8, R6 ;  /* 0x0000000805057824 */ /* 0x008fca00078e0206 */
[----:B------:R-:W-:-:S04]  /*15a00*/  PRMT R5, RZ, 0x654, R5 ;  /* 0x00000654ff057816 */ /* 0x000fc80000000005 */
[----:B------:R1:W-:Y:S03]  /*15a10*/  SYNCS.ARRIVE.TRANS64.RED.A1T0 RZ, [R5+URZ], RZ ;  /* 0x000000ff05ff79a7 */ /* 0x0003e6000810043f */
.L_x_2061:
[----:B------:R-:W-:Y:S05]  /*15a20*/  BSYNC B0 ;  /* 0x0000000000007941 */ /* 0x000fea0003800000 */
.L_x_2060:
[C---:B------:R-:W-:Y:S01]  /*15a30*/  ISETP.GT.AND P0, PT, R0.reuse, R4, PT ;  /* 0x000000040000720c */ /* 0x040fe20003f04270 */
[----:B------:R-:W-:-:S12]  /*15a40*/  VIADD R0, R0, 0xffffffff ;  /* 0xffffffff00007836 */ /* 0x000fd80000000000 */
[----:B------:R-:W-:Y:S05]  /*15a50*/  @P0 BRA `(.L_x_2062) ;  /* 0xffffff5400d00947 */ /* 0x000fea000383ffff */
[----:B01----:R-:W2:Y:S02]  /*15a60*/  LDL R5, [R1+0x70] ;  /* 0x0000700001057983 */ /* 0x003ea40000100800 */
[----:B--2---:R-:W-:-:S07]  /*15a70*/  IMAD.SHL.U32 R5, R5, 0x40, RZ ;  /* 0x0000004005057824 */ /* 0x004fce00078e00ff */
.L_x_2033:
[----:B------:R-:W0:Y:S01]  /*15a80*/  LDC R4, c[0x0][0x448] ;  /* 0x00011200ff047b82 */ /* 0x000e220000000800 */
[----:B------:R-:W-:Y:S01]  /*15a90*/  VIADD R5, R5, 0x3f ;  /* 0x0000003f05057836 */ /* 0x000fe20000000000 */
[----:B------:R-:W-:-:S06]  /*15aa0*/  ULDC UR4, c[0x0][0xad4] ;  /* 0x0002b50000047ab9 */ /* 0x000fcc0000000800 */
[----:B------:R-:W1:Y:S01]  /*15ab0*/  LDC R8, c[0x0][0xadc] ;  /* 0x0002b700ff087b82 */ /* 0x000e620000000800 */
[----:B0-----:R-:W-:-:S13]  /*15ac0*/  ISETP.NE.AND P0, PT, R4, 0x1, PT ;  /* 0x000000010400780c */ /* 0x001fda0003f05270 */
[----:B------:R-:W0:Y:S08]  /*15ad0*/  @P0 LDC R4, c[0x0][0x44c] ;  /* 0x00011300ff040b82 */ /* 0x000e300000000800 */
[----:B------:R-:W2:Y:S01]  /*15ae0*/  @P0 LDC R7, c[0x0][0x450] ;  /* 0x00011400ff070b82 */ /* 0x000ea20000000800 */
[----:B0-----:R-:W-:-:S05]  /*15af0*/  @P0 IMAD.HI.U32 R4, R5, R4, RZ ;  /* 0x0000000405040227 */ /* 0x001fca00078e00ff */
[----:B--2---:R-:W-:Y:S02]  /*15b00*/  @P0 SHF.R.U32.HI R5, RZ, R7, R4 ;  /* 0x00000007ff050219 */ /* 0x004fe40000011604 */
[----:B-1----:R-:W-:-:S03]  /*15b10*/  ISETP.GE.AND P0, PT, R8, 0x1, PT ;  /* 0x000000010800780c */ /* 0x002fc60003f06270 */
[----:B------:R-:W-:-:S04]  /*15b20*/  VIADD R5, R5, UR44 ;  /* 0x0000002c05057c36 */ /* 0x000fc80008000000 */
[----:B------:R-:W-:-:S06]  /*15b30*/  VIADD R4, R5, -UR4 ;  /* 0x8000000405047c36 */ /* 0x000fcc0008000000 */
[----:B------:R-:W-:Y:S05]  /*15b40*/  @!P0 BRA `(.L_x_2063) ;  /* 0x0000000000448947 */ /* 0x000fea0003800000 */
[----:B------:R-:W-:Y:S01]  /*15b50*/  ISETP.GT.AND P0, PT, R5, -0x1, PT ;  /* 0xffffffff0500780c */ /* 0x000fe20003f04270 */
[----:B------:R-:W-:-:S12]  /*15b60*/  BSSY B0, `(.L_x_2064) ;  /* 0x000000d000007945 */ /* 0x000fd80003800000 */
        /* <DEDUP_REMOVED lines=8> */
.L_x_2065:
[----:B------:R-:W-:-:S13]  /*15bf0*/  ISETP.NE.AND P0, PT, R8, 0x1, PT ;  /* 0x000000010800780c */ /* 0x000fda0003f05270 */
[----:B------:R-:W0:Y:S02]  /*15c00*/  @P0 LDC.64 R6, c[0x0][0xae0] ;  /* 0x0002b800ff060b82 */ /* 0x000e240000000a00 */
[----:B0-----:R-:W-:-:S05]  /*15c10*/  @P0 IMAD.HI.U32 R6, R5, R6, RZ ;  /* 0x0000000605060227 */ /* 0x001fca00078e00ff */
[----:B------:R-:W-:-:S07]  /*15c20*/  @P0 SHF.R.U32.HI R5, RZ, R7, R6 ;  /* 0x00000007ff050219 */ /* 0x000fce0000011606 */
.L_x_2066:
[----:B------:R-:W-:Y:S05]  /*15c30*/  BSYNC B0 ;  /* 0x0000000000007941 */ /* 0x000fea0003800000 */
.L_x_2064:
[----:B------:R-:W-:-:S05]  /*15c40*/  IMAD R5, R5, R8, RZ ;  /* 0x0000000805057224 */ /* 0x000fca00078e02ff */
[----:B------:R-:W-:-:S07]  /*15c50*/  VIMNMX R4, R4, R5, !PT ;  /* 0x0000000504047248 */ /* 0x000fce0007fe0100 */
.L_x_2063:
[----:B------:R-:W-:-:S05]  /*15c60*/  VIADD R4, R4, 0x3f ;  /* 0x0000003f04047836 */ /* 0x000fca0000000000 */
[----:B------:R-:W-:-:S04]  /*15c70*/  SHF.R.S32.HI R5, RZ, 0x1f, R4 ;  /* 0x0000001fff057819 */ /* 0x000fc80000011404 */
[----:B------:R-:W-:-:S04]  /*15c80*/  LEA.HI R5, R5, R4, RZ, 0x6 ;  /* 0x0000000405057211 */ /* 0x000fc800078f30ff */
[----:B------:R-:W-:-:S04]  /*15c90*/  SHF.R.S32.HI R4, RZ, 0x6, R5 ;  /* 0x00000006ff047819 */ /* 0x000fc80000011405 */
[----:B------:R-:W-:-:S04]  /*15ca0*/  VIMNMX R4, R4, UR49, !PT ;  /* 0x0000003104047c48 */ /* 0x000fc8000ffe0100 */
[----:B------:R-:W-:-:S13]  /*15cb0*/  ISETP.GE.AND P0, PT, R0, R4, PT ;  /* 0x000000040000720c */ /* 0x000fda0003f06270 */
[----:B------:R-:W-:Y:S05]  /*15cc0*/  @!P0 BRA `(.L_x_2067) ;  /* 0x00000098009c8947 */ /* 0x000fea0003800000 */
.L_x_2086:
[----:B01----:R-:W2:Y:S04]  /*15cd0*/  LD.E R5, desc[UR46][R152.64+0x1e8] ;  /* 0x0001e82e98057980 */ /* 0x003ea8000c101900 */
[----:B------:R-:W3:Y:S04]  /*15ce0*/  LD.E R6, desc[UR46][R152.64+0x1f0] ;  /* 0x0001f02e98067980 */ /* 0x000ee8000c101900 */
        /* <DEDUP_REMOVED lines=11> */
[----:B------:R-:W-:Y:S01]  /*15da0*/  IMAD.MOV.U32 R13, RZ, RZ, R0 ;  /* 0x000000ffff0d7224 */ /* 0x000fe200078e0000 */
[----:B------:R-:W-:Y:S05]  /*15db0*/  YIELD ;  /* 0x0000000000007946 */ /* 0x000fea0003800000 */
[----:B------:R-:W-:Y:S01]  /*15dc0*/  BSSY B0, `(.L_x_2068) ;  /* 0x0000008000007945 */ /* 0x000fe20003800000 */
[----:B------:R-:W-:Y:S01]  /*15dd0*/  VIADD R0, R0, 0xffffffff ;  /* 0xffffffff00007836 */ /* 0x000fe20000000000 */
[----:B------:R-:W-:Y:S01]  /*15de0*/  ISETP.GT.AND P0, PT, R13, R4, PT ;  /* 0x000000040d00720c */ /* 0x000fe20003f04270 */
[----:B-1----:R-:W-:Y:S01]  /*15df0*/  @!P1 IMAD.MOV.U32 R9, RZ, RZ, RZ ;  /* 0x000000ffff099224 */ /* 0x002fe200078e00ff */
[----:B--2---:R-:W-:-:S05]  /*15e00*/  @!P1 LOP3.LUT R11, R8, 0x1, RZ, 0x3c, !PT ;  /* 0x00000001080b9812 */ /* 0x004fca00078e3cff */
[----:B------:R0:W-:Y:S01]  /*15e10*/  @!P1 ST.E desc[UR46][R152.64+0x1ec], R11 ;  /* 0x0001ec0b98009985 */ /* 0x0001e2000c10192e */
[----:B------:R-:W-:Y:S05]  /*15e20*/  @!P2 BRA `(.L_x_2069) ;  /* 0x000000000004a947 */ /* 0x000fea0003800000 */
[----:B------:R-:W-:Y:S01]  /*15e30*/  BPT.TRAP 0x1 ;  /* 0x000000040000795c */ /* 0x000fe20000300000 */
.L_x_2069:
[----:B------:R-:W-:Y:S05]  /*15e40*/  BSYNC B0 ;  /* 0x0000000000007941 */ /* 0x000fea0003800000 */
.L_x_2068:
[----:B0-----:R-:W2:Y:S01]  /*15e50*/  LD.E.64 R6, desc[UR46][R152.64+0x8] ;  /* 0x0000082e98067980 */ /* 0x001ea2000c101b00 */
[----:B-----5:R-:W-:Y:S02]  /*15e60*/  SHF.L.U32 R12, R11, 0x1f, RZ ;  /* 0x0000001f0b0c7819 */ /* 0x020fe400000006ff */
[----:B--2---:R-:W-:-:S05]  /*15e70*/  MOV R6, R6 ;  /* 0x0000000600067202 */ /* 0x004fca0000000f00 */
[----:B------:R-:W-:-:S04]  /*15e80*/  IMAD R9, R9, 0x8, R6 ;  /* 0x0000000809097824 */ /* 0x000fc800078e0206 */
[----:B------:R0:W1:Y:S01]  /*15e90*/  SYNCS.PHASECHK.TRANS64.TRYWAIT P1, [R9+URZ], R12 ;  /* 0x0000000c090075a7 */ /* 0x000062000802017f */
[----:B------:R-:W2:Y:S04]  /*15ea0*/  LD.E R6, desc[UR46][R152.64+0x1c] ;  /* 0x00001c2e98067980 */ /* 0x000ea8000c101900 */
[----:B------:R0:W5:Y:S04]  /*15eb0*/  LD.E R8, desc[UR46][R152.64+0x1e8] ;  /* 0x0001e82e98087980 */ /* 0x000168000c101900 */
[----:B------:R0:W5:Y:S01]  /*15ec0*/  LD.E R10, desc[UR46][R152.64+0x1ec] ;  /* 0x0001ec2e980a7980 */ /* 0x000162000c101900 */
[----:B------:R-:W-:Y:S01]  /*15ed0*/  BSSY B0, `(.L_x_2070) ;  /* 0x0000005000007945 */ /* 0x000fe20003800000 */
[----:B--2---:R-:W-:-:S04]  /*15ee0*/  LOP3.LUT R6, R6, 0x1, RZ, 0xfc, !PT ;  /* 0x0000000106067812 */ /* 0x004fc800078efcff */
[----:B------:R-:W-:-:S13]  /*15ef0*/  ISETP.NE.AND P2, PT, R6, 0x3, PT ;  /* 0x000000030600780c */ /* 0x000fda0003f45270 */
[----:B01----:R-:W-:Y:S05]  /*15f00*/  @!P2 BRA `(.L_x_2071) ;  /* 0x000000000004a947 */ /* 0x003fea0003800000 */
[----:B------:R-:W-:Y:S01]  /*15f10*/  BPT.TRAP 0x1 ;  /* 0x000000040000795c */ /* 0x000fe20000300000 */
.L_x_2071:
[----:B------:R-:W-:Y:S05]  /*15f20*/  BSYNC B0 ;  /* 0x0000000000007941 */ /* 0x000fea0003800000 */
.L_x_2070:
        /* <DEDUP_REMOVED lines=8> */
.L_x_2073:
[----:B------:R-:W-:Y:S05]  /*15fb0*/  BSYNC B0 ;  /* 0x0000000000007941 */ /* 0x000fea0003800000 */
.L_x_2072:
[----:B0-----:R-:W2:Y:S04]  /*15fc0*/  LD.E R9, desc[UR46][R152.64+0x1e8] ;  /* 0x0001e82e98097980 */ /* 0x001ea8000c101900 */
[----:B------:R-:W2:Y:S01]  /*15fd0*/  LD.E.64 R6, desc[UR46][R152.64+0xa0] ;  /* 0x0000a02e98067980 */ /* 0x000ea2000c101b00 */
[----:B------:R-:W-:Y:S05]  /*15fe0*/  WARPSYNC.ALL ;  /* 0x0000000000007948 */ /* 0x000fea0003800000 */
[----:B------:R-:W3:Y:S04]  /*15ff0*/  LD.E.64 R20, desc[UR46][R152.64+0x98] ;  /* 0x0000982e98147980 */ /* 0x000ee8000c101b00 */
[----:B-----5:R-:W4:Y:S04]  /*16000*/  LD.E.64 R10, desc[UR46][R152.64+0x98] ;  /* 0x0000982e980a7980 */ /* 0x020f28000c101b00 */
[----:B------:R-:W4:Y:S04]  /*16010*/  LD.E.64 R12, desc[UR46][R152.64+0x98] ;  /* 0x0000982e980c7980 */ /* 0x000f28000c101b00 */
[----:B------:R-:W4:Y:S01]  /*16020*/  LD.E.64 R14, desc[UR46][R152.64+0x98] ;  /* 0x0000982e980e7980 */ /* 0x000f22000c101b00 */
[----:B--2---:R-:W-:Y:S01]  /*16030*/  IMAD R6, R9, 0x200, R6 ;  /* 0x0000020009067824 */ /* 0x004fe200078e0206 */
[----:B------:R-:W-:-:S02]  /*16040*/  R2UR UR7, R7 ;  /* 0x00000000070772ca */ /* 0x000fc400000e0000 */
[----:B------:R-:W2:Y:S02]  /*16050*/  LD.E R56, desc[UR46][R152.64+0x54] ;  /* 0x0000542e98387980 */ /* 0x000ea4000c101900 */
[----:B------:R-:W-:Y:S02]  /*16060*/  R2UR UR6, R6 ;  /* 0x00000000060672ca */ /* 0x000fe400000e0000 */
[----:B------:R0:W-:Y:S01]  /*16070*/  ST.E desc[UR46][R152.64+0x80], RZ ;  /* 0x000080ff98007985 */ /* 0x0001e2000c10192e */
[----:B------:R-:W-:Y:S01]  /*16080*/  WARPGROUP.ARRIVE ;  /* 0x00000000000079c5 */ /* 0x000fe20000000000 */
[----:B---3--:R-:W-:Y:S02]  /*16090*/  R2UR UR4, R20 ;  /* 0x00000000140472ca */ /* 0x008fe400000e0000 */
[----:B------:R-:W-:-:S13]  /*160a0*/  R2UR UR5, R21 ;  /* 0x00000000150572ca */ /* 0x000fda00000e0000 */
[----:B------:R-:W-:Y:S01]  /*160b0*/  HGMMA.64x64x16.F32 R24, gdesc[UR4], RZ, !UPT, gsb0 ;  /* 0x00e00000041879f0 */ /* 0x000fe2000c0008ff */
[----:B----4-:R-:W-:Y:S02]  /*160c0*/  VIADD R8, R10, 0x2 ;  /* 0x000000020a087836 */ /* 0x010fe40000000000 */
[----:B------:R-:W-:Y:S02]  /*160d0*/  IMAD.MOV.U32 R9, RZ, RZ, R11 ;  /* 0x000000ffff097224 */ /* 0x000fe400078e000b */
[----:B------:R-:W-:Y:S02]  /*160e0*/  VIADD R10, R6, 0x2 ;  /* 0x00000002060a7836 */ /* 0x000fe40000000000 */
[----:B------:R-:W-:Y:S01]  /*160f0*/  IMAD.MOV.U32 R11, RZ, RZ, R7 ;  /* 0x000000ffff0b7224 */ /* 0x000fe200078e0007 */
[----:B------:R-:W-:Y:S02]  /*16100*/  R2UR UR4, R8 ;  /* 0x00000000080472ca */ /* 0x000fe400000e0000 */
[----:B------:R-:W-:-:S02]  /*16110*/  R2UR UR6, R10 ;  /* 0x000000000a0672ca */ /* 0x000fc400000e0000 */
[----:B------:R-:W-:Y:S02]  /*16120*/  R2UR UR7, R11 ;  /* 0x000000000b0772ca */ /* 0x000fe400000e0000 */
[----:B------:R-:W-:Y:S01]  /*16130*/  R2UR UR5, R9 ;  /* 0x00000000090572ca */ /* 0x000fe200000e0000 */
[----:B------:R-:W-:Y:S01]  /*16140*/  IMAD.MOV.U32 R9, RZ, RZ, 0x1 ;  /* 0x00000001ff097424 */ /* 0x000fe200078e00ff */
[----:B------:R-:W-:Y:S02]  /*16150*/  WARPGROUP.DEPBAR.LE gsb0, 0x0 ;  /* 0x00008000000079c5 */ /* 0x000fe40000010000 */
[----:B------:R0:W5:Y:S04]  /*16160*/  LD.E R20, desc[UR46][R152.64+0x1e8] ;  /* 0x0001e82e98147980 */ /* 0x000168000c101900 */
[----:B------:R0:W5:Y:S04]  /*16170*/  LD.E R21, desc[UR46][R152.64+0x1ec] ;  /* 0x0001ec2e98157980 */ /* 0x000168000c101900 */
[----:B------:R0:W-:Y:S01]  /*16180*/  ST.E desc[UR46][R152.64+0x80], R9 ;  /* 0x0000800998007985 */ /* 0x0001e2000c10192e */
[----:B------:R-:W-:-:S06]  /*16190*/  WARPGROUP.ARRIVE ;  /* 0x00000000000079c5 */ /* 0x000fcc0000000000 */
[----:B------:R-:W-:Y:S01]  /*161a0*/  HGMMA.64x64x16.F32 R24, gdesc[UR4], R24, gsb0 ;  /* 0x00e00000041879f0 */ /* 0x000fe20008000818 */
[----:B------:R-:W-:Y:S02]  /*161b0*/  VIADD R10, R12, 0x4 ;  /* 0x000000040c0a7836 */ /* 0x000fe40000000000 */
[----:B------:R-:W-:Y:S02]  /*161c0*/  IMAD.MOV.U32 R11, RZ, RZ, R13 ;  /* 0x000000ffff0b7224 */ /* 0x000fe400078e000d */
[----:B------:R-:W-:Y:S02]  /*161d0*/  VIADD R12, R6, 0x4 ;  /* 0x00000004060c7836 */ /* 0x000fe40000000000 */
        /* <DEDUP_REMOVED lines=28> */
.L_x_2076:
[----:B------:R-:W-:Y:S05]  /*163a0*/  BSYNC B0 ;  /* 0x0000000000007941 */ /* 0x000fea0003800000 */
.L_x_2075:
        /* <DEDUP_REMOVED lines=13> */
.L_x_2078:
[----:B------:R-:W-:Y:S05]  /*16480*/  BSYNC B0 ;  /* 0x0000000000007941 */ /* 0x000fea0003800000 */
.L_x_2077:
        /* <DEDUP_REMOVED lines=8> */
.L_x_2080:
[----:B------:R-:W-:Y:S05]  /*16510*/  BSYNC B0 ;  /* 0x0000000000007941 */ /* 0x000fea0003800000 */
.L_x_2079:
[----:B------:R-:W2:Y:S01]  /*16520*/  S2R R6, SR_TID.X ;  /* 0x0000000000067919 */ /* 0x000ea20000002100 */
[----:B------:R-:W3:Y:S01]  /*16530*/  LD.E R13, desc[UR46][R152.64+0x1e8] ;  /* 0x0001e82e980d7980 */ /* 0x000ee2000c101900 */
[----:B--2--5:R-:W-:-:S03]  /*16540*/  LOP3.LUT R10, R6, 0x7f, RZ, 0xc0, !PT ;  /* 0x0000007f060a7812 */ /* 0x024fc600078ec0ff */
[----:B------:R-:W3:Y:S01]  /*16550*/  LD.E.64 R6, desc[UR46][R152.64+0xb8] ;  /* 0x0000b82e98067980 */ /* 0x000ee2000c101b00 */
[----:B------:R-:W-:Y:S05]  /*16560*/  WARPSYNC.ALL ;  /* 0x0000000000007948 */ /* 0x000fea0003800000 */
[----:B------:R-:W-:Y:S01]  /*16570*/  ISETP.NE.AND P2, PT, R10, RZ, PT ;  /* 0x000000ff0a00720c */ /* 0x000fe20003f45270 */
[----:B-1----:R-:W2:Y:S04]  /*16580*/  LD.E R8, desc[UR46][R152.64+0x88] ;  /* 0x0000882e98087980 */ /* 0x002ea8000c101900 */
[----:B------:R-:W4:Y:S04]  /*16590*/  LD.E.64 R10, desc[UR46][R152.64+0xb0] ;  /* 0x0000b02e980a7980 */ /* 0x000f28000c101b00 */
[----:B------:R-:W4:Y:S04]  /*165a0*/  LD.E.64 R14, desc[UR46][R152.64+0xb0] ;  /* 0x0000b02e980e7980 */ /* 0x000f28000c101b00 */
[----:B------:R-:W4:Y:S04]  /*165b0*/  LD.E.64 R20, desc[UR46][R152.64+0xb0] ;  /* 0x0000b02e98147980 */ /* 0x000f28000c101b00 */
[----:B------:R-:W4:Y:S01]  /*165c0*/  LD.E.64 R56, desc[UR46][R152.64+0xb0] ;  /* 0x0000b02e98387980 */ /* 0x000f22000c101b00 */
[----:B---3--:R-:W-:Y:S01]  /*165d0*/  IMAD R6, R13, 0x1000, R6 ;  /* 0x000010000d067824 */ /* 0x008fe200078e0206 */
[----:B------:R-:W-:-:S02]  /*165e0*/  R2UR UR7, R7 ;  /* 0x00000000070772ca */ /* 0x000fc400000e0000 */
[----:B------:R-:W3:Y:S02]  /*165f0*/  LD.E.64 R58, desc[UR46][R152.64+0xb0] ;  /* 0x0000b02e983a7980 */ /* 0x000ee4000c101b00 */
[C---:B------:R-:W-:Y:S01]  /*16600*/  R2UR UR6, R6.reuse ;  /* 0x00000000060672ca */ /* 0x040fe200000e0000 */
[----:B------:R-:W-:Y:S01]  /*16610*/  WARPGROUP.ARRIVE ;  /* 0x00000000000079c5 */ /* 0x000fe20000000000 */
[----:B------:R-:W-:Y:S02]  /*16620*/  VIADD R12, R6, 0x2 ;  /* 0x00000002060c7836 */ /* 0x000fe40000000000 */
[----:B------:R-:W-:Y:S01]  /*16630*/  IMAD.MOV.U32 R13, RZ, RZ, R7 ;  /* 0x000000ffff0d7224 */ /* 0x000fe200078e0007 */
[----:B--2---:R-:W-:Y:S02]  /*16640*/  ISETP.NE.U32.AND P1, PT, R8, RZ, PT ;  /* 0x000000ff0800720c */ /* 0x004fe40003f25070 */
[----:B----4-:R-:W-:Y:S02]  /*16650*/  R2UR UR4, R10 ;  /* 0x000000000a0472ca */ /* 0x010fe400000e0000 */
[----:B------:R-:W-:-:S09]  /*16660*/  R2UR UR5, R11 ;  /* 0x000000000b0572ca */ /* 0x000fd200000e0000 */
[----:B------:R-:W-:-:S05]  /*16670*/  VOTEU.ANY UP0, P1 ;  /* 0x00000000003f7886 */ /* 0x000fca0000800100 */
[----:B------:R-:W-:Y:S01]  /*16680*/  HGMMA.64x64x16.F32 R24, gdesc[UR4], R24, UP0, gsb0 ;  /* 0x00e00000041879f0 */ /* 0x000fe2000b800818 */
[----:B------:R-:W-:Y:S02]  /*16690*/  VIADD R10, R14, 0x2 ;  /* 0x000000020e0a7836 */ /* 0x000fe40000000000 */
[----:B------:R-:W-:Y:S01]  /*166a0*/  IMAD.MOV.U32 R11, RZ, RZ, R15 ;  /* 0x000000ffff0b7224 */ /* 0x000fe200078e000f */
[----:B------:R-:W-:Y:S02]  /*166b0*/  R2UR UR6, R12 ;  /* 0x000000000c0672ca */ /* 0x000fe400000e0000 */
[----:B------:R-:W-:Y:S02]  /*166c0*/  R2UR UR7, R13 ;  /* 0x000000000d0772ca */ /* 0x000fe400000e0000 */
[----:B------:R-:W-:Y:S02]  /*166d0*/  R2UR UR4, R10 ;  /* 0x000000000a0472ca */ /* 0x000fe400000e0000 */
[----:B------:R-:W-:Y:S01]  /*166e0*/  R2UR UR5, R11 ;  /* 0x000000000b0572ca */ /* 0x000fe200000e0000 */
[----:B------:R-:W-:-:S02]  /*166f0*/  WARPGROUP.DEPBAR.LE gsb0, 0x0 ;  /* 0x00008000000079c5 */ /* 0x000fc40000010000 */
        /* <DEDUP_REMOVED lines=30> */
[----:B---3--:R-:W-:Y:S02]  /*168e0*/  VIADD R10, R58, 0x200 ;  /* 0x000002003a0a7836 */ /* 0x008fe40000000000 */
        /* <DEDUP_REMOVED lines=158> */
[----:B------:R-:W-:Y:S01]  /*172d0*/  IMAD.MOV.U32 R13, RZ, RZ, R7 ;  /* 0x000000ffff0d7224 */ /* 0x000fe200078e0007 */
[----:B------:R-:W-:Y:S02]  /*172e0*/  UMOV UR4, 0x1 ;  /* 0x0000000100047882 */ /* 0x000fe40000000000 */
[----:B------:R-:W-:Y:S02]  /*172f0*/  UISETP.NE.U32.AND UP0, UPT, UR4, URZ, UPT ;  /* 0x0000003f0400728c */ /* 0x000fe4000bf05070 */
[----:B------:R-:W-:Y:S02]  /*17300*/  R2UR UR11, R13 ;  /* 0x000000000d0b72ca */ /* 0x000fe400000e0000 */
[----:B-1----:R-:W-:Y:S01]  /*17310*/  ISETP.GT.AND P1, PT, R8, 0x7f, PT ;  /* 0x0000007f0800780c */ /* 0x002fe20003f24270 */
[----:B------:R-:W-:-:S03]  /*17320*/  VIADD R8, R6, 0x800 ;  /* 0x0000080006087836 */ /* 0x000fc60000000000 */
[----:B------:R-:W-:Y:S01]  /*17330*/  SEL R21, RZ, 0x2, !P1 ;  /* 0x00000002ff157807 */ /* 0x000fe20004800000 */
[----:B---3--:R-:W-:-:S03]  /*17340*/  IMAD.MOV.U32 R11, RZ, RZ, R15 ;  /* 0x000000ffff0b7224 */ /* 0x008fc600078e000f */
[----:B------:R-:W-:Y:S01]  /*17350*/  IADD3 R10, R14, 0x800, R21 ;  /* 0x000008000e0a7810 */ /* 0x000fe20007ffe015 */
[----:B------:R-:W-:Y:S01]  /*17360*/  IMAD.IADD R12, R21, 0x1, R8 ;  /* 0x00000001150c7824 */ /* 0x000fe200078e0208 */
[----:B------:R-:W-:Y:S02]  /*17370*/  R2UR UR9, R11 ;  /* 0x000000000b0972ca */ /* 0x000fe400000e0000 */
[----:B------:R-:W-:Y:S02]  /*17380*/  R2UR UR8, R10 ;  /* 0x000000000a0872ca */ /* 0x000fe400000e0000 */
[----:B------:R-:W-:Y:S01]  /*17390*/  R2UR UR10, R12 ;  /* 0x000000000c0a72ca */ /* 0x000fe200000e0000 */
[----:B------:R-:W-:Y:S02]  /*173a0*/  WARPGROUP.DEPBAR.LE gsb0, 0x0 ;  /* 0x00008000000079c5 */ /* 0x000fe40000010000 */
[----:B------:R-:W3:Y:S04]  /*173b0*/  LD.E.64 R14, desc[UR46][R152.64+0xb0] ;  /* 0x0000b02e980e7980 */ /* 0x000ee8000c101b00 */
        /* <DEDUP_REMOVED lines=23> */
[----:B----4-:R-:W-:Y:S01]  /*17530*/  IMAD.MOV.U32 R11, RZ, RZ, R65 ;  /* 0x000000ffff0b7224 */ /* 0x010fe200078e0041 */
        /* <DEDUP_REMOVED lines=14> */
[----:B------:R-:W-:-:S04]  /*17620*/  IMAD.MOV.U32 R11, RZ, RZ, R67 ;  /* 0x000000ffff0b7224 */ /* 0x000fc800078e0043 */
        /* <DEDUP_REMOVED lines=136> */
[----:B---3--:R-:W-:Y:S01]  /*17eb0*/  IMAD.MOV.U32 R11, RZ, RZ, R65 ;  /* 0x000000ffff0b7224 */ /* 0x008fe200078e0041 */
        /* <DEDUP_REMOVED lines=39> */
[----:B------:R-:W-:Y:S02]  /*18130*/  IMAD.IADD R6, R11, 0x1, R60 ;  /* 0x000000010b067824 */ /* 0x000fe400078e023c */
        /* <DEDUP_REMOVED lines=17> */
[----:B------:R-:W3:Y:S04]  /*18250*/  LD.E.64 R6, desc[UR46][R152.64+0x410] ;  /* 0x0004102e98067980 */ /* 0x000ee8000c101b00 */
[----:B--2---:R-:W2:Y:S02]  /*18260*/  LD.E R21, desc[UR46][R10.64] ;  /* 0x0000002e0a157980 */ /* 0x004ea4000c101900 */
[-C--:B--2---:R-:W-:Y:S01]  /*18270*/  FMUL.FTZ R57, R24, R21.reuse ;  /* 0x0000001518397220 */ /* 0x084fe20000410000 */
[-C--:B------:R-:W-:Y:S01]  /*18280*/  FMUL.FTZ R25, R25, R21.reuse ;  /* 0x0000001519197220 */ /* 0x080fe20000410000 */
[----:B------:R-:W-:-:S04]  /*18290*/  FMUL.FTZ R56, R28, R21 ;  /* 0x000000151c387220 */ /* 0x000fc80000410000 */
[----:B------:R-:W3:Y:S01]  /*182a0*/  MUFU.TANH R57, R57 ;  /* 0x0000003900397308 */ /* 0x000ee20000002400 */
[-C--:B------:R-:W-:Y:S01]  /*182b0*/  FMUL.FTZ R28, R29, R21.reuse ;  /* 0x000000151d1c7220 */ /* 0x080fe20000410000 */
[----:B------:R-:W-:-:S06]  /*182c0*/  FMUL.FTZ R11, R31, R21 ;  /* 0x000000151f0b7220 */ /* 0x000fcc0000410000 */
[----:B------:R-:W2:Y:S01]  /*182d0*/  MUFU.TANH R25, R25 ;  /* 0x0000001900197308 */ /* 0x000ea20000002400 */
[-C--:B------:R-:W-:Y:S01]  /*182e0*/  FMUL.FTZ R31, R32, R21.reuse ;  /* 0x00000015201f7220 */ /* 0x080fe20000410000 */
[----:B------:R-:W-:-:S06]  /*182f0*/  FMUL.FTZ R32, R33, R21 ;  /* 0x0000001521207220 */ /* 0x000fcc0000410000 */
[----:B------:R-:W4:Y:S01]  /*18300*/  MUFU.TANH R56, R56 ;  /* 0x0000003800387308 */ /* 0x000f220000002400 */
[----:B---3--:R-:W-:-:S07]  /*18310*/  FMNMX.FTZ R24, R57, R6, !PT ;  /* 0x0000000639187209 */ /* 0x008fce0007810000 */
[----:B------:R-:W3:Y:S01]  /*18320*/  MUFU.TANH R28, R28 ;  /* 0x0000001c001c7308 */ /* 0x000ee20000002400 */
[-C--:B0-----:R-:W-:Y:S01]  /*18330*/  FMUL.FTZ R9, R27, R21.reuse ;  /* 0x000000151b097220 */ /* 0x081fe20000410000 */
[----:B------:R-:W-:Y:S01]  /*18340*/  FMUL.FTZ R36, R36, R21 ;  /* 0x0000001524247220 */ /* 0x000fe20000410000 */
[----:B--2---:R-:W-:-:S05]  /*18350*/  FMNMX.FTZ R27, R25, R24, !PT ;  /* 0x00000018191b7209 */ /* 0x004fca0007810000 */
[----:B------:R-:W0:Y:S01]  /*18360*/  MUFU.TANH R31, R31 ;  /* 0x0000001f001f7308 */ /* 0x000e220000002400 */
[----:B------:R-:W-:Y:S01]  /*18370*/  FMUL.FTZ R37, R37, R21 ;  /* 0x0000001525257220 */ /* 0x000fe20000410000 */
[----:B----4-:R-:W-:-:S06]  /*18380*/  FMNMX.FTZ R27, R56, R27, !PT ;  /* 0x0000001b381b7209 */ /* 0x010fcc0007810000 */
[----:B------:R-:W2:Y:S01]  /*18390*/  MUFU.TANH R32, R32 ;  /* 0x0000002000207308 */ /* 0x000ea20000002400 */
[----:B------:R-:W-:Y:S01]  /*183a0*/  FMUL.FTZ R40, R40, R21 ;  /* 0x0000001528287220 */ /* 0x000fe20000410000 */
[----:B---3--:R-:W-:-:S06]  /*183b0*/  FMNMX.FTZ R24, R28, R27, !PT ;  /* 0x0000001b1c187209 */ /* 0x008fcc0007810000 */
[----:B------:R-:W3:Y:S01]  /*183c0*/  MUFU.TANH R58, R36 ;  /* 0x00000024003a7308 */ /* 0x000ee20000002400 */
[----:B------:R-:W-:Y:S01]  /*183d0*/  FMUL.FTZ R41, R41, R21 ;  /* 0x0000001529297220 */ /* 0x000fe20000410000 */
[----:B0-----:R-:W-:-:S06]  /*183e0*/  FMNMX.FTZ R27, R31, R24, !PT ;  /* 0x000000181f1b7209 */ /* 0x001fcc0007810000 */
[----:B------:R-:W0:Y:S01]  /*183f0*/  MUFU.TANH R60, R37 ;  /* 0x00000025003c7308 */ /* 0x000e220000002400 */
[----:B------:R-:W-:Y:S01]  /*18400*/  FMUL.FTZ R44, R44, R21 ;  /* 0x000000152c2c7220 */ /* 0x000fe20000410000 */
[----:B--2---:R-:W-:-:S06]  /*18410*/  FMNMX.FTZ R27, R32, R27, !PT ;  /* 0x0000001b201b7209 */ /* 0x004fcc0007810000 */
        /* <DEDUP_REMOVED lines=10> */
[-C--:B------:R-:W-:Y:S01]  /*184c0*/  FMUL.FTZ R8, R26, R21.reuse ;  /* 0x000000151a087220 */ /* 0x080fe20000410000 */
[----:B------:R-:W-:Y:S01]  /*184d0*/  FMUL.FTZ R52, R52, R21 ;  /* 0x0000001534347220 */ /* 0x000fe20000410000 */
[----:B---3--:R-:W-:-:S05]  /*184e0*/  FMNMX.FTZ R27, R64, R27, !PT ;  /* 0x0000001b401b7209 */ /* 0x008fca0007810000 */
[----:B------:R-:W3:Y:S01]  /*184f0*/  MUFU.TANH R70, R48 ;  /* 0x0000003000467308 */ /* 0x000ee20000002400 */
[----:B------:R-:W-:Y:S01]  /*18500*/  FMUL.FTZ R53, R53, R21 ;  /* 0x0000001535357220 */ /* 0x000fe20000410000 */
[----:B0-----:R-:W-:-:S06]  /*18510*/  FMNMX.FTZ R27, R66, R27, !PT ;  /* 0x0000001b421b7209 */ /* 0x001fcc0007810000 */
[----:B------:R-:W0:Y:S01]  /*18520*/  MUFU.TANH R72, R49 ;  /* 0x0000003100487308 */ /* 0x000e220000002400 */
[----:B------:R-:W-:Y:S01]  /*18530*/  FMUL.FTZ R10, R30, R21 ;  /* 0x000000151e0a7220 */ /* 0x000fe20000410000 */
[----:B--2---:R-:W-:-:S06]  /*18540*/  FMNMX.FTZ R27, R68, R27, !PT ;  /* 0x0000001b441b7209 */ /* 0x004fcc0007810000 */
[----:B------:R-:W2:Y:S08]  /*18550*/  MUFU.TANH R74, R52 ;  /* 0x00000034004a7308 */ /* 0x000eb00000002400 */
[----:B------:R-:W4:Y:S01]  /*18560*/  MUFU.TANH R8, R8 ;  /* 0x0000000800087308 */ /* 0x000f220000002400 */
[----:B---3--:R-:W-:-:S07]  /*18570*/  FMNMX.FTZ R27, R70, R27, !PT ;  /* 0x0000001b461b7209 */ /* 0x008fce0007810000 */
[----:B------:R-:W3:Y:S01]  /*18580*/  MUFU.TANH R76, R53 ;  /* 0x00000035004c7308 */ /* 0x000ee20000002400 */
[----:B------:R-:W-:-:S07]  /*18590*/  FMUL.FTZ R12, R34, R21 ;  /* 0x00000015220c7220 */ /* 0x000fce0000410000 */
[----:B------:R-:W1:Y:S01]  /*185a0*/  MUFU.TANH R9, R9 ;  /* 0x0000000900097308 */ /* 0x000e620000002400 */
[----:B0-----:R-:W-:Y:S01]  /*185b0*/  FMNMX.FTZ R27, R72, R27, !PT ;  /* 0x0000001b481b7209 */ /* 0x001fe20007810000 */
[----:B------:R-:W-:-:S06]  /*185c0*/  FMUL.FTZ R13, R35, R21 ;  /* 0x00000015230d7220 */ /* 0x000fcc0000410000 */
[----:B------:R-:W0:Y:S01]  /*185d0*/  MUFU.TANH R10, R10 ;  /* 0x0000000a000a7308 */ /* 0x000e220000002400 */
[----:B--2---:R-:W-:Y:S01]  /*185e0*/  FMNMX.FTZ R26, R74, R27, !PT ;  /* 0x0000001b4a1a7209 */ /* 0x004fe20007810000 */
[----:B------:R-:W-:Y:S01]  /*185f0*/  FMUL.FTZ R14, R38, R21 ;  /* 0x00000015260e7220 */ /* 0x000fe20000410000 */
[----:B----4-:R-:W-:-:S05]  /*18600*/  FMNMX.FTZ R24, R8, R7, !PT ;  /* 0x0000000708187209 */ /* 0x010fca0007810000 */
[----:B------:R-:W2:Y:S01]  /*18610*/  MUFU.TANH R11, R11 ;  /* 0x0000000b000b7308 */ /* 0x000ea20000002400 */
[----:B---3--:R-:W-:Y:S01]  /*18620*/  FMNMX.FTZ R35, R76, R26, !PT ;  /* 0x0000001a4c237209 */ /* 0x008fe20007810000 */
[----:B------:R-:W-:Y:S01]  /*18630*/  FMUL.FTZ R15, R39, R21 ;  /* 0x00000015270f7220 */ /* 0x000fe20000410000 */
[----:B-1----:R-:W-:-:S05]  /*18640*/  FMNMX.FTZ R27, R9, R24, !PT ;  /* 0x00000018091b7209 */ /* 0x002fca0007810000 */
[----:B------:R-:W1:Y:S01]  /*18650*/  MUFU.TANH R12, R12 ;  /* 0x0000000c000c7308 */ /* 0x000e620000002400 */
[----:B0-----:R-:W-:Y:S01]  /*18660*/  FMNMX.FTZ R24, R10, R27, !PT ;  /* 0x0000001b0a187209 */ /* 0x001fe20007810000 */
[----:B------:R-:W0:Y:S06]  /*18670*/  SHFL.BFLY PT, R26, R35, 0x2, 0x1f ;  /* 0x0c401f00231a7f89 */ /* 0x000e2c00000e0000 */
[----:B------:R-:W3:Y:S01]  /*18680*/  MUFU.TANH R13, R13 ;  /* 0x0000000d000d7308 */ /* 0x000ee20000002400 */
[----:B------:R-:W-:Y:S01]  /*18690*/  FMUL.FTZ R20, R42, R21 ;  /* 0x000000152a147220 */ /* 0x000fe20000410000 */
[----:B--2---:R-:W-:-:S06]  /*186a0*/  FMNMX.FTZ R27, R11, R24, !PT ;  /* 0x000000180b1b7209 */ /* 0x004fcc0007810000 */
[----:B------:R-:W2:Y:S01]  /*186b0*/  MUFU.TANH R14, R14 ;  /* 0x0000000e000e7308 */ /* 0x000ea20000002400 */
[----:B------:R-:W-:Y:S01]  /*186c0*/  FMUL.FTZ R43, R43, R21 ;  /* 0x000000152b2b7220 */ /* 0x000fe20000410000 */
[----:B-1----:R-:W-:-:S06]  /*186d0*/  FMNMX.FTZ R24, R12, R27, !PT ;  /* 0x0000001b0c187209 */ /* 0x002fcc0007810000 */
[----:B------:R-:W1:Y:S01]  /*186e0*/  MUFU.TANH R15, R15 ;  /* 0x0000000f000f7308 */ /* 0x000e620000002400 */
[----:B------:R-:W-:Y:S01]  /*186f0*/  FMUL.FTZ R46, R46, R21 ;  /* 0x000000152e2e7220 */ /* 0x000fe20000410000 */
[----:B---3--:R-:W-:-:S06]  /*18700*/  FMNMX.FTZ R27, R13, R24, !PT ;  /* 0x000000180d1b7209 */ /* 0x008fcc0007810000 */
        /* <DEDUP_REMOVED lines=10> */
[----:B0-----:R-:W-:Y:S01]  /*187b0*/  FMNMX.FTZ R34, R35, R26, !PT ;  /* 0x0000001a23227209 */ /* 0x001fe20007810000 */
[----:B------:R-:W-:Y:S01]  /*187c0*/  FMUL.FTZ R30, R54, R21 ;  /* 0x00000015361e7220 */ /* 0x000fe20000410000 */
[----:B--2---:R-:W-:-:S05]  /*187d0*/  FMNMX.FTZ R27, R48, R27, !PT ;  /* 0x0000001b301b7209 */ /* 0x004fca0007810000 */
[----:B------:R-:W0:Y:S01]  /*187e0*/  MUFU.TANH R50, R50 ;  /* 0x0000003200327308 */ /* 0x000e220000002400 */
[----:B------:R-:W2:Y:S01]  /*187f0*/  SHFL.BFLY PT, R37, R34, 0x1, 0x1f ;  /* 0x0c201f0022257f89 */ /* 0x000ea200000e0000 */
[----:B------:R-:W-:Y:S01]  /*18800*/  FMUL.FTZ R29, R55, R21 ;  /* 0x00000015371d7220 */ /* 0x000fe20000410000 */
[----:B-1----:R-:W-:-:S05]  /*18810*/  FMNMX.FTZ R27, R46, R27, !PT ;  /* 0x0000001b2e1b7209 */ /* 0x002fca0007810000 */
[----:B------:R-:W1:Y:S01]  /*18820*/  MUFU.TANH R33, R33 ;  /* 0x0000002100217308 */ /* 0x000e620000002400 */
[----:B---3--:R-:W-:-:S07]  /*18830*/  FMNMX.FTZ R27, R52, R27, !PT ;  /* 0x0000001b341b7209 */ /* 0x008fce0007810000 */
[----:B------:R-:W3:Y:S01]  /*18840*/  MUFU.TANH R30, R30 ;  /* 0x0000001e001e7308 */ /* 0x000ee20000002400 */
[----:B0-----:R-:W-:-:S07]  /*18850*/  FMNMX.FTZ R24, R50, R27, !PT ;  /* 0x0000001b32187209 */ /* 0x001fce0007810000 */
[----:B------:R-:W0:Y:S01]  /*18860*/  MUFU.TANH R29, R29 ;  /* 0x0000001d001d7308 */ /* 0x000e220000002400 */
[----:B-1----:R-:W-:Y:S02]  /*18870*/  FMNMX.FTZ R21, R33, R24, !PT ;  /* 0x0000001821157209 */ /* 0x002fe40007810000 */
[----:B------:R-:W-:Y:S02]  /*18880*/  IADD3 R26, P1, R2, 0x410, RZ ;  /* 0x00000410021a7810 */ /* 0x000fe40007f3e0ff */
[----:B---3--:R-:W-:-:S03]  /*18890*/  FMNMX.FTZ R24, R30, R21, !PT ;  /* 0x000000151e187209 */ /* 0x008fc60007810000 */
[----:B------:R-:W-:Y:S01]  /*188a0*/  IMAD.X R27, RZ, RZ, R16, P1 ;  /* 0x000000ffff1b7224 */ /* 0x000fe200008e0610 */
[----:B------:R-:W-:Y:S02]  /*188b0*/  LOP3.LUT R26, R26, 0x4, RZ, 0xfc, !PT ;  /* 0x000000041a1a7812 */ /* 0x000fe400078efcff */
[----:B--2---:R-:W-:Y:S02]  /*188c0*/  FMNMX.FTZ R37, R34, R37, !PT ;  /* 0x0000002522257209 */ /* 0x004fe40007810000 */
        /* <DEDUP_REMOVED lines=13> */
[----:B------:R-:W4:Y:S04]  /*189a0*/  LD.E R43, desc[UR46][R152.64+0x420] ;  /* 0x0004202e982b7980 */ /* 0x000f28000c101900 */
[----:B------:R-:W4:Y:S01]  /*189b0*/  LD.E.64 R34, desc[UR46][R152.64+0xd8] ;  /* 0x0000d82e98227980 */ /* 0x000f22000c101b00 */
[----:B------:R-:W-:Y:S01]  /*189c0*/  FADD.FTZ R7, R7, -R36 ;  /* 0x8000002407077221 */ /* 0x000fe20000010000 */
[----:B--2---:R-:W-:-:S04]  /*189d0*/  FADD.FTZ R41, R6, -R41 ;  /* 0x8000002906297221 */ /* 0x004fc80000010000 */
[----:B---3--:R-:W-:Y:S01]  /*189e0*/  FMUL.FTZ R24, R41, R38 ;  /* 0x0000002629187220 */ /* 0x008fe20000410000 */
[----:B------:R-:W-:-:S04]  /*189f0*/  FMUL.FTZ R7, R38, R7 ;  /* 0x0000000726077220 */ /* 0x000fc80000410000 */
[----:B------:R-:W4:Y:S08]  /*18a00*/  MUFU.EX2 R21, R7 ;  /* 0x0000000700157308 */ /* 0x000f300000000800 */
[----:B------:R-:W1:Y:S01]  /*18a10*/  MUFU.EX2 R24, R24 ;  /* 0x0000001800187308 */ /* 0x000e620000000800 */
[----:B----4-:R-:W-:Y:S01]  /*18a20*/  FMUL.FTZ R37, R21, R40 ;  /* 0x0000002815257220 */ /* 0x010fe20000410000 */
[----:B-1----:R-:W-:-:S04]  /*18a30*/  FMUL.FTZ R43, R24, R43 ;  /* 0x0000002b182b7220 */ /* 0x002fc80000410000 */
        /* <DEDUP_REMOVED lines=15> */
.L_x_2083:
[----:B------:R-:W-:Y:S05]  /*18b30*/  BSYNC B0 ;  /* 0x0000000000007941 */ /* 0x000fea0003800000 */
.L_x_2082:
        /* <DEDUP_REMOVED lines=8> */
[----:B------:R-:W2:Y:S04]  /*18bc0*/  LD.E R38, desc[UR46][R152.64+0x430] ;  /* 0x0004302e98267980 */ /* 0x000ea8000c101900 */
[----:B------:R-:W3:Y:S04]  /*18bd0*/  LD.E R41, desc[UR46][R26.64] ;  /* 0x0000002e1a297980 */ /* 0x000ee8000c101900 */
[----:B------:R-:W4:Y:S04]  /*18be0*/  LD.E R42, desc[UR46][R152.64+0x420] ;  /* 0x0004202e982a7980 */ /* 0x000f28000c101900 */
[----:B------:R-:W5:Y:S01]  /*18bf0*/  LD.E R44, desc[UR46][R152.64+0x424] ;  /* 0x0004242e982c7980 */ /* 0x000f62000c101900 */
[----:B--2---:R-:W-:Y:S01]  /*18c00*/  FMUL.FTZ R5, R5, R38 ;  /* 0x0000002605057220 */ /* 0x004fe20000410000 */
[----:B---3--:R-:W-:-:S03]  /*18c10*/  FMUL.FTZ R41, R38, R41 ;  /* 0x0000002926297220 */ /* 0x008fc60000410000 */
[-CC-:B------:R-:W-:Y:S01]  /*18c20*/  FFMA.FTZ R57, R57, R38.reuse, -R5.reuse ;  /* 0x0000002639397223 */ /* 0x180fe20000010805 */
[-CC-:B------:R-:W-:Y:S01]  /*18c30*/  FFMA.FTZ R28, R28, R38.reuse, -R5.reuse ;  /* 0x000000261c1c7223 */ /* 0x180fe20000010805 */
[-C--:B------:R-:W-:Y:S01]  /*18c40*/  FFMA.FTZ R25, R25, R38.reuse, -R5 ;  /* 0x0000002619197223 */ /* 0x080fe20000010805 */
[-CC-:B------:R-:W-:Y:S01]  /*18c50*/  FFMA.FTZ R8, R8, R38.reuse, -R41.reuse ;  /* 0x0000002608087223 */ /* 0x180fe20000010829 */
[-C--:B------:R-:W-:Y:S01]  /*18c60*/  FFMA.FTZ R9, R9, R38.reuse, -R41 ;  /* 0x0000002609097223 */ /* 0x080fe20000010829 */
[----:B------:R1:W-:Y:S01]  /*18c70*/  MUFU.EX2 R27, R28 ;  /* 0x0000001c001b7308 */ /* 0x0003e20000000800 */
[-C--:B------:R-:W-:Y:S01]  /*18c80*/  FFMA.FTZ R56, R56, R38.reuse, -R5 ;  /* 0x0000002638387223 */ /* 0x080fe20000010805 */
[-CC-:B------:R-:W-:Y:S01]  /*18c90*/  FFMA.FTZ R10, R10, R38.reuse, -R41.reuse ;  /* 0x000000260a0a7223 */ /* 0x180fe20000010829 */
[-C--:B------:R-:W-:Y:S01]  /*18ca0*/  FFMA.FTZ R11, R11, R38.reuse, -R41 ;  /* 0x000000260b0b7223 */ /* 0x080fe20000010829 */
[-C--:B------:R-:W-:Y:S01]  /*18cb0*/  FFMA.FTZ R31, R31, R38.reuse, -R5 ;  /* 0x000000261f1f7223 */ /* 0x080fe20000010805 */
[-C--:B------:R-:W-:Y:S01]  /*18cc0*/  FFMA.FTZ R12, R12, R38.reuse, -R41 ;  /* 0x000000260c0c7223 */ /* 0x080fe20000010829 */
[-C--:B------:R-:W-:Y:S01]  /*18cd0*/  FFMA.FTZ R32, R32, R38.reuse, -R5 ;  /* 0x0000002620207223 */ /* 0x080fe20000010805 */
[-C--:B------:R-:W-:Y:S01]  /*18ce0*/  FFMA.FTZ R13, R13, R38.reuse, -R41 ;  /* 0x000000260d0d7223 */ /* 0x080fe20000010829 */
[----:B------:R-:W-:Y:S01]  /*18cf0*/  MUFU.EX2 R57, R57 ;  /* 0x0000003900397308 */ /* 0x000fe20000000800 */
[-C--:B-1----:R-:W-:Y:S01]  /*18d00*/  FFMA.FTZ R28, R64, R38.reuse, -R5 ;  /* 0x00000026401c7223 */ /* 0x082fe20000010805 */
[-C--:B------:R-:W-:Y:S01]  /*18d10*/  FFMA.FTZ R14, R14, R38.reuse, -R41 ;  /* 0x000000260e0e7223 */ /* 0x080fe20000010829 */
[-CC-:B------:R-:W-:Y:S01]  /*18d20*/  FFMA.FTZ R6, R58, R38.reuse, -R5.reuse ;  /* 0x000000263a067223 */ /* 0x180fe20000010805 */
[-C--:B------:R-:W-:Y:S01]  /*18d30*/  FFMA.FTZ R7, R60, R38.reuse, -R5 ;  /* 0x000000263c077223 */ /* 0x080fe20000010805 */
[-C--:B------:R-:W-:Y:S01]  /*18d40*/  FFMA.FTZ R15, R15, R38.reuse, -R41 ;  /* 0x000000260f0f7223 */ /* 0x080fe20000010829 */
[-C--:B------:R-:W-:Y:S01]  /*18d50*/  FFMA.FTZ R26, R62, R38.reuse, -R5 ;  /* 0x000000263e1a7223 */ /* 0x080fe20000010805 */
[-C--:B------:R-:W-:Y:S01]  /*18d60*/  FFMA.FTZ R20, R20, R38.reuse, -R41 ;  /* 0x0000002614147223 */ /* 0x080fe20000010829 */
[----:B------:R1:W5:Y:S01]  /*18d70*/  MUFU.EX2 R169, R8 ;  /* 0x0000000800a97308 */ /* 0x0003620000000800 */
[-CC-:B------:R-:W-:Y:S01]  /*18d80*/  FFMA.FTZ R34, R66, R38.reuse, -R5.reuse ;  /* 0x0000002642227223 */ /* 0x180fe20000010805 */
[-C--:B0-----:R-:W-:Y:S01]  /*18d90*/  FFMA.FTZ R36, R68, R38.reuse, -R5 ;  /* 0x0000002644247223 */ /* 0x081fe20000010805 */
[-C--:B------:R-:W-:Y:S01]  /*18da0*/  FFMA.FTZ R33, R33, R38.reuse, -R41 ;  /* 0x0000002621217223 */ /* 0x080fe20000010829 */
[-C--:B------:R-:W-:Y:S01]  /*18db0*/  FFMA.FTZ R40, R74, R38.reuse, -R5 ;  /* 0x000000264a287223 */ /* 0x080fe20000010805 */
[-CC-:B------:R-:W-:Y:S01]  /*18dc0*/  FFMA.FTZ R30, R30, R38.reuse, -R41.reuse ;  /* 0x000000261e1e7223 */ /* 0x180fe20000010829 */
[----:B------:R-:W-:-:S02]  /*18dd0*/  FFMA.FTZ R29, R29, R38, -R41 ;  /* 0x000000261d1d7223 */ /* 0x000fc40000010829 */
[----:B------:R-:W0:Y:S01]  /*18de0*/  MUFU.EX2 R168, R25 ;  /* 0x0000001900a87308 */ /* 0x000e220000000800 */
[----:B-1----:R-:W-:-:S07]  /*18df0*/  FFMA.FTZ R8, R52, R38, -R41 ;  /* 0x0000002634087223 */ /* 0x002fce0000010829 */
[----:B------:R-:W-:Y:S01]  /*18e00*/  MUFU.EX2 R35, R28 ;  /* 0x0000001c00237308 */ /* 0x000fe20000000800 */
[----:B-----5:R-:W-:-:S07]  /*18e10*/  FADD.FTZ R43, R169, R44 ;  /* 0x0000002ca92b7221 */ /* 0x020fce0000010000 */
[----:B------:R4:W1:Y:S08]  /*18e20*/  MUFU.EX2 R28, R9 ;  /* 0x00000009001c7308 */ /* 0x0008700000000800 */
[----:B------:R-:W2:Y:S01]  /*18e30*/  MUFU.EX2 R56, R56 ;  /* 0x0000003800387308 */ /* 0x000ea20000000800 */
[----:B----4-:R-:W-:-:S04]  /*18e40*/  FADD.FTZ R9, R57, R42 ;  /* 0x0000002a39097221 */ /* 0x010fc80000010000 */
[----:B0-----:R-:W-:-:S03]  /*18e50*/  FADD.FTZ R9, R168, R9 ;  /* 0x00000009a8097221 */ /* 0x001fc60000010000 */
[----:B------:R-:W0:Y:S01]  /*18e60*/  MUFU.EX2 R10, R10 ;  /* 0x0000000a000a7308 */ /* 0x000e220000000800 */
[----:B-1----:R-:W-:-:S07]  /*18e70*/  FADD.FTZ R43, R28, R43 ;  /* 0x0000002b1c2b7221 */ /* 0x002fce0000010000 */
[----:B------:R-:W1:Y:S01]  /*18e80*/  MUFU.EX2 R11, R11 ;  /* 0x0000000b000b7308 */ /* 0x000e620000000800 */
[----:B--2---:R-:W-:-:S04]  /*18e90*/  FADD.FTZ R42, R56, R9 ;  /* 0x00000009382a7221 */ /* 0x004fc80000010000 */
[----:B------:R-:W-:-:S03]  /*18ea0*/  FADD.FTZ R42, R27, R42 ;  /* 0x0000002a1b2a7221 */ /* 0x000fc60000010000 */
[----:B------:R-:W2:Y:S01]  /*18eb0*/  MUFU.EX2 R31, R31 ;  /* 0x0000001f001f7308 */ /* 0x000ea20000000800 */
[----:B0-----:R-:W-:-:S07]  /*18ec0*/  FADD.FTZ R44, R10, R43 ;  /* 0x0000002b0a2c7221 */ /* 0x001fce0000010000 */
[----:B------:R-:W0:Y:S01]  /*18ed0*/  MUFU.EX2 R12, R12 ;  /* 0x0000000c000c7308 */ /* 0x000e220000000800 */
[----:B-1----:R-:W-:-:S07]  /*18ee0*/  FADD.FTZ R9, R11, R44 ;  /* 0x0000002c0b097221 */ /* 0x002fce0000010000 */
[----:B------:R-:W1:Y:S01]  /*18ef0*/  MUFU.EX2 R32, R32 ;  /* 0x0000002000207308 */ /* 0x000e620000000800 */
[----:B--2---:R-:W-:-:S07]  /*18f00*/  FADD.FTZ R43, R31, R42 ;  /* 0x0000002a1f2b7221 */ /* 0x004fce0000010000 */
[----:B------:R-:W-:Y:S01]  /*18f10*/  MUFU.EX2 R13, R13 ;  /* 0x0000000d000d7308 */ /* 0x000fe20000000800 */
[----:B0-----:R-:W-:-:S07]  /*18f20*/  FADD.FTZ R42, R12, R9 ;  /* 0x000000090c2a7221 */ /* 0x001fce0000010000 */
[----:B------:R0:W2:Y:S01]  /*18f30*/  MUFU.EX2 R174, R6 ;  /* 0x0000000600ae7308 */ /* 0x0000a20000000800 */
[----:B-1----:R-:W-:-:S07]  /*18f40*/  FADD.FTZ R43, R32, R43 ;  /* 0x0000002b202b7221 */ /* 0x002fce0000010000 */
[----:B------:R-:W1:Y:S01]  /*18f50*/  MUFU.EX2 R14, R14 ;  /* 0x0000000e000e7308 */ /* 0x000e620000000800 */
[----:B0-----:R-:W-:-:S07]  /*18f60*/  FFMA.FTZ R6, R70, R38, -R5 ;  /* 0x0000002646067223 */ /* 0x001fce0000010805 */
[----:B------:R0:W3:Y:S01]  /*18f70*/  MUFU.EX2 R25, R7 ;  /* 0x0000000700197308 */ /* 0x0000e20000000800 */
[----:B--2---:R-:W-:-:S07]  /*18f80*/  FADD.FTZ R44, R174, R43 ;  /* 0x0000002bae2c7221 */ /* 0x004fce0000010000 */
[----:B------:R-:W2:Y:S01]  /*18f90*/  MUFU.EX2 R15, R15 ;  /* 0x0000000f000f7308 */ /* 0x000ea20000000800 */
[-CC-:B0-----:R-:W-:Y:S01]  /*18fa0*/  FFMA.FTZ R7, R72, R38.reuse, -R5.reuse ;  /* 0x0000002648077223 */ /* 0x181fe20000010805 */
[----:B------:R-:W-:-:S06]  /*18fb0*/  FFMA.FTZ R5, R76, R38, -R5 ;  /* 0x000000264c057223 */ /* 0x000fcc0000010805 */
[----:B------:R-:W0:Y:S08]  /*18fc0*/  MUFU.EX2 R26, R26 ;  /* 0x0000001a001a7308 */ /* 0x000e300000000800 */
[----:B------:R4:W-:Y:S08]  /*18fd0*/  MUFU.EX2 R180, R6 ;  /* 0x0000000600b47308 */ /* 0x0009f00000000800 */
[----:B------:R5:W-:Y:S01]  /*18fe0*/  MUFU.EX2 R39, R7 ;  /* 0x0000000700277308 */ /* 0x000be20000000800 */
[----:B----4-:R-:W-:-:S07]  /*18ff0*/  FFMA.FTZ R6, R48, R38, -R41 ;  /* 0x0000002630067223 */ /* 0x010fce0000010829 */
[----:B------:R-:W4:Y:S01]  /*19000*/  MUFU.EX2 R20, R20 ;  /* 0x0000001400147308 */ /* 0x000f220000000800 */
[----:B-----5:R-:W-:-:S07]  /*19010*/  FFMA.FTZ R7, R46, R38, -R41 ;  /* 0x000000262e077223 */ /* 0x020fce0000010829 */
[----:B------:R5:W4:Y:S08]  /*19020*/  MUFU.EX2 R177, R6 ;  /* 0x0000000600b17308 */ /* 0x000b300000000800 */
[----:B------:R1:W-:Y:S01]  /*19030*/  MUFU.EX2 R179, R7 ;  /* 0x0000000700b37308 */ /* 0x0003e20000000800 */
[----:B-----5:R-:W-:-:S07]  /*19040*/  FFMA.FTZ R6, R50, R38, -R41 ;  /* 0x0000002632067223 */ /* 0x020fce0000010829 */
[----:B------:R-:W5:Y:S01]  /*19050*/  MUFU.EX2 R34, R34 ;  /* 0x0000002200227308 */ /* 0x000f620000000800 */
[----:B-1----:R-:W-:-:S07]  /*19060*/  FADD.FTZ R7, R13, R42 ;  /* 0x0000002a0d077221 */ /* 0x002fce0000010000 */
[----:B------:R-:W1:Y:S08]  /*19070*/  MUFU.EX2 R37, R36 ;  /* 0x0000002400257308 */ /* 0x000e700000000800 */
[----:B------:R3:W1:Y:S08]  /*19080*/  MUFU.EX2 R36, R8 ;  /* 0x0000000800247308 */ /* 0x0006700000000800 */
[----:B------:R4:W1:Y:S01]  /*19090*/  MUFU.EX2 R181, R6 ;  /* 0x0000000600b57308 */ /* 0x0008620000000800 */
[----:B---3--:R-:W-:Y:S01]  /*190a0*/  FADD.FTZ R8, R14, R7 ;  /* 0x000000070e087221 */ /* 0x008fe20000010000 */
[----:B------:R-:W-:-:S03]  /*190b0*/  FADD.FTZ R7, R25, R44 ;  /* 0x0000002c19077221 */ /* 0x000fc60000010000 */
[----:B--2---:R-:W-:Y:S01]  /*190c0*/  FADD.FTZ R9, R15, R8 ;  /* 0x000000080f097221 */ /* 0x004fe20000010000 */
[----:B0-----:R-:W-:Y:S02]  /*190d0*/  FADD.FTZ R8, R26, R7 ;  /* 0x000000071a087221 */ /* 0x001fe40000010000 */
[----:B------:R-:W0:Y:S01]  /*190e0*/  MUFU.EX2 R42, R33 ;  /* 0x00000021002a7308 */ /* 0x000e220000000800 */
[----:B----4-:R-:W-:Y:S01]  /*190f0*/  FADD.FTZ R6, R20, R9 ;  /* 0x0000000914067221 */ /* 0x010fe20000010000 */
[----:B------:R-:W-:-:S03]  /*19100*/  FADD.FTZ R7, R35, R8 ;  /* 0x0000000823077221 */ /* 0x000fc60000010000 */
[----:B------:R-:W-:Y:S01]  /*19110*/  FADD.FTZ R6, R177, R6 ;  /* 0x00000006b1067221 */ /* 0x000fe20000010000 */
[----:B-----5:R-:W-:Y:S02]  /*19120*/  FADD.FTZ R8, R34, R7 ;  /* 0x0000000722087221 */ /* 0x020fe40000010000 */
[----:B------:R-:W2:Y:S01]  /*19130*/  MUFU.EX2 R40, R40 ;  /* 0x0000002800287308 */ /* 0x000ea20000000800 */
[----:B------:R-:W-:Y:S01]  /*19140*/  FADD.FTZ R7, R179, R6 ;  /* 0x00000006b3077221 */ /* 0x000fe20000010000 */
[----:B-1----:R-:W-:-:S03]  /*19150*/  FADD.FTZ R9, R37, R8 ;  /* 0x0000000825097221 */ /* 0x002fc60000010000 */
[----:B------:R-:W-:Y:S01]  /*19160*/  FADD.FTZ R6, R36, R7 ;  /* 0x0000000724067221 */ /* 0x000fe20000010000 */
[----:B------:R-:W-:Y:S02]  /*19170*/  FADD.FTZ R8, R180, R9 ;  /* 0x00000009b4087221 */ /* 0x000fe40000010000 */
[----:B------:R-:W1:Y:S01]  /*19180*/  MUFU.EX2 R30, R30 ;  /* 0x0000001e001e7308 */ /* 0x000e620000000800 */
[----:B------:R-:W-:Y:S01]  /*19190*/  FADD.FTZ R7, R181, R6 ;  /* 0x00000006b5077221 */ /* 0x000fe20000010000 */
[----:B------:R-:W-:-:S03]  /*191a0*/  FADD.FTZ R9, R39, R8 ;  /* 0x0000000827097221 */ /* 0x000fc60000010000 */
[----:B0-----:R-:W-:-:S03]  /*191b0*/  FADD.FTZ R7, R42, R7 ;  /* 0x000000072a077221 */ /* 0x001fc60000010000 */
[----:B------:R-:W0:Y:S01]  /*191c0*/  MUFU.EX2 R5, R5 ;  /* 0x0000000500057308 */ /* 0x000e220000000800 */
[----:B--2---:R-:W-:-:S07]  /*191d0*/  FADD.FTZ R6, R40, R9 ;  /* 0x0000000928067221 */ /* 0x004fce0000010000 */
[----:B------:R-:W2:Y:S01]  /*191e0*/  MUFU.EX2 R29, R29 ;  /* 0x0000001d001d7308 */ /* 0x000ea20000000800 */
[----:B-1----:R-:W-:Y:S01]  /*191f0*/  FADD.FTZ R8, R30, R7 ;  /* 0x000000071e087221 */ /* 0x002fe20000010000 */
[----:B0-----:R-:W-:-:S05]  /*19200*/  FADD.FTZ R33, R5, R6 ;  /* 0x0000000605217221 */ /* 0x001fca0000010000 */
[----:B------:R-:W-:Y:S01]  /*19210*/  ST.E desc[UR46][R152.64+0x420], R33 ;  /* 0x0004202198007985 */ /* 0x000fe2000c10192e */
[----:B--2---:R-:W-:-:S05]  /*19220*/  FADD.FTZ R41, R29, R8 ;  /* 0x000000081d297221 */ /* 0x004fca0000010000 */
        /* <DEDUP_REMOVED lines=26> */
[----:B------:R-:W-:Y:S04]  /*193d0*/  STSM.16.M88.4 [R8], R172 ;  /* 0x000000ac08007844 */ /* 0x000fe80000000200 */
[----:B------:R-:W-:Y:S04]  /*193e0*/  STSM.16.M88.4 [R45], R176 ;  /* 0x000000b02d007844 */ /* 0x000fe80000000200 */
[----:B------:R-:W-:Y:S04]  /*193f0*/  STSM.16.M88.4 [R44], R180 ;  /* 0x000000b42c007844 */ /* 0x000fe80000000200 */
[----:B------:R-:W2:Y:S01]  /*19400*/  LD.E R5, desc[UR46][R152.64+0x200] ;  /* 0x0002002e98057980 */ /* 0x000ea2000c101900 */
[----:B------:R-:W-:Y:S01]  /*19410*/  LOP3.LUT R6, R17, 0x4, RZ, 0xfc, !PT ;  /* 0x0000000411067812 */ /* 0x000fe200078efcff */
[----:B------:R-:W-:-:S02]  /*19420*/  IMAD.MOV.U32 R7, RZ, RZ, R19 ;  /* 0x000000ffff077224 */ /* 0x000fc400078e0013 */
[----:B--2---:R-:W-:-:S05]  /*19430*/  FMUL.FTZ R5, R24, R5 ;  /* 0x0000000518057220 */ /* 0x004fca0000410000 */
[----:B------:R-:W-:Y:S04]  /*19440*/  ST.E desc[UR46][R152.64+0x200], R5 ;  /* 0x0002000598007985 */ /* 0x000fe8000c10192e */
[----:B------:R-:W2:Y:S02]  /*19450*/  LD.E R9, desc[UR46][R6.64] ;  /* 0x0000002e06097980 */ /* 0x000ea4000c101900 */
[----:B--2---:R-:W-:-:S05]  /*19460*/  FMUL.FTZ R9, R24, R9 ;  /* 0x0000000918097220 */ /* 0x004fca0000410000 */
[----:B------:R0:W-:Y:S04]  /*19470*/  ST.E desc[UR46][R6.64], R9 ;  /* 0x0000000906007985 */ /* 0x0001e8000c10192e */
[----:B------:R-:W2:Y:S04]  /*19480*/  LD.E R137, desc[UR46][R152.64+0x3f4] ;  /* 0x0003f42e98897980 */ /* 0x000ea8000c101900 */
[----:B------:R-:W3:Y:S04]  /*19490*/  LD.E R11, desc[UR46][R152.64+0x210] ;  /* 0x0002102e980b7980 */ /* 0x000ee8000c101900 */
[----:B0-----:R-:W4:Y:S04]  /*194a0*/  LD.E R9, desc[UR46][R152.64+0x254] ;  /* 0x0002542e98097980 */ /* 0x001f28000c101900 */
        /* <DEDUP_REMOVED lines=58> */
[----:B------:R-:W5:Y:S01]  /*19850*/  LD.E R135, desc[UR46][R152.64+0x3f0] ;  /* 0x0003f02e98877980 */ /* 0x000f62000c101900 */
[----:B------:R-:W-:Y:S01]  /*19860*/  LOP3.LUT R8, R17, 0x8, RZ, 0xfc, !PT ;  /* 0x0000000811087812 */ /* 0x000fe200078efcff */
[C---:B--2---:R-:W-:Y:S01]  /*19870*/  FMUL.FTZ R137, R24.reuse, R137 ;  /* 0x0000008918897220 */ /* 0x044fe20000410000 */
[C---:B----4-:R-:W-:Y:S01]  /*19880*/  FMUL.FTZ R9, R24.reuse, R9 ;  /* 0x0000000918097220 */ /* 0x050fe20000410000 */
[C---:B---3--:R-:W-:Y:S01]  /*19890*/  FMUL.FTZ R11, R24.reuse, R11 ;  /* 0x0000000b180b7220 */ /* 0x048fe20000410000 */
[----:B-----5:R-:W-:-:S03]  /*198a0*/  FMUL.FTZ R13, R24, R13 ;  /* 0x0000000d180d7220 */ /* 0x020fc60000410000 */
[----:B------:R0:W-:Y:S01]  /*198b0*/  ST.E desc[UR46][R152.64+0x254], R9 ;  /* 0x0002540998007985 */ /* 0x0001e2000c10192e */
[C---:B------:R-:W-:Y:S01]  /*198c0*/  FMUL.FTZ R15, R24.reuse, R15 ;  /* 0x0000000f180f7220 */ /* 0x040fe20000410000 */
        /* <DEDUP_REMOVED lines=58> */
[----:B------:R-:W-:Y:S04]  /*19c70*/  ST.E desc[UR46][R152.64+0x3f4], R137 ;  /* 0x0003f48998007985 */ /* 0x000fe8000c10192e */
[----:B------:R0:W-:Y:S04]  /*19c80*/  ST.E desc[UR46][R152.64+0x210], R11 ;  /* 0x0002100b98007985 */ /* 0x0001e8000c10192e */
        /* <DEDUP_REMOVED lines=242> */
[----:B------:R-:W-:Y:S01]  /*1abb0*/  FMUL.FTZ R21, R21, R138 ;  /* 0x0000008a15157220 */ /* 0x000fe20000410000 */
[----:B------:R-:W-:Y:S04]  /*1abc0*/  ST.E desc[UR46][R152.64+0x388], R5 ;  /* 0x0003880598007985 */ /* 0x000fe8000c10192e */
[----:B------:R-:W-:Y:S04]  /*1abd0*/  ST.E desc[UR46][R152.64+0x3ac], R13 ;  /* 0x0003ac0d98007985 */ /* 0x000fe8000c10192e */
[----:B------:R0:W-:Y:S04]  /*1abe0*/  ST.E desc[UR46][R152.64+0x3b8], R15 ;  /* 0x0003b80f98007985 */ /* 0x0001e8000c10192e */
[----:B------:R1:W-:Y:S04]  /*1abf0*/  ST.E desc[UR46][R152.64+0x3bc], R25 ;  /* 0x0003bc1998007985 */ /* 0x0003e8000c10192e */
[----:B------:R3:W-:Y:S04]  /*1ac00*/  ST.E desc[UR46][R152.64+0x3c8], R27 ;  /* 0x0003c81b98007985 */ /* 0x0007e8000c10192e */
[----:B------:R4:W-:Y:S04]  /*1ac10*/  ST.E desc[UR46][R152.64+0x3cc], R29 ;  /* 0x0003cc1d98007985 */ /* 0x0009e8000c10192e */
[----:B------:R-:W-:Y:S04]  /*1ac20*/  ST.E desc[UR46][R152.64+0x3d8], R31 ;  /* 0x0003d81f98007985 */ /* 0x000fe8000c10192e */
[----:B------:R-:W-:Y:S04]  /*1ac30*/  ST.E desc[UR46][R152.64+0x3dc], R33 ;  /* 0x0003dc2198007985 */ /* 0x000fe8000c10192e */
[----:B------:R-:W-:Y:S04]  /*1ac40*/  ST.E desc[UR46][R152.64+0x3e8], R35 ;  /* 0x0003e82398007985 */ /* 0x000fe8000c10192e */
[----:B------:R-:W-:Y:S04]  /*1ac50*/  ST.E desc[UR46][R152.64+0x3ec], R37 ;  /* 0x0003ec2598007985 */ /* 0x000fe8000c10192e */
[----:B------:R5:W-:Y:S04]  /*1ac60*/  ST.E desc[UR46][R152.64+0x3f8], R21 ;  /* 0x0003f81598007985 */ /* 0x000be8000c10192e */
        /* <DEDUP_REMOVED lines=925> */
[----:B------:R-:W5:Y:S04]  /*1e640*/  LD.E R13, desc[UR46][R6.64] ;  /* 0x0000002e060d7980 */ /* 0x000f68000c101900 */
[----:B-----5:R5:W-:Y:S04]  /*1e650*/  ST.E desc[UR46][R6.64], R13 ;  /* 0x0000000d06007985 */ /* 0x020be8000c10192e */
[----:B------:R-:W3:Y:S04]  /*1e660*/  LD.E R15, desc[UR46][R8.64] ;  /* 0x0000002e080f7980 */ /* 0x000ee8000c101900 */
[----:B---3--:R3:W-:Y:S04]  /*1e670*/  ST.E desc[UR46][R8.64], R15 ;  /* 0x0000000f08007985 */ /* 0x0087e8000c10192e */
[----:B------:R-:W4:Y:S04]  /*1e680*/  LD.E R21, desc[UR46][R10.64] ;  /* 0x0000002e0a157980 */ /* 0x000f28000c101900 */
[----:B----4-:R4:W-:Y:S04]  /*1e690*/  ST.E desc[UR46][R10.64], R21 ;  /* 0x000000150a007985 */ /* 0x0109e8000c10192e */
[----:B0-----:R-:W4:Y:S04]  /*1e6a0*/  LD.E R25, desc[UR46][R152.64+0x210] ;  /* 0x0002102e98197980 */ /* 0x001f28000c101900 */
[----:B-1----:R-:W4:Y:S04]  /*1e6b0*/  LD.E R27, desc[UR46][R152.64+0x214] ;  /* 0x0002142e981b7980 */ /* 0x002f28000c101900 */
[----:B------:R-:W4:Y:S04]  /*1e6c0*/  LD.E R29, desc[UR46][R152.64+0x218] ;  /* 0x0002182e981d7980 */ /* 0x000f28000c101900 */
[----:B------:R-:W4:Y:S04]  /*1e6d0*/  LD.E R31, desc[UR46][R152.64+0x21c] ;  /* 0x00021c2e981f7980 */ /* 0x000f28000c101900 */
[----:B--2---:R-:W2:Y:S04]  /*1e6e0*/  LD.E R5, desc[UR46][R152.64+0x220] ;  /* 0x0002202e98057980 */ /* 0x004ea8000c101900 */
[----:B------:R-:W2:Y:S04]  /*1e6f0*/  LD.E R33, desc[UR46][R152.64+0x224] ;  /* 0x0002242e98217980 */ /* 0x000ea8000c101900 */
[----:B-----5:R-:W5:Y:S04]  /*1e700*/  LD.E R7, desc[UR46][R152.64+0x228] ;  /* 0x0002282e98077980 */ /* 0x020f68000c101900 */
[----:B------:R-:W5:Y:S04]  /*1e710*/  LD.E R13, desc[UR46][R152.64+0x22c] ;  /* 0x00022c2e980d7980 */ /* 0x000f68000c101900 */
[----:B---3--:R-:W3:Y:S04]  /*1e720*/  LD.E R9, desc[UR46][R152.64+0x230] ;  /* 0x0002302e98097980 */ /* 0x008ee8000c101900 */
[----:B------:R-:W3:Y:S04]  /*1e730*/  LD.E R15, desc[UR46][R152.64+0x234] ;  /* 0x0002342e980f7980 */ /* 0x000ee8000c101900 */
[----:B----4-:R-:W4:Y:S04]  /*1e740*/  LD.E R11, desc[UR46][R152.64+0x238] ;  /* 0x0002382e980b7980 */ /* 0x010f28000c101900 */
[----:B------:R-:W4:Y:S04]  /*1e750*/  LD.E R21, desc[UR46][R152.64+0x23c] ;  /* 0x00023c2e98157980 */ /* 0x000f28000c101900 */
        /* <DEDUP_REMOVED lines=112> */
[----:B------:R0:W-:Y:S04]  /*1ee60*/  ST.E desc[UR46][R152.64+0x210], R25 ;  /* 0x0002101998007985 */ /* 0x0001e8000c10192e */
[----:B------:R0:W-:Y:S04]  /*1ee70*/  ST.E desc[UR46][R152.64+0x214], R27 ;  /* 0x0002141b98007985 */ /* 0x0001e8000c10192e */
[----:B------:R0:W-:Y:S04]  /*1ee80*/  ST.E desc[UR46][R152.64+0x218], R29 ;  /* 0x0002181d98007985 */ /* 0x0001e8000c10192e */
[----:B------:R0:W-:Y:S04]  /*1ee90*/  ST.E desc[UR46][R152.64+0x21c], R31 ;  /* 0x00021c1f98007985 */ /* 0x0001e8000c10192e */
[----:B--2---:R0:W-:Y:S04]  /*1eea0*/  ST.E desc[UR46][R152.64+0x220], R5 ;  /* 0x0002200598007985 */ /* 0x0041e8000c10192e */
[----:B------:R0:W-:Y:S04]  /*1eeb0*/  ST.E desc[UR46][R152.64+0x224], R33 ;  /* 0x0002242198007985 */ /* 0x0001e8000c10192e */
[----:B-----5:R0:W-:Y:S04]  /*1eec0*/  ST.E desc[UR46][R152.64+0x228], R7 ;  /* 0x0002280798007985 */ /* 0x0201e8000c10192e */
[----:B------:R0:W-:Y:S04]  /*1eed0*/  ST.E desc[UR46][R152.64+0x22c], R13 ;  /* 0x00022c0d98007985 */ /* 0x0001e8000c10192e */
[----:B---3--:R0:W-:Y:S04]  /*1eee0*/  ST.E desc[UR46][R152.64+0x230], R9 ;  /* 0x0002300998007985 */ /* 0x0081e8000c10192e */
[----:B------:R0:W-:Y:S04]  /*1eef0*/  ST.E desc[UR46][R152.64+0x234], R15 ;  /* 0x0002340f98007985 */ /* 0x0001e8000c10192e */
[----:B----4-:R0:W-:Y:S04]  /*1ef00*/  ST.E desc[UR46][R152.64+0x238], R11 ;  /* 0x0002380b98007985 */ /* 0x0101e8000c10192e */
        /* <DEDUP_REMOVED lines=129> */
.L_x_2085:
[----:B------:R-:W-:Y:S05]  /*1f720*/  BSYNC B0 ;  /* 0x0000000000007941 */ /* 0x000fea0003800000 */
.L_x_2084:
[----:B------:R-:W-:Y:S05]  /*1f730*/  @P0 BRA `(.L_x_2086) ;  /* 0xffffff6400640947 */ /* 0x000fea000383ffff */
.L_x_2067:
[----:B------:R-:W-:-:S13]  /*1f740*/  ISETP.GE.AND P0, PT, R0, UR49, PT ;  /* 0x0000003100007c0c */ /* 0x000fda000bf06270 */
[----:B------:R-:W-:Y:S05]  /*1f750*/  @!P0 BRA `(.L_x_2087) ;  /* 0x000000a800348947 */ /* 0x000fea0003800000 */
.L_x_2116:
[----:B0-----:R-:W2:Y:S04]  /*1f760*/  LD.E R57, desc[UR46][R152.64+0x1e8] ;  /* 0x0001e82e98397980 */ /* 0x001ea8000c101900 */
[----:B-1----:R-:W1:Y:S04]  /*1f770*/  LD.E R4, desc[UR46][R152.64+0x1f0] ;  /* 0x0001f02e98047980 */ /* 0x002e68000c101900 */
[----:B------:R-:W3:Y:S01]  /*1f780*/  LD.E R8, desc[UR46][R152.64+0x1c] ;  /* 0x00001c2e98087980 */ /* 0x000ee2000c101900 */
[----:B--2---:R-:W-:-:S05]  /*1f790*/  VIADD R7, R57, 0x1 ;  /* 0x0000000139077836 */ /* 0x004fca0000000000 */
[----:B------:R-:W-:-:S13]  /*1f7a0*/  ISETP.NE.AND P0, PT, R7, 0x2, PT ;  /* 0x000000020700780c */ /* 0x000fda0003f05270 */
[----:B------:R0:W5:Y:S04]  /*1f7b0*/  @P0 LD.E R9, desc[UR46][R152.64+0x1ec] ;  /* 0x0001ec2e98090980 */ /* 0x000168000c101900 */
[----:B------:R-:W2:Y:S01]  /*1f7c0*/  @!P0 LD.E R6, desc[UR46][R152.64+0x1ec] ;  /* 0x0001ec2e98068980 */ /* 0x000ea2000c101900 */
[----:B-1----:R-:W-:Y:S01]  /*1f7d0*/  VIADD R5, R4, 0x1 ;  /* 0x0000000104057836 */ /* 0x002fe20000000000 */
[----:B---3--:R-:W-:Y:S02]  /*1f7e0*/  LOP3.LUT R8, R8, 0x1, RZ, 0xfc, !PT ;  /* 0x0000000108087812 */ /* 0x008fe400078efcff */
        /* <DEDUP_REMOVED lines=11> */
.L_x_2089:
[----:B------:R-:W-:Y:S05]  /*1f8a0*/  BSYNC B0 ;  /* 0x0000000000007941 */ /* 0x000fea0003800000 */
.L_x_2088:
        /* <DEDUP_REMOVED lines=13> */
.L_x_2091:
[----:B------:R-:W-:Y:S05]  /*1f980*/  BSYNC B0 ;  /* 0x0000000000007941 */ /* 0x000fea0003800000 */
.L_x_2090:
        /* <DEDUP_REMOVED lines=8> */
.L_x_2093:
[----:B------:R-:W-:Y:S05]  /*1fa10*/  BSYNC B0 ;  /* 0x0000000000007941 */ /* 0x000fea0003800000 */
.L_x_2092:
[----:B------:R-:W2:Y:S04]  /*1fa20*/  LD.E R5, desc[UR46][R152.64+0x1e8] ;  /* 0x0001e82e98057980 */ /* 0x000ea8000c101900 */
[----:B-----5:R-:W2:Y:S01]  /*1fa30*/  LD.E.64 R8, desc[UR46][R152.64+0xa0] ;  /* 0x0000a02e98087980 */ /* 0x020ea2000c101b00 */
[----:B------:R-:W-:Y:S05]  /*1fa40*/  WARPSYNC.ALL ;  /* 0x0000000000007948 */ /* 0x000fea0003800000 */
[----:B------:R-:W3:Y:S04]  /*1fa50*/  LD.E.64 R14, desc[UR46][R152.64+0x98] ;  /* 0x0000982e980e7980 */ /* 0x000ee8000c101b00 */
[----:B0-----:R-:W4:Y:S04]  /*1fa60*/  LD.E.64 R6, desc[UR46][R152.64+0x98] ;  /* 0x0000982e98067980 */ /* 0x001f28000c101b00 */
        /* <DEDUP_REMOVED lines=9> */
[----:B------:R-:W-:Y:S01]  /*1fb00*/  VIADD R8, R4, 0x2 ;  /* 0x0000000204087836 */ /* 0x000fe20000000000 */
[----:B---3--:R-:W-:Y:S02]  /*1fb10*/  R2UR UR4, R14 ;  /* 0x000000000e0472ca */ /* 0x008fe400000e0000 */
[----:B------:R-:W-:-:S13]  /*1fb20*/  R2UR UR5, R15 ;  /* 0x000000000f0572ca */ /* 0x000fda00000e0000 */
[----:B------:R-:W-:Y:S01]  /*1fb30*/  HGMMA.64x64x16.F32 R24, gdesc[UR4], RZ, !UPT, gsb0 ;  /* 0x00e00000041879f0 */ /* 0x000fe2000c0008ff */
[----:B----4-:R-:W-:Y:S01]  /*1fb40*/  VIADD R6, R6, 0x2 ;  /* 0x0000000206067836 */ /* 0x010fe20000000000 */
[----:B------:R-:W-:Y:S01]  /*1fb50*/  R2UR UR6, R8 ;  /* 0x00000000080672ca */ /* 0x000fe200000e0000 */
[----:B------:R-:W-:Y:S01]  /*1fb60*/  IMAD.MOV.U32 R15, RZ, RZ, 0x1 ;  /* 0x00000001ff0f7424 */ /* 0x000fe200078e00ff */
        /* <DEDUP_REMOVED lines=39> */
.L_x_2096:
[----:B------:R-:W-:Y:S05]  /*1fde0*/  BSYNC B0 ;  /* 0x0000000000007941 */ /* 0x000fea0003800000 */
.L_x_2095:
        /* <DEDUP_REMOVED lines=13> */
.L_x_2098:
[----:B------:R-:W-:Y:S05]  /*1fec0*/  BSYNC B0 ;  /* 0x0000000000007941 */ /* 0x000fea0003800000 */
.L_x_2097:
        /* <DEDUP_REMOVED lines=8> */
.L_x_2100:
[----:B------:R-:W-:Y:S05]  /*1ff50*/  BSYNC B0 ;  /* 0x0000000000007941 */ /* 0x000fea0003800000 */
.L_x_2099:
        /* <DEDUP_REMOVED lines=473> */
[----:B--2---:R-:W2:Y:S01]  /*21cf0*/  LD.E R60, desc[UR46][R58.64] ;  /* 0x0000002e3a3c7980 */ /* 0x004ea2000c101900 */
[----:B----4-:R-:W-:-:S02]  /*21d00*/  ISETP.NE.AND P1, PT, R12, 0x1, PT ;  /* 0x000000010c00780c */ /* 0x010fc40003f25270 */
[----:B---3--:R-:W-:Y:S01]  /*21d10*/  ISETP.GE.AND P2, PT, R9, 0x1, PT ;  /* 0x000000010900780c */ /* 0x008fe20003f46270 */
[----:B------:R-:W-:Y:S01]  /*21d20*/  BSSY B0, `(.L_x_2102) ;  /* 0x0000079000007945 */ /* 0x000fe20003800000 */
[-C--:B--2---:R-:W-:Y:S01]  /*21d30*/  FMUL.FTZ R20, R24, R60.reuse ;  /* 0x0000003c18147220 */ /* 0x084fe20000410000 */
[----:B------:R-:W-:Y:S01]  /*21d40*/  SHF.R.S32.HI R24, RZ, 0x1f, R61 ;  /* 0x0000001fff187819 */ /* 0x000fe2000001143d */
[----:B-1----:R-:W-:-:S03]  /*21d50*/  FMUL.FTZ R14, R26, R60 ;  /* 0x0000003c1a0e7220 */ /* 0x002fc60000410000 */
[----:B------:R-:W-:-:S04]  /*21d60*/  LEA.HI R26, R24, R61, RZ, 0x7 ;  /* 0x0000003d181a7211 */ /* 0x000fc800078f38ff */
[----:B------:R-:W-:Y:S01]  /*21d70*/  LOP3.LUT R26, R26, 0xffffff80, RZ, 0xc0, !PT ;  /* 0xffffff801a1a7812 */ /* 0x000fe200078ec0ff */
[----:B0-----:R-:W-:-:S04]  /*21d80*/  FMUL.FTZ R15, R27, R60 ;  /* 0x0000003c1b0f7220 */ /* 0x001fc80000410000 */
[----:B------:R-:W-:Y:S02]  /*21d90*/  IMAD.IADD R26, R61, 0x1, -R26 ;  /* 0x000000013d1a7824 */ /* 0x000fe400078e0a1a */
[-C--:B------:R-:W-:Y:S01]  /*21da0*/  FMUL.FTZ R29, R29, R60.reuse ;  /* 0x0000003c1d1d7220 */ /* 0x080fe20000410000 */
[-C--:B------:R-:W-:Y:S01]  /*21db0*/  FMUL.FTZ R58, R30, R60.reuse ;  /* 0x0000003c1e3a7220 */ /* 0x080fe20000410000 */
[----:B------:R-:W-:Y:S02]  /*21dc0*/  LEA.HI R30, R24, R61, RZ, 0x2 ;  /* 0x0000003d181e7211 */ /* 0x000fe400078f10ff */
[----:B------:R-:W-:Y:S01]  /*21dd0*/  SHF.R.S32.HI R27, RZ, 0x1f, R26 ;  /* 0x0000001fff1b7819 */ /* 0x000fe2000001141a */
[----:B------:R0:W1:Y:S01]  /*21de0*/  MUFU.TANH R62, R29 ;  /* 0x0000001d003e7308 */ /* 0x0000620000002400 */
[----:B------:R-:W-:Y:S01]  /*21df0*/  LOP3.LUT R30, R30, 0xfffffffc, RZ, 0xc0, !PT ;  /* 0xfffffffc1e1e7812 */ /* 0x000fe200078ec0ff */
[----:B------:R-:W-:Y:S01]  /*21e00*/  FMUL.FTZ R59, R31, R60 ;  /* 0x0000003c1f3b7220 */ /* 0x000fe20000410000 */
[----:B0-----:R-:W-:Y:S01]  /*21e10*/  LEA.HI R29, R27, R26, RZ, 0x2 ;  /* 0x0000001a1b1d7211 */ /* 0x001fe200078f10ff */
[----:B------:R-:W-:-:S03]  /*21e20*/  FMUL.FTZ R32, R32, R60 ;  /* 0x0000003c20207220 */ /* 0x000fc60000410000 */
[--C-:B------:R-:W-:Y:S02]  /*21e30*/  SHF.R.S32.HI R24, RZ, 0x2, R29.reuse ;  /* 0x00000002ff187819 */ /* 0x100fe4000001141d */
[----:B------:R-:W-:Y:S01]  /*21e40*/  SHF.R.S32.HI R31, RZ, 0x1f, R29 ;  /* 0x0000001fff1f7819 */ /* 0x000fe2000001141d */
[----:B------:R-:W-:Y:S01]  /*21e50*/  IMAD.IADD R61, R61, 0x1, -R30 ;  /* 0x000000013d3d7824 */ /* 0x000fe200078e0a1e */
[----:B------:R-:W-:Y:S02]  /*21e60*/  LEA.HI R27, R27, R26, RZ, 0x5 ;  /* 0x0000001a1b1b7211 */ /* 0x000fe400078f28ff */
[----:B------:R-:W-:Y:S01]  /*21e70*/  LEA.HI R31, R31, R24, RZ, 0x3 ;  /* 0x000000181f1f7211 */ /* 0x000fe200078f18ff */
[----:B------:R0:W2:Y:S01]  /*21e80*/  MUFU.TANH R63, R32 ;  /* 0x00000020003f7308 */ /* 0x0000a20000002400 */
[----:B------:R-:W-:Y:S02]  /*21e90*/  SHF.R.S32.HI R30, RZ, 0x5, R27 ;  /* 0x00000005ff1e7819 */ /* 0x000fe4000001141b */
[----:B------:R-:W-:-:S02]  /*21ea0*/  LOP3.LUT R31, R31, 0xfffffff8, RZ, 0xc0, !PT ;  /* 0xfffffff81f1f7812 */ /* 0x000fc400078ec0ff */
[----:B0-----:R-:W-:-:S03]  /*21eb0*/  LEA.HI R32, R61, R61, RZ, 0x1 ;  /* 0x0000003d3d207211 */ /* 0x001fc600078f08ff */
[----:B------:R-:W-:Y:S02]  /*21ec0*/  IMAD.IADD R31, R24, 0x1, -R31 ;  /* 0x00000001181f7824 */ /* 0x000fe400078e0a1f */
[----:B------:R-:W-:Y:S01]  /*21ed0*/  IMAD R30, R21, 0x4, R30 ;  /* 0x00000004151e7824 */ /* 0x000fe200078e021e */
[----:B------:R-:W-:Y:S01]  /*21ee0*/  LOP3.LUT R32, R32, 0x1ffffffe, RZ, 0xc0, !PT ;  /* 0x1ffffffe20207812 */ /* 0x000fe200078ec0ff */
[----:B------:R-:W-:Y:S02]  /*21ef0*/  FMUL.FTZ R38, R38, R60 ;  /* 0x0000003c26267220 */ /* 0x000fe40000410000 */
[----:B------:R-:W-:Y:S02]  /*21f00*/  IMAD.U32 R31, R30, 0x10, R31 ;  /* 0x000000101e1f7824 */ /* 0x000fe400078e001f */
[----:B------:R-:W-:Y:S01]  /*21f10*/  IMAD.IADD R32, R61, 0x1, -R32 ;  /* 0x000000013d207824 */ /* 0x000fe200078e0a20 */
[----:B------:R0:W3:Y:S03]  /*21f20*/  MUFU.TANH R69, R38 ;  /* 0x0000002600457308 */ /* 0x0000e60000002400 */
[----:B0-----:R-:W-:-:S04]  /*21f30*/  IMAD R38, R32, 0x8, R31 ;  /* 0x0000000820267824 */ /* 0x001fc800078e021f */
[----:B------:R-:W-:-:S04]  /*21f40*/  @P1 IMAD.HI.U32 R13, R38, R13, RZ ;  /* 0x0000000d260d1227 */ /* 0x000fc800078e00ff */
[----:B------:R-:W-:Y:S01]  /*21f50*/  FMUL.FTZ R39, R39, R60 ;  /* 0x0000003c27277220 */ /* 0x000fe20000410000 */
[----:B------:R-:W-:Y:S01]  /*21f60*/  @P1 SHF.R.U32.HI R38, RZ, R56, R13 ;  /* 0x00000038ff261219 */ /* 0x000fe2000001160d */
[-C--:B------:R-:W-:Y:S02]  /*21f70*/  FMUL.FTZ R35, R35, R60.reuse ;  /* 0x0000003c23237220 */ /* 0x080fe40000410000 */
[----:B------:R0:W4:Y:S01]  /*21f80*/  MUFU.TANH R70, R39 ;  /* 0x0000002700467308 */ /* 0x0001220000002400 */
[-C--:B------:R-:W-:Y:S01]  /*21f90*/  FMUL.FTZ R33, R33, R60.reuse ;  /* 0x0000003c21217220 */ /* 0x080fe20000410000 */
[-C--:B------:R-:W-:Y:S01]  /*21fa0*/  FMUL.FTZ R37, R37, R60.reuse ;  /* 0x0000003c25257220 */ /* 0x080fe20000410000 */
[----:B------:R-:W1:Y:S01]  /*21fb0*/  SHFL.IDX PT, R21, R38, RZ, 0x1c1f ;  /* 0x001c1fff26157589 */ /* 0x000e6200000e0000 */
[----:B------:R-:W-:Y:S01]  /*21fc0*/  FMUL.FTZ R41, R41, R60 ;  /* 0x0000003c29297220 */ /* 0x000fe20000410000 */
[----:B------:R-:W-:Y:S01]  /*21fd0*/  LOP3.LUT R29, R29, 0x7ffffffc, RZ, 0xc0, !PT ;  /* 0x7ffffffc1d1d7812 */ /* 0x000fe200078ec0ff */
[----:B0-----:R-:W-:-:S02]  /*21fe0*/  IMAD.SHL.U32 R39, R0, 0x40, RZ ;  /* 0x0000004000277824 */ /* 0x001fc400078e00ff */
[----:B------:R-:W0:Y:S01]  /*21ff0*/  MUFU.TANH R66, R35 ;  /* 0x0000002300427308 */ /* 0x000e220000002400 */
[-C--:B------:R-:W-:Y:S01]  /*22000*/  FMUL.FTZ R25, R25, R60.reuse ;  /* 0x0000003c19197220 */ /* 0x080fe20000410000 */
[-C--:B------:R-:W-:Y:S01]  /*22010*/  FMUL.FTZ R28, R28, R60.reuse ;  /* 0x0000003c1c1c7220 */ /* 0x080fe20000410000 */
[-C--:B------:R-:W-:Y:S01]  /*22020*/  FMUL.FTZ R40, R40, R60.reuse ;  /* 0x0000003c28287220 */ /* 0x080fe20000410000 */
[----:B------:R-:W-:Y:S01]  /*22030*/  IADD3 R12, -R39, 0x1, RZ ;  /* 0x00000001270c7810 */ /* 0x000fe20007ffe1ff */
        /* <DEDUP_REMOVED lines=10> */
[----:B------:R-:W-:Y:S01]  /*220e0*/  FMUL.FTZ R54, R54, R60 ;  /* 0x0000003c36367220 */ /* 0x000fe20000410000 */
[----:B------:R3:W0:Y:S01]  /*220f0*/  MUFU.TANH R68, R37 ;  /* 0x0000002500447308 */ /* 0x0006220000002400 */
[----:B--2---:R-:W-:-:S02]  /*22100*/  IMAD.IADD R33, R26, 0x1, -R29 ;  /* 0x000000011a217824 */ /* 0x004fc400078e0a1d */
[-C--:B------:R-:W-:Y:S01]  /*22110*/  FMUL.FTZ R55, R55, R60.reuse ;  /* 0x0000003c37377220 */ /* 0x080fe20000410000 */
[-C--:B------:R-:W-:Y:S01]  /*22120*/  FMUL.FTZ R34, R34, R60.reuse ;  /* 0x0000003c22227220 */ /* 0x080fe20000410000 */
[----:B------:R-:W-:-:S03]  /*22130*/  FMUL.FTZ R36, R36, R60 ;  /* 0x0000003c24247220 */ /* 0x000fc60000410000 */
[----:B------:R2:W0:Y:S01]  /*22140*/  MUFU.TANH R35, R41 ;  /* 0x0000002900237308 */ /* 0x0004220000002400 */
[-C--:B---3--:R-:W-:Y:S01]  /*22150*/  FMUL.FTZ R37, R47, R60.reuse ;  /* 0x0000003c2f257220 */ /* 0x088fe20000410000 */
[----:B------:R-:W-:Y:S02]  /*22160*/  IMAD R12, R33, -0x2, R12 ;  /* 0xfffffffe210c7824 */ /* 0x000fe400078e020c */
[----:B--2---:R-:W-:-:S04]  /*22170*/  FMUL.FTZ R41, R46, R60 ;  /* 0x0000003c2e297220 */ /* 0x004fc80000410000 */
[----:B------:R-:W2:Y:S01]  /*22180*/  MUFU.TANH R20, R20 ;  /* 0x0000001400147308 */ /* 0x000ea20000002400 */
[----:B------:R-:W-:Y:S01]  /*22190*/  FMUL.FTZ R42, R42, R60 ;  /* 0x0000003c2a2a7220 */ /* 0x000fe20000410000 */
[----:B------:R-:W-:Y:S02]  /*221a0*/  IADD3 R12, -R4, R12, R5 ;  /* 0x0000000c040c7210 */ /* 0x000fe40007ffe105 */
[----:B------:R-:W-:-:S04]  /*221b0*/  LOP3.LUT R13, RZ, R6, RZ, 0x33, !PT ;  /* 0x00000006ff0d7212 */ /* 0x000fc800078e33ff */
[----:B------:R-:W3:Y:S08]  /*221c0*/  MUFU.TANH R25, R25 ;  /* 0x0000001900197308 */ /* 0x000ef00000002400 */
        /* <DEDUP_REMOVED lines=21> */
[----:B------:R-:W-:-:S02]  /*22320*/  IMAD.IADD R46, R12, 0x1, R13 ;  /* 0x000000010c2e7824 */ /* 0x000fc400078e020d */
[----:B------:R-:W-:-:S05]  /*22330*/  IMAD.IADD R47, R8, 0x1, -R39 ;  /* 0x00000001082f7824 */ /* 0x000fca00078e0a27 */
[----:B------:R4:W0:Y:S02]  /*22340*/  MUFU.TANH R71, R42 ;  /* 0x0000002a00477308 */ /* 0x0008240000002400 */
[----:B----4-:R-:W-:Y:S02]  /*22350*/  IMAD.IADD R42, R12, 0x1, R7 ;  /* 0x000000010c2a7824 */ /* 0x010fe400078e0207 */
[--C-:B-1----:R-:W-:Y:S02]  /*22360*/  IMAD.IADD R7, R46, 0x1, R21.reuse ;  /* 0x000000012e077824 */ /* 0x102fe400078e0215 */
[----:B------:R-:W-:Y:S01]  /*22370*/  IMAD.IADD R6, R42, 0x1, R21 ;  /* 0x000000012a067824 */ /* 0x000fe200078e0215 */
[----:B--23--:R-:W-:Y:S06]  /*22380*/  @!P2 BRA `(.L_x_2103) ;  /* 0x000000000048a947 */ /* 0x00cfec0003800000 */
        /* <DEDUP_REMOVED lines=10> */
.L_x_2105:
[----:B------:R-:W-:-:S13]  /*22430*/  ISETP.NE.AND P1, PT, R9, 0x1, PT ;  /* 0x000000010900780c */ /* 0x000fda0003f25270 */
[----:B------:R-:W-:-:S05]  /*22440*/  @P1 IMAD.HI.U32 R12, R8, R10, RZ ;  /* 0x0000000a080c1227 */ /* 0x000fca00078e00ff */
[----:B------:R-:W-:-:S07]  /*22450*/  @P1 SHF.R.U32.HI R8, RZ, R11, R12 ;  /* 0x0000000bff081219 */ /* 0x000fce000001160c */
.L_x_2106:
[----:B------:R-:W-:Y:S05]  /*22460*/  BSYNC B1 ;  /* 0x0000000000017941 */ /* 0x000fea0003800000 */
.L_x_2104:
[----:B------:R-:W-:-:S04]  /*22470*/  IMAD R8, R8, R9, -R39 ;  /* 0x0000000908087224 */ /* 0x000fc800078e0a27 */
[----:B------:R-:W-:-:S05]  /*22480*/  IMAD R8, R33, -0x2, R8 ;  /* 0xfffffffe21087824 */ /* 0x000fca00078e0208 */
[----:B------:R-:W-:Y:S02]  /*22490*/  VIMNMX R7, R7, R8, !PT ;  /* 0x0000000807077248 */ /* 0x000fe40007fe0100 */
[----:B------:R-:W-:-:S07]  /*224a0*/  VIADDMNMX R6, R8, R9, R6, PT ;  /* 0x0000000908067246 */ /* 0x000fce0003800106 */
.L_x_2103:
[----:B------:R-:W-:Y:S05]  /*224b0*/  BSYNC B0 ;  /* 0x0000000000007941 */ /* 0x000fea0003800000 */
.L_x_2102:
[C---:B------:R-:W-:Y:S01]  /*224c0*/  ISETP.GE.AND P1, PT, R47.reuse, 0x2, PT ;  /* 0x000000022f00780c */ /* 0x040fe20003f26270 */
[----:B------:R-:W-:Y:S01]  /*224d0*/  BSSY B0, `(.L_x_2107) ;  /* 0x0000062000007945 */ /* 0x000fe20003800000 */
[----:B------:R-:W-:Y:S02]  /*224e0*/  ISETP.GE.AND P3, PT, R47, 0xa, PT ;  /* 0x0000000a2f00780c */ /* 0x000fe40003f66270 */
        /* <DEDUP_REMOVED lines=10> */
[----:B------:R-:W-:Y:S02]  /*22590*/  ISETP.GE.AND P3, PT, R47, 0x11, PT ;  /* 0x000000112f00780c */ /* 0x000fe40003f66270 */
[----:B------:R-:W-:Y:S02]  /*225a0*/  FSEL R32, R62, -INF , !P1 ;  /* 0xff8000003e207808 */ /* 0x000fe40004800000 */
[----:B------:R-:W-:Y:S02]  /*225b0*/  ISETP.LT.OR P2, PT, R6, 0x9, P2 ;  /* 0x000000090600780c */ /* 0x000fe40001741670 */
[----:B------:R-:W-:Y:S02]  /*225c0*/  ISETP.GT.AND P1, PT, R7, 0x10, !P3 ;  /* 0x000000100700780c */ /* 0x000fe40005f24270 */
[----:B0-----:R-:W-:Y:S02]  /*225d0*/  FSEL R34, R28, -INF , !P2 ;  /* 0xff8000001c227808 */ /* 0x001fe40005000000 */
        /* <DEDUP_REMOVED lines=22> */
[----:B------:R-:W-:Y:S02]  /*22740*/  FSEL R27, R40, -INF , !P1 ;  /* 0xff800000281b7808 */ /* 0x000fe40004800000 */
[----:B------:R-:W-:Y:S02]  /*22750*/  ISETP.GT.AND P1, PT, R7, 0x21, !P2 ;  /* 0x000000210700780c */ /* 0x000fe40005724270 */
[----:B------:R-:W-:-:S02]  /*22760*/  P2R R40, PR, RZ, 0x4 ;  /* 0x00000004ff287803 */ /* 0x000fc40000000000 */
[C---:B------:R-:W-:Y:S02]  /*22770*/  ISETP.LT.OR P1, PT, R6.reuse, 0x22, P1 ;  /* 0x000000220600780c */ /* 0x040fe40000f21670 */
[----:B------:R-:W-:Y:S02]  /*22780*/  ISETP.GE.AND P2, PT, R47, 0x29, PT ;  /* 0x000000292f00780c */ /* 0x000fe40003f46270 */
[----:B------:R-:W-:Y:S02]  /*22790*/  FSEL R26, R35, -INF , !P1 ;  /* 0xff800000231a7808 */ /* 0x000fe40004800000 */
[----:B------:R-:W-:Y:S01]  /*227a0*/  ISETP.GT.AND P1, PT, R7, 0x28, !P2 ;  /* 0x000000280700780c */ /* 0x000fe20005724270 */
[----:B------:R-:W0:Y:S01]  /*227b0*/  SHFL.IDX PT, R35, R38, 0x1, 0x1c1f ;  /* 0x003c1f0026237f89 */ /* 0x000e2200000e0000 */
[----:B------:R-:W-:Y:S02]  /*227c0*/  P2R R68, PR, RZ, 0x4 ;  /* 0x00000004ff447803 */ /* 0x000fe40000000000 */
[----:B------:R-:W-:-:S02]  /*227d0*/  ISETP.LT.OR P1, PT, R6, 0x29, P1 ;  /* 0x000000290600780c */ /* 0x000fc40000f21670 */
[----:B------:R-:W-:Y:S02]  /*227e0*/  P2R R61, PR, RZ, 0x8 ;  /* 0x00000008ff3d7803 */ /* 0x000fe40000000000 */
        /* <DEDUP_REMOVED lines=23> */
[----:B------:R-:W-:Y:S01]  /*22960*/  ISETP.GT.AND P6, PT, R7, 0x39, !P6 ;  /* 0x000000390700780c */ /* 0x000fe200077c4270 */
[----:B0-----:R-:W-:-:S03]  /*22970*/  IMAD.IADD R7, R46, 0x1, R35 ;  /* 0x000000012e077824 */ /* 0x001fc600078e0223 */
[----:B------:R-:W-:Y:S01]  /*22980*/  ISETP.LT.OR P6, PT, R6, 0x3a, P6 ;  /* 0x0000003a0600780c */ /* 0x000fe200037c1670 */
[----:B------:R-:W-:-:S03]  /*22990*/  IMAD.IADD R6, R42, 0x1, R35 ;  /* 0x000000012a067824 */ /* 0x000fc600078e0223 */
        /* <DEDUP_REMOVED lines=13> */
.L_x_2110:
[----:B------:R-:W-:-:S13]  /*22a70*/  ISETP.NE.AND P6, PT, R9, 0x1, PT ;  /* 0x000000010900780c */ /* 0x000fda0003fc5270 */
[----:B------:R-:W-:-:S05]  /*22a80*/  @P6 IMAD.HI.U32 R10, R4, R10, RZ ;  /* 0x0000000a040a6227 */ /* 0x000fca00078e00ff */
[----:B------:R-:W-:-:S07]  /*22a90*/  @P6 SHF.R.U32.HI R4, RZ, R11, R10 ;  /* 0x0000000bff046219 */ /* 0x000fce000001160a */
.L_x_2111:
[----:B------:R-:W-:Y:S05]  /*22aa0*/  BSYNC B1 ;  /* 0x0000000000017941 */ /* 0x000fea0003800000 */
.L_x_2109:
[----:B------:R-:W-:-:S04]  /*22ab0*/  IMAD R4, R4, R9, -R39 ;  /* 0x0000000904047224 */ /* 0x000fc800078e0a27 */
[----:B------:R-:W-:-:S05]  /*22ac0*/  IMAD R4, R33, -0x2, R4 ;  /* 0xfffffffe21047824 */ /* 0x000fca00078e0204 */
[----:B------:R-:W-:Y:S02]  /*22ad0*/  VIADDMNMX R6, R4, R9, R6, PT ;  /* 0x0000000904067246 */ /* 0x000fe40003800106 */
[----:B------:R-:W-:-:S07]  /*22ae0*/  VIMNMX R7, R7, R4, !PT ;  /* 0x0000000407077248 */ /* 0x000fce0007fe0100 */
.L_x_2108:
[----:B------:R-:W-:Y:S05]  /*22af0*/  BSYNC B0 ;  /* 0x0000000000007941 */ /* 0x000fea0003800000 */
.L_x_2107:
        /* <DEDUP_REMOVED lines=37> */
[C---:B------:R-:W-:Y:S02]  /*22d50*/  ISETP.GT.AND P5, PT, R7.reuse, 0x21, !P6 ;  /* 0x000000210700780c */ /* 0x040fe400077a4270 */
[C---:B------:R-:W-:Y:S02]  /*22d60*/  ISETP.GT.AND P1, PT, R7.reuse, 0x29, !P1 ;  /* 0x000000290700780c */ /* 0x040fe40004f24270 */
[----:B------:R-:W-:Y:S02]  /*22d70*/  ISETP.LT.OR P5, PT, R6, 0x22, P5 ;  /* 0x000000220600780c */ /* 0x000fe40002fa1670 */
[----:B------:R-:W-:Y:S02]  /*22d80*/  ISETP.GT.AND P2, PT, R7, 0x30, !P2 ;  /* 0x000000300700780c */ /* 0x000fe40005744270 */
[----:B------:R-:W-:-:S02]  /*22d90*/  FSEL R9, R43, -INF , !P5 ;  /* 0xff8000002b097808 */ /* 0x000fc40006800000 */
[----:B------:R-:W-:Y:S02]  /*22da0*/  ISETP.NE.AND P5, PT, R68, RZ, PT ;  /* 0x000000ff4400720c */ /* 0x000fe40003fa5270 */
[C---:B------:R-:W-:Y:S02]  /*22db0*/  ISETP.GT.AND P3, PT, R7.reuse, 0x31, !P3 ;  /* 0x000000310700780c */ /* 0x040fe40005f64270 */
[----:B------:R-:W-:Y:S02]  /*22dc0*/  ISETP.GT.AND P5, PT, R7, 0x28, !P5 ;  /* 0x000000280700780c */ /* 0x000fe40006fa4270 */
[----:B------:R-:W-:Y:S02]  /*22dd0*/  ISETP.NE.AND P6, PT, R44, RZ, PT ;  /* 0x000000ff2c00720c */ /* 0x000fe40003fc5270 */
[C---:B------:R-:W-:Y:S02]  /*22de0*/  ISETP.LT.OR P5, PT, R6.reuse, 0x29, P5 ;  /* 0x000000290600780c */ /* 0x040fe40002fa1670 */
[----:B------:R-:W-:-:S02]  /*22df0*/  ISETP.LT.OR P1, PT, R6, 0x2a, P1 ;  /* 0x0000002a0600780c */ /* 0x000fc40000f21670 */
[----:B------:R-:W-:Y:S02]  /*22e00*/  FSEL R56, R41, -INF , !P5 ;  /* 0xff80000029387808 */ /* 0x000fe40006800000 */
        /* <DEDUP_REMOVED lines=10> */
[----:B------:R-:W-:-:S02]  /*22eb0*/  IADD3 R6, P2, R2, 0x410, RZ ;  /* 0x0000041002067810 */ /* 0x000fc40007f5e0ff */
[----:B------:R-:W-:Y:S02]  /*22ec0*/  FSEL R37, R55, -INF , !P1 ;  /* 0xff80000037257808 */ /* 0x000fe40004800000 */
[----:B------:R-:W-:Y:S01]  /*22ed0*/  LOP3.LUT R6, R6, 0x4, RZ, 0xfc, !PT ;  /* 0x0000000406067812 */ /* 0x000fe200078efcff */
[----:B------:R-:W-:Y:S01]  /*22ee0*/  IMAD.X R7, RZ, RZ, R16, P2 ;  /* 0x000000ffff077224 */ /* 0x000fe200010e0610 */
        /* <DEDUP_REMOVED lines=54> */
[----:B------:R-:W-:Y:S01]  /*23250*/  FSEL R5, R10, RZ, P1 ;  /* 0x000000ff0a057208 */ /* 0x000fe20000800000 */
[----:B---3--:R-:W-:-:S04]  /*23260*/  FMUL.FTZ R10, R46, R43 ;  /* 0x0000002b2e0a7220 */ /* 0x008fc80000410000 */
[----:B------:R-:W-:-:S04]  /*23270*/  FADD.FTZ R5, R4, -R5 ;  /* 0x8000000504057221 */ /* 0x000fc80000010000 */
        /* <DEDUP_REMOVED lines=20> */
.L_x_2113:
[----:B------:R-:W-:Y:S05]  /*233c0*/  BSYNC B0 ;  /* 0x0000000000007941 */ /* 0x000fea0003800000 */
.L_x_2112:
        /* <DEDUP_REMOVED lines=13> */
[----:B---3--:R-:W-:-:S05]  /*234a0*/  FMUL.FTZ R43, R41, R48 ;  /* 0x00000030292b7220 */ /* 0x008fca0000410000 */
[----:B------:R-:W-:Y:S02]  /*234b0*/  FSEL R43, R43, RZ, P1 ;  /* 0x000000ff2b2b7208 */ /* 0x000fe40000800000 */
[----:B----4-:R-:W-:-:S03]  /*234c0*/  FSETP.NEU.FTZ.AND P1, PT, R7, -INF , PT ;  /* 0xff8000000700780b */ /* 0x010fc60003f3d000 */
[-CC-:B------:R-:W-:Y:S01]  /*234d0*/  FFMA.FTZ R4, R52, R48.reuse, -R43.reuse ;  /* 0x0000003034047223 */ /* 0x180fe2000001082b */
[-CC-:B------:R-:W-:Y:S01]  /*234e0*/  FFMA.FTZ R36, R36, R48.reuse, -R43.reuse ;  /* 0x0000003024247223 */ /* 0x180fe2000001082b */
[-CC-:B------:R-:W-:Y:S01]  /*234f0*/  FFMA.FTZ R34, R34, R48.reuse, -R43.reuse ;  /* 0x0000003022227223 */ /* 0x180fe2000001082b */
[-CC-:B------:R-:W-:Y:S01]  /*23500*/  FFMA.FTZ R32, R32, R48.reuse, -R43.reuse ;  /* 0x0000003020207223 */ /* 0x180fe2000001082b */
[----:B------:R1:W5:Y:S01]  /*23510*/  MUFU.EX2 R168, R4 ;  /* 0x0000000400a87308 */ /* 0x0003620000000800 */
[-CC-:B------:R-:W-:Y:S01]  /*23520*/  FFMA.FTZ R31, R31, R48.reuse, -R43.reuse ;  /* 0x000000301f1f7223 */ /* 0x180fe2000001082b */
[-CC-:B------:R-:W-:Y:S01]  /*23530*/  FFMA.FTZ R30, R30, R48.reuse, -R43.reuse ;  /* 0x000000301e1e7223 */ /* 0x180fe2000001082b */
[-CC-:B------:R-:W-:Y:S01]  /*23540*/  FFMA.FTZ R20, R20, R48.reuse, -R43.reuse ;  /* 0x0000003014147223 */ /* 0x180fe2000001082b */
[-CC-:B------:R-:W-:Y:S01]  /*23550*/  FFMA.FTZ R29, R29, R48.reuse, -R43.reuse ;  /* 0x000000301d1d7223 */ /* 0x180fe2000001082b */
[-CC-:B------:R-:W-:Y:S01]  /*23560*/  FFMA.FTZ R28, R28, R48.reuse, -R43.reuse ;  /* 0x000000301c1c7223 */ /* 0x180fe2000001082b */
[-CC-:B------:R-:W-:Y:S01]  /*23570*/  FFMA.FTZ R27, R27, R48.reuse, -R43.reuse ;  /* 0x000000301b1b7223 */ /* 0x180fe2000001082b */
[-CC-:B------:R-:W-:Y:S01]  /*23580*/  FFMA.FTZ R26, R26, R48.reuse, -R43.reuse ;  /* 0x000000301a1a7223 */ /* 0x180fe2000001082b */
[----:B------:R-:W2:Y:S01]  /*23590*/  MUFU.EX2 R41, R36 ;  /* 0x0000002400297308 */ /* 0x000ea20000000800 */
[----:B-1----:R-:W-:Y:S01]  /*235a0*/  FMUL.FTZ R4, R48, R7 ;  /* 0x0000000730047220 */ /* 0x002fe20000410000 */
[-CC-:B------:R-:W-:Y:S01]  /*235b0*/  FFMA.FTZ R25, R25, R48.reuse, -R43.reuse ;  /* 0x0000003019197223 */ /* 0x180fe2000001082b */
[-CC-:B------:R-:W-:Y:S01]  /*235c0*/  FFMA.FTZ R24, R24, R48.reuse, -R43.reuse ;  /* 0x0000003018187223 */ /* 0x180fe2000001082b */
[-CC-:B------:R-:W-:Y:S01]  /*235d0*/  FFMA.FTZ R21, R21, R48.reuse, -R43.reuse ;  /* 0x0000003015157223 */ /* 0x180fe2000001082b */
[-CC-:B------:R-:W-:Y:S01]  /*235e0*/  FFMA.FTZ R13, R13, R48.reuse, -R43.reuse ;  /* 0x000000300d0d7223 */ /* 0x180fe2000001082b */
[----:B------:R-:W-:Y:S01]  /*235f0*/  FSEL R5, R4, RZ, P1 ;  /* 0x000000ff04057208 */ /* 0x000fe20000800000 */
[----:B------:R-:W-:Y:S01]  /*23600*/  FFMA.FTZ R12, R12, R48, -R43 ;  /* 0x000000300c0c7223 */ /* 0x000fe2000001082b */
[----:B------:R-:W1:Y:S01]  /*23610*/  MUFU.EX2 R34, R34 ;  /* 0x0000002200227308 */ /* 0x000e620000000800 */
[----:B-----5:R-:W-:-:S02]  /*23620*/  FADD.FTZ R6, R168, R49 ;  /* 0x00000031a8067221 */ /* 0x020fc40000010000 */
[-CC-:B------:R-:W-:Y:S01]  /*23630*/  FFMA.FTZ R42, R42, R48.reuse, -R5.reuse ;  /* 0x000000302a2a7223 */ /* 0x180fe20000010805 */
[-CC-:B------:R-:W-:Y:S01]  /*23640*/  FFMA.FTZ R40, R40, R48.reuse, -R5.reuse ;  /* 0x0000003028287223 */ /* 0x180fe20000010805 */
[-CC-:B------:R-:W-:Y:S01]  /*23650*/  FFMA.FTZ R39, R39, R48.reuse, -R5.reuse ;  /* 0x0000003027277223 */ /* 0x180fe20000010805 */
[-CC-:B------:R-:W-:Y:S01]  /*23660*/  FFMA.FTZ R38, R38, R48.reuse, -R5.reuse ;  /* 0x0000003026267223 */ /* 0x180fe20000010805 */
[-CC-:B------:R-:W-:Y:S01]  /*23670*/  FFMA.FTZ R35, R35, R48.reuse, -R5.reuse ;  /* 0x0000003023237223 */ /* 0x180fe20000010805 */
[----:B------:R1:W-:Y:S01]  /*23680*/  MUFU.EX2 R169, R40 ;  /* 0x0000002800a97308 */ /* 0x0003e20000000800 */
[-CC-:B------:R-:W-:Y:S01]  /*23690*/  FFMA.FTZ R33, R33, R48.reuse, -R5.reuse ;  /* 0x0000003021217223 */ /* 0x180fe20000010805 */
[-CC-:B------:R-:W-:Y:S01]  /*236a0*/  FFMA.FTZ R15, R15, R48.reuse, -R5.reuse ;  /* 0x000000300f0f7223 */ /* 0x180fe20000010805 */
[----:B--2---:R-:W-:Y:S01]  /*236b0*/  FADD.FTZ R7, R41, R6 ;  /* 0x0000000629077221 */ /* 0x004fe20000010000 */
[-CC-:B------:R-:W-:Y:S01]  /*236c0*/  FFMA.FTZ R14, R14, R48.reuse, -R5.reuse ;  /* 0x000000300e0e7223 */ /* 0x180fe20000010805 */
[-CC-:B------:R-:W-:Y:S01]  /*236d0*/  FFMA.FTZ R11, R11, R48.reuse, -R5.reuse ;  /* 0x000000300b0b7223 */ /* 0x180fe20000010805 */
[-CC-:B------:R-:W-:Y:S01]  /*236e0*/  FFMA.FTZ R9, R9, R48.reuse, -R5.reuse ;  /* 0x0000003009097223 */ /* 0x180fe20000010805 */
[-C--:B------:R-:W-:Y:S01]  /*236f0*/  FFMA.FTZ R4, R56, R48.reuse, -R5 ;  /* 0x0000003038047223 */ /* 0x080fe20000010805 */
[----:B------:R-:W2:Y:S01]  /*23700*/  MUFU.EX2 R42, R42 ;  /* 0x0000002a002a7308 */ /* 0x000ea20000000800 */
[----:B-1----:R-:W-:Y:S01]  /*23710*/  FADD.FTZ R40, R34, R7 ;  /* 0x0000000722287221 */ /* 0x002fe20000010000 */
[----:B------:R-:W-:-:S06]  /*23720*/  FFMA.FTZ R6, R58, R48, -R5 ;  /* 0x000000303a067223 */ /* 0x000fcc0000010805 */
[----:B------:R-:W1:Y:S08]  /*23730*/  MUFU.EX2 R39, R39 ;  /* 0x0000002700277308 */ /* 0x000e700000000800 */
[----:B------:R-:W3:Y:S01]  /*23740*/  MUFU.EX2 R45, R32 ;  /* 0x00000020002d7308 */ /* 0x000ee20000000800 */
[----:B--2---:R-:W-:-:S04]  /*23750*/  FADD.FTZ R36, R42, R51 ;  /* 0x000000332a247221 */ /* 0x004fc80000010000 */
[----:B------:R-:W-:-:S03]  /*23760*/  FADD.FTZ R36, R169, R36 ;  /* 0x00000024a9247221 */ /* 0x000fc60000010000 */
[----:B------:R-:W2:Y:S01]  /*23770*/  MUFU.EX2 R38, R38 ;  /* 0x0000002600267308 */ /* 0x000ea20000000800 */
[----:B-1----:R-:W-:-:S07]  /*23780*/  FADD.FTZ R7, R39, R36 ;  /* 0x0000002427077221 */ /* 0x002fce0000010000 */
[----:B------:R-:W1:Y:S01]  /*23790*/  MUFU.EX2 R31, R31 ;  /* 0x0000001f001f7308 */ /* 0x000e620000000800 */
[----:B---3--:R-:W-:-:S07]  /*237a0*/  FADD.FTZ R40, R45, R40 ;  /* 0x000000282d287221 */ /* 0x008fce0000010000 */
[----:B------:R-:W-:Y:S01]  /*237b0*/  MUFU.EX2 R35, R35 ;  /* 0x0000002300237308 */ /* 0x000fe20000000800 */
[----:B--2---:R-:W-:Y:S01]  /*237c0*/  FADD.FTZ R44, R38, R7 ;  /* 0x00000007262c7221 */ /* 0x004fe20000010000 */
[----:B------:R-:W-:-:S06]  /*237d0*/  FFMA.FTZ R7, R50, R48, -R5 ;  /* 0x0000003032077223 */ /* 0x000fcc0000010805 */
[----:B------:R-:W2:Y:S08]  /*237e0*/  MUFU.EX2 R30, R30 ;  /* 0x0000001e001e7308 */ /* 0x000eb00000000800 */
[----:B------:R-:W-:Y:S08]  /*237f0*/  MUFU.EX2 R43, R20 ;  /* 0x00000014002b7308 */ /* 0x000ff00000000800 */
[----:B------:R-:W-:Y:S08]  /*23800*/  MUFU.EX2 R20, R33 ;  /* 0x0000002100147308 */ /* 0x000ff00000000800 */
[----:B------:R-:W3:Y:S08]  /*23810*/  MUFU.EX2 R29, R29 ;  /* 0x0000001d001d7308 */ /* 0x000ef00000000800 */
[----:B------:R-:W4:Y:S08]  /*23820*/  MUFU.EX2 R15, R15 ;  /* 0x0000000f000f7308 */ /* 0x000f300000000800 */
[----:B------:R-:W5:Y:S08]  /*23830*/  MUFU.EX2 R28, R28 ;  /* 0x0000001c001c7308 */ /* 0x000f700000000800 */
[----:B------:R-:W0:Y:S08]  /*23840*/  MUFU.EX2 R14, R14 ;  /* 0x0000000e000e7308 */ /* 0x000e300000000800 */
[----:B------:R-:W0:Y:S08]  /*23850*/  MUFU.EX2 R27, R27 ;  /* 0x0000001b001b7308 */ /* 0x000e300000000800 */
[----:B------:R1:W-:Y:S08]  /*23860*/  MUFU.EX2 R32, R9 ;  /* 0x0000000900207308 */ /* 0x0003f00000000800 */
[----:B------:R3:W-:Y:S01]  /*23870*/  MUFU.EX2 R180, R13 ;  /* 0x0000000d00b47308 */ /* 0x0007e20000000800 */
[----:B-1----:R-:W-:-:S04]  /*23880*/  FADD.FTZ R9, R31, R40 ;  /* 0x000000281f097221 */ /* 0x002fc80000010000 */
[----:B--2---:R-:W-:-:S03]  /*23890*/  FADD.FTZ R40, R30, R9 ;  /* 0x000000091e287221 */ /* 0x004fc60000010000 */
[----:B------:R-:W-:Y:S01]  /*238a0*/  MUFU.EX2 R11, R11 ;  /* 0x0000000b000b7308 */ /* 0x000fe20000000800 */
[----:B---3--:R-:W-:Y:S01]  /*238b0*/  FADD.FTZ R13, R35, R44 ;  /* 0x0000002c230d7221 */ /* 0x008fe20000010000 */
[----:B------:R-:W-:-:S03]  /*238c0*/  FADD.FTZ R9, R29, R40 ;  /* 0x000000281d097221 */ /* 0x000fc60000010000 */
[----:B------:R-:W-:-:S03]  /*238d0*/  FADD.FTZ R44, R20, R13 ;  /* 0x0000000d142c7221 */ /* 0x000fc60000010000 */
[----:B------:R-:W1:Y:S01]  /*238e0*/  MUFU.EX2 R26, R26 ;  /* 0x0000001a001a7308 */ /* 0x000e620000000800 */
[----:B----4-:R-:W-:Y:S01]  /*238f0*/  FADD.FTZ R13, R15, R44 ;  /* 0x0000002c0f0d7221 */ /* 0x010fe20000010000 */
[----:B-----5:R-:W-:-:S03]  /*23900*/  FADD.FTZ R44, R28, R9 ;  /* 0x000000091c2c7221 */ /* 0x020fc60000010000 */
[----:B0-----:R-:W-:Y:S01]  /*23910*/  FADD.FTZ R46, R14, R13 ;  /* 0x0000000d0e2e7221 */ /* 0x001fe20000010000 */
[----:B------:R-:W-:Y:S02]  /*23920*/  FADD.FTZ R9, R27, R44 ;  /* 0x0000002c1b097221 */ /* 0x000fe40000010000 */
[----:B------:R-:W0:Y:S08]  /*23930*/  MUFU.EX2 R25, R25 ;  /* 0x0000001900197308 */ /* 0x000e300000000800 */
[----:B------:R2:W3:Y:S01]  /*23940*/  MUFU.EX2 R179, R4 ;  /* 0x0000000400b37308 */ /* 0x0004e20000000800 */
[----:B-1----:R-:W-:-:S07]  /*23950*/  FADD.FTZ R44, R26, R9 ;  /* 0x000000091a2c7221 */ /* 0x002fce0000010000 */
[----:B------:R-:W1:Y:S01]  /*23960*/  MUFU.EX2 R24, R24 ;  /* 0x0000001800187308 */ /* 0x000e620000000800 */
[----:B--2---:R-:W-:-:S07]  /*23970*/  FFMA.FTZ R4, R60, R48, -R5 ;  /* 0x000000303c047223 */ /* 0x004fce0000010805 */
[----:B------:R2:W4:Y:S08]  /*23980*/  MUFU.EX2 R36, R6 ;  /* 0x0000000600247308 */ /* 0x0005300000000800 */
[----:B------:R-:W5:Y:S01]  /*23990*/  MUFU.EX2 R21, R21 ;  /* 0x0000001500157308 */ /* 0x000f620000000800 */
[-CC-:B--2---:R-:W-:Y:S01]  /*239a0*/  FFMA.FTZ R6, R54, R48.reuse, -R5.reuse ;  /* 0x0000003036067223 */ /* 0x184fe20000010805 */
[----:B------:R-:W-:-:S06]  /*239b0*/  FFMA.FTZ R5, R37, R48, -R5 ;  /* 0x0000003025057223 */ /* 0x000fcc0000010805 */
[----:B------:R2:W5:Y:S08]  /*239c0*/  MUFU.EX2 R181, R7 ;  /* 0x0000000700b57308 */ /* 0x0005700000000800 */
[----:B------:R1:W5:Y:S01]  /*239d0*/  MUFU.EX2 R40, R4 ;  /* 0x0000000400287308 */ /* 0x0003620000000800 */
[----:B--2---:R-:W-:-:S04]  /*239e0*/  FADD.FTZ R7, R11, R46 ;  /* 0x0000002e0b077221 */ /* 0x004fc80000010000 */
[----:B------:R-:W-:Y:S01]  /*239f0*/  FADD.FTZ R46, R32, R7 ;  /* 0x00000007202e7221 */ /* 0x000fe20000010000 */
[----:B0-----:R-:W-:Y:S02]  /*23a00*/  FADD.FTZ R7, R25, R44 ;  /* 0x0000002c19077221 */ /* 0x001fe40000010000 */
[----:B------:R-:W0:Y:S01]  /*23a10*/  MUFU.EX2 R12, R12 ;  /* 0x0000000c000c7308 */ /* 0x000e220000000800 */
[----:B---3--:R-:W-:Y:S01]  /*23a20*/  FADD.FTZ R9, R179, R46 ;  /* 0x0000002eb3097221 */ /* 0x008fe20000010000 */
[----:B-1----:R-:W-:-:S03]  /*23a30*/  FADD.FTZ R4, R24, R7 ;  /* 0x0000000718047221 */ /* 0x002fc60000010000 */
[----:B----4-:R-:W-:Y:S01]  /*23a40*/  FADD.FTZ R46, R36, R9 ;  /* 0x00000009242e7221 */ /* 0x010fe20000010000 */
[----:B-----5:R-:W-:Y:S02]  /*23a50*/  FADD.FTZ R7, R21, R4 ;  /* 0x0000000415077221 */ /* 0x020fe40000010000 */
[----:B------:R0:W1:Y:S01]  /*23a60*/  MUFU.EX2 R183, R6 ;  /* 0x0000000600b77308 */ /* 0x0000620000000800 */
[----:B------:R-:W-:Y:S01]  /*23a70*/  FADD.FTZ R9, R181, R46 ;  /* 0x0000002eb5097221 */ /* 0x000fe20000010000 */
[----:B------:R-:W-:-:S03]  /*23a80*/  FADD.FTZ R7, R180, R7 ;  /* 0x00000007b4077221 */ /* 0x000fc60000010000 */
[----:B------:R-:W-:-:S03]  /*23a90*/  FADD.FTZ R4, R40, R9 ;  /* 0x0000000928047221 */ /* 0x000fc60000010000 */
[----:B------:R-:W2:Y:S01]  /*23aa0*/  MUFU.EX2 R44, R5 ;  /* 0x00000005002c7308 */ /* 0x000ea20000000800 */
[----:B0-----:R-:W-:-:S04]  /*23ab0*/  FADD.FTZ R6, R12, R7 ;  /* 0x000000070c067221 */ /* 0x001fc80000010000 */
[----:B------:R-:W-:Y:S01]  /*23ac0*/  FADD.FTZ R9, R43, R6 ;  /* 0x000000062b097221 */ /* 0x000fe20000010000 */
[----:B-1----:R-:W-:-:S04]  /*23ad0*/  FADD.FTZ R7, R183, R4 ;  /* 0x00000004b7077221 */ /* 0x002fc80000010000 */
[----:B------:R0:W-:Y:S01]  /*23ae0*/  ST.E desc[UR46][R152.64+0x420], R9 ;  /* 0x0004200998007985 */ /* 0x0001e2000c10192e */
        /* <DEDUP_REMOVED lines=32> */
[----:B--2---:R-:W-:Y:S01]  /*23cf0*/  FMUL.FTZ R7, R8, R5 ;  /* 0x0000000508077220 */ /* 0x004fe20000410000 */
[----:B------:R-:W-:-:S04]  /*23d00*/  IMAD.MOV.U32 R5, RZ, RZ, R19 ;  /* 0x000000ffff057224 */ /* 0x000fc800078e0013 */
[----:B------:R1:W-:Y:S04]  /*23d10*/  ST.E desc[UR46][R152.64+0x200], R7 ;  /* 0x0002000798007985 */ /* 0x0003e8000c10192e */
[----:B0-----:R-:W2:Y:S02]  /*23d20*/  LD.E R9, desc[UR46][R4.64] ;  /* 0x0000002e04097980 */ /* 0x001ea4000c101900 */
[----:B--2---:R-:W-:-:S05]  /*23d30*/  FMUL.FTZ R9, R8, R9 ;  /* 0x0000000908097220 */ /* 0x004fca0000410000 */
[----:B------:R0:W-:Y:S04]  /*23d40*/  ST.E desc[UR46][R4.64], R9 ;  /* 0x0000000904007985 */ /* 0x0001e8000c10192e */
[----:B-1----:R-:W2:Y:S04]  /*23d50*/  LD.E R7, desc[UR46][R152.64+0x240] ;  /* 0x0002402e98077980 */ /* 0x002ea8000c101900 */
[----:B------:R-:W3:Y:S04]  /*23d60*/  LD.E R135, desc[UR46][R152.64+0x3f4] ;  /* 0x0003f42e98877980 */ /* 0x000ee8000c101900 */
        /* <DEDUP_REMOVED lines=8> */
[----:B0-----:R-:W5:Y:S04]  /*23df0*/  LD.E R9, desc[UR46][R152.64+0x254] ;  /* 0x0002542e98097980 */ /* 0x001f68000c101900 */
        /* <DEDUP_REMOVED lines=53> */
[----:B---3--:R-:W-:-:S04]  /*24150*/  FMUL.FTZ R135, R8, R135 ;  /* 0x0000008708877220 */ /* 0x008fc80000410000 */
[----:B------:R0:W-:Y:S01]  /*24160*/  ST.E desc[UR46][R152.64+0x240], R7 ;  /* 0x0002400798007985 */ /* 0x0001e2000c10192e */
[C---:B----4-:R-:W-:Y:S01]  /*24170*/  FMUL.FTZ R11, R8.reuse, R11 ;  /* 0x0000000b080b7220 */ /* 0x050fe20000410000 */
[C---:B-----5:R-:W-:Y:S01]  /*24180*/  FMUL.FTZ R13, R8.reuse, R13 ;  /* 0x0000000d080d7220 */ /* 0x060fe20000410000 */
        /* <DEDUP_REMOVED lines=120> */
[----:B0-----:R-:W2:Y:S01]  /*24910*/  LD.E R9, desc[UR46][R6.64] ;  /* 0x0000002e06097980 */ /* 0x001ea2000c101900 */
[----:B------:R-:W-:Y:S01]  /*24920*/  LOP3.LUT R8, R17, 0xc, RZ, 0xfc, !PT ;  /* 0x0000000c11087812 */ /* 0x000fe200078efcff */
[----:B--2---:R-:W-:Y:S01]  /*24930*/  FMUL.FTZ R11, R10, R9 ;  /* 0x000000090a0b7220 */ /* 0x004fe20000410000 */
[----:B------:R-:W-:-:S04]  /*24940*/  IMAD.MOV.U32 R9, RZ, RZ, R19 ;  /* 0x000000ffff097224 */ /* 0x000fc800078e0013 */
[----:B------:R0:W-:Y:S04]  /*24950*/  ST.E desc[UR46][R6.64], R11 ;  /* 0x0000000b06007985 */ /* 0x0001e8000c10192e */
[----:B------:R-:W2:Y:S02]  /*24960*/  LD.E R13, desc[UR46][R8.64] ;  /* 0x0000002e080d7980 */ /* 0x000ea4000c101900 */
[----:B--2---:R-:W-:-:S05]  /*24970*/  FMUL.FTZ R13, R10, R13 ;  /* 0x0000000d0a0d7220 */ /* 0x004fca0000410000 */
[----:B------:R1:W-:Y:S04]  /*24980*/  ST.E desc[UR46][R8.64], R13 ;  /* 0x0000000d08007985 */ /* 0x0003e8000c10192e */
[----:B------:R-:W2:Y:S04]  /*24990*/  LD.E R139, desc[UR46][R152.64+0x3fc] ;  /* 0x0003fc2e988b7980 */ /* 0x000ea8000c101900 */
[----:B------:R-:W3:Y:S04]  /*249a0*/  LD.E R15, desc[UR46][R152.64+0x218] ;  /* 0x0002182e980f7980 */ /* 0x000ee8000c101900 */
[----:B------:R-:W4:Y:S04]  /*249b0*/  LD.E R21, desc[UR46][R152.64+0x21c] ;  /* 0x00021c2e98157980 */ /* 0x000f28000c101900 */
[----:B------:R-:W5:Y:S04]  /*249c0*/  LD.E R25, desc[UR46][R152.64+0x228] ;  /* 0x0002282e98197980 */ /* 0x000f68000c101900 */
[----:B------:R-:W5:Y:S04]  /*249d0*/  LD.E R27, desc[UR46][R152.64+0x22c] ;  /* 0x00022c2e981b7980 */ /* 0x000f68000c101900 */
[----:B------:R-:W5:Y:S04]  /*249e0*/  LD.E R29, desc[UR46][R152.64+0x238] ;  /* 0x0002382e981d7980 */ /* 0x000f68000c101900 */
[----:B------:R-:W5:Y:S04]  /*249f0*/  LD.E R31, desc[UR46][R152.64+0x23c] ;  /* 0x00023c2e981f7980 */ /* 0x000f68000c101900 */
[----:B0-----:R-:W5:Y:S04]  /*24a00*/  LD.E R11, desc[UR46][R152.64+0x248] ;  /* 0x0002482e980b7980 */ /* 0x001f68000c101900 */
[----:B------:R-:W5:Y:S04]  /*24a10*/  LD.E R33, desc[UR46][R152.64+0x24c] ;  /* 0x00024c2e98217980 */ /* 0x000f68000c101900 */
[----:B------:R-:W5:Y:S04]  /*24a20*/  LD.E R35, desc[UR46][R152.64+0x258] ;  /* 0x0002582e98237980 */ /* 0x000f68000c101900 */
[----:B-1----:R-:W5:Y:S04]  /*24a30*/  LD.E R13, desc[UR46][R152.64+0x25c] ;  /* 0x00025c2e980d7980 */ /* 0x002f68000c101900 */
        /* <DEDUP_REMOVED lines=52> */
[C---:B--2---:R-:W-:Y:S01]  /*24d80*/  FMUL.FTZ R139, R10.reuse, R139 ;  /* 0x0000008b0a8b7220 */ /* 0x044fe20000410000 */
[C---:B---3--:R-:W-:Y:S01]  /*24d90*/  FMUL.FTZ R15, R10.reuse, R15 ;  /* 0x0000000f0a0f7220 */ /* 0x048fe20000410000 */
[C---:B----4-:R-:W-:Y:S01]  /*24da0*/  FMUL.FTZ R21, R10.reuse, R21 ;  /* 0x000000150a157220 */ /* 0x050fe20000410000 */
        /* <DEDUP_REMOVED lines=122> */
[----:B0-----:R-:W3:Y:S04]  /*25550*/  LD.E R15, desc[UR46][R4.64] ;  /* 0x0000002e040f7980 */ /* 0x001ee8000c101900 */
[----:B-1----:R-:W4:Y:S04]  /*25560*/  LD.E R13, desc[UR46][R152.64+0x1e8] ;  /* 0x0001e82e980d7980 */ /* 0x002f28000c101900 */
[----:B------:R-:W4:Y:S04]  /*25570*/  LD.E.64 R10, desc[UR46][R152.64+0xa8] ;  /* 0x0000a82e980a7980 */ /* 0x000f28000c101b00 */
[----:B---3--:R0:W-:Y:S04]  /*25580*/  ST.E desc[UR46][R4.64], R15 ;  /* 0x0000000f04007985 */ /* 0x0081e8000c10192e */
[----:B------:R-:W3:Y:S04]  /*25590*/  LD.E R21, desc[UR46][R6.64] ;  /* 0x0000002e06157980 */ /* 0x000ee8000c101900 */
[----:B---3--:R1:W-:Y:S04]  /*255a0*/  ST.E desc[UR46][R6.64], R21 ;  /* 0x0000001506007985 */ /* 0x0083e8000c10192e */
[----:B------:R-:W3:Y:S04]  /*255b0*/  LD.E R25, desc[UR46][R8.64] ;  /* 0x0000002e08197980 */ /* 0x000ee8000c101900 */
[----:B---3--:R3:W-:Y:S04]  /*255c0*/  ST.E desc[UR46][R8.64], R25 ;  /* 0x0000001908007985 */ /* 0x0087e8000c10192e */
[----:B------:R-:W5:Y:S04]  /*255d0*/  LD.E R27, desc[UR46][R152.64+0x210] ;  /* 0x0002102e981b7980 */ /* 0x000f68000c101900 */
[----:B------:R-:W4:Y:S04]  /*255e0*/  LD.E R29, desc[UR46][R152.64+0x214] ;  /* 0x0002142e981d7980 */ /* 0x000f28000c101900 */
[----:B------:R-:W4:Y:S04]  /*255f0*/  LD.E R31, desc[UR46][R152.64+0x218] ;  /* 0x0002182e981f7980 */ /* 0x000f28000c101900 */
[----:B------:R-:W4:Y:S04]  /*25600*/  LD.E R33, desc[UR46][R152.64+0x21c] ;  /* 0x00021c2e98217980 */ /* 0x000f28000c101900 */
[----:B------:R-:W4:Y:S04]  /*25610*/  LD.E R35, desc[UR46][R152.64+0x220] ;  /* 0x0002202e98237980 */ /* 0x000f28000c101900 */
[----:B--2---:R-:W2:Y:S04]  /*25620*/  LD.E R37, desc[UR46][R152.64+0x224] ;  /* 0x0002242e98257980 */ /* 0x004ea8000c101900 */
[----:B0-----:R-:W2:Y:S04]  /*25630*/  LD.E R15, desc[UR46][R152.64+0x228] ;  /* 0x0002282e980f7980 */ /* 0x001ea8000c101900 */
[----:B------:R-:W2:Y:S04]  /*25640*/  LD.E R39, desc[UR46][R152.64+0x22c] ;  /* 0x00022c2e98277980 */ /* 0x000ea8000c101900 */
[----:B-1----:R-:W2:Y:S04]  /*25650*/  LD.E R21, desc[UR46][R152.64+0x230] ;  /* 0x0002302e98157980 */ /* 0x002ea8000c101900 */
[----:B------:R-:W2:Y:S04]  /*25660*/  LD.E R41, desc[UR46][R152.64+0x234] ;  /* 0x0002342e98297980 */ /* 0x000ea8000c101900 */
        /* <DEDUP_REMOVED lines=114> */
[----:B-----5:R-:W-:Y:S04]  /*25d90*/  ST.E desc[UR46][R152.64+0x210], R27 ;  /* 0x0002101b98007985 */ /* 0x020fe8000c10192e */
[----:B----4-:R-:W-:Y:S04]  /*25da0*/  ST.E desc[UR46][R152.64+0x214], R29 ;  /* 0x0002141d98007985 */ /* 0x010fe8000c10192e */
        /* <DEDUP_REMOVED lines=8> */
[----:B---3--:R-:W-:Y:S04]  /*25e30*/  ST.E desc[UR46][R152.64+0x238], R25 ;  /* 0x0002381998007985 */ /* 0x008fe8000c10192e */
        /* <DEDUP_REMOVED lines=1051> */
.L_x_2115:
[----:B------:R-:W-:Y:S05]  /*29ff0*/  BSYNC B0 ;  /* 0x0000000000007941 */ /* 0x000fea0003800000 */
.L_x_2114:
[C---:B------:R-:W-:Y:S01]  /*2a000*/  ISETP.GT.AND P0, PT, R0.reuse, UR49, PT ;  /* 0x0000003100007c0c */ /* 0x040fe2000bf04270 */
[----:B------:R-:W-:-:S12]  /*2a010*/  VIADD R0, R0, 0xffffffff ;  /* 0xffffffff00007836 */ /* 0x000fd80000000000 */
[----:B------:R-:W-:Y:S05]  /*2a020*/  @P0 BRA `(.L_x_2116) ;  /* 0xffffff5400cc0947 */ /* 0x000fea000383ffff */
.L_x_2087:
[----:B------:R-:W-:Y:S05]  /*2a030*/  WARPSYNC.ALL ;  /* 0x0000000000007948 */ /* 0x000fea0003800000 */
[----:B0-----:R-:W2:Y:S04]  /*2a040*/  LDL R7, [R1+0x420] ;  /* 0x0004200001077983 */ /* 0x001ea80000100800 */
[----:B------:R-:W3:Y:S04]  /*2a050*/  LDL R8, [R1+0x424] ;  /* 0x0004240001087983 */ /* 0x000ee80000100800 */
[----:B------:R-:W4:Y:S01]  /*2a060*/  LDL.64 R20, [R1+0xd8] ;  /* 0x0000d80001147983 */ /* 0x000f220000100a00 */
[----:B------:R-:W-:Y:S01]  /*2a070*/  IMAD.MOV.U32 R10, RZ, RZ, -0x800000 ;  /* 0xff800000ff0a7424 */ /* 0x000fe200078e00ff */
[----:B------:R-:W-:Y:S08]  /*2a080*/  BAR.ARV 0x8, 0x100 ;  /* 0x0204000000007b1d */ /* 0x000ff00000002000 */
[----:B------:R-:W-:Y:S06]  /*2a090*/  BAR.SYNC.DEFER_BLOCKING 0xf, 0x100 ;  /* 0x03c4000000007b1d */ /* 0x000fec0000010000 */
[----:B--2---:R-:W0:Y:S02]  /*2a0a0*/  SHFL.BFLY PT, R0, R7, 0x2, 0x1f ;  /* 0x0c401f0007007f89 */ /* 0x004e2400000e0000 */
[----:B0-----:R-:W-:-:S05]  /*2a0b0*/  FADD.FTZ R0, R7, R0 ;  /* 0x0000000007007221 */ /* 0x001fca0000010000 */
[----:B-1----:R-:W0:Y:S02]  /*2a0c0*/  SHFL.BFLY PT, R5, R0, 0x1, 0x1f ;  /* 0x0c201f0000057f89 */ /* 0x002e2400000e0000 */
[----:B0-----:R-:W-:-:S05]  /*2a0d0*/  FADD.FTZ R4, R0, R5 ;  /* 0x0000000500047221 */ /* 0x001fca0000010000 */
[----:B------:R-:W-:Y:S04]  /*2a0e0*/  STL [R1+0x420], R4 ;  /* 0x0004200401007387 */ /* 0x000fe80000100800 */
[----:B------:R-:W2:Y:S04]  /*2a0f0*/  LDL R15, [R1+0x420] ;  /* 0x00042000010f7983 */ /* 0x000ea80000100800 */
[----:B---3--:R-:W0:Y:S02]  /*2a100*/  SHFL.BFLY PT, R5, R8, 0x2, 0x1f ;  /* 0x0c401f0008057f89 */ /* 0x008e2400000e0000 */
[----:B0-----:R-:W-:-:S05]  /*2a110*/  FADD.FTZ R5, R5, R8 ;  /* 0x0000000805057221 */ /* 0x001fca0000010000 */
[----:B------:R-:W0:Y:S02]  /*2a120*/  SHFL.BFLY PT, R6, R5, 0x1, 0x1f ;  /* 0x0c201f0005067f89 */ /* 0x000e2400000e0000 */
[----:B0-----:R-:W-:-:S05]  /*2a130*/  FADD.FTZ R6, R5, R6 ;  /* 0x0000000605067221 */ /* 0x001fca0000010000 */
[----:B------:R-:W-:-:S13]  /*2a140*/  FSETP.NE.FTZ.AND P2, PT, R6, RZ, PT ;  /* 0x000000ff0600720b */ /* 0x000fda0003f55000 */
[----:B------:R-:W3:Y:S04]  /*2a150*/  @P2 LDL R9, [R1+0x430] ;  /* 0x0004300001092983 */ /* 0x000ee80000100800 */
[----:B------:R-:W5:Y:S01]  /*2a160*/  @P2 LDL R12, [R1+0x414] ;  /* 0x00041400010c2983 */ /* 0x000f620000100800 */
[----:B--2---:R-:W-:-:S13]  /*2a170*/  FSETP.NE.FTZ.AND P1, PT, R15, RZ, PT ;  /* 0x000000ff0f00720b */ /* 0x004fda0003f35000 */
[----:B------:R-:W2:Y:S04]  /*2a180*/  @P1 LDL R0, [R1+0x430] ;  /* 0x0004300001001983 */ /* 0x000ea80000100800 */
[----:B------:R-:W4:Y:S01]  /*2a190*/  @P1 LDL R7, [R1+0x410] ;  /* 0x0004100001071983 */ /* 0x000f220000100800 */
[----:B------:R-:W0:Y:S08]  /*2a1a0*/  @P2 MUFU.LG2 R11, R6 ;  /* 0x00000006000b2308 */ /* 0x000e300000000c00 */
[----:B------:R-:W1:Y:S01]  /*2a1b0*/  @P1 MUFU.LG2 R8, R15 ;  /* 0x0000000f00081308 */ /* 0x000e620000000c00 */
[----:B------:R-:W-:-:S02]  /*2a1c0*/  IMAD.MOV.U32 R4, RZ, RZ, -0x800000 ;  /* 0xff800000ff047424 */ /* 0x000fc400078e00ff */
[----:B0-----:R-:W-:Y:S01]  /*2a1d0*/  @P2 FMUL.FTZ R14, R11, 0.69314718246459960938 ;  /* 0x3f3172180b0e2820 */ /* 0x001fe20000410000 */
[----:B-1----:R-:W-:Y:S01]  /*2a1e0*/  @P1 FMUL.FTZ R5, R8, 0.69314718246459960938 ;  /* 0x3f31721808051820 */ /* 0x002fe20000410000 */
[----:B------:R-:W-:Y:S01]  /*2a1f0*/  STL [R1+0x424], R6 ;  /* 0x0004240601007387 */ /* 0x000fe20000100800 */
[----:B---3--:R-:W-:-:S04]  /*2a200*/  @P2 FMUL.FTZ R9, R9, 0.69314718246459960938 ;  /* 0x3f31721809092820 */ /* 0x008fc80000410000 */
[----:B-----5:R-:W-:-:S05]  /*2a210*/  @P2 FFMA.FTZ R10, R9, R12, R14 ;  /* 0x0000000c090a2223 */ /* 0x020fca000001000e */
[----:B------:R-:W-:Y:S01]  /*2a220*/  STL [R1+0x424], R10 ;  /* 0x0004240a01007387 */ /* 0x000fe20000100800 */
[----:B--2---:R-:W-:-:S04]  /*2a230*/  @P1 FMUL.FTZ R0, R0, 0.69314718246459960938 ;  /* 0x3f31721800001820 */ /* 0x004fc80000410000 */
[----:B----4-:R-:W-:Y:S02]  /*2a240*/  @P1 FFMA.FTZ R4, R0, R7, R5 ;  /* 0x0000000700041223 */ /* 0x010fe40000010005 */
[----:B------:R-:W2:Y:S04]  /*2a250*/  LDL R5, [R1+0x1e8] ;  /* 0x0001e80001057983 */ /* 0x000ea80000100800 */
[----:B------:R0:W-:Y:S04]  /*2a260*/  STL [R1+0x420], R4 ;  /* 0x0004200401007387 */ /* 0x0001e80000100800 */
[----:B------:R-:W3:Y:S02]  /*2a270*/  LD.E R0, desc[UR46][R20.64+0x4] ;  /* 0x0000042e14007980 */ /* 0x000ee4000c101900 */
[----:B---3--:R-:W-:-:S13]  /*2a280*/  ISETP.NE.AND P0, PT, R0, RZ, PT ;  /* 0x000000ff0000720c */ /* 0x008fda0003f05270 */
[----:B------:R-:W3:Y:S04]  /*2a290*/  @!P0 LDL.64 R12, [R1+0xe0] ;  /* 0x0000e000010c8983 */ /* 0x000ee80000100a00 */
[----:B------:R-:W2:Y:S01]  /*2a2a0*/  @!P0 LD.E R8, desc[UR46][R20.64] ;  /* 0x0000002e14088980 */ /* 0x000ea2000c101900 */
[----:B------:R-:W-:-:S06]  /*2a2b0*/  IMAD.MOV.U32 R0, RZ, RZ, RZ ;  /* 0x000000ffff007224 */ /* 0x000fcc00078e00ff */
[----:B------:R-:W1:Y:S01]  /*2a2c0*/  @P1 MUFU.RCP R0, R15 ;  /* 0x0000000f00001308 */ /* 0x000e620000001000 */
[----:B---3--:R-:W3:Y:S01]  /*2a2d0*/  @!P0 LD.E.64 R12, desc[UR46][R12.64] ;  /* 0x0000002e0c0c8980 */ /* 0x008ee2000c101b00 */
[----:B--2---:R-:W-:-:S04]  /*2a2e0*/  @!P0 IMAD R8, R5, 0x40, R8 ;  /* 0x0000004005088824 */ /* 0x004fc800078e0208 */
[----:B---3--:R-:W-:-:S05]  /*2a2f0*/  @!P0 IMAD.WIDE R8, R8, 0x4, R12 ;  /* 0x0000000408088825 */ /* 0x008fca00078e020c */
[----:B-1----:R1:W-:Y:S04]  /*2a300*/  @!P0 ST.E desc[UR46][R8.64], R0 ;  /* 0x0000000008008985 */ /* 0x0023e8000c10192e */
[----:B------:R-:W0:Y:S04]  /*2a310*/  @!P0 LDL.64 R20, [R1+0xd8] ;  /* 0x0000d80001148983 */ /* 0x000e280000100a00 */
[----:B0-----:R-:W2:Y:S02]  /*2a320*/  @!P0 LD.E R4, desc[UR46][R20.64+0x4] ;  /* 0x0000042e14048980 */ /* 0x001ea4000c101900 */
[----:B--2---:R-:W-:-:S13]  /*2a330*/  @!P0 ISETP.NE.AND P0, PT, R4, RZ, PT ;  /* 0x000000ff0400820c */ /* 0x004fda0003f05270 */
[----:B------:R-:W2:Y:S04]  /*2a340*/  @!P0 LDL.64 R10, [R1+0xe0] ;  /* 0x0000e000010a8983 */ /* 0x000ea80000100a00 */
[----:B------:R-:W3:Y:S01]  /*2a350*/  @!P0 LD.E R4, desc[UR46][R20.64] ;  /* 0x0000002e14048980 */ /* 0x000ee2000c101900 */
[----:B------:R-:W-:-:S06]  /*2a360*/  IMAD.MOV.U32 R138, RZ, RZ, RZ ;  /* 0x000000ffff8a7224 */ /* 0x000fcc00078e00ff */
[----:B------:R-:W0:Y:S01]  /*2a370*/  @P2 MUFU.RCP R138, R6 ;  /* 0x00000006008a2308 */ /* 0x000e220000001000 */
[----:B--2---:R-:W2:Y:S01]  /*2a380*/  @!P0 LD.E.64 R10, desc[UR46][R10.64] ;  /* 0x0000002e0a0a8980 */ /* 0x004ea2000c101b00 */
[----:B---3--:R-:W-:-:S04]  /*2a390*/  @!P0 IMAD R4, R5, 0x40, R4 ;  /* 0x0000004005048824 */ /* 0x008fc800078e0204 */
[----:B------:R-:W-:-:S04]  /*2a3a0*/  @!P0 VIADD R4, R4, 0x8 ;  /* 0x0000000804048836 */ /* 0x000fc80000000000 */
[----:B--2---:R-:W-:-:S05]  /*2a3b0*/  @!P0 IMAD.WIDE R12, R4, 0x4, R10 ;  /* 0x00000004040c8825 */ /* 0x004fca00078e020a */
[----:B0-----:R0:W-:Y:S04]  /*2a3c0*/  @!P0 ST.E desc[UR46][R12.64], R138 ;  /* 0x0000008a0c008985 */ /* 0x0011e8000c10192e */
[----:B------:R-:W2:Y:S04]  /*2a3d0*/  LDL R142, [R1+0x1e8] ;  /* 0x0001e800018e7983 */ /* 0x000ea80000100800 */
[----:B------:R-:W3:Y:S04]  /*2a3e0*/  LDL.64 R4, [R1+0x210] ;  /* 0x0002100001047983 */ /* 0x000ee80000100a00 */
[----:B------:R-:W4:Y:S04]  /*2a3f0*/  LDL.64 R6, [R1+0x230] ;  /* 0x0002300001067983 */ /* 0x000f280000100a00 */
        /* <DEDUP_REMOVED lines=55> */
[----:B0-----:R-:W5:Y:S04]  /*2a770*/  LDL.64 R12, [R1+0x388] ;  /* 0x00038800010c7983 */ /* 0x001f680000100a00 */
[----:B------:R-:W5:Y:S04]  /*2a780*/  LDL.64 R10, [R1+0x398] ;  /* 0x00039800010a7983 */ /* 0x000f680000100a00 */
[----:B------:R-:W5:Y:S04]  /*2a790*/  LDL.64 R122, [R1+0x3a8] ;  /* 0x0003a800017a7983 */ /* 0x000f680000100a00 */
[----:B------:R-:W5:Y:S04]  /*2a7a0*/  LDL.64 R124, [R1+0x3b8] ;  /* 0x0003b800017c7983 */ /* 0x000f680000100a00 */
[----:B------:R-:W5:Y:S04]  /*2a7b0*/  LDL.64 R126, [R1+0x3c8] ;  /* 0x0003c800017e7983 */ /* 0x000f680000100a00 */
[----:B------:R-:W5:Y:S04]  /*2a7c0*/  LDL.64 R128, [R1+0x3d8] ;  /* 0x0003d80001807983 */ /* 0x000f680000100a00 */
[----:B------:R-:W5:Y:S04]  /*2a7d0*/  LDL.64 R130, [R1+0x3e8] ;  /* 0x0003e80001827983 */ /* 0x000f680000100a00 */
[----:B------:R-:W5:Y:S04]  /*2a7e0*/  LDL R141, [R1+0x1f0] ;  /* 0x0001f000018d7983 */ /* 0x000f680000100800 */
[----:B------:R-:W5:Y:S01]  /*2a7f0*/  LDL R139, [R1+0x1f4] ;  /* 0x0001f400018b7983 */ /* 0x000f620000100800 */
[----:B--2---:R-:W-:-:S05]  /*2a800*/  VIADD R142, R142, 0x1 ;  /* 0x000000018e8e7836 */ /* 0x004fca0000000000 */
[----:B------:R-:W-:-:S13]  /*2a810*/  ISETP.NE.AND P0, PT, R142, 0x2, PT ;  /* 0x000000028e00780c */ /* 0x000fda0003f05270 */
[----:B------:R-:W2:Y:S01]  /*2a820*/  @!P0 LDL R140, [R1+0x1ec] ;  /* 0x0001ec00018c8983 */ /* 0x000ea20000100800 */
[-C--:B---3--:R-:W-:Y:S01]  /*2a830*/  FMUL.FTZ R5, R5, R0.reuse ;  /* 0x0000000005057220 */ /* 0x088fe20000410000 */
[-C--:B------:R-:W-:Y:S01]  /*2a840*/  FMUL.FTZ R4, R4, R0.reuse ;  /* 0x0000000004047220 */ /* 0x080fe20000410000 */
[-C--:B----4-:R-:W-:Y:S01]  /*2a850*/  FMUL.FTZ R7, R7, R0.reuse ;  /* 0x0000000007077220 */ /* 0x090fe20000410000 */
[-C--:B------:R-:W-:Y:S01]  /*2a860*/  FMUL.FTZ R6, R6, R0.reuse ;  /* 0x0000000006067220 */ /* 0x080fe20000410000 */
[-C--:B-----5:R-:W-:Y:S01]  /*2a870*/  FMUL.FTZ R133, R133, R0.reuse ;  /* 0x0000000085857220 */ /* 0x0a0fe20000410000 */
[----:B------:R-:W-:Y:S01]  /*2a880*/  FMUL.FTZ R132, R132, R0 ;  /* 0x0000000084847220 */ /* 0x000fe20000410000 */
[----:B------:R0:W-:Y:S01]  /*2a890*/  STL.64 [R1+0x210], R4 ;  /* 0x0002100401007387 */ /* 0x0001e20000100a00 */
[-C--:B------:R-:W-:Y:S01]  /*2a8a0*/  FMUL.FTZ R137, R137, R138.reuse ;  /* 0x0000008a89897220 */ /* 0x080fe20000410000 */
[----:B------:R-:W-:Y:S01]  /*2a8b0*/  FMUL.FTZ R136, R136, R138 ;  /* 0x0000008a88887220 */ /* 0x000fe20000410000 */
[-C--:B------:R-:W-:Y:S01]  /*2a8c0*/  FMUL.FTZ R135, R135, R0.reuse ;  /* 0x0000000087877220 */ /* 0x080fe20000410000 */
[----:B------:R1:W-:Y:S01]  /*2a8d0*/  STL.64 [R1+0x230], R6 ;  /* 0x0002300601007387 */ /* 0x0003e20000100a00 */
        /* <DEDUP_REMOVED lines=119> */
[----:B0-----:R-:W-:-:S02]  /*2b050*/  VIADD R4, R141, 0x1 ;  /* 0x000000018d047836 */ /* 0x001fc40000000000 */
[----:B-1----:R-:W-:Y:S01]  /*2b060*/  VIADD R6, R139, 0x1 ;  /* 0x000000018b067836 */ /* 0x002fe20000000000 */
[----:B------:R0:W-:Y:S04]  /*2b070*/  STL [R1+0x1e8], R142 ;  /* 0x0001e88e01007387 */ /* 0x0001e80000100800 */
        /* <DEDUP_REMOVED lines=11> */
[----:B------:R0:W-:Y:S01]  /*2b130*/  STL.64 [R1+0x2b0], R106 ;  /* 0x0002b06a01007387 */ /* 0x0001e20000100a00 */
[----:B--2---:R-:W-:-:S03]  /*2b140*/  @!P0 LOP3.LUT R140, R140, 0x1, RZ, 0x3c, !PT ;  /* 0x000000018c8c8812 */ /* 0x004fc600078e3cff */
        /* <DEDUP_REMOVED lines=51> */
[----:B------:R0:W-:Y:S04]  /*2b480*/  @!P0 STL [R1+0x1ec], R140 ;  /* 0x0001ec8c01008387 */ /* 0x0001e80000100800 */
[----:B------:R0:W-:Y:S04]  /*2b490*/  STL [R1+0x1f4], R6 ;  /* 0x0001f40601007387 */ /* 0x0001e80000100800 */
[----:B------:R0:W-:Y:S01]  /*2b4a0*/  @!P0 STL [R1+0x1e8], RZ ;  /* 0x0001e8ff01008387 */ /* 0x0001e20000100800 */
[----:B------:R-:W-:Y:S01]  /*2b4b0*/  IMAD.MOV.U32 R0, RZ, RZ, 0x1 ;  /* 0x00000001ff007424 */ /* 0x000fe200078e00ff */
[----:B------:R-:W-:Y:S06]  /*2b4c0*/  BAR.ARV 0xe, 0x100 ;  /* 0x0384000000007b1d */ /* 0x000fec0000002000 */
.L_x_2009:
[----:B------:R-:W2:Y:S08]  /*2b4d0*/  S2UR UR4, SR_CgaCtaId ;  /* 0x00000000000479c3 */ /* 0x000eb00000008800 */
[----:B------:R-:W-:Y:S01]  /*2b4e0*/  BAR.SYNC.DEFER_BLOCKING 0x5, 0x180 ;  /* 0x0146000000007b1d */ /* 0x000fe20000010000 */
[----:B------:R-:W-:-:S04]  /*2b4f0*/  PRMT R0, R0, 0x9910, RZ ;  /* 0x0000991000007816 */ /* 0x000fc800000000ff */
[----:B------:R-:W-:Y:S01]  /*2b500*/  ISETP.NE.AND P0, PT, R0, RZ, PT ;  /* 0x000000ff0000720c */ /* 0x000fe20003f05270 */
[----:B------:R-:W-:Y:S01]  /*2b510*/  UMOV UR39, 0x400 ;  /* 0x0000040000277882 */ /* 0x000fe20000000000 */
[----:B------:R-:W-:Y:S01]  /*2b520*/  BSSY B0, `(.L_x_2117) ;  /* 0x00002a7000007945 */ /* 0x000fe20003800000 */
[----:B--2---:R-:W-:-:S09]  /*2b530*/  ULEA UR39, UR4, UR39, 0x18 ;  /* 0x0000002704277291 */ /* 0x004fd2000f8ec03f */
[----:B01----:R-:W0:Y:S02]  /*2b540*/  LDS R4, [UR39+0x388d0] ;  /* 0x0388d027ff047984 */ /* 0x003e240008000800 */
[----:B0-----:R-:W-:Y:S01]  /*2b550*/  R2UR UR4, R4 ;  /* 0x00000000040472ca */ /* 0x001fe200000e0000 */
[----:B------:R-:W-:Y:S06]  /*2b560*/  BAR.ARV 0x4, 0x180 ;  /* 0x0106000000007b1d */ /* 0x000fec0000002000 */
[----:B------:R-:W-:Y:S08]  /*2b570*/  @!P0 BRA `(.L_x_2118) ;  /* 0x0000001c00788947 */ /* 0x000ff00003800000 */
[----:B------:R-:W2:Y:S04]  /*2b580*/  LDL.128 R136, [R1+0x200] ;  /* 0x0002000001887983 */ /* 0x000ea80000100c00 */
[----:B------:R-:W3:Y:S04]  /*2b590*/  LDL.128 R128, [R1+0x220] ;  /* 0x0002200001807983 */ /* 0x000ee80000100c00 */
[----:B------:R-:W4:Y:S04]  /*2b5a0*/  LDL.128 R132, [R1+0x210] ;  /* 0x0002100001847983 */ /* 0x000f280000100c00 */
[----:B------:R-:W5:Y:S04]  /*2b5b0*/  LDL.128 R120, [R1+0x240] ;  /* 0x0002400001787983 */ /* 0x000f680000100c00 */
        /* <DEDUP_REMOVED lines=27> */
[----:B------:R-:W5:Y:S01]  /*2b770*/  LDL.128 R4, [R1+0x3f0] ;  /* 0x0003f00001047983 */ /* 0x000f620000100c00 */
[----:B------:R-:W-:-:S02]  /*2b780*/  IADD3 R173, P4, R22, 0x2020, RZ ;  /* 0x0000202016ad7810 */ /* 0x000fc40007f9e0ff */
[----:B------:R-:W-:Y:S02]  /*2b790*/  IADD3 R211, P6, R22, 0x40, RZ ;  /* 0x0000004016d37810 */ /* 0x000fe40007fde0ff */
[----:B------:R-:W-:Y:S02]  /*2b7a0*/  LOP3.LUT R172, R173, 0x380, RZ, 0xc0, !PT ;  /* 0x00000380adac7812 */ /* 0x000fe400078ec0ff */
[----:B------:R-:W-:Y:S02]  /*2b7b0*/  LOP3.LUT R210, R211, 0x380, RZ, 0xc0, !PT ;  /* 0x00000380d3d27812 */ /* 0x000fe400078ec0ff */
[----:B------:R-:W-:Y:S02]  /*2b7c0*/  SHF.R.U64 R172, R172, 0x3, RZ ;  /* 0x00000003acac7819 */ /* 0x000fe400000012ff */
[----:B------:R-:W-:Y:S02]  /*2b7d0*/  IADD3 R168, P5, R22, 0x60, RZ ;  /* 0x0000006016a87810 */ /* 0x000fe40007fbe0ff */
[----:B------:R-:W-:-:S02]  /*2b7e0*/  SHF.R.U64 R210, R210, 0x3, RZ ;  /* 0x00000003d2d27819 */ /* 0x000fc400000012ff */
[----:B------:R-:W-:Y:S01]  /*2b7f0*/  LOP3.LUT R172, R172, R173, RZ, 0x3c, !PT ;  /* 0x000000adacac7212 */ /* 0x000fe200078e3cff */
[--C-:B------:R-:W-:Y:S01]  /*2b800*/  IMAD.X R173, RZ, RZ, R23.reuse, P4 ;  /* 0x000000ffffad7224 */ /* 0x100fe200020e0617 */
[----:B------:R-:W-:Y:S02]  /*2b810*/  LOP3.LUT R0, R168, 0x380, RZ, 0xc0, !PT ;  /* 0x00000380a8007812 */ /* 0x000fe400078ec0ff */
[C---:B------:R-:W-:Y:S02]  /*2b820*/  IADD3 R155, P1, R22.reuse, 0x20, RZ ;  /* 0x00000020169b7810 */ /* 0x040fe40007f3e0ff */
[----:B------:R-:W-:Y:S02]  /*2b830*/  IADD3 R179, P4, R22, 0x6000, RZ ;  /* 0x0000600016b37810 */ /* 0x000fe40007f9e0ff */
[----:B------:R-:W-:Y:S01]  /*2b840*/  LOP3.LUT R210, R210, R211, RZ, 0x3c, !PT ;  /* 0x000000d3d2d27212 */ /* 0x000fe200078e3cff */
[----:B------:R-:W-:Y:S01]  /*2b850*/  IMAD.X R211, RZ, RZ, R23, P6 ;  /* 0x000000ffffd37224 */ /* 0x000fe200030e0617 */
[----:B------:R-:W-:-:S02]  /*2b860*/  SHF.R.U64 R169, R0, 0x3, RZ ;  /* 0x0000000300a97819 */ /* 0x000fc400000012ff */
[----:B------:R-:W-:Y:S02]  /*2b870*/  IADD3 R203, P6, R22, 0x4020, RZ ;  /* 0x0000402016cb7810 */ /* 0x000fe40007fde0ff */
[----:B------:R-:W-:Y:S02]  /*2b880*/  LOP3.LUT R154, R155, 0x380, RZ, 0xc0, !PT ;  /* 0x000003809b9a7812 */ /* 0x000fe400078ec0ff */
[----:B------:R-:W-:Y:S02]  /*2b890*/  LOP3.LUT R178, R179, 0x380, RZ, 0xc0, !PT ;  /* 0x00000380b3b27812 */ /* 0x000fe400078ec0ff */
[----:B------:R-:W-:Y:S01]  /*2b8a0*/  LOP3.LUT R168, R169, R168, RZ, 0x3c, !PT ;  /* 0x000000a8a9a87212 */ /* 0x000fe200078e3cff */
[----:B------:R-:W-:Y:S01]  /*2b8b0*/  IMAD.X R169, RZ, RZ, R23, P5 ;  /* 0x000000ffffa97224 */ /* 0x000fe200028e0617 */
[----:B------:R-:W-:Y:S02]  /*2b8c0*/  LOP3.LUT R202, R203, 0x380, RZ, 0xc0, !PT ;  /* 0x00000380cbca7812 */ /* 0x000fe400078ec0ff */
[----:B------:R-:W-:-:S02]  /*2b8d0*/  SHF.R.U64 R154, R154, 0x3, RZ ;  /* 0x000000039a9a7819 */ /* 0x000fc400000012ff */
[----:B------:R-:W-:Y:S02]  /*2b8e0*/  SHF.R.U64 R178, R178, 0x3, RZ ;  /* 0x00000003b2b27819 */ /* 0x000fe400000012ff */
[C---:B------:R-:W-:Y:S02]  /*2b8f0*/  IADD3 R183, P5, R22.reuse, 0x4040, RZ ;  /* 0x0000404016b77810 */ /* 0x040fe40007fbe0ff */
[----:B------:R-:W-:Y:S02]  /*2b900*/  IADD3 R208, P0, R22, 0x2000, RZ ;  /* 0x0000200016d07810 */ /* 0x000fe40007f1e0ff */
[----:B------:R-:W-:Y:S02]  /*2b910*/  SHF.R.U64 R202, R202, 0x3, RZ ;  /* 0x00000003caca7819 */ /* 0x000fe400000012ff */
[----:B------:R-:W-:Y:S01]  /*2b920*/  LOP3.LUT R154, R154, R155, RZ, 0x3c, !PT ;  /* 0x0000009b9a9a7212 */ /* 0x000fe200078e3cff */
[----:B------:R-:W-:Y:S01]  /*2b930*/  IMAD.X R155, RZ, RZ, R23, P1 ;  /* 0x000000ffff9b7224 */ /* 0x000fe200008e0617 */
[----:B------:R-:W-:-:S02]  /*2b940*/  IADD3 R207, P3, R22, 0x2040, RZ ;  /* 0x0000204016cf7810 */ /* 0x000fc40007f7e0ff */
[----:B------:R-:W-:Y:S01]  /*2b950*/  LOP3.LUT R178, R178, R179, RZ, 0x3c, !PT ;  /* 0x000000b3b2b27212 */ /* 0x000fe200078e3cff */
[----:B------:R-:W-:Y:S01]  /*2b960*/  IMAD.X R179, RZ, RZ, R23, P4 ;  /* 0x000000ffffb37224 */ /* 0x000fe200020e0617 */
[----:B------:R-:W-:Y:S02]  /*2b970*/  IADD3 R205, P2, R22, 0x2060, RZ ;  /* 0x0000206016cd7810 */ /* 0x000fe40007f5e0ff */
[----:B------:R-:W-:Y:S02]  /*2b980*/  LOP3.LUT R182, R183, 0x380, RZ, 0xc0, !PT ;  /* 0x00000380b7b67812 */ /* 0x000fe400078ec0ff */
[----:B------:R-:W-:Y:S02]  /*2b990*/  LOP3.LUT R20, R208, 0x380, RZ, 0xc0, !PT ;  /* 0x00000380d0147812 */ /* 0x000fe400078ec0ff */
[----:B------:R-:W-:Y:S02]  /*2b9a0*/  IADD3 R201, P1, R22, 0x4000, RZ ;  /* 0x0000400016c97810 */ /* 0x000fe40007f3e0ff */
[----:B------:R-:W-:-:S02]  /*2b9b0*/  IADD3 R145, P4, R156, 0x4000, RZ ;  /* 0x000040009c917810 */ /* 0x000fc40007f9e0ff */
[----:B------:R-:W-:Y:S01]  /*2b9c0*/  LOP3.LUT R202, R202, R203, RZ, 0x3c, !PT ;  /* 0x000000cbcaca7212 */ /* 0x000fe200078e3cff */
[----:B------:R-:W-:Y:S01]  /*2b9d0*/  IMAD.X R203, RZ, RZ, R23, P6 ;  /* 0x000000ffffcb7224 */ /* 0x000fe200030e0617 */
[----:B------:R-:W-:Y:S02]  /*2b9e0*/  LOP3.LUT R206, R207, 0x380, RZ, 0xc0, !PT ;  /* 0x00000380cfce7812 */ /* 0x000fe400078ec0ff */
[----:B------:R-:W-:Y:S02]  /*2b9f0*/  LOP3.LUT R204, R205, 0x380, RZ, 0xc0, !PT ;  /* 0x00000380cdcc7812 */ /* 0x000fe400078ec0ff */
[----:B------:R-:W-:Y:S02]  /*2ba00*/  SHF.R.U64 R182, R182, 0x3, RZ ;  /* 0x00000003b6b67819 */ /* 0x000fe400000012ff */
[----:B------:R-:W-:Y:S02]  /*2ba10*/  IADD3 R21, P6, R156, 0x1000, RZ ;  /* 0x000010009c157810 */ /* 0x000fe40007fde0ff */
[----:B------:R-:W-:-:S02]  /*2ba20*/  SHF.R.U64 R209, R20, 0x3, RZ ;  /* 0x0000000314d17819 */ /* 0x000fc400000012ff */
[----:B------:R-:W-:Y:S02]  /*2ba30*/  LOP3.LUT R200, R201, 0x380, RZ, 0xc0, !PT ;  /* 0x00000380c9c87812 */ /* 0x000fe400078ec0ff */
[----:B------:R-:W-:Y:S02]  /*2ba40*/  LOP3.LUT R144, R145, 0x380, RZ, 0xc0, !PT ;  /* 0x0000038091907812 */ /* 0x000fe400078ec0ff */
[----:B------:R-:W-:Y:S02]  /*2ba50*/  SHF.R.U64 R206, R206, 0x3, RZ ;  /* 0x00000003cece7819 */ /* 0x000fe400000012ff */
[----:B------:R-:W-:Y:S02]  /*2ba60*/  SHF.R.U64 R204, R204, 0x3, RZ ;  /* 0x00000003cccc7819 */ /* 0x000fe400000012ff */
[----:B------:R-:W-:Y:S01]  /*2ba70*/  LOP3.LUT R182, R182, R183, RZ, 0x3c, !PT ;  /* 0x000000b7b6b67212 */ /* 0x000fe200078e3cff */
[----:B------:R-:W-:Y:S01]  /*2ba80*/  IMAD.X R183, RZ, RZ, R23, P5 ;  /* 0x000000ffffb77224 */ /* 0x000fe200028e0617 */
[----:B------:R-:W-:-:S02]  /*2ba90*/  LOP3.LUT R20, R21, 0x380, RZ, 0xc0, !PT ;  /* 0x0000038015147812 */ /* 0x000fc400078ec0ff */
[----:B------:R-:W-:Y:S01]  /*2baa0*/  LOP3.LUT R208, R209, R208, RZ, 0x3c, !PT ;  /* 0x000000d0d1d07212 */ /* 0x000fe200078e3cff */
[--C-:B------:R-:W-:Y:S01]  /*2bab0*/  IMAD.X R209, RZ, RZ, R23.reuse, P0 ;  /* 0x000000ffffd17224 */ /* 0x100fe200000e0617 */
[----:B------:R-:W-:Y:S02]  /*2bac0*/  SHF.R.U64 R200, R200, 0x3, RZ ;  /* 0x00000003c8c87819 */ /* 0x000fe400000012ff */
[----:B------:R-:W-:Y:S02]  /*2bad0*/  SHF.R.U64 R144, R144, 0x3, RZ ;  /* 0x0000000390907819 */ /* 0x000fe400000012ff */
[----:B------:R-:W-:Y:S02]  /*2bae0*/  IADD3 R141, P5, R156, 0x2000, RZ ;  /* 0x000020009c8d7810 */ /* 0x000fe40007fbe0ff */
[----:B------:R-:W-:Y:S01]  /*2baf0*/  LOP3.LUT R206, R206, R207, RZ, 0x3c, !PT ;  /* 0x000000cfcece7212 */ /* 0x000fe200078e3cff */
[----:B------:R-:W-:Y:S01]  /*2bb00*/  IMAD.X R207, RZ, RZ, R23, P3 ;  /* 0x000000ffffcf7224 */ /* 0x000fe200018e0617 */
[----:B------:R-:W-:-:S02]  /*2bb10*/  IADD3 R181, P0, R22, 0x4060, RZ ;  /* 0x0000406016b57810 */ /* 0x000fc40007f1e0ff */
[----:B------:R-:W-:Y:S01]  /*2bb20*/  LOP3.LUT R204, R204, R205, RZ, 0x3c, !PT ;  /* 0x000000cdcccc7212 */ /* 0x000fe200078e3cff */
[--C-:B------:R-:W-:Y:S01]  /*2bb30*/  IMAD.X R205, RZ, RZ, R23.reuse, P2 ;  /* 0x000000ffffcd7224 */ /* 0x100fe200010e0617 */
[----:B------:R-:W-:Y:S02]  /*2bb40*/  SHF.R.U64 R20, R20, 0x3, RZ ;  /* 0x0000000314147819 */ /* 0x000fe400000012ff */
[----:B------:R-:W-:Y:S01]  /*2bb50*/  LOP3.LUT R200, R200, R201, RZ, 0x3c, !PT ;  /* 0x000000c9c8c87212 */ /* 0x000fe200078e3cff */
[----:B------:R-:W-:Y:S01]  /*2bb60*/  IMAD.X R201, RZ, RZ, R23, P1 ;  /* 0x000000ffffc97224 */ /* 0x000fe200008e0617 */
[----:B------:R-:W-:Y:S02]  /*2bb70*/  IADD3 R177, P3, R22, 0x6020, RZ ;  /* 0x0000602016b17810 */ /* 0x000fe40007f7e0ff */
[----:B------:R-:W-:Y:S02]  /*2bb80*/  LOP3.LUT R144, R144, R145, RZ, 0x3c, !PT ;  /* 0x0000009190907212 */ /* 0x000fe400078e3cff */
[----:B------:R-:W-:Y:S01]  /*2bb90*/  IADD3 R175, P2, R22, 0x6040, RZ ;  /* 0x0000604016af7810 */ /* 0x000fe20007f5e0ff */
[----:B------:R-:W0:Y:S01]  /*2bba0*/  SHFL.IDX PT, R145, R193, RZ, 0x1f ;  /* 0x00001fffc1917589 */ /* 0x000e2200000e0000 */
[----:B------:R-:W-:-:S02]  /*2bbb0*/  LOP3.LUT R140, R141, 0x380, RZ, 0xc0, !PT ;  /* 0x000003808d8c7812 */ /* 0x000fc400078ec0ff */
[----:B------:R-:W-:Y:S02]  /*2bbc0*/  LOP3.LUT R180, R181, 0x380, RZ, 0xc0, !PT ;  /* 0x00000380b5b47812 */ /* 0x000fe400078ec0ff */
[----:B------:R-:W-:Y:S02]  /*2bbd0*/  IADD3 R171, P1, R22, 0x6060, RZ ;  /* 0x0000606016ab7810 */ /* 0x000fe40007f3e0ff */
[----:B------:R-:W-:Y:S02]  /*2bbe0*/  LOP3.LUT R20, R20, R21, RZ, 0x3c, !PT ;  /* 0x0000001514147212 */ /* 0x000fe400078e3cff */
[----:B------:R-:W-:Y:S02]  /*2bbf0*/  LOP3.LUT R176, R177, 0x380, RZ, 0xc0, !PT ;  /* 0x00000380b1b07812 */ /* 0x000fe400078ec0ff */
[----:B------:R-:W-:Y:S02]  /*2bc00*/  LOP3.LUT R21, R22, 0x380, RZ, 0xc0, !PT ;  /* 0x0000038016157812 */ /* 0x000fe400078ec0ff */
[----:B------:R-:W-:-:S02]  /*2bc10*/  LOP3.LUT R174, R175, 0x380, RZ, 0xc0, !PT ;  /* 0x00000380afae7812 */ /* 0x000fc400078ec0ff */
[----:B------:R-:W-:Y:S02]  /*2bc20*/  SHF.R.U64 R140, R140, 0x3, RZ ;  /* 0x000000038c8c7819 */ /* 0x000fe400000012ff */
[----:B------:R-:W-:Y:S02]  /*2bc30*/  SHF.R.U64 R180, R180, 0x3, RZ ;  /* 0x00000003b4b47819 */ /* 0x000fe400000012ff */
[----:B------:R-:W-:Y:S02]  /*2bc40*/  LOP3.LUT R170, R171, 0x380, RZ, 0xc0, !PT ;  /* 0x00000380abaa7812 */ /* 0x000fe400078ec0ff */
[----:B------:R-:W-:Y:S02]  /*2bc50*/  SHF.R.U64 R176, R176, 0x3, RZ ;  /* 0x00000003b0b07819 */ /* 0x000fe400000012ff */
[----:B------:R-:W-:Y:S02]  /*2bc60*/  SHF.R.U64 R21, R21, 0x3, RZ ;  /* 0x0000000315157819 */ /* 0x000fe400000012ff */
[----:B------:R-:W-:-:S02]  /*2bc70*/  SHF.R.U64 R174, R174, 0x3, RZ ;  /* 0x00000003aeae7819 */ /* 0x000fc400000012ff */
[----:B------:R-:W-:Y:S02]  /*2bc80*/  LOP3.LUT R140, R140, R141, RZ, 0x3c, !PT ;  /* 0x0000008d8c8c7212 */ /* 0x000fe400078e3cff */
[----:B------:R-:W-:Y:S01]  /*2bc90*/  LOP3.LUT R180, R180, R181, RZ, 0x3c, !PT ;  /* 0x000000b5b4b47212 */ /* 0x000fe200078e3cff */
[--C-:B------:R-:W-:Y:S01]  /*2bca0*/  IMAD.X R181, RZ, RZ, R23.reuse, P0 ;  /* 0x000000ffffb57224 */ /* 0x100fe200000e0617 */
[----:B------:R-:W-:Y:S02]  /*2bcb0*/  SHF.R.U64 R170, R170, 0x3, RZ ;  /* 0x00000003aaaa7819 */ /* 0x000fe400000012ff */
[----:B------:R-:W-:Y:S01]  /*2bcc0*/  MOV R141, R200 ;  /* 0x000000c8008d7202 */ /* 0x000fe20000000f00 */
[--C-:B------:R-:W-:Y:S01]  /*2bcd0*/  IMAD.MOV.U32 R201, RZ, RZ, R23.reuse ;  /* 0x000000ffffc97224 */ /* 0x100fe200078e0017 */
[----:B------:R-:W-:Y:S01]  /*2bce0*/  LOP3.LUT R176, R176, R177, RZ, 0x3c, !PT ;  /* 0x000000b1b0b07212 */ /* 0x000fe200078e3cff */
[----:B------:R-:W-:Y:S01]  /*2bcf0*/  IMAD.X R177, RZ, RZ, R23, P3 ;  /* 0x000000ffffb17224 */ /* 0x000fe200018e0617 */
[----:B------:R-:W-:-:S02]  /*2bd00*/  IADD3 R143, P0, R156, 0x3000, RZ ;  /* 0x000030009c8f7810 */ /* 0x000fc40007f1e0ff */
[----:B------:R-:W-:Y:S02]  /*2bd10*/  LOP3.LUT R200, R21, R22, RZ, 0x3c, !PT ;  /* 0x0000001615c87212 */ /* 0x000fe400078e3cff */
[----:B------:R-:W-:Y:S01]  /*2bd20*/  LOP3.LUT R174, R174, R175, RZ, 0x3c, !PT ;  /* 0x000000afaeae7212 */ /* 0x000fe200078e3cff */
[--C-:B------:R-:W-:Y:S01]  /*2bd30*/  IMAD.X R175, RZ, RZ, R23.reuse, P2 ;  /* 0x000000ffffaf7224 */ /* 0x100fe200010e0617 */
[----:B------:R-:W-:Y:S01]  /*2bd40*/  LOP3.LUT R170, R170, R171, RZ, 0x3c, !PT ;  /* 0x000000abaaaa7212 */ /* 0x000fe200078e3cff */
[----:B------:R-:W-:Y:S01]  /*2bd50*/  IMAD.X R171, RZ, RZ, R23, P1 ;  /* 0x000000ffffab7224 */ /* 0x000fe200008e0617 */
[C---:B------:R-:W-:Y:S02]  /*2bd60*/  IADD3 R147, P3, R156.reuse, 0x5000, RZ ;  /* 0x000050009c937810 */ /* 0x040fe40007f7e0ff */
[----:B------:R-:W-:Y:S02]  /*2bd70*/  IADD3 R149, P2, R156, 0x6000, RZ ;  /* 0x000060009c957810 */ /* 0x000fe40007f5e0ff */
[----:B------:R-:W-:-:S02]  /*2bd80*/  LOP3.LUT R142, R143, 0x380, RZ, 0xc0, !PT ;  /* 0x000003808f8e7812 */ /* 0x000fc400078ec0ff */
[----:B------:R-:W-:Y:S02]  /*2bd90*/  IADD3 R150, P1, R156, 0x7000, RZ ;  /* 0x000070009c967810 */ /* 0x000fe40007f3e0ff */
[----:B------:R-:W-:Y:S02]  /*2bda0*/  MOV R200, R200 ;  /* 0x000000c800c87202 */ /* 0x000fe40000000f00 */
[----:B------:R-:W-:Y:S02]  /*2bdb0*/  MOV R195, R154 ;  /* 0x0000009a00c37202 */ /* 0x000fe40000000f00 */
[----:B------:R-:W-:Y:S02]  /*2bdc0*/  LOP3.LUT R146, R147, 0x380, RZ, 0xc0, !PT ;  /* 0x0000038093927812 */ /* 0x000fe400078ec0ff */
[----:B------:R-:W-:Y:S02]  /*2bdd0*/  MOV R155, R210 ;  /* 0x000000d2009b7202 */ /* 0x000fe40000000f00 */
[----:B------:R-:W-:-:S02]  /*2bde0*/  LOP3.LUT R148, R149, 0x380, RZ, 0xc0, !PT ;  /* 0x0000038095947812 */ /* 0x000fc400078ec0ff */
[----:B--2---:R-:W-:Y:S02]  /*2bdf0*/  F2FP.F16.F32.PACK_AB R136, R137, R136 ;  /* 0x000000888988723e */ /* 0x004fe400000000ff */
[----:B------:R-:W-:Y:S02]  /*2be00*/  F2FP.F16.F32.PACK_AB R137, R139, R138 ;  /* 0x0000008a8b89723e */ /* 0x000fe400000000ff */
[----:B---3--:R-:W-:Y:S02]  /*2be10*/  F2FP.F16.F32.PACK_AB R128, R129, R128 ;  /* 0x000000808180723e */ /* 0x008fe400000000ff */
[----:B------:R-:W-:Y:S02]  /*2be20*/  F2FP.F16.F32.PACK_AB R129, R131, R130 ;  /* 0x000000828381723e */ /* 0x000fe400000000ff */
[----:B----4-:R-:W-:Y:S02]  /*2be30*/  F2FP.F16.F32.PACK_AB R138, R133, R132 ;  /* 0x00000084858a723e */ /* 0x010fe400000000ff */
[----:B------:R-:W-:Y:S01]  /*2be40*/  F2FP.F16.F32.PACK_AB R139, R135, R134 ;  /* 0x00000086878b723e */ /* 0x000fe200000000ff */
[----:B------:R-:W-:Y:S01]  /*2be50*/  BAR.SYNC.DEFER_BLOCKING 0x1, 0x100 ;  /* 0x0044000000007b1d */ /* 0x000fe20000010000 */
[----:B-----5:R-:W-:-:S02]  /*2be60*/  F2FP.F16.F32.PACK_AB R120, R121, R120 ;  /* 0x000000787978723e */ /* 0x020fc400000000ff */
        /* <DEDUP_REMOVED lines=8> */
[----:B------:R-:W-:Y:S02]  /*2bef0*/  MOV R168, R168 ;  /* 0x000000a800a87202 */ /* 0x000fe40000000f00 */
[----:B------:R-:W-:Y:S02]  /*2bf00*/  F2FP.F16.F32.PACK_AB R114, R109, R108 ;  /* 0x0000006c6d72723e */ /* 0x000fe400000000ff */
[----:B------:R-:W-:Y:S02]  /*2bf10*/  F2FP.F16.F32.PACK_AB R115, R111, R110 ;  /* 0x0000006e6f73723e */ /* 0x000fe400000000ff */
[----:B------:R-:W-:-:S02]  /*2bf20*/  F2FP.F16.F32.PACK_AB R105, R107, R106 ;  /* 0x0000006a6b69723e */ /* 0x000fc400000000ff */
[----:B------:R-:W-:Y:S01]  /*2bf30*/  F2FP.F16.F32.PACK_AB R96, R97, R96 ;  /* 0x000000606160723e */ /* 0x000fe200000000ff */
[----:B------:R-:W-:Y:S01]  /*2bf40*/  STSM.16.M88.4 [R200], R136 ;  /* 0x00000088c8007844 */ /* 0x000fe20000000200 */
[----:B------:R-:W-:Y:S02]  /*2bf50*/  SHF.R.U64 R142, R142, 0x3, RZ ;  /* 0x000000038e8e7819 */ /* 0x000fe400000012ff */
[----:B------:R-:W-:Y:S02]  /*2bf60*/  LOP3.LUT R151, R150, 0x380, RZ, 0xc0, !PT ;  /* 0x0000038096977812 */ /* 0x000fe400078ec0ff */
[----:B------:R-:W-:Y:S02]  /*2bf70*/  MOV R169, R208 ;  /* 0x000000d000a97202 */ /* 0x000fe40000000f00 */
[----:B------:R-:W-:Y:S02]  /*2bf80*/  F2FP.F16.F32.PACK_AB R106, R101, R100 ;  /* 0x00000064656a723e */ /* 0x000fe400000000ff */
[----:B------:R-:W-:-:S02]  /*2bf90*/  F2FP.F16.F32.PACK_AB R107, R103, R102 ;  /* 0x00000066676b723e */ /* 0x000fc400000000ff */
[----:B------:R-:W-:Y:S02]  /*2bfa0*/  F2FP.F16.F32.PACK_AB R97, R99, R98 ;  /* 0x000000626361723e */ /* 0x000fe400000000ff */
[----:B------:R-:W-:Y:S01]  /*2bfb0*/  F2FP.F16.F32.PACK_AB R88, R89, R88 ;  /* 0x000000585958723e */ /* 0x000fe200000000ff */
[----:B------:R-:W-:Y:S01]  /*2bfc0*/  STSM.16.M88.4 [R195], R128 ;  /* 0x00000080c3007844 */ /* 0x000fe20000000200 */
[----:B------:R-:W-:Y:S02]  /*2bfd0*/  MOV R172, R172 ;  /* 0x000000ac00ac7202 */ /* 0x000fe40000000f00 */
[----:B------:R-:W-:Y:S02]  /*2bfe0*/  F2FP.F16.F32.PACK_AB R98, R93, R92 ;  /* 0x0000005c5d62723e */ /* 0x000fe400000000ff */
[----:B------:R-:W-:Y:S02]  /*2bff0*/  F2FP.F16.F32.PACK_AB R99, R95, R94 ;  /* 0x0000005e5f63723e */ /* 0x000fe400000000ff */
[----:B------:R-:W-:-:S02]  /*2c000*/  F2FP.F16.F32.PACK_AB R89, R91, R90 ;  /* 0x0000005a5b59723e */ /* 0x000fc400000000ff */
[----:B------:R-:W-:Y:S01]  /*2c010*/  F2FP.F16.F32.PACK_AB R80, R81, R80 ;  /* 0x000000505150723e */ /* 0x000fe200000000ff */
[----:B------:R-:W-:Y:S01]  /*2c020*/  STSM.16.M88.4 [R155], R120 ;  /* 0x000000789b007844 */ /* 0x000fe20000000200 */
[----:B------:R-:W-:Y:S02]  /*2c030*/  SHF.R.U64 R146, R146, 0x3, RZ ;  /* 0x0000000392927819 */ /* 0x000fe400000012ff */
[----:B------:R-:W-:Y:S02]  /*2c040*/  MOV R173, R206 ;  /* 0x000000ce00ad7202 */ /* 0x000fe40000000f00 */
[----:B------:R-:W-:Y:S02]  /*2c050*/  F2FP.F16.F32.PACK_AB R90, R85, R84 ;  /* 0x00000054555a723e */ /* 0x000fe400000000ff */
[----:B------:R-:W-:Y:S02]  /*2c060*/  F2FP.F16.F32.PACK_AB R91, R87, R86 ;  /* 0x00000056575b723e */ /* 0x000fe400000000ff */
[----:B------:R-:W-:-:S02]  /*2c070*/  F2FP.F16.F32.PACK_AB R81, R83, R82 ;  /* 0x000000525351723e */ /* 0x000fc400000000ff */
[----:B------:R-:W-:Y:S01]  /*2c080*/  F2FP.F16.F32.PACK_AB R72, R73, R72 ;  /* 0x000000484948723e */ /* 0x000fe200000000ff */
[----:B------:R-:W-:Y:S01]  /*2c090*/  IMAD.X R21, RZ, RZ, R157, P6 ;  /* 0x000000ffff157224 */ /* 0x000fe200030e069d */
[----:B------:R-:W-:Y:S01]  /*2c0a0*/  SHF.R.U64 R148, R148, 0x3, RZ ;  /* 0x0000000394947819 */ /* 0x000fe200000012ff */
[----:B------:R-:W-:Y:S01]  /*2c0b0*/  STSM.16.M88.4 [R168], R112 ;  /* 0x00000070a8007844 */ /* 0x000fe20000000200 */
[----:B------:R-:W-:Y:S02]  /*2c0c0*/  MOV R0, R204 ;  /* 0x000000cc00007202 */ /* 0x000fe40000000f00 */
[----:B------:R-:W-:Y:S02]  /*2c0d0*/  F2FP.F16.F32.PACK_AB R82, R77, R76 ;  /* 0x0000004c4d52723e */ /* 0x000fe400000000ff */
[----:B------:R-:W-:Y:S02]  /*2c0e0*/  F2FP.F16.F32.PACK_AB R83, R79, R78 ;  /* 0x0000004e4f53723e */ /* 0x000fe400000000ff */
[----:B------:R-:W-:-:S02]  /*2c0f0*/  F2FP.F16.F32.PACK_AB R73, R75, R74 ;  /* 0x0000004a4b49723e */ /* 0x000fc400000000ff */
[----:B------:R-:W-:Y:S01]  /*2c100*/  F2FP.F16.F32.PACK_AB R64, R65, R64 ;  /* 0x000000404140723e */ /* 0x000fe200000000ff */
[----:B------:R-:W-:Y:S01]  /*2c110*/  STSM.16.M88.4 [R169], R104 ;  /* 0x00000068a9007844 */ /* 0x000fe20000000200 */
[----:B------:R-:W-:Y:S02]  /*2c120*/  LOP3.LUT R142, R142, R143, RZ, 0x3c, !PT ;  /* 0x0000008f8e8e7212 */ /* 0x000fe400078e3cff */
[----:B------:R-:W-:Y:S02]  /*2c130*/  SHF.R.U64 R151, R151, 0x3, RZ ;  /* 0x0000000397977819 */ /* 0x000fe400000012ff */
[----:B------:R-:W-:Y:S02]  /*2c140*/  F2FP.F16.F32.PACK_AB R74, R69, R68 ;  /* 0x00000044454a723e */ /* 0x000fe400000000ff */
[----:B------:R-:W-:Y:S02]  /*2c150*/  F2FP.F16.F32.PACK_AB R75, R71, R70 ;  /* 0x00000046474b723e */ /* 0x000fe400000000ff */
[----:B------:R-:W-:-:S02]  /*2c160*/  F2FP.F16.F32.PACK_AB R65, R67, R66 ;  /* 0x000000424341723e */ /* 0x000fc400000000ff */
[----:B------:R-:W-:Y:S01]  /*2c170*/  F2FP.F16.F32.PACK_AB R56, R57, R56 ;  /* 0x000000383938723e */ /* 0x000fe200000000ff */
[----:B------:R-:W-:Y:S01]  /*2c180*/  STSM.16.M88.4 [R172], R96 ;  /* 0x00000060ac007844 */ /* 0x000fe20000000200 */
[----:B------:R-:W-:Y:S02]  /*2c190*/  MOV R143, R202 ;  /* 0x000000ca008f7202 */ /* 0x000fe40000000f00 */
[----:B0-----:R-:W-:Y:S02]  /*2c1a0*/  ISETP.NE.AND P6, PT, R145, RZ, PT ;  /* 0x000000ff9100720c */ /* 0x001fe40003fc5270 */
[----:B------:R-:W-:Y:S02]  /*2c1b0*/  F2FP.F16.F32.PACK_AB R66, R61, R60 ;  /* 0x0000003c3d42723e */ /* 0x000fe400000000ff */
[----:B------:R-:W-:Y:S02]  /*2c1c0*/  F2FP.F16.F32.PACK_AB R67, R63, R62 ;  /* 0x0000003e3f43723e */ /* 0x000fe400000000ff */
[----:B------:R-:W-:-:S02]  /*2c1d0*/  F2FP.F16.F32.PACK_AB R57, R59, R58 ;  /* 0x0000003a3b39723e */ /* 0x000fc400000000ff */
[----:B------:R-:W-:Y:S01]  /*2c1e0*/  F2FP.F16.F32.PACK_AB R48, R49, R48 ;  /* 0x000000303130723e */ /* 0x000fe200000000ff */
[----:B------:R-:W-:Y:S01]  /*2c1f0*/  STSM.16.M88.4 [R173], R88 ;  /* 0x00000058ad007844 */ /* 0x000fe20000000200 */
        /* <DEDUP_REMOVED lines=13> */
[----:B------:R0:W-:Y:S01]  /*2c2d0*/  STSM.16.M88.4 [R141], R72 ;  /* 0x000000488d007844 */ /* 0x0001e20000000200 */
[----:B------:R-:W-:Y:S02]  /*2c2e0*/  LOP3.LUT R150, R151, R150, RZ, 0x3c, !PT ;  /* 0x0000009697967212 */ /* 0x000fe400078e3cff */
[----:B------:R-:W-:Y:S02]  /*2c2f0*/  MOV R149, R178 ;  /* 0x000000b200957202 */ /* 0x000fe40000000f00 */
        /* <DEDUP_REMOVED lines=10> */
[----:B------:R2:W-:Y:S01]  /*2c3a0*/  STSM.16.M88.4 [R145], R56 ;  /* 0x0000003891007844 */ /* 0x0005e20000000200 */
[----:B------:R-:W-:-:S02]  /*2c3b0*/  MOV R154, R174 ;  /* 0x000000ae009a7202 */ /* 0x000fc40000000f00 */
[----:B------:R-:W-:Y:S02]  /*2c3c0*/  F2FP.F16.F32.PACK_AB R26, R13, R12 ;  /* 0x0000000c0d1a723e */ /* 0x000fe400000000ff */
[----:B------:R-:W-:Y:S02]  /*2c3d0*/  F2FP.F16.F32.PACK_AB R27, R15, R14 ;  /* 0x0000000e0f1b723e */ /* 0x000fe400000000ff */
[----:B------:R-:W-:Y:S01]  /*2c3e0*/  F2FP.F16.F32.PACK_AB R9, R11, R10 ;  /* 0x0000000a0b09723e */ /* 0x000fe200000000ff */
[----:B------:R3:W-:Y:S01]  /*2c3f0*/  STSM.16.M88.4 [R147], R48 ;  /* 0x0000003093007844 */ /* 0x0007e20000000200 */
[----:B------:R-:W-:Y:S02]  /*2c400*/  MOV R170, R170 ;  /* 0x000000aa00aa7202 */ /* 0x000fe40000000f00 */
[----:B------:R-:W-:Y:S02]  /*2c410*/  F2FP.F16.F32.PACK_AB R10, R5, R4 ;  /* 0x00000004050a723e */ /* 0x000fe400000000ff */
[----:B------:R-:W-:-:S02]  /*2c420*/  F2FP.F16.F32.PACK_AB R11, R7, R6 ;  /* 0x00000006070b723e */ /* 0x000fc400000000ff */
[----:B------:R-:W-:Y:S01]  /*2c430*/  LOP3.LUT R45, R156, 0x380, RZ, 0xc0, !PT ;  /* 0x000003809c2d7812 */ /* 0x000fe200078ec0ff */
[----:B------:R4:W-:Y:S01]  /*2c440*/  STSM.16.M88.4 [R149], R40 ;  /* 0x0000002895007844 */ /* 0x0009e20000000200 */
[----:B------:R-:W-:Y:S02]  /*2c450*/  USHF.R.S32.HI UR12, URZ, 0x1f, UR43 ;  /* 0x0000001f3f0c7899 */ /* 0x000fe4000801142b */
[----:B------:R-:W-:Y:S01]  /*2c460*/  SHF.R.U64 R45, R45, 0x3, RZ ;  /* 0x000000032d2d7819 */ /* 0x000fe200000012ff */
[----:B------:R5:W-:Y:S01]  /*2c470*/  STSM.16.M88.4 [R151], R32 ;  /* 0x0000002097007844 */ /* 0x000be20000000200 */
[----:B------:R-:W-:-:S03]  /*2c480*/  USHF.R.S32.HI UR13, URZ, 0x1f, UR41 ;  /* 0x0000001f3f0d7899 */ /* 0x000fc60008011429 */
[----:B------:R5:W-:Y:S01]  /*2c490*/  STSM.16.M88.4 [R154], R24 ;  /* 0x000000189a007844 */ /* 0x000be20000000200 */
[----:B------:R-:W-:-:S03]  /*2c4a0*/  LOP3.LUT R44, R45, R156, RZ, 0x3c, !PT ;  /* 0x0000009c2d2c7212 */ /* 0x000fc600078e3cff */
[----:B------:R5:W-:Y:S01]  /*2c4b0*/  STSM.16.M88.4 [R170], R8 ;  /* 0x00000008aa007844 */ /* 0x000be20000000200 */
[--C-:B0-----:R-:W-:Y:S02]  /*2c4c0*/  IMAD.X R141, RZ, RZ, R157.reuse, P5 ;  /* 0x000000ffff8d7224 */ /* 0x101fe400028e069d */
[--C-:B-1----:R-:W-:Y:S02]  /*2c4d0*/  IMAD.X R143, RZ, RZ, R157.reuse, P0 ;  /* 0x000000ffff8f7224 */ /* 0x102fe400000e069d */
[--C-:B--2---:R-:W-:Y:S02]  /*2c4e0*/  IMAD.X R145, RZ, RZ, R157.reuse, P4 ;  /* 0x000000ffff917224 */ /* 0x104fe400020e069d */
[--C-:B---3--:R-:W-:Y:S02]  /*2c4f0*/  IMAD.X R147, RZ, RZ, R157.reuse, P3 ;  /* 0x000000ffff937224 */ /* 0x108fe400018e069d */
[--C-:B----4-:R-:W-:Y:S02]  /*2c500*/  IMAD.X R149, RZ, RZ, R157.reuse, P2 ;  /* 0x000000ffff957224 */ /* 0x110fe400010e069d */
[----:B-----5:R-:W-:-:S02]  /*2c510*/  IMAD.X R151, RZ, RZ, R157, P1 ;  /* 0x000000ffff977224 */ /* 0x020fc400008e069d */
[----:B------:R-:W-:Y:S01]  /*2c520*/  IMAD.MOV.U32 R45, RZ, RZ, R157 ;  /* 0x000000ffff2d7224 */ /* 0x000fe200078e009d */
[----:B------:R-:W-:Y:S06]  /*2c530*/  BAR.SYNC.DEFER_BLOCKING 0x1, 0x100 ;  /* 0x0044000000007b1d */ /* 0x000fec0000010000 */
[----:B------:R-:W-:Y:S05]  /*2c540*/  @P6 BRA `(.L_x_2119) ;  /* 0x0000000000c86947 */ /* 0x000fea0003800000 */
[----:B------:R-:W0:Y:S01]  /*2c550*/  LDC R10, c[0x0][0xce8] ;  /* 0x00033a00ff0a7b82 */ /* 0x000e220000000800 */
[----:B------:R-:W-:Y:S01]  /*2c560*/  IMAD.MOV R0, RZ, RZ, -R228 ;  /* 0x000000ffff007224 */ /* 0x000fe200078e0ae4 */
[----:B------:R-:W-:Y:S01]  /*2c570*/  ULDC UR5, c[0x0][0xb88] ;  /* 0x0002e20000057ab9 */ /* 0x000fe20000000800 */
[----:B------:R-:W-:Y:S01]  /*2c580*/  IMAD.U32 R11, RZ, RZ, UR40 ;  /* 0x00000028ff0b7e24 */ /* 0x000fe2000f8e00ff */
[----:B------:R-:W-:Y:S01]  /*2c590*/  ULDC.64 UR8, c[0x0][0xc90] ;  /* 0x0003240000087ab9 */ /* 0x000fe20000000a00 */
[----:B------:R-:W-:Y:S01]  /*2c5a0*/  IMAD.U32 R6, RZ, RZ, UR40 ;  /* 0x00000028ff067e24 */ /* 0x000fe2000f8e00ff */
[----:B------:R-:W-:Y:S01]  /*2c5b0*/  ISETP.NE.AND P0, PT, R231, R0, PT ;  /* 0x00000000e700720c */ /* 0x000fe20003f05270 */
[----:B------:R-:W-:Y:S01]  /*2c5c0*/  IMAD R11, R11, 0x40, R158 ;  /* 0x000000400b0b7824 */ /* 0x000fe200078e029e */
[----:B------:R-:W-:Y:S01]  /*2c5d0*/  ULDC.64 UR10, c[0x0][0xc98] ;  /* 0x00032600000a7ab9 */ /* 0x000fe20000000a00 */
[----:B0-----:R-:W-:-:S05]  /*2c5e0*/  IMAD R8, R10, UR5, RZ ;  /* 0x000000050a087c24 */ /* 0x001fca000f8e02ff */
[----:B------:R-:W-:-:S13]  /*2c5f0*/  ISETP.GE.OR P1, PT, R11, R8, P0 ;  /* 0x000000080b00720c */ /* 0x000fda0000726670 */
[----:B------:R-:W2:Y:S01]  /*2c600*/  @!P1 LDL R9, [R1+0x420] ;  /* 0x0004200001099983 */ /* 0x000ea20000100800 */
[----:B------:R-:W-:Y:S01]  /*2c610*/  ISETP.NE.AND P2, PT, R10, 0x1, PT ;  /* 0x000000010a00780c */ /* 0x000fe20003f45270 */
[----:B------:R-:W-:Y:S01]  /*2c620*/  IMAD R5, R6, 0x40, R233 ;  /* 0x0000004006057824 */ /* 0x000fe200078e02e9 */
[----:B------:R-:W-:Y:S02]  /*2c630*/  UIMAD UR5, UR12, UR8, URZ ;  /* 0x000000080c0572a4 */ /* 0x000fe4000f8e023f */
[----:B------:R-:W-:Y:S02]  /*2c640*/  UIMAD.WIDE.U32 UR6, UR43, UR8, URZ ;  /* 0x000000082b0672a5 */ /* 0x000fe4000f8e003f */
[----:B------:R-:W-:Y:S02]  /*2c650*/  UIMAD UR5, UR43, UR9, UR5 ;  /* 0x000000092b0572a4 */ /* 0x000fe4000f8e0205 */
[----:B------:R-:W-:Y:S02]  /*2c660*/  UIMAD UR8, UR13, UR10, URZ ;  /* 0x0000000a0d0872a4 */ /* 0x000fe4000f8e023f */
[----:B------:R-:W-:-:S02]  /*2c670*/  UIADD3 UR7, UR7, UR5, URZ ;  /* 0x0000000507077290 */ /* 0x000fc4000fffe03f */
[----:B------:R-:W-:Y:S01]  /*2c680*/  UIMAD UR8, UR41, UR11, UR8 ;  /* 0x0000000b290872a4 */ /* 0x000fe2000f8e0208 */
[----:B------:R-:W0:Y:S01]  /*2c690*/  @P2 LDC R0, c[0x0][0xcec] ;  /* 0x00033b00ff002b82 */ /* 0x000e220000000800 */
[----:B------:R-:W-:-:S04]  /*2c6a0*/  UIMAD.WIDE.U32 UR6, UR41, UR10, UR6 ;  /* 0x0000000a290672a5 */ /* 0x000fc8000f8e0006 */
[----:B------:R-:W-:-:S03]  /*2c6b0*/  IMAD.U32 R6, RZ, RZ, UR8 ;  /* 0x00000008ff067e24 */ /* 0x000fc6000f8e00ff */
[----:B------:R-:W1:Y:S01]  /*2c6c0*/  @P2 LDC R4, c[0x0][0xcf0] ;  /* 0x00033c00ff042b82 */ /* 0x000e620000000800 */
[----:B0-----:R-:W-:-:S04]  /*2c6d0*/  @P2 IMAD.HI.U32 R7, R5, R0, RZ ;  /* 0x0000000005072227 */ /* 0x001fc800078e00ff */
[----:B------:R-:W-:Y:S01]  /*2c6e0*/  IMAD.MOV.U32 R0, RZ, RZ, R5 ;  /* 0x000000ffff007224 */ /* 0x000fe200078e0005 */
[----:B-1----:R-:W-:-:S04]  /*2c6f0*/  @P2 SHF.R.U32.HI R0, RZ, R4, R7 ;  /* 0x00000004ff002219 */ /* 0x002fc80000011607 */
[----:B------:R-:W-:Y:S01]  /*2c700*/  IADD3 R4, P2, R0, UR6, RZ ;  /* 0x0000000600047c10 */ /* 0x000fe2000ff5e0ff */
[----:B------:R-:W-:-:S04]  /*2c710*/  IMAD.MOV R7, RZ, RZ, -R0 ;  /* 0x000000ffff077224 */ /* 0x000fc800078e0a00 */
[----:B------:R-:W-:Y:S01]  /*2c720*/  IMAD R7, R10, R7, R5 ;  /* 0x000000070a077224 */ /* 0x000fe200078e0205 */
[----:B------:R-:W-:-:S04]  /*2c730*/  SHF.R.S32.HI R5, RZ, 0x1f, R0 ;  /* 0x0000001fff057819 */ /* 0x000fc80000011400 */
        /* <DEDUP_REMOVED lines=9> */
[----:B------:R-:W-:Y:S01]  /*2c7d0*/  SHFL.IDX PT, R6, R0, RZ, 0x1c1f ;  /* 0x001c1fff00067589 */ /* 0x000fe200000e0000 */
[----:B------:R-:W-:Y:S01]  /*2c7e0*/  LEA.HI.X R10, R4, UR7, R5, 0x2, P2 ;  /* 0x00000007040a7c11 */ /* 0x000fe200090f1405 */
[----:B------:R-:W-:-:S04]  /*2c7f0*/  VIADD R5, R11, 0x8 ;  /* 0x000000080b057836 */ /* 0x000fc80000000000 */
[----:B------:R-:W2:Y:S01]  /*2c800*/  SHFL.IDX PT, R7, R10, RZ, 0x1c1f ;  /* 0x001c1fff0a077589 */ /* 0x000ea200000e0000 */
[----:B------:R-:W-:-:S03]  /*2c810*/  ISETP.GE.OR P0, PT, R5, R8, P0 ;  /* 0x000000080500720c */ /* 0x000fc60000706670 */
[----:B--2---:R-:W-:Y:S10]  /*2c820*/  @!P1 ST.E desc[UR46][R6.64], R9 ;  /* 0x0000000906009985 */ /* 0x004ff4000c10192e */
[----:B------:R-:W2:Y:S04]  /*2c830*/  @!P0 LDL R11, [R1+0x424] ;  /* 0x00042400010b8983 */ /* 0x000ea80000100800 */
[----:B------:R-:W-:Y:S04]  /*2c840*/  SHFL.IDX PT, R4, R0, 0x1, 0x1c1f ;  /* 0x003c1f0000047f89 */ /* 0x000fe800000e0000 */
[----:B------:R-:W2:Y:S04]  /*2c850*/  SHFL.IDX PT, R5, R10, 0x1, 0x1c1f ;  /* 0x003c1f000a057f89 */ /* 0x000ea800000e0000 */
[----:B--2---:R0:W-:Y:S02]  /*2c860*/  @!P0 ST.E desc[UR46][R4.64], R11 ;  /* 0x0000000b04008985 */ /* 0x0041e4000c10192e */
.L_x_2119:
[----:B------:R-:W1:Y:S01]  /*2c870*/  LDC R70, c[0x0][0xce8] ;  /* 0x00033a00ff467b82 */ /* 0x000e620000000800 */
[----:B------:R-:W-:Y:S01]  /*2c880*/  ULDC UR10, c[0x0][0xbc8] ;  /* 0x0002f200000a7ab9 */ /* 0x000fe20000000800 */
[----:B0-----:R0:W5:Y:S01]  /*2c890*/  LD.E.128 R8, desc[UR46][R20.64] ;  /* 0x0000002e14087980 */ /* 0x001162000c101d00 */
[----:B------:R-:W-:Y:S01]  /*2c8a0*/  ISETP.GE.AND P1, PT, R164, UR10, PT ;  /* 0x0000000aa4007c0c */ /* 0x000fe2000bf26270 */
[----:B------:R-:W-:Y:S01]  /*2c8b0*/  IMAD R0, R194, 0x20, R184 ;  /* 0x00000020c2007824 */ /* 0x000fe200078e02b8 */
[----:B------:R-:W-:Y:S01]  /*2c8c0*/  ULDC.64 UR8, c[0x0][0xbe8] ;  /* 0x0002fa0000087ab9 */ /* 0x000fe20000000a00 */
[----:B------:R2:W5:Y:S04]  /*2c8d0*/  LD.E.128 R4, desc[UR46][R44.64] ;  /* 0x0000002e2c047980 */ /* 0x000568000c101d00 */
[----:B------:R2:W5:Y:S04]  /*2c8e0*/  LD.E.128 R12, desc[UR46][R140.64] ;  /* 0x0000002e8c0c7980 */ /* 0x000568000c101d00 */
[----:B------:R2:W5:Y:S04]  /*2c8f0*/  LD.E.128 R24, desc[UR46][R144.64] ;  /* 0x0000002e90187980 */ /* 0x000568000c101d00 */
[----:B------:R2:W5:Y:S04]  /*2c900*/  LD.E.128 R28, desc[UR46][R148.64] ;  /* 0x0000002e941c7980 */ /* 0x000568000c101d00 */
[----:B------:R2:W5:Y:S01]  /*2c910*/  LD.E.128 R32, desc[UR46][R222.64] ;  /* 0x0000002ede207980 */ /* 0x000562000c101d00 */
[----:B-1----:R-:W-:-:S02]  /*2c920*/  ISETP.NE.AND P3, PT, R70, 0x1, PT ;  /* 0x000000014600780c */ /* 0x002fc40003f65270 */
[----:B0-----:R-:W-:Y:S01]  /*2c930*/  SEL R21, RZ, 0xffffffff, P1 ;  /* 0xffffffffff157807 */ /* 0x001fe20000800000 */
[----:B------:R2:W5:Y:S01]  /*2c940*/  LD.E.128 R36, desc[UR46][R220.64] ;  /* 0x0000002edc247980 */ /* 0x000562000c101d00 */
[----:B------:R-:W-:Y:S01]  /*2c950*/  ISETP.GE.AND P0, PT, R165, UR10, PT ;  /* 0x0000000aa5007c0c */ /* 0x000fe2000bf06270 */
[----:B------:R-:W-:Y:S01]  /*2c960*/  IMAD.U32 R71, RZ, RZ, UR40 ;  /* 0x00000028ff477e24 */ /* 0x000fe2000f8e00ff */
[----:B------:R-:W-:Y:S01]  /*2c970*/  ISETP.GE.AND P2, PT, R160, UR10, PT ;  /* 0x0000000aa0007c0c */ /* 0x000fe2000bf46270 */
[----:B------:R-:W-:Y:S01]  /*2c980*/  UIMAD UR5, UR12, UR8, URZ ;  /* 0x000000080c0572a4 */ /* 0x000fe2000f8e023f */
[----:B------:R-:W5:Y:S01]  /*2c990*/  LD.E.128 R140, desc[UR46][R142.64] ;  /* 0x0000002e8e8c7980 */ /* 0x000f62000c101d00 */
[----:B------:R-:W-:-:S03]  /*2c9a0*/  UIMAD.WIDE.U32 UR6, UR43, UR8, URZ ;  /* 0x000000082b0672a5 */ /* 0x000fc6000f8e003f */
[----:B------:R-:W5:Y:S01]  /*2c9b0*/  LD.E.128 R144, desc[UR46][R146.64] ;  /* 0x0000002e92907980 */ /* 0x000f62000c101d00 */
[----:B------:R-:W0:Y:S03]  /*2c9c0*/  @P3 LDC R67, c[0x0][0xcec] ;  /* 0x00033b00ff433b82 */ /* 0x000e260000000800 */
[----:B------:R-:W5:Y:S04]  /*2c9d0*/  LD.E.128 R148, desc[UR46][R150.64] ;  /* 0x0000002e96947980 */ /* 0x000f68000c101d00 */
[----:B------:R2:W5:Y:S01]  /*2c9e0*/  LD.E.128 R40, desc[UR46][R218.64] ;  /* 0x0000002eda287980 */ /* 0x000562000c101d00 */
[----:B------:R-:W1:Y:S01]  /*2c9f0*/  @P3 LDC R69, c[0x0][0xcf0] ;  /* 0x00033c00ff453b82 */ /* 0x000e620000000800 */
[----:B------:R-:W-:Y:S01]  /*2ca00*/  IMAD.SHL.U32 R65, R21, 0x2, RZ ;  /* 0x0000000215417824 */ /* 0x000fe200078e00ff */
[----:B------:R-:W-:Y:S01]  /*2ca10*/  ISETP.GE.AND P1, PT, R163, UR10, PT ;  /* 0x0000000aa3007c0c */ /* 0x000fe2000bf26270 */
[----:B------:R2:W5:Y:S01]  /*2ca20*/  LD.E.128 R44, desc[UR46][R216.64] ;  /* 0x0000002ed82c7980 */ /* 0x000562000c101d00 */
[----:B------:R-:W-:Y:S01]  /*2ca30*/  SEL R21, RZ, 0xffffffff, P0 ;  /* 0xffffffffff157807 */ /* 0x000fe20000000000 */
[----:B------:R-:W-:Y:S01]  /*2ca40*/  IMAD R68, R71, 0x40, R0 ;  /* 0x0000004047447824 */ /* 0x000fe200078e0200 */
[----:B------:R-:W-:Y:S01]  /*2ca50*/  SEL R20, RZ, 0x1, P2 ;  /* 0x00000001ff147807 */ /* 0x000fe20001000000 */
[----:B------:R2:W5:Y:S01]  /*2ca60*/  LD.E.128 R48, desc[UR46][R214.64] ;  /* 0x0000002ed6307980 */ /* 0x000562000c101d00 */
[----:B------:R-:W-:Y:S01]  /*2ca70*/  SEL R0, RZ, 0xffffffff, P1 ;  /* 0xffffffffff007807 */ /* 0x000fe20000800000 */
[----:B------:R-:W-:Y:S01]  /*2ca80*/  IMAD.SHL.U32 R21, R21, 0x4, RZ ;  /* 0x0000000415157824 */ /* 0x000fe200078e00ff */
[----:B------:R-:W-:Y:S01]  /*2ca90*/  LOP3.LUT R20, R65, 0x2, R20, 0xe2, !PT ;  /* 0x0000000241147812 */ /* 0x000fe200078ee214 */
[----:B------:R-:W-:Y:S01]  /*2caa0*/  UIMAD UR5, UR43, UR9, UR5 ;  /* 0x000000092b0572a4 */ /* 0x000fe2000f8e0205 */
[----:B------:R-:W-:Y:S01]  /*2cab0*/  ISETP.GE.AND P0, PT, R162, UR10, PT ;  /* 0x0000000aa2007c0c */ /* 0x000fe2000bf06270 */
[----:B------:R-:W-:Y:S01]  /*2cac0*/  IMAD.SHL.U32 R71, R0, 0x8, RZ ;  /* 0x0000000800477824 */ /* 0x000fe200078e00ff */
[----:B------:R-:W-:Y:S01]  /*2cad0*/  ULDC.64 UR8, c[0x0][0xbf0] ;  /* 0x0002fc0000087ab9 */ /* 0x000fe20000000a00 */
[----:B------:R-:W-:Y:S01]  /*2cae0*/  LOP3.LUT R20, R21, 0x4, R20, 0xe2, !PT ;  /* 0x0000000415147812 */ /* 0x000fe200078ee214 */
[----:B0-----:R-:W-:Y:S01]  /*2caf0*/  @P3 IMAD.HI.U32 R0, R68, R67, RZ ;  /* 0x0000004344003227 */ /* 0x001fe200078e00ff */
[----:B------:R-:W-:Y:S01]  /*2cb00*/  UIADD3 UR7, UR7, UR5, URZ ;  /* 0x0000000507077290 */ /* 0x000fe2000fffe03f */
[----:B------:R-:W-:Y:S01]  /*2cb10*/  SEL R21, RZ, 0xffffffff, P0 ;  /* 0xffffffffff157807 */ /* 0x000fe20000000000 */
[----:B------:R-:W-:Y:S01]  /*2cb20*/  UIMAD UR5, UR13, UR8, URZ ;  /* 0x000000080d0572a4 */ /* 0x000fe2000f8e023f */
[----:B------:R-:W-:Y:S01]  /*2cb30*/  IMAD.MOV.U32 R65, RZ, RZ, R68 ;  /* 0x000000ffff417224 */ /* 0x000fe200078e0044 */
[----:B------:R-:W-:Y:S01]  /*2cb40*/  UIMAD.WIDE.U32 UR6, UR41, UR8, UR6 ;  /* 0x00000008290672a5 */ /* 0x000fe2000f8e0006 */
[----:B------:R2:W5:Y:S01]  /*2cb50*/  LD.E.128 R52, desc[UR46][R212.64] ;  /* 0x0000002ed4347980 */ /* 0x000562000c101d00 */
[----:B------:R-:W-:Y:S01]  /*2cb60*/  UIMAD UR5, UR41, UR9, UR5 ;  /* 0x00000009290572a4 */ /* 0x000fe2000f8e0205 */
[----:B-1----:R-:W-:Y:S01]  /*2cb70*/  @P3 SHF.R.U32.HI R65, RZ, R69, R0 ;  /* 0x00000045ff413219 */ /* 0x002fe20000011600 */
[----:B------:R-:W-:Y:S01]  /*2cb80*/  IMAD.SHL.U32 R21, R21, 0x10, RZ ;  /* 0x0000001015157824 */ /* 0x000fe200078e00ff */
[----:B------:R-:W-:Y:S01]  /*2cb90*/  LOP3.LUT R20, R71, 0x8, R20, 0xe2, !PT ;  /* 0x0000000847147812 */ /* 0x000fe200078ee214 */
[----:B------:R-:W-:Y:S01]  /*2cba0*/  UIADD3 UR5, UR7, UR5, URZ ;  /* 0x0000000507057290 */ /* 0x000fe2000fffe03f */
[----:B------:R-:W-:Y:S01]  /*2cbb0*/  ISETP.GE.AND P0, PT, R161, UR10, PT ;  /* 0x0000000aa1007c0c */ /* 0x000fe2000bf06270 */
[--C-:B------:R-:W-:Y:S01]  /*2cbc0*/  IMAD.MOV R67, RZ, RZ, -R65.reuse ;  /* 0x000000ffff437224 */ /* 0x100fe200078e0a41 */
[----:B------:R-:W-:Y:S01]  /*2cbd0*/  SHF.R.S32.HI R66, RZ, 0x1f, R65 ;  /* 0x0000001fff427819 */ /* 0x000fe20000011441 */
[----:B------:R2:W5:Y:S01]  /*2cbe0*/  LD.E.128 R56, desc[UR46][R198.64] ;  /* 0x0000002ec6387980 */ /* 0x000562000c101d00 */
[----:B------:R-:W-:Y:S01]  /*2cbf0*/  LOP3.LUT R0, R21, 0x10, R20, 0xe2, !PT ;  /* 0x0000001015007812 */ /* 0x000fe200078ee214 */
[----:B------:R-:W-:Y:S01]  /*2cc00*/  IMAD.U32 R20, RZ, RZ, UR6 ;  /* 0x00000006ff147e24 */ /* 0x000fe2000f8e00ff */
[----:B------:R-:W-:Y:S01]  /*2cc10*/  SEL R64, RZ, 0xffffffff, P0 ;  /* 0xffffffffff407807 */ /* 0x000fe20000000000 */
[----:B------:R-:W-:Y:S01]  /*2cc20*/  IMAD.U32 R21, RZ, RZ, UR7 ;  /* 0x00000007ff157e24 */ /* 0x000fe2000f8e00ff */
[----:B------:R-:W-:Y:S01]  /*2cc30*/  ULDC.64 UR6, c[0x0][0xbe0] ;  /* 0x0002f80000067ab9 */ /* 0x000fe20000000a00 */
[----:B------:R-:W-:Y:S01]  /*2cc40*/  IMAD R67, R70, R67, R68 ;  /* 0x0000004346437224 */ /* 0x000fe200078e0244 */
[----:B------:R2:W5:Y:S01]  /*2cc50*/  LD.E.128 R60, desc[UR46][R196.64] ;  /* 0x0000002ec43c7980 */ /* 0x000562000c101d00 */
[----:B------:R-:W-:Y:S01]  /*2cc60*/  IMAD.U32 R21, RZ, RZ, UR5 ;  /* 0x00000005ff157e24 */ /* 0x000fe2000f8e00ff */
[----:B------:R-:W-:Y:S01]  /*2cc70*/  ULDC UR8, c[0x0][0xb88] ;  /* 0x0002e20000087ab9 */ /* 0x000fe20000000800 */
[----:B------:R-:W-:Y:S01]  /*2cc80*/  IMAD R66, R66, UR6, RZ ;  /* 0x0000000642427c24 */ /* 0x000fe2000f8e02ff */
[----:B------:R-:W-:Y:S01]  /*2cc90*/  @!PT LDS RZ, [RZ] ;  /* 0x00000000fffff984 */ /* 0x000fe20000000800 */
[----:B------:R-:W-:Y:S01]  /*2cca0*/  @!PT LDS RZ, [RZ] ;  /* 0x00000000fffff984 */ /* 0x000fe20000000800 */
[----:B------:R-:W-:Y:S01]  /*2ccb0*/  @!PT LDS RZ, [RZ] ;  /* 0x00000000fffff984 */ /* 0x000fe20000000800 */
[----:B------:R-:W-:Y:S01]  /*2ccc0*/  @!PT LDS RZ, [RZ] ;  /* 0x00000000fffff984 */ /* 0x000fe20000000800 */
[----:B------:R0:W-:Y:S06]  /*2ccd0*/  MEMBAR.ALL.CTA ;  /* 0x0000000000007992 */ /* 0x0001ec0000008000 */
[----:B0-----:R-:W0:Y:S01]  /*2cce0*/  FENCE.VIEW.ASYNC.S ;  /* 0x00000000000073c6 */ /* 0x001e220000000000 */
[----:B------:R-:W-:Y:S01]  /*2ccf0*/  IMAD.SHL.U32 R71, R64, 0x20, RZ ;  /* 0x0000002040477824 */ /* 0x000fe200078e00ff */
[----:B------:R-:W-:Y:S01]  /*2cd00*/  SHF.R.S32.HI R64, RZ, 0x1f, R67 ;  /* 0x0000001fff407819 */ /* 0x000fe20000011443 */
[----:B------:R-:W-:Y:S01]  /*2cd10*/  IMAD R69, R65, UR7, R66 ;  /* 0x0000000741457c24 */ /* 0x000fe2000f8e0242 */
[----:B------:R-:W-:Y:S01]  /*2cd20*/  ISETP.GE.AND P0, PT, R167, UR10, PT ;  /* 0x0000000aa7007c0c */ /* 0x000fe2000bf06270 */
[----:B------:R-:W-:Y:S01]  /*2cd30*/  IMAD.WIDE.U32 R20, R65, UR6, R20 ;  /* 0x0000000641147c25 */ /* 0x000fe2000f8e0014 */
[----:B------:R-:W-:-:S03]  /*2cd40*/  ULDC.64 UR6, c[0x0][0xbd8] ;  /* 0x0002f60000067ab9 */ /* 0x000fc60000000a00 */
[----:B------:R-:W-:Y:S01]  /*2cd50*/  IMAD.U32 R75, RZ, RZ, UR40 ;  /* 0x00000028ff4b7e24 */ /* 0x000fe2000f8e00ff */
[----:B------:R-:W-:Y:S01]  /*2cd60*/  LOP3.LUT R0, R71, 0x20, R0, 0xe2, !PT ;  /* 0x0000002047007812 */ /* 0x000fe200078ee200 */
[----:B------:R-:W-:Y:S01]  /*2cd70*/  IMAD.IADD R21, R21, 0x1, R69 ;  /* 0x0000000115157824 */ /* 0x000fe200078e0245 */
[----:B------:R-:W-:Y:S01]  /*2cd80*/  SEL R65, RZ, 0x40, P0 ;  /* 0x00000040ff417807 */ /* 0x000fe20000000000 */
[----:B------:R-:W-:Y:S01]  /*2cd90*/  IMAD R64, R64, UR6, RZ ;  /* 0x0000000640407c24 */ /* 0x000fe2000f8e02ff */
[----:B------:R-:W-:Y:S01]  /*2cda0*/  ISETP.GE.AND P0, PT, R166, UR10, PT ;  /* 0x0000000aa6007c0c */ /* 0x000fe2000bf06270 */
[----:B------:R-:W-:Y:S02]  /*2cdb0*/  IMAD R75, R75, 0x40, R184 ;  /* 0x000000404b4b7824 */ /* 0x000fe400078e02b8 */
[----:B------:R-:W-:Y:S01]  /*2cdc0*/  IMAD R76, R70, UR8, RZ ;  /* 0x00000008464c7c24 */ /* 0x000fe2000f8e02ff */
[----:B------:R-:W-:Y:S01]  /*2cdd0*/  LOP3.LUT R0, R0, R65, RZ, 0xfc, !PT ;  /* 0x0000004100007212 */ /* 0x000fe200078efcff */
[C---:B------:R-:W-:Y:S01]  /*2cde0*/  IMAD R69, R67.reuse, UR7, R64 ;  /* 0x0000000743457c24 */ /* 0x040fe2000f8e0240 */
[----:B------:R-:W-:Y:S01]  /*2cdf0*/  UIADD3 UR5, UR39, 0x38820, URZ ;  /* 0x0003882027057890 */ /* 0x000fe2000fffe03f */
[----:B------:R-:W-:Y:S01]  /*2ce00*/  IMAD.WIDE.U32 R20, R67, UR6, R20 ;  /* 0x0000000643147c25 */ /* 0x000fe2000f8e0014 */
[----:B------:R-:W-:Y:S01]  /*2ce10*/  SEL R65, RZ, 0x80, P0 ;  /* 0x00000080ff417807 */ /* 0x000fe20000000000 */
[----:B------:R-:W-:Y:S01]  /*2ce20*/  ULDC.64 UR6, c[0x0][0xb80] ;  /* 0x0002e00000067ab9 */ /* 0x000fe20000000a00 */
[----:B------:R-:W-:Y:S01]  /*2ce30*/  ISETP.GE.AND P0, PT, R75, R76, PT ;  /* 0x0000004c4b00720c */ /* 0x000fe20003f06270 */
[----:B------:R-:W-:Y:S01]  /*2ce40*/  IMAD.IADD R21, R21, 0x1, R69 ;  /* 0x0000000115157824 */ /* 0x000fe200078e0245 */
[----:B------:R-:W-:Y:S01]  /*2ce50*/  UPRMT UR5, URZ, 0x654, UR5 ;  /* 0x000006543f057896 */ /* 0x000fe20008000005 */
[----:B------:R-:W-:-:S04]  /*2ce60*/  LEA R71, P1, R20, UR6, 0x1 ;  /* 0x0000000614477c11 */ /* 0x000fc8000f8208ff */
[----:B------:R-:W-:Y:S01]  /*2ce70*/  LEA.HI.X R72, R20, UR7, R21, 0x1, P1 ;  /* 0x0000000714487c11 */ /* 0x000fe200088f0c15 */
[----:B0-----:R2:W0:Y:S01]  /*2ce80*/  SHFL.IDX PT, R74, R71, RZ, 0x181f ;  /* 0x00181fff474a7589 */ /* 0x00142200000e0000 */
[----:B------:R-:W-:Y:S02]  /*2ce90*/  BSSY B1, `(.L_x_2120) ;  /* 0x0000025000017945 */ /* 0x000fe40003800000 */
[----:B------:R-:W-:Y:S01]  /*2cea0*/  SYNCS.ARRIVE.TRANS64.RED.A1T0 RZ, [UR5], RZ ;  /* 0x000000ffffff79a7 */ /* 0x000fe20008100405 */
[----:B------:R2:W1:Y:S01]  /*2ceb0*/  SHFL.IDX PT, R73, R72, RZ, 0x181f ;  /* 0x00181fff48497589 */ /* 0x00046200000e0000 */
[----:B------:R-:W-:Y:S01]  /*2cec0*/  LOP3.LUT R70, R0, R65, RZ, 0xfc, !PT ;  /* 0x0000004100467212 */ /* 0x000fe200078efcff */
[----:B------:R-:W-:Y:S06]  /*2ced0*/  @P0 BRA `(.L_x_2121) ;  /* 0x0000000000800947 */ /* 0x000fec0003800000 */
[----:B------:R-:W-:Y:S02]  /*2cee0*/  ISETP.GE.AND P0, PT, R160, UR10, PT ;  /* 0x0000000aa0007c0c */ /* 0x000fe4000bf06270 */
[----:B------:R-:W-:Y:S02]  /*2cef0*/  ISETP.GE.AND P1, PT, R164, UR10, PT ;  /* 0x0000000aa4007c0c */ /* 0x000fe4000bf26270 */
[----:B------:R-:W-:Y:S02]  /*2cf00*/  ISETP.GE.AND P5, PT, R165, UR10, PT ;  /* 0x0000000aa5007c0c */ /* 0x000fe4000bfa6270 */
[----:B------:R-:W-:-:S07]  /*2cf10*/  ISETP.GE.AND P3, PT, R163, UR10, PT ;  /* 0x0000000aa3007c0c */ /* 0x000fce000bf66270 */
[-C--:B0-----:R-:W-:Y:S02]  /*2cf20*/  @!P0 LEA R20, P2, R160, R74.reuse, 0x1 ;  /* 0x0000004aa0148211 */ /* 0x081fe400078408ff */
[-C--:B------:R-:W-:Y:S02]  /*2cf30*/  @!P1 LEA R64, P4, R164, R74.reuse, 0x1 ;  /* 0x0000004aa4409211 */ /* 0x080fe400078808ff */
[-C--:B-1----:R-:W-:Y:S02]  /*2cf40*/  @!P0 LEA.HI.X R21, R160, R73.reuse, R192, 0x1, P2 ;  /* 0x00000049a0158211 */ /* 0x082fe400010f0cc0 */
[----:B------:R-:W-:Y:S02]  /*2cf50*/  @!P1 LEA.HI.X R65, R164, R73, R191, 0x1, P4 ;  /* 0x00000049a4419211 */ /* 0x000fe400020f0cbf */
[----:B------:R-:W-:Y:S01]  /*2cf60*/  ISETP.GE.AND P2, PT, R162, UR10, PT ;  /* 0x0000000aa2007c0c */ /* 0x000fe2000bf46270 */
[----:B-----5:R0:W-:Y:S01]  /*2cf70*/  @!P0 ST.E.128 desc[UR46][R20.64], R4 ;  /* 0x0000000414008985 */ /* 0x0201e2000c101d2e */
[----:B------:R-:W-:-:S02]  /*2cf80*/  @!P5 LEA R66, P4, R165, R74, 0x1 ;  /* 0x0000004aa542d211 */ /* 0x000fc400078808ff */
[----:B------:R-:W-:Y:S01]  /*2cf90*/  LOP3.LUT P0, RZ, R0, 0x40, RZ, 0xc0, !PT ;  /* 0x0000004000ff7812 */ /* 0x000fe2000780c0ff */
[----:B------:R1:W-:Y:S01]  /*2cfa0*/  @!P1 ST.E.128 desc[UR46][R64.64], R12 ;  /* 0x0000000c40009985 */ /* 0x0003e2000c101d2e */
[----:B------:R-:W-:Y:S02]  /*2cfb0*/  ISETP.GE.AND P1, PT, R161, UR10, PT ;  /* 0x0000000aa1007c0c */ /* 0x000fe4000bf26270 */
[-C--:B------:R-:W-:Y:S02]  /*2cfc0*/  @!P5 LEA.HI.X R67, R165, R73.reuse, R190, 0x1, P4 ;  /* 0x00000049a543d211 */ /* 0x080fe400020f0cbe */
[----:B------:R-:W-:Y:S02]  /*2cfd0*/  LOP3.LUT P4, RZ, R70, 0x80, RZ, 0xc0, !PT ;  /* 0x0000008046ff7812 */ /* 0x000fe4000788c0ff */
[C---:B------:R-:W-:Y:S01]  /*2cfe0*/  @!P3 LEA R68, P6, R163.reuse, R74, 0x1 ;  /* 0x0000004aa344b211 */ /* 0x040fe200078c08ff */
[----:B------:R3:W-:Y:S03]  /*2cff0*/  @!P5 ST.E.128 desc[UR46][R66.64], R24 ;  /* 0x000000184200d985 */ /* 0x0007e6000c101d2e */
[----:B------:R-:W-:-:S02]  /*2d000*/  @!P3 LEA.HI.X R69, R163, R73, R189, 0x1, P6 ;  /* 0x00000049a345b211 */ /* 0x000fc400030f0cbd */
[----:B0-----:R-:W-:-:S03]  /*2d010*/  @!P2 LEA R4, P5, R162, R74, 0x1 ;  /* 0x0000004aa204a211 */ /* 0x001fc600078a08ff */
[----:B------:R3:W-:Y:S01]  /*2d020*/  @!P3 ST.E.128 desc[UR46][R68.64], R28 ;  /* 0x0000001c4400b985 */ /* 0x0007e2000c101d2e */
[-C--:B------:R-:W-:Y:S02]  /*2d030*/  @!P1 LEA R6, P6, R161, R74.reuse, 0x1 ;  /* 0x0000004aa1069211 */ /* 0x080fe400078c08ff */
[-C--:B-1----:R-:W-:Y:S02]  /*2d040*/  @P0 LEA R12, P3, R167, R74.reuse, 0x1 ;  /* 0x0000004aa70c0211 */ /* 0x082fe400078608ff */
        /* <DEDUP_REMOVED lines=9> */
.L_x_2121:
[----:B------:R-:W-:Y:S05]  /*2d0e0*/  BSYNC B1 ;  /* 0x0000000000017941 */ /* 0x000fea0003800000 */
.L_x_2120:
[----:B---3-5:R-:W-:Y:S01]  /*2d0f0*/  VIADD R4, R75, 0x20 ;  /* 0x000000204b047836 */ /* 0x028fe20000000000 */
[----:B--2---:R-:W2:Y:S04]  /*2d100*/  SHFL.IDX PT, R72, R72, 0x1, 0x181f ;  /* 0x00381f0048487f89 */ /* 0x004ea800000e0000 */
[----:B------:R-:W-:Y:S01]  /*2d110*/  ISETP.GE.AND P0, PT, R4, R76, PT ;  /* 0x0000004c0400720c */ /* 0x000fe20003f06270 */
[----:B------:R-:W3:-:S12]  /*2d120*/  SHFL.IDX PT, R71, R71, 0x1, 0x181f ;  /* 0x00381f0047477f89 */ /* 0x000ed800000e0000 */
[----:B------:R-:W-:Y:S05]  /*2d130*/  @P0 BRA `(.L_x_2122) ;  /* 0x0000000c00940947 */ /* 0x000fea0003800000 */
[----:B------:R-:W-:Y:S02]  /*2d140*/  ISETP.GE.AND P1, PT, R160, UR10, PT ;  /* 0x0000000aa0007c0c */ /* 0x000fe4000bf26270 */
[----:B------:R-:W-:Y:S02]  /*2d150*/  ISETP.GE.AND P5, PT, R164, UR10, PT ;  /* 0x0000000aa4007c0c */ /* 0x000fe4000bfa6270 */
[----:B------:R-:W-:Y:S02]  /*2d160*/  ISETP.GE.AND P3, PT, R165, UR10, PT ;  /* 0x0000000aa5007c0c */ /* 0x000fe4000bf66270 */
[----:B------:R-:W-:-:S07]  /*2d170*/  ISETP.GE.AND P2, PT, R163, UR10, PT ;  /* 0x0000000aa3007c0c */ /* 0x000fce000bf46270 */
[-C--:B---3--:R-:W-:Y:S02]  /*2d180*/  @!P1 LEA R4, P0, R160, R71.reuse, 0x1 ;  /* 0x00000047a0049211 */ /* 0x088fe400078008ff */
[----:B------:R-:W-:Y:S02]  /*2d190*/  @!P5 LEA R6, P4, R164, R71, 0x1 ;  /* 0x00000047a406d211 */ /* 0x000fe400078808ff */
[-C--:B--2---:R-:W-:Y:S02]  /*2d1a0*/  @!P1 LEA.HI.X R5, R160, R72.reuse, R192, 0x1, P0 ;  /* 0x00000048a0059211 */ /* 0x084fe400000f0cc0 */
[----:B------:R-:W-:Y:S02]  /*2d1b0*/  ISETP.GE.AND P0, PT, R161, UR10, PT ;  /* 0x0000000aa1007c0c */ /* 0x000fe4000bf06270 */
[----:B------:R-:W-:Y:S01]  /*2d1c0*/  @!P5 LEA.HI.X R7, R164, R72, R191, 0x1, P4 ;  /* 0x00000048a407d211 */ /* 0x000fe200020f0cbf */
[----:B------:R2:W-:Y:S01]  /*2d1d0*/  @!P1 ST.E.128 desc[UR46][R4.64], R8 ;  /* 0x0000000804009985 */ /* 0x0005e2000c101d2e */
[----:B------:R-:W-:-:S02]  /*2d1e0*/  ISETP.GE.AND P1, PT, R162, UR10, PT ;  /* 0x0000000aa2007c0c */ /* 0x000fc4000bf26270 */
[----:B------:R-:W-:Y:S01]  /*2d1f0*/  LOP3.LUT P4, RZ, R0, 0x40, RZ, 0xc0, !PT ;  /* 0x0000004000ff7812 */ /* 0x000fe2000788c0ff */
[----:B------:R3:W-:Y:S01]  /*2d200*/  @!P5 ST.E.128 desc[UR46][R6.64], R140 ;  /* 0x0000008c0600d985 */ /* 0x0007e2000c101d2e */
[-C--:B------:R-:W-:Y:S02]  /*2d210*/  @!P3 LEA R12, P6, R165, R71.reuse, 0x1 ;  /* 0x00000047a50cb211 */ /* 0x080fe400078c08ff */
[----:B------:R-:W-:Y:S02]  /*2d220*/  @!P2 LEA R14, P5, R163, R71, 0x1 ;  /* 0x00000047a30ea211 */ /* 0x000fe400078a08ff */
[-C--:B------:R-:W-:Y:S02]  /*2d230*/  @!P3 LEA.HI.X R13, R165, R72.reuse, R190, 0x1, P6 ;  /* 0x00000048a50db211 */ /* 0x080fe400030f0cbe */
[----:B------:R-:W-:-:S03]  /*2d240*/  @!P2 LEA.HI.X R15, R163, R72, R189, 0x1, P5 ;  /* 0x00000048a30fa211 */ /* 0x000fc600028f0cbd */
[----:B------:R3:W-:Y:S01]  /*2d250*/  @!P3 ST.E.128 desc[UR46][R12.64], R144 ;  /* 0x000000900c00b985 */ /* 0x0007e2000c101d2e */
[----:B--2---:R-:W-:-:S03]  /*2d260*/  @!P1 LEA R4, P6, R162, R71, 0x1 ;  /* 0x00000047a2049211 */ /* 0x004fc600078c08ff */
        /* <DEDUP_REMOVED lines=11> */
[----:B---3--:R-:W-:-:S04]  /*2d320*/  LEA R4, P0, R166, R71, 0x1 ;  /* 0x00000047a6047211 */ /* 0x008fc800078008ff */
[----:B------:R-:W-:-:S05]  /*2d330*/  LEA.HI.X R5, R166, R72, R185, 0x1, P0 ;  /* 0x00000048a6057211 */ /* 0x000fca00000f0cb9 */
[----:B------:R2:W-:Y:S01]  /*2d340*/  ST.E.128 desc[UR46][R4.64], R60 ;  /* 0x0000003c04007985 */ /* 0x0005e2000c101d2e */
[----:B------:R-:W-:Y:S05]  /*2d350*/  BRA `(.L_x_2122) ;  /* 0x0000000c000c7947 */ /* 0x000fea0003800000 */
.L_x_2118:
[----:B------:R-:W0:Y:S01]  /*2d360*/  LDC R10, c[0x0][0xce8] ;  /* 0x00033a00ff0a7b82 */ /* 0x000e220000000800 */
[----:B------:R-:W-:Y:S01]  /*2d370*/  ISETP.GE.AND P2, PT, R3, 0x40, PT ;  /* 0x000000400300780c */ /* 0x000fe20003f46270 */
[----:B------:R-:W-:Y:S01]  /*2d380*/  ULDC UR12, c[0x0][0xbc8] ;  /* 0x0002f200000c7ab9 */ /* 0x000fe20000000800 */
[----:B------:R-:W-:Y:S01]  /*2d390*/  IMAD R0, R194, 0x20, R184 ;  /* 0x00000020c2007824 */ /* 0x000fe200078e02b8 */
[----:B------:R-:W-:Y:S01]  /*2d3a0*/  ISETP.GE.AND P4, PT, R160, UR12, PT ;  /* 0x0000000ca0007c0c */ /* 0x000fe2000bf86270 */
[----:B------:R-:W-:Y:S01]  /*2d3b0*/  IMAD.U32 R5, RZ, RZ, UR40 ;  /* 0x00000028ff057e24 */ /* 0x000fe2000f8e00ff */
[----:B------:R-:W-:Y:S01]  /*2d3c0*/  ISETP.GE.AND P3, PT, R164, UR12, PT ;  /* 0x0000000ca4007c0c */ /* 0x000fe2000bf66270 */
[----:B------:R-:W-:Y:S01]  /*2d3d0*/  USHF.R.S32.HI UR8, URZ, 0x1f, UR43 ;  /* 0x0000001f3f087899 */ /* 0x000fe2000801142b */
[----:B------:R-:W-:Y:S01]  /*2d3e0*/  BSSY B1, `(.L_x_2123) ;  /* 0x0000033000017945 */ /* 0x000fe20003800000 */
[----:B------:R-:W-:Y:S01]  /*2d3f0*/  USHF.R.S32.HI UR9, URZ, 0x1f, UR41 ;  /* 0x0000001f3f097899 */ /* 0x000fe20008011429 */
[----:B------:R-:W-:Y:S01]  /*2d400*/  ISETP.GE.AND P1, PT, R165, UR12, PT ;  /* 0x0000000ca5007c0c */ /* 0x000fe2000bf26270 */
[----:B------:R-:W-:Y:S01]  /*2d410*/  IMAD R8, R5, 0x40, R0 ;  /* 0x0000004005087824 */ /* 0x000fe200078e0200 */
        /* <DEDUP_REMOVED lines=11> */
[----:B--2---:R-:W-:-:S04]  /*2d4d0*/  IMAD R0, R0, 0x40, R4 ;  /* 0x0000004000007824 */ /* 0x004fc800078e0204 */
[----:B------:R-:W-:-:S05]  /*2d4e0*/  VIADD R6, R0, 0xffffff80 ;  /* 0xffffff8000067836 */ /* 0x000fca0000000000 */
        /* <DEDUP_REMOVED lines=34> */
.L_x_2124:
[----:B------:R-:W-:Y:S05]  /*2d710*/  BSYNC B1 ;  /* 0x0000000000017941 */ /* 0x000fea0003800000 */
.L_x_2123:
[----:B--2---:R-:W-:Y:S01]  /*2d720*/  IMAD.SHL.U32 R5, R14, 0x2, RZ ;  /* 0x000000020e057824 */ /* 0x004fe200078e00ff */
[----:B------:R-:W-:Y:S01]  /*2d730*/  SEL R0, RZ, 0xffffffff, P1 ;  /* 0xffffffffff007807 */ /* 0x000fe20000800000 */
[----:B------:R-:W-:Y:S01]  /*2d740*/  ULDC.64 UR10, c[0x0][0xbe8] ;  /* 0x0002fa00000a7ab9 */ /* 0x000fe20000000a00 */
[----:B------:R-:W-:Y:S01]  /*2d750*/  ISETP.GE.AND P1, PT, R163, UR12, PT ;  /* 0x0000000ca3007c0c */ /* 0x000fe2000bf26270 */
[----:B------:R-:W-:Y:S01]  /*2d760*/  UIMAD UR5, UR8, UR10, URZ ;  /* 0x0000000a080572a4 */ /* 0x000fe2000f8e023f */
[----:B------:R-:W-:Y:S01]  /*2d770*/  LOP3.LUT R12, R5, 0x2, R12, 0xe2, !PT ;  /* 0x00000002050c7812 */ /* 0x000fe200078ee20c */
[----:B------:R-:W-:Y:S01]  /*2d780*/  IMAD.SHL.U32 R5, R0, 0x4, RZ ;  /* 0x0000000400057824 */ /* 0x000fe200078e00ff */
[----:B------:R-:W-:Y:S01]  /*2d790*/  UIMAD.WIDE.U32 UR6, UR43, UR10, URZ ;  /* 0x0000000a2b0672a5 */ /* 0x000fe2000f8e003f */
[----:B0-----:R-:W-:Y:S01]  /*2d7a0*/  @P0 IMAD.HI.U32 R0, R8, R11, RZ ;  /* 0x0000000b08000227 */ /* 0x001fe200078e00ff */
[----:B------:R-:W-:Y:S01]  /*2d7b0*/  UIMAD UR5, UR43, UR11, UR5 ;  /* 0x0000000b2b0572a4 */ /* 0x000fe2000f8e0205 */
[----:B------:R-:W-:Y:S01]  /*2d7c0*/  ISETP.GE.AND P2, PT, R166, UR12, PT ;  /* 0x0000000ca6007c0c */ /* 0x000fe2000bf46270 */
[----:B------:R-:W-:Y:S01]  /*2d7d0*/  BSSY B1, `(.L_x_2125) ;  /* 0x0000056000017945 */ /* 0x000fe20003800000 */
[----:B------:R-:W-:Y:S01]  /*2d7e0*/  IMAD.MOV.U32 R7, RZ, RZ, R8 ;  /* 0x000000ffff077224 */ /* 0x000fe200078e0008 */
        /* <DEDUP_REMOVED lines=25> */
[----:B------:R-:W-:-:S02]  /*2d980*/  IMAD.SHL.U32 R13, R6, 0x10, RZ ;  /* 0x00000010060d7824 */ /* 0x000fc400078e00ff */
[C---:B------:R-:W-:Y:S01]  /*2d990*/  IMAD R11, R7.reuse, UR7, R0 ;  /* 0x00000007070b7c24 */ /* 0x040fe2000f8e0200 */
[----:B------:R-:W-:Y:S01]  /*2d9a0*/  SHF.R.S32.HI R0, RZ, 0x1f, R9 ;  /* 0x0000001fff007819 */ /* 0x000fe20000011409 */
[----:B------:R-:W-:Y:S01]  /*2d9b0*/  IMAD.WIDE.U32 R4, R7, UR6, R4 ;  /* 0x0000000607047c25 */ /* 0x000fe2000f8e0004 */
[----:B------:R-:W-:Y:S01]  /*2d9c0*/  ULDC.64 UR6, c[0x0][0xbd8] ;  /* 0x0002f60000067ab9 */ /* 0x000fe20000000a00 */
[----:B------:R-:W-:Y:S02]  /*2d9d0*/  LOP3.LUT R12, R13, 0x10, R12, 0xe2, !PT ;  /* 0x000000100d0c7812 */ /* 0x000fe400078ee20c */
[----:B------:R-:W-:Y:S02]  /*2d9e0*/  IMAD.SHL.U32 R7, R8, 0x20, RZ ;  /* 0x0000002008077824 */ /* 0x000fe400078e00ff */
[----:B------:R-:W-:Y:S02]  /*2d9f0*/  IMAD R0, R0, UR6, RZ ;  /* 0x0000000600007c24 */ /* 0x000fe4000f8e02ff */
[----:B------:R-:W-:Y:S01]  /*2da00*/  IMAD.IADD R5, R5, 0x1, R11 ;  /* 0x0000000105057824 */ /* 0x000fe200078e020b */
[----:B------:R-:W-:Y:S01]  /*2da10*/  LOP3.LUT R12, R7, 0x20, R12, 0xe2, !PT ;  /* 0x00000020070c7812 */ /* 0x000fe200078ee20c */
[----:B------:R-:W-:-:S02]  /*2da20*/  IMAD R7, R9, UR7, R0 ;  /* 0x0000000709077c24 */ /* 0x000fc4000f8e0200 */
[----:B------:R-:W-:Y:S01]  /*2da30*/  IMAD.WIDE.U32 R4, R9, UR6, R4 ;  /* 0x0000000609047c25 */ /* 0x000fe2000f8e0004 */
[----:B------:R-:W-:-:S03]  /*2da40*/  ULDC.64 UR6, c[0x0][0xb80] ;  /* 0x0002e00000067ab9 */ /* 0x000fc60000000a00 */
[----:B------:R-:W-:Y:S01]  /*2da50*/  IMAD.U32 R9, RZ, RZ, UR40 ;  /* 0x00000028ff097e24 */ /* 0x000fe2000f8e00ff */
[----:B------:R-:W-:Y:S01]  /*2da60*/  LEA R20, P1, R4, UR6, 0x1 ;  /* 0x0000000604147c11 */ /* 0x000fe2000f8208ff */
[----:B------:R-:W-:Y:S02]  /*2da70*/  IMAD R27, R10, UR5, RZ ;  /* 0x000000050a1b7c24 */ /* 0x000fe4000f8e02ff */
[----:B------:R-:W-:Y:S01]  /*2da80*/  IMAD R26, R9, 0x40, R184 ;  /* 0x00000040091a7824 */ /* 0x000fe200078e02b8 */
[----:B------:R-:W-:Y:S01]  /*2da90*/  SEL R9, RZ, 0x40, P0 ;  /* 0x00000040ff097807 */ /* 0x000fe20000000000 */
[----:B------:R-:W-:Y:S01]  /*2daa0*/  IMAD.IADD R5, R5, 0x1, R7 ;  /* 0x0000000105057824 */ /* 0x000fe200078e0207 */
[----:B------:R-:W-:Y:S01]  /*2dab0*/  SEL R7, RZ, 0x80, P2 ;  /* 0x00000080ff077807 */ /* 0x000fe20001000000 */
[----:B------:R0:W1:Y:S01]  /*2dac0*/  SHFL.IDX PT, R14, R20, RZ, 0x181f ;  /* 0x00181fff140e7589 */ /* 0x00006200000e0000 */
[----:B------:R-:W-:Y:S02]  /*2dad0*/  ISETP.GE.AND P0, PT, R26, R27, PT ;  /* 0x0000001b1a00720c */ /* 0x000fe40003f06270 */
[----:B------:R-:W-:-:S02]  /*2dae0*/  LEA.HI.X R21, R4, UR7, R5, 0x1, P1 ;  /* 0x0000000704157c11 */ /* 0x000fc400088f0c05 */
[----:B------:R-:W-:-:S03]  /*2daf0*/  LOP3.LUT R24, R12, R9, RZ, 0xfc, !PT ;  /* 0x000000090c187212 */ /* 0x000fc600078efcff */
[----:B------:R0:W2:Y:S01]  /*2db00*/  SHFL.IDX PT, R0, R21, RZ, 0x181f ;  /* 0x00181fff15007589 */ /* 0x0000a200000e0000 */
[----:B------:R-:W-:-:S05]  /*2db10*/  LOP3.LUT R25, R24, R7, RZ, 0xfc, !PT ;  /* 0x0000000718197212 */ /* 0x000fca00078efcff */
[----:B------:R-:W-:Y:S05]  /*2db20*/  @P0 BRA `(.L_x_2126) ;  /* 0x0000000000800947 */ /* 0x000fea0003800000 */
[----:B------:R-:W-:Y:S02]  /*2db30*/  ISETP.GE.AND P2, PT, R160, UR12, PT ;  /* 0x0000000ca0007c0c */ /* 0x000fe4000bf46270 */
[----:B------:R-:W-:Y:S02]  /*2db40*/  ISETP.GE.AND P4, PT, R164, UR12, PT ;  /* 0x0000000ca4007c0c */ /* 0x000fe4000bf86270 */
[----:B------:R-:W-:Y:S02]  /*2db50*/  ISETP.GE.AND P5, PT, R165, UR12, PT ;  /* 0x0000000ca5007c0c */ /* 0x000fe4000bfa6270 */
[----:B------:R-:W-:-:S07]  /*2db60*/  ISETP.GE.AND P3, PT, R163, UR12, PT ;  /* 0x0000000ca3007c0c */ /* 0x000fce000bf66270 */
[-C--:B-1----:R-:W-:Y:S02]  /*2db70*/  @!P2 LEA R4, P0, R160, R14.reuse, 0x1 ;  /* 0x0000000ea004a211 */ /* 0x082fe400078008ff */
[----:B------:R-:W-:Y:S02]  /*2db80*/  @!P4 LEA R6, P1, R164, R14, 0x1 ;  /* 0x0000000ea406c211 */ /* 0x000fe400078208ff */
[-C--:B--2---:R-:W-:Y:S02]  /*2db90*/  @!P2 LEA.HI.X R5, R160, R0.reuse, R192, 0x1, P0 ;  /* 0x00000000a005a211 */ /* 0x084fe400000f0cc0 */
[----:B------:R-:W-:Y:S02]  /*2dba0*/  @!P4 LEA.HI.X R7, R164, R0, R191, 0x1, P1 ;  /* 0x00000000a407c211 */ /* 0x000fe400008f0cbf */
[----:B------:R-:W-:Y:S01]  /*2dbb0*/  ISETP.GE.AND P1, PT, R161, UR12, PT ;  /* 0x0000000ca1007c0c */ /* 0x000fe2000bf26270 */
[----:B------:R1:W-:Y:S01]  /*2dbc0*/  @!P2 ST.E.128 desc[UR46][R4.64], RZ ;  /* 0x000000ff0400a985 */ /* 0x0003e2000c101d2e */
[----:B------:R-:W-:-:S02]  /*2dbd0*/  ISETP.GE.AND P2, PT, R162, UR12, PT ;  /* 0x0000000ca2007c0c */ /* 0x000fc4000bf46270 */
[----:B------:R-:W-:Y:S01]  /*2dbe0*/  LOP3.LUT P0, RZ, R24, 0x40, RZ, 0xc0, !PT ;  /* 0x0000004018ff7812 */ /* 0x000fe2000780c0ff */
[----:B------:R2:W-:Y:S01]  /*2dbf0*/  @!P4 ST.E.128 desc[UR46][R6.64], RZ ;  /* 0x000000ff0600c985 */ /* 0x0005e2000c101d2e */
[-C--:B------:R-:W-:Y:S02]  /*2dc00*/  @!P5 LEA R8, P4, R165, R14.reuse, 0x1 ;  /* 0x0000000ea508d211 */ /* 0x080fe400078808ff */
[----:B------:R-:W-:Y:S02]  /*2dc10*/  @!P3 LEA R10, P6, R163, R14, 0x1 ;  /* 0x0000000ea30ab211 */ /* 0x000fe400078c08ff */
[-C--:B------:R-:W-:Y:S02]  /*2dc20*/  @!P5 LEA.HI.X R9, R165, R0.reuse, R190, 0x1, P4 ;  /* 0x00000000a509d211 */ /* 0x080fe400020f0cbe */
[----:B------:R-:W-:Y:S02]  /*2dc30*/  LOP3.LUT P4, RZ, R25, 0x80, RZ, 0xc0, !PT ;  /* 0x0000008019ff7812 */ /* 0x000fe4000788c0ff */
[----:B------:R-:W-:Y:S01]  /*2dc40*/  @!P3 LEA.HI.X R11, R163, R0, R189, 0x1, P6 ;  /* 0x00000000a30bb211 */ /* 0x000fe200030f0cbd */
[----:B------:R3:W-:Y:S01]  /*2dc50*/  @!P5 ST.E.128 desc[UR46][R8.64], RZ ;  /* 0x000000ff0800d985 */ /* 0x0007e2000c101d2e */
[----:B-1----:R-:W-:-:S02]  /*2dc60*/  @!P2 LEA R4, P5, R162, R14, 0x1 ;  /* 0x0000000ea204a211 */ /* 0x002fc400078a08ff */
[-C--:B--2---:R-:W-:Y:S01]  /*2dc70*/  @!P1 LEA R6, P6, R161, R14.reuse, 0x1 ;  /* 0x0000000ea1069211 */ /* 0x084fe200078c08ff */
[----:B------:R3:W-:Y:S01]  /*2dc80*/  @!P3 ST.E.128 desc[UR46][R10.64], RZ ;  /* 0x000000ff0a00b985 */ /* 0x0007e2000c101d2e */
[----:B------:R-:W-:Y:S02]  /*2dc90*/  @P0 LEA R12, P3, R167, R14, 0x1 ;  /* 0x0000000ea70c0211 */ /* 0x000fe400078608ff */
[-C--:B------:R-:W-:Y:S02]  /*2dca0*/  @!P2 LEA.HI.X R5, R162, R0.reuse, R188, 0x1, P5 ;  /* 0x00000000a205a211 */ /* 0x080fe400028f0cbc */
[----:B------:R-:W-:Y:S02]  /*2dcb0*/  @!P1 LEA.HI.X R7, R161, R0, R187, 0x1, P6 ;  /* 0x00000000a1079211 */ /* 0x000fe400030f0cbb */
[----:B------:R-:W-:Y:S01]  /*2dcc0*/  @P4 LEA R14, P5, R166, R14, 0x1 ;  /* 0x0000000ea60e4211 */ /* 0x000fe200078a08ff */
[----:B------:R3:W-:Y:S01]  /*2dcd0*/  @!P2 ST.E.128 desc[UR46][R4.64], RZ ;  /* 0x000000ff0400a985 */ /* 0x0007e2000c101d2e */
[----:B------:R-:W-:-:S02]  /*2dce0*/  @P0 LEA.HI.X R13, R167, R0, R186, 0x1, P3 ;  /* 0x00000000a70d0211 */ /* 0x000fc400018f0cba */
[----:B------:R-:W-:Y:S01]  /*2dcf0*/  @P4 LEA.HI.X R15, R166, R0, R185, 0x1, P5 ;  /* 0x00000000a60f4211 */ /* 0x000fe200028f0cb9 */
[----:B------:R3:W-:Y:S04]  /*2dd00*/  @!P1 ST.E.128 desc[UR46][R6.64], RZ ;  /* 0x000000ff06009985 */ /* 0x0007e8000c101d2e */
[----:B------:R3:W-:Y:S04]  /*2dd10*/  @P0 ST.E.128 desc[UR46][R12.64], RZ ;  /* 0x000000ff0c000985 */ /* 0x0007e8000c101d2e */
[----:B------:R3:W-:Y:S02]  /*2dd20*/  @P4 ST.E.128 desc[UR46][R14.64], RZ ;  /* 0x000000ff0e004985 */ /* 0x0007e4000c101d2e */
.L_x_2126:
[----:B------:R-:W-:Y:S05]  /*2dd30*/  BSYNC B1 ;  /* 0x0000000000017941 */ /* 0x000fea0003800000 */
.L_x_2125:
[----:B---3--:R-:W-:Y:S01]  /*2dd40*/  VIADD R4, R26, 0x20 ;  /* 0x000000201a047836 */ /* 0x008fe20000000000 */
[----:B--2---:R2:W3:Y:S04]  /*2dd50*/  SHFL.IDX PT, R0, R21, 0x1, 0x181f ;  /* 0x00381f0015007f89 */ /* 0x0044e800000e0000 */
[----:B------:R-:W-:Y:S01]  /*2dd60*/  ISETP.GE.AND P0, PT, R4, R27, PT ;  /* 0x0000001b0400720c */ /* 0x000fe20003f06270 */
[----:B------:R2:W4:-:S12]  /*2dd70*/  SHFL.IDX PT, R15, R20, 0x1, 0x181f ;  /* 0x00381f00140f7f89 */ /* 0x00051800000e0000 */
[----:B--2---:R-:W-:Y:S05]  /*2dd80*/  @P0 BRA `(.L_x_2122) ;  /* 0x0000000000800947 */ /* 0x004fea0003800000 */
[----:B------:R-:W-:Y:S02]  /*2dd90*/  ISETP.GE.AND P5, PT, R160, UR12, PT ;  /* 0x0000000ca0007c0c */ /* 0x000fe4000bfa6270 */
[----:B------:R-:W-:Y:S02]  /*2dda0*/  ISETP.GE.AND P4, PT, R164, UR12, PT ;  /* 0x0000000ca4007c0c */ /* 0x000fe4000bf86270 */
[----:B------:R-:W-:Y:S02]  /*2ddb0*/  ISETP.GE.AND P1, PT, R165, UR12, PT ;  /* 0x0000000ca5007c0c */ /* 0x000fe4000bf26270 */
[----:B------:R-:W-:-:S07]  /*2ddc0*/  ISETP.GE.AND P3, PT, R163, UR12, PT ;  /* 0x0000000ca3007c0c */ /* 0x000fce000bf66270 */
[-C--:B----4-:R-:W-:Y:S02]  /*2ddd0*/  @!P5 LEA R4, P0, R160, R15.reuse, 0x1 ;  /* 0x0000000fa004d211 */ /* 0x090fe400078008ff */
[-C--:B------:R-:W-:Y:S02]  /*2dde0*/  @!P4 LEA R6, P2, R164, R15.reuse, 0x1 ;  /* 0x0000000fa406c211 */ /* 0x080fe400078408ff */
[-C--:B---3--:R-:W-:Y:S02]  /*2ddf0*/  @!P5 LEA.HI.X R5, R160, R0.reuse, R192, 0x1, P0 ;  /* 0x00000000a005d211 */ /* 0x088fe400000f0cc0 */
[----:B------:R-:W-:Y:S02]  /*2de00*/  @!P4 LEA.HI.X R7, R164, R0, R191, 0x1, P2 ;  /* 0x00000000a407c211 */ /* 0x000fe400010f0cbf */
[----:B------:R-:W-:Y:S01]  /*2de10*/  ISETP.GE.AND P2, PT, R162, UR12, PT ;  /* 0x0000000ca2007c0c */ /* 0x000fe2000bf46270 */
[----:B------:R2:W-:Y:S01]  /*2de20*/  @!P5 ST.E.128 desc[UR46][R4.64], RZ ;  /* 0x000000ff0400d985 */ /* 0x0005e2000c101d2e */
[----:B------:R-:W-:-:S02]  /*2de30*/  @!P1 LEA R8, P6, R165, R15, 0x1 ;  /* 0x0000000fa5089211 */ /* 0x000fc400078c08ff */
[----:B------:R-:W-:Y:S01]  /*2de40*/  LOP3.LUT P0, RZ, R24, 0x40, RZ, 0xc0, !PT ;  /* 0x0000004018ff7812 */ /* 0x000fe2000780c0ff */
[----:B------:R3:W-:Y:S01]  /*2de50*/  @!P4 ST.E.128 desc[UR46][R6.64], RZ ;  /* 0x000000ff0600c985 */ /* 0x0007e2000c101d2e */
[----:B------:R-:W-:Y:S02]  /*2de60*/  ISETP.GE.AND P4, PT, R161, UR12, PT ;  /* 0x0000000ca1007c0c */ /* 0x000fe4000bf86270 */
[----:B------:R-:W-:Y:S02]  /*2de70*/  @!P1 LEA.HI.X R9, R165, R0, R190, 0x1, P6 ;  /* 0x00000000a5099211 */ /* 0x000fe400030f0cbe */
[----:B------:R-:W-:Y:S02]  /*2de80*/  LOP3.LUT P6, RZ, R25, 0x80, RZ, 0xc0, !PT ;  /* 0x0000008019ff7812 */ /* 0x000fe400078cc0ff */
[-C--:B------:R-:W-:Y:S01]  /*2de90*/  @!P3 LEA R10, P5, R163, R15.reuse, 0x1 ;  /* 0x0000000fa30ab211 */ /* 0x080fe200078a08ff */
[----:B------:R4:W-:Y:S01]  /*2dea0*/  @!P1 ST.E.128 desc[UR46][R8.64], RZ ;  /* 0x000000ff08009985 */ /* 0x0009e2000c101d2e */
[----:B------:R-:W-:-:S02]  /*2deb0*/  @!P2 LEA R12, P1, R162, R15, 0x1 ;  /* 0x0000000fa20ca211 */ /* 0x000fc400078208ff */
[-C--:B------:R-:W-:Y:S02]  /*2dec0*/  @!P3 LEA.HI.X R11, R163, R0.reuse, R189, 0x1, P5 ;  /* 0x00000000a30bb211 */ /* 0x080fe400028f0cbd */
[-C--:B------:R-:W-:Y:S02]  /*2ded0*/  @!P2 LEA.HI.X R13, R162, R0.reuse, R188, 0x1, P1 ;  /* 0x00000000a20da211 */ /* 0x080fe400008f0cbc */
[-C--:B--2---:R-:W-:Y:S01]  /*2dee0*/  @!P4 LEA R4, P5, R161, R15.reuse, 0x1 ;  /* 0x0000000fa104c211 */ /* 0x084fe200078a08ff */
[----:B------:R4:W-:Y:S01]  /*2def0*/  @!P3 ST.E.128 desc[UR46][R10.64], RZ ;  /* 0x000000ff0a00b985 */ /* 0x0009e2000c101d2e */
[-C--:B-1----:R-:W-:Y:S02]  /*2df00*/  @P0 LEA R14, P3, R167, R15.reuse, 0x1 ;  /* 0x0000000fa70e0211 */ /* 0x082fe400078608ff */
[----:B---3--:R-:W-:Y:S01]  /*2df10*/  @P6 LEA R6, P1, R166, R15, 0x1 ;  /* 0x0000000fa6066211 */ /* 0x008fe200078208ff */
[----:B------:R4:W-:Y:S01]  /*2df20*/  @!P2 ST.E.128 desc[UR46][R12.64], RZ ;  /* 0x000000ff0c00a985 */ /* 0x0009e2000c101d2e */
[----:B------:R-:W-:-:S02]  /*2df30*/  @!P4 LEA.HI.X R5, R161, R0, R187, 0x1, P5 ;  /* 0x00000000a105c211 */ /* 0x000fc400028f0cbb */
[-C--:B------:R-:W-:Y:S02]  /*2df40*/  @P0 LEA.HI.X R15, R167, R0.reuse, R186, 0x1, P3 ;  /* 0x00000000a70f0211 */ /* 0x080fe400018f0cba */
[----:B------:R-:W-:Y:S01]  /*2df50*/  @P6 LEA.HI.X R7, R166, R0, R185, 0x1, P1 ;  /* 0x00000000a6076211 */ /* 0x000fe200008f0cb9 */
[----:B------:R4:W-:Y:S04]  /*2df60*/  @!P4 ST.E.128 desc[UR46][R4.64], RZ ;  /* 0x000000ff0400c985 */ /* 0x0009e8000c101d2e */
[----:B------:R4:W-:Y:S04]  /*2df70*/  @P0 ST.E.128 desc[UR46][R14.64], RZ ;  /* 0x000000ff0e000985 */ /* 0x0009e8000c101d2e */
[----:B------:R4:W-:Y:S02]  /*2df80*/  @P6 ST.E.128 desc[UR46][R6.64], RZ ;  /* 0x000000ff06006985 */ /* 0x0009e4000c101d2e */
.L_x_2122:
[----:B------:R-:W-:Y:S05]  /*2df90*/  BSYNC B0 ;  /* 0x0000000000007941 */ /* 0x000fea0003800000 */
.L_x_2117:
[----:B------:R-:W-:Y:S02]  /*2dfa0*/  ULDC UR5, c[0x0][0xd38] ;  /* 0x00034e0000057ab9 */ /* 0x000fe40000000800 */
[----:B------:R-:W-:-:S06]  /*2dfb0*/  UISETP.GE.AND UP0, UPT, UR4, UR5, UPT ;  /* 0x000000050400728c */ /* 0x000fcc000bf06270 */
[----:B------:R-:W-:-:S13]  /*2dfc0*/  PLOP3.LUT P0, PT, PT, PT, UP0, 0x80, 0x0 ;  /* 0x000000000000781c */ /* 0x000fda0003f0f008 */
[----:B------:R-:W-:Y:S05]  /*2dfd0*/  @!P0 BRA `(.L_x_2127) ;  /* 0xfffffd3000b08947 */ /* 0x000fea000383ffff */
[----:B------:R-:W-:Y:S05]  /*2dfe0*/  EXIT ;  /* 0x000000000000794d */ /* 0x000fea0003800000 */
.L_x_1998:
[----:B------:R-:W-:-:S08]  /*2dff0*/  NOP ;  /* 0x0000000000007918 */ /* 0x000fd00000000000 */
[----:B------:R-:W0:-:S00]  /*2e000*/  USETMAXREG.DEALLOC.CTAPOOL 0x18 ;  /* 0x00000018000079c8 */ /* 0x000e0000080e0500 */
[----:B0-----:R-:W-:-:S06]  /*2e010*/  LOP3.LUT R0, R0, 0x3, RZ, 0xc0, !PT ;  /* 0x0000000300007812 */ /* 0x001fcc00078ec0ff */
[----:B------:R-:W0:Y:S01]  /*2e020*/  S2UR UR6, SR_CTAID.X ;  /* 0x00000000000679c3 */ /* 0x000e220000002500 */
[----:B------:R-:W-:Y:S01]  /*2e030*/  LOP3.LUT R18, R18, 0xffffff7f, RZ, 0xc0, !PT ;  /* 0xffffff7f12127812 */ /* 0x000fe200078ec0ff */
[----:B------:R-:W-:Y:S01]  /*2e040*/  STL [R1+0x468], RZ ;  /* 0x000468ff01007387 */ /* 0x000fe20000100800 */
[----:B------:R-:W-:-:S03]  /*2e050*/  IMAD.MOV.U32 R19, RZ, RZ, RZ ;  /* 0x000000ffff137224 */ /* 0x000fc600078e00ff */
[----:B------:R-:W1:Y:S02]  /*2e060*/  SHFL.IDX PT, R0, R0, RZ, 0x1f ;  /* 0x00001fff00007589 */ /* 0x000e6400000e0000 */
[----:B-1----:R-:W-:Y:S02]  /*2e070*/  ISETP.NE.AND P0, PT, R0, RZ, PT ;  /* 0x000000ff0000720c */ /* 0x002fe40003f05270 */
[----:B------:R-:W0:Y:S11]  /*2e080*/  LDC R0, c[0x0][0xd38] ;  /* 0x00034e00ff007b82 */ /* 0x000e360000000800 */
[----:B------:R-:W-:Y:S01]  /*2e090*/  @P0 LOP3.LUT R18, R18, 0x80, RZ, 0xfc, !PT ;  /* 0x0000008012120812 */ /* 0x000fe200078efcff */
[----:B------:R-:W-:Y:S06]  /*2e0a0*/  @P0 BAR.ARV 0x4, 0x180 ;  /* 0x0106000000000b1d */ /* 0x000fec0000002000 */
[----:B0-----:R-:W-:Y:S01]  /*2e0b0*/  ISETP.LE.AND P0, PT, R0, UR6, PT ;  /* 0x0000000600007c0c */ /* 0x001fe2000bf03270 */
[----:B------:R-:W-:-:S05]  /*2e0c0*/  IMAD.MOV.U32 R0, RZ, RZ, 0x1 ;  /* 0x00000001ff007424 */ /* 0x000fca00078e00ff */
[----:B------:R0:W-:Y:S07]  /*2e0d0*/  STL [R1+0x448], R0 ;  /* 0x0004480001007387 */ /* 0x0001ee0000100800 */
[----:B------:R-:W-:Y:S05]  /*2e0e0*/  @P0 BRA `(.L_x_2128) ;  /* 0x0000006400100947 */ /* 0x000fea0003800000 */
[----:B------:R-:W1:Y:S01]  /*2e0f0*/  S2R R5, SR_TID.X ;  /* 0x0000000000057919 */ /* 0x000e620000002100 */
[----:B------:R-:W2:Y:S01]  /*2e100*/  S2UR UR5, SR_CgaCtaId ;  /* 0x00000000000579c3 */ /* 0x000ea20000008800 */
[----:B------:R-:W-:Y:S01]  /*2e110*/  UMOV UR4, 0x400 ;  /* 0x0000040000047882 */ /* 0x000fe20000000000 */
[----:B------:R-:W-:Y:S01]  /*2e120*/  IMAD.MOV.U32 R19, RZ, RZ, RZ ;  /* 0x000000ffff137224 */ /* 0x000fe200078e00ff */
[----:B------:R-:W-:Y:S01]  /*2e130*/  STL [R1+0x468], RZ ;  /* 0x000468ff01007387 */ /* 0x000fe20000100800 */
[----:B------:R-:W-:Y:S01]  /*2e140*/  ULDC UR41, c[0x0][0xc] ;  /* 0x0000030000297ab9 */ /* 0x000fe20000000800 */
[----:B------:R-:W-:Y:S01]  /*2e150*/  ULDC.64 UR44, c[0x0][0x198] ;  /* 0x00006600002c7ab9 */ /* 0x000fe20000000a00 */
[----:B--2---:R-:W-:-:S06]  /*2e160*/  ULEA UR4, UR5, UR4, 0x18 ;  /* 0x0000000405047291 */ /* 0x004fcc000f8ec03f */
[----:B------:R-:W-:Y:S01]  /*2e170*/  IMAD.U32 R17, RZ, RZ, UR4 ;  /* 0x00000004ff117e24 */ /* 0x000fe2000f8e00ff */
[C---:B-1----:R-:W-:Y:S01]  /*2e180*/  LOP3.LUT R4, R5.reuse, 0x7f, RZ, 0xc0, !PT ;  /* 0x0000007f05047812 */ /* 0x042fe200078ec0ff */
[----:B0-----:R-:W-:-:S05]  /*2e190*/  IMAD.SHL.U32 R0, R5, 0x8, RZ ;  /* 0x0000000805007824 */ /* 0x001fca00078e00ff */
[C---:B------:R-:W-:Y:S02]  /*2e1a0*/  LOP3.LUT R2, R0.reuse, 0x1f8, RZ, 0xc0, !PT ;  /* 0x000001f800027812 */ /* 0x040fe400078ec0ff */
[----:B------:R-:W-:Y:S02]  /*2e1b0*/  LOP3.LUT R0, R0, 0x38, RZ, 0xc0, !PT ;  /* 0x0000003800007812 */ /* 0x000fe400078ec0ff */
[----:B------:R-:W-:Y:S01]  /*2e1c0*/  LOP3.LUT R3, R2, 0x38, R5, 0x78, !PT ;  /* 0x0000003802037812 */ /* 0x000fe200078e7805 */
[----:B------:R-:W-:Y:S01]  /*2e1d0*/  IMAD.SHL.U32 R2, R4, 0x8, RZ ;  /* 0x0000000804027824 */ /* 0x000fe200078e00ff */
[----:B------:R-:W-:-:S04]  /*2e1e0*/  SHF.R.U32.HI R4, RZ, 0x3, R4 ;  /* 0x00000003ff047819 */ /* 0x000fc80000011604 */
[----:B------:R-:W-:Y:S01]  /*2e1f0*/  LOP3.LUT R2, R3, 0x200, R2, 0xf8, !PT ;  /* 0x0000020003027812 */ /* 0x000fe200078ef802 */
[----:B------:R-:W-:-:S05]  /*2e200*/  IMAD.SHL.U32 R3, R5, 0x10, RZ ;  /* 0x0000001005037824 */ /* 0x000fca00078e00ff */
[----:B------:R-:W-:Y:S01]  /*2e210*/  LOP3.LUT R5, R4, 0x70, R3, 0xf8, !PT ;  /* 0x0000007004057812 */ /* 0x000fe200078ef803 */
[----:B------:R-:W-:Y:S02]  /*2e220*/  IMAD R4, R2, 0x2, R17 ;  /* 0x0000000202047824 */ /* 0x000fe400078e0211 */
[----:B------:R-:W-:Y:S02]  /*2e230*/  IMAD.U32 R3, RZ, RZ, UR6 ;  /* 0x00000006ff037e24 */ /* 0x000fe4000f8e00ff */
[----:B------:R-:W-:Y:S01]  /*2e240*/  IMAD.MOV.U32 R2, RZ, RZ, 0x1 ;  /* 0x00000001ff027424 */ /* 0x000fe200078e00ff */
[----:B------:R0:W-:Y:S04]  /*2e250*/  STL [R1+0x444], R4 ;  /* 0x0004440401007387 */ /* 0x0001e80000100800 */
[----:B------:R1:W-:Y:S04]  /*2e260*/  STL [R1+0x450], R3 ;  /* 0x0004500301007387 */ /* 0x0003e80000100800 */
[----:B------:R2:W-:Y:S01]  /*2e270*/  STL [R1+0x448], R2 ;  /* 0x0004480201007387 */ /* 0x0005e20000100800 */
[----:B0-----:R-:W-:-:S02]  /*2e280*/  LOP3.LUT R4, R0, 0x40, RZ, 0xfc, !PT ;  /* 0x0000004000047812 */ /* 0x001fc400078efcff */
[C---:B------:R-:W-:Y:S02]  /*2e290*/  LOP3.LUT R4, R0.reuse, 0x100, RZ, 0xfc, !PT ;  /* 0x0000010000047812 */ /* 0x040fe400078efcff */
[C---:B-1----:R-:W-:Y:S02]  /*2e2a0*/  LOP3.LUT R3, R0.reuse, 0x80, RZ, 0xfc, !PT ;  /* 0x0000008000037812 */ /* 0x042fe400078efcff */
[C---:B------:R-:W-:Y:S02]  /*2e2b0*/  LOP3.LUT R3, R0.reuse, 0x140, RZ, 0xfc, !PT ;  /* 0x0000014000037812 */ /* 0x040fe400078efcff */
[C---:B--2---:R-:W-:Y:S02]  /*2e2c0*/  LOP3.LUT R2, R0.reuse, 0xc0, RZ, 0xfc, !PT ;  /* 0x000000c000027812 */ /* 0x044fe400078efcff */
[C---:B------:R-:W-:Y:S02]  /*2e2d0*/  LOP3.LUT R2, R0.reuse, 0x180, RZ, 0xfc, !PT ;  /* 0x0000018000027812 */ /* 0x040fe400078efcff */
[----:B------:R-:W-:-:S07]  /*2e2e0*/  LOP3.LUT R0, R0, 0x1c0, RZ, 0xfc, !PT ;  /* 0x000001c000007812 */ /* 0x000fce00078efcff */
.L_x_2246:
[----:B------:R-:W2:Y:S01]  /*2e2f0*/  LDL R0, [R1+0x450] ;  /* 0x0004500001007983 */ /* 0x000ea20000100800 */
        /* <DEDUP_REMOVED lines=13> */
[----:B01--4-:R-:W-:Y:S05]  /*2e3d0*/  @!P0 BRA `(.L_x_2129) ;  /* 0x0000000000208947 */ /* 0x013fea0003800000 */
        /* <DEDUP_REMOVED lines=8> */
.L_x_2129:
[----:B------:R-:W-:Y:S01]  /*2e460*/  ULDC UR9, c[0x0][0xd54] ;  /* 0x0003550000097ab9 */ /* 0x000fe20000000800 */
[----:B------:R-:W-:Y:S01]  /*2e470*/  UMOV UR6, UR8 ;  /* 0x0000000800067c82 */ /* 0x000fe20008000000 */
[----:B------:R-:W-:-:S11]  /*2e480*/  UISETP.NE.AND UP0, UPT, UR9, 0x1, UPT ;  /* 0x000000010900788c */ /* 0x000fd6000bf05270 */
[----:B------:R-:W-:Y:S02]  /*2e490*/  @UP0 ULDC.64 UR10, c[0x0][0xd58] ;  /* 0x00035600000a0ab9 */ /* 0x000fe40000000a00 */
[----:B------:R-:W-:-:S04]  /*2e4a0*/  UIMAD.WIDE.U32 UR4, UR8, UR10, URZ ;  /* 0x0000000a080472a5 */ /* 0x000fc8000f8e003f */
[----:B------:R-:W-:-:S04]  /*2e4b0*/  @UP0 USHF.R.U32.HI UR6, URZ, UR11, UR5 ;  /* 0x0000000b3f060299 */ /* 0x000fc80008011605 */
[----:B------:R-:W-:-:S12]  /*2e4c0*/  UIMAD UR4, UR6, UR9, URZ ;  /* 0x00000009060472a4 */ /* 0x000fd8000f8e023f */
.L_x_2130:
        /* <DEDUP_REMOVED lines=48> */
.L_x_2132:
[----:B------:R-:W-:-:S11]  /*2e7d0*/  UISETP.NE.AND UP0, UPT, UR5, 0x1, UPT ;  /* 0x000000010500788c */ /* 0x000fd6000bf05270 */
[----:B------:R-:W-:Y:S02]  /*2e7e0*/  @UP0 ULDC.64 UR12, c[0x0][0xae0] ;  /* 0x0002b800000c0ab9 */ /* 0x000fe40000000a00 */
[----:B------:R-:W-:-:S04]  /*2e7f0*/  UIMAD.WIDE.U32 UR8, UR10, UR12, URZ ;  /* 0x0000000c0a0872a5 */ /* 0x000fc8000f8e003f */
[----:B------:R-:W-:-:S12]  /*2e800*/  @UP0 USHF.R.U32.HI UR10, URZ, UR13, UR9 ;  /* 0x0000000d3f0a0299 */ /* 0x000fd80008011609 */
.L_x_2133:
[----:B------:R-:W-:-:S04]  /*2e810*/  UIMAD UR10, UR10, UR5, UR5 ;  /* 0x000000050a0a72a4 */ /* 0x000fc8000f8e0205 */
[----:B------:R-:W-:-:S04]  /*2e820*/  UISETP.LT.AND UP0, UPT, UR4, UR10, UPT ;  /* 0x0000000a0400728c */ /* 0x000fc8000bf01270 */
[----:B------:R-:W-:-:S12]  /*2e830*/  USEL UR4, UR4, UR10, UP0 ;  /* 0x0000000a04047287 */ /* 0x000fd80008000000 */
.L_x_2131:
        /* <DEDUP_REMOVED lines=20> */
[----:B------:R-:W-:Y:S02]  /*2e980*/  UMOV UR4, UR6 ;  /* 0x0000000600047c82 */ /* 0x000fe40008000000 */
        /* <DEDUP_REMOVED lines=10> */
.L_x_2135:
[----:B------:R-:W-:-:S11]  /*2ea30*/  UISETP.NE.AND UP0, UPT, UR5, 0x1, UPT ;  /* 0x000000010500788c */ /* 0x000fd6000bf05270 */
[----:B------:R-:W-:Y:S02]  /*2ea40*/  @UP0 ULDC.64 UR10, c[0x0][0xae0] ;  /* 0x0002b800000a0ab9 */ /* 0x000fe40000000a00 */
[----:B------:R-:W-:-:S04]  /*2ea50*/  UIMAD.WIDE.U32 UR6, UR4, UR10, URZ ;  /* 0x0000000a040672a5 */ /* 0x000fc8000f8e003f */
[----:B------:R-:W-:-:S12]  /*2ea60*/  @UP0 USHF.R.U32.HI UR4, URZ, UR11, UR7 ;  /* 0x0000000b3f040299 */ /* 0x000fd80008011607 */
.L_x_2136:
[----:B------:R-:W-:-:S04]  /*2ea70*/  UIMAD UR4, UR4, UR5, URZ ;  /* 0x00000005040472a4 */ /* 0x000fc8000f8e023f */
[----:B------:R-:W-:-:S04]  /*2ea80*/  UISETP.LT.AND UP0, UPT, UR8, UR4, UPT ;  /* 0x000000040800728c */ /* 0x000fc8000bf01270 */
[----:B------:R-:W-:-:S12]  /*2ea90*/  USEL UR8, UR8, UR4, !UP0 ;  /* 0x0000000408087287 */ /* 0x000fd8000c000000 */
.L_x_2134:
        /* <DEDUP_REMOVED lines=16> */
[----:B------:R-:W0:Y:S08]  /*2eba0*/  FLO.U32 R0, UR4 ;  /* 0x0000000400007d00 */ /* 0x000e3000080e0000 */
[----:B------:R-:W1:Y:S01]  /*2ebb0*/  POPC R2, UR4 ;  /* 0x0000000400027d09 */ /* 0x000e620008000000 */
[----:B0-----:R-:W-:-:S13]  /*2ebc0*/  ISETP.EQ.U32.AND P0, PT, R0, R3, PT ;  /* 0x000000030000720c */ /* 0x001fda0003f02070 */
[----:B-1----:R-:W2:Y:S01]  /*2ebd0*/  @P0 ATOMG.E.ADD.STRONG.GPU PT, R5, desc[UR46][R4.64], R2 ;  /* 0x00000002040509a8 */ /* 0x002ea200081ee1ee */
[----:B------:R-:W0:Y:S02]  /*2ebe0*/  S2R R3, SR_LTMASK ;  /* 0x0000000000037919 */ /* 0x000e240000003900 */
[----:B0-----:R-:W-:-:S06]  /*2ebf0*/  LOP3.LUT R3, R3, UR4, RZ, 0xc0, !PT ;  /* 0x0000000403037c12 */ /* 0x001fcc000f8ec0ff */
[----:B------:R-:W0:Y:S01]  /*2ec00*/  POPC R3, R3 ;  /* 0x0000000300037309 */ /* 0x000e220000000000 */
[----:B--2---:R-:W0:Y:S02]  /*2ec10*/  SHFL.IDX PT, R0, R5, R0, 0x1f ;  /* 0x00001f0005007589 */ /* 0x004e2400000e0000 */
[----:B0-----:R-:W-:-:S05]  /*2ec20*/  IADD3 R0, R0, UR41, R3 ;  /* 0x0000002900007c10 */ /* 0x001fca000fffe003 */
[----:B------:R3:W-:Y:S01]  /*2ec30*/  STL [R1+0x450], R0 ;  /* 0x0004500001007387 */ /* 0x0007e20000100800 */
[----:B------:R-:W-:Y:S05]  /*2ec40*/  BRA `(.L_x_2139) ;  /* 0x0000005400c47947 */ /* 0x000fea0003800000 */
.L_x_2138:
        /* <DEDUP_REMOVED lines=20> */
.L_x_2141:
[----:B------:R-:W-:Y:S05]  /*2ed90*/  BSYNC B6 ;  /* 0x0000000000067941 */ /* 0x000fea0003800000 */
.L_x_2140:
        /* <DEDUP_REMOVED lines=20> */
.L_x_2144:
        /* <DEDUP_REMOVED lines=15> */
.L_x_2143:
[----:B------:R-:W-:Y:S05]  /*2efd0*/  BSYNC B6 ;  /* 0x0000000000067941 */ /* 0x000fea0003800000 */
.L_x_2142:
        /* <DEDUP_REMOVED lines=12> */
[----:B------:R-:W-:Y:S01]  /*2f0a0*/  LOP3.LUT R18, R18, 0xfffffffe, RZ, 0xc0, !PT ;  /* 0xfffffffe12127812 */ /* 0x000fe200078ec0ff */
[----:B------:R-:W1:Y:S02]  /*2f0b0*/  S2R R4, SR_TID.X ;  /* 0x0000000000047919 */ /* 0x000e640000002100 */
[----:B------:R-:W-:Y:S01]  /*2f0c0*/  VIADD R0, R0, 0xffffffff ;  /* 0xffffffff00007836 */ /* 0x000fe20000000000 */
[----:B0-----:R-:W0:Y:S02]  /*2f0d0*/  LDC.64 R2, c[0x0][0x418] ;  /* 0x00010600ff027b82 */ /* 0x001e240000000a00 */
[----:B0-----:R-:W-:Y:S02]  /*2f0e0*/  ISETP.NE.U32.AND P0, PT, R2, RZ, PT ;  /* 0x000000ff0200720c */ /* 0x001fe40003f05070 */
[----:B-1----:R-:W-:-:S02]  /*2f0f0*/  SHF.R.U32.HI R4, RZ, 0x5, R4 ;  /* 0x00000005ff047819 */ /* 0x002fc40000011604 */
[----:B------:R-:W-:Y:S02]  /*2f100*/  ISETP.NE.AND.EX P1, PT, R3, RZ, PT, P0 ;  /* 0x000000ff0300720c */ /* 0x000fe40003f25300 */
[----:B------:R-:W-:-:S11]  /*2f110*/  LOP3.LUT R4, R4, 0x3, RZ, 0xc0, !PT ;  /* 0x0000000304047812 */ /* 0x000fd600078ec0ff */
[----:B------:R-:W-:Y:S02]  /*2f120*/  @P1 LOP3.LUT R18, R18, 0x1, RZ, 0xfc, !PT ;  /* 0x0000000112121812 */ /* 0x000fe400078efcff */
[----:B--2---:R-:W-:Y:S01]  /*2f130*/  SHF.R.S32.HI R8, RZ, 0x1f, R7 ;  /* 0x0000001fff087819 */ /* 0x004fe20000011407 */
[----:B------:R0:W-:Y:S01]  /*2f140*/  STL [R1+0x440], R7 ;  /* 0x0004400701007387 */ /* 0x0001e20000100800 */
[----:B------:R-:W-:-:S03]  /*2f150*/  SEL R16, R7, RZ, !P1 ;  /* 0x000000ff07107207 */ /* 0x000fc60004800000 */
[----:B------:R0:W-:Y:S01]  /*2f160*/  STL [R1+0x44c], R8 ;  /* 0x00044c0801007387 */ /* 0x0001e20000100800 */
[----:B------:R-:W-:Y:S05]  /*2f170*/  BRA.DIV UR4, `(.L_x_2145) ;  /* 0x0000005a044c7947 */ /* 0x000fea000b800000 */
[----:B------:R1:W2:Y:S02]  /*2f180*/  SHFL.IDX PT, R14, R4, RZ, 0x1f ;  /* 0x00001fff040e7589 */ /* 0x0002a400000e0000 */
.L_x_2259:
[----:B------:R3:W-:Y:S01]  /*2f190*/  STL [R1+0x45c], R0 ;  /* 0x00045c0001007387 */ /* 0x0007e20000100800 */
[----:B--2---:R-:W-:Y:S02]  /*2f1a0*/  ISETP.NE.AND P0, PT, R14, RZ, PT ;  /* 0x000000ff0e00720c */ /* 0x004fe40003f05270 */
[----:B------:R-:W-:Y:S02]  /*2f1b0*/  PLOP3.LUT P2, PT, PT, PT, PT, 0x8, 0x0 ;  /* 0x000000000000781c */ /* 0x000fe40003f4e170 */
[----:B------:R-:W-:-:S11]  /*2f1c0*/  LOP3.LUT R18, R18, 0xfffffffd, RZ, 0xc0, !PT ;  /* 0xfffffffd12127812 */ /* 0x000fd600078ec0ff */
[----:B------:R-:W-:Y:S01]  /*2f1d0*/  @P2 LOP3.LUT R18, R18, 0x2, RZ, 0xfc, !PT ;  /* 0x0000000212122812 */ /* 0x000fe200078efcff */
[----:B---3--:R-:W-:Y:S06]  /*2f1e0*/  @P0 BRA `(.L_x_2146) ;  /* 0x0000000000f00947 */ /* 0x008fec0003800000 */
[----:B------:R-:W-:-:S03]  /*2f1f0*/  UMOV UR4, 0xffffffff ;  /* 0xffffffff00047882 */ /* 0x000fc60000000000 */
[----:B------:R-:W-:Y:S05]  /*2f200*/  BRA.DIV UR4, `(.L_x_2147) ;  /* 0x0000005a04487947 */ /* 0x000fea000b800000 */
[----:B------:R-:W-:-:S13]  /*2f210*/  ELECT P6, URZ, PT ;  /* 0x00000000003f782f */ /* 0x000fda00038c0000 */
.L_x_2262:
[----:B------:R-:W-:Y:S05]  /*2f220*/  @!P6 BRA `(.L_x_2146) ;  /* 0x0000000000e0e947 */ /* 0x000fea0003800000 */
[----:B------:R-:W-:Y:S01]  /*2f230*/  IMAD.MOV.U32 R16, RZ, RZ, R7 ;  /* 0x000000ffff107224 */ /* 0x000fe200078e0007 */
[----:B------:R-:W-:Y:S06]  /*2f240*/  @!P1 BRA `(.L_x_2148) ;  /* 0x00000000004c9947 */ /* 0x000fec0003800000 */
[----:B------:R-:W2:Y:S01]  /*2f250*/  LDC R6, c[0x0][0x43c] ;  /* 0x00010f00ff067b82 */ /* 0x000ea20000000800 */
[----:B------:R-:W-:Y:S01]  /*2f260*/  IMAD.MOV.U32 R9, RZ, RZ, R0 ;  /* 0x000000ffff097224 */ /* 0x000fe200078e0000 */
[----:B------:R-:W-:Y:S01]  /*2f270*/  ULDC.64 UR4, c[0x0][0x428] ;  /* 0x00010a0000047ab9 */ /* 0x000fe20000000a00 */
[----:B--2---:R-:W-:-:S13]  /*2f280*/  ISETP.NE.AND P0, PT, R6, 0x1, PT ;  /* 0x000000010600780c */ /* 0x004fda0003f05270 */
[----:B-1----:R-:W1:Y:S02]  /*2f290*/  @P0 LDC.64 R4, c[0x0][0x440] ;  /* 0x00011000ff040b82 */ /* 0x002e640000000a00 */
[----:B-1----:R-:W-:-:S04]  /*2f2a0*/  @P0 IMAD.HI.U32 R0, R9, R4, RZ ;  /* 0x0000000409000227 */ /* 0x002fc800078e00ff */
        /* <DEDUP_REMOVED lines=13> */
.L_x_2148:
[----:B--2---:R-:W2:Y:S01]  /*2f380*/  LDL R2, [R1+0x448] ;  /* 0x0004480001027983 */ /* 0x004ea20000100800 */
[----:B------:R-:W-:Y:S01]  /*2f390*/  IMAD R0, R19, 0x8, R17 ;  /* 0x0000000813007824 */ /* 0x000fe200078e0211 */
[----:B--2---:R-:W-:-:S04]  /*2f3a0*/  SHF.L.U32 R2, R2, 0x1f, RZ ;  /* 0x0000001f02027819 */ /* 0x004fc800000006ff */
[----:B------:R-:W2:Y:S02]  /*2f3b0*/  SYNCS.PHASECHK.TRANS64.TRYWAIT P0, [R0+URZ+0x38840], R2 ;  /* 0x03884002000075a7 */ /* 0x000ea4000800017f */
[----:B--2---:R-:W-:Y:S05]  /*2f3c0*/  @!P0 BRA `(.L_x_2149) ;  /* 0x0000005400f88947 */ /* 0x004fea0003800000 */
.L_x_2263:
        /* <DEDUP_REMOVED lines=11> */
.L_x_2150:
[----:B--2---:R-:W2:Y:S01]  /*2f480*/  LDL R2, [R1+0x45c] ;  /* 0x00045c0001027983 */ /* 0x004ea20000100800 */
[----:B------:R-:W-:Y:S01]  /*2f490*/  R2UR UR33, R0 ;  /* 0x00000000002172ca */ /* 0x000fe200000e0000 */
[----:B------:R-:W-:Y:S01]  /*2f4a0*/  IMAD R0, R19, 0x2000, R17 ;  /* 0x0000200013007824 */ /* 0x000fe200078e0211 */
[----:B------:R-:W-:Y:S01]  /*2f4b0*/  UIADD3 UR4, UP0, UR44, 0x370, URZ ;  /* 0x000003702c047890 */ /* 0x000fe2000ff1e03f */
[----:B-----5:R-:W-:Y:S01]  /*2f4c0*/  R2UR UR37, R16 ;  /* 0x00000000102572ca */ /* 0x020fe200000e0000 */
[----:B------:R-:W-:Y:S01]  /*2f4d0*/  UMOV UR6, 0x0 ;  /* 0x0000000000067882 */ /* 0x000fe20000000000 */
[----:B------:R-:W-:Y:S01]  /*2f4e0*/  UMOV UR7, 0x14f00000 ;  /* 0x14f0000000077882 */ /* 0x000fe20000000000 */
[----:B------:R-:W-:Y:S01]  /*2f4f0*/  R2UR UR32, R0 ;  /* 0x00000000002072ca */ /* 0x000fe200000e0000 */
[----:B------:R-:W-:Y:S01]  /*2f500*/  UIADD3.X UR5, URZ, UR45, URZ, UP0, !UPT ;  /* 0x0000002d3f057290 */ /* 0x000fe200087fe43f */
[----:B------:R-:W-:Y:S01]  /*2f510*/  PLOP3.LUT P0, PT, PT, PT, PT, 0x80, 0x0 ;  /* 0x000000000000781c */ /* 0x000fe20003f0f070 */
[----:B------:R-:W-:Y:S01]  /*2f520*/  UMOV UR34, URZ ;  /* 0x0000003f00227c82 */ /* 0x000fe20008000000 */
[----:B------:R-:W-:-:S03]  /*2f530*/  LOP3.LUT R18, R18, 0xfffffffd, RZ, 0xc0, !PT ;  /* 0xfffffffd12127812 */ /* 0x000fc600078ec0ff */
[----:B------:R-:W-:-:S06]  /*2f540*/  UIADD3 UR33, UR33, 0x38830, URZ ;  /* 0x0003883021217890 */ /* 0x000fcc000fffe03f */
[----:B------:R-:W-:Y:S02]  /*2f550*/  UIADD3 UR32, UR32, 0x22400, URZ ;  /* 0x0002240020207890 */ /* 0x000fe4000fffe03f */
[----:B------:R-:W-:Y:S02]  /*2f560*/  @P0 LOP3.LUT R18, R18, 0x2, RZ, 0xfc, !PT ;  /* 0x0000000212120812 */ /* 0x000fe400078efcff */
[----:B--2---:R-:W-:-:S13]  /*2f570*/  R2UR UR35, R2 ;  /* 0x00000000022372ca */ /* 0x004fda00000e0000 */
[----:B------:R-:W-:-:S09]  /*2f580*/  USHF.L.U32 UR35, UR35, 0x6, URZ ;  /* 0x0000000623237899 */ /* 0x000fd2000800063f */
[----:B------:R2:W-:Y:S02]  /*2f590*/  UTMALDG.4D [UR32], [UR4], desc[UR6] ;  /* 0x00000620040075b4 */ /* 0x0005e40008019000 */
[----:B--2---:R-:W-:Y:S01]  /*2f5a0*/  NOP ;  /* 0x0000000000007918 */ /* 0x004fe20000000000 */
.L_x_2146:
[----:B------:R-:W-:Y:S05]  /*2f5b0*/  WARPSYNC.ALL ;  /* 0x0000000000007948 */ /* 0x000fea0003800000 */
[----:B------:R-:W-:Y:S01]  /*2f5c0*/  VIADD R0, R17, 0x20400 ;  /* 0x0002040011007836 */ /* 0x000fe20000000000 */
[----:B------:R-:W-:Y:S01]  /*2f5d0*/  BAR.SYNC.DEFER_BLOCKING 0x8, 0x100 ;  /* 0x0204000000007b1d */ /* 0x000fe20000010000 */
[----:B------:R-:W-:Y:S02]  /*2f5e0*/  USHF.R.S32.HI UR43, URZ, 0x1f, UR36 ;  /* 0x0000001f3f2b7899 */ /* 0x000fe40008011424 */
[----:B------:R-:W-:Y:S01]  /*2f5f0*/  USHF.R.S32.HI UR37, URZ, 0x1f, UR42 ;  /* 0x0000001f3f257899 */ /* 0x000fe2000801142a */
[----:B------:R-:W-:-:S02]  /*2f600*/  LOP3.LUT P0, RZ, R0, 0x3ff, RZ, 0xc0, !PT ;  /* 0x000003ff00ff7812 */ /* 0x000fc4000780c0ff */
[----:B------:R-:W-:Y:S11]  /*2f610*/  BSSY B6, `(.L_x_2151) ;  /* 0x0000012000067945 */ /* 0x000ff60003800000 */
[----:B------:R-:W-:Y:S05]  /*2f620*/  @!P0 BRA `(.L_x_2152) ;  /* 0x0000000000408947 */ /* 0x000fea0003800000 */
[----:B------:R-:W-:Y:S01]  /*2f630*/  MOV R2, 0x0 ;  /* 0x0000000000027802 */ /* 0x000fe20000000f00 */
[----:B------:R-:W-:Y:S01]  /*2f640*/  ULDC.64 UR4, c[0x4][0x90] ;  /* 0x0100240000047ab9 */ /* 0x000fe20000000a00 */
[----:B------:R-:W-:Y:S01]  /*2f650*/  ULDC.64 UR6, c[0x4][0x98] ;  /* 0x0100260000067ab9 */ /* 0x000fe20000000a00 */
[----:B------:R-:W-:Y:S01]  /*2f660*/  ULDC.64 UR8, c[0x4][0x20] ;  /* 0x0100080000087ab9 */ /* 0x000fe20000000a00 */
[----:B-1----:R-:W-:Y:S02]  /*2f670*/  IMAD.U32 R4, RZ, RZ, UR4 ;  /* 0x00000004ff047e24 */ /* 0x002fe4000f8e00ff */
        /* <DEDUP_REMOVED lines=10> */
[----:B-1----:R-:W-:Y:S05]  /*2f720*/  CALL.ABS.NOINC R2 ;  /* 0x0000000002007343 */ /* 0x002fea0003c00000 */
.L_x_2152:
[----:B------:R-:W-:Y:S05]  /*2f730*/  BSYNC B6 ;  /* 0x0000000000067941 */ /* 0x000fea0003800000 */
.L_x_2151:
[----:B------:R-:W2:Y:S01]  /*2f740*/  LDC R6, c[0x0][0x448] ;  /* 0x00011200ff067b82 */ /* 0x000ea20000000800 */
[----:B------:R-:W1:Y:S01]  /*2f750*/  S2R R2, SR_TID.X ;  /* 0x0000000000027919 */ /* 0x000e620000002100 */
[----:B------:R-:W-:Y:S02]  /*2f760*/  ULDC.64 UR8, c[0x0][0x2d8] ;  /* 0x0000b60000087ab9 */ /* 0x000fe40000000a00 */
[----:B------:R-:W-:Y:S01]  /*2f770*/  UIMAD UR6, UR43, UR8, URZ ;  /* 0x000000082b0672a4 */ /* 0x000fe2000f8e023f */
[----:B------:R-:W3:Y:S01]  /*2f780*/  S2R R0, SR_TID.X ;  /* 0x0000000000007919 */ /* 0x000ee20000002100 */
[----:B------:R-:W-:Y:S02]  /*2f790*/  UIMAD.WIDE.U32 UR4, UR36, UR8, URZ ;  /* 0x00000008240472a5 */ /* 0x000fe4000f8e003f */
[----:B------:R-:W-:-:S03]  /*2f7a0*/  UIMAD UR6, UR36, UR9, UR6 ;  /* 0x00000009240672a4 */ /* 0x000fc6000f8e0206 */
[----:B------:R-:W-:Y:S01]  /*2f7b0*/  ULDC.64 UR8, c[0x0][0x2e0] ;  /* 0x0000b80000087ab9 */ /* 0x000fe20000000a00 */
[----:B------:R-:W-:Y:S02]  /*2f7c0*/  UIADD3 UR5, UR5, UR6, URZ ;  /* 0x0000000605057290 */ /* 0x000fe4000fffe03f */
[----:B------:R-:W-:Y:S02]  /*2f7d0*/  UIMAD UR6, UR37, UR8, URZ ;  /* 0x00000008250672a4 */ /* 0x000fe4000f8e023f */
[----:B------:R-:W-:Y:S02]  /*2f7e0*/  UIMAD.WIDE.U32 UR4, UR42, UR8, UR4 ;  /* 0x000000082a0472a5 */ /* 0x000fe4000f8e0004 */
[----:B------:R-:W-:-:S04]  /*2f7f0*/  UIMAD UR6, UR42, UR9, UR6 ;  /* 0x000000092a0672a4 */ /* 0x000fc8000f8e0206 */
[----:B------:R-:W-:Y:S02]  /*2f800*/  UIADD3 UR6, UR5, UR6, URZ ;  /* 0x0000000605067290 */ /* 0x000fe4000fffe03f */
[----:B------:R-:W-:Y:S01]  /*2f810*/  IMAD.U32 R5, RZ, RZ, UR5 ;  /* 0x00000005ff057e24 */ /* 0x000fe2000f8e00ff */
[----:B--2---:R-:W-:Y:S02]  /*2f820*/  ISETP.NE.AND P0, PT, R6, 0x1, PT ;  /* 0x000000010600780c */ /* 0x004fe40003f05270 */
[----:B-1----:R-:W-:-:S11]  /*2f830*/  LOP3.LUT R4, R2, 0x7f, RZ, 0xc0, !PT ;  /* 0x0000007f02047812 */ /* 0x002fd600078ec0ff */
[----:B------:R-:W1:Y:S01]  /*2f840*/  @P0 LDC R3, c[0x0][0x44c] ;  /* 0x00011300ff030b82 */ /* 0x000e620000000800 */
[----:B---3--:R-:W-:Y:S01]  /*2f850*/  IMAD.SHL.U32 R0, R0, 0x10, RZ ;  /* 0x0000001000007824 */ /* 0x008fe200078e00ff */
[----:B------:R-:W-:-:S04]  /*2f860*/  SHF.R.U32.HI R4, RZ, 0x3, R4 ;  /* 0x00000003ff047819 */ /* 0x000fc80000011604 */
[----:B------:R-:W-:Y:S01]  /*2f870*/  LOP3.LUT R0, R4, 0x70, R0, 0xf8, !PT ;  /* 0x0000007004007812 */ /* 0x000fe200078ef800 */
[----:B------:R-:W-:Y:S01]  /*2f880*/  IMAD.U32 R4, RZ, RZ, UR4 ;  /* 0x00000004ff047e24 */ /* 0x000fe2000f8e00ff */
[----:B------:R-:W2:Y:S01]  /*2f890*/  @P0 LDC R2, c[0x0][0x450] ;  /* 0x00011400ff020b82 */ /* 0x000ea20000000800 */
[----:B------:R-:W-:Y:S02]  /*2f8a0*/  ULDC.64 UR4, c[0x0][0x2d0] ;  /* 0x0000b40000047ab9 */ /* 0x000fe40000000a00 */
[----:B0-----:R-:W-:-:S04]  /*2f8b0*/  VIADD R7, R0, UR40 ;  /* 0x0000002800077c36 */ /* 0x001fc80008000000 */
[----:B------:R-:W-:Y:S01]  /*2f8c0*/  IMAD.MOV.U32 R0, RZ, RZ, R7 ;  /* 0x000000ffff007224 */ /* 0x000fe200078e0007 */
[----:B------:R0:W-:Y:S01]  /*2f8d0*/  STL [R1+0x458], R7 ;  /* 0x0004580701007387 */ /* 0x0001e20000100800 */
[----:B-1----:R-:W-:-:S05]  /*2f8e0*/  @P0 IMAD.HI.U32 R3, R7, R3, RZ ;  /* 0x0000000307030227 */ /* 0x002fca00078e00ff */
[----:B--2---:R-:W-:Y:S01]  /*2f8f0*/  @P0 SHF.R.U32.HI R0, RZ, R2, R3 ;  /* 0x00000002ff000219 */ /* 0x004fe20000011603 */
[----:B------:R-:W-:Y:S02]  /*2f900*/  IMAD.MOV.U32 R2, RZ, RZ, R4 ;  /* 0x000000ffff027224 */ /* 0x000fe400078e0004 */
[----:B------:R-:W-:Y:S01]  /*2f910*/  IMAD.U32 R3, RZ, RZ, UR6 ;  /* 0x00000006ff037e24 */ /* 0x000fe2000f8e00ff */
[----:B------:R-:W-:Y:S01]  /*2f920*/  SHF.R.S32.HI R4, RZ, 0x1f, R0 ;  /* 0x0000001fff047819 */ /* 0x000fe20000011400 */
[----:B------:R-:W1:Y:S01]  /*2f930*/  S2R R9, SR_TID.X ;  /* 0x0000000000097919 */ /* 0x000e620000002100 */
[----:B------:R-:W-:Y:S01]  /*2f940*/  ULDC.64 UR6, c[0x0][0x280] ;  /* 0x0000a00000067ab9 */ /* 0x000fe20000000a00 */
[----:B------:R-:W-:-:S04]  /*2f950*/  IMAD.WIDE.U32 R2, R0, UR4, R2 ;  /* 0x0000000400027c25 */ /* 0x000fc8000f8e0002 */
[----:B------:R-:W-:-:S04]  /*2f960*/  IMAD R4, R4, UR4, RZ ;  /* 0x0000000404047c24 */ /* 0x000fc8000f8e02ff */
[----:B------:R-:W-:Y:S01]  /*2f970*/  IMAD R4, R0, UR5, R4 ;  /* 0x0000000500047c24 */ /* 0x000fe2000f8e0204 */
[----:B------:R-:W-:Y:S01]  /*2f980*/  ULDC.64 UR4, c[0x0][0x2c8] ;  /* 0x0000b20000047ab9 */ /* 0x000fe20000000a00 */
[----:B------:R-:W-:Y:S02]  /*2f990*/  IMAD.MOV R0, RZ, RZ, -R0 ;  /* 0x000000ffff007224 */ /* 0x000fe400078e0a00 */
[----:B------:R-:W-:Y:S02]  /*2f9a0*/  IMAD.IADD R3, R3, 0x1, R4 ;  /* 0x0000000103037824 */ /* 0x000fe400078e0204 */
[----:B------:R-:W-:Y:S02]  /*2f9b0*/  IMAD R0, R6, R0, R7 ;  /* 0x0000000006007224 */ /* 0x000fe400078e0207 */
[----:B0-----:R0:W5:Y:S02]  /*2f9c0*/  LDL R7, [R1+0x444] ;  /* 0x0004440001077983 */ /* 0x0011640000100800 */
[----:B------:R-:W-:Y:S01]  /*2f9d0*/  IMAD.WIDE.U32 R2, R0, UR4, R2 ;  /* 0x0000000400027c25 */ /* 0x000fe2000f8e0002 */
[----:B------:R-:W-:-:S05]  /*2f9e0*/  SHF.R.S32.HI R4, RZ, 0x1f, R0 ;  /* 0x0000001fff047819 */ /* 0x000fca0000011400 */
[----:B------:R-:W-:Y:S01]  /*2f9f0*/  IMAD R4, R4, UR4, RZ ;  /* 0x0000000404047c24 */ /* 0x000fe2000f8e02ff */
[----:B------:R-:W-:-:S03]  /*2fa00*/  ULDC UR4, c[0x0][0x2b8] ;  /* 0x0000ae0000047ab9 */ /* 0x000fc60000000800 */
[----:B------:R-:W-:Y:S01]  /*2fa10*/  IMAD R4, R0, UR5, R4 ;  /* 0x0000000500047c24 */ /* 0x000fe2000f8e0204 */
[----:B------:R-:W-:Y:S01]  /*2fa20*/  LEA R0, P1, R2, UR6, 0x1 ;  /* 0x0000000602007c11 */ /* 0x000fe2000f8208ff */
[C---:B-1----:R-:W-:Y:S01]  /*2fa30*/  IMAD.SHL.U32 R8, R9.reuse, 0x8, RZ ;  /* 0x0000000809087824 */ /* 0x042fe200078e00ff */
[----:B------:R-:W-:Y:S01]  /*2fa40*/  LOP3.LUT R9, R9, 0x7f, RZ, 0xc0, !PT ;  /* 0x0000007f09097812 */ /* 0x000fe200078ec0ff */
[----:B------:R-:W-:-:S03]  /*2fa50*/  IMAD.IADD R3, R3, 0x1, R4 ;  /* 0x0000000103037824 */ /* 0x000fc600078e0204 */
[----:B------:R-:W-:Y:S02]  /*2fa60*/  LOP3.LUT R8, R8, 0x38, RZ, 0xc0, !PT ;  /* 0x0000003808087812 */ /* 0x000fe400078ec0ff */
[----:B------:R-:W-:Y:S02]  /*2fa70*/  LEA.HI.X R3, R2, UR7, R3, 0x1, P1 ;  /* 0x0000000702037c11 */ /* 0x000fe400088f0c03 */
[----:B------:R-:W-:Y:S01]  /*2fa80*/  ISETP.GE.AND P0, PT, R8, UR4, PT ;  /* 0x0000000408007c0c */ /* 0x000fe2000bf06270 */
[----:B------:R-:W-:Y:S01]  /*2fa90*/  UMOV UR4, 0xffffffff ;  /* 0xffffffff00047882 */ /* 0x000fe20000000000 */
[----:B------:R-:W-:Y:S02]  /*2faa0*/  SHF.R.U32.HI R9, RZ, 0x3, R9 ;  /* 0x00000003ff097819 */ /* 0x000fe40000011609 */
[----:B0-----:R-:W-:Y:S09]  /*2fab0*/  BRA.DIV UR4, `(.L_x_2153) ;  /* 0x0000005204507947 */ /* 0x001ff2000b800000 */
[----:B------:R-:W0:Y:S01]  /*2fac0*/  SHFL.IDX PT, R5, R0, RZ, 0x181f ;  /* 0x00181fff00057589 */ /* 0x000e2200000e0000 */
[----:B------:R-:W-:Y:S01]  /*2fad0*/  ULDC UR4, c[0x0][0x288] ;  /* 0x0000a20000047ab9 */ /* 0x000fe20000000800 */
[----:B------:R-:W-:Y:S02]  /*2fae0*/  VIADD R9, R9, UR40 ;  /* 0x0000002809097c36 */ /* 0x000fe40008000000 */
[----:B------:R-:W1:Y:S01]  /*2faf0*/  SHFL.IDX PT, R4, R3, RZ, 0x181f ;  /* 0x00181fff03047589 */ /* 0x000e6200000e0000 */
[----:B------:R-:W-:Y:S02]  /*2fb00*/  IMAD R2, R6, UR4, RZ ;  /* 0x0000000406027c24 */ /* 0x000fe4000f8e02ff */
[C---:B------:R-:W-:Y:S01]  /*2fb10*/  VIADD R6, R9.reuse, 0x10 ;  /* 0x0000001009067836 */ /* 0x040fe20000000000 */
[----:B------:R-:W-:Y:S02]  /*2fb20*/  STL [R1+0x454], R9 ;  /* 0x0004540901007387 */ /* 0x000fe40000100800 */
[----:B------:R-:W-:-:S02]  /*2fb30*/  ISETP.GE.AND P1, PT, R9, R2, PT ;  /* 0x000000020900720c */ /* 0x000fc40003f26270 */
[----:B------:R2:W-:Y:S11]  /*2fb40*/  STL [R1+0x460], R6 ;  /* 0x0004600601007387 */ /* 0x0005f60000100800 */
[----:B0-----:R-:W-:-:S05]  /*2fb50*/  @!P1 LEA R5, P2, R8, R5, 0x1 ;  /* 0x0000000508059211 */ /* 0x001fca00078408ff */
[----:B-1----:R-:W-:-:S05]  /*2fb60*/  @!P1 IMAD.X R4, RZ, RZ, R4, P2 ;  /* 0x000000ffff049224 */ /* 0x002fca00010e0604 */
[----:B------:R-:W-:-:S04]  /*2fb70*/  @!P1 LOP3.LUT R5, R5, R4, RZ, 0x3c, !PT ;  /* 0x0000000405059212 */ /* 0x000fc800078e3cff */
[----:B------:R-:W-:-:S04]  /*2fb80*/  @!P1 LOP3.LUT R4, R5, R4, RZ, 0x3c, !PT ;  /* 0x0000000405049212 */ /* 0x000fc800078e3cff */
[----:B------:R-:W-:-:S05]  /*2fb90*/  @!P1 LOP3.LUT R5, R5, R4, RZ, 0x3c, !PT ;  /* 0x0000000405059212 */ /* 0x000fca00078e3cff */
[----:B------:R-:W-:Y:S01]  /*2fba0*/  @!PT LDS RZ, [RZ] ;  /* 0x00000000fffff984 */ /* 0x000fe20000000800 */
[----:B-----5:R0:W-:Y:S01]  /*2fbb0*/  @!P1 LDGSTS.E.BYPASS.LTC128B.128 [R7+0x20400], desc[UR46][R4.64], !P0 ;  /* 0x2040000004079fae */ /* 0x0201e2000c101d6e */
[----:B------:R-:W-:Y:S01]  /*2fbc0*/  ISETP.GE.AND P1, PT, R6, R2, PT ;  /* 0x000000020600720c */ /* 0x000fe20003f26270 */
[----:B--2---:R-:W-:-:S05]  /*2fbd0*/  VIADD R6, R9, 0x20 ;  /* 0x0000002009067836 */ /* 0x004fca0000000000 */
[----:B------:R-:W-:Y:S04]  /*2fbe0*/  STL [R1+0x464], R6 ;  /* 0x0004640601007387 */ /* 0x000fe80000100800 */
[----:B0-----:R-:W0:Y:S04]  /*2fbf0*/  SHFL.IDX PT, R5, R0, 0x1, 0x181f ;  /* 0x00381f0000057f89 */ /* 0x001e2800000e0000 */
[----:B------:R-:W1:Y:S01]  /*2fc00*/  SHFL.IDX PT, R4, R3, 0x1, 0x181f ;  /* 0x00381f0003047f89 */ /* 0x000e6200000e0000 */
[----:B0-----:R-:W-:-:S05]  /*2fc10*/  @!P1 LEA R5, P2, R8, R5, 0x1 ;  /* 0x0000000508059211 */ /* 0x001fca00078408ff */
[----:B-1----:R-:W-:-:S05]  /*2fc20*/  @!P1 IMAD.X R4, RZ, RZ, R4, P2 ;  /* 0x000000ffff049224 */ /* 0x002fca00010e0604 */
[----:B------:R-:W-:-:S04]  /*2fc30*/  @!P1 LOP3.LUT R5, R5, R4, RZ, 0x3c, !PT ;  /* 0x0000000405059212 */ /* 0x000fc800078e3cff */
[----:B------:R-:W-:-:S04]  /*2fc40*/  @!P1 LOP3.LUT R4, R5, R4, RZ, 0x3c, !PT ;  /* 0x0000000405049212 */ /* 0x000fc800078e3cff */
[----:B------:R-:W-:-:S05]  /*2fc50*/  @!P1 LOP3.LUT R5, R5, R4, RZ, 0x3c, !PT ;  /* 0x0000000405059212 */ /* 0x000fca00078e3cff */
[----:B------:R0:W-:Y:S01]  /*2fc60*/  @!P1 LDGSTS.E.BYPASS.LTC128B.128 [R7+0x20c00], desc[UR46][R4.64], !P0 ;  /* 0x20c0000004079fae */ /* 0x0001e2000c101d6e */
[----:B------:R-:W-:-:S03]  /*2fc70*/  ISETP.GE.AND P1, PT, R6, R2, PT ;  /* 0x000000020600720c */ /* 0x000fc60003f26270 */
[----:B0-----:R-:W0:Y:S04]  /*2fc80*/  SHFL.IDX PT, R5, R0, 0x2, 0x181f ;  /* 0x00581f0000057f89 */ /* 0x001e2800000e0000 */
[----:B------:R-:W1:Y:S04]  /*2fc90*/  SHFL.IDX PT, R4, R3, 0x2, 0x181f ;  /* 0x00581f0003047f89 */ /* 0x000e6800000e0000 */
[----:B------:R-:W2:Y:S04]  /*2fca0*/  SHFL.IDX PT, R0, R0, 0x3, 0x181f ;  /* 0x00781f0000007f89 */ /* 0x000ea800000e0000 */
[----:B------:R-:W3:Y:S01]  /*2fcb0*/  SHFL.IDX PT, R3, R3, 0x3, 0x181f ;  /* 0x00781f0003037f89 */ /* 0x000ee200000e0000 */
[----:B0-----:R-:W-:-:S05]  /*2fcc0*/  @!P1 LEA R5, P2, R8, R5, 0x1 ;  /* 0x0000000508059211 */ /* 0x001fca00078408ff */
[----:B-1----:R-:W-:-:S05]  /*2fcd0*/  @!P1 IMAD.X R4, RZ, RZ, R4, P2 ;  /* 0x000000ffff049224 */ /* 0x002fca00010e0604 */
[----:B------:R-:W-:-:S04]  /*2fce0*/  @!P1 LOP3.LUT R5, R5, R4, RZ, 0x3c, !PT ;  /* 0x0000000405059212 */ /* 0x000fc800078e3cff */
[----:B------:R-:W-:-:S04]  /*2fcf0*/  @!P1 LOP3.LUT R4, R5, R4, RZ, 0x3c, !PT ;  /* 0x0000000405049212 */ /* 0x000fc800078e3cff */
[----:B------:R-:W-:-:S05]  /*2fd00*/  @!P1 LOP3.LUT R5, R5, R4, RZ, 0x3c, !PT ;  /* 0x0000000405059212 */ /* 0x000fca00078e3cff */
[----:B--23--:R1:W-:Y:S02]  /*2fd10*/  @!P1 LDGSTS.E.BYPASS.LTC128B.128 [R7+0x21400], desc[UR46][R4.64], !P0 ;  /* 0x2140000004079fae */ /* 0x00c3e4000c101d6e */
.L_x_2272:
[----:B01----:R-:W2:Y:S02]  /*2fd20*/  LDL R4, [R1+0x454] ;  /* 0x0004540001047983 */ /* 0x003ea40000100800 */
[----:B--2---:R-:W-:-:S05]  /*2fd30*/  VIADD R4, R4, 0x30 ;  /* 0x0000003004047836 */ /* 0x004fca0000000000 */
[----:B------:R-:W-:Y:S01]  /*2fd40*/  ISETP.GE.AND P1, PT, R4, R2, PT ;  /* 0x000000020400720c */ /* 0x000fe20003f26270 */
[----:B------:R0:W-:-:S12]  /*2fd50*/  STL [R1+0x478], R4 ;  /* 0x0004780401007387 */ /* 0x0001d80000100800 */
[----:B------:R-:W-:-:S05]  /*2fd60*/  @!P1 LEA R2, P2, R8, R0, 0x1 ;  /* 0x0000000008029211 */ /* 0x000fca00078408ff */
[----:B------:R-:W-:-:S05]  /*2fd70*/  @!P1 IMAD.X R3, RZ, RZ, R3, P2 ;  /* 0x000000ffff039224 */ /* 0x000fca00010e0603 */
[----:B------:R-:W-:Y:S01]  /*2fd80*/  @!PT LDS RZ, [RZ] ;  /* 0x00000000fffff984 */ /* 0x000fe20000000800 */
[----:B------:R-:W-:Y:S01]  /*2fd90*/  @!PT LDS RZ, [RZ] ;  /* 0x00000000fffff984 */ /* 0x000fe20000000800 */
[----:B------:R-:W-:Y:S01]  /*2fda0*/  @!PT LDS RZ, [RZ] ;  /* 0x00000000fffff984 */ /* 0x000fe20000000800 */
[----:B------:R0:W-:Y:S01]  /*2fdb0*/  @!P1 LDGSTS.E.BYPASS.LTC128B.128 [R7+0x21c00], desc[UR46][R2.64], !P0 ;  /* 0x21c0000002079fae */ /* 0x0001e2000c101d6e */
[----:B------:R-:W-:Y:S01]  /*2fdc0*/  PLOP3.LUT P0, PT, PT, PT, PT, 0x80, 0x0 ;  /* 0x000000000000781c */ /* 0x000fe20003f0f070 */
[----:B------:R-:W-:-:S12]  /*2fdd0*/  NOP ;  /* 0x0000000000007918 */ /* 0x000fd80000000000 */
.L_x_2154:
[----:B------:R-:W-:Y:S02]  /*2fde0*/  PLOP3.LUT P1, PT, P1, P0, PT, 0xa2, 0x0 ;  /* 0x000000000000781c */ /* 0x000fe40000f21472 */
[----:B------:R-:W-:-:S08]  /*2fdf0*/  @P0 R2UR P1, UR4, R17 ;  /* 0x00000000110402ca */ /* 0x000fd00000020000 */
[----:B------:R-:W-:-:S05]  /*2fe00*/  @P0 PLOP3.LUT P0, PT, P1, PT, PT, 0x80, 0x0 ;  /* 0x000000000000081c */ /* 0x000fca0000f0f070 */
[----:B------:R-:W-:Y:S01]  /*2fe10*/  @!P1 SYNCS.ARRIVE.TRANS64.RED.A0T1 RZ, [UR4+0x38800], RZ ;  /* 0x038800ffffff99a7 */ /* 0x000fe20008200404 */
[----:B------:R-:W-:Y:S07]  /*2fe20*/  @!P1 ARRIVES.LDGSTSBAR.64.TRANSCNT [UR4+0x38800] ;  /* 0x03880000ff0099b0 */ /* 0x000fee0008000a84 */
[----:B------:R-:W-:Y:S05]  /*2fe30*/  @P0 BRA.U.ANY `(.L_x_2154) ;  /* 0xfffffffd00e80947 */ /* 0x000fea000393ffff */
[----:B0-----:R-:W0:Y:S01]  /*2fe40*/  LDC.64 R2, c[0x0][0x3d8] ;  /* 0x0000f600ff027b82 */ /* 0x001e220000000a00 */
[----:B------:R-:W-:Y:S01]  /*2fe50*/  NOP ;  /* 0x0000000000007918 */ /* 0x000fe20000000000 */
[C---:B0-----:R-:W-:Y:S01]  /*2fe60*/  IMAD R0, R2.reuse, UR43, RZ ;  /* 0x0000002b02007c24 */ /* 0x041fe2000f8e02ff */
[----:B------:R0:W-:Y:S01]  /*2fe70*/  SYNCS.ARRIVE.TRANS64.A1T0 RZ, [R17+URZ+0x38800], RZ ;  /* 0x038800ff11ff79a7 */ /* 0x0001e2000810003f */
[----:B------:R-:W-:Y:S01]  /*2fe80*/  IMAD.WIDE.U32 R4, R2, UR36, RZ ;  /* 0x0000002402047c25 */ /* 0x000fe2000f8e00ff */
[----:B------:R-:W-:Y:S03]  /*2fe90*/  BSSY B6, `(.L_x_2155) ;  /* 0x0000018000067945 */ /* 0x000fe60003800000 */
[----:B------:R-:W-:Y:S01]  /*2fea0*/  IMAD R3, R3, UR36, R0 ;  /* 0x0000002403037c24 */ /* 0x000fe2000f8e0200 */
[----:B------:R0:W-:Y:S01]  /*2feb0*/  STL.64 [R1+0x470], R4 ;  /* 0x0004700401007387 */ /* 0x0001e20000100a00 */
[----:B------:R-:W-:-:S05]  /*2fec0*/  VIADD R0, R17, 0x26400 ;  /* 0x0002640011007836 */ /* 0x000fca0000000000 */
[----:B------:R-:W-:Y:S01]  /*2fed0*/  LOP3.LUT P0, RZ, R0, 0x3ff, RZ, 0xc0, !PT ;  /* 0x000003ff00ff7812 */ /* 0x000fe2000780c0ff */
[----:B------:R-:W-:-:S05]  /*2fee0*/  IMAD.IADD R0, R5, 0x1, R3 ;  /* 0x0000000105007824 */ /* 0x000fca00078e0203 */
[----:B------:R0:W-:Y:S07]  /*2fef0*/  STL [R1+0x47c], R0 ;  /* 0x00047c0001007387 */ /* 0x0001ee0000100800 */
        /* <DEDUP_REMOVED lines=17> */
.L_x_2156:
[----:B------:R-:W-:Y:S05]  /*30010*/  BSYNC B6 ;  /* 0x0000000000067941 */ /* 0x000fea0003800000 */
.L_x_2155:
[----:B0-----:R-:W2:Y:S01]  /*30020*/  LDL.LU.64 R4, [R1+0x470] ;  /* 0x0004700001047983 */ /* 0x001ea20000300a00 */
[----:B------:R-:W0:Y:S01]  /*30030*/  LDC R8, c[0x0][0x448] ;  /* 0x00011200ff087b82 */ /* 0x000e220000000800 */
[----:B------:R-:W-:Y:S02]  /*30040*/  ULDC.64 UR8, c[0x0][0x3e0] ;  /* 0x0000f80000087ab9 */ /* 0x000fe40000000a00 */
[----:B------:R-:W3:Y:S04]  /*30050*/  LDL.LU R2, [R1+0x47c] ;  /* 0x00047c0001027983 */ /* 0x000ee80000300800 */
[----:B------:R-:W4:Y:S01]  /*30060*/  LDL.LU R3, [R1+0x458] ;  /* 0x0004580001037983 */ /* 0x000f220000300800 */
[----:B------:R-:W-:Y:S01]  /*30070*/  UIMAD UR6, UR37, UR8, URZ ;  /* 0x00000008250672a4 */ /* 0x000fe2000f8e023f */
[----:B------:R-:W-:Y:S01]  /*30080*/  LOP3.LUT R18, R18, 0xffffffef, RZ, 0xc0, !PT ;  /* 0xffffffef12127812 */ /* 0x000fe200078ec0ff */
[----:B------:R-:W1:Y:S02]  /*30090*/  S2R R10, SR_TID.X ;  /* 0x00000000000a7919 */ /* 0x000e640000002100 */
[----:B------:R-:W-:Y:S01]  /*300a0*/  UIMAD UR6, UR42, UR9, UR6 ;  /* 0x000000092a0672a4 */ /* 0x000fe2000f8e0206 */
[----:B------:R-:W5:Y:S01]  /*300b0*/  S2R R11, SR_TID.X ;  /* 0x00000000000b7919 */ /* 0x000f620000002100 */
[----:B0-----:R-:W-:-:S13]  /*300c0*/  ISETP.NE.AND P0, PT, R8, 0x1, PT ;  /* 0x000000010800780c */ /* 0x001fda0003f05270 */
[----:B------:R-:W0:Y:S01]  /*300d0*/  @P0 LDC R0, c[0x0][0x450] ;  /* 0x00011400ff000b82 */ /* 0x000e220000000800 */
[----:B-1----:R-:W-:Y:S02]  /*300e0*/  IMAD.SHL.U32 R10, R10, 0x8, RZ ;  /* 0x000000080a0a7824 */ /* 0x002fe400078e00ff */
[----:B-----5:R-:W-:-:S03]  /*300f0*/  IMAD.SHL.U32 R9, R11, 0x8, RZ ;  /* 0x000000080b097824 */ /* 0x020fc600078e00ff */
[----:B------:R-:W-:-:S04]  /*30100*/  LOP3.LUT R10, R10, 0x38, RZ, 0xc0, !PT ;  /* 0x000000380a0a7812 */ /* 0x000fc800078ec0ff */
[C---:B------:R-:W-:Y:S02]  /*30110*/  LOP3.LUT R12, R10.reuse, 0x80, RZ, 0xfc, !PT ;  /* 0x000000800a0c7812 */ /* 0x040fe400078efcff */
[----:B------:R-:W-:Y:S02]  /*30120*/  LOP3.LUT R10, R10, 0x40, RZ, 0xfc, !PT ;  /* 0x000000400a0a7812 */ /* 0x000fe400078efcff */
[----:B------:R-:W-:Y:S02]  /*30130*/  LOP3.LUT R9, R9, 0x38, RZ, 0xc0, !PT ;  /* 0x0000003809097812 */ /* 0x000fe400078ec0ff */
[----:B--2---:R-:W-:Y:S02]  /*30140*/  R2UR UR5, R5 ;  /* 0x00000000050572ca */ /* 0x004fe400000e0000 */
[----:B------:R-:W-:Y:S02]  /*30150*/  R2UR UR4, R4 ;  /* 0x00000000040472ca */ /* 0x000fe400000e0000 */
[----:B---3--:R-:W-:-:S02]  /*30160*/  R2UR UR5, R2 ;  /* 0x00000000020572ca */ /* 0x008fc400000e0000 */
[----:B------:R-:W1:Y:S01]  /*30170*/  @P0 LDC R2, c[0x0][0x44c] ;  /* 0x00011300ff020b82 */ /* 0x000e620000000800 */
[----:B----4-:R-:W-:-:S10]  /*30180*/  IMAD.MOV.U32 R4, RZ, RZ, R3 ;  /* 0x000000ffff047224 */ /* 0x010fd400078e0003 */
[----:B------:R-:W-:-:S04]  /*30190*/  UIMAD.WIDE.U32 UR4, UR42, UR8, UR4 ;  /* 0x000000082a0472a5 */ /* 0x000fc8000f8e0004 */
[----:B------:R-:W-:Y:S02]  /*301a0*/  UIADD3 UR6, UR5, UR6, URZ ;  /* 0x0000000605067290 */ /* 0x000fe4000fffe03f */
[----:B------:R-:W-:Y:S02]  /*301b0*/  IMAD.U32 R6, RZ, RZ, UR4 ;  /* 0x00000004ff067e24 */ /* 0x000fe4000f8e00ff */
[----:B------:R-:W-:Y:S01]  /*301c0*/  IMAD.U32 R7, RZ, RZ, UR5 ;  /* 0x00000005ff077e24 */ /* 0x000fe2000f8e00ff */
[----:B------:R-:W-:Y:S01]  /*301d0*/  ULDC.64 UR4, c[0x0][0x3d0] ;  /* 0x0000f40000047ab9 */ /* 0x000fe20000000a00 */
[----:B-1----:R-:W-:-:S05]  /*301e0*/  @P0 IMAD.HI.U32 R2, R3, R2, RZ ;  /* 0x0000000203020227 */ /* 0x002fca00078e00ff */
[----:B0-----:R-:W-:Y:S01]  /*301f0*/  @P0 SHF.R.U32.HI R4, RZ, R0, R2 ;  /* 0x00000000ff040219 */ /* 0x001fe20000011602 */
[----:B------:R-:W-:-:S03]  /*30200*/  IMAD.MOV.U32 R2, RZ, RZ, R6 ;  /* 0x000000ffff027224 */ /* 0x000fc600078e0006 */
[--C-:B------:R-:W-:Y:S01]  /*30210*/  SHF.R.S32.HI R5, RZ, 0x1f, R4.reuse ;  /* 0x0000001fff057819 */ /* 0x100fe20000011404 */
[----:B------:R-:W-:-:S04]  /*30220*/  IMAD.MOV R0, RZ, RZ, -R4 ;  /* 0x000000ffff007224 */ /* 0x000fc800078e0a04 */
[----:B------:R-:W-:Y:S02]  /*30230*/  IMAD R0, R8, R0, R3 ;  /* 0x0000000008007224 */ /* 0x000fe400078e0203 */
[----:B------:R-:W-:Y:S02]  /*30240*/  IMAD.U32 R3, RZ, RZ, UR6 ;  /* 0x00000006ff037e24 */ /* 0x000fe4000f8e00ff */
[----:B------:R-:W-:Y:S02]  /*30250*/  IMAD R5, R5, UR4, RZ ;  /* 0x0000000405057c24 */ /* 0x000fe4000f8e02ff */
[----:B------:R-:W-:-:S04]  /*30260*/  IMAD.WIDE.U32 R2, R4, UR4, R2 ;  /* 0x0000000404027c25 */ /* 0x000fc8000f8e0002 */
        /* <DEDUP_REMOVED lines=14> */
[----:B------:R-:W-:Y:S01]  /*30350*/  ISETP.GE.AND P3, PT, R9, UR4, PT ;  /* 0x0000000409007c0c */ /* 0x000fe2000bf66270 */
[----:B------:R-:W1:Y:S01]  /*30360*/  S2R R12, SR_TID.X ;  /* 0x00000000000c7919 */ /* 0x000e620000002100 */
[----:B------:R-:W-:-:S02]  /*30370*/  LEA.HI.X R6, R2, UR5, R6, 0x1, P0 ;  /* 0x0000000502067c11 */ /* 0x000fc400080f0c06 */
[----:B------:R-:W-:Y:S02]  /*30380*/  SEL R2, RZ, 0x1, P3 ;  /* 0x00000001ff027807 */ /* 0x000fe40001800000 */
[----:B------:R-:W-:Y:S02]  /*30390*/  SEL R3, RZ, 0x4, P2 ;  /* 0x00000004ff037807 */ /* 0x000fe40001000000 */
[----:B------:R-:W-:-:S04]  /*303a0*/  SEL R4, RZ, 0x2, P1 ;  /* 0x00000002ff047807 */ /* 0x000fc80000800000 */
[----:B------:R-:W-:Y:S02]  /*303b0*/  IADD3 R2, R3, R4, R2 ;  /* 0x0000000403027210 */ /* 0x000fe40007ffe002 */
[----:B------:R-:W-:-:S04]  /*303c0*/  @P3 LOP3.LUT R18, R18, 0x10, RZ, 0xfc, !PT ;  /* 0x0000001012123812 */ /* 0x000fc800078efcff */
[----:B------:R-:W-:-:S04]  /*303d0*/  LOP3.LUT R18, R18, 0xfffffffb, RZ, 0xc0, !PT ;  /* 0xfffffffb12127812 */ /* 0x000fc800078ec0ff */
[----:B------:R-:W-:-:S04]  /*303e0*/  @P2 LOP3.LUT R18, R18, 0x4, RZ, 0xfc, !PT ;  /* 0x0000000412122812 */ /* 0x000fc800078efcff */
[----:B------:R-:W-:Y:S01]  /*303f0*/  LOP3.LUT R18, R18, 0xfffffff7, RZ, 0xc0, !PT ;  /* 0xfffffff712127812 */ /* 0x000fe200078ec0ff */
[----:B0-----:R-:W-:-:S03]  /*30400*/  IMAD.SHL.U32 R10, R10, 0x8, RZ ;  /* 0x000000080a0a7824 */ /* 0x001fc600078e00ff */
[----:B------:R-:W-:Y:S01]  /*30410*/  @P1 LOP3.LUT R18, R18, 0x8, RZ, 0xfc, !PT ;  /* 0x0000000812121812 */ /* 0x000fe200078efcff */
[----:B-1----:R-:W-:Y:S01]  /*30420*/  IMAD.SHL.U32 R12, R12, 0x8, RZ ;  /* 0x000000080c0c7824 */ /* 0x002fe200078e00ff */
[----:B------:R-:W-:-:S04]  /*30430*/  LOP3.LUT R10, R10, 0x38, RZ, 0xc0, !PT ;  /* 0x000000380a0a7812 */ /* 0x000fc800078ec0ff */
[----:B------:R-:W-:Y:S02]  /*30440*/  LOP3.LUT R10, R10, 0x100, RZ, 0xfc, !PT ;  /* 0x000001000a0a7812 */ /* 0x000fe400078efcff */
[----:B------:R-:W-:Y:S02]  /*30450*/  LOP3.LUT R12, R12, 0x38, RZ, 0xc0, !PT ;  /* 0x000000380c0c7812 */ /* 0x000fe400078ec0ff */
[----:B------:R-:W-:Y:S01]  /*30460*/  ISETP.GE.AND P0, PT, R10, UR4, PT ;  /* 0x000000040a007c0c */ /* 0x000fe2000bf06270 */
[C---:B------:R-:W-:Y:S01]  /*30470*/  IMAD.SHL.U32 R10, R11.reuse, 0x8, RZ ;  /* 0x000000080b0a7824 */ /* 0x040fe200078e00ff */
[----:B------:R-:W-:Y:S01]  /*30480*/  LOP3.LUT R12, R12, 0xc0, RZ, 0xfc, !PT ;  /* 0x000000c00c0c7812 */ /* 0x000fe200078efcff */
[----:B------:R-:W-:Y:S01]  /*30490*/  IMAD.SHL.U32 R11, R11, 0x8, RZ ;  /* 0x000000080b0b7824 */ /* 0x000fe200078e00ff */
[----:B------:R-:W-:Y:S02]  /*304a0*/  SEL R3, RZ, 0x10, P0 ;  /* 0x00000010ff037807 */ /* 0x000fe40000000000 */
[----:B------:R-:W-:-:S02]  /*304b0*/  LOP3.LUT R10, R10, 0x38, RZ, 0xc0, !PT ;  /* 0x000000380a0a7812 */ /* 0x000fc400078ec0ff */
[----:B------:R-:W-:Y:S02]  /*304c0*/  ISETP.GE.AND P5, PT, R12, UR4, PT ;  /* 0x000000040c007c0c */ /* 0x000fe4000bfa6270 */
[----:B------:R-:W-:Y:S02]  /*304d0*/  LOP3.LUT R12, R10, 0x180, RZ, 0xfc, !PT ;  /* 0x000001800a0c7812 */ /* 0x000fe400078efcff */
[----:B------:R-:W-:Y:S02]  /*304e0*/  LOP3.LUT R11, R11, 0x38, RZ, 0xc0, !PT ;  /* 0x000000380b0b7812 */ /* 0x000fe400078ec0ff */
[----:B------:R-:W-:Y:S02]  /*304f0*/  ISETP.GE.AND P1, PT, R12, UR4, PT ;  /* 0x000000040c007c0c */ /* 0x000fe4000bf26270 */
[----:B------:R-:W-:Y:S02]  /*30500*/  LOP3.LUT R10, R11, 0x140, RZ, 0xfc, !PT ;  /* 0x000001400b0a7812 */ /* 0x000fe400078efcff */
[----:B------:R-:W-:-:S02]  /*30510*/  SEL R4, RZ, 0x8, P5 ;  /* 0x00000008ff047807 */ /* 0x000fc40002800000 */
[----:B------:R-:W-:Y:S02]  /*30520*/  SEL R5, RZ, 0x40, P1 ;  /* 0x00000040ff057807 */ /* 0x000fe40000800000 */
[----:B------:R-:W-:Y:S02]  /*30530*/  LOP3.LUT R7, R11, 0x1c0, RZ, 0xfc, !PT ;  /* 0x000001c00b077812 */ /* 0x000fe400078efcff */
[----:B------:R-:W-:Y:S02]  /*30540*/  ISETP.GE.AND P1, PT, R10, UR4, PT ;  /* 0x000000040a007c0c */ /* 0x000fe4000bf26270 */
[----:B------:R-:W-:Y:S02]  /*30550*/  IADD3 R2, R3, R2, R4 ;  /* 0x0000000203027210 */ /* 0x000fe40007ffe004 */
[----:B------:R-:W-:Y:S02]  /*30560*/  SEL R3, RZ, 0x20, P1 ;  /* 0x00000020ff037807 */ /* 0x000fe40000800000 */
[----:B------:R-:W-:Y:S01]  /*30570*/  ISETP.GE.AND P2, PT, R7, UR4, PT ;  /* 0x0000000407007c0c */ /* 0x000fe2000bf46270 */
[----:B------:R-:W-:Y:S01]  /*30580*/  UMOV UR4, 0xffffffff ;  /* 0xffffffff00047882 */ /* 0x000fe20000000000 */
[----:B------:R-:W-:-:S02]  /*30590*/  IADD3 R5, R5, R2, R3 ;  /* 0x0000000205057210 */ /* 0x000fc40007ffe003 */
[----:B------:R-:W-:-:S05]  /*305a0*/  SEL R7, RZ, 0x80, P2 ;  /* 0x00000080ff077807 */ /* 0x000fca0001000000 */
[----:B------:R-:W-:Y:S01]  /*305b0*/  IMAD.IADD R7, R5, 0x1, R7 ;  /* 0x0000000105077824 */ /* 0x000fe200078e0207 */
[----:B------:R-:W-:Y:S06]  /*305c0*/  BRA.DIV UR4, `(.L_x_2157) ;  /* 0x0000004a04e07947 */ /* 0x000fec000b800000 */
[----:B------:R-:W2:Y:S01]  /*305d0*/  LDL.LU R2, [R1+0x460] ;  /* 0x0004600001027983 */ /* 0x000ea20000300800 */
[----:B------:R-:W-:-:S03]  /*305e0*/  ULDC UR4, c[0x0][0x288] ;  /* 0x0000a20000047ab9 */ /* 0x000fc60000000800 */
[----:B------:R-:W3:Y:S04]  /*305f0*/  LDL.LU R3, [R1+0x454] ;  /* 0x0004540001037983 */ /* 0x000ee80000300800 */
[----:B------:R-:W4:Y:S04]  /*30600*/  LDL R11, [R1+0x444] ;  /* 0x00044400010b7983 */ /* 0x000f280000100800 */
[----:B------:R-:W5:Y:S01]  /*30610*/  LDL.LU R13, [R1+0x464] ;  /* 0x00046400010d7983 */ /* 0x000f620000300800 */
[----:B------:R-:W-:Y:S01]  /*30620*/  IMAD R4, R8, UR4, RZ ;  /* 0x0000000408047c24 */ /* 0x000fe2000f8e02ff */
[----:B------:R-:W-:-:S04]  /*30630*/  LOP3.LUT R18, R18, 0xffffbfff, RZ, 0xc0, !PT ;  /* 0xffffbfff12127812 */ /* 0x000fc800078ec0ff */
[----:B------:R-:W-:-:S04]  /*30640*/  @P0 LOP3.LUT R18, R18, 0x4000, RZ, 0xfc, !PT ;  /* 0x0000400012120812 */ /* 0x000fc800078efcff */
[C---:B------:R-:W-:Y:S02]  /*30650*/  LOP3.LUT P0, RZ, R18.reuse, 0x10, RZ, 0xc0, !PT ;  /* 0x0000001012ff7812 */ /* 0x040fe4000780c0ff */
[----:B------:R-:W-:-:S04]  /*30660*/  LOP3.LUT R18, R18, 0xffffdfff, RZ, 0xc0, !PT ;  /* 0xffffdfff12127812 */ /* 0x000fc800078ec0ff */
[----:B------:R-:W-:-:S04]  /*30670*/  @P1 LOP3.LUT R18, R18, 0x2000, RZ, 0xfc, !PT ;  /* 0x0000200012121812 */ /* 0x000fc800078efcff */
[C---:B------:R-:W-:Y:S02]  /*30680*/  LOP3.LUT P1, RZ, R18.reuse, 0x8, RZ, 0xc0, !PT ;  /* 0x0000000812ff7812 */ /* 0x040fe4000782c0ff */
[----:B------:R-:W-:Y:S01]  /*30690*/  LOP3.LUT R18, R18, 0xffffefff, RZ, 0xc0, !PT ;  /* 0xffffefff12127812 */ /* 0x000fe200078ec0ff */
[----:B------:R-:W-:Y:S01]  /*306a0*/  SHFL.IDX PT, R14, R0, 0x1, 0x181f ;  /* 0x00381f00000e7f89 */ /* 0x000fe200000e0000 */
[-C--:B--2---:R-:W-:Y:S02]  /*306b0*/  ISETP.GE.AND P3, PT, R2, R4.reuse, PT ;  /* 0x000000040200720c */ /* 0x084fe40003f66270 */
[----:B------:R-:W0:Y:S01]  /*306c0*/  S2R R2, SR_TID.X ;  /* 0x0000000000027919 */ /* 0x000e220000002100 */
[----:B---3--:R-:W-:Y:S02]  /*306d0*/  ISETP.GE.AND P2, PT, R3, R4, PT ;  /* 0x000000040300720c */ /* 0x008fe40003f46270 */
[----:B------:R-:W1:Y:S01]  /*306e0*/  SHFL.IDX PT, R3, R0, RZ, 0x181f ;  /* 0x00181fff00037589 */ /* 0x000e6200000e0000 */
[----:B0-----:R-:W-:-:S03]  /*306f0*/  IMAD.SHL.U32 R12, R2, 0x8, RZ ;  /* 0x00000008020c7824 */ /* 0x001fc600078e00ff */
[----:B------:R-:W0:Y:S02]  /*30700*/  SHFL.IDX PT, R2, R6, RZ, 0x181f ;  /* 0x00181fff06027589 */ /* 0x000e2400000e0000 */
[----:B------:R-:W-:-:S05]  /*30710*/  LOP3.LUT R12, R12, 0x38, RZ, 0xc0, !PT ;  /* 0x000000380c0c7812 */ /* 0x000fca00078ec0ff */
[----:B-1----:R-:W-:Y:S02]  /*30720*/  @!P2 LEA R3, P6, R12, R3, 0x1 ;  /* 0x000000030c03a211 */ /* 0x002fe400078c08ff */
[----:B------:R-:W-:Y:S02]  /*30730*/  @!P2 LOP3.LUT R8, R5, 0x40, RZ, 0xc0, !PT ;  /* 0x000000400508a812 */ /* 0x000fe400078ec0ff */
[----:B------:R-:W-:Y:S01]  /*30740*/  @P3 LOP3.LUT R18, R18, 0x1000, RZ, 0xfc, !PT ;  /* 0x0000100012123812 */ /* 0x000fe200078efcff */
[----:B0-----:R-:W-:-:S05]  /*30750*/  @!P2 IMAD.X R2, RZ, RZ, R2, P6 ;  /* 0x000000ffff02a224 */ /* 0x001fca00030e0602 */
[----:B------:R-:W-:-:S04]  /*30760*/  @!P2 LOP3.LUT R3, R3, R2, RZ, 0x3c, !PT ;  /* 0x000000020303a212 */ /* 0x000fc800078e3cff */
[C---:B------:R-:W-:Y:S02]  /*30770*/  @!P2 LOP3.LUT R2, R3.reuse, R2, RZ, 0x3c, !PT ;  /* 0x000000020302a212 */ /* 0x040fe400078e3cff */
[----:B------:R-:W-:Y:S02]  /*30780*/  @!P2 SHF.R.U32.HI R8, RZ, 0x2, R8 ;  /* 0x00000002ff08a819 */ /* 0x000fe40000011608 */
[----:B------:R-:W-:Y:S02]  /*30790*/  @!P2 LOP3.LUT R3, R3, R2, RZ, 0x3c, !PT ;  /* 0x000000020303a212 */ /* 0x000fe400078e3cff */
[----:B------:R-:W-:Y:S02]  /*307a0*/  LOP3.LUT P6, RZ, R18, 0x4, RZ, 0xc0, !PT ;  /* 0x0000000412ff7812 */ /* 0x000fe400078cc0ff */
[----:B------:R-:W-:Y:S01]  /*307b0*/  @!P2 ISETP.NE.U32.AND P3, PT, R8, RZ, PT ;  /* 0x000000ff0800a20c */ /* 0x000fe20003f65070 */
[----:B----4-:R-:W-:Y:S01]  /*307c0*/  @!P2 LDGSTS.E.BYPASS.LTC128B.128 [R11+0x26400], desc[UR46][R2.64], !P0 ;  /* 0x26400000020bafae */ /* 0x010fe2000c101d6e */
[----:B------:R-:W-:-:S02]  /*307d0*/  @!P2 LOP3.LUT R8, R7, 0x80, RZ, 0xc0, !PT ;  /* 0x000000800708a812 */ /* 0x000fc400078ec0ff */
[C---:B------:R-:W-:Y:S01]  /*307e0*/  LOP3.LUT P0, RZ, R18.reuse, 0x4000, RZ, 0xc0, !PT ;  /* 0x0000400012ff7812 */ /* 0x040fe2000780c0ff */
[----:B------:R-:W-:Y:S01]  /*307f0*/  @!P2 LDGSTS.E.BYPASS.LTC128B.128 [R11+0x28400], desc[UR46][R2.64+0x80], !P1 ;  /* 0x28400080020bafae */ /* 0x000fe2000c901d6e */
        /* <DEDUP_REMOVED lines=57> */
.L_x_2282:
        /* <DEDUP_REMOVED lines=15> */
[----:B--2---:R-:W-:Y:S01]  /*30c80*/  LEA R2, P2, R2, R0, 0x1 ;  /* 0x0000000002027211 */ /* 0x004fe200078408ff */
[----:B---3--:R-:W-:-:S04]  /*30c90*/  IMAD.MOV.U32 R8, RZ, RZ, R3 ;  /* 0x000000ffff087224 */ /* 0x008fc800078e0003 */
[----:B-1----:R-:W-:Y:S01]  /*30ca0*/  IMAD.X R3, RZ, RZ, R6, P2 ;  /* 0x000000ffff037224 */ /* 0x002fe200010e0606 */
[----:B------:R-:W-:-:S04]  /*30cb0*/  ISETP.NE.U32.AND P2, PT, R5, RZ, PT ;  /* 0x000000ff0500720c */ /* 0x000fc80003f45070 */
[----:B------:R-:W-:Y:S01]  /*30cc0*/  @!PT LDS RZ, [RZ] ;  /* 0x00000000fffff984 */ /* 0x000fe20000000800 */
[----:B------:R-:W-:Y:S01]  /*30cd0*/  @!PT LDS RZ, [RZ] ;  /* 0x00000000fffff984 */ /* 0x000fe20000000800 */
[----:B------:R-:W-:Y:S01]  /*30ce0*/  @!PT LDS RZ, [RZ] ;  /* 0x00000000fffff984 */ /* 0x000fe20000000800 */
[----:B------:R0:W-:Y:S04]  /*30cf0*/  LDGSTS.E.BYPASS.LTC128B.128 [R8+0x27c00], desc[UR46][R2.64], !P6 ;  /* 0x27c0000002087fae */ /* 0x0001e8000f101d6e */
        /* <DEDUP_REMOVED lines=8> */
.L_x_2159:
[----:B------:R-:W-:Y:S05]  /*30d80*/  BSYNC B0 ;  /* 0x0000000000007941 */ /* 0x000fea0003800000 */
.L_x_2158:
[----:B------:R-:W-:Y:S01]  /*30d90*/  NOP ;  /* 0x0000000000007918 */ /* 0x000fe20000000000 */
[----:B------:R-:W-:-:S13]  /*30da0*/  PLOP3.LUT P0, PT, PT, PT, PT, 0x80, 0x0 ;  /* 0x000000000000781c */ /* 0x000fda0003f0f070 */
.L_x_2160:
[----:B------:R-:W-:Y:S02]  /*30db0*/  PLOP3.LUT P1, PT, P1, P0, PT, 0xa2, 0x0 ;  /* 0x000000000000781c */ /* 0x000fe40000f21472 */
[----:B------:R-:W-:-:S08]  /*30dc0*/  @P0 R2UR P1, UR4, R17 ;  /* 0x00000000110402ca */ /* 0x000fd00000020000 */
[----:B------:R-:W-:-:S05]  /*30dd0*/  @P0 PLOP3.LUT P0, PT, P1, PT, PT, 0x80, 0x0 ;  /* 0x000000000000081c */ /* 0x000fca0000f0f070 */
[----:B------:R-:W-:Y:S01]  /*30de0*/  @!P1 SYNCS.ARRIVE.TRANS64.RED.A0T1 RZ, [UR4+0x38810], RZ ;  /* 0x038810ffffff99a7 */ /* 0x000fe20008200404 */
[----:B------:R-:W-:Y:S07]  /*30df0*/  @!P1 ARRIVES.LDGSTSBAR.64.TRANSCNT [UR4+0x38810] ;  /* 0x03881000ff0099b0 */ /* 0x000fee0008000a84 */
[----:B------:R-:W-:Y:S05]  /*30e00*/  @P0 BRA.U.ANY `(.L_x_2160) ;  /* 0xfffffffd00e80947 */ /* 0x000fea000393ffff */
[----:B0-----:R-:W3:Y:S02]  /*30e10*/  LDL.LU R2, [R1+0x468] ;  /* 0x0004680001027983 */ /* 0x001ee40000300800 */
[----:B---3--:R-:W-:-:S05]  /*30e20*/  VIADD R2, R2, 0x1 ;  /* 0x0000000102027836 */ /* 0x008fca0000000000 */
[----:B------:R0:W-:Y:S01]  /*30e30*/  STL [R1+0x468], R2 ;  /* 0x0004680201007387 */ /* 0x0001e20000100800 */
[----:B--2---:R-:W-:-:S04]  /*30e40*/  LEA.HI R0, R2, R2, RZ, 0x1 ;  /* 0x0000000202007211 */ /* 0x004fc800078f08ff */
[----:B------:R-:W-:-:S05]  /*30e50*/  LOP3.LUT R0, R0, 0xfffffffe, RZ, 0xc0, !PT ;  /* 0xfffffffe00007812 */ /* 0x000fca00078ec0ff */
[----:B------:R-:W-:-:S05]  /*30e60*/  IMAD.IADD R0, R2, 0x1, -R0 ;  /* 0x0000000102007824 */ /* 0x000fca00078e0a00 */
[----:B------:R-:W-:Y:S01]  /*30e70*/  SHF.L.U32 R0, R0, 0x1f, RZ ;  /* 0x0000001f00007819 */ /* 0x000fe200000006ff */
[----:B------:R-:W-:Y:S01]  /*30e80*/  NOP ;  /* 0x0000000000007918 */ /* 0x000fe20000000000 */
[----:B------:R0:W-:Y:S01]  /*30e90*/  SYNCS.ARRIVE.TRANS64.A1T0 RZ, [R17+URZ+0x38810], RZ ;  /* 0x038810ff11ff79a7 */ /* 0x0001e2000810003f */
[----:B------:R-:W-:Y:S01]  /*30ea0*/  BSSY B0, `(.L_x_2161) ;  /* 0x0000003000007945 */ /* 0x000fe20003800000 */
[----:B------:R-:W2:Y:S03]  /*30eb0*/  SYNCS.PHASECHK.TRANS64.TRYWAIT P0, [R17+URZ+0x38820], R0 ;  /* 0x03882000110075a7 */ /* 0x000ea6000800017f */
[----:B0-2---:R-:W-:Y:S05]  /*30ec0*/  @!P0 BRA `(.L_x_2162) ;  /* 0x0000004800f48947 */ /* 0x005fea0003800000 */
.L_x_2283:
[----:B------:R-:W-:Y:S05]  /*30ed0*/  BSYNC B0 ;  /* 0x0000000000007941 */ /* 0x000fea0003800000 */
.L_x_2161:
[----:B------:R-:W-:Y:S01]  /*30ee0*/  LOP3.LUT P0, RZ, R18, 0x2, RZ, 0xc0, !PT ;  /* 0x0000000212ff7812 */ /* 0x000fe2000780c0ff */
[----:B------:R-:W-:-:S12]  /*30ef0*/  BSSY B0, `(.L_x_2163) ;  /* 0x0000094000007945 */ /* 0x000fd80003800000 */
[----:B------:R-:W-:Y:S05]  /*30f00*/  @!P0 BRA `(.L_x_2164) ;  /* 0x0000000800488947 */ /* 0x000fea0003800000 */
[----:B------:R-:W2:Y:S01]  /*30f10*/  LDL R2, [R1+0x448] ;  /* 0x0004480001027983 */ /* 0x000ea20000100800 */
[----:B0-----:R-:W-:Y:S01]  /*30f20*/  IMAD R0, R19, 0x8, R17 ;  /* 0x0000000813007824 */ /* 0x001fe200078e0211 */
[----:B------:R-:W0:Y:S01]  /*30f30*/  S2R R3, SR_TID.X ;  /* 0x0000000000037919 */ /* 0x000e220000002100 */
[----:B------:R-:W-:Y:S01]  /*30f40*/  BSSY B1, `(.L_x_2165) ;  /* 0x0000006000017945 */ /* 0x000fe20003800000 */
[----:B0-----:R-:W-:-:S04]  /*30f50*/  LOP3.LUT R3, R3, 0x7f, RZ, 0xc0, !PT ;  /* 0x0000007f03037812 */ /* 0x001fc800078ec0ff */
[----:B------:R-:W-:Y:S02]  /*30f60*/  ISETP.NE.AND P1, PT, R3, RZ, PT ;  /* 0x000000ff0300720c */ /* 0x000fe40003f25270 */
[----:B--2---:R-:W-:-:S04]  /*30f70*/  SHF.L.U32 R2, R2, 0x1f, RZ ;  /* 0x0000001f02027819 */ /* 0x004fc800000006ff */
[----:B------:R-:W0:Y:S02]  /*30f80*/  SYNCS.PHASECHK.TRANS64.TRYWAIT P0, [R0+URZ+0x38860], R2 ;  /* 0x03886002000075a7 */ /* 0x000e24000800017f */
[----:B0-----:R-:W-:Y:S05]  /*30f90*/  @!P0 BRA `(.L_x_2166) ;  /* 0x0000004800d48947 */ /* 0x001fea0003800000 */
.L_x_2284:
[----:B------:R-:W-:Y:S05]  /*30fa0*/  BSYNC B1 ;  /* 0x0000000000017941 */ /* 0x000fea0003800000 */
.L_x_2165:
        /* <DEDUP_REMOVED lines=9> */
.L_x_2168:
[----:B------:R-:W-:Y:S05]  /*31040*/  BSYNC B1 ;  /* 0x0000000000017941 */ /* 0x000fea0003800000 */
.L_x_2167:
[----:B0-----:R-:W2:Y:S01]  /*31050*/  LDL.LU R2, [R1+0x45c] ;  /* 0x00045c0001027983 */ /* 0x001ea20000300800 */
[----:B------:R-:W-:Y:S01]  /*31060*/  UIADD3 UR4, UP0, UR44, 0x470, URZ ;  /* 0x000004702c047890 */ /* 0x000fe2000ff1e03f */
[----:B------:R-:W-:Y:S01]  /*31070*/  PLOP3.LUT P0, PT, PT, PT, PT, 0x80, 0x0 ;  /* 0x000000000000781c */ /* 0x000fe20003f0f070 */
[----:B------:R-:W-:Y:S01]  /*31080*/  VIADD R0, R0, 0x38850 ;  /* 0x0003885000007836 */ /* 0x000fe20000000000 */
[----:B------:R-:W-:Y:S01]  /*31090*/  UMOV UR6, 0x0 ;  /* 0x0000000000067882 */ /* 0x000fe20000000000 */
[----:B------:R-:W-:Y:S01]  /*310a0*/  UIADD3.X UR5, URZ, UR45, URZ, UP0, !UPT ;  /* 0x0000002d3f057290 */ /* 0x000fe200087fe43f */
[----:B------:R-:W-:Y:S01]  /*310b0*/  UMOV UR7, 0x14f00000 ;  /* 0x14f0000000077882 */ /* 0x000fe20000000000 */
[----:B------:R-:W-:Y:S01]  /*310c0*/  UMOV UR10, URZ ;  /* 0x0000003f000a7c82 */ /* 0x000fe20008000000 */
[----:B--2---:R-:W-:Y:S02]  /*310d0*/  IMAD.SHL.U32 R3, R2, 0x40, RZ ;  /* 0x0000004002037824 */ /* 0x004fe400078e00ff */
[----:B------:R-:W-:-:S04]  /*310e0*/  IMAD R2, R19, 0x10000, R17 ;  /* 0x0001000013027824 */ /* 0x000fc800078e0211 */
[----:B------:R-:W-:-:S07]  /*310f0*/  VIADD R4, R2, 0x400 ;  /* 0x0000040002047836 */ /* 0x000fce0000000000 */
.L_x_2169:
        /* <DEDUP_REMOVED lines=15> */
.L_x_2170:
        /* <DEDUP_REMOVED lines=15> */
.L_x_2171:
        /* <DEDUP_REMOVED lines=15> */
.L_x_2172:
        /* <DEDUP_REMOVED lines=15> */
.L_x_2173:
        /* <DEDUP_REMOVED lines=15> */
.L_x_2174:
        /* <DEDUP_REMOVED lines=15> */
.L_x_2175:
        /* <DEDUP_REMOVED lines=15> */
.L_x_2176:
        /* <DEDUP_REMOVED lines=10> */
.L_x_2164:
[----:B------:R-:W-:Y:S05]  /*31830*/  BSYNC B0 ;  /* 0x0000000000007941 */ /* 0x000fea0003800000 */
.L_x_2163:
[----:B------:R-:W-:-:S04]  /*31840*/  UIADD3 UR4, UR39, -0x2, URZ ;  /* 0xfffffffe27047890 */ /* 0x000fc8000fffe03f */
[----:B------:R-:W-:-:S06]  /*31850*/  UISETP.GE.AND UP0, UPT, UR4, UR38, UPT ;  /* 0x000000260400728c */ /* 0x000fcc000bf06270 */
[----:B------:R-:W-:-:S13]  /*31860*/  PLOP3.LUT P0, PT, PT, PT, UP0, 0x80, 0x0 ;  /* 0x000000000000781c */ /* 0x000fda0003f0f008 */
[----:B------:R-:W-:Y:S05]  /*31870*/  @!P0 BRA `(.L_x_2177) ;  /* 0x0000002800508947 */ /* 0x000fea0003800000 */
[----:B0-----:R-:W-:Y:S01]  /*31880*/  IMAD R0, RZ, RZ, -UR39 ;  /* 0x80000027ff007e24 */ /* 0x001fe2000f8e02ff */
[----:B-1----:R-:W-:-:S04]  /*31890*/  LOP3.LUT R6, RZ, UR38, RZ, 0x33, !PT ;  /* 0x00000026ff067c12 */ /* 0x002fc8000f8e33ff */
[----:B------:R-:W-:-:S05]  /*318a0*/  VIADDMNMX R6, R0, 0x1, R6, !PT ;  /* 0x0000000100067846 */ /* 0x000fca0007800106 */
[----:B------:R-:W-:-:S05]  /*318b0*/  VIADD R0, R6, UR39 ;  /* 0x0000002706007c36 */ /* 0x000fca0008000000 */
[----:B------:R-:W-:-:S04]  /*318c0*/  LOP3.LUT R0, R0, 0x1, RZ, 0xc0, !PT ;  /* 0x0000000100007812 */ /* 0x000fc800078ec0ff */
[----:B------:R-:W-:Y:S01]  /*318d0*/  ISETP.NE.U32.AND P0, PT, R0, 0x1, PT ;  /* 0x000000010000780c */ /* 0x000fe20003f05070 */
[----:B------:R-:W-:-:S12]  /*318e0*/  IMAD.U32 R0, RZ, RZ, UR4 ;  /* 0x00000004ff007e24 */ /* 0x000fd8000f8e00ff */
[----:B------:R-:W-:Y:S05]  /*318f0*/  @P0 BRA `(.L_x_2178) ;  /* 0x0000000c005c0947 */ /* 0x000fea0003800000 */
[----:B------:R-:W2:Y:S01]  /*31900*/  LDL.LU R8, [R1+0x448] ;  /* 0x0004480001087983 */ /* 0x000ea20000300800 */
[----:B------:R-:W-:Y:S01]  /*31910*/  VIADD R19, R19, 0x1 ;  /* 0x0000000113137836 */ /* 0x000fe20000000000 */
[----:B------:R-:W-:Y:S01]  /*31920*/  LOP3.LUT P2, RZ, R18, 0x2, RZ, 0xc0, !PT ;  /* 0x0000000212ff7812 */ /* 0x000fe2000784c0ff */
[----:B------:R-:W-:Y:S03]  /*31930*/  BSSY B0, `(.L_x_2179) ;  /* 0x00000d1000007945 */ /* 0x000fe60003800000 */
[----:B------:R-:W-:-:S04]  /*31940*/  ISETP.NE.AND P0, PT, R19, 0x2, PT ;  /* 0x000000021300780c */ /* 0x000fc80003f05270 */
[----:B------:R-:W-:Y:S02]  /*31950*/  SEL R2, RZ, 0x1, P0 ;  /* 0x00000001ff027807 */ /* 0x000fe40000000000 */
[----:B------:R-:W-:Y:S02]  /*31960*/  SEL R19, R19, RZ, P0 ;  /* 0x000000ff13137207 */ /* 0x000fe40000000000 */
[----:B--2---:R-:W-:-:S05]  /*31970*/  LOP3.LUT R8, R8, R2, RZ, 0x3c, !PT ;  /* 0x0000000208087212 */ /* 0x004fca00078e3cff */
[----:B------:R0:W-:Y:S01]  /*31980*/  STL [R1+0x448], R8 ;  /* 0x0004480801007387 */ /* 0x0001e20000100800 */
[----:B------:R-:W-:Y:S05]  /*31990*/  @!P2 BRA `(.L_x_2180) ;  /* 0x0000000c0028a947 */ /* 0x000fea0003800000 */
[----:B------:R-:W-:-:S13]  /*319a0*/  LOP3.LUT P2, RZ, R18, 0x1, RZ, 0xc0, !PT ;  /* 0x0000000112ff7812 */ /* 0x000fda000784c0ff */
[----:B------:R-:W-:Y:S05]  /*319b0*/  @!P2 BRA `(.L_x_2181) ;  /* 0x000000000050a947 */ /* 0x000fea0003800000 */
[----:B------:R-:W2:Y:S01]  /*319c0*/  LDL R7, [R1+0x44c] ;  /* 0x00044c0001077983 */ /* 0x000ea20000100800 */
[----:B------:R-:W1:Y:S03]  /*319d0*/  LDC R5, c[0x0][0x43c] ;  /* 0x00010f00ff057b82 */ /* 0x000e660000000800 */
[----:B------:R-:W3:Y:S01]  /*319e0*/  LDL R9, [R1+0x440] ;  /* 0x0004400001097983 */ /* 0x000ee20000100800 */
        /* <DEDUP_REMOVED lines=8> */
[----:B------:R-:W-:Y:S01]  /*31a70*/  SHF.R.S32.HI R5, RZ, 0x1f, R4 ;  /* 0x0000001fff057819 */ /* 0x000fe20000011404 */
[----:B------:R-:W1:Y:S01]  /*31a80*/  LDC.64 R2, c[0x0][0x418] ;  /* 0x00010600ff027b82 */ /* 0x000e620000000a00 */
[----:B--2---:R-:W-:-:S04]  /*31a90*/  IMAD R7, R7, UR4, RZ ;  /* 0x0000000407077c24 */ /* 0x004fc8000f8e02ff */
[C---:B---3--:R-:W-:Y:S02]  /*31aa0*/  IMAD R7, R9.reuse, UR5, R7 ;  /* 0x0000000509077c24 */ /* 0x048fe4000f8e0207 */
[----:B------:R-:W-:-:S04]  /*31ab0*/  IMAD.WIDE.U32 R4, R9, UR4, R4 ;  /* 0x0000000409047c25 */ /* 0x000fc8000f8e0004 */
[----:B------:R-:W-:Y:S01]  /*31ac0*/  IMAD.IADD R7, R7, 0x1, R5 ;  /* 0x0000000107077824 */ /* 0x000fe200078e0205 */
[----:B-1----:R-:W-:-:S04]  /*31ad0*/  LEA R2, P0, R4, R2, 0x2 ;  /* 0x0000000204027211 */ /* 0x002fc800078010ff */
[----:B------:R-:W-:-:S05]  /*31ae0*/  LEA.HI.X R3, R4, R3, R7, 0x2, P0 ;  /* 0x0000000304037211 */ /* 0x000fca00000f1407 */
[----:B------:R1:W5:Y:S04]  /*31af0*/  LDG.E R16, desc[UR46][R2.64] ;  /* 0x0000002e02107981 */ /* 0x000368000c1e1900 */
.L_x_2181:
[----:B-1----:R-:W1:Y:S01]  /*31b00*/  S2R R2, SR_TID.X ;  /* 0x0000000000027919 */ /* 0x002e620000002100 */
[----:B------:R-:W-:Y:S01]  /*31b10*/  IMAD R3, R19, 0x8, R17 ;  /* 0x0000000813037824 */ /* 0x000fe200078e0211 */
[----:B------:R-:W-:Y:S01]  /*31b20*/  BSSY B1, `(.L_x_2182) ;  /* 0x0000006000017945 */ /* 0x000fe20003800000 */
[----:B-1----:R-:W-:Y:S02]  /*31b30*/  LOP3.LUT R4, R2, 0x7f, RZ, 0xc0, !PT ;  /* 0x0000007f02047812 */ /* 0x002fe400078ec0ff */
[----:B------:R-:W-:Y:S02]  /*31b40*/  SHF.L.U32 R2, R8, 0x1f, RZ ;  /* 0x0000001f08027819 */ /* 0x000fe400000006ff */
[----:B------:R-:W-:Y:S02]  /*31b50*/  ISETP.NE.AND P1, PT, R4, RZ, PT ;  /* 0x000000ff0400720c */ /* 0x000fe40003f25270 */
[----:B------:R-:W1:Y:S02]  /*31b60*/  SYNCS.PHASECHK.TRANS64.TRYWAIT P0, [R3+URZ+0x38840], R2 ;  /* 0x03884002030075a7 */ /* 0x000e64000800017f */
[----:B-1----:R-:W-:Y:S09]  /*31b70*/  @!P0 BRA `(.L_x_2183) ;  /* 0x0000003c00f08947 */ /* 0x002ff20003800000 */
.L_x_2285:
[----:B------:R-:W-:Y:S05]  /*31b80*/  BSYNC B1 ;  /* 0x0000000000017941 */ /* 0x000fea0003800000 */
.L_x_2182:
        /* <DEDUP_REMOVED lines=9> */
.L_x_2185:
[----:B------:R-:W-:Y:S05]  /*31c20*/  BSYNC B1 ;  /* 0x0000000000017941 */ /* 0x000fea0003800000 */
.L_x_2184:
        /* <DEDUP_REMOVED lines=11> */
.L_x_2186:
        /* <DEDUP_REMOVED lines=13> */
.L_x_2286:
[----:B------:R-:W-:Y:S05]  /*31db0*/  BSYNC B1 ;  /* 0x0000000000017941 */ /* 0x000fea0003800000 */
.L_x_2187:
[----:B------:R-:W-:Y:S01]  /*31dc0*/  BSSY B1, `(.L_x_2189) ;  /* 0x000000b000017945 */ /* 0x000fe20003800000 */
[----:B0-----:R-:W-:Y:S02]  /*31dd0*/  IMAD.MOV.U32 R8, RZ, RZ, 0x0 ;  /* 0x00000000ff087424 */ /* 0x001fe400078e00ff */
[----:B------:R-:W-:Y:S01]  /*31de0*/  IMAD.MOV.U32 R9, RZ, RZ, 0x14f00000 ;  /* 0x14f00000ff097424 */ /* 0x000fe200078e00ff */
        /* <DEDUP_REMOVED lines=8> */
.L_x_2190:
[----:B------:R-:W-:Y:S05]  /*31e70*/  BSYNC B1 ;  /* 0x0000000000017941 */ /* 0x000fea0003800000 */
.L_x_2189:
[----:B------:R-:W-:Y:S01]  /*31e80*/  R2UR UR10, R7 ;  /* 0x00000000070a72ca */ /* 0x000fe200000e0000 */
[----:B-12---:R-:W-:Y:S01]  /*31e90*/  IMAD R2, R19, 0x10000, R17 ;  /* 0x0001000013027824 */ /* 0x006fe200078e0211 */
[----:B------:R-:W-:Y:S01]  /*31ea0*/  R2UR UR6, R8 ;  /* 0x00000000080672ca */ /* 0x000fe200000e0000 */
[----:B------:R-:W-:Y:S01]  /*31eb0*/  UIADD3 UR4, UP0, UR44, 0x470, URZ ;  /* 0x000004702c047890 */ /* 0x000fe2000ff1e03f */
[----:B------:R-:W-:Y:S01]  /*31ec0*/  R2UR UR7, R9 ;  /* 0x00000000090772ca */ /* 0x000fe200000e0000 */
[----:B------:R-:W-:Y:S01]  /*31ed0*/  VIADD R3, R3, 0x38850 ;  /* 0x0003885003037836 */ /* 0x000fe20000000000 */
[----:B------:R-:W-:Y:S01]  /*31ee0*/  PLOP3.LUT P0, PT, PT, PT, PT, 0x80, 0x0 ;  /* 0x000000000000781c */ /* 0x000fe20003f0f070 */
[----:B------:R-:W-:Y:S01]  /*31ef0*/  VIADD R4, R2, 0x400 ;  /* 0x0000040002047836 */ /* 0x000fe20000000000 */
[----:B------:R-:W-:-:S12]  /*31f00*/  UIADD3.X UR5, URZ, UR45, URZ, UP0, !UPT ;  /* 0x0000002d3f057290 */ /* 0x000fd800087fe43f */
.L_x_2191:
        /* <DEDUP_REMOVED lines=15> */
.L_x_2192:
        /* <DEDUP_REMOVED lines=15> */
.L_x_2193:
        /* <DEDUP_REMOVED lines=15> */
.L_x_2194:
        /* <DEDUP_REMOVED lines=15> */
.L_x_2195:
        /* <DEDUP_REMOVED lines=15> */
.L_x_2196:
        /* <DEDUP_REMOVED lines=15> */
.L_x_2197:
        /* <DEDUP_REMOVED lines=15> */
.L_x_2198:
        /* <DEDUP_REMOVED lines=10> */
.L_x_2180:
[----:B------:R-:W-:Y:S05]  /*32640*/  BSYNC B0 ;  /* 0x0000000000007941 */ /* 0x000fea0003800000 */
.L_x_2179:
[----:B------:R-:W-:-:S06]  /*32650*/  UIADD3 UR4, UR39, -0x3, URZ ;  /* 0xfffffffd27047890 */ /* 0x000fcc000fffe03f */
[----:B------:R-:W-:-:S07]  /*32660*/  IMAD.U32 R0, RZ, RZ, UR4 ;  /* 0x00000004ff007e24 */ /* 0x000fce000f8e00ff */
.L_x_2178:
[----:B------:R-:W-:Y:S01]  /*32670*/  ULOP3.LUT UR4, URZ, UR39, URZ, 0x33, !UPT ;  /* 0x000000273f047292 */ /* 0x000fe2000f8e333f */
[----:B------:R-:W-:Y:S01]  /*32680*/  VIADD R6, R6, 0xfffffffe ;  /* 0xfffffffe06067836 */ /* 0x000fe20000000000 */
[----:B------:R-:W-:Y:S04]  /*32690*/  BSSY B0, `(.L_x_2177) ;  /* 0x00001b2000007945 */ /* 0x000fe80003800000 */
[----:B------:R-:W-:-:S13]  /*326a0*/  ISETP.NE.AND P0, PT, R6, UR4, PT ;  /* 0x0000000406007c0c */ /* 0x000fda000bf05270 */
[----:B------:R-:W-:Y:S05]  /*326b0*/  @!P0 BRA `(.L_x_2199) ;  /* 0x0000001800bc8947 */ /* 0x000fea0003800000 */
.L_x_2240:
[----:B------:R-:W2:Y:S01]  /*326c0*/  LDL.LU R2, [R1+0x448] ;  /* 0x0004480001027983 */ /* 0x000ea20000300800 */
[----:B------:R-:W-:Y:S01]  /*326d0*/  LOP3.LUT P1, RZ, R18, 0x2, RZ, 0xc0, !PT ;  /* 0x0000000212ff7812 */ /* 0x000fe2000782c0ff */
[----:B------:R-:W-:Y:S01]  /*326e0*/  VIADD R7, R19, 0x1 ;  /* 0x0000000113077836 */ /* 0x000fe20000000000 */
[----:B------:R-:W-:Y:S05]  /*326f0*/  YIELD ;  /* 0x0000000000007946 */ /* 0x000fea0003800000 */
[----:B------:R-:W-:Y:S01]  /*32700*/  ISETP.NE.AND P0, PT, R7, 0x2, PT ;  /* 0x000000020700780c */ /* 0x000fe20003f05270 */
[----:B------:R-:W-:Y:S03]  /*32710*/  BSSY B1, `(.L_x_2200) ;  /* 0x00000d0000017945 */ /* 0x000fe60003800000 */
[----:B------:R-:W-:-:S02]  /*32720*/  SEL R6, RZ, 0x1, P0 ;  /* 0x00000001ff067807 */ /* 0x000fc40000000000 */
[----:B------:R-:W-:Y:S02]  /*32730*/  SEL R7, R7, RZ, P0 ;  /* 0x000000ff07077207 */ /* 0x000fe40000000000 */
[----:B--2---:R-:W-:Y:S01]  /*32740*/  LOP3.LUT R6, R2, R6, RZ, 0x3c, !PT ;  /* 0x0000000602067212 */ /* 0x004fe200078e3cff */
[----:B------:R-:W-:Y:S06]  /*32750*/  @!P1 BRA `(.L_x_2201) ;  /* 0x0000000c002c9947 */ /* 0x000fec0003800000 */
[----:B------:R-:W-:Y:S01]  /*32760*/  LOP3.LUT P1, RZ, R18, 0x1, RZ, 0xc0, !PT ;  /* 0x0000000112ff7812 */ /* 0x000fe2000782c0ff */
[----:B0-----:R-:W-:-:S12]  /*32770*/  IMAD.MOV.U32 R8, RZ, RZ, R0 ;  /* 0x000000ffff087224 */ /* 0x001fd800078e0000 */
        /* <DEDUP_REMOVED lines=21> */
.L_x_2202:
[----:B------:R-:W1:Y:S01]  /*328d0*/  S2R R2, SR_TID.X ;  /* 0x0000000000027919 */ /* 0x000e620000002100 */
[----:B0-----:R-:W-:Y:S01]  /*328e0*/  IMAD R4, R7, 0x8, R17 ;  /* 0x0000000807047824 */ /* 0x001fe200078e0211 */
[----:B------:R-:W-:Y:S01]  /*328f0*/  BSSY B2, `(.L_x_2203) ;  /* 0x0000006000027945 */ /* 0x000fe20003800000 */
[----:B-1----:R-:W-:Y:S02]  /*32900*/  LOP3.LUT R3, R2, 0x7f, RZ, 0xc0, !PT ;  /* 0x0000007f02037812 */ /* 0x002fe400078ec0ff */
[----:B------:R-:W-:Y:S02]  /*32910*/  SHF.L.U32 R2, R6, 0x1f, RZ ;  /* 0x0000001f06027819 */ /* 0x000fe400000006ff */
[----:B------:R-:W-:Y:S02]  /*32920*/  ISETP.NE.AND P1, PT, R3, RZ, PT ;  /* 0x000000ff0300720c */ /* 0x000fe40003f25270 */
[----:B------:R-:W0:Y:S02]  /*32930*/  SYNCS.PHASECHK.TRANS64.TRYWAIT P0, [R4+URZ+0x38840], R2 ;  /* 0x03884002040075a7 */ /* 0x000e24000800017f */
[----:B0-----:R-:W-:Y:S09]  /*32940*/  @!P0 BRA `(.L_x_2204) ;  /* 0x0000003000a48947 */ /* 0x001ff20003800000 */
.L_x_2287:
[----:B------:R-:W-:Y:S05]  /*32950*/  BSYNC B2 ;  /* 0x0000000000027941 */ /* 0x000fea0003800000 */
.L_x_2203:
        /* <DEDUP_REMOVED lines=9> */
.L_x_2206:
[----:B------:R-:W-:Y:S05]  /*329f0*/  BSYNC B2 ;  /* 0x0000000000027941 */ /* 0x000fea0003800000 */
.L_x_2205:
        /* <DEDUP_REMOVED lines=11> */
.L_x_2207:
        /* <DEDUP_REMOVED lines=13> */
.L_x_2288:
[----:B------:R-:W-:Y:S05]  /*32b80*/  BSYNC B2 ;  /* 0x0000000000027941 */ /* 0x000fea0003800000 */
.L_x_2208:
        /* <DEDUP_REMOVED lines=11> */
.L_x_2211:
[----:B------:R-:W-:Y:S05]  /*32c40*/  BSYNC B2 ;  /* 0x0000000000027941 */ /* 0x000fea0003800000 */
.L_x_2210:
        /* <DEDUP_REMOVED lines=9> */
.L_x_2212:
        /* <DEDUP_REMOVED lines=15> */
.L_x_2213:
        /* <DEDUP_REMOVED lines=15> */
.L_x_2214:
        /* <DEDUP_REMOVED lines=15> */
.L_x_2215:
        /* <DEDUP_REMOVED lines=15> */
.L_x_2216:
        /* <DEDUP_REMOVED lines=15> */
.L_x_2217:
        /* <DEDUP_REMOVED lines=15> */
.L_x_2218:
        /* <DEDUP_REMOVED lines=15> */
.L_x_2219:
        /* <DEDUP_REMOVED lines=10> */
.L_x_2201:
[----:B------:R-:W-:Y:S05]  /*33410*/  BSYNC B1 ;  /* 0x0000000000017941 */ /* 0x000fea0003800000 */
.L_x_2200:
[----:B------:R-:W-:Y:S01]  /*33420*/  VIADD R7, R7, 0x1 ;  /* 0x0000000107077836 */ /* 0x000fe20000000000 */
[----:B------:R-:W-:Y:S01]  /*33430*/  LOP3.LUT P2, RZ, R18, 0x2, RZ, 0xc0, !PT ;  /* 0x0000000212ff7812 */ /* 0x000fe2000784c0ff */
[----:B------:R-:W-:Y:S03]  /*33440*/  BSSY B1, `(.L_x_2220) ;  /* 0x00000d3000017945 */ /* 0x000fe60003800000 */
[----:B------:R-:W-:-:S04]  /*33450*/  ISETP.NE.AND P0, PT, R7, 0x2, PT ;  /* 0x000000020700780c */ /* 0x000fc80003f05270 */
[----:B------:R-:W-:Y:S02]  /*33460*/  SEL R2, RZ, 0x1, P0 ;  /* 0x00000001ff027807 */ /* 0x000fe40000000000 */
[----:B------:R-:W-:Y:S02]  /*33470*/  SEL R19, R7, RZ, P0 ;  /* 0x000000ff07137207 */ /* 0x000fe40000000000 */
[----:B0-----:R-:W-:Y:S01]  /*33480*/  LOP3.LUT R8, R6, R2, RZ, 0x3c, !PT ;  /* 0x0000000206087212 */ /* 0x001fe200078e3cff */
[----:B------:R-:W-:-:S04]  /*33490*/  VIADD R6, R0, 0xffffffff ;  /* 0xffffffff00067836 */ /* 0x000fc80000000000 */
[----:B------:R0:W-:Y:S01]  /*334a0*/  STL [R1+0x448], R8 ;  /* 0x0004480801007387 */ /* 0x0001e20000100800 */
[----:B------:R-:W-:Y:S05]  /*334b0*/  @!P2 BRA `(.L_x_2221) ;  /* 0x0000000c002ca947 */ /* 0x000fea0003800000 */
[----:B------:R-:W-:Y:S01]  /*334c0*/  LOP3.LUT P2, RZ, R18, 0x1, RZ, 0xc0, !PT ;  /* 0x0000000112ff7812 */ /* 0x000fe2000784c0ff */
[----:B------:R-:W-:-:S12]  /*334d0*/  IMAD.MOV.U32 R7, RZ, RZ, R6 ;  /* 0x000000ffff077224 */ /* 0x000fd800078e0006 */
        /* <DEDUP_REMOVED lines=21> */
.L_x_2222:
[----:B------:R-:W2:Y:S01]  /*33630*/  S2R R2, SR_TID.X ;  /* 0x0000000000027919 */ /* 0x000ea20000002100 */
[----:B-1----:R-:W-:Y:S01]  /*33640*/  IMAD R4, R19, 0x8, R17 ;  /* 0x0000000813047824 */ /* 0x002fe200078e0211 */
[----:B------:R-:W-:Y:S01]  /*33650*/  BSSY B2, `(.L_x_2223) ;  /* 0x0000006000027945 */ /* 0x000fe20003800000 */
[----:B--2---:R-:W-:Y:S02]  /*33660*/  LOP3.LUT R3, R2, 0x7f, RZ, 0xc0, !PT ;  /* 0x0000007f02037812 */ /* 0x004fe400078ec0ff */
[----:B------:R-:W-:Y:S02]  /*33670*/  SHF.L.U32 R2, R8, 0x1f, RZ ;  /* 0x0000001f08027819 */ /* 0x000fe400000006ff */
[----:B------:R-:W-:Y:S02]  /*33680*/  ISETP.NE.AND P1, PT, R3, RZ, PT ;  /* 0x000000ff0300720c */ /* 0x000fe40003f25270 */
[----:B------:R-:W1:Y:S02]  /*33690*/  SYNCS.PHASECHK.TRANS64.TRYWAIT P0, [R4+URZ+0x38840], R2 ;  /* 0x03884002040075a7 */ /* 0x000e64000800017f */
[----:B-1----:R-:W-:Y:S09]  /*336a0*/  @!P0 BRA `(.L_x_2224) ;  /* 0x0000002400748947 */ /* 0x002ff20003800000 */
.L_x_2289:
[----:B------:R-:W-:Y:S05]  /*336b0*/  BSYNC B2 ;  /* 0x0000000000027941 */ /* 0x000fea0003800000 */
.L_x_2223:
        /* <DEDUP_REMOVED lines=9> */
.L_x_2226:
[----:B------:R-:W-:Y:S05]  /*33750*/  BSYNC B2 ;  /* 0x0000000000027941 */ /* 0x000fea0003800000 */
.L_x_2225:
        /* <DEDUP_REMOVED lines=11> */
.L_x_2227:
        /* <DEDUP_REMOVED lines=10> */
[----:B------:R-:W0:Y:S01]  /*338b0*/  SYNCS.PHASECHK.TRANS64.TRYWAIT P0, [R4+URZ+0x38860], R2 ;  /* 0x03886002040075a7 */ /* 0x000e22000800017f */
[----:B------:R-:W-:Y:S04]  /*338c0*/  BSSY B2, `(.L_x_2228) ;  /* 0x0000002000027945 */ /* 0x000fe80003800000 */
[----:B0-----:R-:W-:Y:S05]  /*338d0*/  @!P0 BRA `(.L_x_2229) ;  /* 0x0000002000fc8947 */ /* 0x001fea0003800000 */
.L_x_2290:
[----:B------:R-:W-:Y:S05]  /*338e0*/  BSYNC B2 ;  /* 0x0000000000027941 */ /* 0x000fea0003800000 */
.L_x_2228:
        /* <DEDUP_REMOVED lines=11> */
.L_x_2231:
[----:B------:R-:W-:Y:S05]  /*339a0*/  BSYNC B2 ;  /* 0x0000000000027941 */ /* 0x000fea0003800000 */
.L_x_2230:
        /* <DEDUP_REMOVED lines=9> */
.L_x_2232:
        /* <DEDUP_REMOVED lines=15> */
.L_x_2233:
        /* <DEDUP_REMOVED lines=15> */
.L_x_2234:
        /* <DEDUP_REMOVED lines=15> */
.L_x_2235:
        /* <DEDUP_REMOVED lines=15> */
.L_x_2236:
        /* <DEDUP_REMOVED lines=15> */
.L_x_2237:
        /* <DEDUP_REMOVED lines=15> */
.L_x_2238:
        /* <DEDUP_REMOVED lines=15> */
.L_x_2239:
        /* <DEDUP_REMOVED lines=10> */
.L_x_2221:
[----:B------:R-:W-:Y:S05]  /*34170*/  BSYNC B1 ;  /* 0x0000000000017941 */ /* 0x000fea0003800000 */
.L_x_2220:
[----:B------:R-:W-:Y:S01]  /*34180*/  ISETP.GT.AND P0, PT, R6, UR38, PT ;  /* 0x0000002606007c0c */ /* 0x000fe2000bf04270 */
[----:B------:R-:W-:-:S12]  /*34190*/  VIADD R0, R0, 0xfffffffe ;  /* 0xfffffffe00007836 */ /* 0x000fd80000000000 */
[----:B------:R-:W-:Y:S05]  /*341a0*/  @P0 BRA `(.L_x_2240) ;  /* 0xffffffe400440947 */ /* 0x000fea000383ffff */
.L_x_2199:
[----:B------:R-:W-:Y:S05]  /*341b0*/  BSYNC B0 ;  /* 0x0000000000007941 */ /* 0x000fea0003800000 */
.L_x_2177:
[----:B------:R-:W2:Y:S01]  /*341c0*/  LDL.LU R2, [R1+0x448] ;  /* 0x0004480001027983 */ /* 0x000ea20000300800 */
        /* <DEDUP_REMOVED lines=8> */
[----:B------:R0:W-:Y:S02]  /*34250*/  STL [R1+0x448], R2 ;  /* 0x0004480201007387 */ /* 0x0001e40000100800 */
[----:B------:R-:W-:Y:S05]  /*34260*/  @P2 BRA `(.L_x_2242) ;  /* 0x0000000000342947 */ /* 0x000fea0003800000 */
[----:B------:R-:W2:Y:S01]  /*34270*/  S2R R3, SR_LANEID ;  /* 0x0000000000037919 */ /* 0x000ea20000000000 */
[----:B------:R-:W-:Y:S01]  /*34280*/  VOTEU.ANY UR4, UPT, PT ;  /* 0x0000000000047886 */ /* 0x000fe200038e0100 */
[----:B------:R-:W3:Y:S01]  /*34290*/  LDC.64 R4, c[0x0][0xd80] ;  /* 0x00036000ff047b82 */ /* 0x000ee20000000a00 */
[----:B------:R-:W2:Y:S08]  /*342a0*/  FLO.U32 R0, UR4 ;  /* 0x0000000400007d00 */ /* 0x000eb000080e0000 */
[----:B0-----:R-:W3:Y:S01]  /*342b0*/  POPC R2, UR4 ;  /* 0x0000000400027d09 */ /* 0x001ee20008000000 */
[----:B--2---:R-:W-:-:S13]  /*342c0*/  ISETP.EQ.U32.AND P1, PT, R0, R3, PT ;  /* 0x000000030000720c */ /* 0x004fda0003f22070 */
[----:B---3--:R-:W2:Y:S01]  /*342d0*/  @P1 ATOMG.E.ADD.STRONG.GPU PT, R5, desc[UR46][R4.64], R2 ;  /* 0x00000002040519a8 */ /* 0x008ea200081ee1ee */
[----:B------:R-:W0:Y:S02]  /*342e0*/  S2R R3, SR_LTMASK ;  /* 0x0000000000037919 */ /* 0x000e240000003900 */
[----:B0-----:R-:W-:-:S06]  /*342f0*/  LOP3.LUT R3, R3, UR4, RZ, 0xc0, !PT ;  /* 0x0000000403037c12 */ /* 0x001fcc000f8ec0ff */
[----:B------:R-:W0:Y:S01]  /*34300*/  POPC R3, R3 ;  /* 0x0000000300037309 */ /* 0x000e220000000000 */
[----:B--2---:R-:W0:Y:S02]  /*34310*/  SHFL.IDX PT, R0, R5, R0, 0x1f ;  /* 0x00001f0005007589 */ /* 0x004e2400000e0000 */
[----:B0-----:R-:W-:-:S05]  /*34320*/  IADD3 R0, R0, UR41, R3 ;  /* 0x0000002900007c10 */ /* 0x001fca000fffe003 */
[----:B------:R2:W-:Y:S02]  /*34330*/  STL [R1+0x450], R0 ;  /* 0x0004500001007387 */ /* 0x0005e40000100800 */
.L_x_2242:
[----:B------:R-:W-:Y:S05]  /*34340*/  BSYNC B0 ;  /* 0x0000000000007941 */ /* 0x000fea0003800000 */
.L_x_2241:
[----:B------:R-:W-:-:S07]  /*34350*/  SEL R19, R19, RZ, P0 ;  /* 0x000000ff13137207 */ /* 0x000fce0000000000 */
.L_x_2139:
[----:B------:R-:W-:Y:S05]  /*34360*/  BSYNC B7 ;  /* 0x0000000000077941 */ /* 0x000fea0003800000 */
.L_x_2137:
[----:B------:R4:W5:Y:S01]  /*34370*/  LDL R3, [R1+0x450] ;  /* 0x0004500001037983 */ /* 0x0009620000100800 */
[----:B------:R-:W-:-:S13]  /*34380*/  LOP3.LUT P0, RZ, R18, 0x80, RZ, 0xc0, !PT ;  /* 0x0000008012ff7812 */ /* 0x000fda000780c0ff */
[----:B----4-:R-:W-:Y:S05]  /*34390*/  @!P0 BRA `(.L_x_2243) ;  /* 0x0000000000288947 */ /* 0x010fea0003800000 */
[----:B------:R-:W-:Y:S05]  /*343a0*/  WARPSYNC.ALL ;  /* 0x0000000000007948 */ /* 0x000fea0003800000 */
[----:B------:R-:W4:Y:S08]  /*343b0*/  S2UR UR5, SR_CgaCtaId ;  /* 0x00000000000579c3 */ /* 0x000f300000008800 */
[----:B------:R-:W-:Y:S06]  /*343c0*/  BAR.SYNC.DEFER_BLOCKING 0x5, 0x180 ;  /* 0x0146000000007b1d */ /* 0x000fec0000010000 */
[----:B------:R-:W-:-:S02]  /*343d0*/  UMOV UR4, 0x400 ;  /* 0x0000040000047882 */ /* 0x000fc40000000000 */
[----:B----4-:R-:W-:-:S06]  /*343e0*/  ULEA UR4, UR5, UR4, 0x18 ;  /* 0x0000000405047291 */ /* 0x010fcc000f8ec03f */
[----:B------:R-:W-:-:S05]  /*343f0*/  IMAD.U32 R17, RZ, RZ, UR4 ;  /* 0x00000004ff117e24 */ /* 0x000fca000f8e00ff */
[----:B-----5:R-:W4:Y:S04]  /*34400*/  LDS R3, [R17+0x388d0] ;  /* 0x0388d00011037984 */ /* 0x020f280000000800 */
[----:B----4-:R4:W-:Y:S01]  /*34410*/  STL [R1+0x450], R3 ;  /* 0x0004500301007387 */ /* 0x0109e20000100800 */
[----:B------:R-:W-:Y:S06]  /*34420*/  BAR.ARV 0x4, 0x180 ;  /* 0x0106000000007b1d */ /* 0x000fec0000002000 */
[----:B------:R-:W-:Y:S05]  /*34430*/  BRA `(.L_x_2244) ;  /* 0x00000000002c7947 */ /* 0x000fea0003800000 */
.L_x_2243:
[----:B------:R-:W-:-:S03]  /*34440*/  UMOV UR4, 0xffffffff ;  /* 0xffffffff00047882 */ /* 0x000fc60000000000 */
[----:B------:R-:W-:Y:S05]  /*34450*/  BRA.DIV UR4, `(.L_x_2245) ;  /* 0x0000001a04307947 */ /* 0x000fea000b800000 */
[----:B-----5:R4:W0:Y:S02]  /*34460*/  SHFL.IDX PT, R14, R3, RZ, 0x1f ;  /* 0x00001fff030e7589 */ /* 0x02082400000e0000 */
.L_x_2293:
[----:B--23--:R-:W2:Y:S01]  /*34470*/  @!P2 S2R R0, SR_CgaCtaId ;  /* 0x000000000000a919 */ /* 0x00cea20000008800 */
[----:B------:R-:W-:Y:S05]  /*34480*/  WARPSYNC.ALL ;  /* 0x0000000000007948 */ /* 0x000fea0003800000 */
[----:B------:R-:W-:Y:S01]  /*34490*/  BAR.SYNC.DEFER_BLOCKING 0x4, 0x180 ;  /* 0x0106000000007b1d */ /* 0x000fe20000010000 */
[----:B0-----:R-:W-:-:S05]  /*344a0*/  @!P2 MOV R2, 0x400 ;  /* 0x000004000002a802 */ /* 0x001fca0000000f00 */
[----:B------:R0:W-:Y:S01]  /*344b0*/  STL [R1+0x450], R14 ;  /* 0x0004500e01007387 */ /* 0x0001e20000100800 */
[----:B--2---:R-:W-:-:S05]  /*344c0*/  @!P2 LEA R17, R0, R2, 0x18 ;  /* 0x000000020011a211 */ /* 0x004fca00078ec0ff */
[----:B------:R0:W-:Y:S01]  /*344d0*/  @!P2 STS [R17+0x388d0], R3 ;  /* 0x0388d0031100a388 */ /* 0x0001e20000000800 */
[----:B------:R-:W-:Y:S06]  /*344e0*/  BAR.ARV 0x5, 0x180 ;  /* 0x0146000000007b1d */ /* 0x000fec0000002000 */
.L_x_2244:
[----:B--23--:R-:W2:Y:S01]  /*344f0*/  LDL R0, [R1+0x450] ;  /* 0x0004500001007983 */ /* 0x00cea20000100800 */
[----:B------:R-:W-:Y:S02]  /*34500*/  ULDC UR4, c[0x0][0xd38] ;  /* 0x00034e0000047ab9 */ /* 0x000fe40000000800 */
[----:B--2---:R-:W-:-:S13]  /*34510*/  ISETP.GE.AND P0, PT, R0, UR4, PT ;  /* 0x0000000400007c0c */ /* 0x004fda000bf06270 */
[----:B------:R-:W-:Y:S05]  /*34520*/  @!P0 BRA `(.L_x_2246) ;  /* 0xffffff9c00708947 */ /* 0x000fea000383ffff */
.L_x_2128:
[----:B0-----:R-:W2:Y:S01]  /*34530*/  LDL.LU R0, [R1+0x468] ;  /* 0x0004680001007983 */ /* 0x001ea20000300800 */
[----:B------:R-:W-:Y:S01]  /*34540*/  BSSY B0, `(.L_x_2247) ;  /* 0x000000b000007945 */ /* 0x000fe20003800000 */
[----:B------:R-:W0:Y:S01]  /*34550*/  S2R R5, SR_CgaCtaId ;  /* 0x0000000000057919 */ /* 0x000e220000008800 */
[----:B--2---:R-:W-:-:S05]  /*34560*/  VIADD R0, R0, 0x1 ;  /* 0x0000000100007836 */ /* 0x004fca0000000000 */
[----:B------:R-:W-:-:S04]  /*34570*/  LEA.HI R2, R0, R0, RZ, 0x1 ;  /* 0x0000000000027211 */ /* 0x000fc800078f08ff */
[----:B----4-:R-:W-:Y:S02]  /*34580*/  LOP3.LUT R3, R2, 0xfffffffe, RZ, 0xc0, !PT ;  /* 0xfffffffe02037812 */ /* 0x010fe400078ec0ff */
[----:B------:R-:W-:-:S03]  /*34590*/  MOV R2, 0x400 ;  /* 0x0000040000027802 */ /* 0x000fc60000000f00 */
[----:B------:R-:W-:Y:S01]  /*345a0*/  IMAD.IADD R0, R0, 0x1, -R3 ;  /* 0x0000000100007824 */ /* 0x000fe200078e0a03 */
[----:B0-----:R-:W-:-:S04]  /*345b0*/  LEA R9, R5, R2, 0x18 ;  /* 0x0000000205097211 */ /* 0x001fc800078ec0ff */
[----:B------:R-:W-:-:S04]  /*345c0*/  SHF.L.U32 R0, R0, 0x1f, RZ ;  /* 0x0000001f00007819 */ /* 0x000fc800000006ff */
[----:B------:R-:W0:Y:S02]  /*345d0*/  SYNCS.PHASECHK.TRANS64.TRYWAIT P0, [R9+URZ+0x38820], R0 ;  /* 0x03882000090075a7 */ /* 0x000e24000800017f */
[----:B0-----:R-:W-:Y:S05]  /*345e0*/  @!P0 BRA `(.L_x_2248) ;  /* 0x0000001400f48947 */ /* 0x001fea0003800000 */
.L_x_2294:
[----:B------:R-:W-:Y:S05]  /*345f0*/  BSYNC B0 ;  /* 0x0000000000007941 */ /* 0x000fea0003800000 */
.L_x_2247:
[----:B------:R-:W-:-:S03]  /*34600*/  UMOV UR4, 0xffffffff ;  /* 0xffffffff00047882 */ /* 0x000fc60000000000 */
[----:B------:R-:W-:Y:S05]  /*34610*/  BRA.DIV UR4, `(.L_x_2249) ;  /* 0x0000001604fc7947 */ /* 0x000fea000b800000 */
[----:B0-----:R-:W0:Y:S02]  /*34620*/  S2R R0, SR_TID.X ;  /* 0x0000000000007919 */ /* 0x001e240000002100 */
[----:B0-----:R-:W-:-:S04]  /*34630*/  SHF.R.U32.HI R0, RZ, 0x5, R0 ;  /* 0x00000005ff007819 */ /* 0x001fc80000011600 */
[----:B------:R-:W-:-:S05]  /*34640*/  LOP3.LUT R0, R0, 0x3, RZ, 0xc0, !PT ;  /* 0x0000000300007812 */ /* 0x000fca00078ec0ff */
[----:B------:R0:W2:Y:S02]  /*34650*/  SHFL.IDX PT, R14, R0, RZ, 0x1f ;  /* 0x00001fff000e7589 */ /* 0x0000a400000e0000 */
.L_x_2297:
[----:B--2---:R-:W-:Y:S01]  /*34660*/  ISETP.NE.AND P0, PT, R14, RZ, PT ;  /* 0x000000ff0e00720c */ /* 0x004fe20003f05270 */
[----:B------:R-:W-:-:S12]  /*34670*/  BSSY B0, `(.L_x_2250) ;  /* 0x000001e000007945 */ /* 0x000fd80003800000 */
[----:B------:R-:W-:Y:S05]  /*34680*/  @P0 BRA `(.L_x_2251) ;  /* 0x0000000000700947 */ /* 0x000fea0003800000 */
[----:B------:R-:W-:-:S03]  /*34690*/  UMOV UR4, 0xffffffff ;  /* 0xffffffff00047882 */ /* 0x000fc60000000000 */
[----:B------:R-:W-:Y:S05]  /*346a0*/  BRA.DIV UR4, `(.L_x_2252) ;  /* 0x0000001a040c7947 */ /* 0x000fea000b800000 */
[----:B------:R-:W-:-:S13]  /*346b0*/  ELECT P6, URZ, PT ;  /* 0x00000000003f782f */ /* 0x000fda00038c0000 */
.L_x_2300:
[----:B------:R-:W-:Y:S05]  /*346c0*/  @!P6 BRA `(.L_x_2251) ;  /* 0x000000000060e947 */ /* 0x000fea0003800000 */
[----:B-1----:R-:W2:Y:S01]  /*346d0*/  LDL.LU R6, [R1+0x448] ;  /* 0x0004480001067983 */ /* 0x002ea20000300800 */
        /* <DEDUP_REMOVED lines=12> */
.L_x_2301:
[----:B------:R-:W1:Y:S01]  /*347a0*/  SYNCS.PHASECHK.TRANS64.TRYWAIT P0, [R7+URZ], R2 ;  /* 0x00000002070075a7 */ /* 0x000e62000800017f */
[----:B------:R-:W-:-:S04]  /*347b0*/  VIADD R0, R9, 0x38860 ;  /* 0x0003886009007836 */ /* 0x000fc80000000000 */
[----:B------:R-:W-:Y:S01]  /*347c0*/  IMAD R19, R19, 0x8, R0 ;  /* 0x0000000813137824 */ /* 0x000fe200078e0200 */
[----:B-1----:R-:W-:Y:S06]  /*347d0*/  @!P0 BRA `(.L_x_2254) ;  /* 0x0000001400f48947 */ /* 0x002fec0003800000 */
.L_x_2302:
[----:B------:R-:W2:Y:S02]  /*347e0*/  SYNCS.PHASECHK.TRANS64.TRYWAIT P0, [R19+URZ], R4 ;  /* 0x00000004130075a7 */ /* 0x000ea4000800017f */
[----:B--2---:R-:W-:Y:S05]  /*347f0*/  @!P0 BRA `(.L_x_2255) ;  /* 0x0000001800008947 */ /* 0x004fea0003800000 */
.L_x_2303:
[----:B------:R-:W-:-:S07]  /*34800*/  IMAD R3, R3, 0x8, R0 ;  /* 0x0000000803037824 */ /* 0x000fce00078e0200 */
.L_x_2256:
[----:B---3--:R3:W4:Y:S02]  /*34810*/  SYNCS.PHASECHK.TRANS64.TRYWAIT P0, [R3+URZ], R2 ;  /* 0x00000002030075a7 */ /* 0x008724000800017f */
[----:B----4-:R-:W-:Y:S05]  /*34820*/  @!P0 NANOSLEEP.SYNCS 0x989680 ;  /* 0x009896800000895d */ /* 0x010fea0003900000 */
[----:B------:R-:W4:Y:S02]  /*34830*/  @!P0 SYNCS.PHASECHK.TRANS64 P0, [R3+URZ], R2 ;  /* 0x00000002030085a7 */ /* 0x000f24000800007f */
[----:B----4-:R-:W-:Y:S05]  /*34840*/  @!P0 BRA `(.L_x_2256) ;  /* 0xfffffffc00f08947 */ /* 0x010fea000383ffff */
.L_x_2251:
[----:B------:R-:W-:Y:S05]  /*34850*/  BSYNC B0 ;  /* 0x0000000000007941 */ /* 0x000fea0003800000 */
.L_x_2250:
[----:B------:R-:W-:Y:S05]  /*34860*/  EXIT ;  /* 0x000000000000794d */ /* 0x000fea0003800000 */
.L_x_2027:
[----:B0-----:R-:W-:-:S04]  /*34870*/  IMAD.U32 R5, RZ, RZ, UR39 ;  /* 0x00000027ff057e24 */ /* 0x001fc8000f8e00ff */
[----:B------:R0:W1:Y:S03]  /*34880*/  SYNCS.PHASECHK.TRANS64.TRYWAIT P0, [R5+URZ+0x38800], R0 ;  /* 0x03880000050075a7 */ /* 0x000066000800017f */
[----:B-1----:R-:W-:Y:S05]  /*34890*/  @!P0 NANOSLEEP.SYNCS 0x989680 ;  /* 0x009896800000895d */ /* 0x002fea0003900000 */
[----:B------:R-:W1:Y:S02]  /*348a0*/  @!P0 SYNCS.PHASECHK.TRANS64 P0, [R5+URZ+0x38800], R0 ;  /* 0x03880000050085a7 */ /* 0x000e64000800007f */
[----:B-1----:R-:W-:Y:S05]  /*348b0*/  @!P0 BRA `(.L_x_2027) ;  /* 0xfffffffc00ec8947 */ /* 0x002fea000383ffff */
[----:B------:R-:W-:Y:S05]  /*348c0*/  BRA `(.L_x_2257) ;  /* 0xfffffd6000987947 */ /* 0x000fea000383ffff */
.L_x_2040:
[----:B0-----:R0:W1:Y:S02]  /*348d0*/  SYNCS.PHASECHK.TRANS64.TRYWAIT P0, [R5+URZ], R8 ;  /* 0x00000008050075a7 */ /* 0x001064000800017f */
[----:B-1----:R-:W-:Y:S05]  /*348e0*/  @!P0 NANOSLEEP.SYNCS 0x989680 ;  /* 0x009896800000895d */ /* 0x002fea0003900000 */
[----:B------:R-:W1:Y:S02]  /*348f0*/  @!P0 SYNCS.PHASECHK.TRANS64 P0, [R5+URZ], R8 ;  /* 0x00000008050085a7 */ /* 0x000e64000800007f */
[----:B-1----:R-:W-:Y:S05]  /*34900*/  @!P0 BRA `(.L_x_2040) ;  /* 0xfffffffc00f08947 */ /* 0x002fea000383ffff */
[----:B------:R-:W-:Y:S05]  /*34910*/  BRA `(.L_x_2039) ;  /* 0xfffffd6800cc7947 */ /* 0x000fea000383ffff */
.L_x_2047:
[----:B-1----:R1:W2:Y:S02]  /*34920*/  SYNCS.PHASECHK.TRANS64.TRYWAIT P0, [R8+URZ], R9 ;  /* 0x00000009080075a7 */ /* 0x0022a4000800017f */
[----:B--2---:R-:W-:Y:S05]  /*34930*/  @!P0 NANOSLEEP.SYNCS 0x989680 ;  /* 0x009896800000895d */ /* 0x004fea0003900000 */
[----:B------:R-:W2:Y:S02]  /*34940*/  @!P0 SYNCS.PHASECHK.TRANS64 P0, [R8+URZ], R9 ;  /* 0x00000009080085a7 */ /* 0x000ea4000800007f */
[----:B--2---:R-:W-:Y:S05]  /*34950*/  @!P0 BRA `(.L_x_2047) ;  /* 0xfffffffc00f08947 */ /* 0x004fea000383ffff */
[----:B------:R-:W-:Y:S05]  /*34960*/  BRA `(.L_x_2046) ;  /* 0xfffffd7000087947 */ /* 0x000fea000383ffff */
.L_x_2074:
[----:B0-----:R0:W1:Y:S02]  /*34970*/  SYNCS.PHASECHK.TRANS64.TRYWAIT P1, [R8+URZ], R9 ;  /* 0x00000009080075a7 */ /* 0x001064000802017f */
[----:B-1----:R-:W-:Y:S05]  /*34980*/  @!P1 NANOSLEEP.SYNCS 0x989680 ;  /* 0x009896800000995d */ /* 0x002fea0003900000 */
[----:B------:R-:W1:Y:S02]  /*34990*/  @!P1 SYNCS.PHASECHK.TRANS64 P1, [R8+URZ], R9 ;  /* 0x00000009080095a7 */ /* 0x000e64000802007f */
[----:B-1----:R-:W-:Y:S05]  /*349a0*/  @!P1 BRA `(.L_x_2074) ;  /* 0xfffffffc00f09947 */ /* 0x002fea000383ffff */
[----:B------:R-:W-:Y:S05]  /*349b0*/  BRA `(.L_x_2073) ;  /* 0xfffffe14007c7947 */ /* 0x000fea000383ffff */
.L_x_2081:
[----:B-1----:R1:W2:Y:S02]  /*349c0*/  SYNCS.PHASECHK.TRANS64.TRYWAIT P1, [R8+URZ], R11 ;  /* 0x0000000b080075a7 */ /* 0x0022a4000802017f */
[----:B--2---:R-:W-:Y:S05]  /*349d0*/  @!P1 NANOSLEEP.SYNCS 0x989680 ;  /* 0x009896800000995d */ /* 0x004fea0003900000 */
[----:B------:R-:W2:Y:S02]  /*349e0*/  @!P1 SYNCS.PHASECHK.TRANS64 P1, [R8+URZ], R11 ;  /* 0x0000000b080095a7 */ /* 0x000ea4000802007f */
[----:B--2---:R-:W-:Y:S05]  /*349f0*/  @!P1 BRA `(.L_x_2081) ;  /* 0xfffffffc00f09947 */ /* 0x004fea000383ffff */
[----:B------:R-:W-:Y:S05]  /*34a00*/  BRA `(.L_x_2080) ;  /* 0xfffffe1800c07947 */ /* 0x000fea000383ffff */
.L_x_2094:
[----:B0-----:R0:W1:Y:S02]  /*34a10*/  SYNCS.PHASECHK.TRANS64.TRYWAIT P0, [R6+URZ], R7 ;  /* 0x00000007060075a7 */ /* 0x001064000800017f */
[----:B-1----:R-:W-:Y:S05]  /*34a20*/  @!P0 NANOSLEEP.SYNCS 0x989680 ;  /* 0x009896800000895d */ /* 0x002fea0003900000 */
[----:B------:R-:W1:Y:S02]  /*34a30*/  @!P0 SYNCS.PHASECHK.TRANS64 P0, [R6+URZ], R7 ;  /* 0x00000007060085a7 */ /* 0x000e64000800007f */
[----:B-1----:R-:W-:Y:S05]  /*34a40*/  @!P0 BRA `(.L_x_2094) ;  /* 0xfffffffc00f08947 */ /* 0x002fea000383ffff */
[----:B------:R-:W-:Y:S05]  /*34a50*/  BRA `(.L_x_2093) ;  /* 0xfffffeac00ec7947 */ /* 0x000fea000383ffff */
.L_x_2101:
[----:B-1----:R1:W2:Y:S02]  /*34a60*/  SYNCS.PHASECHK.TRANS64.TRYWAIT P0, [R6+URZ], R7 ;  /* 0x00000007060075a7 */ /* 0x0022a4000800017f */
[----:B--2---:R-:W-:Y:S05]  /*34a70*/  @!P0 NANOSLEEP.SYNCS 0x989680 ;  /* 0x009896800000895d */ /* 0x004fea0003900000 */
[----:B------:R-:W2:Y:S02]  /*34a80*/  @!P0 SYNCS.PHASECHK.TRANS64 P0, [R6+URZ], R7 ;  /* 0x00000007060085a7 */ /* 0x000ea4000800007f */
[----:B--2---:R-:W-:Y:S05]  /*34a90*/  @!P0 BRA `(.L_x_2101) ;  /* 0xfffffffc00f08947 */ /* 0x004fea000383ffff */
[----:B------:R-:W-:Y:S05]  /*34aa0*/  BRA `(.L_x_2100) ;  /* 0xfffffeb400287947 */ /* 0x000fea000383ffff */
.L_x_2145:
[----:B------:R-:W-:Y:S02]  /*34ab0*/  IMAD.MOV.U32 R13, RZ, RZ, R4 ;  /* 0x000000ffff0d7224 */ /* 0x000fe400078e0004 */
[----:B------:R-:W-:Y:S02]  /*34ac0*/  IMAD.MOV.U32 R12, RZ, RZ, RZ ;  /* 0x000000ffff0c7224 */ /* 0x000fe400078e00ff */
[----:B------:R-:W-:Y:S02]  /*34ad0*/  IMAD.MOV.U32 R11, RZ, RZ, 0x1f ;  /* 0x0000001fff0b7424 */ /* 0x000fe400078e00ff */
[----:B------:R-:W-:-:S07]  /*34ae0*/  IMAD.MOV.U32 R15, RZ, RZ, -0x1 ;  /* 0xffffffffff0f7424 */ /* 0x000fce00078e00ff */
[----:B0-----:R-:W-:Y:S05]  /*34af0*/  WARPSYNC.COLLECTIVE R15, `(.L_x_2258) ;  /* 0x000000000f087348 */ /* 0x001fea0003c00000 */
[----:B------:R1:W2:Y:S02]  /*34b00*/  SHFL.IDX P6, R14, R13, R12, R11 ;  /* 0x0000000c0d0e7389 */ /* 0x0002a400000c000b */
[----:B012---:R-:W-:Y:S01]  /*34b10*/  ENDCOLLECTIVE ;  /* 0x000000000000791b */ /* 0x007fe20003800000 */
.L_x_2258:
[----:B------:R-:W-:Y:S05]  /*34b20*/  BRA `(.L_x_2259) ;  /* 0xffffffa400987947 */ /* 0x000fea000383ffff */
.L_x_2147:
[----:B------:R-:W-:Y:S01]  /*34b30*/  BSSY B0, `(.L_x_2260) ;  /* 0x0000006000007945 */ /* 0x000fe20003800000 */
[----:B------:R-:W-:-:S07]  /*34b40*/  IMAD.MOV.U32 R15, RZ, RZ, -0x1 ;  /* 0xffffffffff0f7424 */ /* 0x000fce00078e00ff */
[----:B01----:R-:W-:Y:S05]  /*34b50*/  WARPSYNC.COLLECTIVE R15, `(.L_x_2261) ;  /* 0x000000000f0c7348 */ /* 0x003fea0003c00000 */
[----:B------:R-:W-:Y:S02]  /*34b60*/  ELECT P6, UR62, PT ;  /* 0x00000000003e782f */ /* 0x000fe400038c0000 */
[----:B------:R-:W-:Y:S01]  /*34b70*/  MOV R14, UR62 ;  /* 0x0000003e000e7c02 */ /* 0x000fe20008000f00 */
[----:B01----:R-:W-:Y:S10]  /*34b80*/  ENDCOLLECTIVE ;  /* 0x000000000000791b */ /* 0x003ff40003800000 */
.L_x_2261:
[----:B------:R-:W-:Y:S05]  /*34b90*/  BSYNC B0 ;  /* 0x0000000000007941 */ /* 0x000fea0003800000 */
.L_x_2260:
[----:B------:R-:W-:Y:S05]  /*34ba0*/  BRA `(.L_x_2262) ;  /* 0xffffffa4009c7947 */ /* 0x000fea000383ffff */
.L_x_2149:
[----:B--2---:R2:W3:Y:S02]  /*34bb0*/  SYNCS.PHASECHK.TRANS64.TRYWAIT P0, [R0+URZ+0x38840], R2 ;  /* 0x03884002000075a7 */ /* 0x0044e4000800017f */
[----:B---3--:R-:W-:Y:S05]  /*34bc0*/  @!P0 NANOSLEEP.SYNCS 0x989680 ;  /* 0x009896800000895d */ /* 0x008fea0003900000 */
[----:B------:R-:W3:Y:S02]  /*34bd0*/  @!P0 SYNCS.PHASECHK.TRANS64 P0, [R0+URZ+0x38840], R2 ;  /* 0x03884002000085a7 */ /* 0x000ee4000800007f */
[----:B---3--:R-:W-:Y:S05]  /*34be0*/  @!P0 BRA `(.L_x_2149) ;  /* 0xfffffffc00f08947 */ /* 0x008fea000383ffff */
[----:B------:R-:W-:Y:S05]  /*34bf0*/  BRA `(.L_x_2263) ;  /* 0xffffffa400f47947 */ /* 0x000fea000383ffff */
.L_x_2153:
[----:B------:R-:W-:Y:S02]  /*34c00*/  IMAD.MOV.U32 R13, RZ, RZ, R3 ;  /* 0x000000ffff0d7224 */ /* 0x000fe400078e0003 */
[----:B------:R-:W-:Y:S02]  /*34c10*/  IMAD.MOV.U32 R12, RZ, RZ, RZ ;  /* 0x000000ffff0c7224 */ /* 0x000fe400078e00ff */
[----:B------:R-:W-:Y:S02]  /*34c20*/  IMAD.MOV.U32 R11, RZ, RZ, 0x181f ;  /* 0x0000181fff0b7424 */ /* 0x000fe400078e00ff */
[----:B------:R-:W-:Y:S02]  /*34c30*/  IMAD.MOV.U32 R15, RZ, RZ, -0x1 ;  /* 0xffffffffff0f7424 */ /* 0x000fe400078e00ff */
[----:B------:R-:W-:-:S07]  /*34c40*/  VIADD R9, R9, UR40 ;  /* 0x0000002809097c36 */ /* 0x000fce0008000000 */
[----:B-----5:R-:W-:Y:S05]  /*34c50*/  WARPSYNC.COLLECTIVE R15, `(.L_x_2264) ;  /* 0x000000000f087348 */ /* 0x020fea0003c00000 */
[----:B------:R0:W1:Y:S02]  /*34c60*/  SHFL.IDX P6, R14, R13, R12, R11 ;  /* 0x0000000c0d0e7389 */ /* 0x00006400000c000b */
[----:B01---5:R-:W-:Y:S01]  /*34c70*/  ENDCOLLECTIVE ;  /* 0x000000000000791b */ /* 0x023fe20003800000 */
.L_x_2264:
[----:B------:R-:W-:Y:S01]  /*34c80*/  VIADD R10, R9, 0x10 ;  /* 0x00000010090a7836 */ /* 0x000fe20000000000 */
[----:B------:R0:W-:Y:S04]  /*34c90*/  STL [R1+0x454], R9 ;  /* 0x0004540901007387 */ /* 0x0001e80000100800 */
[----:B------:R0:W-:Y:S01]  /*34ca0*/  STL [R1+0x460], R10 ;  /* 0x0004600a01007387 */ /* 0x0001e20000100800 */
[----:B------:R-:W-:Y:S02]  /*34cb0*/  IMAD.MOV.U32 R13, RZ, RZ, R0 ;  /* 0x000000ffff0d7224 */ /* 0x000fe400078e0000 */
[----:B------:R-:W-:-:S07]  /*34cc0*/  IMAD.MOV.U32 R4, RZ, RZ, R14 ;  /* 0x000000ffff047224 */ /* 0x000fce00078e000e */
[----:B0-----:R-:W-:Y:S05]  /*34cd0*/  WARPSYNC.COLLECTIVE R15, `(.L_x_2265) ;  /* 0x000000000f087348 */ /* 0x001fea0003c00000 */
[----:B------:R1:W2:Y:S02]  /*34ce0*/  SHFL.IDX P6, R14, R13, R12, R11 ;  /* 0x0000000c0d0e7389 */ /* 0x0002a400000c000b */
[----:B012---:R-:W-:Y:S01]  /*34cf0*/  ENDCOLLECTIVE ;  /* 0x000000000000791b */ /* 0x007fe20003800000 */
.L_x_2265:
[----:B------:R-:W-:Y:S02]  /*34d00*/  ULDC UR4, c[0x0][0x288] ;  /* 0x0000a20000047ab9 */ /* 0x000fe40000000800 */
[----:B------:R-:W-:Y:S02]  /*34d10*/  IMAD R2, R6, UR4, RZ ;  /* 0x0000000406027c24 */ /* 0x000fe4000f8e02ff */
[----:B------:R-:W-:-:S03]  /*34d20*/  VIADD R6, R9, 0x20 ;  /* 0x0000002009067836 */ /* 0x000fc60000000000 */
[----:B------:R-:W-:Y:S02]  /*34d30*/  ISETP.GE.AND P1, PT, R9, R2, PT ;  /* 0x000000020900720c */ /* 0x000fe40003f26270 */
[----:B------:R0:W-:Y:S01]  /*34d40*/  STL [R1+0x464], R6 ;  /* 0x0004640601007387 */ /* 0x0001e20000100800 */
[----:B------:R-:W-:Y:S02]  /*34d50*/  IMAD.MOV.U32 R13, RZ, RZ, R3 ;  /* 0x000000ffff0d7224 */ /* 0x000fe400078e0003 */
[----:B------:R-:W-:Y:S02]  /*34d60*/  IMAD.MOV.U32 R12, RZ, RZ, 0x1 ;  /* 0x00000001ff0c7424 */ /* 0x000fe400078e00ff */
[----:B------:R-:W-:-:S07]  /*34d70*/  IMAD.MOV.U32 R5, RZ, RZ, R14 ;  /* 0x000000ffff057224 */ /* 0x000fce00078e000e */
[----:B0-----:R-:W-:Y:S05]  /*34d80*/  WARPSYNC.COLLECTIVE R15, `(.L_x_2266) ;  /* 0x000000000f087348 */ /* 0x001fea0003c00000 */
[----:B------:R1:W2:Y:S02]  /*34d90*/  SHFL.IDX P6, R14, R13, R12, R11 ;  /* 0x0000000c0d0e7389 */ /* 0x0002a400000c000b */
[----:B012---:R-:W-:Y:S01]  /*34da0*/  ENDCOLLECTIVE ;  /* 0x000000000000791b */ /* 0x007fe20003800000 */
.L_x_2266:
        /* <DEDUP_REMOVED lines=15> */
.L_x_2267:
[----:B------:R-:W-:Y:S02]  /*34ea0*/  IMAD.MOV.U32 R13, RZ, RZ, R3 ;  /* 0x000000ffff0d7224 */ /* 0x000fe400078e0003 */
[----:B------:R-:W-:Y:S02]  /*34eb0*/  IMAD.MOV.U32 R12, RZ, RZ, 0x2 ;  /* 0x00000002ff0c7424 */ /* 0x000fe400078e00ff */
[----:B------:R-:W-:-:S07]  /*34ec0*/  IMAD.MOV.U32 R5, RZ, RZ, R14 ;  /* 0x000000ffff057224 */ /* 0x000fce00078e000e */
[----:B------:R-:W-:Y:S05]  /*34ed0*/  WARPSYNC.COLLECTIVE R15, `(.L_x_2268) ;  /* 0x000000000f087348 */ /* 0x000fea0003c00000 */
[----:B------:R0:W1:Y:S02]  /*34ee0*/  SHFL.IDX P6, R14, R13, R12, R11 ;  /* 0x0000000c0d0e7389 */ /* 0x00006400000c000b */
[----:B01----:R-:W-:Y:S01]  /*34ef0*/  ENDCOLLECTIVE ;  /* 0x000000000000791b */ /* 0x003fe20003800000 */
.L_x_2268:
        /* <DEDUP_REMOVED lines=15> */
.L_x_2269:
[----:B------:R-:W-:Y:S02]  /*34ff0*/  IMAD.MOV.U32 R13, RZ, RZ, R3 ;  /* 0x000000ffff0d7224 */ /* 0x000fe400078e0003 */
[----:B------:R-:W-:Y:S02]  /*35000*/  IMAD.MOV.U32 R12, RZ, RZ, 0x3 ;  /* 0x00000003ff0c7424 */ /* 0x000fe400078e00ff */
[----:B------:R-:W-:-:S07]  /*35010*/  IMAD.MOV.U32 R5, RZ, RZ, R14 ;  /* 0x000000ffff057224 */ /* 0x000fce00078e000e */
[----:B------:R-:W-:Y:S05]  /*35020*/  WARPSYNC.COLLECTIVE R15, `(.L_x_2270) ;  /* 0x000000000f087348 */ /* 0x000fea0003c00000 */
[----:B------:R0:W1:Y:S02]  /*35030*/  SHFL.IDX P6, R14, R13, R12, R11 ;  /* 0x0000000c0d0e7389 */ /* 0x00006400000c000b */
[----:B01----:R-:W-:Y:S01]  /*35040*/  ENDCOLLECTIVE ;  /* 0x000000000000791b */ /* 0x003fe20003800000 */
.L_x_2270:
        /* <DEDUP_REMOVED lines=10> */
.L_x_2271:
[----:B------:R-:W-:Y:S01]  /*350f0*/  @!PT LDS RZ, [RZ] ;  /* 0x00000000fffff984 */ /* 0x000fe20000000800 */
[----:B------:R-:W-:Y:S01]  /*35100*/  @!PT LDS RZ, [RZ] ;  /* 0x00000000fffff984 */ /* 0x000fe20000000800 */
[----:B------:R-:W-:Y:S01]  /*35110*/  @!PT LDS RZ, [RZ] ;  /* 0x00000000fffff984 */ /* 0x000fe20000000800 */
[----:B------:R0:W-:Y:S01]  /*35120*/  @!P1 LDGSTS.E.BYPASS.LTC128B.128 [R7+0x21400], desc[UR46][R4.64], !P0 ;  /* 0x2140000004079fae */ /* 0x0001e2000c101d6e */
[----:B------:R-:W-:Y:S01]  /*35130*/  IMAD.MOV.U32 R0, RZ, RZ, R14 ;  /* 0x000000ffff007224 */ /* 0x000fe200078e000e */
[----:B------:R-:W-:Y:S06]  /*35140*/  BRA `(.L_x_2272) ;  /* 0xffffffa800f47947 */ /* 0x000fec000383ffff */
.L_x_2157:
        /* <DEDUP_REMOVED lines=8> */
.L_x_2274:
[----:B------:R-:W-:Y:S05]  /*351d0*/  BSYNC B0 ;  /* 0x0000000000007941 */ /* 0x000fea0003800000 */
.L_x_2273:
        /* <DEDUP_REMOVED lines=10> */
.L_x_2275:
[----:B------:R-:W-:Y:S01]  /*35280*/  ULDC UR4, c[0x0][0x288] ;  /* 0x0000a20000047ab9 */ /* 0x000fe20000000800 */
[----:B------:R-:W2:Y:S01]  /*35290*/  LDL R16, [R1+0x444] ;  /* 0x0004440001107983 */ /* 0x000ea20000100800 */
[----:B------:R-:W-:-:S03]  /*352a0*/  LOP3.LUT R18, R18, 0xffffdfff, RZ, 0xc0, !PT ;  /* 0xffffdfff12127812 */ /* 0x000fc600078ec0ff */
[----:B------:R-:W3:Y:S04]  /*352b0*/  LDL.LU R11, [R1+0x454] ;  /* 0x00045400010b7983 */ /* 0x000ee80000300800 */
[----:B------:R-:W4:Y:S01]  /*352c0*/  LDL.LU R15, [R1+0x460] ;  /* 0x00046000010f7983 */ /* 0x000f220000300800 */
[----:B------:R-:W-:Y:S01]  /*352d0*/  IMAD R4, R8, UR4, RZ ;  /* 0x0000000408047c24 */ /* 0x000fe2000f8e02ff */
[----:B------:R-:W-:Y:S01]  /*352e0*/  @P1 LOP3.LUT R18, R18, 0x2000, RZ, 0xfc, !PT ;  /* 0x0000200012121812 */ /* 0x000fe200078efcff */
[----:B------:R-:W-:-:S03]  /*352f0*/  IMAD.MOV.U32 R3, RZ, RZ, R14 ;  /* 0x000000ffff037224 */ /* 0x000fc600078e000e */
[C---:B------:R-:W-:Y:S02]  /*35300*/  LOP3.LUT P1, RZ, R18.reuse, 0x10, RZ, 0xc0, !PT ;  /* 0x0000001012ff7812 */ /* 0x040fe4000782c0ff */
[----:B------:R-:W-:Y:S01]  /*35310*/  LOP3.LUT R18, R18, 0xffffefff, RZ, 0xc0, !PT ;  /* 0xffffefff12127812 */ /* 0x000fe200078ec0ff */
[----:B------:R-:W-:Y:S02]  /*35320*/  IMAD.MOV.U32 R13, RZ, RZ, R6 ;  /* 0x000000ffff0d7224 */ /* 0x000fe400078e0006 */
[----:B------:R-:W-:Y:S01]  /*35330*/  IMAD.MOV.U32 R12, RZ, RZ, 0x1 ;  /* 0x00000001ff0c7424 */ /* 0x000fe200078e00ff */
[-C--:B------:R-:W-:Y:S02]  /*35340*/  ISETP.GE.AND P3, PT, R10, R4.reuse, PT ;  /* 0x000000040a00720c */ /* 0x080fe40003f66270 */
[----:B---3--:R-:W-:-:S11]  /*35350*/  ISETP.GE.AND P4, PT, R11, R4, PT ;  /* 0x000000040b00720c */ /* 0x008fd60003f86270 */
[----:B------:R-:W-:Y:S02]  /*35360*/  @P3 LOP3.LUT R18, R18, 0x1000, RZ, 0xfc, !PT ;  /* 0x0000100012123812 */ /* 0x000fe400078efcff */
[----:B------:R-:W-:-:S05]  /*35370*/  @!P4 LEA R3, P6, R9, R3, 0x1 ;  /* 0x000000030903c211 */ /* 0x000fca00078c08ff */
[----:B------:R-:W-:Y:S01]  /*35380*/  @!P4 IMAD.X R2, RZ, RZ, R2, P6 ;  /* 0x000000ffff02c224 */ /* 0x000fe200030e0602 */
[----:B------:R-:W-:-:S04]  /*35390*/  LOP3.LUT P6, RZ, R18, 0x8, RZ, 0xc0, !PT ;  /* 0x0000000812ff7812 */ /* 0x000fc800078cc0ff */
[----:B------:R-:W-:-:S04]  /*353a0*/  @!P4 LOP3.LUT R3, R3, R2, RZ, 0x3c, !PT ;  /* 0x000000020303c212 */ /* 0x000fc800078e3cff */
[----:B------:R-:W-:Y:S02]  /*353b0*/  @!P4 LOP3.LUT R2, R3, R2, RZ, 0x3c, !PT ;  /* 0x000000020302c212 */ /* 0x000fe400078e3cff */
[----:B------:R-:W-:Y:S02]  /*353c0*/  @!P4 LOP3.LUT R8, R5, 0x40, RZ, 0xc0, !PT ;  /* 0x000000400508c812 */ /* 0x000fe400078ec0ff */
[----:B------:R-:W-:Y:S02]  /*353d0*/  @!P4 LOP3.LUT R3, R3, R2, RZ, 0x3c, !PT ;  /* 0x000000020303c212 */ /* 0x000fe400078e3cff */
[C---:B------:R-:W-:Y:S02]  /*353e0*/  LOP3.LUT P3, RZ, R18.reuse, 0x4, RZ, 0xc0, !PT ;  /* 0x0000000412ff7812 */ /* 0x040fe4000786c0ff */
[----:B------:R-:W-:Y:S01]  /*353f0*/  @!P4 SHF.R.U32.HI R8, RZ, 0x2, R8 ;  /* 0x00000002ff08c819 */ /* 0x000fe20000011608 */
[----:B------:R-:W-:Y:S01]  /*35400*/  @!PT LDS RZ, [RZ] ;  /* 0x00000000fffff984 */ /* 0x000fe20000000800 */
[----:B------:R-:W-:Y:S01]  /*35410*/  @!PT LDS RZ, [RZ] ;  /* 0x00000000fffff984 */ /* 0x000fe20000000800 */
[----:B------:R-:W-:Y:S01]  /*35420*/  @!PT LDS RZ, [RZ] ;  /* 0x00000000fffff984 */ /* 0x000fe20000000800 */
[----:B--2---:R0:W-:Y:S01]  /*35430*/  @!P4 LDGSTS.E.BYPASS.LTC128B.128 [R16+0x26400], desc[UR46][R2.64], !P1 ;  /* 0x264000000210cfae */ /* 0x0041e2000c901d6e */
[----:B------:R-:W-:-:S03]  /*35440*/  LOP3.LUT P1, RZ, R18, 0x2000, RZ, 0xc0, !PT ;  /* 0x0000200012ff7812 */ /* 0x000fc6000782c0ff */
        /* <DEDUP_REMOVED lines=8> */
[----:B------:R0:W-:Y:S01]  /*354d0*/  @!P4 LDGSTS.E.BYPASS.LTC128B.128 [R16+0x32400], desc[UR46][R2.64+0x300], P6 ;  /* 0x324003000210cfae */ /* 0x0001e2000b101d6e */
[----:B------:R-:W-:Y:S01]  /*354e0*/  @!P4 ISETP.NE.U32.AND P6, PT, R8, RZ, PT ;  /* 0x000000ff0800c20c */ /* 0x000fe20003fc5070 */
[----:B------:R-:W-:Y:S01]  /*354f0*/  IMAD.MOV.U32 R11, RZ, RZ, 0x181f ;  /* 0x0000181fff0b7424 */ /* 0x000fe200078e00ff */
[----:B----4-:R-:W-:Y:S01]  /*35500*/  ISETP.GE.AND P2, PT, R15, R4, PT ;  /* 0x000000040f00720c */ /* 0x010fe20003f46270 */
[----:B------:R-:W-:-:S10]  /*35510*/  IMAD.MOV.U32 R15, RZ, RZ, -0x1 ;  /* 0xffffffffff0f7424 */ /* 0x000fd400078e00ff */
[----:B------:R0:W-:Y:S02]  /*35520*/  @!P4 LDGSTS.E.BYPASS.LTC128B.128 [R16+0x34400], desc[UR46][R2.64+0x380], P6 ;  /* 0x344003800210cfae */ /* 0x0001e4000b101d6e */
[----:B0-----:R-:W-:Y:S05]  /*35530*/  WARPSYNC.COLLECTIVE R15, `(.L_x_2276) ;  /* 0x000000000f087348 */ /* 0x001fea0003c00000 */
[----:B------:R1:W2:Y:S02]  /*35540*/  SHFL.IDX P6, R14, R13, R12, R11 ;  /* 0x0000000c0d0e7389 */ /* 0x0002a400000c000b */
[----:B012---:R-:W-:Y:S01]  /*35550*/  ENDCOLLECTIVE ;  /* 0x000000000000791b */ /* 0x007fe20003800000 */
.L_x_2276:
[----:B------:R-:W-:Y:S02]  /*35560*/  IMAD.MOV.U32 R13, RZ, RZ, R0 ;  /* 0x000000ffff0d7224 */ /* 0x000fe400078e0000 */
[----:B------:R-:W-:-:S07]  /*35570*/  IMAD.MOV.U32 R8, RZ, RZ, R14 ;  /* 0x000000ffff087224 */ /* 0x000fce00078e000e */
[----:B------:R-:W-:Y:S05]  /*35580*/  WARPSYNC.COLLECTIVE R15, `(.L_x_2277) ;  /* 0x000000000f087348 */ /* 0x000fea0003c00000 */
[----:B------:R0:W1:Y:S02]  /*35590*/  SHFL.IDX P6, R14, R13, R12, R11 ;  /* 0x0000000c0d0e7389 */ /* 0x00006400000c000b */
[----:B01----:R-:W-:Y:S01]  /*355a0*/  ENDCOLLECTIVE ;  /* 0x000000000000791b */ /* 0x003fe20003800000 */
.L_x_2277:
[----:B------:R-:W-:-:S05]  /*355b0*/  @!P2 LEA R9, P4, R9, R14, 0x1 ;  /* 0x0000000e0909a211 */ /* 0x000fca00078808ff */
[----:B------:R-:W-:Y:S01]  /*355c0*/  @!P2 IMAD.X R10, RZ, RZ, R8, P4 ;  /* 0x000000ffff0aa224 */ /* 0x000fe200020e0608 */
[C---:B------:R-:W-:Y:S02]  /*355d0*/  LOP3.LUT P4, RZ, R18.reuse, 0x10, RZ, 0xc0, !PT ;  /* 0x0000001012ff7812 */ /* 0x040fe4000788c0ff */
[----:B------:R-:W-:Y:S02]  /*355e0*/  LOP3.LUT P6, RZ, R18, 0x8, RZ, 0xc0, !PT ;  /* 0x0000000812ff7812 */ /* 0x000fe400078cc0ff */
[----:B------:R-:W-:Y:S01]  /*355f0*/  @!P2 LOP3.LUT R8, R5, 0x40, RZ, 0xc0, !PT ;  /* 0x000000400508a812 */ /* 0x000fe200078ec0ff */
[----:B------:R-:W-:Y:S02]  /*35600*/  @!P2 IMAD.MOV.U32 R2, RZ, RZ, R9 ;  /* 0x000000ffff02a224 */ /* 0x000fe400078e0009 */
[----:B------:R-:W-:Y:S01]  /*35610*/  @!P2 IMAD.MOV.U32 R3, RZ, RZ, R10 ;  /* 0x000000ffff03a224 */ /* 0x000fe200078e000a */
[----:B------:R-:W-:Y:S01]  /*35620*/  @!P2 SHF.R.U32.HI R8, RZ, 0x2, R8 ;  /* 0x00000002ff08a819 */ /* 0x000fe20000011608 */
[----:B------:R-:W-:-:S02]  /*35630*/  IMAD.MOV.U32 R13, RZ, RZ, R6 ;  /* 0x000000ffff0d7224 */ /* 0x000fc400078e0006 */
[----:B------:R-:W-:Y:S02]  /*35640*/  IMAD.MOV.U32 R12, RZ, RZ, 0x2 ;  /* 0x00000002ff0c7424 */ /* 0x000fe400078e00ff */
[----:B------:R-:W-:Y:S01]  /*35650*/  @!PT LDS RZ, [RZ] ;  /* 0x00000000fffff984 */ /* 0x000fe20000000800 */
[----:B------:R-:W-:Y:S01]  /*35660*/  @!PT LDS RZ, [RZ] ;  /* 0x00000000fffff984 */ /* 0x000fe20000000800 */
[----:B------:R-:W-:Y:S01]  /*35670*/  @!PT LDS RZ, [RZ] ;  /* 0x00000000fffff984 */ /* 0x000fe20000000800 */
[----:B------:R0:W-:Y:S01]  /*35680*/  @!P2 LDGSTS.E.BYPASS.LTC128B.128 [R16+0x26c00], desc[UR46][R2.64], !P4 ;  /* 0x26c000000210afae */ /* 0x0001e2000e101d6e */
[----:B------:R-:W-:-:S03]  /*35690*/  @!P2 ISETP.NE.U32.AND P4, PT, R8, RZ, PT ;  /* 0x000000ff0800a20c */ /* 0x000fc60003f85070 */
[----:B------:R0:W-:Y:S01]  /*356a0*/  @!P2 LDGSTS.E.BYPASS.LTC128B.128 [R16+0x28c00], desc[UR46][R2.64+0x80], !P6 ;  /* 0x28c000800210afae */ /* 0x0001e2000f101d6e */
[----:B------:R-:W-:-:S09]  /*356b0*/  @!P2 LOP3.LUT R8, R7, 0x80, RZ, 0xc0, !PT ;  /* 0x000000800708a812 */ /* 0x000fd200078ec0ff */
[----:B0-----:R-:W-:Y:S05]  /*356c0*/  WARPSYNC.COLLECTIVE R15, `(.L_x_2278) ;  /* 0x000000000f087348 */ /* 0x001fea0003c00000 */
[----:B------:R1:W2:Y:S02]  /*356d0*/  SHFL.IDX P6, R14, R13, R12, R11 ;  /* 0x0000000c0d0e7389 */ /* 0x0002a400000c000b */
[----:B012---:R-:W-:Y:S01]  /*356e0*/  ENDCOLLECTIVE ;  /* 0x000000000000791b */ /* 0x007fe20003800000 */
.L_x_2278:
[----:B------:R-:W-:Y:S01]  /*356f0*/  @!P2 SHF.R.U32.HI R8, RZ, 0x3, R8 ;  /* 0x00000003ff08a819 */ /* 0x000fe20000011608 */
[----:B------:R-:W-:Y:S01]  /*35700*/  @!PT LDS RZ, [RZ] ;  /* 0x00000000fffff984 */ /* 0x000fe20000000800 */
[----:B------:R-:W-:Y:S01]  /*35710*/  @!PT LDS RZ, [RZ] ;  /* 0x00000000fffff984 */ /* 0x000fe20000000800 */
[----:B------:R-:W-:Y:S01]  /*35720*/  @!PT LDS RZ, [RZ] ;  /* 0x00000000fffff984 */ /* 0x000fe20000000800 */
[----:B------:R-:W-:Y:S04]  /*35730*/  @!P2 LDGSTS.E.BYPASS.LTC128B.128 [R16+0x2ac00], desc[UR46][R2.64+0x100], !P3 ;  /* 0x2ac001000210afae */ /* 0x000fe8000d901d6e */
[----:B------:R-:W-:Y:S04]  /*35740*/  @!P2 LDGSTS.E.BYPASS.LTC128B.128 [R16+0x2cc00], desc[UR46][R2.64+0x180], !P5 ;  /* 0x2cc001800210afae */ /* 0x000fe8000e901d6e */
[----:B------:R-:W-:Y:S04]  /*35750*/  @!P2 LDGSTS.E.BYPASS.LTC128B.128 [R16+0x2ec00], desc[UR46][R2.64+0x200], !P0 ;  /* 0x2ec002000210afae */ /* 0x000fe8000c101d6e */
[----:B------:R-:W-:Y:S04]  /*35760*/  @!P2 LDGSTS.E.BYPASS.LTC128B.128 [R16+0x30c00], desc[UR46][R2.64+0x280], !P1 ;  /* 0x30c002800210afae */ /* 0x000fe8000c901d6e */
[----:B------:R-:W-:Y:S01]  /*35770*/  @!P2 LDGSTS.E.BYPASS.LTC128B.128 [R16+0x32c00], desc[UR46][R2.64+0x300], P4 ;  /* 0x32c003000210afae */ /* 0x000fe2000a101d6e */
[----:B------:R-:W-:Y:S01]  /*35780*/  @!P2 ISETP.NE.U32.AND P4, PT, R8, RZ, PT ;  /* 0x000000ff0800a20c */ /* 0x000fe20003f85070 */
[----:B------:R-:W0:Y:S01]  /*35790*/  S2R R10, SR_TID.X ;  /* 0x00000000000a7919 */ /* 0x000e220000002100 */
[----:B------:R-:W-:-:S11]  /*357a0*/  IMAD.MOV.U32 R13, RZ, RZ, R0 ;  /* 0x000000ffff0d7224 */ /* 0x000fd600078e0000 */
[----:B------:R1:W-:Y:S02]  /*357b0*/  @!P2 LDGSTS.E.BYPASS.LTC128B.128 [R16+0x34c00], desc[UR46][R2.64+0x380], P4 ;  /* 0x34c003800210afae */ /* 0x0003e4000a101d6e */
[----:B-1----:R-:W-:-:S07]  /*357c0*/  IMAD.MOV.U32 R2, RZ, RZ, R14 ;  /* 0x000000ffff027224 */ /* 0x002fce00078e000e */
[----:B0-----:R-:W-:Y:S05]  /*357d0*/  WARPSYNC.COLLECTIVE R15, `(.L_x_2279) ;  /* 0x000000000f087348 */ /* 0x001fea0003c00000 */
[----:B------:R1:W2:Y:S02]  /*357e0*/  SHFL.IDX P6, R14, R13, R12, R11 ;  /* 0x0000000c0d0e7389 */ /* 0x0002a400000c000b */
[----:B012---:R-:W-:Y:S01]  /*357f0*/  ENDCOLLECTIVE ;  /* 0x000000000000791b */ /* 0x007fe20003800000 */
.L_x_2279:
[----:B------:R-:W-:Y:S01]  /*35800*/  LOP3.LUT P3, RZ, R18, 0x1000, RZ, 0xc0, !PT ;  /* 0x0000100012ff7812 */ /* 0x000fe2000786c0ff */
[----:B------:R-:W-:-:S05]  /*35810*/  IMAD.SHL.U32 R10, R10, 0x8, RZ ;  /* 0x000000080a0a7824 */ /* 0x000fca00078e00ff */
[----:B------:R-:W-:Y:S01]  /*35820*/  LOP3.LUT R10, R10, 0x38, RZ, 0xc0, !PT ;  /* 0x000000380a0a7812 */ /* 0x000fe200078ec0ff */
[----:B------:R-:W-:-:S06]  /*35830*/  IMAD.MOV.U32 R3, RZ, RZ, R14 ;  /* 0x000000ffff037224 */ /* 0x000fcc00078e000e */
[----:B------:R-:W-:-:S05]  /*35840*/  @!P3 LEA R3, P4, R10, R3, 0x1 ;  /* 0x000000030a03b211 */ /* 0x000fca00078808ff */
[----:B------:R-:W-:Y:S01]  /*35850*/  @!P3 IMAD.X R2, RZ, RZ, R2, P4 ;  /* 0x000000ffff02b224 */ /* 0x000fe200020e0602 */
[----:B------:R-:W-:-:S04]  /*35860*/  LOP3.LUT P4, RZ, R18, 0x10, RZ, 0xc0, !PT ;  /* 0x0000001012ff7812 */ /* 0x000fc8000788c0ff */
[-C--:B------:R-:W-:Y:S02]  /*35870*/  @!P3 LOP3.LUT R3, R3, R2.reuse, RZ, 0x3c, !PT ;  /* 0x000000020303b212 */ /* 0x080fe400078e3cff */
[----:B------:R-:W-:Y:S02]  /*35880*/  @!P3 LOP3.LUT R8, R5, 0x40, RZ, 0xc0, !PT ;  /* 0x000000400508b812 */ /* 0x000fe400078ec0ff */
[C---:B------:R-:W-:Y:S02]  /*35890*/  @!P3 LOP3.LUT R2, R3.reuse, R2, RZ, 0x3c, !PT ;  /* 0x000000020302b212 */ /* 0x040fe400078e3cff */
[C---:B------:R-:W-:Y:S02]  /*358a0*/  LOP3.LUT P6, RZ, R18.reuse, 0x8, RZ, 0xc0, !PT ;  /* 0x0000000812ff7812 */ /* 0x040fe400078cc0ff */
[----:B------:R-:W-:Y:S02]  /*358b0*/  @!P3 LOP3.LUT R3, R3, R2, RZ, 0x3c, !PT ;  /* 0x000000020303b212 */ /* 0x000fe400078e3cff */
[----:B------:R-:W-:-:S02]  /*358c0*/  LOP3.LUT P2, RZ, R18, 0x4, RZ, 0xc0, !PT ;  /* 0x0000000412ff7812 */ /* 0x000fc4000784c0ff */
[----:B------:R-:W-:Y:S01]  /*358d0*/  @!P3 SHF.R.U32.HI R8, RZ, 0x2, R8 ;  /* 0x00000002ff08b819 */ /* 0x000fe20000011608 */
[----:B------:R-:W-:Y:S01]  /*358e0*/  @!PT LDS RZ, [RZ] ;  /* 0x00000000fffff984 */ /* 0x000fe20000000800 */
[----:B------:R-:W-:Y:S01]  /*358f0*/  @!PT LDS RZ, [RZ] ;  /* 0x00000000fffff984 */ /* 0x000fe20000000800 */
[----:B------:R-:W-:Y:S01]  /*35900*/  @!PT LDS RZ, [RZ] ;  /* 0x00000000fffff984 */ /* 0x000fe20000000800 */
[----:B------:R0:W-:Y:S03]  /*35910*/  @!P3 LDGSTS.E.BYPASS.LTC128B.128 [R16+0x27400], desc[UR46][R2.64], !P4 ;  /* 0x274000000210bfae */ /* 0x0001e6000e101d6e */
        /* <DEDUP_REMOVED lines=17> */
.L_x_2280:
[----:B------:R-:W-:Y:S02]  /*35a30*/  IMAD.MOV.U32 R13, RZ, RZ, R0 ;  /* 0x000000ffff0d7224 */ /* 0x000fe400078e0000 */
[----:B------:R-:W-:-:S07]  /*35a40*/  IMAD.MOV.U32 R6, RZ, RZ, R14 ;  /* 0x000000ffff067224 */ /* 0x000fce00078e000e */
[----:B------:R-:W-:Y:S05]  /*35a50*/  WARPSYNC.COLLECTIVE R15, `(.L_x_2281) ;  /* 0x000000000f087348 */ /* 0x000fea0003c00000 */
[----:B------:R0:W1:Y:S02]  /*35a60*/  SHFL.IDX P6, R14, R13, R12, R11 ;  /* 0x0000000c0d0e7389 */ /* 0x00006400000c000b */
[----:B01----:R-:W-:Y:S01]  /*35a70*/  ENDCOLLECTIVE ;  /* 0x000000000000791b */ /* 0x003fe20003800000 */
.L_x_2281:
[----:B------:R-:W-:Y:S01]  /*35a80*/  IMAD.MOV.U32 R0, RZ, RZ, R14 ;  /* 0x000000ffff007224 */ /* 0x000fe200078e000e */
[----:B------:R-:W-:Y:S06]  /*35a90*/  BRA `(.L_x_2282) ;  /* 0xffffffb0003c7947 */ /* 0x000fec000383ffff */
.L_x_2162:
[----:B0-----:R0:W2:Y:S02]  /*35aa0*/  SYNCS.PHASECHK.TRANS64.TRYWAIT P0, [R17+URZ+0x38820], R0 ;  /* 0x03882000110075a7 */ /* 0x0010a4000800017f */
[----:B--2---:R-:W-:Y:S05]  /*35ab0*/  @!P0 NANOSLEEP.SYNCS 0x989680 ;  /* 0x009896800000895d */ /* 0x004fea0003900000 */
[----:B------:R-:W2:Y:S02]  /*35ac0*/  @!P0 SYNCS.PHASECHK.TRANS64 P0, [R17+URZ+0x38820], R0 ;  /* 0x03882000110085a7 */ /* 0x000ea4000800007f */
[----:B--2---:R-:W-:Y:S05]  /*35ad0*/  @!P0 BRA `(.L_x_2162) ;  /* 0xfffffffc00f08947 */ /* 0x004fea000383ffff */
[----:B------:R-:W-:Y:S05]  /*35ae0*/  BRA `(.L_x_2283) ;  /* 0xffffffb000f87947 */ /* 0x000fea000383ffff */
.L_x_2166:
[----:B0-----:R0:W2:Y:S02]  /*35af0*/  SYNCS.PHASECHK.TRANS64.TRYWAIT P0, [R0+URZ+0x38860], R2 ;  /* 0x03886002000075a7 */ /* 0x0010a4000800017f */
[----:B--2---:R-:W-:Y:S05]  /*35b00*/  @!P0 NANOSLEEP.SYNCS 0x989680 ;  /* 0x009896800000895d */ /* 0x004fea0003900000 */
[----:B------:R-:W2:Y:S02]  /*35b10*/  @!P0 SYNCS.PHASECHK.TRANS64 P0, [R0+URZ+0x38860], R2 ;  /* 0x03886002000085a7 */ /* 0x000ea4000800007f */
[----:B--2---:R-:W-:Y:S05]  /*35b20*/  @!P0 BRA `(.L_x_2166) ;  /* 0xfffffffc00f08947 */ /* 0x004fea000383ffff */
[----:B------:R-:W-:Y:S05]  /*35b30*/  BRA `(.L_x_2284) ;  /* 0xffffffb400187947 */ /* 0x000fea000383ffff */
.L_x_2183:
[----:B-1----:R1:W2:Y:S02]  /*35b40*/  SYNCS.PHASECHK.TRANS64.TRYWAIT P0, [R3+URZ+0x38840], R2 ;  /* 0x03884002030075a7 */ /* 0x0022a4000800017f */
[----:B--2---:R-:W-:Y:S05]  /*35b50*/  @!P0 NANOSLEEP.SYNCS 0x989680 ;  /* 0x009896800000895d */ /* 0x004fea0003900000 */
[----:B------:R-:W2:Y:S02]  /*35b60*/  @!P0 SYNCS.PHASECHK.TRANS64 P0, [R3+URZ+0x38840], R2 ;  /* 0x03884002030085a7 */ /* 0x000ea4000800007f */
[----:B--2---:R-:W-:Y:S05]  /*35b70*/  @!P0 BRA `(.L_x_2183) ;  /* 0xfffffffc00f08947 */ /* 0x004fea000383ffff */
[----:B------:R-:W-:Y:S05]  /*35b80*/  BRA `(.L_x_2285) ;  /* 0xffffffbc00fc7947 */ /* 0x000fea000383ffff */
.L_x_2188:
[----:B--2---:R2:W3:Y:S02]  /*35b90*/  SYNCS.PHASECHK.TRANS64.TRYWAIT P0, [R3+URZ+0x38860], R2 ;  /* 0x03886002030075a7 */ /* 0x0044e4000800017f */
[----:B---3--:R-:W-:Y:S05]  /*35ba0*/  @!P0 NANOSLEEP.SYNCS 0x989680 ;  /* 0x009896800000895d */ /* 0x008fea0003900000 */
[----:B------:R-:W3:Y:S02]  /*35bb0*/  @!P0 SYNCS.PHASECHK.TRANS64 P0, [R3+URZ+0x38860], R2 ;  /* 0x03886002030085a7 */ /* 0x000ee4000800007f */
[----:B---3--:R-:W-:Y:S05]  /*35bc0*/  @!P0 BRA `(.L_x_2188) ;  /* 0xfffffffc00f08947 */ /* 0x008fea000383ffff */
[----:B------:R-:W-:Y:S05]  /*35bd0*/  BRA `(.L_x_2286) ;  /* 0xffffffc000747947 */ /* 0x000fea000383ffff */
.L_x_2204:
[----:B0-----:R0:W1:Y:S02]  /*35be0*/  SYNCS.PHASECHK.TRANS64.TRYWAIT P0, [R4+URZ+0x38840], R2 ;  /* 0x03884002040075a7 */ /* 0x001064000800017f */
[----:B-1----:R-:W-:Y:S05]  /*35bf0*/  @!P0 NANOSLEEP.SYNCS 0x989680 ;  /* 0x009896800000895d */ /* 0x002fea0003900000 */
[----:B------:R-:W1:Y:S02]  /*35c00*/  @!P0 SYNCS.PHASECHK.TRANS64 P0, [R4+URZ+0x38840], R2 ;  /* 0x03884002040085a7 */ /* 0x000e64000800007f */
[----:B-1----:R-:W-:Y:S05]  /*35c10*/  @!P0 BRA `(.L_x_2204) ;  /* 0xfffffffc00f08947 */ /* 0x002fea000383ffff */
[----:B------:R-:W-:Y:S05]  /*35c20*/  BRA `(.L_x_2287) ;  /* 0xffffffcc00487947 */ /* 0x000fea000383ffff */
.L_x_2209:
[----:B-1----:R1:W2:Y:S02]  /*35c30*/  SYNCS.PHASECHK.TRANS64.TRYWAIT P0, [R4+URZ+0x38860], R2 ;  /* 0x03886002040075a7 */ /* 0x0022a4000800017f */
[----:B--2---:R-:W-:Y:S05]  /*35c40*/  @!P0 NANOSLEEP.SYNCS 0x989680 ;  /* 0x009896800000895d */ /* 0x004fea0003900000 */
[----:B------:R-:W2:Y:S02]  /*35c50*/  @!P0 SYNCS.PHASECHK.TRANS64 P0, [R4+URZ+0x38860], R2 ;  /* 0x03886002040085a7 */ /* 0x000ea4000800007f */
[----:B--2---:R-:W-:Y:S05]  /*35c60*/  @!P0 BRA `(.L_x_2209) ;  /* 0xfffffffc00f08947 */ /* 0x004fea000383ffff */
[----:B------:R-:W-:Y:S05]  /*35c70*/  BRA `(.L_x_2288) ;  /* 0xffffffcc00c07947 */ /* 0x000fea000383ffff */
.L_x_2224:
[----:B-1----:R1:W2:Y:S02]  /*35c80*/  SYNCS.PHASECHK.TRANS64.TRYWAIT P0, [R4+URZ+0x38840], R2 ;  /* 0x03884002040075a7 */ /* 0x0022a4000800017f */
[----:B--2---:R-:W-:Y:S05]  /*35c90*/  @!P0 NANOSLEEP.SYNCS 0x989680 ;  /* 0x009896800000895d */ /* 0x004fea0003900000 */
[----:B------:R-:W2:Y:S02]  /*35ca0*/  @!P0 SYNCS.PHASECHK.TRANS64 P0, [R4+URZ+0x38840], R2 ;  /* 0x03884002040085a7 */ /* 0x000ea4000800007f */
[----:B--2---:R-:W-:Y:S05]  /*35cb0*/  @!P0 BRA `(.L_x_2224) ;  /* 0xfffffffc00f08947 */ /* 0x004fea000383ffff */
[----:B------:R-:W-:Y:S05]  /*35cc0*/  BRA `(.L_x_2289) ;  /* 0xffffffd800787947 */ /* 0x000fea000383ffff */
.L_x_2229:
[----:B0-----:R0:W2:Y:S02]  /*35cd0*/  SYNCS.PHASECHK.TRANS64.TRYWAIT P0, [R4+URZ+0x38860], R2 ;  /* 0x03886002040075a7 */ /* 0x0010a4000800017f */
[----:B--2---:R-:W-:Y:S05]  /*35ce0*/  @!P0 NANOSLEEP.SYNCS 0x989680 ;  /* 0x009896800000895d */ /* 0x004fea0003900000 */
[----:B------:R-:W2:Y:S02]  /*35cf0*/  @!P0 SYNCS.PHASECHK.TRANS64 P0, [R4+URZ+0x38860], R2 ;  /* 0x03886002040085a7 */ /* 0x000ea4000800007f */
[----:B--2---:R-:W-:Y:S05]  /*35d00*/  @!P0 BRA `(.L_x_2229) ;  /* 0xfffffffc00f08947 */ /* 0x004fea000383ffff */
[----:B------:R-:W-:Y:S05]  /*35d10*/  BRA `(.L_x_2290) ;  /* 0xffffffd800f07947 */ /* 0x000fea000383ffff */
.L_x_2245:
[----:B------:R-:W-:Y:S01]  /*35d20*/  BSSY B0, `(.L_x_2291) ;  /* 0x0000008000007945 */ /* 0x000fe20003800000 */
[----:B-----5:R-:W-:Y:S02]  /*35d30*/  IMAD.MOV.U32 R13, RZ, RZ, R3 ;  /* 0x000000ffff0d7224 */ /* 0x020fe400078e0003 */
[----:B------:R-:W-:Y:S02]  /*35d40*/  IMAD.MOV.U32 R12, RZ, RZ, RZ ;  /* 0x000000ffff0c7224 */ /* 0x000fe400078e00ff */
[----:B------:R-:W-:Y:S02]  /*35d50*/  IMAD.MOV.U32 R11, RZ, RZ, 0x1f ;  /* 0x0000001fff0b7424 */ /* 0x000fe400078e00ff */
[----:B------:R-:W-:-:S07]  /*35d60*/  IMAD.MOV.U32 R15, RZ, RZ, -0x1 ;  /* 0xffffffffff0f7424 */ /* 0x000fce00078e00ff */
[----:B0123--:R-:W-:Y:S05]  /*35d70*/  WARPSYNC.COLLECTIVE R15, `(.L_x_2292) ;  /* 0x000000000f087348 */ /* 0x00ffea0003c00000 */
[----:B------:R4:W0:Y:S02]  /*35d80*/  SHFL.IDX P6, R14, R13, R12, R11 ;  /* 0x0000000c0d0e7389 */ /* 0x00082400000c000b */
[----:B01234-:R-:W-:Y:S01]  /*35d90*/  ENDCOLLECTIVE ;  /* 0x000000000000791b */ /* 0x01ffe20003800000 */
.L_x_2292:
[----:B------:R-:W-:Y:S05]  /*35da0*/  BSYNC B0 ;  /* 0x0000000000007941 */ /* 0x000fea0003800000 */
.L_x_2291:
[----:B------:R-:W-:Y:S05]  /*35db0*/  BRA `(.L_x_2293) ;  /* 0xffffffe400ac7947 */ /* 0x000fea000383ffff */
.L_x_2248:
[----:B0-----:R0:W2:Y:S02]  /*35dc0*/  SYNCS.PHASECHK.TRANS64.TRYWAIT P0, [R9+URZ+0x38820], R0 ;  /* 0x03882000090075a7 */ /* 0x0010a4000800017f */
[----:B--2---:R-:W-:Y:S05]  /*35dd0*/  @!P0 NANOSLEEP.SYNCS 0x989680 ;  /* 0x009896800000895d */ /* 0x004fea0003900000 */
[----:B------:R-:W2:Y:S02]  /*35de0*/  @!P0 SYNCS.PHASECHK.TRANS64 P0, [R9+URZ+0x38820], R0 ;  /* 0x03882000090085a7 */ /* 0x000ea4000800007f */
[----:B--2---:R-:W-:Y:S05]  /*35df0*/  @!P0 BRA `(.L_x_2248) ;  /* 0xfffffffc00f08947 */ /* 0x004fea000383ffff */
[----:B------:R-:W-:Y:S05]  /*35e00*/  BRA `(.L_x_2294) ;  /* 0xffffffe400f87947 */ /* 0x000fea000383ffff */
.L_x_2249:
        /* <DEDUP_REMOVED lines=11> */
.L_x_2296:
[----:B------:R-:W-:Y:S05]  /*35ec0*/  BSYNC B0 ;  /* 0x0000000000007941 */ /* 0x000fea0003800000 */
.L_x_2295:
[----:B------:R-:W-:Y:S05]  /*35ed0*/  BRA `(.L_x_2297) ;  /* 0xffffffe400e07947 */ /* 0x000fea000383ffff */
.L_x_2252:
[----:B------:R-:W-:Y:S01]  /*35ee0*/  BSSY B1, `(.L_x_2298) ;  /* 0x0000006000017945 */ /* 0x000fe20003800000 */
[----:B------:R-:W-:-:S07]  /*35ef0*/  IMAD.MOV.U32 R15, RZ, RZ, -0x1 ;  /* 0xffffffffff0f7424 */ /* 0x000fce00078e00ff */
[----:B01----:R-:W-:Y:S05]  /*35f00*/  WARPSYNC.COLLECTIVE R15, `(.L_x_2299) ;  /* 0x000000000f0c7348 */ /* 0x003fea0003c00000 */
[----:B------:R-:W-:Y:S02]  /*35f10*/  ELECT P6, UR62, PT ;  /* 0x00000000003e782f */ /* 0x000fe400038c0000 */
[----:B------:R-:W-:Y:S01]  /*35f20*/  MOV R14, UR62 ;  /* 0x0000003e000e7c02 */ /* 0x000fe20008000f00 */
[----:B01----:R-:W-:Y:S10]  /*35f30*/  ENDCOLLECTIVE ;  /* 0x000000000000791b */ /* 0x003ff40003800000 */
.L_x_2299:
[----:B------:R-:W-:Y:S05]  /*35f40*/  BSYNC B1 ;  /* 0x0000000000017941 */ /* 0x000fea0003800000 */
.L_x_2298:
[----:B------:R-:W-:Y:S05]  /*35f50*/  BRA `(.L_x_2300) ;  /* 0xffffffe400d87947 */ /* 0x000fea000383ffff */
.L_x_2253:
[----:B0-----:R0:W1:Y:S02]  /*35f60*/  SYNCS.PHASECHK.TRANS64.TRYWAIT P0, [R5+URZ], R4 ;  /* 0x00000004050075a7 */ /* 0x001064000800017f */
[----:B-1----:R-:W-:Y:S05]  /*35f70*/  @!P0 NANOSLEEP.SYNCS 0x989680 ;  /* 0x009896800000895d */ /* 0x002fea0003900000 */
[----:B------:R-:W1:Y:S02]  /*35f80*/  @!P0 SYNCS.PHASECHK.TRANS64 P0, [R5+URZ], R4 ;  /* 0x00000004050085a7 */ /* 0x000e64000800007f */
[----:B-1----:R-:W-:Y:S05]  /*35f90*/  @!P0 BRA `(.L_x_2253) ;  /* 0xfffffffc00f08947 */ /* 0x002fea000383ffff */
[----:B------:R-:W-:Y:S05]  /*35fa0*/  BRA `(.L_x_2301) ;  /* 0xffffffe400fc7947 */ /* 0x000fea000383ffff */
.L_x_2254:
[----:B-1----:R1:W2:Y:S02]  /*35fb0*/  SYNCS.PHASECHK.TRANS64.TRYWAIT P0, [R7+URZ], R2 ;  /* 0x00000002070075a7 */ /* 0x0022a4000800017f */
[----:B--2---:R-:W-:Y:S05]  /*35fc0*/  @!P0 NANOSLEEP.SYNCS 0x989680 ;  /* 0x009896800000895d */ /* 0x004fea0003900000 */
[----:B------:R-:W2:Y:S02]  /*35fd0*/  @!P0 SYNCS.PHASECHK.TRANS64 P0, [R7+URZ], R2 ;  /* 0x00000002070085a7 */ /* 0x000ea4000800007f */
[----:B--2---:R-:W-:Y:S05]  /*35fe0*/  @!P0 BRA `(.L_x_2254) ;  /* 0xfffffffc00f08947 */ /* 0x004fea000383ffff */
[----:B------:R-:W-:Y:S05]  /*35ff0*/  BRA `(.L_x_2302) ;  /* 0xffffffe400f87947 */ /* 0x000fea000383ffff */
.L_x_2255:
[----:B--2---:R2:W3:Y:S02]  /*36000*/  SYNCS.PHASECHK.TRANS64.TRYWAIT P0, [R19+URZ], R4 ;  /* 0x00000004130075a7 */ /* 0x0044e4000800017f */
[----:B---3--:R-:W-:Y:S05]  /*36010*/  @!P0 NANOSLEEP.SYNCS 0x989680 ;  /* 0x009896800000895d */ /* 0x008fea0003900000 */
[----:B------:R-:W3:Y:S02]  /*36020*/  @!P0 SYNCS.PHASECHK.TRANS64 P0, [R19+URZ], R4 ;  /* 0x00000004130085a7 */ /* 0x000ee4000800007f */
[----:B---3--:R-:W-:Y:S05]  /*36030*/  @!P0 BRA `(.L_x_2255) ;  /* 0xfffffffc00f08947 */ /* 0x008fea000383ffff */
[----:B------:R-:W-:Y:S05]  /*36040*/  BRA `(.L_x_2303) ;  /* 0xffffffe400ec7947 */ /* 0x000fea000383ffff */
        .type           $_ZN7cutlass13device_kernelIN5flash11enable_sm90INS1_16FlashAttnFwdSm90INS1_25CollectiveMainloopFwdSm90ILi2EN4cute5tupleIJNS5_1CILi1EEES8_S8_EEENS6_IJNS7_ILi64EEESA_SA_EEELi512ENS_6half_tEfNS_4arch4Sm90ELb0ELb1ELb1ELb0ELb0ELb0ELb1ELb0ELb0ELb1ELb0ELb0EEENS1_21CollectiveEpilogueFwdINS6_IJSA_NS7_ILi512EEESA_EEES9_SC_SE_Li256ELb0ELb1ELb0ELb0EEENS1_30DynamicPersistentTileSchedulerILi256ELi128ELb0ELb1ELb1EEEEEEEEEvNT_6ParamsE$_ZZN5flash25CollectiveMainloopFwdSm90ILi2EN4cute5tupleIJNS1_1CILi1EEES4_S4_EEENS2_IJNS3_ILi64EEES6_S6_EEELi512EN7cutlass6half_tEfNS8_4arch4Sm90ELb0ELb1ELb1ELb0ELb0ELb0ELb1ELb0ELb0ELb1ELb0ELb0EE3mmaINS_16FlashAttnFwdSm90ISC_NS_21CollectiveEpilogueFwdINS2_IJS6_NS3_ILi512EEES6_EEES5_S9_SB_Li256ELb0ELb1ELb0ELb0EEENS_30DynamicPersistentTileSchedulerILi256ELi128ELb0ELb1ELb1EEEE13SharedStorageENS1_6TensorINS1_11ArrayEngineIfLm128EEENS1_6LayoutINS2_IJNS2_IJNS3_ILi2EEESR_NS3_ILi32EEEEEES4_S4_EEENS2_IJNS2_IJS4_SR_NS3_ILi4EEEEEENS3_ILi0EEESX_EEEEEEENS_7SoftmaxILi2ELi0EEEEEbRKNSC_6ParamsENS8_25PipelineTmaAsyncNoClusterILi2ENS8_16PipelineTmaAsyncILi2EEEEES19_RNS8_13PipelineStateILj2EEERT0_RT1_iRiRKNS_16SeqlenInfoQKNewKILb0ELb0EEENS2_IJiiiiEEERT_ENKUliT_T0_T1_E_clIZSD_ISM_S10_S12_EbS15_S19_S19_S1C_S1E_S1G_iS1H_S1L_S1M_S1O_EUlRS1P_iE0_NS3_ILb1EEES1W_EEDaiS1P_S1Q_S1R_,@function
        .size           $_ZN7cutlass13device_kernelIN5flash11enable_sm90INS1_16FlashAttnFwdSm90INS1_25CollectiveMainloopFwdSm90ILi2EN4cute5tupleIJNS5_1CILi1EEES8_S8_EEENS6_IJNS7_ILi64EEESA_SA_EEELi512ENS_6half_tEfNS_4arch4Sm90ELb0ELb1ELb1ELb0ELb0ELb0ELb1ELb0ELb0ELb1ELb0ELb0EEENS1_21CollectiveEpilogueFwdINS6_IJSA_NS7_ILi512EEESA_EEES9_SC_SE_Li256ELb0ELb1ELb0ELb0EEENS1_30DynamicPersistentTileSchedulerILi256ELi128ELb0ELb1ELb1EEEEEEEEEvNT_6ParamsE$_ZZN5flash25CollectiveMainloopFwdSm90ILi2EN4cute5tupleIJNS1_1CILi1EEES4_S4_EEENS2_IJNS3_ILi64EEES6_S6_EEELi512EN7cutlass6half_tEfNS8_4arch4Sm90ELb0ELb1ELb1ELb0ELb0ELb0ELb1ELb0ELb0ELb1ELb0ELb0EE3mmaINS_16FlashAttnFwdSm90ISC_NS_21CollectiveEpilogueFwdINS2_IJS6_NS3_ILi512EEES6_EEES5_S9_SB_Li256ELb0ELb1ELb0ELb0EEENS_30DynamicPersistentTileSchedulerILi256ELi128ELb0ELb1ELb1EEEE13SharedStorageENS1_6TensorINS1_11ArrayEngineIfLm128EEENS1_6LayoutINS2_IJNS2_IJNS3_ILi2EEESR_NS3_ILi32EEEEEES4_S4_EEENS2_IJNS2_IJS4_SR_NS3_ILi4EEEEEENS3_ILi0EEESX_EEEEEEENS_7SoftmaxILi2ELi0EEEEEbRKNSC_6ParamsENS8_25PipelineTmaAsyncNoClusterILi2ENS8_16PipelineTmaAsyncILi2EEEEES19_RNS8_13PipelineStateILj2EEERT0_RT1_iRiRKNS_16SeqlenInfoQKNewKILb0ELb0EEENS2_IJiiiiEEERT_ENKUliT_T0_T1_E_clIZSD_ISM_S10_S12_EbS15_S19_S19_S1C_S1E_S1G_iS1H_S1L_S1M_S1O_EUlRS1P_iE0_NS3_ILb1EEES1W_EEDaiS1P_S1Q_S1R_,(.L_x_6026 - $_ZN7cutlass13device_kernelIN5flash11enable_sm90INS1_16FlashAttnFwdSm90INS1_25CollectiveMainloopFwdSm90ILi2EN4cute5tupleIJNS5_1CILi1EEES8_S8_EEENS6_IJNS7_ILi64EEESA_SA_EEELi512ENS_6half_tEfNS_4arch4Sm90ELb0ELb1ELb1ELb0ELb0ELb0ELb1ELb0ELb0ELb1ELb0ELb0EEENS1_21CollectiveEpilogueFwdINS6_IJSA_NS7_ILi512EEESA_EEES9_SC_SE_Li256ELb0ELb1ELb0ELb0EEENS1_30DynamicPersistentTileSchedulerILi256ELi128ELb0ELb1ELb1EEEEEEEEEvNT_6ParamsE$_ZZN5flash25CollectiveMainloopFwdSm90ILi2EN4cute5tupleIJNS1_1CILi1EEES4_S4_EEENS2_IJNS3_ILi64EEES6_S6_EEELi512EN7cutlass6half_tEfNS8_4arch4Sm90ELb0ELb1ELb1ELb0ELb0ELb0ELb1ELb0ELb0ELb1ELb0ELb0EE3mmaINS_16FlashAttnFwdSm90ISC_NS_21CollectiveEpilogueFwdINS2_IJS6_NS3_ILi512EEES6_EEES5_S9_SB_Li256ELb0ELb1ELb0ELb0EEENS_30DynamicPersistentTileSchedulerILi256ELi128ELb0ELb1ELb1EEEE13SharedStorageENS1_6TensorINS1_11ArrayEngineIfLm128EEENS1_6LayoutINS2_IJNS2_IJNS3_ILi2EEESR_NS3_ILi32EEEEEES4_S4_EEENS2_IJNS2_IJS4_SR_NS3_ILi4EEEEEENS3_ILi0EEESX_EEEEEEENS_7SoftmaxILi2ELi0EEEEEbRKNSC_6ParamsENS8_25PipelineTmaAsyncNoClusterILi2ENS8_16PipelineTmaAsyncILi2EEEEES19_RNS8_13PipelineStateILj2EEERT0_RT1_iRiRKNS_16SeqlenInfoQKNewKILb0ELb0EEENS2_IJiiiiEEERT_ENKUliT_T0_T1_E_clIZSD_ISM_S10_S12_EbS15_S19_S19_S1C_S1E_S1G_iS1H_S1L_S1M_S1O_EUlRS1P_iE0_NS3_ILb1EEES1W_EEDaiS1P_S1Q_S1R_)
$_ZN7cutlass13device_kernelIN5flash11enable_sm90INS1_16FlashAttnFwdSm90INS1_25CollectiveMainloopFwdSm90ILi2EN4cute5tupleIJNS5_1CILi1EEES8_S8_EEENS6_IJNS7_ILi64EEESA_SA_EEELi512ENS_6half_tEfNS_4arch4Sm90ELb0ELb1ELb1ELb0ELb0ELb0ELb1ELb0ELb0ELb1ELb0ELb0EEENS1_21CollectiveEpilogueFwdINS6_IJSA_NS7_ILi512EEESA_EEES9_SC_SE_Li256ELb0ELb1ELb0ELb0EEENS1_30DynamicPersistentTileSchedulerILi256ELi128ELb0ELb1ELb1EEEEEEEEEvNT_6ParamsE$_ZZN5flash25CollectiveMainloopFwdSm90ILi2EN4cute5tupleIJNS1_1CILi1EEES4_S4_EEENS2_IJNS3_ILi64EEES6_S6_EEELi512EN7cutlass6half_tEfNS8_4arch4Sm90ELb0ELb1ELb1ELb0ELb0ELb0ELb1ELb0ELb0ELb1ELb0ELb0EE3mmaINS_16FlashAttnFwdSm90ISC_NS_21CollectiveEpilogueFwdINS2_IJS6_NS3_ILi512EEES6_EEES5_S9_SB_Li256ELb0ELb1ELb0ELb0EEENS_30DynamicPersistentTileSchedulerILi256ELi128ELb0ELb1ELb1EEEE13SharedStorageENS1_6TensorINS1_11ArrayEngineIfLm128EEENS1_6LayoutINS2_IJNS2_IJNS3_ILi2EEESR_NS3_ILi32EEEEEES4_S4_EEENS2_IJNS2_IJS4_SR_NS3_ILi4EEEEEENS3_ILi0EEESX_EEEEEEENS_7SoftmaxILi2ELi0EEEEEbRKNSC_6ParamsENS8_25PipelineTmaAsyncNoClusterILi2ENS8_16PipelineTmaAsyncILi2EEEEES19_RNS8_13PipelineStateILj2EEERT0_RT1_iRiRKNS_16SeqlenInfoQKNewKILb0ELb0EEENS2_IJiiiiEEERT_ENKUliT_T0_T1_E_clIZSD_ISM_S10_S12_EbS15_S19_S19_S1C_S1E_S1G_iS1H_S1L_S1M_S1O_EUlRS1P_iE0_NS3_ILb1EEES1W_EEDaiS1P_S1Q_S1R_:
[----:B------:R-:W-:Y:S05]  /*36050*/  YIELD ;  /* 0x0000000000007946 */ /* 0x000fea0003800000 */
[----:B------:R-:W-:Y:S02]  /*36060*/  ULDC UR4, c[0x0][0x20] ;  /* 0x0000080000047ab9 */ /* 0x000fe40000000800 */
[----:B------:R-:W-:-:S05]  /*36070*/  VIADD R0, R0, -UR4 ;  /* 0x8000000400007c36 */ /* 0x000fca0008000000 */
[----:B------:R-:W2:Y:S01]  /*36080*/  LDL.64 R20, [R0+0x18] ;  /* 0x0000180000147983 */ /* 0x000ea20000100a00 */
[----:B------:R-:W0:Y:S03]  /*36090*/  LDC.64 R4, c[0x0][0x208] ;  /* 0x00008200ff047b82 */ /* 0x000e260000000a00 */
[----:B------:R-:W3:Y:S01]  /*360a0*/  LDL.64 R14, [R0] ;  /* 0x00000000000e7983 */ /* 0x000ee20000100a00 */
[----:B0-----:R-:W-:Y:S02]  /*360b0*/  R2UR UR4, R4 ;  /* 0x00000000040472ca */ /* 0x001fe400000e0000 */
[----:B------:R-:W-:-:S13]  /*360c0*/  R2UR UR5, R5 ;  /* 0x00000000050572ca */ /* 0x000fda00000e0000 */
[----:B--2---:R-:W2:Y:S01]  /*360d0*/  LD.E R24, desc[UR4][R20.64+0x1c] ;  /* 0x00001c0414187980 */ /* 0x004ea2000c101900 */
[C---:B------:R-:W-:Y:S02]  /*360e0*/  R2UR UR4, R4.reuse ;  /* 0x00000000040472ca */ /* 0x040fe400000e0000 */
[C---:B------:R-:W-:Y:S02]  /*360f0*/  R2UR UR5, R5.reuse ;  /* 0x00000000050572ca */ /* 0x040fe400000e0000 */
[----:B------:R-:W-:Y:S02]  /*36100*/  R2UR UR6, R4 ;  /* 0x00000000040672ca */ /* 0x000fe400000e0000 */
[----:B------:R-:W-:Y:S01]  /*36110*/  R2UR UR7, R5 ;  /* 0x00000000050772ca */ /* 0x000fe200000e0000 */
[----:B------:R-:W-:Y:S08]  /*36120*/  BSSY B1, `(.L_x_2304) ;  /* 0x0000007000017945 */ /* 0x000ff00003800000 */
[----:B---3--:R0:W5:Y:S04]  /*36130*/  LD.E R9, desc[UR4][R14.64] ;  /* 0x000000040e097980 */ /* 0x008168000c101900 */
[----:B------:R0:W5:Y:S01]  /*36140*/  LD.E R13, desc[UR6][R14.64+0x4] ;  /* 0x000004060e0d7980 */ /* 0x000162000c101900 */
[----:B--2---:R-:W-:-:S04]  /*36150*/  LOP3.LUT R24, R24, 0x1, RZ, 0xfc, !PT ;  /* 0x0000000118187812 */ /* 0x004fc800078efcff */
[----:B------:R-:W-:-:S13]  /*36160*/  ISETP.NE.AND P0, PT, R24, 0x3, PT ;  /* 0x000000031800780c */ /* 0x000fda0003f05270 */
[----:B0-----:R-:W-:Y:S05]  /*36170*/  @!P0 BRA `(.L_x_2305) ;  /* 0x0000000000048947 */ /* 0x001fea0003800000 */
[----:B------:R-:W-:Y:S01]  /*36180*/  BPT.TRAP 0x1 ;  /* 0x000000040000795c */ /* 0x000fe20000300000 */
.L_x_2305:
[----:B------:R-:W-:Y:S05]  /*36190*/  BSYNC B1 ;  /* 0x0000000000017941 */ /* 0x000fea0003800000 */
.L_x_2304:
[----:B------:R-:W-:Y:S02]  /*361a0*/  R2UR UR4, R4 ;  /* 0x00000000040472ca */ /* 0x000fe400000e0000 */
[----:B------:R-:W-:-:S13]  /*361b0*/  R2UR UR5, R5 ;  /* 0x00000000050572ca */ /* 0x000fda00000e0000 */
[----:B------:R-:W2:Y:S01]  /*361c0*/  LD.E.64 R24, desc[UR4][R20.64+0x8] ;  /* 0x0000080414187980 */ /* 0x000ea2000c101b00 */
[----:B-----5:R-:W-:Y:S02]  /*361d0*/  SHF.L.U32 R26, R13, 0x1f, RZ ;  /* 0x0000001f0d1a7819 */ /* 0x020fe400000006ff */
[----:B--2---:R-:W-:-:S05]  /*361e0*/  MOV R24, R24 ;  /* 0x0000001800187202 */ /* 0x004fca0000000f00 */
[----:B------:R-:W-:-:S04]  /*361f0*/  IMAD R9, R9, 0x8, R24 ;  /* 0x0000000809097824 */ /* 0x000fc800078e0218 */
[----:B------:R0:W1:Y:S01]  /*36200*/  SYNCS.PHASECHK.TRANS64.TRYWAIT P0, [R9+URZ], R26 ;  /* 0x0000001a090075a7 */ /* 0x000062000800017f */
[----:B------:R-:W2:Y:S01]  /*36210*/  LD.E R25, desc[UR4][R20.64+0x1c] ;  /* 0x00001c0414197980 */ /* 0x000ea2000c101900 */
[----:B------:R-:W-:Y:S02]  /*36220*/  R2UR UR6, R4 ;  /* 0x00000000040672ca */ /* 0x000fe400000e0000 */
[----:B------:R-:W-:Y:S01]  /*36230*/  R2UR UR7, R5 ;  /* 0x00000000050772ca */ /* 0x000fe200000e0000 */
[----:B------:R0:W5:Y:S01]  /*36240*/  LD.E R13, desc[UR4][R14.64] ;  /* 0x000000040e0d7980 */ /* 0x000162000c101900 */
[----:B------:R-:W-:Y:S11]  /*36250*/  BSSY B1, `(.L_x_2306) ;  /* 0x0000006000017945 */ /* 0x000ff60003800000 */
[----:B------:R0:W5:Y:S01]  /*36260*/  LD.E R24, desc[UR6][R14.64+0x4] ;  /* 0x000004060e187980 */ /* 0x000162000c101900 */
[----:B--2---:R-:W-:-:S04]  /*36270*/  LOP3.LUT R25, R25, 0x1, RZ, 0xfc, !PT ;  /* 0x0000000119197812 */ /* 0x004fc800078efcff */
[----:B------:R-:W-:-:S13]  /*36280*/  ISETP.NE.AND P1, PT, R25, 0x3, PT ;  /* 0x000000031900780c */ /* 0x000fda0003f25270 */
[----:B01----:R-:W-:Y:S05]  /*36290*/  @!P1 BRA `(.L_x_2307) ;  /* 0x0000000000049947 */ /* 0x003fea0003800000 */
[----:B------:R-:W-:Y:S01]  /*362a0*/  BPT.TRAP 0x1 ;  /* 0x000000040000795c */ /* 0x000fe20000300000 */
.L_x_2307:
[----:B------:R-:W-:Y:S05]  /*362b0*/  BSYNC B1 ;  /* 0x0000000000017941 */ /* 0x000fea0003800000 */
.L_x_2306:
[----:B------:R-:W-:Y:S04]  /*362c0*/  BSSY B1, `(.L_x_2308) ;  /* 0x000000a000017945 */ /* 0x000fe80003800000 */
[----:B------:R-:W-:Y:S05]  /*362d0*/  @P0 BRA `(.L_x_2309) ;  /* 0x0000000000200947 */ /* 0x000fea0003800000 */
[----:B------:R-:W-:Y:S02]  /*362e0*/  R2UR UR4, R4 ;  /* 0x00000000040472ca */ /* 0x000fe400000e0000 */
[----:B------:R-:W-:-:S13]  /*362f0*/  R2UR UR5, R5 ;  /* 0x00000000050572ca */ /* 0x000fda00000e0000 */
[----:B------:R-:W2:Y:S01]  /*36300*/  LD.E.64 R20, desc[UR4][R20.64+0x8] ;  /* 0x0000080414147980 */ /* 0x000ea2000c101b00 */
[----:B-----5:R-:W-:Y:S02]  /*36310*/  SHF.L.U32 R24, R24, 0x1f, RZ ;  /* 0x0000001f18187819 */ /* 0x020fe400000006ff */
[----:B--2---:R-:W-:-:S05]  /*36320*/  MOV R14, R20 ;  /* 0x00000014000e7202 */ /* 0x004fca0000000f00 */
[----:B------:R-:W-:-:S04]  /*36330*/  IMAD R13, R13, 0x8, R14 ;  /* 0x000000080d0d7824 */ /* 0x000fc800078e020e */
[----:B------:R-:W0:Y:S02]  /*36340*/  SYNCS.PHASECHK.TRANS64.TRYWAIT P0, [R13+URZ], R24 ;  /* 0x000000180d0075a7 */ /* 0x000e24000800017f */
[----:B0-----:R-:W-:Y:S05]  /*36350*/  @!P0 BRA `(.L_x_2310) ;  /* 0x000000f000d48947 */ /* 0x001fea0003800000 */
.L_x_2309:
[----:B------:R-:W-:Y:S05]  /*36360*/  BSYNC B1 ;  /* 0x0000000000017941 */ /* 0x000fea0003800000 */
.L_x_2308:
[----:B0----5:R-:W2:Y:S04]  /*36370*/  LDL.64 R24, [R0] ;  /* 0x0000000000187983 */ /* 0x021ea80000100a00 */
[----:B------:R-:W3:Y:S01]  /*36380*/  LDL.64 R20, [R0+0x28] ;  /* 0x0000280000147983 */ /* 0x000ee20000100a00 */
[C---:B------:R-:W-:Y:S02]  /*36390*/  R2UR UR6, R4.reuse ;  /* 0x00000000040672ca */ /* 0x040fe400000e0000 */
[C---:B------:R-:W-:Y:S01]  /*363a0*/  R2UR UR7, R5.reuse ;  /* 0x00000000050772ca */ /* 0x040fe200000e0000 */
[----:B------:R-:W4:Y:S01]  /*363b0*/  LDL.64 R14, [R0+0x20] ;  /* 0x00002000000e7983 */ /* 0x000f220000100a00 */
[C---:B------:R-:W-:Y:S02]  /*363c0*/  R2UR UR4, R4.reuse ;  /* 0x00000000040472ca */ /* 0x040fe400000e0000 */
[----:B------:R-:W-:Y:S01]  /*363d0*/  R2UR UR5, R5 ;  /* 0x00000000050572ca */ /* 0x000fe200000e0000 */
[----:B------:R-:W4:Y:S08]  /*363e0*/  LDL.64 R56, [R0+0x8] ;  /* 0x0000080000387983 */ /* 0x000f300000100a00 */
[----:B--2---:R-:W2:Y:S04]  /*363f0*/  LD.E R25, desc[UR6][R24.64] ;  /* 0x0000000618197980 */ /* 0x004ea8000c101900 */
[----:B---3--:R-:W2:Y:S01]  /*36400*/  LD.E.64 R58, desc[UR4][R20.64] ;  /* 0x00000004143a7980 */ /* 0x008ea2000c101b00 */
[----:B------:R-:W-:Y:S05]  /*36410*/  WARPSYNC.ALL ;  /* 0x0000000000007948 */ /* 0x000fea0003800000 */
[----:B------:R-:W-:-:S02]  /*36420*/  R2UR UR4, R4 ;  /* 0x00000000040472ca */ /* 0x000fc400000e0000 */
[C---:B------:R-:W-:Y:S02]  /*36430*/  R2UR UR5, R5.reuse ;  /* 0x00000000050572ca */ /* 0x040fe400000e0000 */
[----:B------:R-:W-:Y:S02]  /*36440*/  R2UR UR6, R4 ;  /* 0x00000000040672ca */ /* 0x000fe400000e0000 */
[----:B------:R-:W-:-:S09]  /*36450*/  R2UR UR7, R5 ;  /* 0x00000000050772ca */ /* 0x000fd200000e0000 */
[----:B----4-:R0:W-:Y:S04]  /*36460*/  ST.E desc[UR4][R56.64], RZ ;  /* 0x000000ff38007985 */ /* 0x0101e8000c101904 */
[----:B------:R-:W3:Y:S01]  /*36470*/  LD.E.64 R20, desc[UR6][R14.64] ;  /* 0x000000060e147980 */ /* 0x000ee2000c101b00 */
[----:B--2---:R-:W-:Y:S01]  /*36480*/  IMAD R58, R25, 0x200, R58 ;  /* 0x00000200193a7824 */ /* 0x004fe200078e023a */
[----:B------:R-:W-:Y:S01]  /*36490*/  R2UR UR7, R59 ;  /* 0x000000003b0772ca */ /* 0x000fe200000e0000 */
[----:B------:R-:W-:Y:S01]  /*364a0*/  WARPGROUP.ARRIVE ;  /* 0x00000000000079c5 */ /* 0x000fe20000000000 */
[----:B------:R-:W-:Y:S01]  /*364b0*/  R2UR UR8, R4 ;  /* 0x00000000040872ca */ /* 0x000fe200000e0000 */
[----:B------:R-:W-:Y:S01]  /*364c0*/  IMAD.MOV.U32 R9, RZ, RZ, 0x1 ;  /* 0x00000001ff097424 */ /* 0x000fe200078e00ff */
[----:B------:R-:W-:-:S02]  /*364d0*/  R2UR UR6, R58 ;  /* 0x000000003a0672ca */ /* 0x000fc400000e0000 */
[C---:B------:R-:W-:Y:S02]  /*364e0*/  R2UR UR9, R5.reuse ;  /* 0x00000000050972ca */ /* 0x040fe400000e0000 */
[----:B------:R-:W-:Y:S02]  /*364f0*/  R2UR UR10, R4 ;  /* 0x00000000040a72ca */ /* 0x000fe400000e0000 */
[----:B------:R-:W-:Y:S02]  /*36500*/  R2UR UR11, R5 ;  /* 0x00000000050b72ca */ /* 0x000fe400000e0000 */
[----:B---3--:R-:W-:Y:S02]  /*36510*/  R2UR UR4, R20 ;  /* 0x00000000140472ca */ /* 0x008fe400000e0000 */
[----:B------:R-:W-:-:S13]  /*36520*/  R2UR UR5, R21 ;  /* 0x00000000150572ca */ /* 0x000fda00000e0000 */
[----:B------:R-:W-:Y:S03]  /*36530*/  HGMMA.64x64x16.F32 R24, gdesc[UR4], RZ, !UPT, gsb0 ;  /* 0x00e00000041879f0 */ /* 0x000fe6000c0008ff */
[----:B------:R-:W-:Y:S02]  /*36540*/  WARPGROUP.DEPBAR.LE gsb0, 0x0 ;  /* 0x00008000000079c5 */ /* 0x000fe40000010000 */
[----:B------:R0:W-:Y:S04]  /*36550*/  ST.E desc[UR8][R56.64], R9 ;  /* 0x0000000938007985 */ /* 0x0001e8000c101908 */
[----:B------:R-:W2:Y:S01]  /*36560*/  LD.E.64 R20, desc[UR10][R14.64] ;  /* 0x0000000a0e147980 */ /* 0x000ea2000c101b00 */
[----:B------:R-:W-:Y:S01]  /*36570*/  VIADD R60, R58, 0x2 ;  /* 0x000000023a3c7836 */ /* 0x000fe20000000000 */
[----:B------:R-:W-:Y:S01]  /*36580*/  WARPGROUP.ARRIVE ;  /* 0x00000000000079c5 */ /* 0x000fe20000000000 */
[----:B------:R-:W-:Y:S01]  /*36590*/  IMAD.MOV.U32 R61, RZ, RZ, R59 ;  /* 0x000000ffff3d7224 */ /* 0x000fe200078e003b */
[----:B------:R-:W-:-:S02]  /*365a0*/  R2UR UR8, R4 ;  /* 0x00000000040872ca */ /* 0x000fc400000e0000 */
[----:B------:R-:W-:Y:S02]  /*365b0*/  R2UR UR6, R60 ;  /* 0x000000003c0672ca */ /* 0x000fe400000e0000 */
[----:B------:R-:W-:Y:S02]  /*365c0*/  R2UR UR7, R61 ;  /* 0x000000003d0772ca */ /* 0x000fe400000e0000 */
[C---:B------:R-:W-:Y:S02]  /*365d0*/  R2UR UR9, R5.reuse ;  /* 0x00000000050972ca */ /* 0x040fe400000e0000 */
[----:B------:R-:W-:Y:S02]  /*365e0*/  R2UR UR10, R4 ;  /* 0x00000000040a72ca */ /* 0x000fe400000e0000 */
[----:B------:R-:W-:Y:S01]  /*365f0*/  R2UR UR11, R5 ;  /* 0x00000000050b72ca */ /* 0x000fe200000e0000 */
[----:B--2---:R-:W-:Y:S01]  /*36600*/  VIADD R20, R20, 0x2 ;  /* 0x0000000214147836 */ /* 0x004fe20000000000 */
[----:B------:R-:W-:-:S04]  /*36610*/  R2UR UR5, R21 ;  /* 0x00000000150572ca */ /* 0x000fc800000e0000 */
[----:B------:R-:W-:-:S13]  /*36620*/  R2UR UR4, R20 ;  /* 0x00000000140472ca */ /* 0x000fda00000e0000 */
[----:B------:R-:W-:Y:S03]  /*36630*/  HGMMA.64x64x16.F32 R24, gdesc[UR4], R24, gsb0 ;  /* 0x00e00000041879f0 */ /* 0x000fe60008000818 */
        /* <DEDUP_REMOVED lines=20> */
[----:B------:R-:W-:Y:S01]  /*36780*/  R2UR UR7, R59 ;  /* 0x000000003b0772ca */ /* 0x000fe200000e0000 */
[----:B------:R-:W-:Y:S01]  /*36790*/  WARPGROUP.ARRIVE ;  /* 0x00000000000079c5 */ /* 0x000fe20000000000 */
[----:B------:R-:W-:-:S02]  /*367a0*/  R2UR UR8, R4 ;  /* 0x00000000040872ca */ /* 0x000fc400000e0000 */
        /* <DEDUP_REMOVED lines=8> */
[----:B------:R-:W2:Y:S01]  /*36830*/  LDL.64 R20, [R0+0x38] ;  /* 0x0000380000147983 */ /* 0x000ea20000100a00 */
[----:B------:R-:W-:-:S02]  /*36840*/  R2UR UR4, R4 ;  /* 0x00000000040472ca */ /* 0x000fc400000e0000 */
[----:B------:R-:W-:Y:S01]  /*36850*/  R2UR UR5, R5 ;  /* 0x00000000050572ca */ /* 0x000fe200000e0000 */
[----:B------:R-:W3:-:S12]  /*36860*/  LDL.64 R14, [R0+0x30] ;  /* 0x00003000000e7983 */ /* 0x000ed80000100a00 */
[----:B--2---:R-:W2:Y:S01]  /*36870*/  LD.E R20, desc[UR4][R20.64] ;  /* 0x0000000414147980 */ /* 0x004ea2000c101900 */
[----:B---3--:R-:W-:Y:S01]  /*36880*/  MOV R14, R14 ;  /* 0x0000000e000e7202 */ /* 0x008fe20000000f00 */
[----:B------:R-:W-:Y:S01]  /*36890*/  BSSY B1, `(.L_x_2311) ;  /* 0x0000007000017945 */ /* 0x000fe20003800000 */
[----:B--2---:R-:W-:-:S04]  /*368a0*/  LEA.HI R13, R20, R20, RZ, 0x1 ;  /* 0x00000014140d7211 */ /* 0x004fc800078f08ff */
[----:B------:R-:W-:-:S05]  /*368b0*/  LOP3.LUT R13, R13, 0xfffffffe, RZ, 0xc0, !PT ;  /* 0xfffffffe0d0d7812 */ /* 0x000fca00078ec0ff */
[----:B------:R-:W-:-:S05]  /*368c0*/  IMAD.IADD R13, R20, 0x1, -R13 ;  /* 0x00000001140d7824 */ /* 0x000fca00078e0a0d */
[----:B------:R-:W-:-:S04]  /*368d0*/  SHF.L.U32 R13, R13, 0x1f, RZ ;  /* 0x0000001f0d0d7819 */ /* 0x000fc800000006ff */
[----:B------:R-:W1:Y:S02]  /*368e0*/  SYNCS.PHASECHK.TRANS64.TRYWAIT P0, [R14+URZ+0x38810], R13 ;  /* 0x0388100d0e0075a7 */ /* 0x000e64000800017f */
[----:B01----:R-:W-:Y:S05]  /*368f0*/  @!P0 BRA `(.L_x_2312) ;  /* 0x000000ec00808947 */ /* 0x003fea0003800000 */
.L_x_2335:
[----:B------:R-:W-:Y:S05]  /*36900*/  BSYNC B1 ;  /* 0x0000000000017941 */ /* 0x000fea0003800000 */
.L_x_2311:
[----:B------:R-:W2:Y:S01]  /*36910*/  LDL.64 R20, [R0+0x40] ;  /* 0x0000400000147983 */ /* 0x000ea20000100a00 */
[----:B------:R-:W-:Y:S02]  /*36920*/  R2UR UR4, R4 ;  /* 0x00000000040472ca */ /* 0x000fe400000e0000 */
[----:B------:R-:W-:Y:S01]  /*36930*/  R2UR UR5, R5 ;  /* 0x00000000050572ca */ /* 0x000fe200000e0000 */
[----:B0-----:R-:W3:-:S12]  /*36940*/  LDL.64 R14, [R0] ;  /* 0x00000000000e7983 */ /* 0x001ed80000100a00 */
[----:B--2---:R-:W2:Y:S01]  /*36950*/  LD.E R56, desc[UR4][R20.64+0x1c] ;  /* 0x00001c0414387980 */ /* 0x004ea2000c101900 */
[----:B------:R-:W-:Y:S02]  /*36960*/  R2UR UR6, R4 ;  /* 0x00000000040672ca */ /* 0x000fe400000e0000 */
[----:B------:R-:W-:Y:S01]  /*36970*/  R2UR UR7, R5 ;  /* 0x00000000050772ca */ /* 0x000fe200000e0000 */
[----:B---3--:R0:W5:Y:S01]  /*36980*/  LD.E R13, desc[UR4][R14.64] ;  /* 0x000000040e0d7980 */ /* 0x008162000c101900 */
[----:B------:R-:W-:Y:S11]  /*36990*/  BSSY B1, `(.L_x_2313) ;  /* 0x0000006000017945 */ /* 0x000ff60003800000 */
[----:B------:R0:W5:Y:S01]  /*369a0*/  LD.E R58, desc[UR6][R14.64+0x4] ;  /* 0x000004060e3a7980 */ /* 0x000162000c101900 */
[----:B--2---:R-:W-:-:S04]  /*369b0*/  LOP3.LUT R56, R56, 0x1, RZ, 0xfc, !PT ;  /* 0x0000000138387812 */ /* 0x004fc800078efcff */
[----:B------:R-:W-:-:S13]  /*369c0*/  ISETP.NE.AND P0, PT, R56, 0x3, PT ;  /* 0x000000033800780c */ /* 0x000fda0003f05270 */
[----:B0-----:R-:W-:Y:S05]  /*369d0*/  @!P0 BRA `(.L_x_2314) ;  /* 0x0000000000048947 */ /* 0x001fea0003800000 */
[----:B------:R-:W-:Y:S01]  /*369e0*/  BPT.TRAP 0x1 ;  /* 0x000000040000795c */ /* 0x000fe20000300000 */
.L_x_2314:
[----:B------:R-:W-:Y:S05]  /*369f0*/  BSYNC B1 ;  /* 0x0000000000017941 */ /* 0x000fea0003800000 */
.L_x_2313:
        /* <DEDUP_REMOVED lines=17> */
.L_x_2316:
[----:B------:R-:W-:Y:S05]  /*36b10*/  BSYNC B1 ;  /* 0x0000000000017941 */ /* 0x000fea0003800000 */
.L_x_2315:
        /* <DEDUP_REMOVED lines=10> */
.L_x_2318:
[----:B------:R-:W-:Y:S05]  /*36bc0*/  BSYNC B1 ;  /* 0x0000000000017941 */ /* 0x000fea0003800000 */
.L_x_2317:
[----:B------:R-:W2:Y:S04]  /*36bd0*/  LDL.64 R60, [R0] ;  /* 0x00000000003c7983 */ /* 0x000ea80000100a00 */
[----:B------:R-:W0:Y:S04]  /*36be0*/  LDL.64 R58, [R0+0x58] ;  /* 0x00005800003a7983 */ /* 0x000e280000100a00 */
[----:B------:R-:W3:Y:S04]  /*36bf0*/  LDL.64 R14, [R0+0x48] ;  /* 0x00004800000e7983 */ /* 0x000ee80000100a00 */
[----:B------:R-:W4:Y:S01]  /*36c00*/  LDL.64 R20, [R0+0x50] ;  /* 0x0000500000147983 */ /* 0x000f220000100a00 */
[----:B------:R-:W-:-:S02]  /*36c10*/  R2UR UR6, R4 ;  /* 0x00000000040672ca */ /* 0x000fc400000e0000 */
[C---:B------:R-:W-:Y:S02]  /*36c20*/  R2UR UR7, R5.reuse ;  /* 0x00000000050772ca */ /* 0x040fe400000e0000 */
[----:B------:R-:W-:Y:S02]  /*36c30*/  R2UR UR4, R4 ;  /* 0x00000000040472ca */ /* 0x000fe400000e0000 */
[----:B------:R-:W-:-:S09]  /*36c40*/  R2UR UR5, R5 ;  /* 0x00000000050572ca */ /* 0x000fd200000e0000 */
[----:B--2---:R-:W2:Y:S04]  /*36c50*/  LD.E R61, desc[UR6][R60.64] ;  /* 0x000000063c3d7980 */ /* 0x004ea8000c101900 */
[----:B0----5:R-:W2:Y:S01]  /*36c60*/  LD.E.64 R56, desc[UR4][R58.64] ;  /* 0x000000043a387980 */ /* 0x021ea2000c101b00 */
[----:B------:R-:W-:Y:S05]  /*36c70*/  WARPSYNC.ALL ;  /* 0x0000000000007948 */ /* 0x000fea0003800000 */
[----:B------:R-:W-:-:S02]  /*36c80*/  R2UR UR6, R4 ;  /* 0x00000000040672ca */ /* 0x000fc400000e0000 */
[C---:B------:R-:W-:Y:S02]  /*36c90*/  R2UR UR7, R5.reuse ;  /* 0x00000000050772ca */ /* 0x040fe400000e0000 */
[----:B------:R-:W-:Y:S02]  /*36ca0*/  R2UR UR4, R4 ;  /* 0x00000000040472ca */ /* 0x000fe400000e0000 */
[----:B------:R-:W-:-:S09]  /*36cb0*/  R2UR UR5, R5 ;  /* 0x00000000050572ca */ /* 0x000fd200000e0000 */
[----:B---3--:R-:W3:Y:S04]  /*36cc0*/  LD.E R13, desc[UR6][R14.64] ;  /* 0x000000060e0d7980 */ /* 0x008ee8000c101900 */
[----:B----4-:R-:W4:Y:S01]  /*36cd0*/  LD.E.64 R62, desc[UR4][R20.64] ;  /* 0x00000004143e7980 */ /* 0x010f22000c101b00 */
[----:B------:R-:W-:Y:S01]  /*36ce0*/  WARPGROUP.ARRIVE ;  /* 0x00000000000079c5 */ /* 0x000fe20000000000 */
[C---:B------:R-:W-:Y:S02]  /*36cf0*/  R2UR UR8, R4.reuse ;  /* 0x00000000040872ca */ /* 0x040fe400000e0000 */
[----:B------:R-:W-:Y:S02]  /*36d00*/  R2UR UR9, R5 ;  /* 0x00000000050972ca */ /* 0x000fe400000e0000 */
[----:B------:R-:W-:-:S02]  /*36d10*/  R2UR UR10, R4 ;  /* 0x00000000040a72ca */ /* 0x000fc400000e0000 */
[----:B------:R-:W-:Y:S01]  /*36d20*/  R2UR UR11, R5 ;  /* 0x00000000050b72ca */ /* 0x000fe200000e0000 */
[----:B--2---:R-:W-:Y:S01]  /*36d30*/  IMAD R56, R61, 0x1000, R56 ;  /* 0x000010003d387824 */ /* 0x004fe200078e0238 */
[----:B------:R-:W-:-:S04]  /*36d40*/  R2UR UR7, R57 ;  /* 0x00000000390772ca */ /* 0x000fc800000e0000 */
[----:B------:R-:W-:Y:S02]  /*36d50*/  R2UR UR6, R56 ;  /* 0x00000000380672ca */ /* 0x000fe400000e0000 */
[----:B---3--:R-:W-:Y:S02]  /*36d60*/  ISETP.NE.U32.AND P0, PT, R13, RZ, PT ;  /* 0x000000ff0d00720c */ /* 0x008fe40003f05070 */
[----:B----4-:R-:W-:Y:S02]  /*36d70*/  R2UR UR4, R62 ;  /* 0x000000003e0472ca */ /* 0x010fe400000e0000 */
[----:B------:R-:W-:-:S09]  /*36d80*/  R2UR UR5, R63 ;  /* 0x000000003f0572ca */ /* 0x000fd200000e0000 */
[----:B------:R-:W-:-:S05]  /*36d90*/  VOTEU.ANY UP0, P0 ;  /* 0x00000000003f7886 */ /* 0x000fca0000000100 */
[----:B------:R-:W-:Y:S03]  /*36da0*/  HGMMA.64x64x16.F32 R24, gdesc[UR4], R24, UP0, gsb0 ;  /* 0x00e00000041879f0 */ /* 0x000fe6000b800818 */
[----:B------:R-:W-:Y:S02]  /*36db0*/  WARPGROUP.DEPBAR.LE gsb0, 0x0 ;  /* 0x00008000000079c5 */ /* 0x000fe40000010000 */
[----:B------:R-:W-:Y:S04]  /*36dc0*/  ST.E desc[UR8][R14.64], R9 ;  /* 0x000000090e007985 */ /* 0x000fe8000c101908 */
        /* <DEDUP_REMOVED lines=242> */
[----:B------:R-:W-:Y:S01]  /*37cf0*/  UMOV UR8, 0x1 ;  /* 0x0000000100087882 */ /* 0x000fe20000000000 */
[----:B------:R-:W-:Y:S01]  /*37d00*/  IMAD.MOV.U32 R61, RZ, RZ, R57 ;  /* 0x000000ffff3d7224 */ /* 0x000fe200078e0039 */
[----:B------:R-:W0:Y:S01]  /*37d10*/  S2R R13, SR_TID.X ;  /* 0x00000000000d7919 */ /* 0x000e220000002100 */
[----:B------:R-:W-:Y:S01]  /*37d20*/  UISETP.NE.U32.AND UP0, UPT, UR8, URZ, UPT ;  /* 0x0000003f0800728c */ /* 0x000fe2000bf05070 */
[----:B------:R-:W-:Y:S01]  /*37d30*/  WARPGROUP.ARRIVE ;  /* 0x00000000000079c5 */ /* 0x000fe20000000000 */
[----:B------:R-:W-:-:S02]  /*37d40*/  R2UR UR10, R4 ;  /* 0x00000000040a72ca */ /* 0x000fc400000e0000 */
[----:B------:R-:W-:Y:S02]  /*37d50*/  R2UR UR7, R61 ;  /* 0x000000003d0772ca */ /* 0x000fe400000e0000 */
[C---:B------:R-:W-:Y:S02]  /*37d60*/  R2UR UR11, R5.reuse ;  /* 0x00000000050b72ca */ /* 0x040fe400000e0000 */
[----:B------:R-:W-:Y:S02]  /*37d70*/  R2UR UR12, R4 ;  /* 0x00000000040c72ca */ /* 0x000fe400000e0000 */
[----:B------:R-:W-:Y:S02]  /*37d80*/  R2UR UR13, R5 ;  /* 0x00000000050d72ca */ /* 0x000fe400000e0000 */
[----:B0-----:R-:W-:-:S06]  /*37d90*/  SHF.R.U32.HI R62, RZ, 0x7, R13 ;  /* 0x00000007ff3e7819 */ /* 0x001fcc000001160d */
[----:B------:R-:W0:Y:S02]  /*37da0*/  SHFL.IDX PT, R62, R62, RZ, 0x1f ;  /* 0x00001fff3e3e7589 */ /* 0x000e2400000e0000 */
[----:B0-----:R-:W-:-:S04]  /*37db0*/  ISETP.GT.AND P0, PT, R62, 0x7f, PT ;  /* 0x0000007f3e00780c */ /* 0x001fc80003f04270 */
[----:B------:R-:W-:-:S05]  /*37dc0*/  SEL R63, RZ, 0x2, !P0 ;  /* 0x00000002ff3f7807 */ /* 0x000fca0004000000 */
[----:B------:R-:W-:-:S05]  /*37dd0*/  IMAD.IADD R60, R63, 0x1, R64 ;  /* 0x000000013f3c7824 */ /* 0x000fca00078e0240 */
[----:B------:R-:W-:Y:S02]  /*37de0*/  R2UR UR6, R60 ;  /* 0x000000003c0672ca */ /* 0x000fe400000e0000 */
[----:B--2---:R-:W-:Y:S02]  /*37df0*/  IADD3 R58, R63, 0x800, R58 ;  /* 0x000008003f3a7810 */ /* 0x004fe40007ffe03a */
[----:B------:R-:W-:Y:S02]  /*37e00*/  R2UR UR5, R59 ;  /* 0x000000003b0572ca */ /* 0x000fe400000e0000 */
[----:B------:R-:W-:-:S13]  /*37e10*/  R2UR UR4, R58 ;  /* 0x000000003a0472ca */ /* 0x000fda00000e0000 */
[----:B------:R-:W-:Y:S03]  /*37e20*/  HGMMA.64x64x16.F32 R24, gdesc[UR4], R24, UP0, gsb0 ;  /* 0x00e00000041879f0 */ /* 0x000fe6000b800818 */
[----:B------:R-:W-:Y:S02]  /*37e30*/  WARPGROUP.DEPBAR.LE gsb0, 0x0 ;  /* 0x00008000000079c5 */ /* 0x000fe40000010000 */
[----:B------:R-:W-:Y:S04]  /*37e40*/  ST.E desc[UR10][R14.64], R9 ;  /* 0x000000090e007985 */ /* 0x000fe8000c10190a */
[----:B------:R-:W2:Y:S01]  /*37e50*/  LD.E.64 R58, desc[UR12][R20.64] ;  /* 0x0000000c143a7980 */ /* 0x000ea2000c101b00 */
[----:B------:R-:W-:Y:S01]  /*37e60*/  IMAD.MOV.U32 R67, RZ, RZ, 0x4 ;  /* 0x00000004ff437424 */ /* 0x000fe200078e00ff */
[----:B------:R-:W-:Y:S01]  /*37e70*/  WARPGROUP.ARRIVE ;  /* 0x00000000000079c5 */ /* 0x000fe20000000000 */
[----:B------:R-:W-:Y:S01]  /*37e80*/  IMAD.MOV.U32 R61, RZ, RZ, R57 ;  /* 0x000000ffff3d7224 */ /* 0x000fe200078e0039 */
[----:B------:R-:W-:-:S02]  /*37e90*/  R2UR UR8, R4 ;  /* 0x00000000040872ca */ /* 0x000fc400000e0000 */
[----:B------:R-:W-:Y:S02]  /*37ea0*/  SEL R65, R67, 0x2, P0 ;  /* 0x0000000243417807 */ /* 0x000fe40000000000 */
[----:B------:R-:W-:Y:S02]  /*37eb0*/  R2UR UR7, R61 ;  /* 0x000000003d0772ca */ /* 0x000fe400000e0000 */
[C---:B------:R-:W-:Y:S01]  /*37ec0*/  R2UR UR9, R5.reuse ;  /* 0x00000000050972ca */ /* 0x040fe200000e0000 */
[----:B------:R-:W-:Y:S01]  /*37ed0*/  IMAD.IADD R60, R64, 0x1, R65 ;  /* 0x00000001403c7824 */ /* 0x000fe200078e0241 */
[----:B------:R-:W-:Y:S02]  /*37ee0*/  R2UR UR10, R4 ;  /* 0x00000000040a72ca */ /* 0x000fe400000e0000 */
[----:B------:R-:W-:Y:S02]  /*37ef0*/  R2UR UR11, R5 ;  /* 0x00000000050b72ca */ /* 0x000fe400000e0000 */
[----:B------:R-:W-:-:S02]  /*37f00*/  R2UR UR6, R60 ;  /* 0x000000003c0672ca */ /* 0x000fc400000e0000 */
[----:B--2---:R-:W-:Y:S02]  /*37f10*/  IADD3 R58, R65, 0x800, R58 ;  /* 0x00000800413a7810 */ /* 0x004fe40007ffe03a */
[----:B------:R-:W-:Y:S02]  /*37f20*/  R2UR UR5, R59 ;  /* 0x000000003b0572ca */ /* 0x000fe400000e0000 */
[----:B------:R-:W-:-:S13]  /*37f30*/  R2UR UR4, R58 ;  /* 0x000000003a0472ca */ /* 0x000fda00000e0000 */
[----:B------:R-:W-:Y:S03]  /*37f40*/  HGMMA.64x64x16.F32 R24, gdesc[UR4], R24, gsb0 ;  /* 0x00e00000041879f0 */ /* 0x000fe60008000818 */
[----:B------:R-:W-:Y:S02]  /*37f50*/  WARPGROUP.DEPBAR.LE gsb0, 0x0 ;  /* 0x00008000000079c5 */ /* 0x000fe40000010000 */
[----:B------:R-:W-:Y:S04]  /*37f60*/  ST.E desc[UR8][R14.64], R9 ;  /* 0x000000090e007985 */ /* 0x000fe8000c101908 */
[----:B------:R-:W2:Y:S01]  /*37f70*/  LD.E.64 R58, desc[UR10][R20.64] ;  /* 0x0000000a143a7980 */ /* 0x000ea2000c101b00 */
[----:B------:R-:W-:Y:S01]  /*37f80*/  SEL R67, R67, 0x6, !P0 ;  /* 0x0000000643437807 */ /* 0x000fe20004000000 */
[----:B------:R-:W-:Y:S01]  /*37f90*/  IMAD.MOV.U32 R61, RZ, RZ, R57 ;  /* 0x000000ffff3d7224 */ /* 0x000fe200078e0039 */
[----:B------:R-:W-:Y:S01]  /*37fa0*/  WARPGROUP.ARRIVE ;  /* 0x00000000000079c5 */ /* 0x000fe20000000000 */
[----:B------:R-:W-:-:S02]  /*37fb0*/  R2UR UR8, R4 ;  /* 0x00000000040872ca */ /* 0x000fc400000e0000 */
[----:B------:R-:W-:Y:S01]  /*37fc0*/  IMAD.IADD R60, R64, 0x1, R67 ;  /* 0x00000001403c7824 */ /* 0x000fe200078e0243 */
[----:B------:R-:W-:Y:S02]  /*37fd0*/  R2UR UR7, R61 ;  /* 0x000000003d0772ca */ /* 0x000fe400000e0000 */
[C---:B------:R-:W-:Y:S02]  /*37fe0*/  R2UR UR9, R5.reuse ;  /* 0x00000000050972ca */ /* 0x040fe400000e0000 */
[----:B------:R-:W-:Y:S02]  /*37ff0*/  R2UR UR6, R60 ;  /* 0x000000003c0672ca */ /* 0x000fe400000e0000 */
[----:B------:R-:W-:Y:S02]  /*38000*/  R2UR UR10, R4 ;  /* 0x00000000040a72ca */ /* 0x000fe400000e0000 */
[----:B------:R-:W-:Y:S02]  /*38010*/  R2UR UR11, R5 ;  /* 0x00000000050b72ca */ /* 0x000fe400000e0000 */
[----:B--2---:R-:W-:-:S02]  /*38020*/  IADD3 R58, R67, 0x800, R58 ;  /* 0x00000800433a7810 */ /* 0x004fc40007ffe03a */
[----:B------:R-:W-:Y:S02]  /*38030*/  R2UR UR5, R59 ;  /* 0x000000003b0572ca */ /* 0x000fe400000e0000 */
[----:B------:R-:W-:-:S13]  /*38040*/  R2UR UR4, R58 ;  /* 0x000000003a0472ca */ /* 0x000fda00000e0000 */
[----:B------:R-:W-:Y:S03]  /*38050*/  HGMMA.64x64x16.F32 R24, gdesc[UR4], R24, gsb0 ;  /* 0x00e00000041879f0 */ /* 0x000fe60008000818 */
[----:B------:R-:W-:Y:S02]  /*38060*/  WARPGROUP.DEPBAR.LE gsb0, 0x0 ;  /* 0x00008000000079c5 */ /* 0x000fe40000010000 */
[----:B------:R-:W-:Y:S04]  /*38070*/  ST.E desc[UR8][R14.64], R9 ;  /* 0x000000090e007985 */ /* 0x000fe8000c101908 */
[----:B------:R-:W2:Y:S01]  /*38080*/  LD.E.64 R68, desc[UR10][R20.64] ;  /* 0x0000000a14447980 */ /* 0x000ea2000c101b00 */
[----:B------:R-:W-:Y:S01]  /*38090*/  IMAD.MOV.U32 R58, RZ, RZ, 0x28 ;  /* 0x00000028ff3a7424 */ /* 0x000fe200078e00ff */
[----:B------:R-:W-:Y:S01]  /*380a0*/  WARPGROUP.ARRIVE ;  /* 0x00000000000079c5 */ /* 0x000fe20000000000 */
[----:B------:R-:W-:Y:S01]  /*380b0*/  IMAD.MOV.U32 R59, RZ, RZ, 0xa00 ;  /* 0x00000a00ff3b7424 */ /* 0x000fe200078e00ff */
[----:B------:R-:W-:Y:S01]  /*380c0*/  R2UR UR8, R4 ;  /* 0x00000000040872ca */ /* 0x000fe200000e0000 */
[----:B------:R-:W-:Y:S01]  /*380d0*/  IMAD.MOV.U32 R61, RZ, RZ, R57 ;  /* 0x000000ffff3d7224 */ /* 0x000fe200078e0039 */
[----:B------:R-:W-:-:S02]  /*380e0*/  SEL R58, R58, 0x26, P0 ;  /* 0x000000263a3a7807 */ /* 0x000fc40000000000 */
[----:B------:R-:W-:Y:S02]  /*380f0*/  SEL R59, R59, 0x980, P0 ;  /* 0x000009803b3b7807 */ /* 0x000fe40000000000 */
[----:B------:R-:W-:Y:S02]  /*38100*/  R2UR UR7, R61 ;  /* 0x000000003d0772ca */ /* 0x000fe400000e0000 */
[C---:B------:R-:W-:Y:S01]  /*38110*/  R2UR UR9, R5.reuse ;  /* 0x00000000050972ca */ /* 0x040fe200000e0000 */
[----:B------:R-:W-:Y:S01]  /*38120*/  IMAD.IADD R58, R58, 0x1, R59 ;  /* 0x000000013a3a7824 */ /* 0x000fe200078e023b */
[----:B------:R-:W-:Y:S02]  /*38130*/  R2UR UR10, R4 ;  /* 0x00000000040a72ca */ /* 0x000fe400000e0000 */
[----:B------:R-:W-:Y:S02]  /*38140*/  R2UR UR11, R5 ;  /* 0x00000000050b72ca */ /* 0x000fe400000e0000 */
[----:B------:R-:W-:-:S05]  /*38150*/  LOP3.LUT R59, R58, 0xa06, RZ, 0xc0, !PT ;  /* 0x00000a063a3b7812 */ /* 0x000fca00078ec0ff */
[----:B------:R-:W-:-:S05]  /*38160*/  IMAD.IADD R60, R56, 0x1, R59 ;  /* 0x00000001383c7824 */ /* 0x000fca00078e023b */
[----:B------:R-:W-:Y:S01]  /*38170*/  R2UR UR6, R60 ;  /* 0x000000003c0672ca */ /* 0x000fe200000e0000 */
[----:B--2---:R-:W-:Y:S02]  /*38180*/  IMAD.IADD R58, R59, 0x1, R68 ;  /* 0x000000013b3a7824 */ /* 0x004fe400078e0244 */
[----:B------:R-:W-:-:S03]  /*38190*/  IMAD.MOV.U32 R59, RZ, RZ, R69 ;  /* 0x000000ffff3b7224 */ /* 0x000fc600078e0045 */
[----:B------:R-:W-:Y:S02]  /*381a0*/  R2UR UR4, R58 ;  /* 0x000000003a0472ca */ /* 0x000fe400000e0000 */
        /* <DEDUP_REMOVED lines=8> */
[----:B------:R-:W-:Y:S01]  /*38230*/  R2UR UR8, R4 ;  /* 0x00000000040872ca */ /* 0x000fe200000e0000 */
[----:B------:R-:W-:Y:S01]  /*38240*/  IMAD.IADD R60, R63, 0x1, R62 ;  /* 0x000000013f3c7824 */ /* 0x000fe200078e023e */
[----:B------:R-:W-:-:S02]  /*38250*/  R2UR UR9, R5 ;  /* 0x00000000050972ca */ /* 0x000fc400000e0000 */
[----:B------:R-:W-:Y:S02]  /*38260*/  R2UR UR7, R61 ;  /* 0x000000003d0772ca */ /* 0x000fe400000e0000 */
[----:B------:R-:W-:Y:S02]  /*38270*/  R2UR UR6, R60 ;  /* 0x000000003c0672ca */ /* 0x000fe400000e0000 */
[----:B------:R-:W-:Y:S02]  /*38280*/  R2UR UR10, R4 ;  /* 0x00000000040a72ca */ /* 0x000fe400000e0000 */
[----:B------:R-:W-:Y:S02]  /*38290*/  R2UR UR11, R5 ;  /* 0x00000000050b72ca */ /* 0x000fe400000e0000 */
[----:B--2---:R-:W-:Y:S02]  /*382a0*/  IADD3 R58, R63, 0xa00, R58 ;  /* 0x00000a003f3a7810 */ /* 0x004fe40007ffe03a */
[----:B------:R-:W-:-:S02]  /*382b0*/  R2UR UR5, R59 ;  /* 0x000000003b0572ca */ /* 0x000fc400000e0000 */
[----:B------:R-:W-:-:S13]  /*382c0*/  R2UR UR4, R58 ;  /* 0x000000003a0472ca */ /* 0x000fda00000e0000 */
[----:B------:R-:W-:Y:S03]  /*382d0*/  HGMMA.64x64x16.F32 R24, gdesc[UR4], R24, gsb0 ;  /* 0x00e00000041879f0 */ /* 0x000fe60008000818 */
[----:B------:R-:W-:Y:S02]  /*382e0*/  WARPGROUP.DEPBAR.LE gsb0, 0x0 ;  /* 0x00008000000079c5 */ /* 0x000fe40000010000 */
[----:B------:R-:W-:Y:S04]  /*382f0*/  ST.E desc[UR8][R14.64], R9 ;  /* 0x000000090e007985 */ /* 0x000fe8000c101908 */
[----:B------:R-:W2:Y:S01]  /*38300*/  LD.E.64 R58, desc[UR10][R20.64] ;  /* 0x0000000a143a7980 */ /* 0x000ea2000c101b00 */
[----:B------:R-:W-:Y:S01]  /*38310*/  IMAD.IADD R60, R65, 0x1, R62 ;  /* 0x00000001413c7824 */ /* 0x000fe200078e023e */
[----:B------:R-:W-:Y:S01]  /*38320*/  WARPGROUP.ARRIVE ;  /* 0x00000000000079c5 */ /* 0x000fe20000000000 */
[----:B------:R-:W-:Y:S01]  /*38330*/  IMAD.MOV.U32 R61, RZ, RZ, R57 ;  /* 0x000000ffff3d7224 */ /* 0x000fe200078e0039 */
[----:B------:R-:W-:-:S02]  /*38340*/  R2UR UR8, R4 ;  /* 0x00000000040872ca */ /* 0x000fc400000e0000 */
[----:B------:R-:W-:Y:S02]  /*38350*/  R2UR UR6, R60 ;  /* 0x000000003c0672ca */ /* 0x000fe400000e0000 */
[----:B------:R-:W-:Y:S02]  /*38360*/  R2UR UR7, R61 ;  /* 0x000000003d0772ca */ /* 0x000fe400000e0000 */
[C---:B------:R-:W-:Y:S02]  /*38370*/  R2UR UR9, R5.reuse ;  /* 0x00000000050972ca */ /* 0x040fe400000e0000 */
        /* <DEDUP_REMOVED lines=172> */
[----:B------:R-:W-:-:S02]  /*38e40*/  R2UR UR8, R4 ;  /* 0x00000000040872ca */ /* 0x000fc400000e0000 */
[----:B------:R-:W-:Y:S02]  /*38e50*/  SEL R58, R58, 0x3e, P0 ;  /* 0x0000003e3a3a7807 */ /* 0x000fe40000000000 */
[----:B------:R-:W-:Y:S02]  /*38e60*/  SEL R59, R59, 0xf80, P0 ;  /* 0x00000f803b3b7807 */ /* 0x000fe40000000000 */
[----:B------:R-:W-:Y:S02]  /*38e70*/  R2UR UR9, R5 ;  /* 0x00000000050972ca */ /* 0x000fe400000e0000 */
[----:B------:R-:W-:Y:S01]  /*38e80*/  LOP3.LUT P0, RZ, R13, 0x7f, RZ, 0xc0, !PT ;  /* 0x0000007f0dff7812 */ /* 0x000fe2000780c0ff */
[----:B------:R-:W-:-:S05]  /*38e90*/  IMAD.IADD R58, R58, 0x1, R59 ;  /* 0x000000013a3a7824 */ /* 0x000fca00078e023b */
[----:B------:R-:W-:-:S05]  /*38ea0*/  LOP3.LUT R59, R58, 0x1e06, RZ, 0xc0, !PT ;  /* 0x00001e063a3b7812 */ /* 0x000fca00078ec0ff */
[----:B------:R-:W-:-:S05]  /*38eb0*/  IMAD.IADD R58, R56, 0x1, R59 ;  /* 0x00000001383a7824 */ /* 0x000fca00078e023b */
[----:B------:R-:W-:Y:S01]  /*38ec0*/  R2UR UR6, R58 ;  /* 0x000000003a0672ca */ /* 0x000fe200000e0000 */
[----:B--2---:R-:W-:Y:S02]  /*38ed0*/  IMAD.IADD R56, R59, 0x1, R20 ;  /* 0x000000013b387824 */ /* 0x004fe400078e0214 */
[----:B------:R-:W-:Y:S02]  /*38ee0*/  IMAD.MOV.U32 R59, RZ, RZ, R57 ;  /* 0x000000ffff3b7224 */ /* 0x000fe400078e0039 */
[----:B------:R-:W-:Y:S01]  /*38ef0*/  IMAD.MOV.U32 R57, RZ, RZ, R21 ;  /* 0x000000ffff397224 */ /* 0x000fe200078e0015 */
[----:B------:R-:W-:Y:S02]  /*38f00*/  R2UR UR4, R56 ;  /* 0x00000000380472ca */ /* 0x000fe400000e0000 */
[----:B------:R-:W-:Y:S02]  /*38f10*/  R2UR UR7, R59 ;  /* 0x000000003b0772ca */ /* 0x000fe400000e0000 */
[----:B------:R-:W-:-:S13]  /*38f20*/  R2UR UR5, R57 ;  /* 0x00000000390572ca */ /* 0x000fda00000e0000 */
[----:B------:R-:W-:Y:S03]  /*38f30*/  HGMMA.64x64x16.F32 R24, gdesc[UR4], R24, gsb0 ;  /* 0x00e00000041879f0 */ /* 0x000fe60008000818 */
[----:B------:R-:W-:Y:S02]  /*38f40*/  WARPGROUP.DEPBAR.LE gsb0, 0x0 ;  /* 0x00008000000079c5 */ /* 0x000fe40000010000 */
[----:B------:R0:W-:Y:S04]  /*38f50*/  ST.E desc[UR8][R14.64], R9 ;  /* 0x000000090e007985 */ /* 0x0001e8000c101908 */
[----:B------:R-:W2:Y:S04]  /*38f60*/  @!P0 LDL.64 R20, [R0+0x18] ;  /* 0x0000180000148983 */ /* 0x000ea80000100a00 */
[----:B------:R-:W3:Y:S01]  /*38f70*/  @!P0 LDL.64 R56, [R0] ;  /* 0x0000000000388983 */ /* 0x000ee20000100a00 */
[----:B------:R-:W-:-:S02]  /*38f80*/  @!P0 R2UR UR4, R4 ;  /* 0x00000000040482ca */ /* 0x000fc400000e0000 */
[C---:B------:R-:W-:Y:S02]  /*38f90*/  @!P0 R2UR UR5, R5.reuse ;  /* 0x00000000050582ca */ /* 0x040fe400000e0000 */
[----:B------:R-:W-:Y:S02]  /*38fa0*/  @!P0 R2UR UR6, R4 ;  /* 0x00000000040682ca */ /* 0x000fe400000e0000 */
[----:B------:R-:W-:-:S09]  /*38fb0*/  @!P0 R2UR UR7, R5 ;  /* 0x00000000050782ca */ /* 0x000fd200000e0000 */
[----:B--2---:R-:W2:Y:S04]  /*38fc0*/  @!P0 LD.E.64 R20, desc[UR4][R20.64+0x30] ;  /* 0x0000300414148980 */ /* 0x004ea8000c101b00 */
[----:B---3--:R-:W3:Y:S01]  /*38fd0*/  @!P0 LD.E R56, desc[UR6][R56.64] ;  /* 0x0000000638388980 */ /* 0x008ee2000c101900 */
[----:B--2---:R-:W-:-:S05]  /*38fe0*/  @!P0 MOV R13, R20 ;  /* 0x00000014000d8202 */ /* 0x004fca0000000f00 */
[----:B---3--:R-:W-:-:S05]  /*38ff0*/  @!P0 IMAD R13, R56, 0x8, R13 ;  /* 0x00000008380d8824 */ /* 0x008fca00078e020d */
[----:B------:R-:W-:-:S04]  /*39000*/  @!P0 PRMT R13, RZ, 0x654, R13 ;  /* 0x00000654ff0d8816 */ /* 0x000fc8000000000d */
[----:B------:R1:W-:Y:S01]  /*39010*/  @!P0 SYNCS.ARRIVE.TRANS64.RED.A1T0 RZ, [R13+URZ], RZ ;  /* 0x000000ff0dff89a7 */ /* 0x0003e2000810043f */
[----:B0-----:R-:W2:Y:S01]  /*39020*/  LDL.64 R14, [R0+0x68] ;  /* 0x00006800000e7983 */ /* 0x001ea20000100a00 */
[----:B------:R-:W-:Y:S02]  /*39030*/  R2UR UR4, R4 ;  /* 0x00000000040472ca */ /* 0x000fe400000e0000 */
[----:B------:R-:W-:-:S13]  /*39040*/  R2UR UR5, R5 ;  /* 0x00000000050572ca */ /* 0x000fda00000e0000 */
[----:B--2---:R-:W2:Y:S01]  /*39050*/  LD.E.64 R14, desc[UR4][R14.64] ;  /* 0x000000040e0e7980 */ /* 0x004ea2000c101b00 */
[----:B------:R-:W-:Y:S02]  /*39060*/  R2UR UR4, R4 ;  /* 0x00000000040472ca */ /* 0x000fe400000e0000 */
[----:B------:R-:W-:-:S13]  /*39070*/  R2UR UR5, R5 ;  /* 0x00000000050572ca */ /* 0x000fda00000e0000 */
[----:B------:R-:W3:Y:S01]  /*39080*/  LD.E R9, desc[UR4][R10.64+0x24] ;  /* 0x000024040a097980 */ /* 0x000ee2000c101900 */
[C---:B------:R-:W-:Y:S02]  /*39090*/  R2UR UR4, R4.reuse ;  /* 0x00000000040472ca */ /* 0x040fe400000e0000 */
[C---:B------:R-:W-:Y:S02]  /*390a0*/  R2UR UR5, R5.reuse ;  /* 0x00000000050572ca */ /* 0x040fe400000e0000 */
[C---:B------:R-:W-:Y:S02]  /*390b0*/  R2UR UR14, R4.reuse ;  /* 0x00000000040e72ca */ /* 0x040fe400000e0000 */
[C---:B------:R-:W-:Y:S02]  /*390c0*/  R2UR UR15, R5.reuse ;  /* 0x00000000050f72ca */ /* 0x040fe400000e0000 */
[----:B------:R-:W-:Y:S02]  /*390d0*/  R2UR UR10, R4 ;  /* 0x00000000040a72ca */ /* 0x000fe400000e0000 */
[----:B------:R-:W-:-:S02]  /*390e0*/  R2UR UR11, R5 ;  /* 0x00000000050b72ca */ /* 0x000fc400000e0000 */
[C---:B------:R-:W-:Y:S02]  /*390f0*/  R2UR UR8, R4.reuse ;  /* 0x00000000040872ca */ /* 0x040fe400000e0000 */
[C---:B------:R-:W-:Y:S02]  /*39100*/  R2UR UR9, R5.reuse ;  /* 0x00000000050972ca */ /* 0x040fe400000e0000 */
[----:B------:R-:W-:Y:S02]  /*39110*/  R2UR UR12, R4 ;  /* 0x00000000040c72ca */ /* 0x000fe400000e0000 */
[----:B------:R-:W-:-:S05]  /*39120*/  R2UR UR13, R5 ;  /* 0x00000000050d72ca */ /* 0x000fca00000e0000 */
[----:B------:R-:W4:Y:S04]  /*39130*/  LD.E R62, desc[UR10][R10.64+0xc] ;  /* 0x00000c0a0a3e7980 */ /* 0x000f28000c101900 */
[----:B------:R-:W4:Y:S04]  /*39140*/  LD.E R61, desc[UR8][R10.64+0x10] ;  /* 0x000010080a3d7980 */ /* 0x000f28000c101900 */
[----:B------:R-:W4:Y:S04]  /*39150*/  LD.E R63, desc[UR12][R10.64+0x14] ;  /* 0x0000140c0a3f7980 */ /* 0x000f28000c101900 */
[----:B--2---:R-:W2:Y:S01]  /*39160*/  LD.E R56, desc[UR4][R14.64] ;  /* 0x000000040e387980 */ /* 0x004ea2000c101900 */
[----:B------:R-:W-:-:S02]  /*39170*/  R2UR UR4, R4 ;  /* 0x00000000040472ca */ /* 0x000fc400000e0000 */
[----:B------:R-:W-:-:S13]  /*39180*/  R2UR UR5, R5 ;  /* 0x00000000050572ca */ /* 0x000fda00000e0000 */
[----:B------:R-:W4:Y:S01]  /*39190*/  LD.E R57, desc[UR4][R10.64] ;  /* 0x000000040a397980 */ /* 0x000f22000c101900 */
[----:B------:R-:W-:Y:S02]  /*391a0*/  R2UR UR4, R4 ;  /* 0x00000000040472ca */ /* 0x000fe400000e0000 */
[----:B------:R-:W-:Y:S02]  /*391b0*/  R2UR UR5, R5 ;  /* 0x00000000050572ca */ /* 0x000fe400000e0000 */
[----:B---3--:R-:W-:Y:S01]  /*391c0*/  ISETP.NE.AND P1, PT, R9, 0x1, PT ;  /* 0x000000010900780c */ /* 0x008fe20003f25270 */
[----:B------:R-:W-:-:S10]  /*391d0*/  IMAD.MOV.U32 R9, RZ, RZ, R7 ;  /* 0x000000ffff097224 */ /* 0x000fd400078e0007 */
[----:B------:R-:W3:Y:S02]  /*391e0*/  LD.E R58, desc[UR4][R8.64] ;  /* 0x00000004083a7980 */ /* 0x000ee4000c101900 */
[C---:B------:R-:W-:Y:S02]  /*391f0*/  @P1 R2UR UR4, R4.reuse ;  /* 0x00000000040412ca */ /* 0x040fe400000e0000 */
[C---:B------:R-:W-:Y:S02]  /*39200*/  @P1 R2UR UR5, R5.reuse ;  /* 0x00000000050512ca */ /* 0x040fe400000e0000 */
[C---:B------:R-:W-:Y:S02]  /*39210*/  @P1 R2UR UR6, R4.reuse ;  /* 0x00000000040612ca */ /* 0x040fe400000e0000 */
[----:B------:R-:W-:Y:S01]  /*39220*/  @P1 R2UR UR7, R5 ;  /* 0x00000000050712ca */ /* 0x000fe200000e0000 */
[----:B------:R-:W3:Y:S08]  /*39230*/  LD.E R8, desc[UR14][R10.64+0x18] ;  /* 0x0000180e0a087980 */ /* 0x000ef0000c101900 */
[----:B------:R-:W3:Y:S04]  /*39240*/  @P1 LD.E R60, desc[UR4][R10.64+0x28] ;  /* 0x000028040a3c1980 */ /* 0x000ee8000c101900 */
[----:B------:R-:W3:Y:S01]  /*39250*/  @P1 LD.E R59, desc[UR6][R10.64+0x2c] ;  /* 0x00002c060a3b1980 */ /* 0x000ee2000c101900 */
[----:B------:R-:W-:-:S02]  /*39260*/  R2UR UR4, R4 ;  /* 0x00000000040472ca */ /* 0x000fc400000e0000 */
[C---:B------:R-:W-:Y:S02]  /*39270*/  R2UR UR5, R5.reuse ;  /* 0x00000000050572ca */ /* 0x040fe400000e0000 */
[----:B------:R-:W-:Y:S02]  /*39280*/  R2UR UR6, R4 ;  /* 0x00000000040672ca */ /* 0x000fe400000e0000 */
[----:B------:R-:W-:-:S09]  /*39290*/  R2UR UR7, R5 ;  /* 0x00000000050772ca */ /* 0x000fd200000e0000 */
[----:B------:R-:W3:Y:S04]  /*392a0*/  LD.E R14, desc[UR4][R10.64+0x8] ;  /* 0x000008040a0e7980 */ /* 0x000ee8000c101900 */
[----:B------:R-:W3:Y:S01]  /*392b0*/  LD.E R9, desc[UR6][R10.64+0x4] ;  /* 0x000004060a097980 */ /* 0x000ee2000c101900 */
[----:B------:R-:W-:Y:S01]  /*392c0*/  BSSY B1, `(.L_x_2320) ;  /* 0x000008c000017945 */ /* 0x000fe20003800000 */
[-C--:B--2---:R-:W-:Y:S01]  /*392d0*/  FMUL.FTZ R29, R29, R56.reuse ;  /* 0x000000381d1d7220 */ /* 0x084fe20000410000 */
[-C--:B------:R-:W-:Y:S01]  /*392e0*/  FMUL.FTZ R15, R30, R56.reuse ;  /* 0x000000381e0f7220 */ /* 0x080fe20000410000 */
[----:B------:R-:W-:Y:S02]  /*392f0*/  FMUL.FTZ R32, R32, R56 ;  /* 0x0000003820207220 */ /* 0x000fe40000410000 */
[----:B------:R0:W2:Y:S01]  /*39300*/  MUFU.TANH R66, R29 ;  /* 0x0000001d00427308 */ /* 0x0000a20000002400 */
[----:B----4-:R-:W-:-:S07]  /*39310*/  SHF.R.S32.HI R30, RZ, 0x1f, R57 ;  /* 0x0000001fff1e7819 */ /* 0x010fce0000011439 */
[----:B------:R4:W1:Y:S01]  /*39320*/  MUFU.TANH R67, R32 ;  /* 0x0000002000437308 */ /* 0x0008620000002400 */
[----:B0-----:R-:W-:-:S04]  /*39330*/  LEA.HI R29, R30, R57, RZ, 0x7 ;  /* 0x000000391e1d7211 */ /* 0x001fc800078f38ff */
[----:B----4-:R-:W-:-:S05]  /*39340*/  LOP3.LUT R32, R29, 0xffffff80, RZ, 0xc0, !PT ;  /* 0xffffff801d207812 */ /* 0x010fca00078ec0ff */
[----:B------:R-:W-:Y:S02]  /*39350*/  IMAD.IADD R32, R57, 0x1, -R32 ;  /* 0x0000000139207824 */ /* 0x000fe400078e0a20 */
[-C--:B------:R-:W-:Y:S01]  /*39360*/  FMUL.FTZ R20, R31, R56.reuse ;  /* 0x000000381f147220 */ /* 0x080fe20000410000 */
[-C--:B------:R-:W-:Y:S01]  /*39370*/  FMUL.FTZ R36, R36, R56.reuse ;  /* 0x0000003824247220 */ /* 0x080fe20000410000 */
[----:B------:R-:W-:Y:S02]  /*39380*/  LEA.HI R31, R30, R57, RZ, 0x2 ;  /* 0x000000391e1f7211 */ /* 0x000fe400078f10ff */
[----:B------:R-:W-:Y:S01]  /*39390*/  SHF.R.S32.HI R29, RZ, 0x1f, R32 ;  /* 0x0000001fff1d7819 */ /* 0x000fe20000011420 */
[----:B------:R0:W4:Y:S01]  /*393a0*/  MUFU.TANH R69, R36 ;  /* 0x0000002400457308 */ /* 0x0001220000002400 */
[----:B------:R-:W-:Y:S02]  /*393b0*/  FMUL.FTZ R21, R24, R56 ;  /* 0x0000003818157220 */ /* 0x000fe40000410000 */
[----:B------:R-:W-:Y:S01]  /*393c0*/  LEA.HI R30, R29, R32, RZ, 0x2 ;  /* 0x000000201d1e7211 */ /* 0x000fe200078f10ff */
[----:B------:R-:W-:-:S03]  /*393d0*/  FMUL.FTZ R24, R34, R56 ;  /* 0x0000003822187220 */ /* 0x000fc60000410000 */
[--C-:B------:R-:W-:Y:S02]  /*393e0*/  SHF.R.S32.HI R34, RZ, 0x1f, R30.reuse ;  /* 0x0000001fff227819 */ /* 0x100fe4000001141e */
[----:B0-----:R-:W-:Y:S02]  /*393f0*/  LOP3.LUT R36, R31, 0xfffffffc, RZ, 0xc0, !PT ;  /* 0xfffffffc1f247812 */ /* 0x001fe400078ec0ff */
[----:B------:R-:W-:Y:S01]  /*39400*/  SHF.R.S32.HI R31, RZ, 0x2, R30 ;  /* 0x00000002ff1f7819 */ /* 0x000fe2000001141e */
[----:B------:R-:W-:Y:S01]  /*39410*/  FMUL.FTZ R33, R33, R56 ;  /* 0x0000003821217220 */ /* 0x000fe20000410000 */
[----:B------:R-:W-:Y:S01]  /*39420*/  LEA.HI R29, R29, R32, RZ, 0x5 ;  /* 0x000000201d1d7211 */ /* 0x000fe200078f28ff */
[----:B------:R-:W-:Y:S01]  /*39430*/  IMAD.IADD R36, R57, 0x1, -R36 ;  /* 0x0000000139247824 */ /* 0x000fe200078e0a24 */
[----:B------:R-:W-:Y:S01]  /*39440*/  LEA.HI R34, R34, R31, RZ, 0x3 ;  /* 0x0000001f22227211 */ /* 0x000fe200078f18ff */
[----:B------:R0:W1:Y:S01]  /*39450*/  MUFU.TANH R68, R33 ;  /* 0x0000002100447308 */ /* 0x0000620000002400 */
[----:B------:R-:W-:-:S02]  /*39460*/  SHF.R.S32.HI R29, RZ, 0x5, R29 ;  /* 0x00000005ff1d7819 */ /* 0x000fc4000001141d */
[----:B------:R-:W-:Y:S02]  /*39470*/  LOP3.LUT R34, R34, 0xfffffff8, RZ, 0xc0, !PT ;  /* 0xfffffff822227812 */ /* 0x000fe400078ec0ff */
[----:B0-----:R-:W-:Y:S01]  /*39480*/  LEA.HI R33, R36, R36, RZ, 0x1 ;  /* 0x0000002424217211 */ /* 0x001fe200078f08ff */
[----:B---3--:R-:W-:Y:S02]  /*39490*/  IMAD R29, R58, 0x4, R29 ;  /* 0x000000043a1d7824 */ /* 0x008fe400078e021d */
[----:B------:R-:W-:Y:S01]  /*394a0*/  IMAD.IADD R34, R31, 0x1, -R34 ;  /* 0x000000011f227824 */ /* 0x000fe200078e0a22 */
[----:B------:R-:W-:-:S03]  /*394b0*/  LOP3.LUT R33, R33, 0x1ffffffe, RZ, 0xc0, !PT ;  /* 0x1ffffffe21217812 */ /* 0x000fc600078ec0ff */
[----:B------:R-:W-:Y:S02]  /*394c0*/  IMAD.U32 R34, R29, 0x10, R34 ;  /* 0x000000101d227824 */ /* 0x000fe400078e0022 */
[----:B------:R-:W-:-:S04]  /*394d0*/  IMAD.IADD R33, R36, 0x1, -R33 ;  /* 0x0000000124217824 */ /* 0x000fc800078e0a21 */
[----:B------:R-:W-:-:S04]  /*394e0*/  IMAD R33, R33, 0x8, R34 ;  /* 0x0000000821217824 */ /* 0x000fc800078e0222 */
[----:B------:R-:W-:-:S04]  /*394f0*/  @P1 IMAD.HI.U32 R60, R33, R60, RZ ;  /* 0x0000003c213c1227 */ /* 0x000fc800078e00ff */
[----:B------:R-:W-:Y:S01]  /*39500*/  FMUL.FTZ R25, R25, R56 ;  /* 0x0000003819197220 */ /* 0x000fe20000410000 */
[----:B------:R-:W-:-:S03]  /*39510*/  @P1 SHF.R.U32.HI R33, RZ, R59, R60 ;  /* 0x0000003bff211219 */ /* 0x000fc6000001163c */
[----:B------:R0:W3:Y:S01]  /*39520*/  MUFU.TANH R64, R25 ;  /* 0x0000001900407308 */ /* 0x0000e20000002400 */
[----:B------:R-:W-:Y:S01]  /*39530*/  IMAD.SHL.U32 R34, R6, 0x40, RZ ;  /* 0x0000004006227824 */ /* 0x000fe200078e00ff */
[----:B------:R-:W-:Y:S01]  /*39540*/  LOP3.LUT R29, R30, 0x7ffffffc, RZ, 0xc0, !PT ;  /* 0x7ffffffc1e1d7812 */ /* 0x000fe200078ec0ff */
[-C--:B------:R-:W-:Y:S01]  /*39550*/  FMUL.FTZ R28, R28, R56.reuse ;  /* 0x000000381c1c7220 */ /* 0x080fe20000410000 */
[-C--:B0-----:R-:W-:Y:S02]  /*39560*/  FMUL.FTZ R25, R35, R56.reuse ;  /* 0x0000003823197220 */ /* 0x081fe40000410000 */
[----:B------:R-:W0:Y:S01]  /*39570*/  SHFL.IDX PT, R35, R33, RZ, 0x1c1f ;  /* 0x001c1fff21237589 */ /* 0x000e2200000e0000 */
[----:B------:R-:W-:Y:S01]  /*39580*/  IADD3 R6, -R34, 0x1, RZ ;  /* 0x0000000122067810 */ /* 0x000fe20007ffe1ff */
[-C--:B------:R-:W-:Y:S01]  /*39590*/  FMUL.FTZ R7, R26, R56.reuse ;  /* 0x000000381a077220 */ /* 0x080fe20000410000 */
[----:B-1----:R-:W-:Y:S01]  /*395a0*/  FMUL.FTZ R13, R27, R56 ;  /* 0x000000381b0d7220 */ /* 0x002fe20000410000 */
[----:B------:R1:W0:Y:S01]  /*395b0*/  MUFU.TANH R65, R28 ;  /* 0x0000001c00417308 */ /* 0x0002220000002400 */
[----:B------:R-:W-:-:S02]  /*395c0*/  IMAD.IADD R29, R32, 0x1, -R29 ;  /* 0x00000001201d7824 */ /* 0x000fc400078e0a1d */
[-C--:B------:R-:W-:Y:S01]  /*395d0*/  FMUL.FTZ R26, R38, R56.reuse ;  /* 0x00000038261a7220 */ /* 0x080fe20000410000 */
[-C--:B------:R-:W-:Y:S01]  /*395e0*/  FMUL.FTZ R40, R40, R56.reuse ;  /* 0x0000003828287220 */ /* 0x080fe20000410000 */
[-C--:B------:R-:W-:Y:S01]  /*395f0*/  FMUL.FTZ R41, R41, R56.reuse ;  /* 0x0000003829297220 */ /* 0x080fe20000410000 */
[-C--:B------:R-:W-:Y:S01]  /*39600*/  FMUL.FTZ R42, R42, R56.reuse ;  /* 0x000000382a2a7220 */ /* 0x080fe20000410000 */
        /* <DEDUP_REMOVED lines=15> */
[----:B------:R-:W-:Y:S01]  /*39700*/  IMAD R30, R29, -0x2, R6 ;  /* 0xfffffffe1d1e7824 */ /* 0x000fe200078e0206 */
[----:B------:R-:W-:Y:S01]  /*39710*/  ISETP.GE.AND P2, PT, R8, 0x1, PT ;  /* 0x000000010800780c */ /* 0x000fe20003f46270 */
[----:B------:R-:W1:Y:S01]  /*39720*/  MUFU.TANH R21, R21 ;  /* 0x0000001500157308 */ /* 0x000e620000002400 */
[----:B------:R-:W-:Y:S01]  /*39730*/  IMAD.IADD R6, R14, 0x1, -R34 ;  /* 0x000000010e067824 */ /* 0x000fe200078e0a22 */
[----:B------:R-:W-:-:S02]  /*39740*/  LOP3.LUT R31, RZ, R62, RZ, 0x33, !PT ;  /* 0x0000003eff1f7212 */ /* 0x000fc400078e33ff */
[----:B------:R-:W-:-:S04]  /*39750*/  IADD3 R30, -R9, R30, R14 ;  /* 0x0000001e091e7210 */ /* 0x000fc80007ffe10e */
[----:B------:R-:W0:Y:S01]  /*39760*/  MUFU.TANH R7, R7 ;  /* 0x0000000700077308 */ /* 0x000e220000002400 */
[----:B------:R-:W-:-:S07]  /*39770*/  IMAD R36, R29, -0x2, R6 ;  /* 0xfffffffe1d247824 */ /* 0x000fce00078e0206 */
[----:B------:R-:W0:Y:S01]  /*39780*/  MUFU.TANH R13, R13 ;  /* 0x0000000d000d7308 */ /* 0x000e220000002400 */
[----:B------:R-:W-:-:S07]  /*39790*/  IMAD.IADD R61, R30, 0x1, R61 ;  /* 0x000000011e3d7824 */ /* 0x000fce00078e023d */
[----:B------:R-:W0:Y:S08]  /*397a0*/  MUFU.TANH R15, R15 ;  /* 0x0000000f000f7308 */ /* 0x000e300000002400 */
[----:B------:R-:W0:Y:S08]  /*397b0*/  MUFU.TANH R20, R20 ;  /* 0x0000001400147308 */ /* 0x000e300000002400 */
[----:B------:R-:W0:Y:S08]  /*397c0*/  MUFU.TANH R24, R24 ;  /* 0x0000001800187308 */ /* 0x000e300000002400 */
[----:B------:R-:W0:Y:S08]  /*397d0*/  MUFU.TANH R25, R25 ;  /* 0x0000001900197308 */ /* 0x000e300000002400 */
[----:B------:R0:W0:Y:S08]  /*397e0*/  MUFU.TANH R70, R37 ;  /* 0x0000002500467308 */ /* 0x0000300000002400 */
        /* <DEDUP_REMOVED lines=16> */
[----:B------:R-:W1:Y:S08]  /*398f0*/  MUFU.TANH R54, R54 ;  /* 0x0000003600367308 */ /* 0x000e700000002400 */
[----:B------:R1:W1:Y:S01]  /*39900*/  MUFU.TANH R32, R55 ;  /* 0x0000003700207308 */ /* 0x0002620000002400 */
[----:B------:R-:W-:Y:S01]  /*39910*/  IMAD.IADD R38, R30, 0x1, R31 ;  /* 0x000000011e267824 */ /* 0x000fe200078e021f */
[----:B0-----:R-:W-:Y:S01]  /*39920*/  VIADDMNMX R31, R35, R61, R36, PT ;  /* 0x0000003d231f7246 */ /* 0x001fe20003800124 */
[----:B------:R-:W-:-:S02]  /*39930*/  IMAD.IADD R63, R63, 0x1, -R34 ;  /* 0x000000013f3f7824 */ /* 0x000fc400078e0a22 */
[----:B------:R-:W-:Y:S01]  /*39940*/  IMAD.IADD R6, R38, 0x1, R35 ;  /* 0x0000000126067824 */ /* 0x000fe200078e0223 */
[----:B--234-:R-:W-:Y:S06]  /*39950*/  @!P2 BRA `(.L_x_2321) ;  /* 0x000000000088a947 */ /* 0x01cfec0003800000 */
[----:B------:R-:W-:Y:S01]  /*39960*/  IADD3 R35, -R9, R14, R35 ;  /* 0x0000000e09237210 */ /* 0x000fe20007ffe123 */
[----:B------:R-:W-:Y:S03]  /*39970*/  BSSY B2, `(.L_x_2322) ;  /* 0x000001c000027945 */ /* 0x000fe60003800000 */
[----:B------:R-:W-:-:S13]  /*39980*/  ISETP.GT.AND P1, PT, R35, -0x1, PT ;  /* 0xffffffff2300780c */ /* 0x000fda0003f24270 */
[----:B------:R-:W-:Y:S05]  /*39990*/  @P1 BRA `(.L_x_2323) ;  /* 0x00000000003c1947 */ /* 0x000fea0003800000 */
[----:B------:R-:W-:Y:S01]  /*399a0*/  ISETP.NE.AND P1, PT, R8, 0x1, PT ;  /* 0x000000010800780c */ /* 0x000fe20003f25270 */
[----:B------:R-:W-:Y:S01]  /*399b0*/  BSSY B3, `(.L_x_2324) ;  /* 0x000000b000037945 */ /* 0x000fe20003800000 */
[----:B------:R-:W-:-:S11]  /*399c0*/  LOP3.LUT R35, RZ, R35, RZ, 0x33, !PT ;  /* 0x00000023ff237212 */ /* 0x000fd600078e33ff */
[----:B------:R-:W-:Y:S05]  /*399d0*/  @!P1 BRA `(.L_x_2325) ;  /* 0x0000000000209947 */ /* 0x000fea0003800000 */
[C---:B------:R-:W-:Y:S02]  /*399e0*/  R2UR UR4, R4.reuse ;  /* 0x00000000040472ca */ /* 0x040fe400000e0000 */
[C---:B------:R-:W-:Y:S02]  /*399f0*/  R2UR UR5, R5.reuse ;  /* 0x00000000050572ca */ /* 0x040fe400000e0000 */
[----:B------:R-:W-:Y:S02]  /*39a00*/  R2UR UR6, R4 ;  /* 0x00000000040672ca */ /* 0x000fe400000e0000 */
[----:B------:R-:W-:-:S09]  /*39a10*/  R2UR UR7, R5 ;  /* 0x00000000050772ca */ /* 0x000fd200000e0000 */
[----:B------:R-:W2:Y:S04]  /*39a20*/  LD.E R30, desc[UR4][R10.64+0x1c] ;  /* 0x00001c040a1e7980 */ /* 0x000ea8000c101900 */
[----:B------:R-:W3:Y:S01]  /*39a30*/  LD.E R37, desc[UR6][R10.64+0x20] ;  /* 0x000020060a257980 */ /* 0x000ee2000c101900 */
[----:B--2---:R-:W-:-:S05]  /*39a40*/  IMAD.HI.U32 R30, R35, R30, RZ ;  /* 0x0000001e231e7227 */ /* 0x004fca00078e00ff */
[----:B---3--:R-:W-:-:S07]  /*39a50*/  SHF.R.U32.HI R35, RZ, R37, R30 ;  /* 0x00000025ff237219 */ /* 0x008fce000001161e */
.L_x_2325:
[----:B------:R-:W-:Y:S05]  /*39a60*/  BSYNC B3 ;  /* 0x0000000000037941 */ /* 0x000fea0003800000 */
.L_x_2324:
[----:B------:R-:W-:Y:S01]  /*39a70*/  LOP3.LUT R35, RZ, R35, RZ, 0x33, !PT ;  /* 0x00000023ff237212 */ /* 0x000fe200078e33ff */
[----:B------:R-:W-:Y:S06]  /*39a80*/  BRA `(.L_x_2326) ;  /* 0x0000000000287947 */ /* 0x000fec0003800000 */
.L_x_2323:
[----:B------:R-:W-:-:S13]  /*39a90*/  ISETP.NE.AND P1, PT, R8, 0x1, PT ;  /* 0x000000010800780c */ /* 0x000fda0003f25270 */
        /* <DEDUP_REMOVED lines=9> */
.L_x_2326:
[----:B------:R-:W-:Y:S05]  /*39b30*/  BSYNC B2 ;  /* 0x0000000000027941 */ /* 0x000fea0003800000 */
.L_x_2322:
[----:B------:R-:W-:-:S04]  /*39b40*/  IMAD R30, R8, R35, -R34 ;  /* 0x00000023081e7224 */ /* 0x000fc800078e0a22 */
[----:B------:R-:W-:-:S05]  /*39b50*/  IMAD R35, R29, -0x2, R30 ;  /* 0xfffffffe1d237824 */ /* 0x000fca00078e021e */
[----:B------:R-:W-:Y:S02]  /*39b60*/  VIMNMX R6, R6, R35, !PT ;  /* 0x0000002306067248 */ /* 0x000fe40007fe0100 */
[----:B------:R-:W-:-:S07]  /*39b70*/  VIADDMNMX R31, R35, R8, R31, PT ;  /* 0x00000008231f7246 */ /* 0x000fce000380011f */
.L_x_2321:
[----:B------:R-:W-:Y:S05]  /*39b80*/  BSYNC B1 ;  /* 0x0000000000017941 */ /* 0x000fea0003800000 */
.L_x_2320:
[C---:B------:R-:W-:Y:S01]  /*39b90*/  ISETP.GE.AND P1, PT, R63.reuse, 0x2, PT ;  /* 0x000000023f00780c */ /* 0x040fe20003f26270 */
[----:B------:R-:W0:Y:S01]  /*39ba0*/  SHFL.IDX PT, R33, R33, 0x1, 0x1c1f ;  /* 0x003c1f0021217f89 */ /* 0x000e2200000e0000 */
[C---:B------:R-:W-:Y:S01]  /*39bb0*/  ISETP.GE.AND P5, PT, R63.reuse, 0xa, PT ;  /* 0x0000000a3f00780c */ /* 0x040fe20003fa6270 */
[----:B------:R-:W-:Y:S01]  /*39bc0*/  BSSY B1, `(.L_x_2327) ;  /* 0x0000070000017945 */ /* 0x000fe20003800000 */
[----:B------:R-:W-:Y:S02]  /*39bd0*/  ISETP.GT.AND P3, PT, R6, 0x1, !P1 ;  /* 0x000000010600780c */ /* 0x000fe40004f64270 */
[----:B------:R-:W-:Y:S02]  /*39be0*/  ISETP.GE.AND P2, PT, R63, 0x9, PT ;  /* 0x000000093f00780c */ /* 0x000fe40003f46270 */
[----:B------:R-:W-:Y:S02]  /*39bf0*/  ISETP.LT.OR P3, PT, R31, 0x2, P3 ;  /* 0x000000021f00780c */ /* 0x000fe40001f61670 */
[----:B------:R-:W-:-:S02]  /*39c00*/  P2R R37, PR, RZ, 0x20 ;  /* 0x00000020ff257803 */ /* 0x000fc40000000000 */
[----:B-1----:R-:W-:Y:S02]  /*39c10*/  FSEL R55, R64, -INF , !P3 ;  /* 0xff80000040377808 */ /* 0x002fe40005800000 */
[C---:B------:R-:W-:Y:S02]  /*39c20*/  ISETP.GT.AND P3, PT, R6.reuse, 0x9, !P5 ;  /* 0x000000090600780c */ /* 0x040fe40006f64270 */
[----:B------:R-:W-:Y:S02]  /*39c30*/  ISETP.GT.AND P4, PT, R6, 0x8, !P2 ;  /* 0x000000080600780c */ /* 0x000fe40005784270 */
[----:B------:R-:W-:Y:S02]  /*39c40*/  ISETP.LT.OR P3, PT, R31, 0xa, P3 ;  /* 0x0000000a1f00780c */ /* 0x000fe40001f61670 */
[----:B------:R-:W-:Y:S02]  /*39c50*/  ISETP.GE.AND P5, PT, R63, 0x11, PT ;  /* 0x000000113f00780c */ /* 0x000fe40003fa6270 */
[----:B------:R-:W-:-:S02]  /*39c60*/  FSEL R57, R66, -INF , !P3 ;  /* 0xff80000042397808 */ /* 0x000fc40005800000 */
[----:B------:R-:W-:Y:S01]  /*39c70*/  ISETP.LT.OR P4, PT, R31, 0x9, P4 ;  /* 0x000000091f00780c */ /* 0x000fe20002781670 */
[----:B0-----:R-:W-:Y:S01]  /*39c80*/  IMAD.IADD R30, R38, 0x1, R33 ;  /* 0x00000001261e7824 */ /* 0x001fe200078e0221 */
[----:B------:R-:W-:Y:S02]  /*39c90*/  ISETP.GT.AND P3, PT, R6, 0x10, !P5 ;  /* 0x000000100600780c */ /* 0x000fe40006f64270 */
[----:B------:R-:W-:Y:S02]  /*39ca0*/  FSEL R65, R65, -INF , !P4 ;  /* 0xff80000041417808 */ /* 0x000fe40006000000 */
        /* <DEDUP_REMOVED lines=51> */
[----:B------:R-:W-:Y:S02]  /*39fe0*/  P2R R35, PR, RZ, 0x40 ;  /* 0x00000040ff237803 */ /* 0x000fe40000000000 */
[----:B------:R-:W-:-:S04]  /*39ff0*/  ISETP.GT.AND P6, PT, R6, RZ, !P6 ;  /* 0x000000ff0600720c */ /* 0x000fc800077c4270 */
[----:B------:R-:W-:-:S04]  /*3a000*/  ISETP.LT.OR P6, PT, R31, 0x1, P6 ;  /* 0x000000011f00780c */ /* 0x000fc800037c1670 */
[----:B------:R-:W-:Y:S02]  /*3a010*/  FSEL R41, R21, -INF , !P6 ;  /* 0xff80000015297808 */ /* 0x000fe40007000000 */
[----:B------:R-:W-:Y:S02]  /*3a020*/  ISETP.GE.AND P6, PT, R63, 0x3a, PT ;  /* 0x0000003a3f00780c */ /* 0x000fe40003fc6270 */
[----:B------:R-:W-:Y:S02]  /*3a030*/  VIADDMNMX R21, R33, R61, R36, PT ;  /* 0x0000003d21157246 */ /* 0x000fe40003800124 */
        /* <DEDUP_REMOVED lines=22> */
.L_x_2332:
[----:B------:R-:W-:Y:S05]  /*3a1a0*/  BSYNC B3 ;  /* 0x0000000000037941 */ /* 0x000fea0003800000 */
.L_x_2331:
[----:B------:R-:W-:Y:S01]  /*3a1b0*/  LOP3.LUT R9, RZ, R9, RZ, 0x33, !PT ;  /* 0x00000009ff097212 */ /* 0x000fe200078e33ff */
[----:B------:R-:W-:Y:S06]  /*3a1c0*/  BRA `(.L_x_2333) ;  /* 0x0000000000287947 */ /* 0x000fec0003800000 */
.L_x_2330:
        /* <DEDUP_REMOVED lines=10> */
.L_x_2333:
[----:B------:R-:W-:Y:S05]  /*3a270*/  BSYNC B2 ;  /* 0x0000000000027941 */ /* 0x000fea0003800000 */
.L_x_2329:
[----:B------:R-:W-:-:S04]  /*3a280*/  IMAD R6, R8, R9, -R34 ;  /* 0x0000000908067224 */ /* 0x000fc800078e0a22 */
[----:B------:R-:W-:-:S05]  /*3a290*/  IMAD R29, R29, -0x2, R6 ;  /* 0xfffffffe1d1d7824 */ /* 0x000fca00078e0206 */
[----:B------:R-:W-:Y:S02]  /*3a2a0*/  VIADDMNMX R21, R29, R8, R21, PT ;  /* 0x000000081d157246 */ /* 0x000fe40003800115 */
[----:B------:R-:W-:-:S07]  /*3a2b0*/  VIMNMX R30, R30, R29, !PT ;  /* 0x0000001d1e1e7248 */ /* 0x000fce0007fe0100 */
.L_x_2328:
[----:B------:R-:W-:Y:S05]  /*3a2c0*/  BSYNC B1 ;  /* 0x0000000000017941 */ /* 0x000fea0003800000 */
.L_x_2327:
[C---:B------:R-:W-:Y:S02]  /*3a2d0*/  ISETP.GT.AND P1, PT, R30.reuse, 0x1, !P1 ;  /* 0x000000011e00780c */ /* 0x040fe40004f24270 */
[----:B------:R-:W-:Y:S02]  /*3a2e0*/  ISETP.GT.AND P2, PT, R30, 0x8, !P2 ;  /* 0x000000081e00780c */ /* 0x000fe40005744270 */
[C---:B------:R-:W-:Y:S02]  /*3a2f0*/  ISETP.LT.OR P1, PT, R21.reuse, 0x2, P1 ;  /* 0x000000021500780c */ /* 0x040fe40000f21670 */
[----:B------:R-:W-:Y:S02]  /*3a300*/  ISETP.LT.OR P2, PT, R21, 0x9, P2 ;  /* 0x000000091500780c */ /* 0x000fe40001741670 */
[----:B------:R-:W-:Y:S02]  /*3a310*/  FSEL R13, R13, -INF , !P1 ;  /* 0xff8000000d0d7808 */ /* 0x000fe40004800000 */
[----:B------:R-:W-:-:S02]  /*3a320*/  ISETP.NE.AND P1, PT, R37, RZ, PT ;  /* 0x000000ff2500720c */ /* 0x000fc40003f25270 */
[----:B------:R-:W-:Y:S02]  /*3a330*/  FSEL R15, R15, -INF , !P2 ;  /* 0xff8000000f0f7808 */ /* 0x000fe40005000000 */
[----:B------:R-:W-:Y:S02]  /*3a340*/  ISETP.GT.AND P1, PT, R30, 0x9, !P1 ;  /* 0x000000091e00780c */ /* 0x000fe40004f24270 */
[----:B------:R-:W-:Y:S02]  /*3a350*/  ISETP.NE.AND P2, PT, R39, RZ, PT ;  /* 0x000000ff2700720c */ /* 0x000fe40003f45270 */
[----:B------:R-:W-:Y:S02]  /*3a360*/  ISETP.LT.OR P1, PT, R21, 0xa, P1 ;  /* 0x0000000a1500780c */ /* 0x000fe40000f21670 */
[----:B------:R-:W-:Y:S02]  /*3a370*/  ISETP.NE.AND P6, PT, R60, RZ, PT ;  /* 0x000000ff3c00720c */ /* 0x000fe40003fc5270 */
[----:B------:R-:W-:-:S02]  /*3a380*/  FSEL R20, R20, -INF , !P1 ;  /* 0xff80000014147808 */ /* 0x000fc40004800000 */
[----:B------:R-:W-:Y:S02]  /*3a390*/  ISETP.GT.AND P1, PT, R30, 0x10, !P2 ;  /* 0x000000101e00780c */ /* 0x000fe40005724270 */
        /* <DEDUP_REMOVED lines=24> */
[----:B------:R-:W-:-:S04]  /*3a520*/  ISETP.LT.OR P1, PT, R21, 0x22, P1 ;  /* 0x000000221500780c */ /* 0x000fc80000f21670 */
[----:B------:R-:W-:Y:S02]  /*3a530*/  FSEL R14, R43, -INF , !P1 ;  /* 0xff8000002b0e7808 */ /* 0x000fe40004800000 */
[----:B------:R-:W-:-:S04]  /*3a540*/  ISETP.NE.AND P1, PT, R35, RZ, PT ;  /* 0x000000ff2300720c */ /* 0x000fc80003f25270 */
[----:B------:R-:W-:-:S04]  /*3a550*/  ISETP.GT.AND P1, PT, R30, RZ, !P1 ;  /* 0x000000ff1e00720c */ /* 0x000fc80004f24270 */
[----:B------:R-:W-:-:S04]  /*3a560*/  ISETP.LT.OR P1, PT, R21, 0x1, P1 ;  /* 0x000000011500780c */ /* 0x000fc80000f21670 */
[----:B------:R-:W-:Y:S02]  /*3a570*/  FSEL R10, R7, -INF , !P1 ;  /* 0xff800000070a7808 */ /* 0x000fe40004800000 */
[----:B------:R-:W2:Y:S01]  /*3a580*/  LDL.64 R6, [R0+0x70] ;  /* 0x0000700000067983 */ /* 0x000ea20000100a00 */
[----:B------:R-:W-:Y:S02]  /*3a590*/  ISETP.NE.AND P1, PT, R62, RZ, PT ;  /* 0x000000ff3e00720c */ /* 0x000fe40003f25270 */
[----:B------:R-:W-:-:S04]  /*3a5a0*/  FMNMX.FTZ R8, R10, R13, !PT ;  /* 0x0000000d0a087209 */ /* 0x000fc80007810000 */
[----:B------:R-:W-:-:S04]  /*3a5b0*/  FMNMX.FTZ R9, R15, R8, !PT ;  /* 0x000000080f097209 */ /* 0x000fc80007810000 */
[----:B------:R-:W-:-:S04]  /*3a5c0*/  FMNMX.FTZ R9, R20, R9, !PT ;  /* 0x0000000914097209 */ /* 0x000fc80007810000 */
[----:B------:R-:W-:-:S04]  /*3a5d0*/  FMNMX.FTZ R8, R24, R9, !PT ;  /* 0x0000000918087209 */ /* 0x000fc80007810000 */
[----:B------:R-:W-:-:S04]  /*3a5e0*/  FMNMX.FTZ R9, R25, R8, !PT ;  /* 0x0000000819097209 */ /* 0x000fc80007810000 */
[----:B------:R-:W-:Y:S02]  /*3a5f0*/  FMNMX.FTZ R9, R26, R9, !PT ;  /* 0x000000091a097209 */ /* 0x000fe40007810000 */
[----:B------:R-:W-:Y:S02]  /*3a600*/  ISETP.GT.AND P1, PT, R30, 0x28, !P1 ;  /* 0x000000281e00780c */ /* 0x000fe40004f24270 */
[----:B------:R-:W-:Y:S02]  /*3a610*/  FMNMX.FTZ R8, R28, R9, !PT ;  /* 0x000000091c087209 */ /* 0x000fe40007810000 */
[----:B------:R-:W-:Y:S02]  /*3a620*/  ISETP.LT.OR P1, PT, R21, 0x29, P1 ;  /* 0x000000291500780c */ /* 0x000fe40000f21670 */
[----:B------:R-:W-:Y:S02]  /*3a630*/  FMNMX.FTZ R9, R11, R8, !PT ;  /* 0x000000080b097209 */ /* 0x000fe40007810000 */
[----:B------:R-:W-:-:S02]  /*3a640*/  ISETP.LT.OR P2, PT, R21, 0x2a, P2 ;  /* 0x0000002a1500780c */ /* 0x000fc40001741670 */
[----:B------:R-:W-:Y:S02]  /*3a650*/  FSEL R27, R27, -INF , !P1 ;  /* 0xff8000001b1b7808 */ /* 0x000fe40004800000 */
[----:B------:R-:W-:Y:S02]  /*3a660*/  FMNMX.FTZ R8, R14, R9, !PT ;  /* 0x000000090e087209 */ /* 0x000fe40007810000 */
[----:B------:R-:W-:Y:S02]  /*3a670*/  ISETP.LT.OR P3, PT, R21, 0x31, P3 ;  /* 0x000000311500780c */ /* 0x000fe40001f61670 */
[----:B------:R-:W-:Y:S02]  /*3a680*/  FSEL R29, R47, -INF , !P2 ;  /* 0xff8000002f1d7808 */ /* 0x000fe40005000000 */
[----:B------:R-:W-:Y:S02]  /*3a690*/  FMNMX.FTZ R8, R27, R8, !PT ;  /* 0x000000081b087209 */ /* 0x000fe40007810000 */
[----:B------:R-:W-:-:S02]  /*3a6a0*/  ISETP.GT.AND P5, PT, R30, 0x38, !P5 ;  /* 0x000000381e00780c */ /* 0x000fc40006fa4270 */
[----:B------:R-:W-:Y:S02]  /*3a6b0*/  ISETP.LT.OR P4, PT, R21, 0x32, P4 ;  /* 0x000000321500780c */ /* 0x000fe40002781670 */
[----:B------:R-:W-:Y:S02]  /*3a6c0*/  FSEL R31, R50, -INF , !P3 ;  /* 0xff800000321f7808 */ /* 0x000fe40005800000 */
[----:B------:R-:W-:Y:S02]  /*3a6d0*/  FMNMX.FTZ R8, R29, R8, !PT ;  /* 0x000000081d087209 */ /* 0x000fe40007810000 */
[----:B------:R-:W-:Y:S02]  /*3a6e0*/  ISETP.GT.AND P1, PT, R30, 0x39, !P6 ;  /* 0x000000391e00780c */ /* 0x000fe40007724270 */
[----:B------:R-:W-:Y:S02]  /*3a6f0*/  ISETP.LT.OR P5, PT, R21, 0x39, P5 ;  /* 0x000000391500780c */ /* 0x000fe40002fa1670 */
[----:B------:R-:W-:-:S02]  /*3a700*/  FSEL R30, R51, -INF , !P4 ;  /* 0xff800000331e7808 */ /* 0x000fc40006000000 */
[----:B------:R-:W-:Y:S02]  /*3a710*/  FMNMX.FTZ R9, R31, R8, !PT ;  /* 0x000000081f097209 */ /* 0x000fe40007810000 */
[----:B------:R-:W-:Y:S02]  /*3a720*/  ISETP.LT.OR P1, PT, R21, 0x3a, P1 ;  /* 0x0000003a1500780c */ /* 0x000fe40000f21670 */
[----:B------:R-:W-:Y:S02]  /*3a730*/  R2UR UR4, R4 ;  /* 0x00000000040472ca */ /* 0x000fe400000e0000 */
[----:B------:R-:W-:Y:S02]  /*3a740*/  R2UR UR5, R5 ;  /* 0x00000000050572ca */ /* 0x000fe400000e0000 */
[----:B------:R-:W-:Y:S02]  /*3a750*/  FSEL R21, R54, -INF , !P5 ;  /* 0xff80000036157808 */ /* 0x000fe40006800000 */
[----:B------:R-:W-:-:S02]  /*3a760*/  FMNMX.FTZ R8, R30, R9, !PT ;  /* 0x000000091e087209 */ /* 0x000fc40007810000 */
[----:B------:R-:W-:Y:S02]  /*3a770*/  R2UR UR6, R4 ;  /* 0x00000000040672ca */ /* 0x000fe400000e0000 */
[----:B------:R-:W-:Y:S02]  /*3a780*/  R2UR UR7, R5 ;  /* 0x00000000050772ca */ /* 0x000fe400000e0000 */
[----:B------:R-:W-:Y:S02]  /*3a790*/  FSEL R32, R32, -INF , !P1 ;  /* 0xff80000020207808 */ /* 0x000fe40004800000 */
[----:B------:R-:W-:-:S04]  /*3a7a0*/  FMNMX.FTZ R9, R21, R8, !PT ;  /* 0x0000000815097209 */ /* 0x000fc80007810000 */
[----:B------:R-:W-:-:S05]  /*3a7b0*/  FMNMX.FTZ R9, R32, R9, !PT ;  /* 0x0000000920097209 */ /* 0x000fca0007810000 */
[----:B--2---:R-:W-:Y:S04]  /*3a7c0*/  ST.E desc[UR4][R6.64+0x4], R9 ;  /* 0x0000040906007985 */ /* 0x004fe8000c101904 */
[----:B------:R-:W2:Y:S01]  /*3a7d0*/  LD.E R36, desc[UR6][R6.64+0x4] ;  /* 0x0000040606247980 */ /* 0x000ea2000c101900 */
        /* <DEDUP_REMOVED lines=14> */
[----:B------:R-:W-:-:S05]  /*3a8c0*/  FMNMX.FTZ R33, R53, R8, !PT ;  /* 0x0000000835217209 */ /* 0x000fca0007810000 */
[----:B------:R-:W0:Y:S01]  /*3a8d0*/  SHFL.BFLY PT, R8, R33, 0x2, 0x1f ;  /* 0x0c401f0021087f89 */ /* 0x000e2200000e0000 */
[----:B------:R-:W-:Y:S02]  /*3a8e0*/  R2UR UR8, R4 ;  /* 0x00000000040872ca */ /* 0x000fe400000e0000 */
[----:B------:R-:W-:Y:S02]  /*3a8f0*/  R2UR UR9, R5 ;  /* 0x00000000050972ca */ /* 0x000fe400000e0000 */
[----:B0-----:R-:W-:Y:S01]  /*3a900*/  FMNMX.FTZ R34, R33, R8, !PT ;  /* 0x0000000821227209 */ /* 0x001fe20007810000 */
[----:B------:R-:W-:Y:S04]  /*3a910*/  ST.E desc[UR4][R6.64], R33 ;  /* 0x0000002106007985 */ /* 0x000fe8000c101904 */
[----:B--2---:R-:W0:Y:S02]  /*3a920*/  SHFL.BFLY PT, R9, R36, 0x2, 0x1f ;  /* 0x0c401f0024097f89 */ /* 0x004e2400000e0000 */
[----:B0-----:R-:W-:-:S02]  /*3a930*/  FMNMX.FTZ R37, R36, R9, !PT ;  /* 0x0000000924257209 */ /* 0x001fc40007810000 */
[----:B------:R-:W0:Y:S04]  /*3a940*/  SHFL.BFLY PT, R9, R34, 0x1, 0x1f ;  /* 0x0c201f0022097f89 */ /* 0x000e2800000e0000 */
[----:B------:R-:W1:Y:S01]  /*3a950*/  SHFL.BFLY PT, R8, R37, 0x1, 0x1f ;  /* 0x0c201f0025087f89 */ /* 0x000e6200000e0000 */
[----:B0-----:R-:W-:Y:S02]  /*3a960*/  FMNMX.FTZ R35, R34, R9, !PT ;  /* 0x0000000922237209 */ /* 0x001fe40007810000 */
[----:B-1----:R-:W-:-:S03]  /*3a970*/  FMNMX.FTZ R39, R37, R8, !PT ;  /* 0x0000000825277209 */ /* 0x002fc60007810000 */
[----:B------:R-:W-:Y:S04]  /*3a980*/  ST.E desc[UR6][R6.64], R35 ;  /* 0x0000002306007985 */ /* 0x000fe8000c101906 */
[----:B------:R0:W-:Y:S04]  /*3a990*/  ST.E desc[UR8][R6.64+0x4], R39 ;  /* 0x0000042706007985 */ /* 0x0001e8000c101908 */
[----:B------:R-:W2:Y:S04]  /*3a9a0*/  LDL.64 R8, [R0+0x70] ;  /* 0x0000700000087983 */ /* 0x000ea80000100a00 */
[----:B--2---:R-:W2:Y:S04]  /*3a9b0*/  LD.E R37, desc[UR6][R8.64+0x20] ;  /* 0x0000200608257980 */ /* 0x004ea8000c101900 */
[----:B------:R-:W2:Y:S04]  /*3a9c0*/  LD.E R34, desc[UR4][R8.64] ;  /* 0x0000000408227980 */ /* 0x000ea8000c101900 */
[----:B------:R-:W3:Y:S01]  /*3a9d0*/  LD.E R48, desc[UR4][R8.64+0x4] ;  /* 0x0000040408307980 */ /* 0x000ee2000c101900 */
[C---:B--2---:R-:W-:Y:S01]  /*3a9e0*/  FMUL.FTZ R36, R34.reuse, R37 ;  /* 0x0000002522247220 */ /* 0x044fe20000410000 */
[----:B------:R-:W-:-:S04]  /*3a9f0*/  FSETP.NEU.FTZ.AND P1, PT, R34, -INF , PT ;  /* 0xff8000002200780b */ /* 0x000fc80003f3d000 */
[----:B------:R-:W-:-:S05]  /*3aa00*/  FSEL R36, R36, RZ, P1 ;  /* 0x000000ff24247208 */ /* 0x000fca0000800000 */
[----:B0-----:R-:W-:-:S04]  /*3aa10*/  FFMA.FTZ R7, R55, R37, -R36 ;  /* 0x0000002537077223 */ /* 0x001fc80000010824 */
[----:B------:R0:W-:Y:S01]  /*3aa20*/  MUFU.EX2 R33, R7 ;  /* 0x0000000700217308 */ /* 0x0001e20000000800 */
[-CC-:B------:R-:W-:Y:S01]  /*3aa30*/  FFMA.FTZ R6, R41, R37.reuse, -R36.reuse ;  /* 0x0000002529067223 */ /* 0x180fe20000010824 */
[-CC-:B------:R-:W-:Y:S01]  /*3aa40*/  FFMA.FTZ R42, R75, R37.reuse, -R36.reuse ;  /* 0x000000254b2a7223 */ /* 0x180fe20000010824 */
[----:B0-----:R-:W-:Y:S01]  /*3aa50*/  FFMA.FTZ R7, R71, R37, -R36 ;  /* 0x0000002547077223 */ /* 0x001fe20000010824 */
[----:B---3--:R-:W-:-:S04]  /*3aa60*/  FSETP.NEU.FTZ.AND P1, PT, R48, -INF , PT ;  /* 0xff8000003000780b */ /* 0x008fc80003f3d000 */
[----:B------:R0:W-:Y:S02]  /*3aa70*/  MUFU.EX2 R41, R7 ;  /* 0x0000000700297308 */ /* 0x0001e40000000800 */
[----:B0-----:R-:W-:Y:S01]  /*3aa80*/  FFMA.FTZ R7, R49, R37, -R36 ;  /* 0x0000002531077223 */ /* 0x001fe20000010824 */
[----:B------:R-:W-:-:S05]  /*3aa90*/  FMUL.FTZ R49, R37, R48 ;  /* 0x0000003025317220 */ /* 0x000fca0000410000 */
[----:B------:R0:W-:Y:S01]  /*3aaa0*/  MUFU.EX2 R43, R42 ;  /* 0x0000002a002b7308 */ /* 0x0001e20000000800 */
[----:B------:R-:W-:Y:S01]  /*3aab0*/  FFMA.FTZ R34, R65, R37, -R36 ;  /* 0x0000002541227223 */ /* 0x000fe20000010824 */
[----:B0-----:R-:W-:-:S06]  /*3aac0*/  FSEL R42, R49, RZ, P1 ;  /* 0x000000ff312a7208 */ /* 0x001fcc0000800000 */
[----:B------:R0:W1:Y:S01]  /*3aad0*/  MUFU.EX2 R168, R6 ;  /* 0x0000000600a87308 */ /* 0x0000620000000800 */
[-CC-:B------:R-:W-:Y:S01]  /*3aae0*/  FFMA.FTZ R10, R10, R37.reuse, -R42.reuse ;  /* 0x000000250a0a7223 */ /* 0x180fe2000001082a */
[-CC-:B------:R-:W-:Y:S01]  /*3aaf0*/  FFMA.FTZ R13, R13, R37.reuse, -R42.reuse ;  /* 0x000000250d0d7223 */ /* 0x180fe2000001082a */
[-C--:B------:R-:W-:Y:S01]  /*3ab00*/  FFMA.FTZ R15, R15, R37.reuse, -R42 ;  /* 0x000000250f0f7223 */ /* 0x080fe2000001082a */
[----:B------:R-:W-:-:S04]  /*3ab10*/  FFMA.FTZ R35, R57, R37, -R36 ;  /* 0x0000002539237223 */ /* 0x000fc80000010824 */
[----:B------:R-:W-:Y:S01]  /*3ab20*/  MUFU.EX2 R169, R10 ;  /* 0x0000000a00a97308 */ /* 0x000fe20000000800 */
[-C--:B------:R-:W-:Y:S01]  /*3ab30*/  FFMA.FTZ R20, R20, R37.reuse, -R42 ;  /* 0x0000002514147223 */ /* 0x080fe2000001082a */
[----:B------:R-:W-:-:S06]  /*3ab40*/  FFMA.FTZ R38, R67, R37, -R36 ;  /* 0x0000002543267223 */ /* 0x000fcc0000010824 */
[----:B------:R-:W2:Y:S01]  /*3ab50*/  MUFU.EX2 R48, R13 ;  /* 0x0000000d00307308 */ /* 0x000ea20000000800 */
[-C--:B------:R-:W-:Y:S01]  /*3ab60*/  FFMA.FTZ R24, R24, R37.reuse, -R42 ;  /* 0x0000002518187223 */ /* 0x080fe2000001082a */
[----:B0-----:R-:W-:-:S06]  /*3ab70*/  FFMA.FTZ R6, R69, R37, -R36 ;  /* 0x0000002545067223 */ /* 0x001fcc0000010824 */
[----:B------:R-:W0:Y:S01]  /*3ab80*/  MUFU.EX2 R34, R34 ;  /* 0x0000002200227308 */ /* 0x000e220000000800 */
[-C--:B------:R-:W-:Y:S01]  /*3ab90*/  FFMA.FTZ R39, R59, R37.reuse, -R36 ;  /* 0x000000253b277223 */ /* 0x080fe20000010824 */
[----:B------:R-:W-:-:S06]  /*3aba0*/  FFMA.FTZ R25, R25, R37, -R42 ;  /* 0x0000002519197223 */ /* 0x000fcc000001082a */
[----:B------:R-:W3:Y:S01]  /*3abb0*/  MUFU.EX2 R171, R15 ;  /* 0x0000000f00ab7308 */ /* 0x000ee20000000800 */
[----:B------:R-:W-:-:S07]  /*3abc0*/  FFMA.FTZ R26, R26, R37, -R42 ;  /* 0x000000251a1a7223 */ /* 0x000fce000001082a */
[----:B------:R-:W-:Y:S08]  /*3abd0*/  MUFU.EX2 R35, R35 ;  /* 0x0000002300237308 */ /* 0x000ff00000000800 */
[----:B------:R-:W4:Y:S08]  /*3abe0*/  MUFU.EX2 R20, R20 ;  /* 0x0000001400147308 */ /* 0x000f300000000800 */
[----:B------:R-:W-:Y:S08]  /*3abf0*/  MUFU.EX2 R38, R38 ;  /* 0x0000002600267308 */ /* 0x000ff00000000800 */
[----:B------:R5:W-:Y:S01]  /*3ac00*/  MUFU.EX2 R174, R6 ;  /* 0x0000000600ae7308 */ /* 0x000be20000000800 */
[----:B------:R-:W-:-:S07]  /*3ac10*/  FFMA.FTZ R11, R11, R37, -R42 ;  /* 0x000000250b0b7223 */ /* 0x000fce000001082a */
[----:B------:R-:W4:Y:S01]  /*3ac20*/  MUFU.EX2 R24, R24 ;  /* 0x0000001800187308 */ /* 0x000f220000000800 */
[-C--:B-----5:R-:W-:Y:S01]  /*3ac30*/  FFMA.FTZ R6, R79, R37.reuse, -R36 ;  /* 0x000000254f067223 */ /* 0x0a0fe20000010824 */
[----:B------:R-:W-:-:S06]  /*3ac40*/  FFMA.FTZ R28, R28, R37, -R42 ;  /* 0x000000251c1c7223 */ /* 0x000fcc000001082a */
[----:B------:R-:W5:Y:S01]  /*3ac50*/  MUFU.EX2 R39, R39 ;  /* 0x0000002700277308 */ /* 0x000f620000000800 */
[----:B------:R-:W-:-:S07]  /*3ac60*/  FFMA.FTZ R40, R73, R37, -R36 ;  /* 0x0000002549287223 */ /* 0x000fce0000010824 */
[----:B------:R1:W-:Y:S08]  /*3ac70*/  MUFU.EX2 R47, R7 ;  /* 0x00000007002f7308 */ /* 0x0003f00000000800 */
[----:B------:R2:W-:Y:S01]  /*3ac80*/  MUFU.EX2 R180, R6 ;  /* 0x0000000600b47308 */ /* 0x0005e20000000800 */
[----:B-1----:R-:W-:-:S07]  /*3ac90*/  FADD.FTZ R7, R168, R33 ;  /* 0x00000021a8077221 */ /* 0x002fce0000010000 */
[----:B------:R-:W1:Y:S01]  /*3aca0*/  MUFU.EX2 R25, R25 ;  /* 0x0000001900197308 */ /* 0x000e620000000800 */
[----:B--2---:R-:W-:Y:S01]  /*3acb0*/  FADD.FTZ R6, R169, R48 ;  /* 0x00000030a9067221 */ /* 0x004fe20000010000 */
[----:B0-----:R-:W-:-:S03]  /*3acc0*/  FADD.FTZ R10, R34, R7 ;  /* 0x00000007220a7221 */ /* 0x001fc60000010000 */
[----:B---3--:R-:W-:-:S03]  /*3acd0*/  FADD.FTZ R7, R171, R6 ;  /* 0x00000006ab077221 */ /* 0x008fc60000010000 */
[----:B------:R-:W0:Y:S01]  /*3ace0*/  MUFU.EX2 R26, R26 ;  /* 0x0000001a001a7308 */ /* 0x000e220000000800 */
[-CC-:B------:R-:W-:Y:S01]  /*3acf0*/  FFMA.FTZ R44, R77, R37.reuse, -R36.reuse ;  /* 0x000000254d2c7223 */ /* 0x180fe20000010824 */
[-CC-:B------:R-:W-:Y:S01]  /*3ad00*/  FFMA.FTZ R45, R45, R37.reuse, -R36.reuse ;  /* 0x000000252d2d7223 */ /* 0x180fe20000010824 */
[-CC-:B------:R-:W-:Y:S01]  /*3ad10*/  FFMA.FTZ R46, R81, R37.reuse, -R36.reuse ;  /* 0x00000025512e7223 */ /* 0x180fe20000010824 */
[----:B----4-:R-:W-:Y:S01]  /*3ad20*/  FADD.FTZ R7, R20, R7 ;  /* 0x0000000714077221 */ /* 0x010fe20000010000 */
[----:B------:R-:W-:-:S03]  /*3ad30*/  FFMA.FTZ R36, R53, R37, -R36 ;  /* 0x0000002535247223 */ /* 0x000fc60000010824 */
[----:B------:R2:W-:Y:S01]  /*3ad40*/  MUFU.EX2 R177, R11 ;  /* 0x0000000b00b17308 */ /* 0x0005e20000000800 */
[-CC-:B------:R-:W-:Y:S01]  /*3ad50*/  FFMA.FTZ R14, R14, R37.reuse, -R42.reuse ;  /* 0x000000250e0e7223 */ /* 0x180fe2000001082a */
[----:B------:R-:W-:-:S06]  /*3ad60*/  FFMA.FTZ R27, R27, R37, -R42 ;  /* 0x000000251b1b7223 */ /* 0x000fcc000001082a */
[----:B------:R-:W3:Y:S01]  /*3ad70*/  MUFU.EX2 R175, R28 ;  /* 0x0000001c00af7308 */ /* 0x000ee20000000800 */
[----:B--2---:R-:W-:Y:S01]  /*3ad80*/  FADD.FTZ R11, R35, R10 ;  /* 0x0000000a230b7221 */ /* 0x004fe20000010000 */
[----:B------:R-:W-:-:S03]  /*3ad90*/  FADD.FTZ R10, R24, R7 ;  /* 0x00000007180a7221 */ /* 0x000fc60000010000 */
[----:B------:R-:W-:-:S03]  /*3ada0*/  FADD.FTZ R6, R38, R11 ;  /* 0x0000000b26067221 */ /* 0x000fc60000010000 */
[----:B------:R-:W2:Y:S01]  /*3adb0*/  MUFU.EX2 R40, R40 ;  /* 0x0000002800287308 */ /* 0x000ea20000000800 */
[----:B-----5:R-:W-:Y:S01]  /*3adc0*/  FADD.FTZ R7, R39, R6 ;  /* 0x0000000627077221 */ /* 0x020fe20000010000 */
[----:B-1----:R-:W-:Y:S01]  /*3add0*/  FADD.FTZ R11, R25, R10 ;  /* 0x0000000a190b7221 */ /* 0x002fe20000010000 */
[----:B------:R-:W-:-:S05]  /*3ade0*/  FFMA.FTZ R29, R29, R37, -R42 ;  /* 0x000000251d1d7223 */ /* 0x000fca000001082a */
[----:B------:R-:W-:Y:S01]  /*3adf0*/  MUFU.EX2 R49, R36 ;  /* 0x0000002400317308 */ /* 0x000fe20000000800 */
[----:B------:R-:W-:Y:S01]  /*3ae00*/  FADD.FTZ R6, R174, R7 ;  /* 0x00000007ae067221 */ /* 0x000fe20000010000 */
[----:B0-----:R-:W-:-:S06]  /*3ae10*/  FADD.FTZ R10, R26, R11 ;  /* 0x0000000b1a0a7221 */ /* 0x001fcc0000010000 */
[----:B------:R-:W0:Y:S01]  /*3ae20*/  MUFU.EX2 R36, R14 ;  /* 0x0000000e00247308 */ /* 0x000e220000000800 */
[----:B------:R-:W-:Y:S01]  /*3ae30*/  FFMA.FTZ R31, R31, R37, -R42 ;  /* 0x000000251f1f7223 */ /* 0x000fe2000001082a */
[----:B------:R-:W-:Y:S01]  /*3ae40*/  FADD.FTZ R7, R41, R6 ;  /* 0x0000000629077221 */ /* 0x000fe20000010000 */
[----:B---3--:R-:W-:-:S05]  /*3ae50*/  FADD.FTZ R10, R175, R10 ;  /* 0x0000000aaf0a7221 */ /* 0x008fca0000010000 */
[----:B------:R-:W1:Y:S01]  /*3ae60*/  MUFU.EX2 R44, R44 ;  /* 0x0000002c002c7308 */ /* 0x000e620000000800 */
[----:B------:R-:W-:-:S07]  /*3ae70*/  FFMA.FTZ R30, R30, R37, -R42 ;  /* 0x000000251e1e7223 */ /* 0x000fce000001082a */
[----:B------:R-:W3:Y:S01]  /*3ae80*/  MUFU.EX2 R27, R27 ;  /* 0x0000001b001b7308 */ /* 0x000ee20000000800 */
[----:B--2---:R-:W-:Y:S01]  /*3ae90*/  FADD.FTZ R6, R40, R7 ;  /* 0x0000000728067221 */ /* 0x004fe20000010000 */
[----:B------:R-:W-:-:S06]  /*3aea0*/  FADD.FTZ R7, R177, R10 ;  /* 0x0000000ab1077221 */ /* 0x000fcc0000010000 */
[----:B------:R-:W2:Y:S01]  /*3aeb0*/  MUFU.EX2 R45, R45 ;  /* 0x0000002d002d7308 */ /* 0x000ea20000000800 */
[----:B------:R-:W-:-:S07]  /*3aec0*/  FFMA.FTZ R21, R21, R37, -R42 ;  /* 0x0000002515157223 */ /* 0x000fce000001082a */
[----:B------:R-:W4:Y:S01]  /*3aed0*/  MUFU.EX2 R28, R29 ;  /* 0x0000001d001c7308 */ /* 0x000f220000000800 */
[----:B------:R-:W-:Y:S01]  /*3aee0*/  FADD.FTZ R11, R43, R6 ;  /* 0x000000062b0b7221 */ /* 0x000fe20000010000 */
[----:B0-----:R-:W-:-:S06]  /*3aef0*/  FADD.FTZ R6, R36, R7 ;  /* 0x0000000724067221 */ /* 0x001fcc0000010000 */
[----:B------:R-:W0:Y:S01]  /*3af00*/  MUFU.EX2 R31, R31 ;  /* 0x0000001f001f7308 */ /* 0x000e220000000800 */
[----:B------:R-:W-:Y:S01]  /*3af10*/  FFMA.FTZ R32, R32, R37, -R42 ;  /* 0x0000002520207223 */ /* 0x000fe2000001082a */
[----:B-1----:R-:W-:Y:S01]  /*3af20*/  FADD.FTZ R10, R44, R11 ;  /* 0x0000000b2c0a7221 */ /* 0x002fe20000010000 */
[----:B---3--:R-:W-:-:S05]  /*3af30*/  FADD.FTZ R7, R27, R6 ;  /* 0x000000061b077221 */ /* 0x008fca0000010000 */
[----:B------:R-:W1:Y:S01]  /*3af40*/  MUFU.EX2 R30, R30 ;  /* 0x0000001e001e7308 */ /* 0x000e620000000800 */
[----:B--2---:R-:W-:Y:S01]  /*3af50*/  FADD.FTZ R11, R45, R10 ;  /* 0x0000000a2d0b7221 */ /* 0x004fe20000010000 */
[----:B----4-:R-:W-:-:S06]  /*3af60*/  FADD.FTZ R6, R28, R7 ;  /* 0x000000071c067221 */ /* 0x010fcc0000010000 */
[----:B------:R-:W2:Y:S08]  /*3af70*/  MUFU.EX2 R46, R46 ;  /* 0x0000002e002e7308 */ /* 0x000eb00000000800 */
[----:B------:R-:W3:Y:S01]  /*3af80*/  MUFU.EX2 R21, R21 ;  /* 0x0000001500157308 */ /* 0x000ee20000000800 */
[----:B------:R-:W-:Y:S01]  /*3af90*/  FADD.FTZ R10, R180, R11 ;  /* 0x0000000bb40a7221 */ /* 0x000fe20000010000 */
[----:B0-----:R-:W-:-:S06]  /*3afa0*/  FADD.FTZ R7, R31, R6 ;  /* 0x000000061f077221 */ /* 0x001fcc0000010000 */
[----:B------:R-:W0:Y:S01]  /*3afb0*/  MUFU.EX2 R32, R32 ;  /* 0x0000002000207308 */ /* 0x000e220000000800 */
[----:B------:R-:W-:Y:S01]  /*3afc0*/  FADD.FTZ R11, R47, R10 ;  /* 0x0000000a2f0b7221 */ /* 0x000fe20000010000 */
[----:B-1----:R-:W-:-:S03]  /*3afd0*/  FADD.FTZ R6, R30, R7 ;  /* 0x000000071e067221 */ /* 0x002fc60000010000 */
[----:B--2---:R-:W-:Y:S01]  /*3afe0*/  FADD.FTZ R10, R46, R11 ;  /* 0x0000000b2e0a7221 */ /* 0x004fe20000010000 */
[----:B---3--:R-:W-:-:S03]  /*3aff0*/  FADD.FTZ R7, R21, R6 ;  /* 0x0000000615077221 */ /* 0x008fc60000010000 */
[----:B------:R-:W-:Y:S01]  /*3b000*/  FADD.FTZ R13, R49, R10 ;  /* 0x0000000a310d7221 */ /* 0x000fe20000010000 */
[----:B0-----:R-:W-:-:S04]  /*3b010*/  FADD.FTZ R29, R32, R7 ;  /* 0x00000007201d7221 */ /* 0x001fc80000010000 */
[----:B------:R-:W-:Y:S04]  /*3b020*/  ST.E desc[UR4][R8.64+0x10], R13 ;  /* 0x0000100d08007985 */ /* 0x000fe8000c101904 */
[----:B------:R0:W-:Y:S04]  /*3b030*/  ST.E desc[UR6][R8.64+0x14], R29 ;  /* 0x0000141d08007985 */ /* 0x0001e8000c101906 */
[----:B------:R-:W2:Y:S01]  /*3b040*/  LDL.64 R10, [R0+0x80] ;  /* 0x00008000000a7983 */ /* 0x000ea20000100a00 */
[----:B------:R-:W-:Y:S06]  /*3b050*/  BAR.SYNC.DEFER_BLOCKING 0xf, 0x100 ;  /* 0x03c4000000007b1d */ /* 0x000fec0000010000 */
[----:B------:R-:W3:Y:S01]  /*3b060*/  LDL.64 R6, [R0+0x88] ;  /* 0x0000880000067983 */ /* 0x000ee20000100a00 */
[----:B------:R-:W-:-:S02]  /*3b070*/  F2FP.F16.F32.PACK_AB R168, R33, R168 ;  /* 0x000000a821a8723e */ /* 0x000fc400000000ff */
[----:B------:R-:W-:Y:S01]  /*3b080*/  F2FP.F16.F32.PACK_AB R170, R35, R34 ;  /* 0x0000002223aa723e */ /* 0x000fe200000000ff */
[----:B0-----:R-:W4:Y:S04]  /*3b090*/  LDL.64 R8, [R0+0x90] ;  /* 0x0000900000087983 */ /* 0x001f280000100a00 */
[----:B--2---:R-:W2:Y:S04]  /*3b0a0*/  LD.E.64 R10, desc[UR4][R10.64+0x10] ;  /* 0x000010040a0a7980 */ /* 0x004ea8000c101b00 */
[----:B--2---:R-:W2:Y:S04]  /*3b0b0*/  LD.E.64 R14, desc[UR6][R10.64+0x8] ;  /* 0x000008060a0e7980 */ /* 0x004ea8000c101b00 */
[----:B------:R-:W5:Y:S01]  /*3b0c0*/  LD.E.64 R50, desc[UR4][R10.64] ;  /* 0x000000040a327980 */ /* 0x000f62000c101b00 */
[----:B------:R-:W-:-:S02]  /*3b0d0*/  F2FP.F16.F32.PACK_AB R169, R48, R169 ;  /* 0x000000a930a9723e */ /* 0x000fc400000000ff */
[----:B------:R-:W-:Y:S02]  /*3b0e0*/  F2FP.F16.F32.PACK_AB R171, R20, R171 ;  /* 0x000000ab14ab723e */ /* 0x000fe400000000ff */
[----:B------:R-:W-:Y:S02]  /*3b0f0*/  F2FP.F16.F32.PACK_AB R172, R39, R38 ;  /* 0x0000002627ac723e */ /* 0x000fe400000000ff */
[----:B------:R-:W-:Y:S02]  /*3b100*/  F2FP.F16.F32.PACK_AB R174, R41, R174 ;  /* 0x000000ae29ae723e */ /* 0x000fe400000000ff */
[----:B------:R-:W-:Y:S01]  /*3b110*/  F2FP.F16.F32.PACK_AB R173, R25, R24 ;  /* 0x0000001819ad723e */ /* 0x000fe200000000ff */
[----:B------:R-:W3:Y:S01]  /*3b120*/  LDL.64 R10, [R0] ;  /* 0x00000000000a7983 */ /* 0x000ee20000100a00 */
        /* <DEDUP_REMOVED lines=9> */
[----:B--2---:R-:W-:-:S05]  /*3b1c0*/  MOV R14, R14 ;  /* 0x0000000e000e7202 */ /* 0x004fca0000000f00 */
[--C-:B-----5:R-:W-:Y:S02]  /*3b1d0*/  IMAD R50, R50, 0x2, R14.reuse ;  /* 0x0000000232327824 */ /* 0x120fe400078e020e */
[C---:B------:R-:W-:Y:S02]  /*3b1e0*/  IMAD R13, R51.reuse, 0x2, R14 ;  /* 0x00000002330d7824 */ /* 0x040fe400078e020e */
[----:B------:R-:W-:Y:S01]  /*3b1f0*/  IMAD R51, R51, 0x2, R50 ;  /* 0x0000000233337824 */ /* 0x000fe200078e0232 */
[----:B------:R-:W-:Y:S04]  /*3b200*/  STSM.16.M88.4 [R14], R168 ;  /* 0x000000a80e007844 */ /* 0x000fe80000000200 */
[----:B------:R-:W-:Y:S04]  /*3b210*/  STSM.16.M88.4 [R50], R172 ;  /* 0x000000ac32007844 */ /* 0x000fe80000000200 */
[----:B------:R0:W-:Y:S04]  /*3b220*/  STSM.16.M88.4 [R13], R176 ;  /* 0x000000b00d007844 */ /* 0x0001e80000000200 */
[----:B------:R1:W-:Y:S01]  /*3b230*/  STSM.16.M88.4 [R51], R180 ;  /* 0x000000b433007844 */ /* 0x0003e20000000200 */
[----:B------:R-:W-:-:S02]  /*3b240*/  R2UR UR28, R4 ;  /* 0x00000000041c72ca */ /* 0x000fc400000e0000 */
[----:B------:R-:W-:Y:S01]  /*3b250*/  R2UR UR29, R5 ;  /* 0x00000000051d72ca */ /* 0x000fe200000e0000 */
[----:B---3--:R-:W2:Y:S04]  /*3b260*/  LD.E R11, desc[UR6][R10.64] ;  /* 0x000000060a0b7980 */ /* 0x008ea8000c101900 */
[----:B----4-:R-:W2:Y:S04]  /*3b270*/  LD.E.64 R8, desc[UR4][R8.64] ;  /* 0x0000000408087980 */ /* 0x010ea8000c101b00 */
[----:B0-----:R-:W3:Y:S04]  /*3b280*/  LD.E R13, desc[UR4][R6.64+0x14] ;  /* 0x00001404060d7980 */ /* 0x001ee8000c101900 */
[----:B------:R-:W4:Y:S04]  /*3b290*/  LD.E R15, desc[UR4][R6.64] ;  /* 0x00000004060f7980 */ /* 0x000f28000c101900 */
[----:B------:R-:W5:Y:S04]  /*3b2a0*/  LD.E R21, desc[UR6][R6.64+0x4] ;  /* 0x0000040606157980 */ /* 0x000f68000c101900 */
[----:B------:R-:W2:Y:S01]  /*3b2b0*/  LD.E R25, desc[UR8][R6.64+0x8] ;  /* 0x0000080806197980 */ /* 0x000ea2000c101900 */
[----:B------:R-:W-:-:S02]  /*3b2c0*/  R2UR UR10, R4 ;  /* 0x00000000040a72ca */ /* 0x000fc400000e0000 */
[C---:B------:R-:W-:Y:S01]  /*3b2d0*/  R2UR UR11, R5.reuse ;  /* 0x00000000050b72ca */ /* 0x040fe200000e0000 */
[----:B------:R-:W2:Y:S01]  /*3b2e0*/  LD.E R31, desc[UR6][R6.64+0x18] ;  /* 0x00001806061f7980 */ /* 0x000ea2000c101900 */
[C---:B------:R-:W-:Y:S02]  /*3b2f0*/  R2UR UR12, R4.reuse ;  /* 0x00000000040c72ca */ /* 0x040fe400000e0000 */
[C---:B------:R-:W-:Y:S01]  /*3b300*/  R2UR UR13, R5.reuse ;  /* 0x00000000050d72ca */ /* 0x040fe200000e0000 */
[----:B------:R-:W2:Y:S01]  /*3b310*/  LD.E R33, desc[UR8][R6.64+0x1c] ;  /* 0x00001c0806217980 */ /* 0x000ea2000c101900 */
[C---:B------:R-:W-:Y:S02]  /*3b320*/  R2UR UR14, R4.reuse ;  /* 0x00000000040e72ca */ /* 0x040fe400000e0000 */
[----:B------:R-:W-:Y:S01]  /*3b330*/  R2UR UR15, R5 ;  /* 0x00000000050f72ca */ /* 0x000fe200000e0000 */
        /* <DEDUP_REMOVED lines=16> */
[----:B------:R-:W-:Y:S02]  /*3b440*/  R2UR UR26, R4 ;  /* 0x00000000041a72ca */ /* 0x000fe400000e0000 */
[----:B------:R-:W-:Y:S01]  /*3b450*/  R2UR UR27, R5 ;  /* 0x00000000051b72ca */ /* 0x000fe200000e0000 */
[----:B------:R-:W2:Y:S04]  /*3b460*/  LD.E R41, desc[UR16][R6.64+0x2c] ;  /* 0x00002c1006297980 */ /* 0x000ea8000c101900 */
[----:B------:R-:W2:Y:S04]  /*3b470*/  LD.E R43, desc[UR18][R6.64+0x30] ;  /* 0x00003012062b7980 */ /* 0x000ea8000c101900 */
[----:B------:R-:W2:Y:S04]  /*3b480*/  LD.E R45, desc[UR20][R6.64+0x34] ;  /* 0x00003414062d7980 */ /* 0x000ea8000c101900 */
[----:B------:R-:W2:Y:S04]  /*3b490*/  LD.E R47, desc[UR22][R6.64+0x38] ;  /* 0x00003816062f7980 */ /* 0x000ea8000c101900 */
[----:B------:R-:W2:Y:S04]  /*3b4a0*/  LD.E R49, desc[UR24][R6.64+0x3c] ;  /* 0x00003c1806317980 */ /* 0x000ea8000c101900 */
[----:B-1----:R-:W2:Y:S04]  /*3b4b0*/  LD.E R51, desc[UR26][R6.64+0x40] ;  /* 0x0000401a06337980 */ /* 0x002ea8000c101900 */
        /* <DEDUP_REMOVED lines=25> */
[----:B---3--:R0:W-:Y:S04]  /*3b650*/  ST.E desc[UR4][R6.64+0x14], R13 ;  /* 0x0000140d06007985 */ /* 0x0081e8000c101904 */
[----:B0-----:R-:W3:Y:S04]  /*3b660*/  LD.E R13, desc[UR28][R6.64+0xac] ;  /* 0x0000ac1c060d7980 */ /* 0x001ee8000c101900 */
[----:B----4-:R0:W-:Y:S04]  /*3b670*/  ST.E desc[UR8][R6.64], R15 ;  /* 0x0000000f06007985 */ /* 0x0101e8000c101908 */
[----:B-----5:R1:W-:Y:S04]  /*3b680*/  ST.E desc[UR10][R6.64+0x4], R21 ;  /* 0x0000041506007985 */ /* 0x0203e8000c10190a */
[----:B--2---:R2:W-:Y:S04]  /*3b690*/  ST.E desc[UR12][R6.64+0x8], R25 ;  /* 0x0000081906007985 */ /* 0x0045e8000c10190c */
[----:B0-----:R-:W4:Y:S04]  /*3b6a0*/  LD.E R15, desc[UR6][R6.64+0xb0] ;  /* 0x0000b006060f7980 */ /* 0x001f28000c101900 */
[----:B-1----:R-:W5:Y:S04]  /*3b6b0*/  LD.E R21, desc[UR6][R6.64+0xb4] ;  /* 0x0000b40606157980 */ /* 0x002f68000c101900 */
[----:B--2---:R-:W2:Y:S04]  /*3b6c0*/  LD.E R25, desc[UR6][R6.64+0xb8] ;  /* 0x0000b80606197980 */ /* 0x004ea8000c101900 */
        /* <DEDUP_REMOVED lines=105> */
[----:B----4-:R0:W-:Y:S04]  /*3bd60*/  ST.E desc[UR4][R6.64+0x130], R15 ;  /* 0x0001300f06007985 */ /* 0x0101e8000c101904 */
[----:B-----5:R1:W-:Y:S04]  /*3bd70*/  ST.E desc[UR4][R6.64+0x134], R21 ;  /* 0x0001341506007985 */ /* 0x0203e8000c101904 */
[----:B--2---:R2:W-:Y:S04]  /*3bd80*/  ST.E desc[UR4][R6.64+0x138], R25 ;  /* 0x0001381906007985 */ /* 0x0045e8000c101904 */
[----:B---3--:R3:W-:Y:S04]  /*3bd90*/  ST.E desc[UR4][R6.64+0x13c], R13 ;  /* 0x00013c0d06007985 */ /* 0x0087e8000c101904 */
[----:B0-----:R-:W4:Y:S04]  /*3bda0*/  LD.E R15, desc[UR6][R6.64+0x140] ;  /* 0x00014006060f7980 */ /* 0x001f28000c101900 */
[----:B----4-:R0:W-:Y:S04]  /*3bdb0*/  ST.E desc[UR4][R6.64+0x140], R15 ;  /* 0x0001400f06007985 */ /* 0x0101e8000c101904 */
[----:B-1----:R-:W4:Y:S04]  /*3bdc0*/  LD.E R21, desc[UR6][R6.64+0x144] ;  /* 0x0001440606157980 */ /* 0x002f28000c101900 */
[----:B----4-:R1:W-:Y:S04]  /*3bdd0*/  ST.E desc[UR4][R6.64+0x144], R21 ;  /* 0x0001441506007985 */ /* 0x0103e8000c101904 */
[----:B--2---:R-:W2:Y:S04]  /*3bde0*/  LD.E R25, desc[UR6][R6.64+0x148] ;  /* 0x0001480606197980 */ /* 0x004ea8000c101900 */
[----:B--2---:R2:W-:Y:S04]  /*3bdf0*/  ST.E desc[UR4][R6.64+0x148], R25 ;  /* 0x0001481906007985 */ /* 0x0045e8000c101904 */
[----:B---3--:R-:W3:Y:S04]  /*3be00*/  LD.E R13, desc[UR6][R6.64+0x14c] ;  /* 0x00014c06060d7980 */ /* 0x008ee8000c101900 */
        /* <DEDUP_REMOVED lines=78> */
[----:B--2---:R-:W-:Y:S04]  /*3c2f0*/  ST.E desc[UR4][R6.64+0x1e8], R25 ;  /* 0x0001e81906007985 */ /* 0x004fe8000c101904 */
[----:B---3--:R-:W2:Y:S04]  /*3c300*/  LD.E R13, desc[UR6][R6.64+0x1ec] ;  /* 0x0001ec06060d7980 */ /* 0x008ea8000c101900 */
[----:B--2---:R2:W-:Y:S04]  /*3c310*/  ST.E desc[UR4][R6.64+0x1ec], R13 ;  /* 0x0001ec0d06007985 */ /* 0x0045e8000c101904 */
[----:B0-----:R-:W3:Y:S04]  /*3c320*/  LD.E R15, desc[UR6][R6.64+0x1f0] ;  /* 0x0001f006060f7980 */ /* 0x001ee8000c101900 */
[----:B---3--:R-:W-:Y:S04]  /*3c330*/  ST.E desc[UR4][R6.64+0x1f0], R15 ;  /* 0x0001f00f06007985 */ /* 0x008fe8000c101904 */
[----:B-1----:R-:W3:Y:S04]  /*3c340*/  LD.E R21, desc[UR6][R6.64+0x1f4] ;  /* 0x0001f40606157980 */ /* 0x002ee8000c101900 */
[----:B---3--:R-:W-:Y:S04]  /*3c350*/  ST.E desc[UR4][R6.64+0x1f4], R21 ;  /* 0x0001f41506007985 */ /* 0x008fe8000c101904 */
[----:B------:R-:W3:Y:S01]  /*3c360*/  LD.E R155, desc[UR6][R6.64+0x1f8] ;  /* 0x0001f806069b7980 */ /* 0x000ee2000c101900 */
[----:B------:R-:W-:-:S03]  /*3c370*/  IMAD R8, R11, 0x1000, R8 ;  /* 0x000010000b087824 */ /* 0x000fc600078e0208 */
[----:B---3--:R-:W-:Y:S04]  /*3c380*/  ST.E desc[UR4][R6.64+0x1f8], R155 ;  /* 0x0001f89b06007985 */ /* 0x008fe8000c101904 */
[----:B--2---:R-:W2:Y:S01]  /*3c390*/  LD.E R13, desc[UR6][R6.64+0x1fc] ;  /* 0x0001fc06060d7980 */ /* 0x004ea2000c101900 */
[----:B------:R-:W-:Y:S02]  /*3c3a0*/  R2UR UR6, R8 ;  /* 0x00000000080672ca */ /* 0x000fe400000e0000 */
[----:B------:R-:W-:Y:S02]  /*3c3b0*/  R2UR UR7, R9 ;  /* 0x00000000090772ca */ /* 0x000fe400000e0000 */
[----:B------:R-:W-:Y:S02]  /*3c3c0*/  R2UR UR34, R4 ;  /* 0x00000000042272ca */ /* 0x000fe400000e0000 */
[----:B------:R-:W-:-:S02]  /*3c3d0*/  R2UR UR35, R5 ;  /* 0x00000000052372ca */ /* 0x000fc400000e0000 */
        /* <DEDUP_REMOVED lines=36> */
[----:B------:R-:W-:Y:S02]  /*3c620*/  R2UR UR32, R4 ;  /* 0x00000000042072ca */ /* 0x000fe400000e0000 */
[----:B------:R-:W-:Y:S01]  /*3c630*/  R2UR UR33, R5 ;  /* 0x00000000052172ca */ /* 0x000fe200000e0000 */
[----:B--2---:R-:W-:Y:S01]  /*3c640*/  ST.E desc[UR4][R6.64+0x1fc], R13 ;  /* 0x0001fc0d06007985 */ /* 0x004fe2000c101904 */
[----:B------:R-:W-:-:S06]  /*3c650*/  WARPGROUP.ARRIVE ;  /* 0x00000000000079c5 */ /* 0x000fcc0000000000 */
[----:B------:R-:W-:Y:S01]  /*3c660*/  HGMMA.64x256x16.F32 R24, R168, gdesc[UR4].tnspB, RZ, !UPT, gsb0 ;  /* 0x43e00004a8187df0 */ /* 0x000fe2000c0008ff */
[----:B------:R-:W-:Y:S02]  /*3c670*/  R2UR UR4, R4 ;  /* 0x00000000040472ca */ /* 0x000fe400000e0000 */
[----:B------:R-:W-:Y:S01]  /*3c680*/  R2UR UR5, R5 ;  /* 0x00000000050572ca */ /* 0x000fe200000e0000 */
[----:B------:R-:W-:Y:S02]  /*3c690*/  VIADD R10, R8, 0x80 ;  /* 0x00000080080a7836 */ /* 0x000fe40000000000 */
[----:B------:R-:W-:-:S03]  /*3c6a0*/  IMAD.MOV.U32 R11, RZ, RZ, R9 ;  /* 0x000000ffff0b7224 */ /* 0x000fc600078e0009 */
[----:B------:R-:W-:Y:S02]  /*3c6b0*/  R2UR UR6, R10 ;  /* 0x000000000a0672ca */ /* 0x000fe400000e0000 */
[----:B------:R-:W-:Y:S01]  /*3c6c0*/  R2UR UR7, R11 ;  /* 0x000000000b0772ca */ /* 0x000fe200000e0000 */
[----:B------:R-:W-:Y:S02]  /*3c6d0*/  WARPGROUP.DEPBAR.LE gsb0, 0x0 ;  /* 0x00008000000079c5 */ /* 0x000fe40000010000 */
[----:B------:R-:W-:Y:S04]  /*3c6e0*/  ST.E desc[UR34][R6.64], R24 ;  /* 0x0000001806007985 */ /* 0x000fe8000c101922 */
[----:B------:R-:W-:Y:S04]  /*3c6f0*/  ST.E desc[UR50][R6.64+0x4], R25 ;  /* 0x0000041906007985 */ /* 0x000fe8000c101932 */
[----:B------:R-:W-:Y:S04]  /*3c700*/  ST.E desc[UR60][R6.64+0x8], R26 ;  /* 0x0000081a06007985 */ /* 0x000fe8000c10193c */
[----:B------:R-:W-:Y:S04]  /*3c710*/  ST.E desc[UR58][R6.64+0xc], R27 ;  /* 0x00000c1b06007985 */ /* 0x000fe8000c10193a */
[----:B------:R-:W-:Y:S01]  /*3c720*/  ST.E desc[UR56][R6.64+0x10], R28 ;  /* 0x0000101c06007985 */ /* 0x000fe2000c101938 */
[----:B------:R-:W-:-:S03]  /*3c730*/  R2UR UR34, R4 ;  /* 0x00000000042272ca */ /* 0x000fc600000e0000 */
[----:B------:R-:W-:Y:S01]  /*3c740*/  ST.E desc[UR54][R6.64+0x14], R29 ;  /* 0x0000141d06007985 */ /* 0x000fe2000c101936 */
[----:B------:R-:W-:-:S03]  /*3c750*/  R2UR UR35, R5 ;  /* 0x00000000052372ca */ /* 0x000fc600000e0000 */
[----:B------:R-:W-:Y:S01]  /*3c760*/  ST.E desc[UR52][R6.64+0x18], R30 ;  /* 0x0000181e06007985 */ /* 0x000fe2000c101934 */
[----:B------:R-:W-:-:S03]  /*3c770*/  R2UR UR50, R4 ;  /* 0x00000000043272ca */ /* 0x000fc600000e0000 */
[----:B------:R-:W-:Y:S01]  /*3c780*/  ST.E desc[UR4][R6.64+0x1c], R31 ;  /* 0x00001c1f06007985 */ /* 0x000fe2000c101904 */
[----:B------:R-:W-:-:S03]  /*3c790*/  R2UR UR51, R5 ;  /* 0x00000000053372ca */ /* 0x000fc600000e0000 */
[----:B------:R-:W-:Y:S01]  /*3c7a0*/  ST.E desc[UR8][R6.64+0x20], R32 ;  /* 0x0000202006007985 */ /* 0x000fe2000c101908 */
[C---:B------:R-:W-:Y:S02]  /*3c7b0*/  R2UR UR60, R4.reuse ;  /* 0x00000000043c72ca */ /* 0x040fe400000e0000 */
[C---:B------:R-:W-:Y:S01]  /*3c7c0*/  R2UR UR61, R5.reuse ;  /* 0x00000000053d72ca */ /* 0x040fe200000e0000 */
[----:B------:R-:W-:Y:S01]  /*3c7d0*/  ST.E desc[UR10][R6.64+0x24], R33 ;  /* 0x0000242106007985 */ /* 0x000fe2000c10190a */
[C---:B------:R-:W-:Y:S02]  /*3c7e0*/  R2UR UR58, R4.reuse ;  /* 0x00000000043a72ca */ /* 0x040fe400000e0000 */
[C---:B------:R-:W-:Y:S01]  /*3c7f0*/  R2UR UR59, R5.reuse ;  /* 0x00000000053b72ca */ /* 0x040fe200000e0000 */
[----:B------:R-:W-:Y:S01]  /*3c800*/  ST.E desc[UR12][R6.64+0x28], R34 ;  /* 0x0000282206007985 */ /* 0x000fe2000c10190c */
[C---:B------:R-:W-:Y:S02]  /*3c810*/  R2UR UR56, R4.reuse ;  /* 0x00000000043872ca */ /* 0x040fe400000e0000 */
[----:B------:R-:W-:Y:S01]  /*3c820*/  R2UR UR57, R5 ;  /* 0x00000000053972ca */ /* 0x000fe200000e0000 */
[----:B------:R-:W-:Y:S01]  /*3c830*/  ST.E desc[UR14][R6.64+0x2c], R35 ;  /* 0x00002c2306007985 */ /* 0x000fe2000c10190e */
[----:B------:R-:W-:-:S02]  /*3c840*/  R2UR UR54, R4 ;  /* 0x00000000043672ca */ /* 0x000fc400000e0000 */
        /* <DEDUP_REMOVED lines=302> */
[----:B------:R-:W-:Y:S02]  /*3db30*/  R2UR UR50, R4 ;  /* 0x00000000043272ca */ /* 0x000fe400000e0000 */
[----:B------:R-:W-:Y:S01]  /*3db40*/  R2UR UR51, R5 ;  /* 0x00000000053372ca */ /* 0x000fe200000e0000 */
        /* <DEDUP_REMOVED lines=58> */
[----:B------:R-:W-:Y:S01]  /*3def0*/  R2UR UR33, R5 ;  /* 0x00000000052172ca */ /* 0x000fe200000e0000 */
[----:B------:R-:W-:-:S02]  /*3df00*/  VIADD R10, R8, 0x100 ;  /* 0x00000100080a7836 */ /* 0x000fc40000000000 */
        /* <DEDUP_REMOVED lines=390> */
[----:B------:R-:W-:Y:S01]  /*3f770*/  VIADD R8, R8, 0x180 ;  /* 0x0000018008087836 */ /* 0x000fe20000000000 */
[----:B------:R-:W-:-:S04]  /*3f780*/  R2UR UR7, R9 ;  /* 0x00000000090772ca */ /* 0x000fc800000e0000 */
        /* <DEDUP_REMOVED lines=367> */
[----:B------:R-:W-:Y:S01]  /*40e80*/  R2UR UR25, R5 ;  /* 0x00000000051972ca */ /* 0x000fe200000e0000 */
[----:B------:R-:W-:Y:S02]  /*40e90*/  WARPGROUP.DEPBAR.LE gsb0, 0x0 ;  /* 0x00008000000079c5 */ /* 0x000fe40000010000 */
[----:B------:R-:W-:Y:S01]  /*40ea0*/  ST.E desc[UR4][R6.64], R24 ;  /* 0x0000001806007985 */ /* 0x000fe2000c101904 */
[----:B------:R-:W-:-:S02]  /*40eb0*/  R2UR UR4, R4 ;  /* 0x00000000040472ca */ /* 0x000fc400000e0000 */
[----:B------:R-:W-:Y:S01]  /*40ec0*/  R2UR UR5, R5 ;  /* 0x00000000050572ca */ /* 0x000fe200000e0000 */
[----:B------:R-:W-:Y:S04]  /*40ed0*/  ST.E desc[UR6][R6.64+0x4], R25 ;  /* 0x0000041906007985 */ /* 0x000fe8000c101906 */
[----:B------:R-:W-:Y:S04]  /*40ee0*/  ST.E desc[UR8][R6.64+0x8], R26 ;  /* 0x0000081a06007985 */ /* 0x000fe8000c101908 */
[----:B------:R-:W-:Y:S01]  /*40ef0*/  ST.E desc[UR10][R6.64+0xc], R27 ;  /* 0x00000c1b06007985 */ /* 0x000fe2000c10190a */
[----:B------:R-:W-:-:S03]  /*40f00*/  R2UR UR6, R4 ;  /* 0x00000000040672ca */ /* 0x000fc600000e0000 */
[----:B------:R-:W-:Y:S01]  /*40f10*/  ST.E desc[UR12][R6.64+0x10], R28 ;  /* 0x0000101c06007985 */ /* 0x000fe2000c10190c */
[----:B------:R-:W-:-:S03]  /*40f20*/  R2UR UR7, R5 ;  /* 0x00000000050772ca */ /* 0x000fc600000e0000 */
        /* <DEDUP_REMOVED lines=21> */
[C---:B------:R-:W-:Y:S02]  /*41080*/  R2UR UR20, R4.reuse ;  /* 0x00000000041472ca */ /* 0x040fe400000e0000 */
[----:B------:R-:W-:Y:S01]  /*41090*/  R2UR UR21, R5 ;  /* 0x00000000051572ca */ /* 0x000fe200000e0000 */
[----:B------:R-:W-:Y:S01]  /*410a0*/  ST.E desc[UR6][R6.64+0x30], R36 ;  /* 0x0000302406007985 */ /* 0x000fe2000c101906 */
[----:B------:R-:W-:-:S02]  /*410b0*/  R2UR UR22, R4 ;  /* 0x00000000041672ca */ /* 0x000fc400000e0000 */
[C---:B------:R-:W-:Y:S02]  /*410c0*/  R2UR UR23, R5.reuse ;  /* 0x00000000051772ca */ /* 0x040fe400000e0000 */
[C---:B------:R-:W-:Y:S02]  /*410d0*/  R2UR UR24, R4.reuse ;  /* 0x00000000041872ca */ /* 0x040fe400000e0000 */
[C---:B------:R-:W-:Y:S02]  /*410e0*/  R2UR UR25, R5.reuse ;  /* 0x00000000051972ca */ /* 0x040fe400000e0000 */
[C---:B------:R-:W-:Y:S02]  /*410f0*/  R2UR UR6, R4.reuse ;  /* 0x00000000040672ca */ /* 0x040fe400000e0000 */
[----:B------:R-:W-:Y:S01]  /*41100*/  R2UR UR7, R5 ;  /* 0x00000000050772ca */ /* 0x000fe200000e0000 */
[----:B------:R-:W-:Y:S01]  /*41110*/  ST.E desc[UR8][R6.64+0x34], R37 ;  /* 0x0000342506007985 */ /* 0x000fe2000c101908 */
[----:B------:R-:W-:-:S02]  /*41120*/  R2UR UR8, R4 ;  /* 0x00000000040872ca */ /* 0x000fc400000e0000 */
[----:B------:R-:W-:Y:S01]  /*41130*/  R2UR UR9, R5 ;  /* 0x00000000050972ca */ /* 0x000fe200000e0000 */
[----:B------:R-:W-:Y:S04]  /*41140*/  ST.E desc[UR4][R6.64+0x38], R38 ;  /* 0x0000382606007985 */ /* 0x000fe8000c101904 */
        /* <DEDUP_REMOVED lines=27> */
[C---:B------:R-:W-:Y:S01]  /*41300*/  R2UR UR21, R5.reuse ;  /* 0x00000000051572ca */ /* 0x040fe200000e0000 */
[----:B------:R-:W-:Y:S01]  /*41310*/  ST.E desc[UR4][R6.64+0x64], R49 ;  /* 0x0000643106007985 */ /* 0x000fe2000c101904 */
[C---:B------:R-:W-:Y:S02]  /*41320*/  R2UR UR22, R4.reuse ;  /* 0x00000000041672ca */ /* 0x040fe400000e0000 */
[C---:B------:R-:W-:Y:S01]  /*41330*/  R2UR UR23, R5.reuse ;  /* 0x00000000051772ca */ /* 0x040fe200000e0000 */
[----:B------:R-:W-:Y:S01]  /*41340*/  ST.E desc[UR6][R6.64+0x68], R50 ;  /* 0x0000683206007985 */ /* 0x000fe2000c101906 */
[C---:B------:R-:W-:Y:S02]  /*41350*/  R2UR UR24, R4.reuse ;  /* 0x00000000041872ca */ /* 0x040fe400000e0000 */
[----:B------:R-:W-:Y:S02]  /*41360*/  R2UR UR25, R5 ;  /* 0x00000000051972ca */ /* 0x000fe400000e0000 */
[----:B------:R-:W-:-:S02]  /*41370*/  R2UR UR4, R4 ;  /* 0x00000000040472ca */ /* 0x000fc400000e0000 */
[C---:B------:R-:W-:Y:S02]  /*41380*/  R2UR UR5, R5.reuse ;  /* 0x00000000050572ca */ /* 0x040fe400000e0000 */
[C---:B------:R-:W-:Y:S02]  /*41390*/  R2UR UR6, R4.reuse ;  /* 0x00000000040672ca */ /* 0x040fe400000e0000 */
        /* <DEDUP_REMOVED lines=9> */
[----:B------:R-:W-:Y:S04]  /*41430*/  ST.E desc[UR20][R6.64+0x84], R57 ;  /* 0x0000843906007985 */ /* 0x000fe8000c101914 */
[----:B------:R-:W-:Y:S04]  /*41440*/  ST.E desc[UR22][R6.64+0x88], R58 ;  /* 0x0000883a06007985 */ /* 0x000fe8000c101916 */
[----:B------:R-:W-:Y:S01]  /*41450*/  ST.E desc[UR24][R6.64+0x8c], R59 ;  /* 0x00008c3b06007985 */ /* 0x000fe2000c101918 */
[----:B------:R-:W-:-:S03]  /*41460*/  R2UR UR10, R4 ;  /* 0x00000000040a72ca */ /* 0x000fc600000e0000 */
[----:B------:R-:W-:Y:S01]  /*41470*/  ST.E desc[UR4][R6.64+0x90], R60 ;  /* 0x0000903c06007985 */ /* 0x000fe2000c101904 */
[C---:B------:R-:W-:Y:S02]  /*41480*/  R2UR UR4, R4.reuse ;  /* 0x00000000040472ca */ /* 0x040fe400000e0000 */
[C---:B------:R-:W-:Y:S01]  /*41490*/  R2UR UR5, R5.reuse ;  /* 0x00000000050572ca */ /* 0x040fe200000e0000 */
[----:B------:R-:W-:Y:S01]  /*414a0*/  ST.E desc[UR6][R6.64+0x94], R61 ;  /* 0x0000943d06007985 */ /* 0x000fe2000c101906 */
        /* <DEDUP_REMOVED lines=267> */
[----:B------:R-:W2:Y:S01]  /*42560*/  LD.E R9, desc[UR28][R6.64] ;  /* 0x0000001c06097980 */ /* 0x000ea2000c101900 */
[----:B------:R-:W-:-:S02]  /*42570*/  R2UR UR4, R4 ;  /* 0x00000000040472ca */ /* 0x000fc400000e0000 */
[C---:B------:R-:W-:Y:S02]  /*42580*/  R2UR UR5, R5.reuse ;  /* 0x00000000050572ca */ /* 0x040fe400000e0000 */
[----:B------:R-:W-:Y:S02]  /*42590*/  R2UR UR6, R4 ;  /* 0x00000000040672ca */ /* 0x000fe400000e0000 */
[----:B------:R-:W-:-:S09]  /*425a0*/  R2UR UR7, R5 ;  /* 0x00000000050772ca */ /* 0x000fd200000e0000 */
[----:B--2---:R0:W-:Y:S04]  /*425b0*/  ST.E desc[UR4][R6.64], R9 ;  /* 0x0000000906007985 */ /* 0x0041e8000c101904 */
[----:B------:R-:W2:Y:S01]  /*425c0*/  LD.E R11, desc[UR6][R6.64+0x4] ;  /* 0x00000406060b7980 */ /* 0x000ea2000c101900 */
[C---:B------:R-:W-:Y:S02]  /*425d0*/  R2UR UR4, R4.reuse ;  /* 0x00000000040472ca */ /* 0x040fe400000e0000 */
        /* <DEDUP_REMOVED lines=10> */
[----:B------:R-:W3:Y:S01]  /*42680*/  LD.E R15, desc[UR6][R6.64+0xc] ;  /* 0x00000c06060f7980 */ /* 0x000ee2000c101900 */
[C---:B------:R-:W-:Y:S02]  /*42690*/  R2UR UR4, R4.reuse ;  /* 0x00000000040472ca */ /* 0x040fe400000e0000 */
[C---:B------:R-:W-:Y:S02]  /*426a0*/  R2UR UR5, R5.reuse ;  /* 0x00000000050572ca */ /* 0x040fe400000e0000 */
[----:B------:R-:W-:Y:S02]  /*426b0*/  R2UR UR6, R4 ;  /* 0x00000000040672ca */ /* 0x000fe400000e0000 */
[----:B------:R-:W-:-:S09]  /*426c0*/  R2UR UR7, R5 ;  /* 0x00000000050772ca */ /* 0x000fd200000e0000 */
[----:B---3--:R3:W-:Y:S04]  /*426d0*/  ST.E desc[UR4][R6.64+0xc], R15 ;  /* 0x00000c0f06007985 */ /* 0x0087e8000c101904 */
[----:B0-----:R-:W4:Y:S01]  /*426e0*/  LD.E R9, desc[UR6][R6.64+0x10] ;  /* 0x0000100606097980 */ /* 0x001f22000c101900 */
[C---:B------:R-:W-:Y:S02]  /*426f0*/  R2UR UR4, R4.reuse ;  /* 0x00000000040472ca */ /* 0x040fe400000e0000 */
[C---:B------:R-:W-:Y:S02]  /*42700*/  R2UR UR5, R5.reuse ;  /* 0x00000000050572ca */ /* 0x040fe400000e0000 */
[----:B------:R-:W-:Y:S02]  /*42710*/  R2UR UR6, R4 ;  /* 0x00000000040672ca */ /* 0x000fe400000e0000 */
[----:B------:R-:W-:-:S09]  /*42720*/  R2UR UR7, R5 ;  /* 0x00000000050772ca */ /* 0x000fd200000e0000 */
[----:B----4-:R0:W-:Y:S04]  /*42730*/  ST.E desc[UR4][R6.64+0x10], R9 ;  /* 0x0000100906007985 */ /* 0x0101e8000c101904 */
[----:B-1----:R-:W4:Y:S01]  /*42740*/  LD.E R11, desc[UR6][R6.64+0x14] ;  /* 0x00001406060b7980 */ /* 0x002f22000c101900 */
[C---:B------:R-:W-:Y:S02]  /*42750*/  R2UR UR4, R4.reuse ;  /* 0x00000000040472ca */ /* 0x040fe400000e0000 */
[C---:B------:R-:W-:Y:S02]  /*42760*/  R2UR UR5, R5.reuse ;  /* 0x00000000050572ca */ /* 0x040fe400000e0000 */
[----:B------:R-:W-:Y:S02]  /*42770*/  R2UR UR6, R4 ;  /* 0x00000000040672ca */ /* 0x000fe400000e0000 */
[----:B------:R-:W-:-:S09]  /*42780*/  R2UR UR7, R5 ;  /* 0x00000000050772ca */ /* 0x000fd200000e0000 */
[----:B----4-:R1:W-:Y:S04]  /*42790*/  ST.E desc[UR4][R6.64+0x14], R11 ;  /* 0x0000140b06007985 */ /* 0x0103e8000c101904 */
[----:B--2---:R-:W2:Y:S01]  /*427a0*/  LD.E R13, desc[UR6][R6.64+0x18] ;  /* 0x00001806060d7980 */ /* 0x004ea2000c101900 */
[C---:B------:R-:W-:Y:S02]  /*427b0*/  R2UR UR4, R4.reuse ;  /* 0x00000000040472ca */ /* 0x040fe400000e0000 */
[C---:B------:R-:W-:Y:S02]  /*427c0*/  R2UR UR5, R5.reuse ;  /* 0x00000000050572ca */ /* 0x040fe400000e0000 */
[----:B------:R-:W-:Y:S02]  /*427d0*/  R2UR UR6, R4 ;  /* 0x00000000040672ca */ /* 0x000fe400000e0000 */
[----:B------:R-:W-:-:S09]  /*427e0*/  R2UR UR7, R5 ;  /* 0x00000000050772ca */ /* 0x000fd200000e0000 */
[----:B--2---:R2:W-:Y:S04]  /*427f0*/  ST.E desc[UR4][R6.64+0x18], R13 ;  /* 0x0000180d06007985 */ /* 0x0045e8000c101904 */
[----:B---3--:R-:W3:Y:S01]  /*42800*/  LD.E R15, desc[UR6][R6.64+0x1c] ;  /* 0x00001c06060f7980 */ /* 0x008ee2000c101900 */
        /* <DEDUP_REMOVED lines=719> */
[----:B---3--:R-:W2:Y:S01]  /*45500*/  LD.E R15, desc[UR6][R6.64+0x1fc] ;  /* 0x0001fc06060f7980 */ /* 0x008ea2000c101900 */
[----:B------:R-:W-:Y:S02]  /*45510*/  R2UR UR4, R4 ;  /* 0x00000000040472ca */ /* 0x000fe400000e0000 */
[----:B------:R-:W-:-:S13]  /*45520*/  R2UR UR5, R5 ;  /* 0x00000000050572ca */ /* 0x000fda00000e0000 */
[----:B--2---:R0:W-:Y:S01]  /*45530*/  ST.E desc[UR4][R6.64+0x1fc], R15 ;  /* 0x0001fc0f06007985 */ /* 0x0041e2000c101904 */
        /* <DEDUP_REMOVED lines=8> */
[----:B------:R-:W-:Y:S05]  /*455c0*/  @P0 BRA `(.L_x_2334) ;  /* 0x0000000000300947 */ /* 0x000fea0003800000 */
[----:B0-----:R-:W2:Y:S04]  /*455d0*/  LDL.64 R6, [R0+0x40] ;  /* 0x0000400000067983 */ /* 0x001ea80000100a00 */
[----:B------:R-:W3:Y:S01]  /*455e0*/  LDL.64 R8, [R0] ;  /* 0x0000000000087983 */ /* 0x000ee20000100a00 */
[C---:B------:R-:W-:Y:S02]  /*455f0*/  R2UR UR4, R4.reuse ;  /* 0x00000000040472ca */ /* 0x040fe400000e0000 */
[C---:B------:R-:W-:Y:S02]  /*45600*/  R2UR UR5, R5.reuse ;  /* 0x00000000050572ca */ /* 0x040fe400000e0000 */
[----:B------:R-:W-:Y:S02]  /*45610*/  R2UR UR6, R4 ;  /* 0x00000000040672ca */ /* 0x000fe400000e0000 */
[----:B------:R-:W-:-:S09]  /*45620*/  R2UR UR7, R5 ;  /* 0x00000000050772ca */ /* 0x000fd200000e0000 */
[----:B--2---:R-:W2:Y:S04]  /*45630*/  LD.E.64 R6, desc[UR4][R6.64+0x30] ;  /* 0x0000300406067980 */ /* 0x004ea8000c101b00 */
[----:B---3--:R-:W3:Y:S01]  /*45640*/  LD.E R8, desc[UR6][R8.64] ;  /* 0x0000000608087980 */ /* 0x008ee2000c101900 */
[----:B--2---:R-:W-:-:S05]  /*45650*/  MOV R5, R6 ;  /* 0x0000000600057202 */ /* 0x004fca0000000f00 */
[----:B---3--:R-:W-:-:S05]  /*45660*/  IMAD R4, R8, 0x8, R5 ;  /* 0x0000000808047824 */ /* 0x008fca00078e0205 */
[----:B------:R-:W-:-:S04]  /*45670*/  PRMT R4, RZ, 0x654, R4 ;  /* 0x00000654ff047816 */ /* 0x000fc80000000004 */
[----:B------:R1:W-:Y:S03]  /*45680*/  SYNCS.ARRIVE.TRANS64.RED.A1T0 RZ, [R4+URZ], RZ ;  /* 0x000000ff04ff79a7 */ /* 0x0003e6000810043f */
.L_x_2334:
[----:B0-----:R-:W-:-:S04]  /*45690*/  IMAD.MOV.U32 R13, RZ, RZ, 0x0 ;  /* 0x00000000ff0d7424 */ /* 0x001fc800078e00ff */
[----:B-1----:R-:W-:Y:S05]  /*456a0*/  RET.REL.NODEC R12 `(_ZN7cutlass13device_kernelIN5flash11enable_sm90INS1_16FlashAttnFwdSm90INS1_25CollectiveMainloopFwdSm90ILi2EN4cute5tupleIJNS5_1CILi1EEES8_S8_EEENS6_IJNS7_ILi64EEESA_SA_EEELi512ENS_6half_tEfNS_4arch4Sm90ELb0ELb1ELb1ELb0ELb0ELb0ELb1ELb0ELb0ELb1ELb0ELb0EEENS1_21CollectiveEpilogueFwdINS6_IJSA_NS7_ILi512EEESA_EEES9_SC_SE_Li256ELb0ELb1ELb0ELb0EEENS1_30DynamicPersistentTileSchedulerILi256ELi128ELb0ELb1ELb1EEEEEEEEEvNT_6ParamsE) ;  /* 0xfffffba80c547950 */ /* 0x002fea0003c3ffff */
.L_x_2310:
[----:B0-----:R0:W1:Y:S02]  /*456b0*/  SYNCS.PHASECHK.TRANS64.TRYWAIT P0, [R13+URZ], R24 ;  /* 0x000000180d0075a7 */ /* 0x001064000800017f */
[----:B-1----:R-:W-:Y:S05]  /*456c0*/  @!P0 NANOSLEEP.SYNCS 0x989680 ;  /* 0x009896800000895d */ /* 0x002fea0003900000 */
[----:B------:R-:W1:Y:S02]  /*456d0*/  @!P0 SYNCS.PHASECHK.TRANS64 P0, [R13+URZ], R24 ;  /* 0x000000180d0085a7 */ /* 0x000e64000800007f */
[----:B-1----:R-:W-:Y:S05]  /*456e0*/  @!P0 BRA `(.L_x_2310) ;  /* 0xfffffffc00f08947 */ /* 0x002fea000383ffff */
[----:B------:R-:W-:Y:S05]  /*456f0*/  BRA `(.L_x_2309) ;  /* 0xffffff0c00187947 */ /* 0x000fea000383ffff */
.L_x_2312:
[----:B0-----:R0:W1:Y:S02]  /*45700*/  SYNCS.PHASECHK.TRANS64.TRYWAIT P0, [R14+URZ+0x38810], R13 ;  /* 0x0388100d0e0075a7 */ /* 0x001064000800017f */
[----:B-1----:R-:W-:Y:S05]  /*45710*/  @!P0 NANOSLEEP.SYNCS 0x989680 ;  /* 0x009896800000895d */ /* 0x002fea0003900000 */
[----:B------:R-:W1:Y:S02]  /*45720*/  @!P0 SYNCS.PHASECHK.TRANS64 P0, [R14+URZ+0x38810], R13 ;  /* 0x0388100d0e0085a7 */ /* 0x000e64000800007f */
[----:B-1----:R-:W-:Y:S05]  /*45730*/  @!P0 BRA `(.L_x_2312) ;  /* 0xfffffffc00f08947 */ /* 0x002fea000383ffff */
[----:B------:R-:W-:Y:S05]  /*45740*/  BRA `(.L_x_2335) ;  /* 0xffffff10006c7947 */ /* 0x000fea000383ffff */
.L_x_2319:
[----:B0-----:R0:W1:Y:S02]  /*45750*/  SYNCS.PHASECHK.TRANS64.TRYWAIT P0, [R56+URZ], R57 ;  /* 0x00000039380075a7 */ /* 0x001064000800017f */
[----:B-1----:R-:W-:Y:S05]  /*45760*/  @!P0 NANOSLEEP.SYNCS 0x989680 ;  /* 0x009896800000895d */ /* 0x002fea0003900000 */
[----:B------:R-:W1:Y:S02]  /*45770*/  @!P0 SYNCS.PHASECHK.TRANS64 P0, [R56+URZ], R57 ;  /* 0x00000039380085a7 */ /* 0x000e64000800007f */
[----:B-1----:R-:W-:Y:S05]  /*45780*/  @!P0 BRA `(.L_x_2319) ;  /* 0xfffffffc00f08947 */ /* 0x002fea000383ffff */
[----:B------:R-:W-:Y:S05]  /*45790*/  BRA `(.L_x_2318) ;  /* 0xffffff1400087947 */ /* 0x000fea000383ffff */
.L_x_2336:
        /* <DEDUP_REMOVED lines=14> */
.L_x_6026:


//--------------------- .text._ZN7cutlass13device_kernelIN5flash11enable_sm90INS1_16FlashAttnFwdSm90INS1_25CollectiveMainloopFwdSm90ILi2EN4cute5tupleIJNS5_1CILi1EEES8_S8_EEENS6_IJNS7_ILi64EEESA_SA_EEELi512ENS_6half_tEfNS_4arch4Sm90ELb0ELb1ELb1ELb1ELb0ELb0ELb0ELb0ELb0ELb1ELb0ELb0EEENS1_21CollectiveEpilogueFwdINS6_IJSA_NS7_ILi512EEESA_EEES9_SC_SE_Li256ELb1ELb1ELb0ELb0EEENS1_36VarlenDynamicPersistentTileSchedulerILi64ELi64ELi256ELi128ELb0ELb1ELb1ELb1ELb0ELb1EEEEEEEEEvNT_6ParamsE --------------------------
	.section	.text._ZN7cutlass13device_kernelIN5flash11enable_sm90INS1_16FlashAttnFwdSm90INS1_25CollectiveMainloopFwdSm90ILi2EN4cute5tupleIJNS5_1CILi1EEES8_S8_EEENS6_IJNS7_ILi64EEESA_SA_EEELi512ENS_6half_tEfNS_4arch4Sm90ELb0ELb1ELb1ELb1ELb0ELb0ELb0ELb0ELb0ELb1ELb0ELb0EEENS1_21CollectiveEpilogueFwdINS6_IJSA_NS7_ILi512EEESA_EEES9_SC_SE_Li256ELb1ELb1ELb0ELb0EEENS1_36VarlenDynamicPersistentTileSchedulerILi64ELi64ELi256ELi128ELb0ELb1ELb1ELb1ELb0ELb1EEEEEEEEEvNT_6ParamsE,"ax",@progbits
	.align	128
.text._ZN7cutlass13device_kernelIN5flash11enable_sm90INS1_16FlashAttnFwdSm90INS1_25CollectiveMainloopFwdSm90ILi2EN4cute5tupleIJNS5_1CILi1EEES8_S8_EEENS6_IJNS7_ILi64EEESA_SA_EEELi512ENS_6half_tEfNS_4arch4Sm90ELb0ELb1ELb1ELb1ELb0ELb0ELb0ELb0ELb0ELb1ELb0ELb0EEENS1_21CollectiveEpilogueFwdINS6_IJSA_NS7_ILi512EEESA_EEES9_SC_SE_Li256ELb1ELb1ELb0ELb0EEENS1_36VarlenDynamicPersistentTileSchedulerILi64ELi64ELi256ELi128ELb0ELb1ELb1ELb1ELb0ELb1EEEEEEEEEvNT_6ParamsE:
        .type           _ZN7cutlass13device_kernelIN5flash11enable_sm90INS1_16FlashAttnFwdSm90INS1_25CollectiveMainloopFwdSm90ILi2EN4cute5tupleIJNS5_1CILi1EEES8_S8_EEENS6_IJNS7_ILi64EEESA_SA_EEELi512ENS_6half_tEfNS_4arch4Sm90ELb0ELb1ELb1ELb1ELb0ELb0ELb0ELb0ELb0ELb1ELb0ELb0EEENS1_21CollectiveEpilogueFwdINS6_IJSA_NS7_ILi512EEESA_EEES9_SC_SE_Li256ELb1ELb1ELb0ELb0EEENS1_36VarlenDynamicPersistentTileSchedulerILi64ELi64ELi256ELi128ELb0ELb1ELb1ELb1ELb0ELb1EEEEEEEEEvNT_6ParamsE,@function
        .size           _ZN7cutlass13device_kernelIN5flash11enable_sm90INS1_16FlashAttnFwdSm90INS1_25CollectiveMainloopFwdSm90ILi2EN4cute5tupleIJNS5_1CILi1EEES8_S8_EEENS6_IJNS7_ILi64EEESA_SA_EEELi512ENS_6half_tEfNS_4arch4Sm90ELb0ELb1ELb1ELb1ELb0ELb0ELb0ELb0ELb0ELb1ELb0ELb0EEENS1_21CollectiveEpilogueFwdINS6_IJSA_NS7_ILi512EEESA_EEES9_SC_SE_Li256ELb1ELb1ELb0ELb0EEENS1_36VarlenDynamicPersistentTileSchedulerILi64ELi64ELi256ELi128ELb0ELb1ELb1ELb1ELb0ELb1EEEEEEEEEvNT_6ParamsE,(.L_x_6028 - _ZN7cutlass13device_kernelIN5flash11enable_sm90INS1_16FlashAttnFwdSm90INS1_25CollectiveMainloopFwdSm90ILi2EN4cute5tupleIJNS5_1CILi1EEES8_S8_EEENS6_IJNS7_ILi64EEESA_SA_EEELi512ENS_6half_tEfNS_4arch4Sm90ELb0ELb1ELb1ELb1ELb0ELb0ELb0ELb0ELb0ELb1ELb0ELb0EEENS1_21CollectiveEpilogueFwdINS6_IJSA_NS7_ILi512EEESA_EEES9_SC_SE_Li256ELb1ELb1ELb0ELb0EEENS1_36VarlenDynamicPersistentTileSchedulerILi64ELi64ELi256ELi128ELb0ELb1ELb1ELb1ELb0ELb1EEEEEEEEEvNT_6ParamsE)
        .other          _ZN7cutlass13device_kernelIN5flash11enable_sm90INS1_16FlashAttnFwdSm90INS1_25CollectiveMainloopFwdSm90ILi2EN4cute5tupleIJNS5_1CILi1EEES8_S8_EEENS6_IJNS7_ILi64EEESA_SA_EEELi512ENS_6half_tEfNS_4arch4Sm90ELb0ELb1ELb1ELb1ELb0ELb0ELb0ELb0ELb0ELb1ELb0ELb0EEENS1_21CollectiveEpilogueFwdINS6_IJSA_NS7_ILi512EEESA_EEES9_SC_SE_Li256ELb1ELb1ELb0ELb0EEENS1_36VarlenDynamicPersistentTileSchedulerILi64ELi64ELi256ELi128ELb0ELb1ELb1ELb1ELb0ELb1EEEEEEEEEvNT_6ParamsE,@"STO_CUDA_ENTRY STV_DEFAULT"
_ZN7cutlass13device_kernelIN5flash11enable_sm90INS1_16FlashAttnFwdSm90INS1_25CollectiveMainloopFwdSm90ILi2EN4cute5tupleIJNS5_1CILi1EEES8_S8_EEENS6_IJNS7_ILi64EEESA_SA_EEELi512ENS_6half_tEfNS_4arch4Sm90ELb0ELb1ELb1ELb1ELb0ELb0ELb0ELb0ELb0ELb1ELb0ELb0EEENS1_21CollectiveEpilogueFwdINS6_IJSA_NS7_ILi512EEESA_EEES9_SC_SE_Li256ELb1ELb1ELb0ELb0EEENS1_36VarlenDynamicPersistentTileSchedulerILi64ELi64ELi256ELi128ELb0ELb1ELb1ELb1ELb0ELb1EEEEEEEEEvNT_6ParamsE:
        /* <DEDUP_REMOVED lines=18> */
.L_x_2338:
[----:B------:R-:W-:Y:S05]  /*0120*/  BSYNC B0 ;  /* 0x0000000000007941 */ /* 0x000fea0003800000 */
.L_x_2337:
        /* <DEDUP_REMOVED lines=37> */
.L_x_2339:
        /* <DEDUP_REMOVED lines=22> */
.L_x_2340:
        /* <DEDUP_REMOVED lines=18> */
.L_x_2341:
        /* <DEDUP_REMOVED lines=22> */
.L_x_2342:
        /* <DEDUP_REMOVED lines=22> */
.L_x_2343:
[----:B------:R-:W-:Y:S01]  /*08c0*/  PLOP3.LUT P0, PT, PT, PT, UP0, 0x80, 0x0 ;  /* 0x000000000000781c */ /* 0x000fe20003f0f008 */
[----:B------:R-:W-:Y:S01]  /*08d0*/  UMOV UR36, 0x1 ;  /* 0x0000000100247882 */ /* 0x000fe20000000000 */
[----:B------:R-:W-:Y:S01]  /*08e0*/  NOP ;  /* 0x0000000000007918 */ /* 0x000fe20000000000 */
[----:B------:R-:W-:Y:S01]  /*08f0*/  USEL UR36, UR36, 0x2, !UP0 ;  /* 0x0000000224247887 */ /* 0x000fe2000c000000 */
[----:B------:R-:W-:Y:S01]  /*0900*/  ULDC.64 UR40, c[0x0][0x208] ;  /* 0x0000820000287ab9 */ /* 0x000fe20000000a00 */
[----:B012-4-:R-:W-:Y:S08]  /*0910*/  BAR.SYNC.DEFER_BLOCKING 0x0 ;  /* 0x0000000000007b1d */ /* 0x017ff00000010000 */
[----:B------:R-:W-:Y:S05]  /*0920*/  @!P0 BRA `(.L_x_2344) ;  /* 0x00000104002c8947 */ /* 0x000fea0003800000 */
.L_x_2345:
[----:B------:R-:W-:-:S08]  /*0930*/  NOP ;  /* 0x0000000000007918 */ /* 0x000fd00000000000 */
[----:B------:R-:W0:Y:S02]  /*0940*/  USETMAXREG.TRY_ALLOC.CTAPOOL UP0, 0xf0 ;  /* 0x000000f0000079c8 */ /* 0x000e240008000600 */
[----:B0-----:R-:W-:-:S13]  /*0950*/  PLOP3.LUT P0, PT, PT, PT, UP0, 0x80, 0x0 ;  /* 0x000000000000781c */ /* 0x001fda0003f0f008 */
[----:B------:R-:W-:Y:S05]  /*0960*/  @!P0 BRA `(.L_x_2345) ;  /* 0xfffffffc00f08947 */ /* 0x000fea000383ffff */
[----:B------:R-:W-:Y:S01]  /*0970*/  LOP3.LUT R0, R4, 0xffffff80, RZ, 0xc0, !PT ;  /* 0xffffff8004007812 */ /* 0x000fe200078ec0ff */
[----:B------:R-:W0:Y:S01]  /*0980*/  S2UR UR4, SR_CgaCtaId ;  /* 0x00000000000479c3 */ /* 0x000e220000008800 */
[----:B------:R-:W-:Y:S02]  /*0990*/  UMOV UR46, 0x400 ;  /* 0x00000400002e7882 */ /* 0x000fe40000000000 */
[----:B------:R-:W-:-:S13]  /*09a0*/  ISETP.NE.AND P0, PT, R0, 0x80, PT ;  /* 0x000000800000780c */ /* 0x000fda0003f05270 */
[----:B------:R-:W-:Y:S06]  /*09b0*/  @!P0 BAR.ARV 0x8, 0x100 ;  /* 0x0204000000008b1d */ /* 0x000fec0000002000 */
[----:B------:R-:W-:Y:S01]  /*09c0*/  ISETP.GE.U32.AND P0, PT, R4, 0x100, PT ;  /* 0x000001000400780c */ /* 0x000fe20003f06070 */
[----:B0-----:R-:W-:-:S03]  /*09d0*/  ULEA UR46, UR4, UR46, 0x18 ;  /* 0x0000002e042e7291 */ /* 0x001fc6000f8ec03f */
[----:B------:R-:W-:-:S09]  /*09e0*/  ULDC UR4, c[0x0][0xc3c] ;  /* 0x00030f0000047ab9 */ /* 0x000fd20000000800 */
        /* <DEDUP_REMOVED lines=13> */
[----:B------:R-:W-:Y:S01]  /*0ac0*/  R2UR UR5, R9 ;  /* 0x00000000090572ca */ /* 0x000fe200000e0000 */
[----:B------:R-:W-:Y:S01]  /*0ad0*/  UMOV UR38, URZ ;  /* 0x0000003f00267c82 */ /* 0x000fe20008000000 */
[CC--:B------:R-:W-:Y:S01]  /*0ae0*/  LEA.HI R2, R0.reuse, R197.reuse, RZ, 0x4 ;  /* 0x000000c500027211 */ /* 0x0c0fe200078f20ff */
[----:B------:R-:W-:Y:S01]  /*0af0*/  UMOV UR37, URZ ;  /* 0x0000003f00257c82 */ /* 0x000fe20008000000 */
[----:B------:R-:W-:-:S02]  /*0b00*/  LEA.HI R7, R0, R197, RZ, 0x2 ;  /* 0x000000c500077211 */ /* 0x000fc400078f10ff */
[----:B------:R-:W-:Y:S02]  /*0b10*/  SHF.R.S32.HI R5, RZ, 0x4, R2 ;  /* 0x00000004ff057819 */ /* 0x000fe40000011402 */
[----:B------:R-:W-:Y:S02]  /*0b20*/  LEA.HI R6, R0, R197, RZ, 0x7 ;  /* 0x000000c500067211 */ /* 0x000fe400078f38ff */
[C---:B------:R-:W-:Y:S02]  /*0b30*/  LEA.HI R3, R2.reuse, R5, RZ, 0x1 ;  /* 0x0000000502037211 */ /* 0x040fe400078f08ff */
[----:B------:R-:W-:Y:S02]  /*0b40*/  LOP3.LUT R2, R2, 0xfffffff0, RZ, 0xc0, !PT ;  /* 0xfffffff002027812 */ /* 0x000fe400078ec0ff */
[----:B------:R-:W-:Y:S02]  /*0b50*/  LOP3.LUT R4, R3, 0x1ffffffe, RZ, 0xc0, !PT ;  /* 0x1ffffffe03047812 */ /* 0x000fe400078ec0ff */
[----:B------:R-:W-:Y:S01]  /*0b60*/  LEA.HI R3, R0, R197, RZ, 0x5 ;  /* 0x000000c500037211 */ /* 0x000fe200078f28ff */
[----:B------:R-:W-:Y:S01]  /*0b70*/  IMAD.IADD R2, R197, 0x1, -R2 ;  /* 0x00000001c5027824 */ /* 0x000fe200078e0a02 */
[----:B------:R-:W-:Y:S01]  /*0b80*/  LOP3.LUT R10, R7, 0xfffffffc, RZ, 0xc0, !PT ;  /* 0xfffffffc070a7812 */ /* 0x000fe200078ec0ff */
[----:B------:R-:W-:Y:S01]  /*0b90*/  IMAD.IADD R5, R5, 0x1, -R4 ;  /* 0x0000000105057824 */ /* 0x000fe200078e0a04 */
[----:B------:R-:W-:-:S02]  /*0ba0*/  SHF.R.S32.HI R4, RZ, 0x5, R3 ;  /* 0x00000005ff047819 */ /* 0x000fc40000011403 */
[----:B------:R-:W-:Y:S01]  /*0bb0*/  SHF.R.S32.HI R3, RZ, 0x1f, R3 ;  /* 0x0000001fff037819 */ /* 0x000fe20000011403 */
[----:B------:R-:W-:Y:S01]  /*0bc0*/  IMAD.IADD R10, R197, 0x1, -R10 ;  /* 0x00000001c50a7824 */ /* 0x000fe200078e0a0a */
[----:B------:R-:W-:Y:S01]  /*0bd0*/  LOP3.LUT R8, R6, 0xffffff80, RZ, 0xc0, !PT ;  /* 0xffffff8006087812 */ /* 0x000fe200078ec0ff */
[----:B------:R-:W-:Y:S01]  /*0be0*/  IMAD.SHL.U32 R5, R5, 0x8, RZ ;  /* 0x0000000805057824 */ /* 0x000fe200078e00ff */
[----:B------:R-:W-:Y:S02]  /*0bf0*/  LEA.HI R3, R3, R4, RZ, 0x2 ;  /* 0x0000000403037211 */ /* 0x000fe400078f10ff */
[----:B------:R-:W-:Y:S01]  /*0c00*/  SHF.R.S32.HI R193, RZ, 0x7, R6 ;  /* 0x00000007ffc17819 */ /* 0x000fe20000011406 */
[----:B------:R-:W-:Y:S01]  /*0c10*/  IMAD.IADD R8, R197, 0x1, -R8 ;  /* 0x00000001c5087824 */ /* 0x000fe200078e0a08 */
[----:B------:R-:W-:Y:S02]  /*0c20*/  LOP3.LUT R3, R3, 0x3ffffc, RZ, 0xc0, !PT ;  /* 0x003ffffc03037812 */ /* 0x000fe400078ec0ff */
[--C-:B------:R-:W-:Y:S01]  /*0c30*/  SHF.R.S32.HI R7, RZ, 0x1f, R2.reuse ;  /* 0x0000001fff077819 */ /* 0x100fe20000011402 */
[----:B------:R-:W-:Y:S01]  /*0c40*/  IMAD R12, R193, 0x100, R2 ;  /* 0x00000100c10c7824 */ /* 0x000fe200078e0202 */
[----:B------:R-:W-:Y:S01]  /*0c50*/  LEA.HI R11, R10, R10, RZ, 0x1 ;  /* 0x0000000a0a0b7211 */ /* 0x000fe200078f08ff */
[----:B------:R-:W-:Y:S01]  /*0c60*/  IMAD.IADD R3, R4, 0x1, -R3 ;  /* 0x0000000104037824 */ /* 0x000fe200078e0a03 */
[----:B------:R-:W-:-:S02]  /*0c70*/  LEA.HI R9, R7, R2, RZ, 0x3 ;  /* 0x0000000207097211 */ /* 0x000fc400078f18ff */
[----:B------:R-:W-:Y:S01]  /*0c80*/  SHF.R.S32.HI R7, RZ, 0x1f, R8 ;  /* 0x0000001fff077819 */ /* 0x000fe20000011408 */
[----:B------:R-:W-:Y:S01]  /*0c90*/  IMAD R12, R3, 0x10, R12 ;  /* 0x00000010030c7824 */ /* 0x000fe200078e020c */
[----:B------:R-:W-:Y:S02]  /*0ca0*/  LOP3.LUT R13, R11, 0x1ffffffe, RZ, 0xc0, !PT ;  /* 0x1ffffffe0b0d7812 */ /* 0x000fe400078ec0ff */
[-C--:B------:R-:W-:Y:S01]  /*0cb0*/  LEA.HI R3, R7, R8.reuse, RZ, 0x2 ;  /* 0x0000000807037211 */ /* 0x080fe200078f10ff */
[----:B------:R-:W-:Y:S01]  /*0cc0*/  IMAD.U32 R196, R12, 0x40, R5 ;  /* 0x000000400cc47824 */ /* 0x000fe200078e0005 */
[----:B------:R-:W-:Y:S01]  /*0cd0*/  LOP3.LUT R11, R9, 0xfffffff8, RZ, 0xc0, !PT ;  /* 0xfffffff8090b7812 */ /* 0x000fe200078ec0ff */
[----:B------:R-:W-:Y:S01]  /*0ce0*/  IMAD.IADD R185, R10, 0x1, -R13 ;  /* 0x000000010ab97824 */ /* 0x000fe200078e0a0d */
[----:B------:R-:W-:Y:S01]  /*0cf0*/  LOP3.LUT R13, R3, 0x7ffffffc, RZ, 0xc0, !PT ;  /* 0x7ffffffc030d7812 */ /* 0x000fe200078ec0ff */
[----:B------:R-:W-:Y:S01]  /*0d00*/  IMAD.SHL.U32 R9, R9, 0x40, RZ ;  /* 0x0000004009097824 */ /* 0x000fe200078e00ff */
[----:B------:R-:W-:Y:S01]  /*0d10*/  LEA.HI R7, R7, R8, RZ, 0x5 ;  /* 0x0000000807077211 */ /* 0x000fe200078f28ff */
[----:B------:R-:W-:Y:S01]  /*0d20*/  IMAD.IADD R11, R2, 0x1, -R11 ;  /* 0x00000001020b7824 */ /* 0x000fe200078e0a0b */
[----:B------:R-:W-:Y:S01]  /*0d30*/  SHF.R.S32.HI R2, RZ, 0x2, R3 ;  /* 0x00000002ff027819 */ /* 0x000fe20000011403 */
[----:B------:R-:W-:Y:S01]  /*0d40*/  IMAD.IADD R13, R8, 0x1, -R13 ;  /* 0x00000001080d7824 */ /* 0x000fe200078e0a0d */
[----:B------:R-:W-:Y:S01]  /*0d50*/  SHF.R.S32.HI R3, RZ, 0x1f, R3 ;  /* 0x0000001fff037819 */ /* 0x000fe20000011403 */
[----:B------:R-:W-:Y:S01]  /*0d60*/  IMAD.SHL.U32 R8, R11, 0x40, RZ ;  /* 0x000000400b087824 */ /* 0x000fe200078e00ff */
[----:B------:R-:W-:-:S02]  /*0d70*/  LOP3.LUT R9, R9, 0x7ffffe00, RZ, 0xc0, !PT ;  /* 0x7ffffe0009097812 */ /* 0x000fc400078ec0ff */
[----:B------:R-:W-:Y:S02]  /*0d80*/  LEA.HI R3, R3, R2, RZ, 0x3 ;  /* 0x0000000203037211 */ /* 0x000fe400078f18ff */
[----:B------:R-:W-:Y:S01]  /*0d90*/  LOP3.LUT R8, R8, 0x1c0, RZ, 0xc0, !PT ;  /* 0x000001c008087812 */ /* 0x000fe200078ec0ff */
[----:B------:R-:W-:Y:S01]  /*0da0*/  IMAD R9, R4, 0x400, R9 ;  /* 0x0000040004097824 */ /* 0x000fe200078e0209 */
[----:B------:R-:W-:Y:S02]  /*0db0*/  LOP3.LUT R3, R3, 0xfffffff8, RZ, 0xc0, !PT ;  /* 0xfffffff803037812 */ /* 0x000fe400078ec0ff */
[----:B------:R-:W-:Y:S02]  /*0dc0*/  LOP3.LUT R5, R8, 0x8, R5, 0xf8, !PT ;  /* 0x0000000808057812 */ /* 0x000fe400078ef805 */
[----:B------:R-:W-:Y:S01]  /*0dd0*/  SHF.R.U32.HI R8, RZ, 0x3, R8 ;  /* 0x00000003ff087819 */ /* 0x000fe20000011608 */
[----:B------:R-:W-:Y:S01]  /*0de0*/  IMAD.IADD R16, R2, 0x1, -R3 ;  /* 0x0000000102107824 */ /* 0x000fe200078e0a03 */
[----:B------:R-:W-:-:S02]  /*0df0*/  LEA.HI R0, R0, R197, RZ, 0x3 ;  /* 0x000000c500007211 */ /* 0x000fc400078f18ff */
[----:B------:R-:W-:Y:S02]  /*0e00*/  LOP3.LUT R8, R5, R8, RZ, 0x3c, !PT ;  /* 0x0000000805087212 */ /* 0x000fe400078e3cff */
[----:B------:R-:W-:Y:S02]  /*0e10*/  LOP3.LUT R2, R0, 0xfffffff8, RZ, 0xc0, !PT ;  /* 0xfffffff800027812 */ /* 0x000fe400078ec0ff */
[----:B------:R-:W-:Y:S01]  /*0e20*/  R2P PR, R11, 0x6 ;  /* 0x000000060b007804 */ /* 0x000fe20000000000 */
[----:B------:R-:W-:Y:S01]  /*0e30*/  IMAD.IADD R8, R9, 0x1, R8 ;  /* 0x0000000109087824 */ /* 0x000fe200078e0208 */
[----:B------:R-:W-:Y:S01]  /*0e40*/  LEA.HI R6, R6, R193, RZ, 0x1 ;  /* 0x000000c106067211 */ /* 0x000fe200078f08ff */
[----:B------:R-:W-:Y:S01]  /*0e50*/  IMAD.IADD R191, R197, 0x1, -R2 ;  /* 0x00000001c5bf7824 */ /* 0x000fe200078e0a02 */
[----:B------:R-:W-:Y:S01]  /*0e60*/  SHF.R.S32.HI R7, RZ, 0x5, R7 ;  /* 0x00000005ff077819 */ /* 0x000fe20000011407 */
[----:B------:R-:W-:Y:S01]  /*0e70*/  IMAD.SHL.U32 R2, R13, 0x2, RZ ;  /* 0x000000020d027824 */ /* 0x000fe200078e00ff */
        /* <DEDUP_REMOVED lines=28> */
.L_x_2453:
[----:B------:R-:W-:Y:S01]  /*1040*/  ULDC.64 UR8, c[0x0][0xa28] ;  /* 0x00028a0000087ab9 */ /* 0x000fe20000000a00 */
[----:B------:R-:W-:Y:S01]  /*1050*/  ULDC UR4, c[0x0][0x424] ;  /* 0x0001090000047ab9 */ /* 0x000fe20000000800 */
[----:B------:R-:W-:-:S04]  /*1060*/  UISETP.NE.U32.AND UP0, UPT, UR8, URZ, UPT ;  /* 0x0000003f0800728c */ /* 0x000fc8000bf05070 */
[----:B------:R-:W-:-:S03]  /*1070*/  UISETP.NE.AND.EX UP0, UPT, UR9, URZ, UPT, UP0 ;  /* 0x0000003f0900728c */ /* 0x000fc6000bf05300 */
[----:B------:R-:W-:Y:S02]  /*1080*/  ULDC.64 UR8, c[0x0][0xa18] ;  /* 0x0002860000087ab9 */ /* 0x000fe40000000a00 */
[----:B------:R-:W-:Y:S01]  /*1090*/  UISETP.NE.U32.AND UP1, UPT, UR8, URZ, UPT ;  /* 0x0000003f0800728c */ /* 0x000fe2000bf25070 */
[----:B------:R-:W-:-:S03]  /*10a0*/  PLOP3.LUT P0, PT, PT, PT, UP0, 0x80, 0x0 ;  /* 0x000000000000781c */ /* 0x000fc60003f0f008 */
[----:B------:R-:W-:-:S03]  /*10b0*/  UISETP.NE.AND.EX UP1, UPT, UR9, URZ, UPT, UP1 ;  /* 0x0000003f0900728c */ /* 0x000fc6000bf25310 */
[----:B------:R-:W-:Y:S02]  /*10c0*/  @UP0 ULDC.64 UR8, c[0x0][0xa28] ;  /* 0x00028a0000080ab9 */ /* 0x000fe40000000a00 */
[----:B------:R-:W-:Y:S01]  /*10d0*/  @UP0 UIMAD.WIDE UR8, UR6, 0x4, UR8 ;  /* 0x00000004060808a5 */ /* 0x000fe2000f8e0208 */
[----:B------:R-:W-:-:S05]  /*10e0*/  PLOP3.LUT P2, PT, PT, PT, UP1, 0x80, 0x0 ;  /* 0x000000000000781c */ /* 0x000fca0003f4f018 */
[----:B------:R-:W-:Y:S01]  /*10f0*/  @UP1 ULDC.64 UR10, c[0x0][0xa18] ;  /* 0x00028600000a1ab9 */ /* 0x000fe20000000a00 */
[----:B0-23--:R-:W-:Y:S02]  /*1100*/  IMAD.U32 R4, RZ, RZ, UR8 ;  /* 0x00000008ff047e24 */ /* 0x00dfe4000f8e00ff */
[----:B------:R-:W-:Y:S01]  /*1110*/  IMAD.U32 R5, RZ, RZ, UR9 ;  /* 0x00000009ff057e24 */ /* 0x000fe2000f8e00ff */
[----:B------:R-:W-:-:S04]  /*1120*/  @UP1 UIMAD.WIDE UR8, UR6, 0x4, UR10 ;  /* 0x00000004060818a5 */ /* 0x000fc8000f8e020a */
[----:B------:R-:W2:Y:S02]  /*1130*/  @P0 LDG.E R4, desc[UR40][R4.64] ;  /* 0x0000002804040981 */ /* 0x000ea4000c1e1900 */
[----:B-1----:R-:W-:Y:S02]  /*1140*/  IMAD.U32 R6, RZ, RZ, UR8 ;  /* 0x00000008ff067e24 */ /* 0x002fe4000f8e00ff */
[----:B----4-:R-:W-:Y:S01]  /*1150*/  IMAD.U32 R7, RZ, RZ, UR9 ;  /* 0x00000009ff077e24 */ /* 0x010fe2000f8e00ff */
[----:B------:R-:W-:-:S04]  /*1160*/  ULDC.64 UR8, c[0x0][0x418] ;  /* 0x0001060000087ab9 */ /* 0x000fc80000000a00 */
[----:B------:R-:W3:Y:S01]  /*1170*/  @P2 LDG.E R6, desc[UR40][R6.64] ;  /* 0x0000002806062981 */ /* 0x000ee2000c1e1900 */
[----:B------:R-:W-:Y:S01]  /*1180*/  UISETP.NE.U32.AND UP0, UPT, UR8, URZ, UPT ;  /* 0x0000003f0800728c */ /* 0x000fe2000bf05070 */
[----:B------:R-:W-:Y:S01]  /*1190*/  UMOV UR49, URZ ;  /* 0x0000003f00317c82 */ /* 0x000fe20008000000 */
[----:B------:R-:W-:Y:S02]  /*11a0*/  ULDC UR51, c[0x0][0x288] ;  /* 0x0000a20000337ab9 */ /* 0x000fe40000000800 */
[----:B------:R-:W-:Y:S01]  /*11b0*/  UISETP.NE.AND.EX UP0, UPT, UR9, URZ, UPT, UP0 ;  /* 0x0000003f0900728c */ /* 0x000fe2000bf05300 */
[----:B------:R-:W-:Y:S02]  /*11c0*/  UMOV UR44, UR7 ;  /* 0x00000007002c7c82 */ /* 0x000fe40008000000 */
[----:B------:R-:W-:Y:S01]  /*11d0*/  ULDC.64 UR8, c[0x0][0xa20] ;  /* 0x0002880000087ab9 */ /* 0x000fe20000000a00 */
[----:B------:R-:W-:Y:S01]  /*11e0*/  USEL UR4, UR4, 0x1, UP0 ;  /* 0x0000000104047887 */ /* 0x000fe20008000000 */
[----:B------:R-:W-:Y:S01]  /*11f0*/  ISETP.NE.U32.AND P1, PT, RZ, UR8, PT ;  /* 0x00000008ff007c0c */ /* 0x000fe2000bf25070 */
[----:B------:R-:W-:-:S02]  /*1200*/  ULDC UR8, c[0x0][0x2f0] ;  /* 0x0000bc0000087ab9 */ /* 0x000fc40000000800 */
[----:B------:R-:W-:Y:S01]  /*1210*/  UIMAD UR4, UR4, UR8, URZ ;  /* 0x00000008040472a4 */ /* 0x000fe2000f8e023f */
[----:B------:R-:W-:Y:S02]  /*1220*/  ISETP.NE.AND.EX P1, PT, RZ, UR9, PT, P1 ;  /* 0x00000009ff007c0c */ /* 0x000fe4000bf25310 */
[----:B--2---:R-:W-:Y:S02]  /*1230*/  @P0 R2UR UR49, R4 ;  /* 0x00000000043102ca */ /* 0x004fe400000e0000 */
[----:B---3--:R-:W-:Y:S01]  /*1240*/  @P2 R2UR UR51, R6 ;  /* 0x00000000063322ca */ /* 0x008fe200000e0000 */
[----:B------:R-:W-:-:S14]  /*1250*/  @P2 BRA `(.L_x_2346) ;  /* 0x0000000000342947 */ /* 0x000fdc0003800000 */
[----:B------:R-:W-:Y:S02]  /*1260*/  ULDC.64 UR8, c[0x0][0xa00] ;  /* 0x0002800000087ab9 */ /* 0x000fe40000000a00 */
[----:B------:R-:W-:-:S04]  /*1270*/  ISETP.NE.U32.AND P0, PT, RZ, UR8, PT ;  /* 0x00000008ff007c0c */ /* 0x000fc8000bf05070 */
[----:B------:R-:W-:-:S13]  /*1280*/  ISETP.NE.AND.EX P0, PT, RZ, UR9, PT, P0 ;  /* 0x00000009ff007c0c */ /* 0x000fda000bf05300 */
[----:B------:R-:W-:Y:S05]  /*1290*/  @!P0 BRA `(.L_x_2346) ;  /* 0x0000000000248947 */ /* 0x000fea0003800000 */
[----:B------:R-:W-:Y:S02]  /*12a0*/  ULDC.64 UR8, c[0x0][0xa00] ;  /* 0x0002800000087ab9 */ /* 0x000fe40000000a00 */
[----:B------:R-:W-:-:S06]  /*12b0*/  UIMAD.WIDE UR8, UR6, 0x4, UR8 ;  /* 0x00000004060878a5 */ /* 0x000fcc000f8e0208 */
[----:B------:R-:W-:Y:S02]  /*12c0*/  IMAD.U32 R4, RZ, RZ, UR8 ;  /* 0x00000008ff047e24 */ /* 0x000fe4000f8e00ff */
[----:B------:R-:W-:-:S05]  /*12d0*/  IMAD.U32 R5, RZ, RZ, UR9 ;  /* 0x00000009ff057e24 */ /* 0x000fca000f8e00ff */
[----:B------:R-:W2:Y:S04]  /*12e0*/  LDG.E R3, desc[UR40][R4.64] ;  /* 0x0000002804037981 */ /* 0x000ea8000c1e1900 */
[----:B------:R-:W3:Y:S01]  /*12f0*/  LDG.E R0, desc[UR40][R4.64+0x4] ;  /* 0x0000042804007981 */ /* 0x000ee2000c1e1900 */
[----:B--2---:R-:W-:Y:S02]  /*1300*/  R2UR UR51, R3 ;  /* 0x00000000033372ca */ /* 0x004fe400000e0000 */
[----:B---3--:R-:W-:-:S13]  /*1310*/  R2UR UR7, R0 ;  /* 0x00000000000772ca */ /* 0x008fda00000e0000 */
[----:B------:R-:W-:-:S12]  /*1320*/  UIADD3 UR51, -UR51, UR7, URZ ;  /* 0x0000000733337290 */ /* 0x000fd8000fffe13f */
.L_x_2346:
[----:B------:R-:W-:Y:S01]  /*1330*/  UMOV UR43, UR6 ;  /* 0x00000006002b7c82 */ /* 0x000fe20008000000 */
[----:B------:R-:W-:Y:S05]  /*1340*/  @!P1 BRA `(.L_x_2347) ;  /* 0x00000000001c9947 */ /* 0x000fea0003800000 */
[----:B------:R-:W-:Y:S02]  /*1350*/  ULDC.64 UR8, c[0x0][0xa20] ;  /* 0x0002880000087ab9 */ /* 0x000fe40000000a00 */
[----:B------:R-:W-:-:S06]  /*1360*/  UIMAD.WIDE UR6, UR6, 0x4, UR8 ;  /* 0x00000004060678a5 */ /* 0x000fcc000f8e0208 */
[----:B------:R-:W-:Y:S02]  /*1370*/  IMAD.U32 R4, RZ, RZ, UR6 ;  /* 0x00000006ff047e24 */ /* 0x000fe4000f8e00ff */
[----:B------:R-:W-:-:S05]  /*1380*/  IMAD.U32 R5, RZ, RZ, UR7 ;  /* 0x00000007ff057e24 */ /* 0x000fca000f8e00ff */
[----:B------:R-:W2:Y:S02]  /*1390*/  LDG.E R4, desc[UR40][R4.64] ;  /* 0x0000002804047981 */ /* 0x000ea4000c1e1900 */
[----:B--2---:R-:W-:Y:S01]  /*13a0*/  R2UR UR4, R4 ;  /* 0x00000000040472ca */ /* 0x004fe200000e0000 */
[----:B------:R-:W-:-:S14]  /*13b0*/  BRA `(.L_x_2348) ;  /* 0x0000000000347947 */ /* 0x000fdc0003800000 */
.L_x_2347:
        /* <DEDUP_REMOVED lines=13> */
.L_x_2348:
[----:B------:R-:W-:Y:S02]  /*1490*/  UISETP.NE.AND UP0, UPT, UR47, 0x1, UPT ;  /* 0x000000012f00788c */ /* 0x000fe4000bf05270 */
[----:B------:R-:W-:Y:S02]  /*14a0*/  UIADD3 UR49, -UR49, UR4, URZ ;  /* 0x0000000431317290 */ /* 0x000fe4000fffe13f */
[----:B------:R-:W-:Y:S02]  /*14b0*/  USHF.L.U32 UR42, UR5, 0x6, URZ ;  /* 0x00000006052a7899 */ /* 0x000fe4000800063f */
[----:B------:R-:W-:Y:S01]  /*14c0*/  UIADD3 UR4, UR49, 0x3f, URZ ;  /* 0x0000003f31047890 */ /* 0x000fe2000fffe03f */
[----:B------:R-:W-:-:S03]  /*14d0*/  PLOP3.LUT P0, PT, PT, PT, UP0, 0x80, 0x0 ;  /* 0x000000000000781c */ /* 0x000fc60003f0f008 */
[----:B------:R-:W-:-:S04]  /*14e0*/  USHF.R.S32.HI UR6, URZ, 0x1f, UR4 ;  /* 0x0000001f3f067899 */ /* 0x000fc80008011404 */
[----:B------:R-:W-:-:S04]  /*14f0*/  ULEA.HI UR6, UR6, UR4, URZ, 0x6 ;  /* 0x0000000406067291 */ /* 0x000fc8000f8f303f */
[----:B------:R-:W-:Y:S02]  /*1500*/  USHF.R.S32.HI UR6, URZ, 0x6, UR6 ;  /* 0x000000063f067899 */ /* 0x000fe40008011406 */
[----:B------:R-:W-:Y:S10]  /*1510*/  @!P0 BRA `(.L_x_2349) ;  /* 0x0000002000348947 */ /* 0x000ff40003800000 */
[----:B------:R-:W0:Y:S01]  /*1520*/  LDC.64 R8, c[0x0][0x9e0] ;  /* 0x00027800ff087b82 */ /* 0x000e220000000a00 */
[----:B------:R-:W-:Y:S01]  /*1530*/  ULDC UR4, c[0x0][0x448] ;  /* 0x0001120000047ab9 */ /* 0x000fe20000000800 */
[----:B------:R-:W-:Y:S02]  /*1540*/  UIADD3 UR7, UR42, 0x3f, URZ ;  /* 0x0000003f2a077890 */ /* 0x000fe4000fffe03f */
[----:B------:R-:W-:Y:S02]  /*1550*/  UISETP.NE.AND UP0, UPT, UR4, 0x1, UPT ;  /* 0x000000010400788c */ /* 0x000fe4000bf05270 */
[----:B------:R-:W-:-:S09]  /*1560*/  UIADD3 UR8, UR49, 0x1, -UR51 ;  /* 0x0000000131087890 */ /* 0x000fd2000fffe833 */
[----:B------:R-:W-:Y:S01]  /*1570*/  @UP0 ULDC UR4, c[0x0][0x44c] ;  /* 0x0001130000040ab9 */ /* 0x000fe20000000800 */
[----:B------:R-:W-:Y:S01]  /*1580*/  @UP0 ULDC UR9, c[0x0][0x450] ;  /* 0x0001140000090ab9 */ /* 0x000fe20000000800 */
[----:B------:R-:W-:-:S04]  /*1590*/  UIMAD.WIDE.U32 UR4, UR7, UR4, URZ ;  /* 0x00000004070472a5 */ /* 0x000fc8000f8e003f */
[----:B------:R-:W-:Y:S01]  /*15a0*/  @UP0 USHF.R.U32.HI UR7, URZ, UR9, UR5 ;  /* 0x000000093f070299 */ /* 0x000fe20008011605 */
[----:B0-----:R-:W-:-:S03]  /*15b0*/  ISETP.GE.AND P1, PT, R9, 0x1, PT ;  /* 0x000000010900780c */ /* 0x001fc60003f26270 */
[----:B------:R-:W-:-:S06]  /*15c0*/  UIADD3 UR7, UR8, UR7, URZ ;  /* 0x0000000708077290 */ /* 0x000fcc000fffe03f */
[----:B------:R-:W-:-:S04]  /*15d0*/  VIADD R0, R8, UR7 ;  /* 0x0000000708007c36 */ /* 0x000fc80008000000 */
[----:B------:R-:W-:Y:S05]  /*15e0*/  @!P1 BRA `(.L_x_2350) ;  /* 0x0000000000449947 */ /* 0x000fea0003800000 */
[----:B------:R-:W-:Y:S01]  /*15f0*/  ISETP.LT.AND P0, PT, RZ, UR7, PT ;  /* 0x00000007ff007c0c */ /* 0x000fe2000bf01270 */
[----:B------:R-:W-:-:S06]  /*1600*/  UIADD3 UR4, UR7, -0x1, URZ ;  /* 0xffffffff07047890 */ /* 0x000fcc000fffe03f */
[----:B------:R-:W-:-:S06]  /*1610*/  IMAD.U32 R3, RZ, RZ, UR4 ;  /* 0x00000004ff037e24 */ /* 0x000fcc000f8e00ff */
[----:B------:R-:W-:Y:S05]  /*1620*/  @P0 BRA `(.L_x_2351) ;  /* 0x00000000001c0947 */ /* 0x000fea0003800000 */
[----:B------:R-:W-:Y:S01]  /*1630*/  ISETP.NE.AND P0, PT, R9, 0x1, PT ;  /* 0x000000010900780c */ /* 0x000fe20003f05270 */
[----:B------:R-:W-:-:S12]  /*1640*/  IMAD R3, RZ, RZ, -UR7 ;  /* 0x80000007ff037e24 */ /* 0x000fd8000f8e02ff */
[----:B------:R-:W0:Y:S02]  /*1650*/  @P0 LDC.64 R4, c[0x0][0x9e8] ;  /* 0x00027a00ff040b82 */ /* 0x000e240000000a00 */
[----:B0-----:R-:W-:-:S05]  /*1660*/  @P0 IMAD.HI.U32 R4, R3, R4, RZ ;  /* 0x0000000403040227 */ /* 0x001fca00078e00ff */
[----:B------:R-:W-:-:S04]  /*1670*/  @P0 SHF.R.U32.HI R3, RZ, R5, R4 ;  /* 0x00000005ff030219 */ /* 0x000fc80000011604 */
[----:B------:R-:W-:Y:S01]  /*1680*/  LOP3.LUT R3, RZ, R3, RZ, 0x33, !PT ;  /* 0x00000003ff037212 */ /* 0x000fe200078e33ff */
[----:B------:R-:W-:Y:S06]  /*1690*/  BRA `(.L_x_2352) ;  /* 0x0000000000107947 */ /* 0x000fec0003800000 */
.L_x_2351:
[----:B------:R-:W-:-:S13]  /*16a0*/  ISETP.NE.AND P0, PT, R9, 0x1, PT ;  /* 0x000000010900780c */ /* 0x000fda0003f05270 */
[----:B------:R-:W0:Y:S02]  /*16b0*/  @P0 LDC.64 R4, c[0x0][0x9e8] ;  /* 0x00027a00ff040b82 */ /* 0x000e240000000a00 */
[----:B0-----:R-:W-:-:S05]  /*16c0*/  @P0 IMAD.HI.U32 R4, R3, R4, RZ ;  /* 0x0000000403040227 */ /* 0x001fca00078e00ff */
[----:B------:R-:W-:-:S07]  /*16d0*/  @P0 SHF.R.U32.HI R3, RZ, R5, R4 ;  /* 0x00000005ff030219 */ /* 0x000fce0000011604 */
.L_x_2352:
[----:B------:R-:W-:-:S05]  /*16e0*/  IMAD R3, R3, R9, R9 ;  /* 0x0000000903037224 */ /* 0x000fca00078e0209 */
[----:B------:R-:W-:-:S07]  /*16f0*/  VIMNMX R0, R0, R3, PT ;  /* 0x0000000300007248 */ /* 0x000fce0003fe0100 */
.L_x_2350:
[----:B------:R-:W-:Y:S01]  /*1700*/  @UP0 ULDC UR4, c[0x0][0x44c] ;  /* 0x0001130000040ab9 */ /* 0x000fe20000000800 */
[----:B------:R-:W-:Y:S01]  /*1710*/  VIADD R0, R0, 0x3f ;  /* 0x0000003f00007836 */ /* 0x000fe20000000000 */
[----:B------:R-:W-:Y:S01]  /*1720*/  UIMAD.WIDE.U32 UR4, UR42, UR4, URZ ;  /* 0x000000042a0472a5 */ /* 0x000fe2000f8e003f */
[----:B------:R-:W-:Y:S01]  /*1730*/  @UP0 ULDC UR8, c[0x0][0x450] ;  /* 0x0001140000080ab9 */ /* 0x000fe20000000800 */
[----:B------:R-:W-:Y:S02]  /*1740*/  UMOV UR7, UR42 ;  /* 0x0000002a00077c82 */ /* 0x000fe40008000000 */
[----:B------:R-:W-:Y:S01]  /*1750*/  @UP0 USHF.R.U32.HI UR7, URZ, UR8, UR5 ;  /* 0x000000083f070299 */ /* 0x000fe20008011605 */
[----:B------:R-:W-:Y:S02]  /*1760*/  SHF.R.S32.HI R3, RZ, 0x1f, R0 ;  /* 0x0000001fff037819 */ /* 0x000fe40000011400 */
[----:B------:R-:W-:Y:S01]  /*1770*/  ULDC UR4, c[0x0][0x9dc] ;  /* 0x0002770000047ab9 */ /* 0x000fe20000000800 */
[----:B------:R-:W-:Y:S01]  /*1780*/  UIADD3 UR49, UR7, UR49, -UR51 ;  /* 0x0000003107317290 */ /* 0x000fe2000fffe833 */
[----:B------:R-:W-:-:S03]  /*1790*/  LEA.HI R3, R3, R0, RZ, 0x6 ;  /* 0x0000000003037211 */ /* 0x000fc600078f30ff */
[----:B------:R-:W-:Y:S01]  /*17a0*/  UIADD3 UR4, UR49, -UR4, URZ ;  /* 0x8000000431047290 */ /* 0x000fe2000fffe03f */
[----:B------:R-:W-:-:S04]  /*17b0*/  SHF.R.S32.HI R3, RZ, 0x6, R3 ;  /* 0x00000006ff037819 */ /* 0x000fc80000011403 */
[----:B------:R-:W-:Y:S01]  /*17c0*/  VIMNMX R5, R3, UR6, PT ;  /* 0x0000000603057c48 */ /* 0x000fe2000bfe0100 */
[----:B------:R-:W-:Y:S01]  /*17d0*/  IMAD.U32 R3, RZ, RZ, UR4 ;  /* 0x00000004ff037e24 */ /* 0x000fe2000f8e00ff */
[----:B------:R-:W-:Y:S06]  /*17e0*/  @!P1 BRA `(.L_x_2353) ;  /* 0x0000000000409947 */ /* 0x000fec0003800000 */
[----:B------:R-:W-:-:S05]  /*17f0*/  IMAD.U32 R0, RZ, RZ, UR49 ;  /* 0x00000031ff007e24 */ /* 0x000fca000f8e00ff */
        /* <DEDUP_REMOVED lines=9> */
.L_x_2354:
[----:B------:R-:W-:-:S13]  /*1890*/  ISETP.NE.AND P0, PT, R9, 0x1, PT ;  /* 0x000000010900780c */ /* 0x000fda0003f05270 */
[----:B------:R-:W0:Y:S02]  /*18a0*/  @P0 LDC.64 R6, c[0x0][0x9e8] ;  /* 0x00027a00ff060b82 */ /* 0x000e240000000a00 */
[----:B0-----:R-:W-:-:S05]  /*18b0*/  @P0 IMAD.HI.U32 R4, R0, R6, RZ ;  /* 0x0000000600040227 */ /* 0x001fca00078e00ff */
[----:B------:R-:W-:-:S07]  /*18c0*/  @P0 SHF.R.U32.HI R0, RZ, R7, R4 ;  /* 0x00000007ff000219 */ /* 0x000fce0000011604 */
.L_x_2355:
[----:B------:R-:W-:-:S05]  /*18d0*/  IMAD R0, R0, R9, RZ ;  /* 0x0000000900007224 */ /* 0x000fca00078e02ff */
[----:B------:R-:W-:-:S07]  /*18e0*/  VIMNMX R3, R3, R0, !PT ;  /* 0x0000000003037248 */ /* 0x000fce0007fe0100 */
.L_x_2353:
        /* <DEDUP_REMOVED lines=68> */
[----:B------:R-:W-:Y:S01]  /*1d30*/  CS2R R30, SRZ ;  /* 0x00000000001e7805 */ /* 0x000fe2000001ff00 */
[----:B------:R-:W-:Y:S01]  /*1d40*/  IMAD.MOV.U32 R12, RZ, RZ, RZ ;  /* 0x000000ffff0c7224 */ /* 0x000fe200078e00ff */
[----:B------:R-:W-:Y:S01]  /*1d50*/  CS2R R26, SRZ ;  /* 0x00000000001a7805 */ /* 0x000fe2000001ff00 */
[----:B------:R-:W-:Y:S02]  /*1d60*/  IMAD.MOV.U32 R169, RZ, RZ, RZ ;  /* 0x000000ffffa97224 */ /* 0x000fe400078e00ff */
[----:B------:R-:W-:Y:S02]  /*1d70*/  IMAD.MOV.U32 R14, RZ, RZ, RZ ;  /* 0x000000ffff0e7224 */ /* 0x000fe400078e00ff */
        /* <DEDUP_REMOVED lines=16> */
.L_x_2357:
[----:B------:R-:W-:Y:S01]  /*1e80*/  ULEA UR21, UR37, UR46, 0x3 ;  /* 0x0000002e25157291 */ /* 0x000fe2000f8e183f */
[----:B------:R-:W-:-:S05]  /*1e90*/  IMAD.U32 R0, RZ, RZ, UR38 ;  /* 0x00000026ff007e24 */ /* 0x000fca000f8e00ff */
[----:B------:R-:W-:-:S04]  /*1ea0*/  SHF.L.U32 R0, R0, 0x1f, RZ ;  /* 0x0000001f00007819 */ /* 0x000fc800000006ff */
[----:B------:R-:W0:Y:S02]  /*1eb0*/  SYNCS.PHASECHK.TRANS64.TRYWAIT P1, [UR21+0x28c50], R0 ;  /* 0x028c5000ff0075a7 */ /* 0x000e240008020155 */
[----:B0-----:R-:W-:Y:S05]  /*1ec0*/  @!P1 BRA `(.L_x_2358) ;  /* 0x00000160003c9947 */ /* 0x001fea0003800000 */
.L_x_2602:
        /* <DEDUP_REMOVED lines=45> */
.L_x_2364:
        /* <DEDUP_REMOVED lines=143> */
.L_x_2360:
[----:B------:R-:W-:Y:S01]  /*2a90*/  ULEA UR21, UR37, UR46, 0x3 ;  /* 0x0000002e25157291 */ /* 0x000fe2000f8e183f */
[----:B------:R-:W-:-:S05]  /*2aa0*/  IMAD.U32 R0, RZ, RZ, UR38 ;  /* 0x00000026ff007e24 */ /* 0x000fca000f8e00ff */
[----:B------:R-:W-:-:S04]  /*2ab0*/  SHF.L.U32 R0, R0, 0x1f, RZ ;  /* 0x0000001f00007819 */ /* 0x000fc800000006ff */
[----:B------:R0:W1:Y:S01]  /*2ac0*/  SYNCS.PHASECHK.TRANS64.TRYWAIT P1, [UR21+0x28c50], R0 ;  /* 0x028c5000ff0075a7 */ /* 0x0000620008020155 */
[----:B------:R-:W-:Y:S05]  /*2ad0*/  @!P0 BRA `(.L_x_2361) ;  /* 0x0000000000048947 */ /* 0x000fea0003800000 */
[----:B------:R-:W-:Y:S01]  /*2ae0*/  BPT.TRAP 0x1 ;  /* 0x000000040000795c */ /* 0x000fe20000300000 */
.L_x_2361:
[----:B-1----:R-:W-:Y:S05]  /*2af0*/  @P1 BRA `(.L_x_2362) ;  /* 0x0000000000081947 */ /* 0x002fea0003800000 */
[----:B------:R-:W1:Y:S02]  /*2b00*/  SYNCS.PHASECHK.TRANS64.TRYWAIT P1, [UR21+0x28c50], R0 ;  /* 0x028c5000ff0075a7 */ /* 0x000e640008020155 */
[----:B-1----:R-:W-:Y:S05]  /*2b10*/  @!P1 BRA `(.L_x_2363) ;  /* 0x0000015400409947 */ /* 0x002fea0003800000 */
.L_x_2362:
        /* <DEDUP_REMOVED lines=29> */
.L_x_2359:
        /* <DEDUP_REMOVED lines=144> */
.L_x_2349:
[----:B------:R-:W-:Y:S01]  /*35f0*/  ULDC UR4, c[0x0][0x448] ;  /* 0x0001120000047ab9 */ /* 0x000fe20000000800 */
[----:B------:R-:W-:Y:S02]  /*3600*/  UIADD3 UR7, UR42, 0x3f, URZ ;  /* 0x0000003f2a077890 */ /* 0x000fe4000fffe03f */
[----:B------:R-:W-:Y:S02]  /*3610*/  UISETP.NE.AND UP0, UPT, UR4, 0x1, UPT ;  /* 0x000000010400788c */ /* 0x000fe4000bf05270 */
[----:B------:R-:W-:Y:S01]  /*3620*/  UIADD3 UR10, UR49, 0x1, -UR51 ;  /* 0x00000001310a7890 */ /* 0x000fe2000fffe833 */
[----:B------:R-:W-:Y:S02]  /*3630*/  ULDC.64 UR4, c[0x0][0x9e0] ;  /* 0x0002780000047ab9 */ /* 0x000fe40000000a00 */
[----:B------:R-:W-:-:S06]  /*3640*/  UISETP.GE.AND UP1, UPT, UR5, 0x1, UPT ;  /* 0x000000010500788c */ /* 0x000fcc000bf26270 */
[----:B------:R-:W-:Y:S01]  /*3650*/  @UP0 ULDC UR8, c[0x0][0x44c] ;  /* 0x0001130000080ab9 */ /* 0x000fe20000000800 */
[----:B------:R-:W-:Y:S01]  /*3660*/  @UP0 ULDC UR11, c[0x0][0x450] ;  /* 0x00011400000b0ab9 */ /* 0x000fe20000000800 */
[----:B------:R-:W-:Y:S01]  /*3670*/  UIMAD.WIDE.U32 UR8, UR7, UR8, URZ ;  /* 0x00000008070872a5 */ /* 0x000fe2000f8e003f */
[----:B------:R-:W-:-:S03]  /*3680*/  PLOP3.LUT P1, PT, PT, PT, UP1, 0x80, 0x0 ;  /* 0x000000000000781c */ /* 0x000fc60003f2f018 */
[----:B------:R-:W-:-:S04]  /*3690*/  @UP0 USHF.R.U32.HI UR7, URZ, UR11, UR9 ;  /* 0x0000000b3f070299 */ /* 0x000fc80008011609 */
[----:B------:R-:W-:-:S04]  /*36a0*/  UIADD3 UR7, UR10, UR7, URZ ;  /* 0x000000070a077290 */ /* 0x000fc8000fffe03f */
[----:B------:R-:W-:-:S06]  /*36b0*/  UIADD3 UR4, UR7, UR4, URZ ;  /* 0x0000000407047290 */ /* 0x000fcc000fffe03f */
[----:B------:R-:W-:Y:S01]  /*36c0*/  IMAD.U32 R0, RZ, RZ, UR4 ;  /* 0x00000004ff007e24 */ /* 0x000fe2000f8e00ff */
[----:B------:R-:W-:Y:S06]  /*36d0*/  @!P1 BRA `(.L_x_2365) ;  /* 0x0000000000409947 */ /* 0x000fec0003800000 */
        /* <DEDUP_REMOVED lines=10> */
.L_x_2366:
[----:B------:R-:W-:-:S11]  /*3780*/  UISETP.NE.AND UP1, UPT, UR5, 0x1, UPT ;  /* 0x000000010500788c */ /* 0x000fd6000bf25270 */
[----:B------:R-:W-:Y:S02]  /*3790*/  @UP1 ULDC.64 UR10, c[0x0][0x9e8] ;  /* 0x00027a00000a1ab9 */ /* 0x000fe40000000a00 */
[----:B------:R-:W-:-:S04]  /*37a0*/  UIMAD.WIDE.U32 UR8, UR4, UR10, URZ ;  /* 0x0000000a040872a5 */ /* 0x000fc8000f8e003f */
[----:B------:R-:W-:-:S12]  /*37b0*/  @UP1 USHF.R.U32.HI UR4, URZ, UR11, UR9 ;  /* 0x0000000b3f041299 */ /* 0x000fd80008011609 */
.L_x_2367:
[----:B------:R-:W-:-:S06]  /*37c0*/  UIMAD UR4, UR4, UR5, UR5 ;  /* 0x00000005040472a4 */ /* 0x000fcc000f8e0205 */
[----:B------:R-:W-:-:S07]  /*37d0*/  VIMNMX R0, R0, UR4, PT ;  /* 0x0000000400007c48 */ /* 0x000fce000bfe0100 */
.L_x_2365:
[----:B------:R-:W-:Y:S01]  /*37e0*/  VIADD R0, R0, 0x3f ;  /* 0x0000003f00007836 */ /* 0x000fe20000000000 */
[----:B------:R-:W-:Y:S01]  /*37f0*/  @UP0 ULDC UR8, c[0x0][0x44c] ;  /* 0x0001130000080ab9 */ /* 0x000fe20000000800 */
[----:B------:R-:W-:Y:S01]  /*3800*/  @UP0 ULDC UR7, c[0x0][0x450] ;  /* 0x0001140000070ab9 */ /* 0x000fe20000000800 */
[----:B------:R-:W-:Y:S02]  /*3810*/  UIMAD.WIDE.U32 UR8, UR42, UR8, URZ ;  /* 0x000000082a0872a5 */ /* 0x000fe4000f8e003f */
[----:B------:R-:W-:Y:S01]  /*3820*/  SHF.R.S32.HI R3, RZ, 0x1f, R0 ;  /* 0x0000001fff037819 */ /* 0x000fe20000011400 */
[----:B------:R-:W-:Y:S01]  /*3830*/  UMOV UR4, UR42 ;  /* 0x0000002a00047c82 */ /* 0x000fe20008000000 */
[----:B------:R-:W-:Y:S02]  /*3840*/  @UP0 USHF.R.U32.HI UR4, URZ, UR7, UR9 ;  /* 0x000000073f040299 */ /* 0x000fe40008011609 */
[----:B------:R-:W-:Y:S01]  /*3850*/  LEA.HI R3, R3, R0, RZ, 0x6 ;  /* 0x0000000003037211 */ /* 0x000fe200078f30ff */
[----:B------:R-:W-:Y:S01]  /*3860*/  ULDC UR8, c[0x0][0x9dc] ;  /* 0x0002770000087ab9 */ /* 0x000fe20000000800 */
[----:B------:R-:W-:-:S02]  /*3870*/  UIADD3 UR4, UR4, UR49, -UR51 ;  /* 0x0000003104047290 */ /* 0x000fc4000fffe833 */
[----:B------:R-:W-:Y:S02]  /*3880*/  SHF.R.S32.HI R3, RZ, 0x6, R3 ;  /* 0x00000006ff037819 */ /* 0x000fe40000011403 */
[----:B------:R-:W-:Y:S02]  /*3890*/  UIADD3 UR8, UR4, -UR8, URZ ;  /* 0x8000000804087290 */ /* 0x000fe4000fffe03f */
[----:B------:R-:W-:Y:S01]  /*38a0*/  VIMNMX R168, R3, UR6, PT ;  /* 0x0000000603a87c48 */ /* 0x000fe2000bfe0100 */
[----:B------:R-:W-:Y:S09]  /*38b0*/  @!P1 BRA `(.L_x_2368) ;  /* 0x0000000000449947 */ /* 0x000ff20003800000 */
        /* <DEDUP_REMOVED lines=10> */
.L_x_2369:
[----:B------:R-:W-:-:S11]  /*3960*/  UISETP.NE.AND UP0, UPT, UR5, 0x1, UPT ;  /* 0x000000010500788c */ /* 0x000fd6000bf05270 */
[----:B------:R-:W-:Y:S02]  /*3970*/  @UP0 ULDC.64 UR10, c[0x0][0x9e8] ;  /* 0x00027a00000a0ab9 */ /* 0x000fe40000000a00 */
[----:B------:R-:W-:-:S04]  /*3980*/  UIMAD.WIDE.U32 UR6, UR4, UR10, URZ ;  /* 0x0000000a040672a5 */ /* 0x000fc8000f8e003f */
[----:B------:R-:W-:-:S12]  /*3990*/  @UP0 USHF.R.U32.HI UR4, URZ, UR11, UR7 ;  /* 0x0000000b3f040299 */ /* 0x000fd80008011607 */
.L_x_2370:
[----:B------:R-:W-:-:S04]  /*39a0*/  UIMAD UR4, UR4, UR5, URZ ;  /* 0x00000005040472a4 */ /* 0x000fc8000f8e023f */
[----:B------:R-:W-:-:S04]  /*39b0*/  UISETP.LT.AND UP0, UPT, UR8, UR4, UPT ;  /* 0x000000040800728c */ /* 0x000fc8000bf01270 */
[----:B------:R-:W-:-:S12]  /*39c0*/  USEL UR8, UR8, UR4, !UP0 ;  /* 0x0000000408087287 */ /* 0x000fd8000c000000 */
.L_x_2368:
[----:B------:R-:W-:Y:S01]  /*39d0*/  USHF.R.S32.HI UR4, URZ, 0x1f, UR8 ;  /* 0x0000001f3f047899 */ /* 0x000fe20008011408 */
[----:B------:R-:W-:Y:S01]  /*39e0*/  PLOP3.LUT P0, PT, PT, PT, PT, 0x80, 0x0 ;  /* 0x000000000000781c */ /* 0x000fe20003f0f070 */
[----:B------:R-:W-:Y:S01]  /*39f0*/  IMAD.MOV.U32 R0, RZ, RZ, RZ ;  /* 0x000000ffff007224 */ /* 0x000fe200078e00ff */
[----:B------:R-:W-:Y:S01]  /*3a00*/  CS2R R150, SRZ ;  /* 0x0000000000967805 */ /* 0x000fe2000001ff00 */
[----:B------:R-:W-:Y:S01]  /*3a10*/  ULEA.HI UR4, UR4, UR8, URZ, 0x6 ;  /* 0x0000000804047291 */ /* 0x000fe2000f8f303f */
[----:B------:R-:W-:Y:S01]  /*3a20*/  IMAD.MOV.U32 R3, RZ, RZ, RZ ;  /* 0x000000ffff037224 */ /* 0x000fe200078e00ff */
[----:B------:R-:W-:Y:S02]  /*3a30*/  CS2R R148, SRZ ;  /* 0x0000000000947805 */ /* 0x000fe4000001ff00 */
[----:B------:R-:W-:Y:S01]  /*3a40*/  CS2R R146, SRZ ;  /* 0x0000000000927805 */ /* 0x000fe2000001ff00 */
[----:B------:R-:W-:Y:S01]  /*3a50*/  USHF.R.S32.HI UR4, URZ, 0x6, UR4 ;  /* 0x000000063f047899 */ /* 0x000fe20008011404 */
[----:B------:R-:W-:-:S02]  /*3a60*/  CS2R R144, SRZ ;  /* 0x0000000000907805 */ /* 0x000fc4000001ff00 */
[----:B------:R-:W-:Y:S02]  /*3a70*/  CS2R R142, SRZ ;  /* 0x00000000008e7805 */ /* 0x000fe4000001ff00 */
[----:B------:R-:W-:Y:S01]  /*3a80*/  CS2R R140, SRZ ;  /* 0x00000000008c7805 */ /* 0x000fe2000001ff00 */
[----:B------:R-:W-:Y:S01]  /*3a90*/  UISETP.LT.AND UP0, UPT, URZ, UR4, UPT ;  /* 0x000000043f00728c */ /* 0x000fe2000bf01270 */
[----:B------:R-:W-:Y:S02]  /*3aa0*/  CS2R R138, SRZ ;  /* 0x00000000008a7805 */ /* 0x000fe4000001ff00 */
[----:B------:R-:W-:Y:S02]  /*3ab0*/  CS2R R136, SRZ ;  /* 0x0000000000887805 */ /* 0x000fe4000001ff00 */
[----:B------:R-:W-:Y:S01]  /*3ac0*/  CS2R R134, SRZ ;  /* 0x0000000000867805 */ /* 0x000fe2000001ff00 */
[----:B------:R-:W-:Y:S01]  /*3ad0*/  USEL UR48, URZ, UR4, !UP0 ;  /* 0x000000043f307287 */ /* 0x000fe2000c000000 */
[----:B------:R-:W-:-:S02]  /*3ae0*/  CS2R R132, SRZ ;  /* 0x0000000000847805 */ /* 0x000fc4000001ff00 */
[----:B------:R-:W-:Y:S02]  /*3af0*/  CS2R R130, SRZ ;  /* 0x0000000000827805 */ /* 0x000fe4000001ff00 */
[----:B------:R-:W-:Y:S02]  /*3b00*/  CS2R R128, SRZ ;  /* 0x0000000000807805 */ /* 0x000fe4000001ff00 */
[----:B------:R-:W-:Y:S02]  /*3b10*/  CS2R R126, SRZ ;  /* 0x00000000007e7805 */ /* 0x000fe4000001ff00 */
[----:B------:R-:W-:Y:S02]  /*3b20*/  CS2R R124, SRZ ;  /* 0x00000000007c7805 */ /* 0x000fe4000001ff00 */
[----:B------:R-:W-:Y:S02]  /*3b30*/  ISETP.GT.AND P1, PT, R168, UR48, PT ;  /* 0x00000030a8007c0c */ /* 0x000fe4000bf24270 */
        /* <DEDUP_REMOVED lines=48> */
[----:B------:R-:W-:Y:S01]  /*3e40*/  CS2R R26, SRZ ;  /* 0x00000000001a7805 */ /* 0x000fe2000001ff00 */
[----:B------:R-:W-:Y:S02]  /*3e50*/  IMAD.MOV.U32 R169, RZ, RZ, RZ ;  /* 0x000000ffffa97224 */ /* 0x000fe400078e00ff */
[----:B------:R-:W-:-:S02]  /*3e60*/  IMAD.MOV.U32 R14, RZ, RZ, RZ ;  /* 0x000000ffff0e7224 */ /* 0x000fc400078e00ff */
        /* <DEDUP_REMOVED lines=32> */
.L_x_2371:
        /* <DEDUP_REMOVED lines=9> */
.L_x_2603:
[----:B------:R-:W-:Y:S05]  /*4100*/  @!P0 BRA `(.L_x_2373) ;  /* 0x0000000000048947 */ /* 0x000fea0003800000 */
[----:B------:R-:W-:Y:S01]  /*4110*/  BPT.TRAP 0x1 ;  /* 0x000000040000795c */ /* 0x000fe20000300000 */
.L_x_2373:
[----:B------:R-:W-:Y:S02]  /*4120*/  IMAD.U32 R7, RZ, RZ, UR37 ;  /* 0x00000025ff077e24 */ /* 0x000fe4000f8e00ff */
[----:B------:R-:W-:-:S03]  /*4130*/  IMAD.U32 R8, RZ, RZ, UR38 ;  /* 0x00000026ff087e24 */ /* 0x000fc6000f8e00ff */
[----:B------:R-:W-:Y:S02]  /*4140*/  LEA R7, R7, UR46, 0x3 ;  /* 0x0000002e07077c11 */ /* 0x000fe4000f8e18ff */
[----:B------:R-:W-:-:S04]  /*4150*/  SHF.L.U32 R8, R8, 0x1f, RZ ;  /* 0x0000001f08087819 */ /* 0x000fc800000006ff */
[----:B------:R1:W2:Y:S01]  /*4160*/  SYNCS.PHASECHK.TRANS64.TRYWAIT P1, [R7+URZ+0x28c30], R8 ;  /* 0x028c3008070075a7 */ /* 0x0002a2000802017f */
[----:B------:R-:W-:Y:S05]  /*4170*/  @!P0 BRA `(.L_x_2374) ;  /* 0x0000000000048947 */ /* 0x000fea0003800000 */
[----:B------:R-:W-:Y:S01]  /*4180*/  BPT.TRAP 0x1 ;  /* 0x000000040000795c */ /* 0x000fe20000300000 */
.L_x_2374:
[----:B--2---:R-:W-:Y:S05]  /*4190*/  @P1 BRA `(.L_x_2375) ;  /* 0x0000000000081947 */ /* 0x004fea0003800000 */
[----:B------:R-:W2:Y:S02]  /*41a0*/  SYNCS.PHASECHK.TRANS64.TRYWAIT P1, [R7+URZ+0x28c30], R8 ;  /* 0x028c3008070075a7 */ /* 0x000ea4000802017f */
[----:B--2---:R-:W-:Y:S05]  /*41b0*/  @!P1 BRA `(.L_x_2376) ;  /* 0x0000013c00c89947 */ /* 0x004fea0003800000 */
.L_x_2375:
        /* <DEDUP_REMOVED lines=15> */
[----:B------:R-:W-:Y:S01]  /*42b0*/  VIADD R3, R185, UR42 ;  /* 0x0000002ab9037c36 */ /* 0x000fe20008000000 */
[----:B------:R-:W-:Y:S01]  /*42c0*/  UMOV UR7, 0x40000040 ;  /* 0x4000004000077882 */ /* 0x000fe20000000000 */
[----:B------:R-:W-:Y:S01]  /*42d0*/  UMOV UR5, 0x40000040 ;  /* 0x4000004000057882 */ /* 0x000fe20000000000 */
[----:B------:R-:W-:Y:S01]  /*42e0*/  ULOP3.LUT UR4, UR4, 0x3fff, URZ, 0xc0, !UPT ;  /* 0x00003fff04047892 */ /* 0x000fe2000f8ec03f */
[----:B------:R-:W-:Y:S01]  /*42f0*/  IMAD.MOV.U32 R4, RZ, RZ, R3 ;  /* 0x000000ffff047224 */ /* 0x000fe200078e0003 */
[----:B------:R-:W-:Y:S01]  /*4300*/  UMOV UR11, 0x40000040 ;  /* 0x40000040000b7882 */ /* 0x000fe20000000000 */
[----:B------:R-:W-:Y:S01]  /*4310*/  UMOV UR9, 0x40000040 ;  /* 0x4000004000097882 */ /* 0x000fe20000000000 */
[----:B------:R-:W-:-:S02]  /*4320*/  ULEA UR18, UR37, UR18, 0x9 ;  /* 0x0000001225127291 */ /* 0x000fc4000f8e483f */
[----:B------:R-:W-:Y:S02]  /*4330*/  ULOP3.LUT UR16, UR4, 0x10000, URZ, 0xfc, !UPT ;  /* 0x0001000004107892 */ /* 0x000fe4000f8efc3f */
[----:B------:R-:W-:Y:S02]  /*4340*/  UIADD3 UR6, UR18, 0x2, URZ ;  /* 0x0000000212067890 */ /* 0x000fe4000fffe03f */
[----:B------:R-:W-:Y:S02]  /*4350*/  UIADD3 UR4, UR16, 0x2, URZ ;  /* 0x0000000210047890 */ /* 0x000fe4000fffe03f */
[----:B------:R-:W-:Y:S02]  /*4360*/  UIADD3 UR10, UR18, 0x4, URZ ;  /* 0x00000004120a7890 */ /* 0x000fe4000fffe03f */
[----:B------:R-:W-:Y:S02]  /*4370*/  UIADD3 UR8, UR16, 0x4, URZ ;  /* 0x0000000410087890 */ /* 0x000fe4000fffe03f */
[----:B------:R-:W-:Y:S01]  /*4380*/  HGMMA.64x64x16.F32 R24, gdesc[UR16], RZ, !UPT, gsb0 ;  /* 0x00e00000101879f0 */ /* 0x000fe2000c0008ff */
[----:B------:R-:W-:-:S02]  /*4390*/  UIADD3 UR14, UR18, 0x6, URZ ;  /* 0x00000006120e7890 */ /* 0x000fc4000fffe03f */
[----:B------:R-:W-:Y:S01]  /*43a0*/  UIADD3 UR12, UR16, 0x6, URZ ;  /* 0x00000006100c7890 */ /* 0x000fe2000fffe03f */
[----:B------:R-:W-:Y:S01]  /*43b0*/  UMOV UR15, 0x40000040 ;  /* 0x40000040000f7882 */ /* 0x000fe20000000000 */
[----:B------:R-:W-:Y:S01]  /*43c0*/  UMOV UR13, 0x40000040 ;  /* 0x40000040000d7882 */ /* 0x000fe20000000000 */
[----:B------:R-:W-:Y:S02]  /*43d0*/  ULDC UR20, c[0x0][0x9dc] ;  /* 0x0002770000147ab9 */ /* 0x000fe40000000800 */
[----:B------:R-:W-:Y:S01]  /*43e0*/  ULOP3.LUT UR20, URZ, UR20, URZ, 0x33, !UPT ;  /* 0x000000143f147292 */ /* 0x000fe2000f8e333f */
[----:B------:R-:W-:Y:S02]  /*43f0*/  WARPGROUP.DEPBAR.LE gsb0, 0x0 ;  /* 0x00008000000079c5 */ /* 0x000fe40000010000 */
[----:B------:R-:W-:-:S06]  /*4400*/  WARPGROUP.ARRIVE ;  /* 0x00000000000079c5 */ /* 0x000fcc0000000000 */
[----:B------:R-:W-:Y:S01]  /*4410*/  HGMMA.64x64x16.F32 R24, gdesc[UR4], R24, gsb0 ;  /* 0x00e00000041879f0 */ /* 0x000fe20008000818 */
[----:B------:R-:W-:Y:S01]  /*4420*/  ULDC UR7, c[0x0][0x448] ;  /* 0x0001120000077ab9 */ /* 0x000fe20000000800 */
[----:B------:R-:W-:Y:S01]  /*4430*/  ULDC UR6, c[0x0][0x9d8] ;  /* 0x0002760000067ab9 */ /* 0x000fe20000000800 */
[----:B------:R-:W-:-:S06]  /*4440*/  UISETP.NE.AND UP0, UPT, UR7, 0x1, UPT ;  /* 0x000000010700788c */ /* 0x000fcc000bf05270 */
[----:B------:R-:W-:Y:S02]  /*4450*/  PLOP3.LUT P2, PT, PT, PT, UP0, 0x80, 0x0 ;  /* 0x000000000000781c */ /* 0x000fe40003f4f008 */
[----:B------:R-:W-:-:S03]  /*4460*/  PLOP3.LUT P3, PT, PT, PT, UP0, 0x80, 0x0 ;  /* 0x000000000000781c */ /* 0x000fc60003f6f008 */
[----:B------:R-:W-:-:S08]  /*4470*/  @UP0 ULDC UR7, c[0x0][0x44c] ;  /* 0x0001130000070ab9 */ /* 0x000fd00000000800 */
[----:B------:R-:W-:Y:S01]  /*4480*/  @P2 IMAD.HI.U32 R5, R3, UR7, RZ ;  /* 0x0000000703052c27 */ /* 0x000fe2000f8e00ff */
[----:B------:R-:W-:-:S03]  /*4490*/  @UP0 ULDC UR7, c[0x0][0x450] ;  /* 0x0001140000070ab9 */ /* 0x000fc60000000800 */
[----:B------:R-:W-:Y:S01]  /*44a0*/  @!P1 VIADD R3, R7, 0x28c40 ;  /* 0x00028c4007039836 */ /* 0x000fe20000000000 */
[----:B------:R-:W-:Y:S01]  /*44b0*/  @P3 SHF.R.U32.HI R4, RZ, UR7, R5 ;  /* 0x00000007ff043c19 */ /* 0x000fe20008011605 */
[----:B------:R-:W-:-:S03]  /*44c0*/  IMAD.MOV.U32 R5, RZ, RZ, -0x40 ;  /* 0xffffffc0ff057424 */ /* 0x000fc600078e00ff */
[----:B------:R-:W-:Y:S01]  /*44d0*/  @!P1 PRMT R3, RZ, 0x654, R3 ;  /* 0x00000654ff039816 */ /* 0x000fe20000000003 */
[----:B------:R-:W0:Y:S01]  /*44e0*/  SHFL.IDX PT, R9, R4, RZ, 0x1c1f ;  /* 0x001c1fff04097589 */ /* 0x000e2200000e0000 */
[----:B------:R-:W-:Y:S02]  /*44f0*/  WARPGROUP.DEPBAR.LE gsb0, 0x0 ;  /* 0x00008000000079c5 */ /* 0x000fe40000010000 */
[----:B------:R-:W-:-:S06]  /*4500*/  WARPGROUP.ARRIVE ;  /* 0x00000000000079c5 */ /* 0x000fcc0000000000 */
[----:B------:R-:W-:Y:S03]  /*4510*/  HGMMA.64x64x16.F32 R24, gdesc[UR8], R24, gsb0 ;  /* 0x00e00000081879f0 */ /* 0x000fe60008000818 */
[----:B------:R-:W-:Y:S02]  /*4520*/  WARPGROUP.DEPBAR.LE gsb0, 0x0 ;  /* 0x00008000000079c5 */ /* 0x000fe40000010000 */
[----:B------:R-:W-:-:S06]  /*4530*/  WARPGROUP.ARRIVE ;  /* 0x00000000000079c5 */ /* 0x000fcc0000000000 */
[----:B------:R-:W-:Y:S01]  /*4540*/  HGMMA.64x64x16.F32 R24, gdesc[UR12], R24, gsb0 ;  /* 0x00e000000c1879f0 */ /* 0x000fe20008000818 */
[----:B------:R-:W-:Y:S02]  /*4550*/  ULDC.64 UR14, c[0x0][0x9e0] ;  /* 0x00027800000e7ab9 */ /* 0x000fe40000000a00 */
[----:B------:R-:W-:-:S06]  /*4560*/  UISETP.GE.AND UP1, UPT, UR15, 0x1, UPT ;  /* 0x000000010f00788c */ /* 0x000fcc000bf26270 */
[----:B------:R-:W-:Y:S01]  /*4570*/  PLOP3.LUT P2, PT, PT, PT, UP1, 0x40, 0x0 ;  /* 0x000000000000781c */ /* 0x000fe20003f4e818 */
[----:B------:R-:W-:Y:S02]  /*4580*/  WARPGROUP.DEPBAR.LE gsb0, 0x0 ;  /* 0x00008000000079c5 */ /* 0x000fe40000010000 */
[----:B------:R3:W-:Y:S01]  /*4590*/  @!P1 SYNCS.ARRIVE.TRANS64.RED.A1T0 RZ, [R3+URZ], RZ ;  /* 0x000000ff03ff99a7 */ /* 0x0007e2000810043f */
[----:B------:R-:W-:Y:S01]  /*45a0*/  FMUL.FTZ R24, R24, UR6 ;  /* 0x0000000618187c20 */ /* 0x000fe20008410000 */
[----:B------:R-:W-:Y:S01]  /*45b0*/  FMUL.FTZ R25, R25, UR6 ;  /* 0x0000000619197c20 */ /* 0x000fe20008410000 */
[----:B------:R-:W-:Y:S01]  /*45c0*/  FMUL.FTZ R26, R26, UR6 ;  /* 0x000000061a1a7c20 */ /* 0x000fe20008410000 */
[----:B------:R-:W-:Y:S01]  /*45d0*/  FMUL.FTZ R27, R27, UR6 ;  /* 0x000000061b1b7c20 */ /* 0x000fe20008410000 */
[----:B------:R-:W-:Y:S01]  /*45e0*/  FMUL.FTZ R28, R28, UR6 ;  /* 0x000000061c1c7c20 */ /* 0x000fe20008410000 */
[----:B------:R-:W-:Y:S01]  /*45f0*/  FMUL.FTZ R29, R29, UR6 ;  /* 0x000000061d1d7c20 */ /* 0x000fe20008410000 */
[----:B------:R-:W-:Y:S01]  /*4600*/  FMUL.FTZ R32, R32, UR6 ;  /* 0x0000000620207c20 */ /* 0x000fe20008410000 */
[----:B---3--:R-:W-:-:S02]  /*4610*/  IMAD R3, R168, R5, 0x41 ;  /* 0x00000041a8037424 */ /* 0x008fc400078e0205 */
        /* <DEDUP_REMOVED lines=20> */
[----:B------:R-:W-:Y:S01]  /*4760*/  IADD3 R5, -R2, UR49, R3 ;  /* 0x0000003102057c10 */ /* 0x000fe2000fffe103 */
[----:B------:R-:W-:Y:S01]  /*4770*/  FMUL.FTZ R31, R31, UR6 ;  /* 0x000000061f1f7c20 */ /* 0x000fe20008410000 */
[----:B------:R-:W3:Y:S01]  /*4780*/  MUFU.TANH R24, R24 ;  /* 0x0000001800187308 */ /* 0x000ee20000002400 */
[----:B------:R-:W-:Y:S01]  /*4790*/  FMUL.FTZ R35, R35, UR6 ;  /* 0x0000000623237c20 */ /* 0x000fe20008410000 */
[----:B------:R-:W-:Y:S01]  /*47a0*/  FMUL.FTZ R30, R30, UR6 ;  /* 0x000000061e1e7c20 */ /* 0x000fe20008410000 */
[----:B------:R-:W-:Y:S01]  /*47b0*/  FMUL.FTZ R34, R34, UR6 ;  /* 0x0000000622227c20 */ /* 0x000fe20008410000 */
[----:B------:R-:W-:-:S02]  /*47c0*/  VIADD R5, R5, -UR51 ;  /* 0x8000003305057c36 */ /* 0x000fc40008000000 */
[----:B------:R-:W-:Y:S02]  /*47d0*/  FMUL.FTZ R38, R38, UR6 ;  /* 0x0000000626267c20 */ /* 0x000fe40008410000 */
[----:B------:R-:W4:Y:S08]  /*47e0*/  MUFU.TANH R25, R25 ;  /* 0x0000001900197308 */ /* 0x000f300000002400 */
        /* <DEDUP_REMOVED lines=25> */
[----:B------:R5:W0:Y:S08]  /*4980*/  MUFU.TANH R11, R31 ;  /* 0x0000001f000b7308 */ /* 0x000a300000002400 */
[----:B------:R1:W0:Y:S01]  /*4990*/  MUFU.TANH R13, R35 ;  /* 0x00000023000d7308 */ /* 0x0002220000002400 */
[----:B-----5:R-:W-:-:S07]  /*49a0*/  LEA R31, R168, 0xffffffc0, 0x6 ;  /* 0xffffffc0a81f7811 */ /* 0x020fce00078e30ff */
[----:B------:R5:W0:Y:S01]  /*49b0*/  MUFU.TANH R10, R30 ;  /* 0x0000001e000a7308 */ /* 0x000a220000002400 */
[----:B-1----:R-:W-:-:S07]  /*49c0*/  VIADD R35, R5, UR14 ;  /* 0x0000000e05237c36 */ /* 0x002fce0008000000 */
[----:B------:R1:W2:Y:S01]  /*49d0*/  MUFU.TANH R12, R34 ;  /* 0x00000022000c7308 */ /* 0x0002a20000002400 */
[----:B-----5:R-:W-:-:S07]  /*49e0*/  IADD3 R30, -R2, UR49, -R31 ;  /* 0x00000031021e7c10 */ /* 0x020fce000fffe91f */
[----:B------:R5:W2:Y:S01]  /*49f0*/  MUFU.TANH R14, R38 ;  /* 0x00000026000e7308 */ /* 0x000aa20000002400 */
[----:B-1----:R-:W-:-:S04]  /*4a00*/  VIADD R34, R5, UR20 ;  /* 0x0000001405227c36 */ /* 0x002fc80008000000 */
[----:B0-----:R-:W-:Y:S02]  /*4a10*/  IMAD.IADD R5, R34, 0x1, R9 ;  /* 0x0000000122057824 */ /* 0x001fe400078e0209 */
[----:B-----5:R-:W-:Y:S01]  /*4a20*/  VIADD R38, R3, 0xffffffff ;  /* 0xffffffff03267836 */ /* 0x020fe20000000000 */
[----:B------:R-:W-:Y:S01]  /*4a30*/  VIADDMNMX R3, R9, R35, R30, PT ;  /* 0x0000002309037246 */ /* 0x000fe2000380011e */
[----:B---34-:R-:W-:Y:S06]  /*4a40*/  @P2 BRA `(.L_x_2377) ;  /* 0x00000000005c2947 */ /* 0x018fec0003800000 */
[----:B------:R-:W-:Y:S01]  /*4a50*/  IMAD.U32 R6, RZ, RZ, UR51 ;  /* 0x00000033ff067e24 */ /* 0x000fe2000f8e00ff */
[----:B------:R-:W-:Y:S04]  /*4a60*/  BSSY B0, `(.L_x_2378) ;  /* 0x0000011000007945 */ /* 0x000fe80003800000 */
[----:B------:R-:W-:-:S04]  /*4a70*/  IADD3 R6, -R6, UR49, R9 ;  /* 0x0000003106067c10 */ /* 0x000fc8000fffe109 */
[----:B------:R-:W-:-:S13]  /*4a80*/  ISETP.GT.AND P2, PT, R6, -0x1, PT ;  /* 0xffffffff0600780c */ /* 0x000fda0003f44270 */
[----:B------:R-:W-:Y:S05]  /*4a90*/  @P2 BRA `(.L_x_2379) ;  /* 0x0000000000202947 */ /* 0x000fea0003800000 */
[----:B------:R-:W-:Y:S01]  /*4aa0*/  UISETP.NE.AND UP2, UPT, UR15, 0x1, UPT ;  /* 0x000000010f00788c */ /* 0x000fe2000bf45270 */
[----:B------:R-:W-:-:S05]  /*4ab0*/  LOP3.LUT R6, RZ, R6, RZ, 0x33, !PT ;  /* 0x00000006ff067212 */ /* 0x000fca00078e33ff */
[----:B------:R-:W-:-:S05]  /*4ac0*/  PLOP3.LUT P2, PT, PT, PT, UP2, 0x80, 0x0 ;  /* 0x000000000000781c */ /* 0x000fca0003f4f028 */
[----:B------:R-:W-:-:S08]  /*4ad0*/  @UP2 ULDC.64 UR6, c[0x0][0x9e8] ;  /* 0x00027a0000062ab9 */ /* 0x000fd00000000a00 */
[----:B------:R-:W-:-:S05]  /*4ae0*/  @P2 IMAD.HI.U32 R9, R6, UR6, RZ ;  /* 0x0000000606092c27 */ /* 0x000fca000f8e00ff */
[----:B------:R-:W-:-:S04]  /*4af0*/  @P2 SHF.R.U32.HI R6, RZ, UR7, R9 ;  /* 0x00000007ff062c19 */ /* 0x000fc80008011609 */
[----:B------:R-:W-:Y:S01]  /*4b00*/  LOP3.LUT R6, RZ, R6, RZ, 0x33, !PT ;  /* 0x00000006ff067212 */ /* 0x000fe200078e33ff */
[----:B------:R-:W-:Y:S06]  /*4b10*/  BRA `(.L_x_2380) ;  /* 0x0000000000147947 */ /* 0x000fec0003800000 */
.L_x_2379:
[----:B------:R-:W-:-:S06]  /*4b20*/  UISETP.NE.AND UP2, UPT, UR15, 0x1, UPT ;  /* 0x000000010f00788c */ /* 0x000fcc000bf45270 */
[----:B------:R-:W-:-:S05]  /*4b30*/  PLOP3.LUT P2, PT, PT, PT, UP2, 0x80, 0x0 ;  /* 0x000000000000781c */ /* 0x000fca0003f4f028 */
[----:B------:R-:W-:-:S08]  /*4b40*/  @UP2 ULDC.64 UR6, c[0x0][0x9e8] ;  /* 0x00027a0000062ab9 */ /* 0x000fd00000000a00 */
[----:B------:R-:W-:-:S05]  /*4b50*/  @P2 IMAD.HI.U32 R9, R6, UR6, RZ ;  /* 0x0000000606092c27 */ /* 0x000fca000f8e00ff */
[----:B------:R-:W-:-:S07]  /*4b60*/  @P2 SHF.R.U32.HI R6, RZ, UR7, R9 ;  /* 0x00000007ff062c19 */ /* 0x000fce0008011609 */
.L_x_2380:
[----:B------:R-:W-:Y:S05]  /*4b70*/  BSYNC B0 ;  /* 0x0000000000007941 */ /* 0x000fea0003800000 */
.L_x_2378:
[----:B------:R-:W-:-:S04]  /*4b80*/  IMAD R9, R6, UR15, -R31 ;  /* 0x0000000f06097c24 */ /* 0x000fc8000f8e0a1f */
[----:B------:R-:W-:-:S05]  /*4b90*/  IMAD.IADD R6, R9, 0x1, -R2 ;  /* 0x0000000109067824 */ /* 0x000fca00078e0a02 */
[----:B------:R-:W-:Y:S02]  /*4ba0*/  VIMNMX R5, R5, R6, !PT ;  /* 0x0000000605057248 */ /* 0x000fe40007fe0100 */
[----:B------:R-:W-:-:S07]  /*4bb0*/  VIADDMNMX R3, R6, UR15, R3, PT ;  /* 0x0000000f06037c46 */ /* 0x000fce000b800103 */
.L_x_2377:
[C---:B------:R-:W-:Y:S02]  /*4bc0*/  ISETP.GE.AND P2, PT, R38.reuse, 0x2, PT ;  /* 0x000000022600780c */ /* 0x040fe40003f46270 */
[C---:B------:R-:W-:Y:S02]  /*4bd0*/  ISETP.GE.AND P6, PT, R38.reuse, 0xa, PT ;  /* 0x0000000a2600780c */ /* 0x040fe40003fc6270 */
[----:B------:R-:W-:Y:S02]  /*4be0*/  ISETP.GT.AND P4, PT, R5, 0x1, !P2 ;  /* 0x000000010500780c */ /* 0x000fe40005784270 */
[----:B------:R-:W-:Y:S02]  /*4bf0*/  ISETP.GE.AND P3, PT, R38, 0x9, PT ;  /* 0x000000092600780c */ /* 0x000fe40003f66270 */
[----:B------:R-:W-:Y:S02]  /*4c00*/  ISETP.LT.OR P4, PT, R3, 0x2, P4 ;  /* 0x000000020300780c */ /* 0x000fe40002781670 */
[----:B------:R-:W-:-:S02]  /*4c10*/  ISETP.GT.AND P5, PT, R5, 0x8, !P3 ;  /* 0x000000080500780c */ /* 0x000fc40005fa4270 */
[----:B------:R-:W-:Y:S02]  /*4c20*/  FSEL R42, R25, -INF , !P4 ;  /* 0xff800000192a7808 */ /* 0x000fe40006000000 */
[----:B------:R-:W-:Y:S02]  /*4c30*/  ISETP.GT.AND P4, PT, R5, 0x9, !P6 ;  /* 0x000000090500780c */ /* 0x000fe40007784270 */
[----:B------:R-:W-:Y:S02]  /*4c40*/  P2R R25, PR, RZ, 0x40 ;  /* 0x00000040ff197803 */ /* 0x000fe40000000000 */
[----:B------:R-:W-:Y:S02]  /*4c50*/  ISETP.LT.OR P4, PT, R3, 0xa, P4 ;  /* 0x0000000a0300780c */ /* 0x000fe40002781670 */
[----:B------:R-:W-:Y:S02]  /*4c60*/  ISETP.GE.AND P6, PT, R38, 0x11, PT ;  /* 0x000000112600780c */ /* 0x000fe40003fc6270 */
[----:B------:R-:W-:-:S02]  /*4c70*/  FSEL R58, R29, -INF , !P4 ;  /* 0xff8000001d3a7808 */ /* 0x000fc40006000000 */
[----:B------:R-:W-:Y:S02]  /*4c80*/  ISETP.LT.OR P5, PT, R3, 0x9, P5 ;  /* 0x000000090300780c */ /* 0x000fe40002fa1670 */
        /* <DEDUP_REMOVED lines=58> */
[----:B------:R-:W-:-:S04]  /*5030*/  ISETP.GE.AND P6, PT, R38, 0x3a, PT ;  /* 0x0000003a2600780c */ /* 0x000fc80003fc6270 */
[----:B------:R-:W-:Y:S02]  /*5040*/  P2R R38, PR, RZ, 0x40 ;  /* 0x00000040ff267803 */ /* 0x000fe40000000000 */
[----:B------:R-:W-:Y:S02]  /*5050*/  ISETP.GT.AND P6, PT, R5, 0x39, !P6 ;  /* 0x000000390500780c */ /* 0x000fe400077c4270 */
[----:B------:R-:W0:Y:S02]  /*5060*/  SHFL.IDX PT, R5, R4, 0x1, 0x1c1f ;  /* 0x003c1f0004057f89 */ /* 0x000e2400000e0000 */
[----:B------:R-:W-:-:S04]  /*5070*/  ISETP.LT.OR P6, PT, R3, 0x3a, P6 ;  /* 0x0000003a0300780c */ /* 0x000fc800037c1670 */
[----:B------:R-:W-:Y:S02]  /*5080*/  FSEL R74, R53, -INF , !P6 ;  /* 0xff800000354a7808 */ /* 0x000fe40007000000 */
[----:B------:R-:W-:Y:S02]  /*5090*/  PLOP3.LUT P6, PT, PT, PT, UP1, 0x40, 0x0 ;  /* 0x000000000000781c */ /* 0x000fe40003fce818 */
[----:B0-----:R-:W-:Y:S01]  /*50a0*/  VIADDMNMX R3, R5, R35, R30, PT ;  /* 0x0000002305037246 */ /* 0x001fe2000380011e */
[----:B------:R-:W-:-:S10]  /*50b0*/  IMAD.IADD R6, R34, 0x1, R5 ;  /* 0x0000000122067824 */ /* 0x000fd400078e0205 */
[----:B------:R-:W-:Y:S05]  /*50c0*/  @P6 BRA `(.L_x_2381) ;  /* 0x0000000000646947 */ /* 0x000fea0003800000 */
        /* <DEDUP_REMOVED lines=9> */
[----:B------:R-:W-:Y:S01]  /*5160*/  @P6 IMAD.HI.U32 R5, R4, UR6, RZ ;  /* 0x0000000604056c27 */ /* 0x000fe2000f8e00ff */
[----:B------:R-:W-:-:S13]  /*5170*/  PLOP3.LUT P6, PT, PT, PT, UP2, 0x80, 0x0 ;  /* 0x000000000000781c */ /* 0x000fda0003fcf028 */
[----:B------:R-:W-:-:S04]  /*5180*/  @P6 SHF.R.U32.HI R4, RZ, UR7, R5 ;  /* 0x00000007ff046c19 */ /* 0x000fc80008011605 */
[----:B------:R-:W-:Y:S01]  /*5190*/  LOP3.LUT R4, RZ, R4, RZ, 0x33, !PT ;  /* 0x00000004ff047212 */ /* 0x000fe200078e33ff */
[----:B------:R-:W-:Y:S06]  /*51a0*/  BRA `(.L_x_2384) ;  /* 0x0000000000187947 */ /* 0x000fec0003800000 */
.L_x_2383:
[----:B------:R-:W-:-:S06]  /*51b0*/  UISETP.NE.AND UP2, UPT, UR15, 0x1, UPT ;  /* 0x000000010f00788c */ /* 0x000fcc000bf45270 */
[----:B------:R-:W-:-:S05]  /*51c0*/  PLOP3.LUT P6, PT, PT, PT, UP2, 0x80, 0x0 ;  /* 0x000000000000781c */ /* 0x000fca0003fcf028 */
[----:B------:R-:W-:-:S08]  /*51d0*/  @UP2 ULDC.64 UR6, c[0x0][0x9e8] ;  /* 0x00027a0000062ab9 */ /* 0x000fd00000000a00 */
[----:B------:R-:W-:Y:S01]  /*51e0*/  @P6 IMAD.HI.U32 R5, R4, UR6, RZ ;  /* 0x0000000604056c27 */ /* 0x000fe2000f8e00ff */
[----:B------:R-:W-:-:S13]  /*51f0*/  PLOP3.LUT P6, PT, PT, PT, UP2, 0x80, 0x0 ;  /* 0x000000000000781c */ /* 0x000fda0003fcf028 */
[----:B------:R-:W-:-:S07]  /*5200*/  @P6 SHF.R.U32.HI R4, RZ, UR7, R5 ;  /* 0x00000007ff046c19 */ /* 0x000fce0008011605 */
.L_x_2384:
[----:B------:R-:W-:Y:S05]  /*5210*/  BSYNC B0 ;  /* 0x0000000000007941 */ /* 0x000fea0003800000 */
.L_x_2382:
[----:B------:R-:W-:-:S04]  /*5220*/  IMAD R5, R4, UR15, -R31 ;  /* 0x0000000f04057c24 */ /* 0x000fc8000f8e0a1f */
[----:B------:R-:W-:-:S05]  /*5230*/  IMAD.IADD R5, R5, 0x1, -R2 ;  /* 0x0000000105057824 */ /* 0x000fca00078e0a02 */
[----:B------:R-:W-:Y:S02]  /*5240*/  VIMNMX R6, R6, R5, !PT ;  /* 0x0000000506067248 */ /* 0x000fe40007fe0100 */
[----:B------:R-:W-:-:S07]  /*5250*/  VIADDMNMX R3, R5, UR15, R3, PT ;  /* 0x0000000f05037c46 */ /* 0x000fce000b800103 */
.L_x_2381:
[----:B------:R-:W-:Y:S01]  /*5260*/  BAR.SYNC.DEFER_BLOCKING 0xf, 0x100 ;  /* 0x03c4000000007b1d */ /* 0x000fe20000010000 */
[----:B------:R-:W-:Y:S02]  /*5270*/  ISETP.GT.AND P2, PT, R6, 0x1, !P2 ;  /* 0x000000010600780c */ /* 0x000fe40005744270 */
[----:B------:R-:W-:Y:S02]  /*5280*/  ISETP.NE.AND P6, PT, R9, RZ, PT ;  /* 0x000000ff0900720c */ /* 0x000fe40003fc5270 */
[----:B------:R-:W-:Y:S01]  /*5290*/  ISETP.LT.OR P2, PT, R3, 0x2, P2 ;  /* 0x000000020300780c */ /* 0x000fe20001741670 */
[----:B------:R-:W-:Y:S01]  /*52a0*/  ULDC UR10, c[0x0][0x988] ;  /* 0x00026200000a7ab9 */ /* 0x000fe20000000800 */
[----:B------:R-:W-:Y:S02]  /*52b0*/  FMNMX.FTZ R5, R32, R42, !PT ;  /* 0x0000002a20057209 */ /* 0x000fe40007810000 */
[----:B------:R-:W-:Y:S02]  /*52c0*/  FSEL R9, R27, -INF , !P2 ;  /* 0xff8000001b097808 */ /* 0x000fe40005000000 */
[----:B------:R-:W-:-:S02]  /*52d0*/  ISETP.NE.AND P2, PT, R25, RZ, PT ;  /* 0x000000ff1900720c */ /* 0x000fc40003f45270 */
[----:B------:R-:W-:Y:S02]  /*52e0*/  FMNMX.FTZ R5, R56, R5, !PT ;  /* 0x0000000538057209 */ /* 0x000fe40007810000 */
[----:B------:R-:W-:Y:S02]  /*52f0*/  ISETP.GT.AND P2, PT, R6, 0x9, !P2 ;  /* 0x000000090600780c */ /* 0x000fe40005744270 */
[----:B------:R-:W-:Y:S02]  /*5300*/  FMNMX.FTZ R5, R58, R5, !PT ;  /* 0x000000053a057209 */ /* 0x000fe40007810000 */
[----:B------:R-:W-:Y:S02]  /*5310*/  ISETP.LT.OR P2, PT, R3, 0xa, P2 ;  /* 0x0000000a0300780c */ /* 0x000fe40001741670 */
[----:B------:R-:W-:Y:S02]  /*5320*/  FMNMX.FTZ R5, R60, R5, !PT ;  /* 0x000000053c057209 */ /* 0x000fe40007810000 */
[----:B------:R-:W-:-:S02]  /*5330*/  FSEL R11, R11, -INF , !P2 ;  /* 0xff8000000b0b7808 */ /* 0x000fc40005000000 */
[----:B------:R-:W-:Y:S02]  /*5340*/  ISETP.NE.AND P2, PT, R28, RZ, PT ;  /* 0x000000ff1c00720c */ /* 0x000fe40003f45270 */
[----:B------:R-:W-:Y:S02]  /*5350*/  FMNMX.FTZ R5, R62, R5, !PT ;  /* 0x000000053e057209 */ /* 0x000fe40007810000 */
[----:B------:R-:W-:Y:S02]  /*5360*/  ISETP.GT.AND P2, PT, R6, 0x10, !P2 ;  /* 0x000000100600780c */ /* 0x000fe40005744270 */
[----:B------:R-:W-:Y:S02]  /*5370*/  FMNMX.FTZ R5, R64, R5, !PT ;  /* 0x0000000540057209 */ /* 0x000fe40007810000 */
[----:B------:R-:W-:Y:S02]  /*5380*/  ISETP.LT.OR P2, PT, R3, 0x11, P2 ;  /* 0x000000110300780c */ /* 0x000fe40001741670 */
[----:B------:R-:W-:-:S02]  /*5390*/  FMNMX.FTZ R5, R66, R5, !PT ;  /* 0x0000000542057209 */ /* 0x000fc40007810000 */
[----:B--2---:R-:W-:Y:S02]  /*53a0*/  FSEL R12, R12, -INF , !P2 ;  /* 0xff8000000c0c7808 */ /* 0x004fe40005000000 */
[----:B------:R-:W-:Y:S02]  /*53b0*/  ISETP.NE.AND P2, PT, R29, RZ, PT ;  /* 0x000000ff1d00720c */ /* 0x000fe40003f45270 */
[----:B------:R-:W-:Y:S02]  /*53c0*/  FMNMX.FTZ R5, R40, R5, !PT ;  /* 0x0000000528057209 */ /* 0x000fe40007810000 */
[C---:B------:R-:W-:Y:S02]  /*53d0*/  ISETP.GT.AND P2, PT, R6.reuse, 0x11, !P2 ;  /* 0x000000110600780c */ /* 0x040fe40005744270 */
[----:B------:R-:W-:Y:S02]  /*53e0*/  ISETP.GT.AND P3, PT, R6, 0x8, !P3 ;  /* 0x000000080600780c */ /* 0x000fe40005f64270 */
[----:B------:R-:W-:-:S02]  /*53f0*/  ISETP.LT.OR P2, PT, R3, 0x12, P2 ;  /* 0x000000120300780c */ /* 0x000fc40001741670 */
[----:B------:R-:W-:Y:S02]  /*5400*/  FMNMX.FTZ R5, R68, R5, !PT ;  /* 0x0000000544057209 */ /* 0x000fe40007810000 */
[----:B------:R-:W-:Y:S02]  /*5410*/  FSEL R13, R13, -INF , !P2 ;  /* 0xff8000000d0d7808 */ /* 0x000fe40005000000 */
[----:B------:R-:W-:Y:S02]  /*5420*/  ISETP.NE.AND P2, PT, R33, RZ, PT ;  /* 0x000000ff2100720c */ /* 0x000fe40003f45270 */
[----:B------:R-:W-:Y:S02]  /*5430*/  ISETP.LT.OR P3, PT, R3, 0x9, P3 ;  /* 0x000000090300780c */ /* 0x000fe40001f61670 */
[----:B------:R-:W-:Y:S02]  /*5440*/  ISETP.GT.AND P2, PT, R6, 0x18, !P2 ;  /* 0x000000180600780c */ /* 0x000fe40005744270 */
[----:B------:R-:W-:-:S02]  /*5450*/  FMNMX.FTZ R5, R44, R5, !PT ;  /* 0x000000052c057209 */ /* 0x000fc40007810000 */
[----:B------:R-:W-:Y:S02]  /*5460*/  ISETP.LT.OR P2, PT, R3, 0x19, P2 ;  /* 0x000000190300780c */ /* 0x000fe40001741670 */
[----:B------:R-:W-:Y:S02]  /*5470*/  FSEL R10, R10, -INF , !P3 ;  /* 0xff8000000a0a7808 */ /* 0x000fe40005800000 */
[----:B------:R-:W-:Y:S02]  /*5480*/  FSEL R14, R14, -INF , !P2 ;  /* 0xff8000000e0e7808 */ /* 0x000fe40005000000 */
[----:B------:R-:W-:Y:S02]  /*5490*/  ISETP.NE.AND P2, PT, R36, RZ, PT ;  /* 0x000000ff2400720c */ /* 0x000fe40003f45270 */
[----:B------:R-:W-:Y:S02]  /*54a0*/  ISETP.NE.AND P3, PT, R41, RZ, PT ;  /* 0x000000ff2900720c */ /* 0x000fe40003f65270 */
[----:B------:R-:W-:-:S02]  /*54b0*/  ISETP.GT.AND P2, PT, R6, 0x19, !P2 ;  /* 0x000000190600780c */ /* 0x000fc40005744270 */
[----:B------:R-:W-:Y:S02]  /*54c0*/  FMNMX.FTZ R5, R70, R5, !PT ;  /* 0x0000000546057209 */ /* 0x000fe40007810000 */
[----:B------:R-:W-:Y:S02]  /*54d0*/  ISETP.LT.OR P2, PT, R3, 0x1a, P2 ;  /* 0x0000001a0300780c */ /* 0x000fe40001741670 */
[----:B------:R-:W-:Y:S02]  /*54e0*/  FMNMX.FTZ R5, R48, R5, !PT ;  /* 0x0000000530057209 */ /* 0x000fe40007810000 */
[----:B------:R-:W-:Y:S02]  /*54f0*/  FSEL R15, R15, -INF , !P2 ;  /* 0xff8000000f0f7808 */ /* 0x000fe40005000000 */
[----:B------:R-:W-:Y:S02]  /*5500*/  ISETP.NE.AND P2, PT, R37, RZ, PT ;  /* 0x000000ff2500720c */ /* 0x000fe40003f45270 */
[----:B------:R-:W-:-:S02]  /*5510*/  FMNMX.FTZ R5, R72, R5, !PT ;  /* 0x0000000548057209 */ /* 0x000fc40007810000 */
[----:B------:R-:W-:Y:S02]  /*5520*/  ISETP.GT.AND P2, PT, R6, 0x20, !P2 ;  /* 0x000000200600780c */ /* 0x000fe40005744270 */
[----:B------:R-:W-:Y:S02]  /*5530*/  FMNMX.FTZ R5, R52, R5, !PT ;  /* 0x0000000534057209 */ /* 0x000fe40007810000 */
[----:B------:R-:W-:Y:S02]  /*5540*/  ISETP.LT.OR P2, PT, R3, 0x21, P2 ;  /* 0x000000210300780c */ /* 0x000fe40001741670 */
[----:B------:R-:W-:Y:S02]  /*5550*/  FMNMX.FTZ R27, R74, R5, !PT ;  /* 0x000000054a1b7209 */ /* 0x000fe40007810000 */
[----:B------:R-:W-:Y:S02]  /*5560*/  FSEL R20, R20, -INF , !P2 ;  /* 0xff80000014147808 */ /* 0x000fe40005000000 */
[----:B------:R-:W-:-:S02]  /*5570*/  ISETP.NE.AND P2, PT, R39, RZ, PT ;  /* 0x000000ff2700720c */ /* 0x000fc40003f45270 */
[C---:B------:R-:W-:Y:S02]  /*5580*/  ISETP.GT.AND P4, PT, R6.reuse, 0x31, !P4 ;  /* 0x000000310600780c */ /* 0x040fe40006784270 */
[C---:B------:R-:W-:Y:S02]  /*5590*/  ISETP.GT.AND P2, PT, R6.reuse, 0x21, !P2 ;  /* 0x000000210600780c */ /* 0x040fe40005744270 */
[----:B------:R-:W-:Y:S02]  /*55a0*/  ISETP.GT.AND P5, PT, R6, 0x38, !P5 ;  /* 0x000000380600780c */ /* 0x000fe40006fa4270 */
[C---:B------:R-:W-:Y:S02]  /*55b0*/  ISETP.LT.OR P2, PT, R3.reuse, 0x22, P2 ;  /* 0x000000220300780c */ /* 0x040fe40001741670 */
[----:B------:R-:W-:Y:S02]  /*55c0*/  ISETP.LT.OR P4, PT, R3, 0x32, P4 ;  /* 0x000000320300780c */ /* 0x000fe40002781670 */
[----:B------:R-:W-:-:S02]  /*55d0*/  FSEL R21, R21, -INF , !P2 ;  /* 0xff80000015157808 */ /* 0x000fc40005000000 */
[C---:B------:R-:W-:Y:S02]  /*55e0*/  ISETP.GT.AND P2, PT, R6.reuse, 0x28, !P3 ;  /* 0x000000280600780c */ /* 0x040fe40005f44270 */
[----:B------:R-:W-:Y:S02]  /*55f0*/  ISETP.NE.AND P3, PT, R45, RZ, PT ;  /* 0x000000ff2d00720c */ /* 0x000fe40003f65270 */
[----:B------:R-:W-:Y:S02]  /*5600*/  ISETP.LT.OR P2, PT, R3, 0x29, P2 ;  /* 0x000000290300780c */ /* 0x000fe40001741670 */
[----:B------:R-:W-:Y:S02]  /*5610*/  ISETP.GT.AND P3, PT, R6, 0x30, !P3 ;  /* 0x000000300600780c */ /* 0x000fe40005f64270 */
[----:B------:R-:W-:Y:S02]  /*5620*/  FSEL R24, R46, -INF , !P2 ;  /* 0xff8000002e187808 */ /* 0x000fe40005000000 */
[----:B------:R-:W-:-:S02]  /*5630*/  ISETP.GT.AND P2, PT, R6, RZ, !P6 ;  /* 0x000000ff0600720c */ /* 0x000fc40007744270 */
[----:B------:R-:W-:Y:S02]  /*5640*/  ISETP.NE.AND P6, PT, R38, RZ, PT ;  /* 0x000000ff2600720c */ /* 0x000fe40003fc5270 */
[C---:B------:R-:W-:Y:S02]  /*5650*/  ISETP.LT.OR P2, PT, R3.reuse, 0x1, P2 ;  /* 0x000000010300780c */ /* 0x040fe40001741670 */
[----:B------:R-:W-:Y:S02]  /*5660*/  ISETP.LT.OR P3, PT, R3, 0x31, P3 ;  /* 0x000000310300780c */ /* 0x000fe40001f61670 */
[----:B------:R-:W-:Y:S02]  /*5670*/  FSEL R4, R26, -INF , !P2 ;  /* 0xff8000001a047808 */ /* 0x000fe40005000000 */
[----:B------:R-:W0:Y:S01]  /*5680*/  SHFL.BFLY PT, R26, R27, 0x2, 0x1f ;  /* 0x0c401f001b1a7f89 */ /* 0x000e2200000e0000 */
[----:B------:R-:W-:Y:S02]  /*5690*/  ISETP.NE.AND P2, PT, R43, RZ, PT ;  /* 0x000000ff2b00720c */ /* 0x000fe40003f45270 */
[----:B------:R-:W-:-:S02]  /*56a0*/  FMNMX.FTZ R5, R4, R9, !PT ;  /* 0x0000000904057209 */ /* 0x000fc40007810000 */
[----:B------:R-:W-:Y:S02]  /*56b0*/  ISETP.GT.AND P2, PT, R6, 0x29, !P2 ;  /* 0x000000290600780c */ /* 0x000fe40005744270 */
[C---:B------:R-:W-:Y:S02]  /*56c0*/  ISETP.LT.OR P5, PT, R3.reuse, 0x39, P5 ;  /* 0x000000390300780c */ /* 0x040fe40002fa1670 */
[----:B------:R-:W-:Y:S02]  /*56d0*/  ISETP.LT.OR P2, PT, R3, 0x2a, P2 ;  /* 0x0000002a0300780c */ /* 0x000fe40001741670 */
[----:B0-----:R-:W-:Y:S02]  /*56e0*/  FMNMX.FTZ R28, R27, R26, !PT ;  /* 0x0000001a1b1c7209 */ /* 0x001fe40007810000 */
[----:B------:R-:W-:-:S03]  /*56f0*/  FMNMX.FTZ R26, R10, R5, !PT ;  /* 0x000000050a1a7209 */ /* 0x000fc60007810000 */
[----:B------:R-:W0:Y:S01]  /*5700*/  SHFL.BFLY PT, R29, R28, 0x1, 0x1f ;  /* 0x0c201f001c1d7f89 */ /* 0x000e2200000e0000 */
[----:B------:R-:W-:-:S04]  /*5710*/  FMNMX.FTZ R5, R11, R26, !PT ;  /* 0x0000001a0b057209 */ /* 0x000fc80007810000 */
[----:B------:R-:W-:-:S04]  /*5720*/  FMNMX.FTZ R26, R12, R5, !PT ;  /* 0x000000050c1a7209 */ /* 0x000fc80007810000 */
[----:B------:R-:W-:-:S04]  /*5730*/  FMNMX.FTZ R25, R13, R26, !PT ;  /* 0x0000001a0d197209 */ /* 0x000fc80007810000 */
[----:B------:R-:W-:Y:S02]  /*5740*/  FMNMX.FTZ R26, R14, R25, !PT ;  /* 0x000000190e1a7209 */ /* 0x000fe40007810000 */
[----:B------:R-:W-:Y:S02]  /*5750*/  FSEL R25, R47, -INF , !P2 ;  /* 0xff8000002f197808 */ /* 0x000fe40005000000 */
[----:B------:R-:W-:-:S04]  /*5760*/  FMNMX.FTZ R27, R15, R26, !PT ;  /* 0x0000001a0f1b7209 */ /* 0x000fc80007810000 */
[----:B------:R-:W-:Y:S02]  /*5770*/  FMNMX.FTZ R26, R20, R27, !PT ;  /* 0x0000001b141a7209 */ /* 0x000fe40007810000 */
[----:B0-----:R-:W-:Y:S02]  /*5780*/  FMNMX.FTZ R5, R28, R29, !PT ;  /* 0x0000001d1c057209 */ /* 0x001fe40007810000 */
[----:B------:R-:W-:Y:S02]  /*5790*/  FMNMX.FTZ R27, R21, R26, !PT ;  /* 0x0000001a151b7209 */ /* 0x000fe40007810000 */
[C---:B------:R-:W-:Y:S01]  /*57a0*/  FSETP.NEU.FTZ.AND P2, PT, R5.reuse, -INF , PT ;  /* 0xff8000000500780b */ /* 0x040fe20003f5d000 */
[----:B------:R-:W-:Y:S01]  /*57b0*/  FMUL.FTZ R28, R5, UR10 ;  /* 0x0000000a051c7c20 */ /* 0x000fe20008410000 */
[----:B------:R-:W-:-:S04]  /*57c0*/  FSEL R26, R50, -INF , !P3 ;  /* 0xff800000321a7808 */ /* 0x000fc80005800000 */
[----:B------:R-:W-:Y:S02]  /*57d0*/  FSEL R31, R28, RZ, P2 ;  /* 0x000000ff1c1f7208 */ /* 0x000fe40001000000 */
[----:B------:R-:W-:Y:S02]  /*57e0*/  ISETP.GT.AND P2, PT, R6, 0x39, !P6 ;  /* 0x000000390600780c */ /* 0x000fe40007744270 */
[----:B------:R-:W-:Y:S01]  /*57f0*/  FMNMX.FTZ R6, R24, R27, !PT ;  /* 0x0000001b18067209 */ /* 0x000fe20007810000 */
[--C-:B------:R-:W-:Y:S01]  /*5800*/  FFMA.FTZ R30, R32, UR10, -R31.reuse ;  /* 0x0000000a201e7c23 */ /* 0x100fe2000801081f */
[----:B------:R-:W-:Y:S01]  /*5810*/  FSEL R27, R51, -INF , !P4 ;  /* 0xff800000331b7808 */ /* 0x000fe20006000000 */
[--C-:B------:R-:W-:Y:S01]  /*5820*/  FFMA.FTZ R34, R58, UR10, -R31.reuse ;  /* 0x0000000a3a227c23 */ /* 0x100fe2000801081f */
[----:B------:R-:W-:Y:S01]  /*5830*/  FMNMX.FTZ R29, R25, R6, !PT ;  /* 0x00000006191d7209 */ /* 0x000fe20007810000 */
[----:B------:R0:W-:Y:S01]  /*5840*/  MUFU.EX2 R152, R30 ;  /* 0x0000001e00987308 */ /* 0x0001e20000000800 */
[----:B------:R-:W-:Y:S01]  /*5850*/  ISETP.LT.OR P2, PT, R3, 0x3a, P2 ;  /* 0x0000003a0300780c */ /* 0x000fe20001741670 */
[--C-:B------:R-:W-:Y:S01]  /*5860*/  FFMA.FTZ R32, R42, UR10, -R31.reuse ;  /* 0x0000000a2a207c23 */ /* 0x100fe2000801081f */
[----:B------:R-:W-:Y:S01]  /*5870*/  FMNMX.FTZ R6, R26, R29, !PT ;  /* 0x0000001d1a067209 */ /* 0x000fe20007810000 */
[--C-:B------:R-:W-:Y:S01]  /*5880*/  FFMA.FTZ R36, R60, UR10, -R31.reuse ;  /* 0x0000000a3c247c23 */ /* 0x100fe2000801081f */
[----:B------:R-:W-:Y:S01]  /*5890*/  FSEL R3, R54, -INF , !P5 ;  /* 0xff80000036037808 */ /* 0x000fe20006800000 */
[--C-:B------:R-:W-:Y:S01]  /*58a0*/  FFMA.FTZ R38, R64, UR10, -R31.reuse ;  /* 0x0000000a40267c23 */ /* 0x100fe2000801081f */
[----:B------:R-:W-:Y:S01]  /*58b0*/  FMNMX.FTZ R6, R27, R6, !PT ;  /* 0x000000061b067209 */ /* 0x000fe20007810000 */
[----:B------:R1:W-:Y:S01]  /*58c0*/  MUFU.EX2 R35, R34 ;  /* 0x0000002200237308 */ /* 0x0003e20000000800 */
[----:B------:R-:W-:Y:S01]  /*58d0*/  FSEL R28, R55, -INF , !P2 ;  /* 0xff800000371c7808 */ /* 0x000fe20005000000 */
[--C-:B0-----:R-:W-:Y:S01]  /*58e0*/  FFMA.FTZ R30, R56, UR10, -R31.reuse ;  /* 0x0000000a381e7c23 */ /* 0x101fe2000801081f */
[----:B------:R-:W-:Y:S01]  /*58f0*/  FMNMX.FTZ R29, R3, R6, !PT ;  /* 0x00000006031d7209 */ /* 0x000fe20007810000 */
[--C-:B------:R-:W-:Y:S01]  /*5900*/  FFMA.FTZ R39, R66, UR10, -R31.reuse ;  /* 0x0000000a42277c23 */ /* 0x100fe2000801081f */
[--C-:B------:R-:W-:Y:S01]  /*5910*/  FFMA.FTZ R40, R40, UR10, -R31.reuse ;  /* 0x0000000a28287c23 */ /* 0x100fe2000801081f */
[--C-:B------:R-:W-:Y:S01]  /*5920*/  FFMA.FTZ R42, R70, UR10, -R31.reuse ;  /* 0x0000000a462a7c23 */ /* 0x100fe2000801081f */
[----:B------:R-:W-:Y:S01]  /*5930*/  FMNMX.FTZ R29, R28, R29, !PT ;  /* 0x0000001d1c1d7209 */ /* 0x000fe20007810000 */
[----:B------:R-:W-:Y:S01]  /*5940*/  MUFU.EX2 R154, R30 ;  /* 0x0000001e009a7308 */ /* 0x000fe20000000800 */
[--C-:B-1----:R-:W-:Y:S01]  /*5950*/  FFMA.FTZ R34, R68, UR10, -R31.reuse ;  /* 0x0000000a44227c23 */ /* 0x102fe2000801081f */
[----:B------:R-:W-:-:S02]  /*5960*/  FFMA.FTZ R45, R72, UR10, -R31 ;  /* 0x0000000a482d7c23 */ /* 0x000fc4000801081f */
[----:B------:R-:W0:Y:S04]  /*5970*/  SHFL.BFLY PT, R6, R29, 0x2, 0x1f ;  /* 0x0c401f001d067f89 */ /* 0x000e2800000e0000 */
[----:B------:R-:W-:Y:S08]  /*5980*/  MUFU.EX2 R41, R34 ;  /* 0x0000002200297308 */ /* 0x000ff00000000800 */
[----:B------:R1:W-:Y:S08]  /*5990*/  MUFU.EX2 R33, R32 ;  /* 0x0000002000217308 */ /* 0x0003f00000000800 */
[----:B------:R-:W-:Y:S01]  /*59a0*/  MUFU.EX2 R36, R36 ;  /* 0x0000002400247308 */ /* 0x000fe20000000800 */
[----:B-1----:R-:W-:Y:S01]  /*59b0*/  FFMA.FTZ R32, R62, UR10, -R31 ;  /* 0x0000000a3e207c23 */ /* 0x002fe2000801081f */
[----:B0-----:R-:W-:-:S06]  /*59c0*/  FMNMX.FTZ R30, R29, R6, !PT ;  /* 0x000000061d1e7209 */ /* 0x001fcc0007810000 */
[----:B------:R0:W1:Y:S01]  /*59d0*/  MUFU.EX2 R37, R32 ;  /* 0x0000002000257308 */ /* 0x0000620000000800 */
[----:B------:R-:W2:Y:S07]  /*59e0*/  SHFL.BFLY PT, R29, R30, 0x1, 0x1f ;  /* 0x0c201f001e1d7f89 */ /* 0x000eae00000e0000 */
[----:B------:R-:W-:Y:S01]  /*59f0*/  MUFU.EX2 R43, R42 ;  /* 0x0000002a002b7308 */ /* 0x000fe20000000800 */
[--C-:B0-----:R-:W-:Y:S01]  /*5a00*/  FFMA.FTZ R32, R44, UR10, -R31.reuse ;  /* 0x0000000a2c207c23 */ /* 0x101fe2000801081f */
[----:B------:R-:W-:-:S06]  /*5a10*/  FFMA.FTZ R44, R48, UR10, -R31 ;  /* 0x0000000a302c7c23 */ /* 0x000fcc000801081f */
[----:B------:R-:W-:Y:S01]  /*5a20*/  MUFU.EX2 R38, R38 ;  /* 0x0000002600267308 */ /* 0x000fe20000000800 */
[----:B-1----:R-:W-:-:S07]  /*5a30*/  F2FP.F16.F32.PACK_AB R156, R37, R36 ;  /* 0x00000024259c723e */ /* 0x002fce00000000ff */
[----:B------:R-:W0:Y:S01]  /*5a40*/  MUFU.EX2 R39, R39 ;  /* 0x0000002700277308 */ /* 0x000e220000000800 */
[----:B--2---:R-:W-:Y:S01]  /*5a50*/  FMNMX.FTZ R6, R30, R29, !PT ;  /* 0x0000001d1e067209 */ /* 0x004fe20007810000 */
[--C-:B------:R-:W-:Y:S01]  /*5a60*/  FFMA.FTZ R29, R52, UR10, -R31.reuse ;  /* 0x0000000a341d7c23 */ /* 0x100fe2000801081f */
[----:B------:R-:W-:Y:S02]  /*5a70*/  FFMA.FTZ R31, R74, UR10, -R31 ;  /* 0x0000000a4a1f7c23 */ /* 0x000fe4000801081f */
[C---:B------:R-:W-:Y:S01]  /*5a80*/  FSETP.NEU.FTZ.AND P2, PT, R6.reuse, -INF , PT ;  /* 0xff8000000600780b */ /* 0x040fe20003f5d000 */
[----:B------:R-:W-:Y:S02]  /*5a90*/  FMUL.FTZ R30, R6, UR10 ;  /* 0x0000000a061e7c20 */ /* 0x000fe40008410000 */
[----:B------:R-:W1:Y:S03]  /*5aa0*/  MUFU.EX2 R40, R40 ;  /* 0x0000002800287308 */ /* 0x000e660000000800 */
        /* <DEDUP_REMOVED lines=15> */
[----:B------:R-:W2:Y:S01]  /*5ba0*/  MUFU.EX2 R9, R9 ;  /* 0x0000000900097308 */ /* 0x000ea20000000800 */
[--C-:B------:R-:W-:Y:S01]  /*5bb0*/  FFMA.FTZ R27, R27, UR10, -R34.reuse ;  /* 0x0000000a1b1b7c23 */ /* 0x100fe20008010822 */
[--C-:B------:R-:W-:Y:S01]  /*5bc0*/  FFMA.FTZ R3, R3, UR10, -R34.reuse ;  /* 0x0000000a03037c23 */ /* 0x100fe20008010822 */
[----:B------:R-:W-:Y:S01]  /*5bd0*/  FFMA.FTZ R28, R28, UR10, -R34 ;  /* 0x0000000a1c1c7c23 */ /* 0x000fe20008010822 */
[----:B0-----:R-:W-:-:S02]  /*5be0*/  F2FP.F16.F32.PACK_AB R158, R39, R38 ;  /* 0x00000026279e723e */ /* 0x001fc400000000ff */
[----:B-1----:R-:W-:Y:S02]  /*5bf0*/  F2FP.F16.F32.PACK_AB R160, R41, R40 ;  /* 0x0000002829a0723e */ /* 0x002fe400000000ff */
[----:B------:R-:W-:Y:S08]  /*5c00*/  MUFU.EX2 R10, R10 ;  /* 0x0000000a000a7308 */ /* 0x000ff00000000800 */
[----:B------:R-:W0:Y:S01]  /*5c10*/  MUFU.EX2 R11, R11 ;  /* 0x0000000b000b7308 */ /* 0x000e220000000800 */
[----:B--2---:R-:W-:-:S07]  /*5c20*/  F2FP.F16.F32.PACK_AB R153, R9, R4 ;  /* 0x000000040999723e */ /* 0x004fce00000000ff */
[----:B------:R1:W-:Y:S08]  /*5c30*/  MUFU.EX2 R30, R31 ;  /* 0x0000001f001e7308 */ /* 0x0003f00000000800 */
[----:B------:R-:W2:Y:S01]  /*5c40*/  MUFU.EX2 R12, R12 ;  /* 0x0000000c000c7308 */ /* 0x000ea20000000800 */
[----:B-1----:R-:W-:Y:S01]  /*5c50*/  FADD.FTZ R31, R152, R33 ;  /* 0x00000021981f7221 */ /* 0x002fe20000010000 */
[----:B------:R-:W-:-:S02]  /*5c60*/  F2FP.F16.F32.PACK_AB R152, R33, R152 ;  /* 0x000000982198723e */ /* 0x000fc400000000ff */
[----:B0-----:R-:W-:Y:S01]  /*5c70*/  F2FP.F16.F32.PACK_AB R155, R11, R10 ;  /* 0x0000000a0b9b723e */ /* 0x001fe200000000ff */
[----:B------:R-:W-:Y:S01]  /*5c80*/  FADD.FTZ R42, R154, R31 ;  /* 0x0000001f9a2a7221 */ /* 0x000fe20000010000 */
[----:B------:R-:W-:Y:S01]  /*5c90*/  FADD.FTZ R31, R4, R9 ;  /* 0x00000009041f7221 */ /* 0x000fe20000010000 */
[C---:B------:R-:W-:Y:S01]  /*5ca0*/  F2FP.F16.F32.PACK_AB R154, R35.reuse, R154 ;  /* 0x0000009a239a723e */ /* 0x040fe200000000ff */
[----:B------:R-:W0:Y:S01]  /*5cb0*/  MUFU.EX2 R13, R13 ;  /* 0x0000000d000d7308 */ /* 0x000e220000000800 */
[----:B------:R-:W-:Y:S01]  /*5cc0*/  FADD.FTZ R47, R35, R42 ;  /* 0x0000002a232f7221 */ /* 0x000fe20000010000 */
[----:B------:R-:W-:Y:S02]  /*5cd0*/  FADD.FTZ R42, R10, R31 ;  /* 0x0000001f0a2a7221 */ /* 0x000fe40000010000 */
[----:B------:R1:W-:Y:S01]  /*5ce0*/  STSM.16.M88.4 [R18+0x26800], R152 ;  /* 0x0268009812007844 */ /* 0x0003e20000000200 */
[----:B------:R-:W-:Y:S01]  /*5cf0*/  FADD.FTZ R46, R36, R47 ;  /* 0x0000002f242e7221 */ /* 0x000fe20000010000 */
[----:B------:R-:W-:-:S02]  /*5d00*/  FADD.FTZ R31, R11, R42 ;  /* 0x0000002a0b1f7221 */ /* 0x000fc40000010000 */
[----:B------:R-:W3:Y:S01]  /*5d10*/  MUFU.EX2 R14, R14 ;  /* 0x0000000e000e7308 */ /* 0x000ee20000000800 */
[----:B------:R-:W-:Y:S01]  /*5d20*/  FADD.FTZ R47, R37, R46 ;  /* 0x0000002e252f7221 */ /* 0x000fe20000010000 */
[----:B--2---:R-:W-:-:S03]  /*5d30*/  FADD.FTZ R34, R12, R31 ;  /* 0x0000001f0c227221 */ /* 0x004fc60000010000 */
[----:B------:R-:W-:-:S03]  /*5d40*/  FADD.FTZ R42, R38, R47 ;  /* 0x0000002f262a7221 */ /* 0x000fc60000010000 */
[----:B------:R-:W2:Y:S01]  /*5d50*/  MUFU.EX2 R15, R15 ;  /* 0x0000000f000f7308 */ /* 0x000ea20000000800 */
[----:B0-----:R-:W-:Y:S01]  /*5d60*/  FADD.FTZ R31, R13, R34 ;  /* 0x000000220d1f7221 */ /* 0x001fe20000010000 */
[----:B------:R-:W-:Y:S01]  /*5d70*/  FADD.FTZ R33, R39, R42 ;  /* 0x0000002a27217221 */ /* 0x000fe20000010000 */
[----:B------:R-:W-:-:S03]  /*5d80*/  F2FP.F16.F32.PACK_AB R157, R13, R12 ;  /* 0x0000000c0d9d723e */ /* 0x000fc600000000ff */
[----:B------:R-:W-:Y:S02]  /*5d90*/  FADD.FTZ R36, R40, R33 ;  /* 0x0000002128247221 */ /* 0x000fe40000010000 */
[----:B------:R-:W0:Y:S01]  /*5da0*/  MUFU.EX2 R20, R20 ;  /* 0x0000001400147308 */ /* 0x000e220000000800 */
[----:B---3--:R-:W-:Y:S01]  /*5db0*/  FADD.FTZ R34, R14, R31 ;  /* 0x0000001f0e227221 */ /* 0x008fe20000010000 */
[----:B------:R-:W-:-:S06]  /*5dc0*/  FADD.FTZ R33, R41, R36 ;  /* 0x0000002429217221 */ /* 0x000fcc0000010000 */
[----:B------:R-:W3:Y:S01]  /*5dd0*/  MUFU.EX2 R21, R21 ;  /* 0x0000001500157308 */ /* 0x000ee20000000800 */
[C---:B--2---:R-:W-:Y:S01]  /*5de0*/  FADD.FTZ R31, R15.reuse, R34 ;  /* 0x000000220f1f7221 */ /* 0x044fe20000010000 */
[----:B------:R-:W-:-:S05]  /*5df0*/  F2FP.F16.F32.PACK_AB R159, R15, R14 ;  /* 0x0000000e0f9f723e */ /* 0x000fca00000000ff */
[----:B------:R1:W-:Y:S01]  /*5e00*/  STSM.16.M88.4 [R19], R156 ;  /* 0x0000009c13007844 */ /* 0x0003e20000000200 */
[----:B------:R-:W2:Y:S01]  /*5e10*/  MUFU.EX2 R32, R32 ;  /* 0x0000002000207308 */ /* 0x000ea20000000800 */
[----:B0-----:R-:W-:-:S07]  /*5e20*/  FADD.FTZ R4, R20, R31 ;  /* 0x0000001f14047221 */ /* 0x001fce0000010000 */
[----:B------:R-:W0:Y:S01]  /*5e30*/  MUFU.EX2 R24, R24 ;  /* 0x0000001800187308 */ /* 0x000e220000000800 */
[C---:B---3--:R-:W-:Y:S01]  /*5e40*/  FADD.FTZ R9, R21.reuse, R4 ;  /* 0x0000000415097221 */ /* 0x048fe20000010000 */
[----:B------:R-:W-:-:S06]  /*5e50*/  F2FP.F16.F32.PACK_AB R161, R21, R20 ;  /* 0x0000001415a1723e */ /* 0x000fcc00000000ff */
[----:B------:R-:W3:Y:S01]  /*5e60*/  MUFU.EX2 R25, R25 ;  /* 0x0000001900197308 */ /* 0x000ee20000000800 */
[----:B--2---:R-:W-:Y:S01]  /*5e70*/  FADD.FTZ R4, R32, R33 ;  /* 0x0000002120047221 */ /* 0x004fe20000010000 */
[----:B------:R-:W-:-:S03]  /*5e80*/  F2FP.F16.F32.PACK_AB R162, R43, R32 ;  /* 0x000000202ba2723e */ /* 0x000fc600000000ff */
[----:B------:R-:W-:-:S03]  /*5e90*/  FADD.FTZ R43, R43, R4 ;  /* 0x000000042b2b7221 */ /* 0x000fc60000010000 */
[----:B------:R-:W-:Y:S01]  /*5ea0*/  MUFU.EX2 R44, R44 ;  /* 0x0000002c002c7308 */ /* 0x000fe20000000800 */
[----:B0-----:R-:W-:-:S07]  /*5eb0*/  FADD.FTZ R10, R24, R9 ;  /* 0x00000009180a7221 */ /* 0x001fce0000010000 */
[----:B------:R-:W0:Y:S01]  /*5ec0*/  MUFU.EX2 R45, R45 ;  /* 0x0000002d002d7308 */ /* 0x000e220000000800 */
[C---:B---3--:R-:W-:Y:S01]  /*5ed0*/  F2FP.F16.F32.PACK_AB R163, R25.reuse, R24 ;  /* 0x0000001819a3723e */ /* 0x048fe200000000ff */
[----:B------:R-:W-:-:S04]  /*5ee0*/  FADD.FTZ R25, R25, R10 ;  /* 0x0000000a19197221 */ /* 0x000fc80000010000 */
[----:B------:R1:W-:Y:S02]  /*5ef0*/  STSM.16.M88.4 [R23], R160 ;  /* 0x000000a017007844 */ /* 0x0003e40000000200 */
[----:B------:R-:W-:Y:S08]  /*5f00*/  MUFU.EX2 R26, R26 ;  /* 0x0000001a001a7308 */ /* 0x000ff00000000800 */
[----:B------:R-:W2:Y:S01]  /*5f10*/  MUFU.EX2 R27, R27 ;  /* 0x0000001b001b7308 */ /* 0x000ea20000000800 */
[----:B0-----:R-:W-:Y:S01]  /*5f20*/  F2FP.F16.F32.PACK_AB R164, R45, R44 ;  /* 0x0000002c2da4723e */ /* 0x001fe200000000ff */
[----:B------:R-:W-:-:S04]  /*5f30*/  FADD.FTZ R44, R44, R43 ;  /* 0x0000002b2c2c7221 */ /* 0x000fc80000010000 */
[----:B------:R-:W-:Y:S02]  /*5f40*/  FADD.FTZ R44, R45, R44 ;  /* 0x0000002c2d2c7221 */ /* 0x000fe40000010000 */
[----:B------:R-:W0:Y:S08]  /*5f50*/  MUFU.EX2 R29, R29 ;  /* 0x0000001d001d7308 */ /* 0x000e300000000800 */
[----:B------:R-:W3:Y:S01]  /*5f60*/  MUFU.EX2 R3, R3 ;  /* 0x0000000300037308 */ /* 0x000ee20000000800 */
[----:B--2---:R-:W-:Y:S01]  /*5f70*/  F2FP.F16.F32.PACK_AB R165, R27, R26 ;  /* 0x0000001a1ba5723e */ /* 0x004fe200000000ff */
[----:B------:R-:W-:-:S04]  /*5f80*/  FADD.FTZ R26, R26, R25 ;  /* 0x000000191a1a7221 */ /* 0x000fc80000010000 */
[----:B------:R-:W-:Y:S02]  /*5f90*/  FADD.FTZ R26, R27, R26 ;  /* 0x0000001a1b1a7221 */ /* 0x000fe40000010000 */
[----:B------:R-:W2:Y:S01]  /*5fa0*/  MUFU.EX2 R28, R28 ;  /* 0x0000001c001c7308 */ /* 0x000ea20000000800 */
[----:B0-----:R-:W-:Y:S01]  /*5fb0*/  F2FP.F16.F32.PACK_AB R166, R30, R29 ;  /* 0x0000001d1ea6723e */ /* 0x001fe200000000ff */
[----:B------:R-:W-:Y:S01]  /*5fc0*/  FADD.FTZ R29, R29, R44 ;  /* 0x0000002c1d1d7221 */ /* 0x000fe20000010000 */
[----:B---3--:R-:W-:Y:S01]  /*5fd0*/  FADD.FTZ R9, R3, R26 ;  /* 0x0000001a03097221 */ /* 0x008fe20000010000 */
[----:B--2---:R-:W-:Y:S02]  /*5fe0*/  F2FP.F16.F32.PACK_AB R167, R28, R3 ;  /* 0x000000031ca7723e */ /* 0x004fe400000000ff */
[----:B------:R-:W-:Y:S01]  /*5ff0*/  FADD.FTZ R3, R30, R29 ;  /* 0x0000001d1e037221 */ /* 0x000fe20000010000 */
[----:B------:R-:W-:Y:S02]  /*6000*/  FADD.FTZ R4, R28, R9 ;  /* 0x000000091c047221 */ /* 0x000fe40000010000 */
[----:B------:R1:W-:Y:S01]  /*6010*/  STSM.16.M88.4 [R22], R164 ;  /* 0x000000a416007844 */ /* 0x0003e20000000200 */
[----:B------:R-:W-:Y:S05]  /*6020*/  @!P0 BRA `(.L_x_2385) ;  /* 0x0000000000048947 */ /* 0x000fea0003800000 */
[----:B------:R-:W-:Y:S01]  /*6030*/  BPT.TRAP 0x1 ;  /* 0x000000040000795c */ /* 0x000fe20000300000 */
.L_x_2385:
[----:B------:R0:W2:Y:S01]  /*6040*/  SYNCS.PHASECHK.TRANS64.TRYWAIT P2, [R7+URZ+0x28c50], R8 ;  /* 0x028c5008070075a7 */ /* 0x0000a2000804017f */
[----:B------:R-:W-:Y:S05]  /*6050*/  @!P0 BRA `(.L_x_2386) ;  /* 0x0000000000048947 */ /* 0x000fea0003800000 */
[----:B------:R-:W-:Y:S01]  /*6060*/  BPT.TRAP 0x1 ;  /* 0x000000040000795c */ /* 0x000fe20000300000 */
.L_x_2386:
[----:B--2---:R-:W-:Y:S05]  /*6070*/  @P2 BRA `(.L_x_2387) ;  /* 0x0000000000082947 */ /* 0x004fea0003800000 */
[----:B------:R-:W2:Y:S02]  /*6080*/  SYNCS.PHASECHK.TRANS64.TRYWAIT P2, [R7+URZ+0x28c50], R8 ;  /* 0x028c5008070075a7 */ /* 0x000ea4000804017f */
[----:B--2---:R-:W-:Y:S05]  /*6090*/  @!P2 BRA `(.L_x_2388) ;  /* 0x000001200024a947 */ /* 0x004fea0003800000 */
.L_x_2387:
[----:B------:R-:W-:Y:S01]  /*60a0*/  ULEA UR11, UR37, UR50, 0xc ;  /* 0x00000032250b7291 */ /* 0x000fe2000f8e603f */
[----:B------:R-:W-:Y:S01]  /*60b0*/  WARPGROUP.ARRIVE ;  /* 0x00000000000079c5 */ /* 0x000fe20000000000 */
[----:B------:R-:W-:Y:S01]  /*60c0*/  UMOV UR7, 0x40000040 ;  /* 0x4000004000077882 */ /* 0x000fe20000000000 */
[----:B------:R-:W-:Y:S01]  /*60d0*/  PLOP3.LUT P2, PT, PT, PT, UP1, 0x40, 0x0 ;  /* 0x000000000000781c */ /* 0x000fe20003f4e818 */
[----:B------:R-:W-:Y:S01]  /*60e0*/  @UP0 ULDC UR18, c[0x0][0x450] ;  /* 0x0001140000120ab9 */ /* 0x000fe20000000800 */
[----:B0-2---:R-:W-:Y:S02]  /*60f0*/  @!P1 VIADD R7, R7, 0x28c60 ;  /* 0x00028c6007079836 */ /* 0x005fe40000000000 */
        /* <DEDUP_REMOVED lines=16> */
[----:B------:R-:W-:Y:S02]  /*6200*/  UMOV UR7, 0x40000040 ;  /* 0x4000004000077882 */ /* 0x000fe40000000000 */
[----:B------:R-:W-:Y:S01]  /*6210*/  UMOV UR11, UR42 ;  /* 0x0000002a000b7c82 */ /* 0x000fe20008000000 */
[----:B------:R-:W-:Y:S02]  /*6220*/  WARPGROUP.DEPBAR.LE gsb0, 0x0 ;  /* 0x00008000000079c5 */ /* 0x000fe40000010000 */
[----:B------:R-:W-:-:S15]  /*6230*/  WARPGROUP.ARRIVE ;  /* 0x00000000000079c5 */ /* 0x000fde0000000000 */
[----:B------:R-:W-:-:S06]  /*6240*/  NOP ;  /* 0x0000000000007918 */ /* 0x000fcc0000000000 */
[----:B------:R-:W-:Y:S01]  /*6250*/  HGMMA.64x256x16.F32 R24, R164, gdesc[UR4].tnspB, R24, gsb0 ;  /* 0x43e00004a4187df0 */ /* 0x000fe20008000818 */
[----:B------:R-:W-:Y:S02]  /*6260*/  @UP0 ULDC UR6, c[0x0][0x44c] ;  /* 0x0001130000060ab9 */ /* 0x000fe40000000800 */
[----:B------:R-:W-:-:S04]  /*6270*/  UIMAD.WIDE.U32 UR6, UR42, UR6, URZ ;  /* 0x000000062a0672a5 */ /* 0x000fc8000f8e003f */
[----:B------:R-:W-:-:S04]  /*6280*/  @UP0 USHF.R.U32.HI UR11, URZ, UR18, UR7 ;  /* 0x000000123f0b0299 */ /* 0x000fc80008011607 */
[----:B------:R-:W-:-:S04]  /*6290*/  UIADD3 UR6, UR11, UR49, -UR51 ;  /* 0x000000310b067290 */ /* 0x000fc8000fffe833 */
[----:B------:R-:W-:Y:S01]  /*62a0*/  UIADD3 UR14, UR6, UR14, URZ ;  /* 0x0000000e060e7290 */ /* 0x000fe2000fffe03f */
        /* <DEDUP_REMOVED lines=10> */
[----:B0-----:R-:W-:Y:S01]  /*6350*/  VIADD R7, R168, 0xfffffffe ;  /* 0xfffffffea8077836 */ /* 0x001fe20000000000 */
[----:B------:R-:W-:Y:S06]  /*6360*/  @P2 BRA `(.L_x_2389) ;  /* 0x0000000000442947 */ /* 0x000fec0003800000 */
        /* <DEDUP_REMOVED lines=10> */
.L_x_2390:
[----:B------:R-:W-:-:S11]  /*6410*/  UISETP.NE.AND UP2, UPT, UR15, 0x1, UPT ;  /* 0x000000010f00788c */ /* 0x000fd6000bf45270 */
[----:B------:R-:W-:Y:S02]  /*6420*/  @UP2 ULDC.64 UR18, c[0x0][0x9e8] ;  /* 0x00027a0000122ab9 */ /* 0x000fe40000000a00 */
[----:B------:R-:W-:-:S04]  /*6430*/  UIMAD.WIDE.U32 UR6, UR11, UR18, URZ ;  /* 0x000000120b0672a5 */ /* 0x000fc8000f8e003f */
[----:B------:R-:W-:-:S12]  /*6440*/  @UP2 USHF.R.U32.HI UR11, URZ, UR19, UR7 ;  /* 0x000000133f0b2299 */ /* 0x000fd80008011607 */
.L_x_2391:
[----:B------:R-:W-:-:S04]  /*6450*/  UIMAD UR11, UR11, UR15, UR15 ;  /* 0x0000000f0b0b72a4 */ /* 0x000fc8000f8e020f */
[----:B------:R-:W-:-:S04]  /*6460*/  UISETP.LT.AND UP2, UPT, UR14, UR11, UPT ;  /* 0x0000000b0e00728c */ /* 0x000fc8000bf41270 */
[----:B------:R-:W-:-:S12]  /*6470*/  USEL UR14, UR14, UR11, UP2 ;  /* 0x0000000b0e0e7287 */ /* 0x000fd80009000000 */
.L_x_2389:
[----:B------:R-:W-:Y:S01]  /*6480*/  USHF.R.S32.HI UR6, URZ, 0x1f, UR14 ;  /* 0x0000001f3f067899 */ /* 0x000fe2000801140e */
[----:B------:R-:W-:Y:S01]  /*6490*/  ULDC UR24, c[0x0][0x9e4] ;  /* 0x0002790000187ab9 */ /* 0x000fe20000000800 */
[----:B------:R-:W-:Y:S02]  /*64a0*/  ULDC UR25, c[0x0][0x9d8] ;  /* 0x0002760000197ab9 */ /* 0x000fe40000000800 */
[----:B------:R-:W-:Y:S01]  /*64b0*/  ULEA.HI UR6, UR6, UR14, URZ, 0x6 ;  /* 0x0000000e06067291 */ /* 0x000fe2000f8f303f */
[----:B------:R-:W-:Y:S01]  /*64c0*/  ULDC UR22, c[0x0][0x988] ;  /* 0x0002620000167ab9 */ /* 0x000fe20000000800 */
[----:B------:R-:W-:Y:S02]  /*64d0*/  ULDC UR26, c[0x0][0x9e0] ;  /* 0x00027800001a7ab9 */ /* 0x000fe40000000800 */
[----:B------:R-:W-:-:S04]  /*64e0*/  USHF.R.S32.HI UR6, URZ, 0x6, UR6 ;  /* 0x000000063f067899 */ /* 0x000fc80008011406 */
[----:B------:R-:W-:-:S04]  /*64f0*/  UISETP.LT.AND UP2, UPT, UR48, UR6, UPT ;  /* 0x000000063000728c */ /* 0x000fc8000bf41270 */
[----:B------:R-:W-:-:S06]  /*6500*/  USEL UR21, UR48, UR6, !UP2 ;  /* 0x0000000630157287 */ /* 0x000fcc000d000000 */
[----:B------:R-:W-:-:S13]  /*6510*/  ISETP.GE.AND P2, PT, R7, UR21, PT ;  /* 0x0000001507007c0c */ /* 0x000fda000bf46270 */
[----:B------:R-:W-:Y:S05]  /*6520*/  @!P2 BRA `(.L_x_2392) ;  /* 0x0000002400d8a947 */ /* 0x000fea0003800000 */
.L_x_2409:
[----:B------:R-:W-:-:S04]  /*6530*/  UIADD3 UR23, UR37, 0x1, URZ ;  /* 0x0000000125177890 */ /* 0x000fc8000fffe03f */
[----:B------:R-:W-:-:S04]  /*6540*/  UISETP.NE.AND UP2, UPT, UR23, 0x2, UPT ;  /* 0x000000021700788c */ /* 0x000fc8000bf45270 */
[----:B------:R-:W-:Y:S02]  /*6550*/  USEL UR6, URZ, 0x1, UP2 ;  /* 0x000000013f067887 */ /* 0x000fe40009000000 */
[----:B------:R-:W-:Y:S02]  /*6560*/  USEL UR23, UR23, URZ, UP2 ;  /* 0x0000003f17177287 */ /* 0x000fe40009000000 */
[----:B------:R-:W-:Y:S01]  /*6570*/  ULOP3.LUT UR38, UR38, UR6, URZ, 0x3c, !UPT ;  /* 0x0000000626267292 */ /* 0x000fe2000f8e3c3f */
[----:B012---:R-:W-:Y:S11]  /*6580*/  @!P0 BRA `(.L_x_2393) ;  /* 0x0000000000048947 */ /* 0x007ff60003800000 */
[----:B------:R-:W-:Y:S01]  /*6590*/  BPT.TRAP 0x1 ;  /* 0x000000040000795c */ /* 0x000fe20000300000 */
.L_x_2393:
[----:B------:R-:W-:Y:S01]  /*65a0*/  ULEA UR27, UR23, UR46, 0x3 ;  /* 0x0000002e171b7291 */ /* 0x000fe2000f8e183f */
[----:B------:R-:W-:-:S05]  /*65b0*/  IMAD.U32 R8, RZ, RZ, UR38 ;  /* 0x00000026ff087e24 */ /* 0x000fca000f8e00ff */
[----:B------:R-:W-:-:S04]  /*65c0*/  SHF.L.U32 R8, R8, 0x1f, RZ ;  /* 0x0000001f08087819 */ /* 0x000fc800000006ff */
[----:B------:R0:W2:Y:S01]  /*65d0*/  SYNCS.PHASECHK.TRANS64.TRYWAIT P2, [UR27+0x28c30], R8 ;  /* 0x028c3008ff0075a7 */ /* 0x0000a2000804015b */
[----:B------:R-:W-:Y:S05]  /*65e0*/  @!P0 BRA `(.L_x_2394) ;  /* 0x0000000000048947 */ /* 0x000fea0003800000 */
[----:B------:R-:W-:Y:S01]  /*65f0*/  BPT.TRAP 0x1 ;  /* 0x000000040000795c */ /* 0x000fe20000300000 */
.L_x_2394:
[----:B--2---:R-:W-:Y:S05]  /*6600*/  @P2 BRA `(.L_x_2395) ;  /* 0x0000000000082947 */ /* 0x004fea0003800000 */
[----:B------:R-:W2:Y:S02]  /*6610*/  SYNCS.PHASECHK.TRANS64.TRYWAIT P2, [UR27+0x28c30], R8 ;  /* 0x028c3008ff0075a7 */ /* 0x000ea4000804015b */
[----:B--2---:R-:W-:Y:S05]  /*6620*/  @!P2 BRA `(.L_x_2396) ;  /* 0x0000011800d4a947 */ /* 0x004fea0003800000 */
.L_x_2395:
[----:B------:R-:W-:Y:S01]  /*6630*/  R2UR UR18, R0 ;  /* 0x00000000001272ca */ /* 0x000fe200000e0000 */
[----:B-1----:R-:W-:Y:S01]  /*6640*/  WARPGROUP.ARRIVE ;  /* 0x00000000000079c5 */ /* 0x002fe20000000000 */
[----:B------:R-:W-:Y:S01]  /*6650*/  UMOV UR19, 0x40000040 ;  /* 0x4000004000137882 */ /* 0x000fe20000000000 */
[----:B------:R-:W-:Y:S01]  /*6660*/  UMOV UR7, 0x40000040 ;  /* 0x4000004000077882 */ /* 0x000fe20000000000 */
[----:B------:R-:W-:Y:S01]  /*6670*/  UMOV UR11, 0x40000040 ;  /* 0x40000040000b7882 */ /* 0x000fe20000000000 */
[----:B------:R-:W-:Y:S01]  /*6680*/  UMOV UR15, 0x40000040 ;  /* 0x40000040000f7882 */ /* 0x000fe20000000000 */
[----:B------:R-:W-:Y:S01]  /*6690*/  PLOP3.LUT P2, PT, PT, PT, UP0, 0x80, 0x0 ;  /* 0x000000000000781c */ /* 0x000fe20003f4f008 */
[----:B------:R-:W-:Y:S01]  /*66a0*/  IMAD.U32 R21, RZ, RZ, UR27 ;  /* 0x0000001bff157e24 */ /* 0x000fe2000f8e00ff */
[----:B------:R-:W-:Y:S01]  /*66b0*/  PLOP3.LUT P3, PT, PT, PT, UP0, 0x80, 0x0 ;  /* 0x000000000000781c */ /* 0x000fe20003f6f008 */
[----:B------:R-:W-:-:S04]  /*66c0*/  IMAD.U32 R11, RZ, RZ, UR51 ;  /* 0x00000033ff0b7e24 */ /* 0x000fc8000f8e00ff */
[----:B------:R-:W-:-:S04]  /*66d0*/  ULEA UR18, UR23, UR18, 0x9 ;  /* 0x0000001217127291 */ /* 0x000fc8000f8e483f */
[----:B------:R-:W-:Y:S02]  /*66e0*/  UIADD3 UR6, UR18, 0x2, URZ ;  /* 0x0000000212067890 */ /* 0x000fe4000fffe03f */
[----:B------:R-:W-:Y:S02]  /*66f0*/  UIADD3 UR10, UR18, 0x4, URZ ;  /* 0x00000004120a7890 */ /* 0x000fe4000fffe03f */
[----:B------:R-:W-:Y:S02]  /*6700*/  UIADD3 UR14, UR18, 0x6, URZ ;  /* 0x00000006120e7890 */ /* 0x000fe4000fffe03f */
[----:B------:R-:W-:Y:S03]  /*6710*/  HGMMA.64x64x16.F32 R152, gdesc[UR16], RZ, !UPT, gsb0 ;  /* 0x00e00000109879f0 */ /* 0x000fe6000c0008ff */
[----:B------:R-:W-:Y:S02]  /*6720*/  WARPGROUP.DEPBAR.LE gsb0, 0x0 ;  /* 0x00008000000079c5 */ /* 0x000fe40000010000 */
[----:B------:R-:W-:-:S06]  /*6730*/  WARPGROUP.ARRIVE ;  /* 0x00000000000079c5 */ /* 0x000fcc0000000000 */
[----:B------:R-:W-:Y:S01]  /*6740*/  HGMMA.64x64x16.F32 R152, gdesc[UR4], R152, gsb0 ;  /* 0x00e00000049879f0 */ /* 0x000fe20008000898 */
[----:B------:R-:W-:Y:S02]  /*6750*/  @UP0 ULDC UR6, c[0x0][0x44c] ;  /* 0x0001130000060ab9 */ /* 0x000fe40000000800 */
        /* <DEDUP_REMOVED lines=14> */
[----:B------:R-:W-:Y:S01]  /*6840*/  @P2 IMAD.HI.U32 R10, R168, UR6, RZ ;  /* 0x00000006a80a2c27 */ /* 0x000fe2000f8e00ff */
[----:B------:R-:W-:-:S03]  /*6850*/  @UP0 ULDC UR6, c[0x0][0x450] ;  /* 0x0001140000060ab9 */ /* 0x000fc60000000800 */
[----:B------:R-:W-:Y:S01]  /*6860*/  FMUL.FTZ R205, R152, UR25 ;  /* 0x0000001998cd7c20 */ /* 0x000fe20008410000 */
[----:B------:R-:W-:Y:S01]  /*6870*/  FMUL.FTZ R206, R153, UR25 ;  /* 0x0000001999ce7c20 */ /* 0x000fe20008410000 */
[----:B------:R-:W-:Y:S01]  /*6880*/  FMUL.FTZ R152, R166, UR25 ;  /* 0x00000019a6987c20 */ /* 0x000fe20008410000 */
[----:B------:R-:W-:Y:S01]  /*6890*/  @P3 SHF.R.U32.HI R168, RZ, UR6, R10 ;  /* 0x00000006ffa83c19 */ /* 0x000fe2000801160a */
[----:B------:R-:W-:Y:S02]  /*68a0*/  @!P1 VIADD R10, R21, 0x28c40 ;  /* 0x00028c40150a9836 */ /* 0x000fe40000000000 */
[----:B------:R-:W-:Y:S01]  /*68b0*/  FMUL.FTZ R208, R157, UR25 ;  /* 0x000000199dd07c20 */ /* 0x000fe20008410000 */
[----:B------:R-:W-:Y:S01]  /*68c0*/  FMUL.FTZ R13, R158, UR25 ;  /* 0x000000199e0d7c20 */ /* 0x000fe20008410000 */
[----:B------:R-:W-:Y:S01]  /*68d0*/  FMUL.FTZ R153, R167, UR25 ;  /* 0x00000019a7997c20 */ /* 0x000fe20008410000 */
[----:B------:R-:W1:Y:S01]  /*68e0*/  SHFL.IDX PT, R169, R168, RZ, 0x1c1f ;  /* 0x001c1fffa8a97589 */ /* 0x000e6200000e0000 */
[----:B------:R-:W-:Y:S01]  /*68f0*/  FMUL.FTZ R166, R172, UR25 ;  /* 0x00000019aca67c20 */ /* 0x000fe20008410000 */
[----:B--2---:R-:W-:Y:S01]  /*6900*/  FMUL.FTZ R9, R154, UR25 ;  /* 0x000000199a097c20 */ /* 0x004fe20008410000 */
        /* <DEDUP_REMOVED lines=16> */
[----:B------:R-:W-:Y:S01]  /*6a10*/  @!P1 PRMT R10, RZ, 0x654, R10 ;  /* 0x00000654ff0a9816 */ /* 0x000fe2000000000a */
[----:B------:R-:W-:Y:S01]  /*6a20*/  FMUL.FTZ R160, R182, UR25 ;  /* 0x00000019b6a07c20 */ /* 0x000fe20008410000 */
[----:B------:R-:W-:-:S02]  /*6a30*/  IMAD.SHL.U32 R175, R7, 0x40, RZ ;  /* 0x0000004007af7824 */ /* 0x000fc400078e00ff */
[----:B------:R-:W-:Y:S01]  /*6a40*/  FMUL.FTZ R161, R183, UR25 ;  /* 0x00000019b7a17c20 */ /* 0x000fe20008410000 */
[----:B------:R-:W-:Y:S01]  /*6a50*/  PLOP3.LUT P2, PT, PT, PT, UP1, 0x40, 0x0 ;  /* 0x000000000000781c */ /* 0x000fe20003f4e818 */
[----:B------:R2:W-:Y:S01]  /*6a60*/  @!P1 SYNCS.ARRIVE.TRANS64.RED.A1T0 RZ, [R10+URZ], RZ ;  /* 0x000000ff0aff99a7 */ /* 0x0005e2000810043f */
[----:B------:R-:W3:Y:S01]  /*6a70*/  MUFU.TANH R205, R205 ;  /* 0x000000cd00cd7308 */ /* 0x000ee20000002400 */
[----:B--2---:R-:W-:-:S07]  /*6a80*/  IADD3 R10, -R2, 0x1, -R175 ;  /* 0x00000001020a7810 */ /* 0x004fce0007ffe9af */
[----:B------:R-:W2:Y:S01]  /*6a90*/  MUFU.TANH R206, R206 ;  /* 0x000000ce00ce7308 */ /* 0x000ea20000002400 */
[----:B------:R-:W-:-:S07]  /*6aa0*/  IADD3 R10, -R11, UR49, R10 ;  /* 0x000000310b0a7c10 */ /* 0x000fce000fffe10a */
[----:B------:R-:W4:Y:S01]  /*6ab0*/  MUFU.TANH R9, R9 ;  /* 0x0000000900097308 */ /* 0x000f220000002400 */
[C---:B------:R-:W-:Y:S02]  /*6ac0*/  VIADD R180, R10.reuse, UR26 ;  /* 0x0000001a0ab47c36 */ /* 0x040fe40008000000 */
[----:B------:R-:W-:Y:S02]  /*6ad0*/  VIADD R182, R10, UR20 ;  /* 0x000000140ab67c36 */ /* 0x000fe40008000000 */
[C---:B-1----:R-:W-:Y:S02]  /*6ae0*/  IMAD.IADD R176, R169.reuse, 0x1, R180 ;  /* 0x00000001a9b07824 */ /* 0x042fe400078e02b4 */
[----:B------:R-:W-:Y:S01]  /*6af0*/  IMAD.IADD R179, R169, 0x1, R182 ;  /* 0x00000001a9b37824 */ /* 0x000fe200078e02b6 */
[----:B------:R-:W1:Y:S08]  /*6b00*/  MUFU.TANH R12, R12 ;  /* 0x0000000c000c7308 */ /* 0x000e700000002400 */
        /* <DEDUP_REMOVED lines=28> */
[----:B-1234-:R-:W-:Y:S05]  /*6cd0*/  @P2 BRA `(.L_x_2397) ;  /* 0x00000000005c2947 */ /* 0x01efea0003800000 */
[----:B------:R-:W-:Y:S01]  /*6ce0*/  IMAD.U32 R10, RZ, RZ, UR51 ;  /* 0x00000033ff0a7e24 */ /* 0x000fe2000f8e00ff */
[----:B------:R-:W-:Y:S04]  /*6cf0*/  BSSY B0, `(.L_x_2398) ;  /* 0x0000011000007945 */ /* 0x000fe80003800000 */
[----:B------:R-:W-:-:S04]  /*6d00*/  IADD3 R169, -R10, UR49, R169 ;  /* 0x000000310aa97c10 */ /* 0x000fc8000fffe1a9 */
        /* <DEDUP_REMOVED lines=10> */
.L_x_2399:
[----:B------:R-:W-:-:S05]  /*6db0*/  IMAD.U32 R170, RZ, RZ, UR24 ;  /* 0x00000018ffaa7e24 */ /* 0x000fca000f8e00ff */
[----:B------:R-:W-:-:S13]  /*6dc0*/  ISETP.NE.AND P2, PT, R170, 0x1, PT ;  /* 0x00000001aa00780c */ /* 0x000fda0003f45270 */
[----:B------:R-:W1:Y:S02]  /*6dd0*/  @P2 LDC.64 R10, c[0x0][0x9e8] ;  /* 0x00027a00ff0a2b82 */ /* 0x000e640000000a00 */
[----:B-1----:R-:W-:-:S05]  /*6de0*/  @P2 IMAD.HI.U32 R10, R169, R10, RZ ;  /* 0x0000000aa90a2227 */ /* 0x002fca00078e00ff */
[----:B------:R-:W-:-:S07]  /*6df0*/  @P2 SHF.R.U32.HI R169, RZ, R11, R10 ;  /* 0x0000000bffa92219 */ /* 0x000fce000001160a */
.L_x_2400:
[----:B------:R-:W-:Y:S05]  /*6e00*/  BSYNC B0 ;  /* 0x0000000000007941 */ /* 0x000fea0003800000 */
.L_x_2398:
[----:B------:R-:W-:-:S04]  /*6e10*/  IMAD R169, R169, R170, -R175 ;  /* 0x000000aaa9a97224 */ /* 0x000fc800078e0aaf */
[----:B------:R-:W-:-:S05]  /*6e20*/  IMAD.IADD R169, R169, 0x1, -R2 ;  /* 0x00000001a9a97824 */ /* 0x000fca00078e0a02 */
[----:B------:R-:W-:Y:S02]  /*6e30*/  VIADDMNMX R176, R169, R170, R176, PT ;  /* 0x000000aaa9b07246 */ /* 0x000fe400038001b0 */
[----:B------:R-:W-:-:S07]  /*6e40*/  VIMNMX R179, R179, R169, !PT ;  /* 0x000000a9b3b37248 */ /* 0x000fce0007fe0100 */
.L_x_2397:
[----:B------:R-:W-:Y:S01]  /*6e50*/  ISETP.GT.AND P2, PT, R7, -0x1, PT ;  /* 0xffffffff0700780c */ /* 0x000fe20003f44270 */
[----:B------:R1:W2:Y:S03]  /*6e60*/  SHFL.IDX PT, R11, R168, 0x1, 0x1c1f ;  /* 0x003c1f00a80b7f89 */ /* 0x0002a600000e0000 */
[C---:B------:R-:W-:Y:S02]  /*6e70*/  ISETP.GT.AND P5, PT, R179.reuse, RZ, P2 ;  /* 0x000000ffb300720c */ /* 0x040fe400017a4270 */
[C---:B------:R-:W-:Y:S02]  /*6e80*/  ISETP.GT.AND P4, PT, R179.reuse, 0x1, P2 ;  /* 0x00000001b300780c */ /* 0x040fe40001784270 */
[----:B------:R-:W-:Y:S02]  /*6e90*/  ISETP.LT.OR P5, PT, R176, 0x1, P5 ;  /* 0x00000001b000780c */ /* 0x000fe40002fa1670 */
[----:B------:R-:W-:-:S02]  /*6ea0*/  ISETP.GT.AND P6, PT, R179, 0x8, P2 ;  /* 0x00000008b300780c */ /* 0x000fc400017c4270 */
[----:B------:R-:W-:Y:S02]  /*6eb0*/  FSEL R174, R205, -INF , !P5 ;  /* 0xff800000cdae7808 */ /* 0x000fe40006800000 */
[C---:B------:R-:W-:Y:S02]  /*6ec0*/  ISETP.GT.AND P5, PT, R179.reuse, 0x10, P2 ;  /* 0x00000010b300780c */ /* 0x040fe400017a4270 */
[----:B------:R-:W-:Y:S02]  /*6ed0*/  ISETP.GT.AND P3, PT, R179, 0x9, P2 ;  /* 0x00000009b300780c */ /* 0x000fe40001764270 */
[C---:B------:R-:W-:Y:S02]  /*6ee0*/  ISETP.LT.OR P5, PT, R176.reuse, 0x11, P5 ;  /* 0x00000011b000780c */ /* 0x040fe40002fa1670 */
[----:B------:R-:W-:Y:S02]  /*6ef0*/  ISETP.LT.OR P4, PT, R176, 0x2, P4 ;  /* 0x00000002b000780c */ /* 0x000fe40002781670 */
[----:B0-----:R-:W-:-:S02]  /*6f00*/  FSEL R209, R209, -INF , !P5 ;  /* 0xff800000d1d17808 */ /* 0x001fc40006800000 */
[----:B------:R-:W-:Y:S02]  /*6f10*/  ISETP.GT.AND P5, PT, R179, 0x20, P2 ;  /* 0x00000020b300780c */ /* 0x000fe400017a4270 */
[C---:B------:R-:W-:Y:S02]  /*6f20*/  ISETP.LT.OR P6, PT, R176.reuse, 0x9, P6 ;  /* 0x00000009b000780c */ /* 0x040fe400037c1670 */
[C---:B------:R-:W-:Y:S02]  /*6f30*/  ISETP.LT.OR P3, PT, R176.reuse, 0xa, P3 ;  /* 0x0000000ab000780c */ /* 0x040fe40001f61670 */
[----:B------:R-:W-:Y:S02]  /*6f40*/  ISETP.LT.OR P5, PT, R176, 0x21, P5 ;  /* 0x00000021b000780c */ /* 0x000fe40002fa1670 */
[----:B------:R-:W-:Y:S02]  /*6f50*/  FSEL R206, R206, -INF , !P4 ;  /* 0xff800000cece7808 */ /* 0x000fe40006000000 */
[----:B------:R-:W-:-:S02]  /*6f60*/  FSEL R207, R207, -INF , !P6 ;  /* 0xff800000cfcf7808 */ /* 0x000fc40007000000 */
[----:B------:R-:W-:Y:S02]  /*6f70*/  FSEL R208, R208, -INF , !P3 ;  /* 0xff800000d0d07808 */ /* 0x000fe40005800000 */
[C---:B------:R-:W-:Y:S02]  /*6f80*/  ISETP.GT.AND P4, PT, R179.reuse, 0x11, P2 ;  /* 0x00000011b300780c */ /* 0x040fe40001784270 */
[C---:B------:R-:W-:Y:S02]  /*6f90*/  ISETP.GT.AND P6, PT, R179.reuse, 0x18, P2 ;  /* 0x00000018b300780c */ /* 0x040fe400017c4270 */
[C---:B------:R-:W-:Y:S02]  /*6fa0*/  ISETP.GT.AND P3, PT, R179.reuse, 0x19, P2 ;  /* 0x00000019b300780c */ /* 0x040fe40001764270 */
[----:B------:R-:W-:Y:S02]  /*6fb0*/  FSEL R170, R164, -INF , !P5 ;  /* 0xff800000a4aa7808 */ /* 0x000fe40006800000 */
[----:B------:R-:W-:-:S02]  /*6fc0*/  ISETP.GT.AND P5, PT, R179, 0x30, P2 ;  /* 0x00000030b300780c */ /* 0x000fc400017a4270 */
[C---:B------:R-:W-:Y:S02]  /*6fd0*/  ISETP.LT.OR P4, PT, R176.reuse, 0x12, P4 ;  /* 0x00000012b000780c */ /* 0x040fe40002781670 */
[C---:B------:R-:W-:Y:S02]  /*6fe0*/  ISETP.LT.OR P6, PT, R176.reuse, 0x19, P6 ;  /* 0x00000019b000780c */ /* 0x040fe400037c1670 */
[C---:B------:R-:W-:Y:S02]  /*6ff0*/  ISETP.LT.OR P3, PT, R176.reuse, 0x1a, P3 ;  /* 0x0000001ab000780c */ /* 0x040fe40001f61670 */
[----:B------:R-:W-:Y:S02]  /*7000*/  ISETP.LT.OR P5, PT, R176, 0x31, P5 ;  /* 0x00000031b000780c */ /* 0x000fe40002fa1670 */
[----:B------:R-:W-:Y:S02]  /*7010*/  FSEL R210, R210, -INF , !P4 ;  /* 0xff800000d2d27808 */ /* 0x000fe40006000000 */
[----:B-1----:R-:W-:-:S02]  /*7020*/  FSEL R168, R162, -INF , !P6 ;  /* 0xff800000a2a87808 */ /* 0x002fc40007000000 */
[----:B------:R-:W-:Y:S02]  /*7030*/  FSEL R169, R163, -INF , !P3 ;  /* 0xff800000a3a97808 */ /* 0x000fe40005800000 */
[C---:B------:R-:W-:Y:S02]  /*7040*/  ISETP.GT.AND P4, PT, R179.reuse, 0x21, P2 ;  /* 0x00000021b300780c */ /* 0x040fe40001784270 */
[C---:B------:R-:W-:Y:S02]  /*7050*/  ISETP.GT.AND P6, PT, R179.reuse, 0x28, P2 ;  /* 0x00000028b300780c */ /* 0x040fe400017c4270 */
[----:B------:R-:W-:Y:S02]  /*7060*/  ISETP.GT.AND P3, PT, R179, 0x29, P2 ;  /* 0x00000029b300780c */ /* 0x000fe40001764270 */
[----:B------:R-:W-:Y:S01]  /*7070*/  FSEL R163, R173, -INF , !P5 ;  /* 0xff800000ada37808 */ /* 0x000fe20006800000 */
[----:B--2---:R-:W-:Y:S01]  /*7080*/  IMAD.IADD R173, R180, 0x1, R11 ;  /* 0x00000001b4ad7824 */ /* 0x004fe200078e020b */
[----:B------:R-:W-:-:S02]  /*7090*/  PLOP3.LUT P5, PT, PT, PT, UP1, 0x40, 0x0 ;  /* 0x000000000000781c */ /* 0x000fc40003fae818 */
[C---:B------:R-:W-:Y:S02]  /*70a0*/  ISETP.LT.OR P4, PT, R176.reuse, 0x22, P4 ;  /* 0x00000022b000780c */ /* 0x040fe40002781670 */
[C---:B------:R-:W-:Y:S02]  /*70b0*/  ISETP.LT.OR P6, PT, R176.reuse, 0x29, P6 ;  /* 0x00000029b000780c */ /* 0x040fe400037c1670 */
[----:B------:R-:W-:Y:S02]  /*70c0*/  ISETP.LT.OR P3, PT, R176, 0x2a, P3 ;  /* 0x0000002ab000780c */ /* 0x000fe40001f61670 */
[----:B------:R-:W-:Y:S02]  /*70d0*/  FSEL R171, R165, -INF , !P4 ;  /* 0xff800000a5ab7808 */ /* 0x000fe40006000000 */
[----:B------:R-:W-:Y:S02]  /*70e0*/  FSEL R166, R166, -INF , !P6 ;  /* 0xff800000a6a67808 */ /* 0x000fe40007000000 */
[----:B------:R-:W-:-:S02]  /*70f0*/  FSEL R167, R167, -INF , !P3 ;  /* 0xff800000a7a77808 */ /* 0x000fc40005800000 */
[C---:B------:R-:W-:Y:S02]  /*7100*/  ISETP.GT.AND P4, PT, R179.reuse, 0x31, P2 ;  /* 0x00000031b300780c */ /* 0x040fe40001784270 */
[C---:B------:R-:W-:Y:S02]  /*7110*/  ISETP.GT.AND P6, PT, R179.reuse, 0x38, P2 ;  /* 0x00000038b300780c */ /* 0x040fe400017c4270 */
[----:B------:R-:W-:Y:S02]  /*7120*/  ISETP.GT.AND P3, PT, R179, 0x39, P2 ;  /* 0x00000039b300780c */ /* 0x000fe40001764270 */
[C---:B------:R-:W-:Y:S02]  /*7130*/  ISETP.LT.OR P4, PT, R176.reuse, 0x32, P4 ;  /* 0x00000032b000780c */ /* 0x040fe40002781670 */
[C---:B------:R-:W-:Y:S02]  /*7140*/  ISETP.LT.OR P6, PT, R176.reuse, 0x39, P6 ;  /* 0x00000039b000780c */ /* 0x040fe400037c1670 */
[----:B------:R-:W-:Y:S01]  /*7150*/  ISETP.LT.OR P3, PT, R176, 0x3a, P3 ;  /* 0x0000003ab000780c */ /* 0x000fe20001f61670 */
[----:B------:R-:W-:Y:S01]  /*7160*/  IMAD.IADD R176, R182, 0x1, R11 ;  /* 0x00000001b6b07824 */ /* 0x000fe200078e020b */
[----:B------:R-:W-:-:S02]  /*7170*/  FSEL R164, R172, -INF , !P4 ;  /* 0xff800000aca47808 */ /* 0x000fc40006000000 */
[----:B------:R-:W-:Y:S02]  /*7180*/  FSEL R165, R177, -INF , !P6 ;  /* 0xff800000b1a57808 */ /* 0x000fe40007000000 */
[----:B------:R-:W-:Y:S01]  /*7190*/  FSEL R162, R178, -INF , !P3 ;  /* 0xff800000b2a27808 */ /* 0x000fe20005800000 */
[----:B------:R-:W-:Y:S06]  /*71a0*/  @P5 BRA `(.L_x_2401) ;  /* 0x00000000005c5947 */ /* 0x000fec0003800000 */
        /* <DEDUP_REMOVED lines=13> */
.L_x_2403:
[----:B------:R-:W-:-:S05]  /*7280*/  IMAD.U32 R178, RZ, RZ, UR24 ;  /* 0x00000018ffb27e24 */ /* 0x000fca000f8e00ff */
[----:B------:R-:W-:-:S13]  /*7290*/  ISETP.NE.AND P3, PT, R178, 0x1, PT ;  /* 0x00000001b200780c */ /* 0x000fda0003f65270 */
[----:B------:R-:W0:Y:S02]  /*72a0*/  @P3 LDC.64 R10, c[0x0][0x9e8] ;  /* 0x00027a00ff0a3b82 */ /* 0x000e240000000a00 */
[----:B0-----:R-:W-:-:S05]  /*72b0*/  @P3 IMAD.HI.U32 R10, R172, R10, RZ ;  /* 0x0000000aac0a3227 */ /* 0x001fca00078e00ff */
[----:B------:R-:W-:-:S07]  /*72c0*/  @P3 SHF.R.U32.HI R172, RZ, R11, R10 ;  /* 0x0000000bffac3219 */ /* 0x000fce000001160a */
.L_x_2404:
[----:B------:R-:W-:Y:S05]  /*72d0*/  BSYNC B0 ;  /* 0x0000000000007941 */ /* 0x000fea0003800000 */
.L_x_2402:
[----:B------:R-:W-:-:S04]  /*72e0*/  IMAD R175, R172, R178, -R175 ;  /* 0x000000b2acaf7224 */ /* 0x000fc800078e0aaf */
[----:B------:R-:W-:-:S05]  /*72f0*/  IMAD.IADD R175, R175, 0x1, -R2 ;  /* 0x00000001afaf7824 */ /* 0x000fca00078e0a02 */
[----:B------:R-:W-:Y:S02]  /*7300*/  VIADDMNMX R173, R175, R178, R173, PT ;  /* 0x000000b2afad7246 */ /* 0x000fe400038001ad */
[----:B------:R-:W-:-:S07]  /*7310*/  VIMNMX R176, R176, R175, !PT ;  /* 0x000000afb0b07248 */ /* 0x000fce0007fe0100 */
.L_x_2401:
[----:B------:R-:W-:Y:S01]  /*7320*/  FMNMX.FTZ R11, R174, R5, !PT ;  /* 0x00000005ae0b7209 */ /* 0x000fe20007810000 */
[----:B------:R-:W-:Y:S01]  /*7330*/  UMOV UR10, UR22 ;  /* 0x00000016000a7c82 */ /* 0x000fe20008000000 */
[----:B------:R-:W-:Y:S01]  /*7340*/  ISETP.GT.AND P4, PT, R176, RZ, P2 ;  /* 0x000000ffb000720c */ /* 0x000fe20001784270 */
[----:B------:R-:W-:Y:S01]  /*7350*/  IMAD.MOV R179, RZ, RZ, -R17 ;  /* 0x000000ffffb37224 */ /* 0x000fe200078e0a11 */
[----:B------:R-:W-:Y:S02]  /*7360*/  FMNMX.FTZ R10, R206, R11, !PT ;  /* 0x0000000bce0a7209 */ /* 0x000fe40007810000 */
[----:B------:R-:W-:Y:S02]  /*7370*/  ISETP.GT.AND P3, PT, R176, 0x1, P2 ;  /* 0x00000001b000780c */ /* 0x000fe40001764270 */
[----:B------:R-:W-:Y:S02]  /*7380*/  FMNMX.FTZ R11, R207, R10, !PT ;  /* 0x0000000acf0b7209 */ /* 0x000fe40007810000 */
[----:B------:R-:W-:-:S02]  /*7390*/  ISETP.LT.OR P4, PT, R173, 0x1, P4 ;  /* 0x00000001ad00780c */ /* 0x000fc40002781670 */
[----:B------:R-:W-:Y:S02]  /*73a0*/  FMNMX.FTZ R10, R208, R11, !PT ;  /* 0x0000000bd00a7209 */ /* 0x000fe40007810000 */
[----:B------:R-:W-:Y:S02]  /*73b0*/  ISETP.GT.AND P5, PT, R176, 0x8, P2 ;  /* 0x00000008b000780c */ /* 0x000fe400017a4270 */
[----:B------:R-:W-:Y:S02]  /*73c0*/  FMNMX.FTZ R11, R209, R10, !PT ;  /* 0x0000000ad10b7209 */ /* 0x000fe40007810000 */
[----:B------:R-:W-:Y:S02]  /*73d0*/  ISETP.LT.OR P3, PT, R173, 0x2, P3 ;  /* 0x00000002ad00780c */ /* 0x000fe40001f61670 */
[----:B------:R-:W-:Y:S02]  /*73e0*/  FMNMX.FTZ R11, R210, R11, !PT ;  /* 0x0000000bd20b7209 */ /* 0x000fe40007810000 */
[----:B------:R-:W-:-:S02]  /*73f0*/  FSEL R9, R9, -INF , !P4 ;  /* 0xff80000009097808 */ /* 0x000fc40006000000 */
        /* <DEDUP_REMOVED lines=15> */
[----:B------:R-:W-:Y:S02]  /*74f0*/  FSEL R14, R14, -INF , !P6 ;  /* 0xff8000000e0e7808 */ /* 0x000fe40007000000 */
[----:B------:R-:W-:Y:S02]  /*7500*/  FMNMX.FTZ R11, R165, R10, !PT ;  /* 0x0000000aa50b7209 */ /* 0x000fe40007810000 */
[----:B------:R-:W-:-:S02]  /*7510*/  ISETP.LT.OR P3, PT, R173, 0x11, P3 ;  /* 0x00000011ad00780c */ /* 0x000fc40001f61670 */
[----:B------:R-:W-:Y:S02]  /*7520*/  FMNMX.FTZ R11, R162, R11, !PT ;  /* 0x0000000ba20b7209 */ /* 0x000fe40007810000 */
[C---:B------:R-:W-:Y:S02]  /*7530*/  ISETP.GT.AND P4, PT, R176.reuse, 0x19, P2 ;  /* 0x00000019b000780c */ /* 0x040fe40001784270 */
[----:B------:R-:W-:Y:S01]  /*7540*/  ISETP.GT.AND P6, PT, R176, 0x18, P2 ;  /* 0x00000018b000780c */ /* 0x000fe200017c4270 */
[----:B------:R-:W0:Y:S01]  /*7550*/  SHFL.BFLY PT, R10, R11, 0x2, 0x1f ;  /* 0x0c401f000b0a7f89 */ /* 0x000e2200000e0000 */
[----:B------:R-:W-:Y:S02]  /*7560*/  ISETP.LT.OR P5, PT, R173, 0x12, P5 ;  /* 0x00000012ad00780c */ /* 0x000fe40002fa1670 */
[----:B------:R-:W-:Y:S02]  /*7570*/  FSEL R15, R15, -INF , !P3 ;  /* 0xff8000000f0f7808 */ /* 0x000fe40005800000 */
[----:B------:R-:W-:-:S02]  /*7580*/  ISETP.LT.OR P4, PT, R173, 0x1a, P4 ;  /* 0x0000001aad00780c */ /* 0x000fc40002781670 */
[----:B------:R-:W-:Y:S02]  /*7590*/  ISETP.LT.OR P6, PT, R173, 0x19, P6 ;  /* 0x00000019ad00780c */ /* 0x000fe400037c1670 */
[----:B------:R-:W-:Y:S02]  /*75a0*/  FSEL R20, R20, -INF , !P5 ;  /* 0xff80000014147808 */ /* 0x000fe40006800000 */
[----:B------:R-:W-:Y:S02]  /*75b0*/  FSEL R153, R153, -INF , !P4 ;  /* 0xff80000099997808 */ /* 0x000fe40006000000 */
[----:B------:R-:W-:Y:S02]  /*75c0*/  ISETP.GT.AND P3, PT, R176, 0x20, P2 ;  /* 0x00000020b000780c */ /* 0x000fe40001764270 */
[----:B------:R-:W-:Y:S02]  /*75d0*/  FSEL R152, R152, -INF , !P6 ;  /* 0xff80000098987808 */ /* 0x000fe40007000000 */
[----:B------:R-:W-:-:S02]  /*75e0*/  ISETP.GT.AND P5, PT, R176, 0x21, P2 ;  /* 0x00000021b000780c */ /* 0x000fc400017a4270 */
[C---:B------:R-:W-:Y:S02]  /*75f0*/  ISETP.LT.OR P3, PT, R173.reuse, 0x21, P3 ;  /* 0x00000021ad00780c */ /* 0x040fe40001f61670 */
[----:B------:R-:W-:Y:S02]  /*7600*/  ISETP.GT.AND P6, PT, R176, 0x28, P2 ;  /* 0x00000028b000780c */ /* 0x000fe400017c4270 */
[----:B------:R-:W-:Y:S02]  /*7610*/  ISETP.LT.OR P5, PT, R173, 0x22, P5 ;  /* 0x00000022ad00780c */ /* 0x000fe40002fa1670 */
[----:B0-----:R-:W-:Y:S02]  /*7620*/  FMNMX.FTZ R172, R11, R10, !PT ;  /* 0x0000000a0bac7209 */ /* 0x001fe40007810000 */
[----:B------:R-:W-:Y:S02]  /*7630*/  FMNMX.FTZ R11, R9, R6, !PT ;  /* 0x00000006090b7209 */ /* 0x000fe40007810000 */
[----:B------:R-:W-:Y:S01]  /*7640*/  FSEL R154, R154, -INF , !P3 ;  /* 0xff8000009a9a7808 */ /* 0x000fe20005800000 */
[----:B------:R-:W0:Y:S01]  /*7650*/  SHFL.BFLY PT, R175, R172, 0x1, 0x1f ;  /* 0x0c201f00acaf7f89 */ /* 0x000e2200000e0000 */
[----:B------:R-:W-:-:S02]  /*7660*/  ISETP.GT.AND P3, PT, R176, 0x29, P2 ;  /* 0x00000029b000780c */ /* 0x000fc40001764270 */
[----:B------:R-:W-:Y:S02]  /*7670*/  FSEL R155, R155, -INF , !P5 ;  /* 0xff8000009b9b7808 */ /* 0x000fe40006800000 */
[C---:B------:R-:W-:Y:S02]  /*7680*/  ISETP.LT.OR P6, PT, R173.reuse, 0x29, P6 ;  /* 0x00000029ad00780c */ /* 0x040fe400037c1670 */
[----:B------:R-:W-:Y:S02]  /*7690*/  ISETP.GT.AND P5, PT, R176, 0x30, P2 ;  /* 0x00000030b000780c */ /* 0x000fe400017a4270 */
[C---:B------:R-:W-:Y:S02]  /*76a0*/  ISETP.LT.OR P3, PT, R173.reuse, 0x2a, P3 ;  /* 0x0000002aad00780c */ /* 0x040fe40001f61670 */
[----:B------:R-:W-:Y:S02]  /*76b0*/  ISETP.LT.OR P5, PT, R173, 0x31, P5 ;  /* 0x00000031ad00780c */ /* 0x000fe40002fa1670 */
[----:B------:R-:W-:-:S02]  /*76c0*/  FSEL R157, R157, -INF , !P3 ;  /* 0xff8000009d9d7808 */ /* 0x000fc40005800000 */
[----:B------:R-:W-:Y:S02]  /*76d0*/  ISETP.GT.AND P3, PT, R176, 0x38, P2 ;  /* 0x00000038b000780c */ /* 0x000fe40001764270 */
[----:B------:R-:W-:Y:S02]  /*76e0*/  FSEL R158, R158, -INF , !P5 ;  /* 0xff8000009e9e7808 */ /* 0x000fe40006800000 */
[----:B------:R-:W-:-:S04]  /*76f0*/  ISETP.LT.OR P3, PT, R173, 0x39, P3 ;  /* 0x00000039ad00780c */ /* 0x000fc80001f61670 */
[----:B------:R-:W-:Y:S02]  /*7700*/  FSEL R160, R160, -INF , !P3 ;  /* 0xff800000a0a07808 */ /* 0x000fe40005800000 */
[----:B0-----:R-:W-:Y:S02]  /*7710*/  FMNMX.FTZ R10, R172, R175, !PT ;  /* 0x000000afac0a7209 */ /* 0x001fe40007810000 */
[----:B------:R-:W-:Y:S02]  /*7720*/  FMNMX.FTZ R172, R12, R11, !PT ;  /* 0x0000000b0cac7209 */ /* 0x000fe40007810000 */
[C---:B------:R-:W-:Y:S02]  /*7730*/  FSETP.NEU.FTZ.AND P4, PT, R10.reuse, -INF , PT ;  /* 0xff8000000a00780b */ /* 0x040fe40003f9d000 */
[----:B------:R-:W-:Y:S02]  /*7740*/  FMNMX.FTZ R11, R13, R172, !PT ;  /* 0x000000ac0d0b7209 */ /* 0x000fe40007810000 */
[----:B------:R-:W-:-:S02]  /*7750*/  FSEL R182, R10, RZ, P4 ;  /* 0x000000ff0ab67208 */ /* 0x000fc40002000000 */
[----:B------:R-:W-:-:S03]  /*7760*/  FMNMX.FTZ R172, R14, R11, !PT ;  /* 0x0000000b0eac7209 */ /* 0x000fc60007810000 */
[----:B------:R-:W-:Y:S01]  /*7770*/  FADD.FTZ R182, -R182, R5 ;  /* 0x00000005b6b67221 */ /* 0x000fe20000010100 */
[----:B------:R-:W-:Y:S01]  /*7780*/  FMNMX.FTZ R11, R15, R172, !PT ;  /* 0x000000ac0f0b7209 */ /* 0x000fe20007810000 */
[----:B------:R-:W-:Y:S02]  /*7790*/  FMUL.FTZ R172, R10, UR10 ;  /* 0x0000000a0aac7c20 */ /* 0x000fe40008410000 */
[----:B------:R-:W-:Y:S01]  /*77a0*/  FMUL.FTZ R5, R182, UR10 ;  /* 0x0000000ab6057c20 */ /* 0x000fe20008410000 */
[----:B------:R-:W-:Y:S02]  /*77b0*/  FMNMX.FTZ R175, R20, R11, !PT ;  /* 0x0000000b14af7209 */ /* 0x000fe40007810000 */
[----:B------:R-:W-:Y:S02]  /*77c0*/  FSEL R11, R172, RZ, P4 ;  /* 0x000000ffac0b7208 */ /* 0x000fe40002000000 */
[----:B------:R-:W-:Y:S01]  /*77d0*/  FMNMX.FTZ R172, R152, R175, !PT ;  /* 0x000000af98ac7209 */ /* 0x000fe20007810000 */
[----:B------:R-:W-:Y:S02]  /*77e0*/  MUFU.EX2 R5, R5 ;  /* 0x0000000500057308 */ /* 0x000fe40000000800 */
[--C-:B------:R-:W-:Y:S01]  /*77f0*/  FFMA.FTZ R178, R174, UR10, -R11.reuse ;  /* 0x0000000aaeb27c23 */ /* 0x100fe2000801080b */
[----:B------:R-:W-:Y:S01]  /*7800*/  FMNMX.FTZ R175, R153, R172, !PT ;  /* 0x000000ac99af7209 */ /* 0x000fe20007810000 */
[--C-:B------:R-:W-:Y:S01]  /*7810*/  FFMA.FTZ R207, R207, UR10, -R11.reuse ;  /* 0x0000000acfcf7c23 */ /* 0x100fe2000801080b */
[----:B------:R-:W-:Y:S01]  /*7820*/  FSEL R172, R156, -INF , !P6 ;  /* 0xff8000009cac7808 */ /* 0x000fe20007000000 */
[--C-:B------:R-:W-:Y:S01]  /*7830*/  FFMA.FTZ R168, R168, UR10, -R11.reuse ;  /* 0x0000000aa8a87c23 */ /* 0x100fe2000801080b */
[----:B------:R-:W-:Y:S01]  /*7840*/  FMNMX.FTZ R174, R154, R175, !PT ;  /* 0x000000af9aae7209 */ /* 0x000fe20007810000 */
[----:B------:R-:W0:Y:S01]  /*7850*/  MUFU.EX2 R156, R178 ;  /* 0x000000b2009c7308 */ /* 0x000e220000000800 */
[----:B------:R-:W-:Y:S01]  /*7860*/  ISETP.GT.AND P6, PT, R176, 0x31, P2 ;  /* 0x00000031b000780c */ /* 0x000fe200017c4270 */
[--C-:B------:R-:W-:Y:S01]  /*7870*/  FFMA.FTZ R175, R206, UR10, -R11.reuse ;  /* 0x0000000aceaf7c23 */ /* 0x100fe2000801080b */
[----:B------:R-:W-:Y:S01]  /*7880*/  FMNMX.FTZ R177, R155, R174, !PT ;  /* 0x000000ae9bb17209 */ /* 0x000fe20007810000 */
[--C-:B------:R-:W-:Y:S01]  /*7890*/  FFMA.FTZ R169, R169, UR10, -R11.reuse ;  /* 0x0000000aa9a97c23 */ /* 0x100fe2000801080b */
[----:B------:R-:W-:Y:S01]  /*78a0*/  ISETP.LT.OR P6, PT, R173, 0x32, P6 ;  /* 0x00000032ad00780c */ /* 0x000fe200037c1670 */
[--C-:B------:R-:W-:Y:S01]  /*78b0*/  FFMA.FTZ R170, R170, UR10, -R11.reuse ;  /* 0x0000000aaaaa7c23 */ /* 0x100fe2000801080b */
[----:B------:R-:W-:Y:S01]  /*78c0*/  FMNMX.FTZ R174, R172, R177, !PT ;  /* 0x000000b1acae7209 */ /* 0x000fe20007810000 */
[----:B------:R-:W1:Y:S01]  /*78d0*/  MUFU.EX2 R175, R175 ;  /* 0x000000af00af7308 */ /* 0x000e620000000800 */
[----:B------:R-:W-:Y:S01]  /*78e0*/  ISETP.GT.AND P2, PT, R176, 0x39, P2 ;  /* 0x00000039b000780c */ /* 0x000fe20001744270 */
[--C-:B------:R-:W-:Y:S01]  /*78f0*/  FFMA.FTZ R176, R208, UR10, -R11.reuse ;  /* 0x0000000ad0b07c23 */ /* 0x100fe2000801080b */
[----:B------:R-:W-:Y:S01]  /*7900*/  FMNMX.FTZ R177, R157, R174, !PT ;  /* 0x000000ae9db17209 */ /* 0x000fe20007810000 */
[--C-:B------:R-:W-:Y:S01]  /*7910*/  FFMA.FTZ R171, R171, UR10, -R11.reuse ;  /* 0x0000000aabab7c23 */ /* 0x100fe2000801080b */
[----:B------:R-:W-:Y:S01]  /*7920*/  FSEL R174, R159, -INF , !P6 ;  /* 0xff8000009fae7808 */ /* 0x000fe20007000000 */
[--C-:B------:R-:W-:Y:S01]  /*7930*/  FFMA.FTZ R166, R166, UR10, -R11.reuse ;  /* 0x0000000aa6a67c23 */ /* 0x100fe2000801080b */
[----:B------:R-:W-:Y:S01]  /*7940*/  FMNMX.FTZ R177, R158, R177, !PT ;  /* 0x000000b19eb17209 */ /* 0x000fe20007810000 */
[----:B------:R-:W2:Y:S01]  /*7950*/  MUFU.EX2 R159, R207 ;  /* 0x000000cf009f7308 */ /* 0x000ea20000000800 */
[----:B------:R-:W-:Y:S01]  /*7960*/  ISETP.LT.OR P2, PT, R173, 0x3a, P2 ;  /* 0x0000003aad00780c */ /* 0x000fe20001741670 */
[--C-:B------:R-:W-:Y:S01]  /*7970*/  FFMA.FTZ R173, R209, UR10, -R11.reuse ;  /* 0x0000000ad1ad7c23 */ /* 0x100fe2000801080b */
[----:B------:R-:W-:Y:S01]  /*7980*/  FMNMX.FTZ R177, R174, R177, !PT ;  /* 0x000000b1aeb17209 */ /* 0x000fe20007810000 */
[----:B0-----:R-:W-:Y:S01]  /*7990*/  FFMA.FTZ R182, R5, R3, R156 ;  /* 0x0000000305b67223 */ /* 0x001fe2000001009c */
[----:B------:R-:W-:Y:S01]  /*79a0*/  FSEL R161, R161, -INF , !P2 ;  /* 0xff800000a1a17808 */ /* 0x000fe20005000000 */
[--C-:B------:R-:W-:Y:S01]  /*79b0*/  FFMA.FTZ R167, R167, UR10, -R11.reuse ;  /* 0x0000000aa7a77c23 */ /* 0x100fe2000801080b */
[----:B------:R-:W-:Y:S01]  /*79c0*/  FMNMX.FTZ R178, R160, R177, !PT ;  /* 0x000000b1a0b27209 */ /* 0x000fe20007810000 */
[----:B------:R-:W0:Y:S01]  /*79d0*/  MUFU.EX2 R176, R176 ;  /* 0x000000b000b07308 */ /* 0x000e220000000800 */
[----:B-1----:R-:W-:Y:S01]  /*79e0*/  FADD.FTZ R182, R175, R182 ;  /* 0x000000b6afb67221 */ /* 0x002fe20000010000 */
[----:B------:R-:W-:Y:S01]  /*79f0*/  ISETP.NE.AND P2, PT, R2, R179, PT ;  /* 0x000000b30200720c */ /* 0x000fe20003f45270 */
[--C-:B------:R-:W-:Y:S01]  /*7a00*/  FFMA.FTZ R163, R163, UR10, -R11.reuse ;  /* 0x0000000aa3a37c23 */ /* 0x100fe2000801080b */
[----:B------:R-:W-:Y:S01]  /*7a10*/  FMNMX.FTZ R177, R161, R178, !PT ;  /* 0x000000b2a1b17209 */ /* 0x000fe20007810000 */
[--C-:B------:R-:W-:Y:S01]  /*7a20*/  FFMA.FTZ R178, R210, UR10, -R11.reuse ;  /* 0x0000000ad2b27c23 */ /* 0x100fe2000801080b */
[--C-:B------:R-:W-:Y:S01]  /*7a30*/  FFMA.FTZ R164, R164, UR10, -R11.reuse ;  /* 0x0000000aa4a47c23 */ /* 0x100fe2000801080b */
[--C-:B------:R-:W-:Y:S01]  /*7a40*/  FFMA.FTZ R165, R165, UR10, -R11.reuse ;  /* 0x0000000aa5a57c23 */ /* 0x100fe2000801080b */
[----:B------:R-:W1:Y:S01]  /*7a50*/  MUFU.EX2 R173, R173 ;  /* 0x000000ad00ad7308 */ /* 0x000e620000000800 */
[----:B------:R-:W3:Y:S01]  /*7a60*/  SHFL.BFLY PT, R180, R177, 0x2, 0x1f ;  /* 0x0c401f00b1b47f89 */ /* 0x000ee200000e0000 */
[-C--:B------:R-:W-:Y:S01]  /*7a70*/  FMUL.FTZ R24, R24, R5.reuse ;  /* 0x0000000518187220 */ /* 0x080fe20000410000 */
[-C--:B------:R-:W-:Y:S01]  /*7a80*/  FMUL.FTZ R25, R25, R5.reuse ;  /* 0x0000000519197220 */ /* 0x080fe20000410000 */
[-C--:B------:R-:W-:Y:S01]  /*7a90*/  FMUL.FTZ R28, R28, R5.reuse ;  /* 0x000000051c1c7220 */ /* 0x080fe20000410000 */
[-C--:B------:R-:W-:Y:S01]  /*7aa0*/  FMUL.FTZ R29, R29, R5.reuse ;  /* 0x000000051d1d7220 */ /* 0x080fe20000410000 */
[-C--:B------:R-:W-:Y:S01]  /*7ab0*/  FMUL.FTZ R32, R32, R5.reuse ;  /* 0x0000000520207220 */ /* 0x080fe20000410000 */
[-C--:B------:R-:W-:Y:S01]  /*7ac0*/  FMUL.FTZ R33, R33, R5.reuse ;  /* 0x0000000521217220 */ /* 0x080fe20000410000 */
[----:B------:R-:W4:Y:S01]  /*7ad0*/  MUFU.EX2 R178, R178 ;  /* 0x000000b200b27308 */ /* 0x000f220000000800 */
[-C--:B------:R-:W-:Y:S01]  /*7ae0*/  FMUL.FTZ R36, R36, R5.reuse ;  /* 0x0000000524247220 */ /* 0x080fe20000410000 */
[-C--:B------:R-:W-:Y:S01]  /*7af0*/  FMUL.FTZ R37, R37, R5.reuse ;  /* 0x0000000525257220 */ /* 0x080fe20000410000 */
[-C--:B------:R-:W-:Y:S01]  /*7b00*/  FMUL.FTZ R40, R40, R5.reuse ;  /* 0x0000000528287220 */ /* 0x080fe20000410000 */
[-C--:B------:R-:W-:Y:S01]  /*7b10*/  FMUL.FTZ R41, R41, R5.reuse ;  /* 0x0000000529297220 */ /* 0x080fe20000410000 */
[-C--:B------:R-:W-:Y:S01]  /*7b20*/  FMUL.FTZ R44, R44, R5.reuse ;  /* 0x000000052c2c7220 */ /* 0x080fe20000410000 */
[-C--:B------:R-:W-:Y:S01]  /*7b30*/  FMUL.FTZ R45, R45, R5.reuse ;  /* 0x000000052d2d7220 */ /* 0x080fe20000410000 */
[-C--:B------:R-:W-:Y:S01]  /*7b40*/  FMUL.FTZ R48, R48, R5.reuse ;  /* 0x0000000530307220 */ /* 0x080fe20000410000 */
[----:B------:R-:W5:Y:S01]  /*7b50*/  MUFU.EX2 R168, R168 ;  /* 0x000000a800a87308 */ /* 0x000f620000000800 */
        /* <DEDUP_REMOVED lines=8> */
[----:B---3--:R-:W-:Y:S01]  /*7be0*/  FMNMX.FTZ R180, R177, R180, !PT ;  /* 0x000000b4b1b47209 */ /* 0x008fe20007810000 */
[-C--:B------:R-:W-:Y:S01]  /*7bf0*/  FMUL.FTZ R64, R64, R5.reuse ;  /* 0x0000000540407220 */ /* 0x080fe20000410000 */
[-C--:B------:R-:W-:Y:S01]  /*7c00*/  FMUL.FTZ R65, R65, R5.reuse ;  /* 0x0000000541417220 */ /* 0x080fe20000410000 */
[-C--:B------:R-:W-:Y:S01]  /*7c10*/  FMUL.FTZ R68, R68, R5.reuse ;  /* 0x0000000544447220 */ /* 0x080fe20000410000 */
[-C--:B------:R-:W-:Y:S01]  /*7c20*/  FMUL.FTZ R69, R69, R5.reuse ;  /* 0x0000000545457220 */ /* 0x080fe20000410000 */
[----:B------:R-:W3:Y:S01]  /*7c30*/  SHFL.BFLY PT, R177, R180, 0x1, 0x1f ;  /* 0x0c201f00b4b17f89 */ /* 0x000ee200000e0000 */
        /* <DEDUP_REMOVED lines=22> */
[----:B------:R-:W-:Y:S01]  /*7da0*/  FMUL.FTZ R109, R109, R5 ;  /* 0x000000056d6d7220 */ /* 0x000fe20000410000 */
[----:B---3--:R-:W-:Y:S01]  /*7db0*/  FMNMX.FTZ R177, R180, R177, !PT ;  /* 0x000000b1b4b17209 */ /* 0x008fe20007810000 */
[----:B------:R-:W-:Y:S01]  /*7dc0*/  FFMA.FTZ R180, R162, UR10, -R11 ;  /* 0x0000000aa2b47c23 */ /* 0x000fe2000801080b */
[----:B------:R-:W-:Y:S01]  /*7dd0*/  IMAD.U32 R11, RZ, RZ, UR37 ;  /* 0x00000025ff0b7e24 */ /* 0x000fe2000f8e00ff */
[----:B------:R-:W3:Y:S01]  /*7de0*/  MUFU.EX2 R167, R167 ;  /* 0x000000a700a77308 */ /* 0x000ee20000000800 */
[C---:B------:R-:W-:Y:S01]  /*7df0*/  FSETP.NEU.FTZ.AND P3, PT, R177.reuse, -INF , PT ;  /* 0xff800000b100780b */ /* 0x040fe20003f7d000 */
[----:B------:R-:W-:Y:S01]  /*7e00*/  FMUL.FTZ R3, R177, UR10 ;  /* 0x0000000ab1037c20 */ /* 0x000fe20008410000 */
[----:B------:R-:W-:-:S02]  /*7e10*/  @!P2 IMAD R11, R11, 0x40, R16 ;  /* 0x000000400b0ba824 */ /* 0x000fc400078e0210 */
[-C--:B------:R-:W-:Y:S01]  /*7e20*/  FMUL.FTZ R112, R112, R5.reuse ;  /* 0x0000000570707220 */ /* 0x080fe20000410000 */
[-C--:B------:R-:W-:Y:S01]  /*7e30*/  FMUL.FTZ R113, R113, R5.reuse ;  /* 0x0000000571717220 */ /* 0x080fe20000410000 */
[-C--:B------:R-:W-:Y:S01]  /*7e40*/  FMUL.FTZ R116, R116, R5.reuse ;  /* 0x0000000574747220 */ /* 0x080fe20000410000 */
[----:B------:R-:W-:Y:S01]  /*7e50*/  FSEL R179, R3, RZ, P3 ;  /* 0x000000ff03b37208 */ /* 0x000fe20001800000 */
[----:B--2---:R-:W-:Y:S01]  /*7e60*/  FADD.FTZ R3, R159, R182 ;  /* 0x000000b69f037221 */ /* 0x004fe20000010000 */
[----:B------:R-:W2:Y:S01]  /*7e70*/  MUFU.EX2 R163, R163 ;  /* 0x000000a300a37308 */ /* 0x000ea20000000800 */
[----:B------:R-:W-:Y:S01]  /*7e80*/  @!P2 LEA R11, R11, UR46, 0x2 ;  /* 0x0000002e0b0bac11 */ /* 0x000fe2000f8e10ff */
[----:B------:R-:W-:Y:S01]  /*7e90*/  FMUL.FTZ R117, R117, R5 ;  /* 0x0000000575757220 */ /* 0x000fe20000410000 */
[----:B0-----:R-:W-:Y:S01]  /*7ea0*/  FADD.FTZ R162, R176, R3 ;  /* 0x00000003b0a27221 */ /* 0x001fe20000010000 */
[----:B------:R-:W-:Y:S01]  /*7eb0*/  FSEL R3, R177, RZ, P3 ;  /* 0x000000ffb1037208 */ /* 0x000fe20001800000 */
[--C-:B------:R-:W-:Y:S01]  /*7ec0*/  FFMA.FTZ R9, R9, UR10, -R179.reuse ;  /* 0x0000000a09097c23 */ /* 0x100fe200080108b3 */
[--C-:B------:R-:W-:Y:S01]  /*7ed0*/  FFMA.FTZ R12, R12, UR10, -R179.reuse ;  /* 0x0000000a0c0c7c23 */ /* 0x100fe200080108b3 */
[----:B-1----:R-:W-:Y:S01]  /*7ee0*/  FADD.FTZ R181, R173, R162 ;  /* 0x000000a2adb57221 */ /* 0x002fe20000010000 */
[--C-:B------:R-:W-:Y:S01]  /*7ef0*/  FFMA.FTZ R13, R13, UR10, -R179.reuse ;  /* 0x0000000a0d0d7c23 */ /* 0x100fe200080108b3 */
[----:B------:R-:W-:Y:S01]  /*7f00*/  FADD.FTZ R3, -R3, R6 ;  /* 0x0000000603037221 */ /* 0x000fe20000010100 */
[----:B------:R-:W-:Y:S01]  /*7f10*/  FFMA.FTZ R14, R14, UR10, -R179 ;  /* 0x0000000a0e0e7c23 */ /* 0x000fe200080108b3 */
[----:B----4-:R-:W-:Y:S01]  /*7f20*/  FADD.FTZ R181, R178, R181 ;  /* 0x000000b5b2b57221 */ /* 0x010fe20000010000 */
[----:B------:R-:W-:Y:S01]  /*7f30*/  MUFU.EX2 R9, R9 ;  /* 0x0000000900097308 */ /* 0x000fe20000000800 */
[----:B------:R-:W-:Y:S01]  /*7f40*/  FMUL.FTZ R3, R3, UR10 ;  /* 0x0000000a03037c20 */ /* 0x000fe20008410000 */
[----:B------:R-:W-:Y:S01]  /*7f50*/  FFMA.FTZ R15, R15, UR10, -R179 ;  /* 0x0000000a0f0f7c23 */ /* 0x000fe200080108b3 */
[----:B-----5:R-:W-:Y:S01]  /*7f60*/  FADD.FTZ R6, R168, R181 ;  /* 0x000000b5a8067221 */ /* 0x020fe20000010000 */
[--C-:B------:R-:W-:Y:S01]  /*7f70*/  FFMA.FTZ R181, R152, UR10, -R179.reuse ;  /* 0x0000000a98b57c23 */ /* 0x100fe200080108b3 */
[--C-:B------:R-:W-:Y:S01]  /*7f80*/  FFMA.FTZ R20, R20, UR10, -R179.reuse ;  /* 0x0000000a14147c23 */ /* 0x100fe200080108b3 */
[----:B------:R-:W-:Y:S01]  /*7f90*/  @!P2 STS [R11+0x28800], R5 ;  /* 0x028800050b00a388 */ /* 0x000fe20000000800 */
[----:B------:R-:W-:Y:S01]  /*7fa0*/  FADD.FTZ R183, R169, R6 ;  /* 0x00000006a9b77221 */ /* 0x000fe20000010000 */
[----:B------:R-:W-:Y:S01]  /*7fb0*/  MUFU.EX2 R12, R12 ;  /* 0x0000000c000c7308 */ /* 0x000fe20000000800 */
[----:B------:R-:W-:Y:S01]  /*7fc0*/  FFMA.FTZ R182, R154, UR10, -R179 ;  /* 0x0000000a9ab67c23 */ /* 0x000fe200080108b3 */
[----:B------:R-:W-:Y:S01]  /*7fd0*/  F2FP.F16.F32.PACK_AB R154, R176, R159 ;  /* 0x0000009fb09a723e */ /* 0x000fe200000000ff */
[----:B------:R-:W-:Y:S01]  /*7fe0*/  FADD.FTZ R152, R170, R183 ;  /* 0x000000b7aa987221 */ /* 0x000fe20000010000 */
[--C-:B------:R-:W-:Y:S01]  /*7ff0*/  FFMA.FTZ R183, R155, UR10, -R179.reuse ;  /* 0x0000000a9bb77c23 */ /* 0x100fe200080108b3 */
[--C-:B------:R-:W-:Y:S01]  /*8000*/  FFMA.FTZ R153, R153, UR10, -R179.reuse ;  /* 0x0000000a99997c23 */ /* 0x100fe200080108b3 */
[--C-:B------:R-:W-:Y:S01]  /*8010*/  FFMA.FTZ R206, R160, UR10, -R179.reuse ;  /* 0x0000000aa0ce7c23 */ /* 0x100fe200080108b3 */
[----:B------:R-:W-:Y:S01]  /*8020*/  FADD.FTZ R205, R171, R152 ;  /* 0x00000098abcd7221 */ /* 0x000fe20000010000 */
[----:B------:R2:W0:Y:S01]  /*8030*/  MUFU.EX2 R6, R3 ;  /* 0x0000000300067308 */ /* 0x0004220000000800 */
[--C-:B------:R-:W-:Y:S01]  /*8040*/  FFMA.FTZ R172, R172, UR10, -R179.reuse ;  /* 0x0000000aacac7c23 */ /* 0x100fe200080108b3 */
[----:B------:R-:W-:Y:S01]  /*8050*/  FFMA.FTZ R157, R157, UR10, -R179 ;  /* 0x0000000a9d9d7c23 */ /* 0x000fe200080108b3 */
[----:B------:R-:W-:Y:S01]  /*8060*/  FADD.FTZ R152, R166, R205 ;  /* 0x000000cda6987221 */ /* 0x000fe20000010000 */
[--C-:B------:R-:W-:Y:S01]  /*8070*/  FFMA.FTZ R205, R158, UR10, -R179.reuse ;  /* 0x0000000a9ecd7c23 */ /* 0x100fe200080108b3 */
[----:B------:R-:W-:Y:S01]  /*8080*/  F2FP.F16.F32.PACK_AB R158, R169, R168 ;  /* 0x000000a8a99e723e */ /* 0x000fe200000000ff */
[--C-:B------:R-:W-:Y:S01]  /*8090*/  FFMA.FTZ R174, R174, UR10, -R179.reuse ;  /* 0x0000000aaeae7c23 */ /* 0x100fe200080108b3 */
[----:B---3--:R-:W-:Y:S01]  /*80a0*/  FADD.FTZ R152, R167, R152 ;  /* 0x00000098a7987221 */ /* 0x008fe20000010000 */
[----:B------:R-:W1:Y:S01]  /*80b0*/  MUFU.EX2 R155, R13 ;  /* 0x0000000d009b7308 */ /* 0x000e620000000800 */
[----:B------:R-:W-:Y:S01]  /*80c0*/  FFMA.FTZ R179, R161, UR10, -R179 ;  /* 0x0000000aa1b37c23 */ /* 0x000fe200080108b3 */
[----:B------:R-:W-:Y:S01]  /*80d0*/  F2FP.F16.F32.PACK_AB R162, R167, R166 ;  /* 0x000000a6a7a2723e */ /* 0x000fe200000000ff */
[----:B--2---:R-:W-:Y:S01]  /*80e0*/  FADD.FTZ R3, R163, R152 ;  /* 0x00000098a3037221 */ /* 0x004fe20000010000 */
[----:B------:R-:W-:Y:S01]  /*80f0*/  F2FP.F16.F32.PACK_AB R152, R175, R156 ;  /* 0x0000009caf98723e */ /* 0x000fe200000000ff */
[----:B------:R-:W-:Y:S01]  /*8100*/  FMUL.FTZ R120, R120, R5 ;  /* 0x0000000578787220 */ /* 0x000fe20000410000 */
[----:B------:R-:W-:Y:S01]  /*8110*/  F2FP.F16.F32.PACK_AB R156, R178, R173 ;  /* 0x000000adb29c723e */ /* 0x000fe200000000ff */
[-C--:B------:R-:W-:Y:S01]  /*8120*/  FMUL.FTZ R121, R121, R5.reuse ;  /* 0x0000000579797220 */ /* 0x080fe20000410000 */
[----:B------:R-:W2:Y:S01]  /*8130*/  MUFU.EX2 R14, R14 ;  /* 0x0000000e000e7308 */ /* 0x000ea20000000800 */
[----:B0-----:R0:W-:Y:S01]  /*8140*/  @!P2 STS [R11+0x28820], R6 ;  /* 0x028820060b00a388 */ /* 0x0011e20000000800 */
[-C--:B------:R-:W-:Y:S01]  /*8150*/  FMUL.FTZ R124, R124, R5.reuse ;  /* 0x000000057c7c7220 */ /* 0x080fe20000410000 */
[-C--:B------:R-:W-:Y:S01]  /*8160*/  FMUL.FTZ R125, R125, R5.reuse ;  /* 0x000000057d7d7220 */ /* 0x080fe20000410000 */
[-C--:B------:R-:W-:Y:S01]  /*8170*/  FMUL.FTZ R128, R128, R5.reuse ;  /* 0x0000000580807220 */ /* 0x080fe20000410000 */
[-C--:B------:R-:W-:Y:S01]  /*8180*/  FMUL.FTZ R129, R129, R5.reuse ;  /* 0x0000000581817220 */ /* 0x080fe20000410000 */
[-C--:B------:R-:W-:Y:S01]  /*8190*/  FMUL.FTZ R132, R132, R5.reuse ;  /* 0x0000000584847220 */ /* 0x080fe20000410000 */
[-C--:B------:R-:W-:Y:S01]  /*81a0*/  FMUL.FTZ R133, R133, R5.reuse ;  /* 0x0000000585857220 */ /* 0x080fe20000410000 */
[----:B------:R-:W3:Y:S01]  /*81b0*/  MUFU.EX2 R164, R164 ;  /* 0x000000a400a47308 */ /* 0x000ee20000000800 */
[-C--:B------:R-:W-:Y:S01]  /*81c0*/  FMUL.FTZ R136, R136, R5.reuse ;  /* 0x0000000588887220 */ /* 0x080fe20000410000 */
[-C--:B------:R-:W-:Y:S01]  /*81d0*/  FMUL.FTZ R137, R137, R5.reuse ;  /* 0x0000000589897220 */ /* 0x080fe20000410000 */
[----:B0-----:R-:W-:Y:S01]  /*81e0*/  FFMA.FTZ R11, R6, R4, R9 ;  /* 0x00000004060b7223 */ /* 0x001fe20000010009 */
[-C--:B------:R-:W-:Y:S01]  /*81f0*/  FMUL.FTZ R140, R140, R5.reuse ;  /* 0x000000058c8c7220 */ /* 0x080fe20000410000 */
[-C--:B------:R-:W-:Y:S01]  /*8200*/  FMUL.FTZ R141, R141, R5.reuse ;  /* 0x000000058d8d7220 */ /* 0x080fe20000410000 */
[-C--:B------:R-:W-:Y:S01]  /*8210*/  FMUL.FTZ R144, R144, R5.reuse ;  /* 0x0000000590907220 */ /* 0x080fe20000410000 */
[----:B------:R-:W-:Y:S01]  /*8220*/  FADD.FTZ R4, R12, R11 ;  /* 0x0000000b0c047221 */ /* 0x000fe20000010000 */
[----:B------:R-:W0:Y:S01]  /*8230*/  MUFU.EX2 R15, R15 ;  /* 0x0000000f000f7308 */ /* 0x000e220000000800 */
[-C--:B------:R-:W-:Y:S01]  /*8240*/  FMUL.FTZ R145, R145, R5.reuse ;  /* 0x0000000591917220 */ /* 0x080fe20000410000 */
[----:B------:R-:W-:Y:S01]  /*8250*/  FMUL.FTZ R148, R148, R5 ;  /* 0x0000000594947220 */ /* 0x000fe20000410000 */
[----:B-1----:R-:W-:Y:S01]  /*8260*/  FADD.FTZ R11, R155, R4 ;  /* 0x000000049b0b7221 */ /* 0x002fe20000010000 */
[----:B--2---:R-:W-:Y:S01]  /*8270*/  F2FP.F16.F32.PACK_AB R155, R14, R155 ;  /* 0x0000009b0e9b723e */ /* 0x004fe200000000ff */
[----:B------:R-:W-:Y:S01]  /*8280*/  FMUL.FTZ R149, R149, R5 ;  /* 0x0000000595957220 */ /* 0x000fe20000410000 */
[-C--:B------:R-:W-:Y:S01]  /*8290*/  FMUL.FTZ R26, R26, R6.reuse ;  /* 0x000000061a1a7220 */ /* 0x080fe20000410000 */
[----:B------:R-:W-:Y:S01]  /*82a0*/  FADD.FTZ R176, R14, R11 ;  /* 0x0000000b0eb07221 */ /* 0x000fe20000010000 */
[----:B------:R-:W1:Y:S01]  /*82b0*/  MUFU.EX2 R165, R165 ;  /* 0x000000a500a57308 */ /* 0x000e620000000800 */
[C---:B---3--:R-:W-:Y:S01]  /*82c0*/  FADD.FTZ R160, R164.reuse, R3 ;  /* 0x00000003a4a07221 */ /* 0x048fe20000010000 */
[----:B------:R-:W-:Y:S01]  /*82d0*/  F2FP.F16.F32.PACK_AB R164, R164, R163 ;  /* 0x000000a3a4a4723e */ /* 0x000fe200000000ff */
[-C--:B------:R-:W-:Y:S01]  /*82e0*/  FMUL.FTZ R27, R27, R6.reuse ;  /* 0x000000061b1b7220 */ /* 0x080fe20000410000 */
[-C--:B------:R-:W-:Y:S01]  /*82f0*/  FMUL.FTZ R30, R30, R6.reuse ;  /* 0x000000061e1e7220 */ /* 0x080fe20000410000 */
[-C--:B------:R-:W-:Y:S01]  /*8300*/  FMUL.FTZ R31, R31, R6.reuse ;  /* 0x000000061f1f7220 */ /* 0x080fe20000410000 */
[-C--:B------:R-:W-:Y:S01]  /*8310*/  FMUL.FTZ R34, R34, R6.reuse ;  /* 0x0000000622227220 */ /* 0x080fe20000410000 */
[-C--:B------:R-:W-:Y:S01]  /*8320*/  FMUL.FTZ R35, R35, R6.reuse ;  /* 0x0000000623237220 */ /* 0x080fe20000410000 */
[----:B------:R-:W-:Y:S01]  /*8330*/  MUFU.EX2 R20, R20 ;  /* 0x0000001400147308 */ /* 0x000fe20000000800 */
[----:B0-----:R-:W-:Y:S01]  /*8340*/  FADD.FTZ R11, R15, R176 ;  /* 0x000000b00f0b7221 */ /* 0x001fe20000010000 */
[-C--:B------:R-:W-:Y:S01]  /*8350*/  FMUL.FTZ R38, R38, R6.reuse ;  /* 0x0000000626267220 */ /* 0x080fe20000410000 */
[-C--:B------:R-:W-:Y:S01]  /*8360*/  FMUL.FTZ R39, R39, R6.reuse ;  /* 0x0000000627277220 */ /* 0x080fe20000410000 */
[-C--:B------:R-:W-:Y:S01]  /*8370*/  FMUL.FTZ R42, R42, R6.reuse ;  /* 0x000000062a2a7220 */ /* 0x080fe20000410000 */
[-C--:B------:R-:W-:Y:S01]  /*8380*/  FMUL.FTZ R43, R43, R6.reuse ;  /* 0x000000062b2b7220 */ /* 0x080fe20000410000 */
[-C--:B------:R-:W-:Y:S01]  /*8390*/  FMUL.FTZ R46, R46, R6.reuse ;  /* 0x000000062e2e7220 */ /* 0x080fe20000410000 */
[----:B------:R-:W-:Y:S01]  /*83a0*/  FMUL.FTZ R47, R47, R6 ;  /* 0x000000062f2f7220 */ /* 0x000fe20000410000 */
[----:B------:R-:W-:Y:S01]  /*83b0*/  MUFU.EX2 R159, R181 ;  /* 0x000000b5009f7308 */ /* 0x000fe20000000800 */
[----:B-1----:R-:W-:Y:S01]  /*83c0*/  FADD.FTZ R3, R165, R160 ;  /* 0x000000a0a5037221 */ /* 0x002fe20000010000 */
[----:B------:R-:W-:Y:S01]  /*83d0*/  F2FP.F16.F32.PACK_AB R160, R171, R170 ;  /* 0x000000aaaba0723e */ /* 0x000fe200000000ff */
[-C--:B------:R-:W-:Y:S01]  /*83e0*/  FMUL.FTZ R50, R50, R6.reuse ;  /* 0x0000000632327220 */ /* 0x080fe20000410000 */
[-C--:B------:R-:W-:Y:S01]  /*83f0*/  FMUL.FTZ R51, R51, R6.reuse ;  /* 0x0000000633337220 */ /* 0x080fe20000410000 */
[-C--:B------:R-:W-:Y:S01]  /*8400*/  FMUL.FTZ R54, R54, R6.reuse ;  /* 0x0000000636367220 */ /* 0x080fe20000410000 */
[-C--:B------:R-:W-:Y:S01]  /*8410*/  FMUL.FTZ R55, R55, R6.reuse ;  /* 0x0000000637377220 */ /* 0x080fe20000410000 */
[-C--:B------:R-:W-:Y:S01]  /*8420*/  FMUL.FTZ R58, R58, R6.reuse ;  /* 0x000000063a3a7220 */ /* 0x080fe20000410000 */
[----:B------:R0:W-:Y:S01]  /*8430*/  MUFU.EX2 R168, R153 ;  /* 0x0000009900a87308 */ /* 0x0001e20000000800 */
        /* <DEDUP_REMOVED lines=24> */
[C---:B-1----:R-:W-:Y:S01]  /*85c0*/  F2FP.F16.F32.PACK_AB R166, R180.reuse, R165 ;  /* 0x000000a5b4a6723e */ /* 0x042fe200000000ff */
[----:B------:R-:W-:Y:S01]  /*85d0*/  FADD.FTZ R3, R180, R3 ;  /* 0x00000003b4037221 */ /* 0x000fe20000010000 */
[-C--:B------:R-:W-:Y:S01]  /*85e0*/  FMUL.FTZ R98, R98, R6.reuse ;  /* 0x0000000662627220 */ /* 0x080fe20000410000 */
[-C--:B------:R-:W-:Y:S01]  /*85f0*/  FMUL.FTZ R99, R99, R6.reuse ;  /* 0x0000000663637220 */ /* 0x080fe20000410000 */
[-C--:B------:R-:W-:Y:S01]  /*8600*/  FMUL.FTZ R102, R102, R6.reuse ;  /* 0x0000000666667220 */ /* 0x080fe20000410000 */
[-C--:B------:R-:W-:Y:S01]  /*8610*/  FMUL.FTZ R103, R103, R6.reuse ;  /* 0x0000000667677220 */ /* 0x080fe20000410000 */
[-C--:B------:R-:W-:Y:S01]  /*8620*/  FMUL.FTZ R106, R106, R6.reuse ;  /* 0x000000066a6a7220 */ /* 0x080fe20000410000 */
[----:B------:R1:W3:Y:S01]  /*8630*/  MUFU.EX2 R163, R172 ;  /* 0x000000ac00a37308 */ /* 0x0002e20000000800 */
[-C--:B------:R-:W-:Y:S01]  /*8640*/  FMUL.FTZ R107, R107, R6.reuse ;  /* 0x000000066b6b7220 */ /* 0x080fe20000410000 */
[----:B------:R4:W-:Y:S01]  /*8650*/  STSM.16.M88.4 [R18+0x26800], R152 ;  /* 0x0268009812007844 */ /* 0x0009e20000000200 */
[-C--:B------:R-:W-:Y:S01]  /*8660*/  FMUL.FTZ R110, R110, R6.reuse ;  /* 0x000000066e6e7220 */ /* 0x080fe20000410000 */
[-C--:B------:R-:W-:Y:S01]  /*8670*/  FMUL.FTZ R111, R111, R6.reuse ;  /* 0x000000066f6f7220 */ /* 0x080fe20000410000 */
[-C--:B------:R-:W-:Y:S01]  /*8680*/  FMUL.FTZ R114, R114, R6.reuse ;  /* 0x0000000672727220 */ /* 0x080fe20000410000 */
[-C--:B------:R-:W-:Y:S01]  /*8690*/  FMUL.FTZ R115, R115, R6.reuse ;  /* 0x0000000673737220 */ /* 0x080fe20000410000 */
[-C--:B------:R-:W-:Y:S01]  /*86a0*/  FMUL.FTZ R118, R118, R6.reuse ;  /* 0x0000000676767220 */ /* 0x080fe20000410000 */
[----:B------:R5:W4:Y:S01]  /*86b0*/  MUFU.EX2 R4, R157 ;  /* 0x0000009d00047308 */ /* 0x000b220000000800 */
[----:B-1----:R-:W-:Y:S01]  /*86c0*/  FADD.FTZ R172, R20, R11 ;  /* 0x0000000b14ac7221 */ /* 0x002fe20000010000 */
[-C--:B------:R-:W-:Y:S01]  /*86d0*/  FMUL.FTZ R119, R119, R6.reuse ;  /* 0x0000000677777220 */ /* 0x080fe20000410000 */
[-C--:B------:R-:W-:Y:S01]  /*86e0*/  FMUL.FTZ R122, R122, R6.reuse ;  /* 0x000000067a7a7220 */ /* 0x080fe20000410000 */
[-C--:B------:R-:W-:Y:S01]  /*86f0*/  FMUL.FTZ R123, R123, R6.reuse ;  /* 0x000000067b7b7220 */ /* 0x080fe20000410000 */
[----:B------:R-:W-:Y:S01]  /*8700*/  FADD.FTZ R11, R159, R172 ;  /* 0x000000ac9f0b7221 */ /* 0x000fe20000010000 */
[----:B------:R-:W-:Y:S01]  /*8710*/  F2FP.F16.F32.PACK_AB R159, R168, R159 ;  /* 0x0000009fa89f723e */ /* 0x000fe200000000ff */
[-C--:B------:R-:W-:Y:S01]  /*8720*/  FMUL.FTZ R126, R126, R6.reuse ;  /* 0x000000067e7e7220 */ /* 0x080fe20000410000 */
[----:B------:R-:W1:Y:S01]  /*8730*/  MUFU.EX2 R165, R205 ;  /* 0x000000cd00a57308 */ /* 0x000e620000000800 */
[----:B------:R-:W-:Y:S01]  /*8740*/  FADD.FTZ R172, R168, R11 ;  /* 0x0000000ba8ac7221 */ /* 0x000fe20000010000 */
[----:B-----5:R-:W-:Y:S01]  /*8750*/  F2FP.F16.F32.PACK_AB R157, R20, R15 ;  /* 0x0000000f149d723e */ /* 0x020fe200000000ff */
[-C--:B------:R-:W-:Y:S01]  /*8760*/  FMUL.FTZ R127, R127, R6.reuse ;  /* 0x000000067f7f7220 */ /* 0x080fe20000410000 */
[-C--:B------:R-:W-:Y:S01]  /*8770*/  FMUL.FTZ R130, R130, R6.reuse ;  /* 0x0000000682827220 */ /* 0x080fe20000410000 */
[----:B0-----:R-:W-:Y:S01]  /*8780*/  FADD.FTZ R11, R161, R172 ;  /* 0x000000aca10b7221 */ /* 0x001fe20000010000 */
[C---:B--2---:R-:W-:Y:S01]  /*8790*/  F2FP.F16.F32.PACK_AB R161, R170.reuse, R161 ;  /* 0x000000a1aaa1723e */ /* 0x044fe200000000ff */
[----:B------:R0:W-:Y:S01]  /*87a0*/  STSM.16.M88.4 [R19], R156 ;  /* 0x0000009c13007844 */ /* 0x0001e20000000200 */
[----:B------:R-:W2:Y:S01]  /*87b0*/  MUFU.EX2 R174, R174 ;  /* 0x000000ae00ae7308 */ /* 0x000ea20000000800 */
[----:B------:R-:W-:Y:S01]  /*87c0*/  FADD.FTZ R172, R170, R11 ;  /* 0x0000000baaac7221 */ /* 0x000fe20000010000 */
[-C--:B------:R-:W-:Y:S01]  /*87d0*/  FMUL.FTZ R131, R131, R6.reuse ;  /* 0x0000000683837220 */ /* 0x080fe20000410000 */
[-C--:B------:R-:W-:Y:S01]  /*87e0*/  FMUL.FTZ R134, R134, R6.reuse ;  /* 0x0000000686867220 */ /* 0x080fe20000410000 */
[-C--:B------:R-:W-:Y:S01]  /*87f0*/  FMUL.FTZ R135, R135, R6.reuse ;  /* 0x0000000687877220 */ /* 0x080fe20000410000 */
[----:B---3--:R-:W-:Y:S01]  /*8800*/  FADD.FTZ R11, R163, R172 ;  /* 0x000000aca30b7221 */ /* 0x008fe20000010000 */
[----:B----4-:R-:W-:Y:S01]  /*8810*/  F2FP.F16.F32.PACK_AB R163, R4, R163 ;  /* 0x000000a304a3723e */ /* 0x010fe200000000ff */
[-C--:B------:R-:W-:Y:S01]  /*8820*/  FMUL.FTZ R138, R138, R6.reuse ;  /* 0x000000068a8a7220 */ /* 0x080fe20000410000 */
[----:B------:R-:W3:Y:S01]  /*8830*/  MUFU.EX2 R167, R206 ;  /* 0x000000ce00a77308 */ /* 0x000ee20000000800 */
[----:B------:R-:W-:Y:S01]  /*8840*/  FADD.FTZ R176, R4, R11 ;  /* 0x0000000b04b07221 */ /* 0x000fe20000010000 */
[-C--:B------:R-:W-:Y:S01]  /*8850*/  FMUL.FTZ R139, R139, R6.reuse ;  /* 0x000000068b8b7220 */ /* 0x080fe20000410000 */
[----:B------:R0:W-:Y:S01]  /*8860*/  STSM.16.M88.4 [R23], R160 ;  /* 0x000000a017007844 */ /* 0x0001e20000000200 */
[-C--:B------:R-:W-:Y:S01]  /*8870*/  FMUL.FTZ R142, R142, R6.reuse ;  /* 0x000000068e8e7220 */ /* 0x080fe20000410000 */
[----:B-1----:R-:W-:Y:S01]  /*8880*/  FADD.FTZ R11, R165, R176 ;  /* 0x000000b0a50b7221 */ /* 0x002fe20000010000 */
[-C--:B------:R-:W-:Y:S01]  /*8890*/  FMUL.FTZ R143, R143, R6.reuse ;  /* 0x000000068f8f7220 */ /* 0x080fe20000410000 */
[-C--:B------:R-:W-:Y:S01]  /*88a0*/  FMUL.FTZ R146, R146, R6.reuse ;  /* 0x0000000692927220 */ /* 0x080fe20000410000 */
[----:B------:R-:W1:Y:S01]  /*88b0*/  MUFU.EX2 R172, R179 ;  /* 0x000000b300ac7308 */ /* 0x000e620000000800 */
[C---:B--2---:R-:W-:Y:S01]  /*88c0*/  FADD.FTZ R12, R174.reuse, R11 ;  /* 0x0000000bae0c7221 */ /* 0x044fe20000010000 */
[----:B------:R-:W-:Y:S01]  /*88d0*/  F2FP.F16.F32.PACK_AB R165, R174, R165 ;  /* 0x000000a5aea5723e */ /* 0x000fe200000000ff */
[-C--:B------:R-:W-:Y:S01]  /*88e0*/  FMUL.FTZ R147, R147, R6.reuse ;  /* 0x0000000693937220 */ /* 0x080fe20000410000 */
[-C--:B------:R-:W-:Y:S01]  /*88f0*/  FMUL.FTZ R150, R150, R6.reuse ;  /* 0x0000000696967220 */ /* 0x080fe20000410000 */
[----:B------:R-:W-:Y:S01]  /*8900*/  FMUL.FTZ R151, R151, R6 ;  /* 0x0000000697977220 */ /* 0x000fe20000410000 */
[----:B---3--:R-:W-:Y:S01]  /*8910*/  FADD.FTZ R5, R167, R12 ;  /* 0x0000000ca7057221 */ /* 0x008fe20000010000 */
[----:B-1----:R-:W-:-:S03]  /*8920*/  F2FP.F16.F32.PACK_AB R167, R172, R167 ;  /* 0x000000a7aca7723e */ /* 0x002fc600000000ff */
[----:B------:R-:W-:Y:S02]  /*8930*/  FADD.FTZ R4, R172, R5 ;  /* 0x00000005ac047221 */ /* 0x000fe40000010000 */
[----:B------:R0:W-:Y:S01]  /*8940*/  STSM.16.M88.4 [R22], R164 ;  /* 0x000000a416007844 */ /* 0x0001e20000000200 */
[----:B------:R-:W-:Y:S05]  /*8950*/  @!P0 BRA `(.L_x_2405) ;  /* 0x0000000000048947 */ /* 0x000fea0003800000 */
[----:B------:R-:W-:Y:S01]  /*8960*/  BPT.TRAP 0x1 ;  /* 0x000000040000795c */ /* 0x000fe20000300000 */
.L_x_2405:
[----:B------:R1:W2:Y:S01]  /*8970*/  SYNCS.PHASECHK.TRANS64.TRYWAIT P2, [UR27+0x28c50], R8 ;  /* 0x028c5008ff0075a7 */ /* 0x0002a2000804015b */
[----:B------:R-:W-:Y:S05]  /*8980*/  @!P0 BRA `(.L_x_2406) ;  /* 0x0000000000048947 */ /* 0x000fea0003800000 */
[----:B------:R-:W-:Y:S01]  /*8990*/  BPT.TRAP 0x1 ;  /* 0x000000040000795c */ /* 0x000fe20000300000 */
.L_x_2406:
[----:B--2---:R-:W-:Y:S05]  /*89a0*/  @P2 BRA `(.L_x_2407) ;  /* 0x0000000000082947 */ /* 0x004fea0003800000 */
[----:B------:R-:W2:Y:S02]  /*89b0*/  SYNCS.PHASECHK.TRANS64.TRYWAIT P2, [UR27+0x28c50], R8 ;  /* 0x028c5008ff0075a7 */ /* 0x000ea4000804015b */
[----:B--2---:R-:W-:Y:S05]  /*89c0*/  @!P2 BRA `(.L_x_2408) ;  /* 0x000000f80004a947 */ /* 0x004fea0003800000 */
.L_x_2407:
[----:B------:R-:W-:Y:S01]  /*89d0*/  ULEA UR11, UR23, UR50, 0xc ;  /* 0x00000032170b7291 */ /* 0x000fe2000f8e603f */
[----:B------:R-:W-:Y:S01]  /*89e0*/  WARPGROUP.ARRIVE ;  /* 0x00000000000079c5 */ /* 0x000fe20000000000 */
[----:B------:R-:W-:Y:S01]  /*89f0*/  UMOV UR7, 0x40000040 ;  /* 0x4000004000077882 */ /* 0x000fe20000000000 */
[----:B------:R-:W-:Y:S01]  /*8a00*/  ISETP.GT.AND P2, PT, R7, UR21, PT ;  /* 0x0000001507007c0c */ /* 0x000fe2000bf44270 */
[----:B--2---:R-:W-:Y:S01]  /*8a10*/  @!P1 VIADD R21, R21, 0x28c60 ;  /* 0x00028c6015159836 */ /* 0x004fe20000000000 */
[----:B------:R-:W-:Y:S01]  /*8a20*/  UMOV UR37, UR23 ;  /* 0x0000001700257c82 */ /* 0x000fe20008000000 */
[----:B------:R-:W-:Y:S01]  /*8a30*/  VIADD R7, R7, 0xffffffff ;  /* 0xffffffff07077836 */ /* 0x000fe20000000000 */
[----:B------:R-:W-:Y:S01]  /*8a40*/  UMOV UR6, UR11 ;  /* 0x0000000b00067c82 */ /* 0x000fe20008000000 */
[----:B------:R-:W-:Y:S01]  /*8a50*/  IMAD.MOV.U32 R6, RZ, RZ, R177 ;  /* 0x000000ffff067224 */ /* 0x000fe200078e00b1 */
        /* <DEDUP_REMOVED lines=32> */
[----:B------:R-:W-:Y:S01]  /*8c60*/  IMAD.MOV.U32 R6, RZ, RZ, R177 ;  /* 0x000000ffff067224 */ /* 0x000fe200078e00b1 */
[----:B------:R-:W-:Y:S01]  /*8c70*/  UMOV UR37, UR23 ;  /* 0x0000001700257c82 */ /* 0x000fe20008000000 */
[----:B------:R-:W-:-:S07]  /*8c80*/  IMAD.MOV.U32 R5, RZ, RZ, R10 ;  /* 0x000000ffff057224 */ /* 0x000fce00078e000a */
.L_x_2392:
[----:B------:R-:W-:Y:S01]  /*8c90*/  ULDC UR6, c[0x0][0x448] ;  /* 0x0001120000067ab9 */ /* 0x000fe20000000800 */
[----:B------:R-:W-:Y:S01]  /*8ca0*/  ULDC UR15, c[0x0][0x9e4] ;  /* 0x00027900000f7ab9 */ /* 0x000fe20000000800 */
[----:B------:R-:W-:Y:S02]  /*8cb0*/  UISETP.NE.AND UP0, UPT, UR6, 0x1, UPT ;  /* 0x000000010600788c */ /* 0x000fe4000bf05270 */
[----:B------:R-:W-:Y:S02]  /*8cc0*/  UISETP.GE.AND UP1, UPT, UR15, 0x1, UPT ;  /* 0x000000010f00788c */ /* 0x000fe4000bf26270 */
[----:B------:R-:W-:Y:S02]  /*8cd0*/  UIADD3 UR11, UR42, 0x3f, URZ ;  /* 0x0000003f2a0b7890 */ /* 0x000fe4000fffe03f */
[----:B------:R-:W-:Y:S02]  /*8ce0*/  UIADD3 UR14, UR49, 0x1, -UR51 ;  /* 0x00000001310e7890 */ /* 0x000fe4000fffe833 */
[----:B------:R-:W-:-:S03]  /*8cf0*/  PLOP3.LUT P6, PT, PT, PT, UP1, 0x80, 0x0 ;  /* 0x000000000000781c */ /* 0x000fc60003fcf018 */
[----:B------:R-:W-:Y:S01]  /*8d00*/  @UP0 ULDC UR6, c[0x0][0x44c] ;  /* 0x0001130000060ab9 */ /* 0x000fe20000000800 */
[----:B------:R-:W-:Y:S01]  /*8d10*/  @UP0 ULDC UR18, c[0x0][0x450] ;  /* 0x0001140000120ab9 */ /* 0x000fe20000000800 */
[----:B------:R-:W-:-:S04]  /*8d20*/  UIMAD.WIDE.U32 UR6, UR11, UR6, URZ ;  /* 0x000000060b0672a5 */ /* 0x000fc8000f8e003f */
[----:B------:R-:W-:-:S04]  /*8d30*/  @UP0 USHF.R.U32.HI UR11, URZ, UR18, UR7 ;  /* 0x000000123f0b0299 */ /* 0x000fc80008011607 */
[----:B------:R-:W-:-:S03]  /*8d40*/  UIADD3 UR11, UR14, UR11, URZ ;  /* 0x0000000b0e0b7290 */ /* 0x000fc6000fffe03f */
[----:B------:R-:W-:Y:S02]  /*8d50*/  ULDC UR14, c[0x0][0x9dc] ;  /* 0x00027700000e7ab9 */ /* 0x000fe40000000800 */
        /* <DEDUP_REMOVED lines=12> */
.L_x_2411:
[----:B------:R-:W-:-:S11]  /*8e20*/  UISETP.NE.AND UP1, UPT, UR15, 0x1, UPT ;  /* 0x000000010f00788c */ /* 0x000fd6000bf25270 */
[----:B------:R-:W-:Y:S02]  /*8e30*/  @UP1 ULDC.64 UR18, c[0x0][0x9e8] ;  /* 0x00027a0000121ab9 */ /* 0x000fe40000000a00 */
[----:B------:R-:W-:-:S04]  /*8e40*/  UIMAD.WIDE.U32 UR6, UR11, UR18, URZ ;  /* 0x000000120b0672a5 */ /* 0x000fc8000f8e003f */
[----:B------:R-:W-:-:S12]  /*8e50*/  @UP1 USHF.R.U32.HI UR11, URZ, UR19, UR7 ;  /* 0x000000133f0b1299 */ /* 0x000fd80008011607 */
.L_x_2412:
[----:B------:R-:W-:-:S04]  /*8e60*/  UIMAD UR11, UR11, UR15, URZ ;  /* 0x0000000f0b0b72a4 */ /* 0x000fc8000f8e023f */
[----:B------:R-:W-:-:S04]  /*8e70*/  UISETP.LT.AND UP1, UPT, UR14, UR11, UPT ;  /* 0x0000000b0e00728c */ /* 0x000fc8000bf21270 */
[----:B------:R-:W-:-:S12]  /*8e80*/  USEL UR14, UR14, UR11, !UP1 ;  /* 0x0000000b0e0e7287 */ /* 0x000fd8000c800000 */
.L_x_2410:
[----:B------:R-:W-:-:S04]  /*8e90*/  UIADD3 UR14, UR14, 0x3f, URZ ;  /* 0x0000003f0e0e7890 */ /* 0x000fc8000fffe03f */
[----:B------:R-:W-:-:S04]  /*8ea0*/  USHF.R.S32.HI UR6, URZ, 0x1f, UR14 ;  /* 0x0000001f3f067899 */ /* 0x000fc8000801140e */
[----:B------:R-:W-:-:S04]  /*8eb0*/  ULEA.HI UR6, UR6, UR14, URZ, 0x6 ;  /* 0x0000000e06067291 */ /* 0x000fc8000f8f303f */
[----:B------:R-:W-:-:S04]  /*8ec0*/  USHF.R.S32.HI UR6, URZ, 0x6, UR6 ;  /* 0x000000063f067899 */ /* 0x000fc80008011406 */
[----:B------:R-:W-:-:S04]  /*8ed0*/  UISETP.LT.AND UP1, UPT, UR48, UR6, UPT ;  /* 0x000000063000728c */ /* 0x000fc8000bf21270 */
[----:B------:R-:W-:-:S06]  /*8ee0*/  USEL UR21, UR48, UR6, !UP1 ;  /* 0x0000000630157287 */ /* 0x000fcc000c800000 */
[----:B------:R-:W-:-:S13]  /*8ef0*/  ISETP.GE.AND P2, PT, R7, UR21, PT ;  /* 0x0000001507007c0c */ /* 0x000fda000bf46270 */
[----:B------:R-:W-:Y:S05]  /*8f00*/  @!P2 BRA `(.L_x_2413) ;  /* 0x0000001c0038a947 */ /* 0x000fea0003800000 */
[----:B------:R-:W-:Y:S01]  /*8f10*/  IMAD.MOV.U32 R9, RZ, RZ, R6 ;  /* 0x000000ffff097224 */ /* 0x000fe200078e0006 */
[----:B------:R-:W-:Y:S01]  /*8f20*/  UMOV UR23, UR37 ;  /* 0x0000002500177c82 */ /* 0x000fe20008000000 */
[----:B------:R-:W-:Y:S01]  /*8f30*/  IMAD.MOV.U32 R14, RZ, RZ, R5 ;  /* 0x000000ffff0e7224 */ /* 0x000fe200078e0005 */
[----:B------:R-:W-:Y:S01]  /*8f40*/  ULDC UR24, c[0x0][0x9d8] ;  /* 0x0002760000187ab9 */ /* 0x000fe20000000800 */
[----:B-1----:R-:W-:Y:S01]  /*8f50*/  IMAD.MOV.U32 R8, RZ, RZ, R7 ;  /* 0x000000ffff087224 */ /* 0x002fe200078e0007 */
[----:B------:R-:W-:-:S06]  /*8f60*/  ULDC UR22, c[0x0][0x988] ;  /* 0x0002620000167ab9 */ /* 0x000fcc0000000800 */
.L_x_2422:
[----:B------:R-:W-:Y:S01]  /*8f70*/  UIADD3 UR37, UR23, 0x1, URZ ;  /* 0x0000000117257890 */ /* 0x000fe2000fffe03f */
[C---:B------:R-:W-:Y:S01]  /*8f80*/  ISETP.GT.AND P2, PT, R8.reuse, UR21, PT ;  /* 0x0000001508007c0c */ /* 0x040fe2000bf44270 */
[----:B------:R-:W-:Y:S02]  /*8f90*/  VIADD R8, R8, 0xffffffff ;  /* 0xffffffff08087836 */ /* 0x000fe40000000000 */
[----:B------:R-:W-:-:S04]  /*8fa0*/  UISETP.NE.AND UP1, UPT, UR37, 0x2, UPT ;  /* 0x000000022500788c */ /* 0x000fc8000bf25270 */
[----:B------:R-:W-:Y:S02]  /*8fb0*/  USEL UR6, URZ, 0x1, UP1 ;  /* 0x000000013f067887 */ /* 0x000fe40008800000 */
[----:B------:R-:W-:Y:S02]  /*8fc0*/  USEL UR37, UR37, URZ, UP1 ;  /* 0x0000003f25257287 */ /* 0x000fe40008800000 */
[----:B------:R-:W-:Y:S01]  /*8fd0*/  ULOP3.LUT UR38, UR38, UR6, URZ, 0x3c, !UPT ;  /* 0x0000000626267292 */ /* 0x000fe2000f8e3c3f */
[----:B0123--:R-:W-:Y:S11]  /*8fe0*/  @!P0 BRA `(.L_x_2414) ;  /* 0x0000000000048947 */ /* 0x00fff60003800000 */
[----:B------:R-:W-:Y:S01]  /*8ff0*/  BPT.TRAP 0x1 ;  /* 0x000000040000795c */ /* 0x000fe20000300000 */
.L_x_2414:
[----:B------:R-:W-:Y:S01]  /*9000*/  ULEA UR25, UR37, UR46, 0x3 ;  /* 0x0000002e25197291 */ /* 0x000fe2000f8e183f */
[----:B------:R-:W-:-:S05]  /*9010*/  IMAD.U32 R7, RZ, RZ, UR38 ;  /* 0x00000026ff077e24 */ /* 0x000fca000f8e00ff */
[----:B------:R-:W-:-:S04]  /*9020*/  SHF.L.U32 R7, R7, 0x1f, RZ ;  /* 0x0000001f07077819 */ /* 0x000fc800000006ff */
[----:B------:R1:W3:Y:S01]  /*9030*/  SYNCS.PHASECHK.TRANS64.TRYWAIT P3, [UR25+0x28c30], R7 ;  /* 0x028c3007ff0075a7 */ /* 0x0002e20008060159 */
[----:B------:R-:W-:Y:S05]  /*9040*/  @!P0 BRA `(.L_x_2415) ;  /* 0x0000000000048947 */ /* 0x000fea0003800000 */
[----:B------:R-:W-:Y:S01]  /*9050*/  BPT.TRAP 0x1 ;  /* 0x000000040000795c */ /* 0x000fe20000300000 */
.L_x_2415:
[----:B---3--:R-:W-:Y:S05]  /*9060*/  @P3 BRA `(.L_x_2416) ;  /* 0x0000000000083947 */ /* 0x008fea0003800000 */
[----:B------:R-:W3:Y:S02]  /*9070*/  SYNCS.PHASECHK.TRANS64.TRYWAIT P3, [UR25+0x28c30], R7 ;  /* 0x028c3007ff0075a7 */ /* 0x000ee40008060159 */
[----:B---3--:R-:W-:Y:S05]  /*9080*/  @!P3 BRA `(.L_x_2417) ;  /* 0x000000f00068b947 */ /* 0x008fea0003800000 */
.L_x_2416:
[----:B------:R-:W-:Y:S01]  /*9090*/  R2UR UR18, R0 ;  /* 0x00000000001272ca */ /* 0x000fe200000e0000 */
[----:B0-----:R-:W-:Y:S01]  /*90a0*/  WARPGROUP.ARRIVE ;  /* 0x00000000000079c5 */ /* 0x001fe20000000000 */
        /* <DEDUP_REMOVED lines=21> */
[----:B---3--:R-:W-:Y:S01]  /*9200*/  FMUL.FTZ R6, R153, UR24 ;  /* 0x0000001899067c20 */ /* 0x008fe20008410000 */
[----:B------:R-:W-:Y:S01]  /*9210*/  FMUL.FTZ R20, R156, UR24 ;  /* 0x000000189c147c20 */ /* 0x000fe20008410000 */
[----:B--2---:R-:W-:Y:S01]  /*9220*/  FMUL.FTZ R21, R157, UR24 ;  /* 0x000000189d157c20 */ /* 0x004fe20008410000 */
        /* <DEDUP_REMOVED lines=27> */
[----:B--2---:R-:W-:-:S07]  /*93e0*/  FMNMX.FTZ R5, R6, R5, !PT ;  /* 0x0000000506057209 */ /* 0x004fce0007810000 */
[----:B------:R-:W2:Y:S01]  /*93f0*/  MUFU.TANH R152, R152 ;  /* 0x0000009800987308 */ /* 0x000ea20000002400 */
[----:B---3--:R-:W-:-:S07]  /*9400*/  FMNMX.FTZ R156, R20, R5, !PT ;  /* 0x00000005149c7209 */ /* 0x008fce0007810000 */
[----:B------:R-:W3:Y:S01]  /*9410*/  MUFU.TANH R154, R154 ;  /* 0x0000009a009a7308 */ /* 0x000ee20000002400 */
[----:B0-----:R-:W-:-:S07]  /*9420*/  FMNMX.FTZ R5, R21, R156, !PT ;  /* 0x0000009c15057209 */ /* 0x001fce0007810000 */
        /* <DEDUP_REMOVED lines=17> */
[----:B0-----:R-:W-:Y:S01]  /*9540*/  FMNMX.FTZ R162, R165, R156, !PT ;  /* 0x0000009ca5a27209 */ /* 0x001fe20007810000 */
[----:B------:R-:W-:Y:S01]  /*9550*/  FMUL.FTZ R156, R163, UR24 ;  /* 0x00000018a39c7c20 */ /* 0x000fe20008410000 */
[----:B------:R-:W-:Y:S01]  /*9560*/  FMUL.FTZ R163, R170, UR24 ;  /* 0x00000018aaa37c20 */ /* 0x000fe20008410000 */
[----:B------:R-:W-:-:S04]  /*9570*/  FMUL.FTZ R170, R174, UR24 ;  /* 0x00000018aeaa7c20 */ /* 0x000fc80008410000 */
[----:B------:R-:W0:Y:S01]  /*9580*/  MUFU.TANH R168, R168 ;  /* 0x000000a800a87308 */ /* 0x000e220000002400 */
[----:B--2---:R-:W-:Y:S01]  /*9590*/  FMNMX.FTZ R5, R169, R162, !PT ;  /* 0x000000a2a9057209 */ /* 0x004fe20007810000 */
[----:B------:R-:W-:Y:S01]  /*95a0*/  FMUL.FTZ R162, R167, UR24 ;  /* 0x00000018a7a27c20 */ /* 0x000fe20008410000 */
[----:B------:R-:W-:-:S05]  /*95b0*/  FMUL.FTZ R167, R179, UR24 ;  /* 0x00000018b3a77c20 */ /* 0x000fca0008410000 */
[----:B------:R-:W2:Y:S01]  /*95c0*/  MUFU.TANH R10, R10 ;  /* 0x0000000a000a7308 */ /* 0x000ea20000002400 */
[----:B---3--:R-:W-:-:S07]  /*95d0*/  FMNMX.FTZ R5, R172, R5, !PT ;  /* 0x00000005ac057209 */ /* 0x008fce0007810000 */
[----:B------:R-:W3:Y:S01]  /*95e0*/  MUFU.TANH R11, R11 ;  /* 0x0000000b000b7308 */ /* 0x000ee20000002400 */
[----:B0-----:R-:W-:-:S05]  /*95f0*/  FMNMX.FTZ R5, R168, R5, !PT ;  /* 0x00000005a8057209 */ /* 0x001fca0007810000 */
[----:B------:R-:W0:Y:S02]  /*9600*/  SHFL.BFLY PT, R176, R5, 0x2, 0x1f ;  /* 0x0c401f0005b07f89 */ /* 0x000e2400000e0000 */
[----:B------:R-:W4:Y:S01]  /*9610*/  MUFU.TANH R12, R12 ;  /* 0x0000000c000c7308 */ /* 0x000f220000002400 */
[----:B--2---:R-:W-:-:S07]  /*9620*/  FMNMX.FTZ R174, R10, R9, !PT ;  /* 0x000000090aae7209 */ /* 0x004fce0007810000 */
[----:B------:R-:W2:Y:S08]  /*9630*/  MUFU.TANH R13, R13 ;  /* 0x0000000d000d7308 */ /* 0x000eb00000002400 */
[----:B------:R-:W5:Y:S01]  /*9640*/  MUFU.TANH R153, R153 ;  /* 0x0000009900997308 */ /* 0x000f620000002400 */
[----:B0-----:R-:W-:-:S07]  /*9650*/  FMNMX.FTZ R180, R5, R176, !PT ;  /* 0x000000b005b47209 */ /* 0x001fce0007810000 */
[----:B------:R-:W0:Y:S01]  /*9660*/  MUFU.TANH R156, R156 ;  /* 0x0000009c009c7308 */ /* 0x000e220000002400 */
[----:B---3--:R-:W-:Y:S01]  /*9670*/  FMNMX.FTZ R5, R11, R174, !PT ;  /* 0x000000ae0b057209 */ /* 0x008fe20007810000 */
[----:B------:R-:W-:Y:S01]  /*9680*/  FMUL.FTZ R174, R182, UR24 ;  /* 0x00000018b6ae7c20 */ /* 0x000fe20008410000 */
[----:B------:R-:W3:Y:S02]  /*9690*/  SHFL.BFLY PT, R181, R180, 0x1, 0x1f ;  /* 0x0c201f00b4b57f89 */ /* 0x000ee400000e0000 */
[----:B----4-:R-:W-:-:S03]  /*96a0*/  FMNMX.FTZ R176, R12, R5, !PT ;  /* 0x000000050cb07209 */ /* 0x010fc60007810000 */
[----:B------:R-:W4:Y:S01]  /*96b0*/  MUFU.TANH R159, R159 ;  /* 0x0000009f009f7308 */ /* 0x000f220000002400 */
[----:B--2---:R-:W-:-:S04]  /*96c0*/  FMNMX.FTZ R176, R13, R176, !PT ;  /* 0x000000b00db07209 */ /* 0x004fc80007810000 */
[----:B-----5:R-:W-:-:S03]  /*96d0*/  FMNMX.FTZ R177, R153, R176, !PT ;  /* 0x000000b099b17209 */ /* 0x020fc60007810000 */
[----:B------:R-:W2:Y:S01]  /*96e0*/  MUFU.TANH R162, R162 ;  /* 0x000000a200a27308 */ /* 0x000ea20000002400 */
[----:B0-----:R-:W-:-:S07]  /*96f0*/  FMNMX.FTZ R176, R156, R177, !PT ;  /* 0x000000b19cb07209 */ /* 0x001fce0007810000 */
[----:B------:R-:W0:Y:S01]  /*9700*/  MUFU.TANH R163, R163 ;  /* 0x000000a300a37308 */ /* 0x000e220000002400 */
[----:B----4-:R-:W-:Y:S02]  /*9710*/  FMNMX.FTZ R177, R159, R176, !PT ;  /* 0x000000b09fb17209 */ /* 0x010fe40007810000 */
[----:B---3--:R-:W-:-:S05]  /*9720*/  FMNMX.FTZ R5, R180, R181, !PT ;  /* 0x000000b5b4057209 */ /* 0x008fca0007810000 */
[----:B------:R-:W3:Y:S01]  /*9730*/  MUFU.TANH R166, R166 ;  /* 0x000000a600a67308 */ /* 0x000ee20000002400 */
[----:B--2---:R-:W-:Y:S01]  /*9740*/  FMNMX.FTZ R176, R162, R177, !PT ;  /* 0x000000b1a2b07209 */ /* 0x004fe20007810000 */
[C---:B------:R-:W-:Y:S01]  /*9750*/  FMUL.FTZ R179, R5.reuse, UR10 ;  /* 0x0000000a05b37c20 */ /* 0x040fe20008410000 */
[----:B------:R-:W-:-:S03]  /*9760*/  FADD.FTZ R14, -R5, R14 ;  /* 0x0000000e050e7221 */ /* 0x000fc60000010100 */
[--C-:B------:R-:W-:Y:S01]  /*9770*/  FFMA.FTZ R178, R6, UR10, -R179.reuse ;  /* 0x0000000a06b27c23 */ /* 0x100fe200080108b3 */
[----:B------:R-:W-:Y:S01]  /*9780*/  FMUL.FTZ R14, R14, UR10 ;  /* 0x0000000a0e0e7c20 */ /* 0x000fe20008410000 */
[----:B------:R-:W2:Y:S01]  /*9790*/  MUFU.TANH R170, R170 ;  /* 0x000000aa00aa7308 */ /* 0x000ea20000002400 */
        /* <DEDUP_REMOVED lines=16> */
[----:B--2---:R-:W-:Y:S01]  /*98a0*/  FMNMX.FTZ R176, R170, R177, !PT ;  /* 0x000000b1aab07209 */ /* 0x004fe20007810000 */
[----:B------:R-:W-:-:S06]  /*98b0*/  FFMA.FTZ R168, R168, UR10, -R179 ;  /* 0x0000000aa8a87c23 */ /* 0x000fcc00080108b3 */
[----:B------:R-:W2:Y:S01]  /*98c0*/  MUFU.TANH R167, R167 ;  /* 0x000000a700a77308 */ /* 0x000ea20000002400 */
[----:B0-----:R-:W-:-:S07]  /*98d0*/  FMNMX.FTZ R6, R173, R176, !PT ;  /* 0x000000b0ad067209 */ /* 0x001fce0007810000 */
[----:B------:R-:W0:Y:S01]  /*98e0*/  MUFU.TANH R174, R174 ;  /* 0x000000ae00ae7308 */ /* 0x000e220000002400 */
[----:B---3--:R-:W-:-:S07]  /*98f0*/  FMNMX.FTZ R6, R171, R6, !PT ;  /* 0x00000006ab067209 */ /* 0x008fce0007810000 */
[----:B------:R-:W3:Y:S01]  /*9900*/  MUFU.TANH R175, R175 ;  /* 0x000000af00af7308 */ /* 0x000ee20000002400 */
[----:B--2---:R-:W-:-:S07]  /*9910*/  FMNMX.FTZ R177, R167, R6, !PT ;  /* 0x00000006a7b17209 */ /* 0x004fce0007810000 */
[----:B------:R2:W-:Y:S01]  /*9920*/  MUFU.EX2 R176, R178 ;  /* 0x000000b200b07308 */ /* 0x0005e20000000800 */
[----:B0-----:R-:W-:Y:S01]  /*9930*/  FMNMX.FTZ R6, R174, R177, !PT ;  /* 0x000000b1ae067209 */ /* 0x001fe20007810000 */
[----:B------:R-:W-:-:S06]  /*9940*/  FFMA.FTZ R177, R152, UR10, -R179 ;  /* 0x0000000a98b17c23 */ /* 0x000fcc00080108b3 */
[----:B------:R-:W0:Y:S01]  /*9950*/  MUFU.EX2 R14, R14 ;  /* 0x0000000e000e7308 */ /* 0x000e220000000800 */
[----:B---3--:R-:W-:Y:S01]  /*9960*/  FMNMX.FTZ R6, R175, R6, !PT ;  /* 0x00000006af067209 */ /* 0x008fe20007810000 */
[----:B--2---:R-:W-:-:S04]  /*9970*/  FFMA.FTZ R178, R154, UR10, -R179 ;  /* 0x0000000a9ab27c23 */ /* 0x004fc800080108b3 */
[----:B------:R-:W2:Y:S02]  /*9980*/  SHFL.BFLY PT, R181, R6, 0x2, 0x1f ;  /* 0x0c401f0006b57f89 */ /* 0x000ea400000e0000 */
[----:B------:R-:W3:Y:S08]  /*9990*/  MUFU.EX2 R15, R15 ;  /* 0x0000000f000f7308 */ /* 0x000ef00000000800 */
[----:B------:R-:W4:Y:S01]  /*99a0*/  MUFU.EX2 R20, R20 ;  /* 0x0000001400147308 */ /* 0x000f220000000800 */
[-C--:B0-----:R-:W-:Y:S01]  /*99b0*/  FMUL.FTZ R24, R24, R14.reuse ;  /* 0x0000000e18187220 */ /* 0x081fe20000410000 */
        /* <DEDUP_REMOVED lines=12> */
[----:B--2---:R-:W-:Y:S01]  /*9a80*/  FMNMX.FTZ R181, R6, R181, !PT ;  /* 0x000000b506b57209 */ /* 0x004fe20007810000 */
        /* <DEDUP_REMOVED lines=33> */
[C---:B------:R-:W-:Y:S01]  /*9ca0*/  FMUL.FTZ R154, R6.reuse, UR10 ;  /* 0x0000000a069a7c20 */ /* 0x040fe20008410000 */
[----:B------:R-:W-:Y:S01]  /*9cb0*/  FADD.FTZ R9, -R6, R9 ;  /* 0x0000000906097221 */ /* 0x000fe20000010100 */
[----:B------:R-:W-:Y:S01]  /*9cc0*/  MUFU.EX2 R157, R157 ;  /* 0x0000009d009d7308 */ /* 0x000fe20000000800 */
[----:B------:R-:W-:Y:S01]  /*9cd0*/  FMUL.FTZ R97, R97, R14 ;  /* 0x0000000e61617220 */ /* 0x000fe20000410000 */
[--C-:B------:R-:W-:Y:S01]  /*9ce0*/  FFMA.FTZ R172, R153, UR10, -R154.reuse ;  /* 0x0000000a99ac7c23 */ /* 0x100fe2000801089a */
[----:B------:R-:W-:Y:S01]  /*9cf0*/  FMUL.FTZ R9, R9, UR10 ;  /* 0x0000000a09097c20 */ /* 0x000fe20008410000 */
[----:B------:R-:W-:Y:S01]  /*9d00*/  FFMA.FTZ R10, R10, UR10, -R154 ;  /* 0x0000000a0a0a7c23 */ /* 0x000fe2000801089a */
[----:B------:R-:W-:-:S02]  /*9d10*/  IMAD.MOV R153, RZ, RZ, -R17 ;  /* 0x000000ffff997224 */ /* 0x000fc400078e0a11 */
[--C-:B------:R-:W-:Y:S01]  /*9d20*/  FFMA.FTZ R11, R11, UR10, -R154.reuse ;  /* 0x0000000a0b0b7c23 */ /* 0x100fe2000801089a */
[--C-:B------:R-:W-:Y:S01]  /*9d30*/  FFMA.FTZ R181, R170, UR10, -R154.reuse ;  /* 0x0000000aaab57c23 */ /* 0x100fe2000801089a */
[----:B------:R-:W-:Y:S01]  /*9d40*/  IMAD.U32 R170, RZ, RZ, UR25 ;  /* 0x00000019ffaa7e24 */ /* 0x000fe2000f8e00ff */
[----:B------:R-:W-:Y:S01]  /*9d50*/  MUFU.EX2 R9, R9 ;  /* 0x0000000900097308 */ /* 0x000fe20000000800 */
[----:B------:R-:W-:Y:S01]  /*9d60*/  ISETP.NE.AND P3, PT, R2, R153, PT ;  /* 0x000000990200720c */ /* 0x000fe20003f65270 */
[--C-:B------:R-:W-:Y:S01]  /*9d70*/  FFMA.FTZ R12, R12, UR10, -R154.reuse ;  /* 0x0000000a0c0c7c23 */ /* 0x100fe2000801089a */
[----:B------:R-:W-:Y:S02]  /*9d80*/  @!P1 VIADD R152, R170, 0x28c40 ;  /* 0x00028c40aa989836 */ /* 0x000fe40000000000 */
[--C-:B------:R-:W-:Y:S01]  /*9d90*/  FFMA.FTZ R13, R13, UR10, -R154.reuse ;  /* 0x0000000a0d0d7c23 */ /* 0x100fe2000801089a */
[----:B------:R-:W-:Y:S02]  /*9da0*/  IMAD.U32 R153, RZ, RZ, UR23 ;  /* 0x00000017ff997e24 */ /* 0x000fe4000f8e00ff */
[--C-:B------:R-:W-:Y:S01]  /*9db0*/  FFMA.FTZ R179, R156, UR10, -R154.reuse ;  /* 0x0000000a9cb37c23 */ /* 0x100fe2000801089a */
[----:B------:R-:W-:Y:S01]  /*9dc0*/  FFMA.FTZ R159, R159, UR10, -R154 ;  /* 0x0000000a9f9f7c23 */ /* 0x000fe2000801089a */
[----:B------:R-:W0:Y:S01]  /*9dd0*/  MUFU.EX2 R10, R10 ;  /* 0x0000000a000a7308 */ /* 0x000e220000000800 */
[----:B------:R-:W-:Y:S01]  /*9de0*/  @!P1 PRMT R152, RZ, 0x654, R152 ;  /* 0x00000654ff989816 */ /* 0x000fe20000000098 */
[--C-:B------:R-:W-:Y:S01]  /*9df0*/  FFMA.FTZ R206, R162, UR10, -R154.reuse ;  /* 0x0000000aa2ce7c23 */ /* 0x100fe2000801089a */
[--C-:B------:R-:W-:Y:S01]  /*9e00*/  FFMA.FTZ R163, R163, UR10, -R154.reuse ;  /* 0x0000000aa3a37c23 */ /* 0x100fe2000801089a */
[----:B------:R-:W-:Y:S01]  /*9e10*/  FFMA.FTZ R208, R166, UR10, -R154 ;  /* 0x0000000aa6d07c23 */ /* 0x000fe2000801089a */
[----:B------:R4:W-:Y:S01]  /*9e20*/  @!P1 SYNCS.ARRIVE.TRANS64.RED.A1T0 RZ, [R152+URZ], RZ ;  /* 0x000000ff98ff99a7 */ /* 0x0009e2000810043f */
[----:B------:R-:W-:-:S02]  /*9e30*/  @!P3 IMAD R153, R153, 0x40, R16 ;  /* 0x000000409999b824 */ /* 0x000fc400078e0210 */
[--C-:B------:R-:W-:Y:S01]  /*9e40*/  FFMA.FTZ R210, R173, UR10, -R154.reuse ;  /* 0x0000000aadd27c23 */ /* 0x100fe2000801089a */
[----:B------:R-:W2:Y:S01]  /*9e50*/  MUFU.EX2 R11, R11 ;  /* 0x0000000b000b7308 */ /* 0x000ea20000000800 */
[--C-:B------:R-:W-:Y:S01]  /*9e60*/  FFMA.FTZ R171, R171, UR10, -R154.reuse ;  /* 0x0000000aabab7c23 */ /* 0x100fe2000801089a */
[----:B------:R-:W-:Y:S01]  /*9e70*/  FFMA.FTZ R167, R167, UR10, -R154 ;  /* 0x0000000aa7a77c23 */ /* 0x000fe2000801089a */
[----:B------:R-:W-:Y:S01]  /*9e80*/  @!P3 LEA R153, R153, UR46, 0x2 ;  /* 0x0000002e9999bc11 */ /* 0x000fe2000f8e10ff */
[-C--:B------:R-:W-:Y:S01]  /*9e90*/  FMUL.FTZ R100, R100, R14.reuse ;  /* 0x0000000e64647220 */ /* 0x080fe20000410000 */
[----:B----4-:R-:W-:Y:S01]  /*9ea0*/  FADD.FTZ R152, R20, R3 ;  /* 0x0000000314987221 */ /* 0x010fe20000010000 */
[-C--:B------:R-:W-:Y:S01]  /*9eb0*/  FMUL.FTZ R101, R101, R14.reuse ;  /* 0x0000000e65657220 */ /* 0x080fe20000410000 */
[----:B------:R-:W-:Y:S01]  /*9ec0*/  FMUL.FTZ R104, R104, R14 ;  /* 0x0000000e68687220 */ /* 0x000fe20000410000 */
[----:B------:R-:W3:Y:S01]  /*9ed0*/  MUFU.EX2 R12, R12 ;  /* 0x0000000c000c7308 */ /* 0x000ee20000000800 */
[----:B0-----:R-:W-:Y:S01]  /*9ee0*/  FFMA.FTZ R4, R9, R4, R10 ;  /* 0x0000000409047223 */ /* 0x001fe2000001000a */
[----:B------:R-:W-:Y:S01]  /*9ef0*/  FADD.FTZ R152, R21, R152 ;  /* 0x0000009815987221 */ /* 0x000fe20000010000 */
[----:B------:R-:W-:Y:S01]  /*9f00*/  @!P3 STS [R153+0x28800], R14 ;  /* 0x0288000e9900b388 */ /* 0x000fe20000000800 */
[-C--:B------:R-:W-:Y:S01]  /*9f10*/  FMUL.FTZ R105, R105, R14.reuse ;  /* 0x0000000e69697220 */ /* 0x080fe20000410000 */
[-C--:B------:R-:W-:Y:S01]  /*9f20*/  FMUL.FTZ R108, R108, R14.reuse ;  /* 0x0000000e6c6c7220 */ /* 0x080fe20000410000 */
        /* <DEDUP_REMOVED lines=12> */
[----:B---3--:R-:W-:Y:S01]  /*9ff0*/  FADD.FTZ R4, R12, R3 ;  /* 0x000000030c047221 */ /* 0x008fe20000010000 */
[-C--:B------:R-:W-:Y:S01]  /*a000*/  FMUL.FTZ R124, R124, R14.reuse ;  /* 0x0000000e7c7c7220 */ /* 0x080fe20000410000 */
[-C--:B------:R-:W-:Y:S01]  /*a010*/  FMUL.FTZ R125, R125, R14.reuse ;  /* 0x0000000e7d7d7220 */ /* 0x080fe20000410000 */
[----:B------:R-:W-:Y:S01]  /*a020*/  FADD.FTZ R152, R178, R153 ;  /* 0x00000099b2987221 */ /* 0x000fe20000010000 */
[-C--:B------:R-:W-:Y:S01]  /*a030*/  FMUL.FTZ R128, R128, R14.reuse ;  /* 0x0000000e80807220 */ /* 0x080fe20000410000 */
[-C--:B------:R-:W-:Y:S01]  /*a040*/  FMUL.FTZ R129, R129, R14.reuse ;  /* 0x0000000e81817220 */ /* 0x080fe20000410000 */
[----:B------:R-:W0:Y:S01]  /*a050*/  MUFU.EX2 R179, R179 ;  /* 0x000000b300b37308 */ /* 0x000e220000000800 */
        /* <DEDUP_REMOVED lines=16> */
[----:B0-----:R-:W-:Y:S01]  /*a160*/  FADD.FTZ R4, R179, R4 ;  /* 0x00000004b3047221 */ /* 0x001fe20000010000 */
[----:B------:R-:W-:Y:S01]  /*a170*/  FMUL.FTZ R149, R149, R14 ;  /* 0x0000000e95957220 */ /* 0x000fe20000410000 */
[--C-:B------:R-:W-:Y:S01]  /*a180*/  FFMA.FTZ R162, R174, UR10, -R154.reuse ;  /* 0x0000000aaea27c23 */ /* 0x100fe2000801089a */
[----:B------:R-:W-:Y:S01]  /*a190*/  FFMA.FTZ R175, R175, UR10, -R154 ;  /* 0x0000000aafaf7c23 */ /* 0x000fe2000801089a */
[----:B------:R-:W-:Y:S01]  /*a1a0*/  F2FP.F16.F32.PACK_AB R154, R21, R20 ;  /* 0x00000014159a723e */ /* 0x000fe200000000ff */
[----:B------:R-:W-:Y:S01]  /*a1b0*/  FMUL.FTZ R26, R26, R9 ;  /* 0x000000091a1a7220 */ /* 0x000fe20000410000 */
[----:B------:R-:W-:Y:S01]  /*a1c0*/  F2FP.F16.F32.PACK_AB R158, R180, R155 ;  /* 0x0000009bb49e723e */ /* 0x000fe200000000ff */
[----:B------:R-:W0:Y:S01]  /*a1d0*/  MUFU.EX2 R206, R206 ;  /* 0x000000ce00ce7308 */ /* 0x000e220000000800 */
        /* <DEDUP_REMOVED lines=16> */
[C---:B0-----:R-:W-:Y:S01]  /*a2e0*/  FADD.FTZ R4, R206.reuse, R3 ;  /* 0x00000003ce047221 */ /* 0x041fe20000010000 */
[----:B------:R-:W-:Y:S01]  /*a2f0*/  F2FP.F16.F32.PACK_AB R159, R206, R159 ;  /* 0x0000009fce9f723e */ /* 0x000fe200000000ff */
[-C--:B------:R-:W-:Y:S01]  /*a300*/  FMUL.FTZ R43, R43, R9.reuse ;  /* 0x000000092b2b7220 */ /* 0x080fe20000410000 */
[-C--:B------:R-:W-:Y:S01]  /*a310*/  FMUL.FTZ R46, R46, R9.reuse ;  /* 0x000000092e2e7220 */ /* 0x080fe20000410000 */
[-C--:B------:R-:W-:Y:S01]  /*a320*/  FMUL.FTZ R47, R47, R9.reuse ;  /* 0x000000092f2f7220 */ /* 0x080fe20000410000 */
[-C--:B------:R-:W-:Y:S01]  /*a330*/  FMUL.FTZ R50, R50, R9.reuse ;  /* 0x0000000932327220 */ /* 0x080fe20000410000 */
[----:B------:R-:W-:Y:S01]  /*a340*/  FMUL.FTZ R51, R51, R9 ;  /* 0x0000000933337220 */ /* 0x000fe20000410000 */
[----:B------:R-:W0:Y:S01]  /*a350*/  MUFU.EX2 R164, R164 ;  /* 0x000000a400a47308 */ /* 0x000e220000000800 */
        /* <DEDUP_REMOVED lines=17> */
[----:B------:R-:W-:Y:S01]  /*a470*/  F2FP.F16.F32.PACK_AB R153, R11, R10 ;  /* 0x0000000a0b99723e */ /* 0x000fe200000000ff */
        /* <DEDUP_REMOVED lines=56> */
[----:B--2---:R-:W-:-:S02]  /*a800*/  F2FP.F16.F32.PACK_AB R162, R164, R161 ;  /* 0x000000a1a4a2723e */ /* 0x004fc400000000ff */
[----:B------:R-:W-:Y:S02]  /*a810*/  F2FP.F16.F32.PACK_AB R161, R208, R163 ;  /* 0x000000a3d0a1723e */ /* 0x000fe400000000ff */
        /* <DEDUP_REMOVED lines=15> */
.L_x_2418:
[----:B------:R2:W3:Y:S01]  /*a910*/  SYNCS.PHASECHK.TRANS64.TRYWAIT P3, [UR25+0x28c50], R7 ;  /* 0x028c5007ff0075a7 */ /* 0x0004e20008060159 */
[----:B------:R-:W-:Y:S05]  /*a920*/  @!P0 BRA `(.L_x_2419) ;  /* 0x0000000000048947 */ /* 0x000fea0003800000 */
[----:B------:R-:W-:Y:S01]  /*a930*/  BPT.TRAP 0x1 ;  /* 0x000000040000795c */ /* 0x000fe20000300000 */
.L_x_2419:
[----:B---3--:R-:W-:Y:S05]  /*a940*/  @P3 BRA `(.L_x_2420) ;  /* 0x0000000000083947 */ /* 0x008fea0003800000 */
[----:B------:R-:W3:Y:S02]  /*a950*/  SYNCS.PHASECHK.TRANS64.TRYWAIT P3, [UR25+0x28c50], R7 ;  /* 0x028c5007ff0075a7 */ /* 0x000ee40008060159 */
[----:B---3--:R-:W-:Y:S05]  /*a960*/  @!P3 BRA `(.L_x_2421) ;  /* 0x000000d80048b947 */ /* 0x008fea0003800000 */
.L_x_2420:
        /* <DEDUP_REMOVED lines=39> */
[----:B-12---:R-:W-:-:S07]  /*abe0*/  IMAD.MOV.U32 R7, RZ, RZ, R8 ;  /* 0x000000ffff077224 */ /* 0x006fce00078e0008 */
.L_x_2413:
[----:B------:R-:W-:-:S13]  /*abf0*/  ISETP.GE.AND P2, PT, R7, UR48, PT ;  /* 0x0000003007007c0c */ /* 0x000fda000bf46270 */
[----:B------:R-:W-:Y:S05]  /*ac00*/  @!P2 BRA `(.L_x_2423) ;  /* 0x0000002400dca947 */ /* 0x000fea0003800000 */
[----:B------:R-:W-:Y:S01]  /*ac10*/  IMAD.MOV.U32 R12, RZ, RZ, R6 ;  /* 0x000000ffff0c7224 */ /* 0x000fe200078e0006 */
[----:B------:R-:W-:Y:S01]  /*ac20*/  UMOV UR22, UR37 ;  /* 0x0000002500167c82 */ /* 0x000fe20008000000 */
[----:B------:R-:W-:Y:S01]  /*ac30*/  IMAD.MOV.U32 R9, RZ, RZ, R5 ;  /* 0x000000ffff097224 */ /* 0x000fe200078e0005 */
[----:B------:R-:W-:Y:S01]  /*ac40*/  ULDC UR23, c[0x0][0x9e4] ;  /* 0x0002790000177ab9 */ /* 0x000fe20000000800 */
[----:B------:R-:W-:Y:S01]  /*ac50*/  ULDC UR24, c[0x0][0x9d8] ;  /* 0x0002760000187ab9 */ /* 0x000fe20000000800 */
[----:B------:R-:W-:Y:S01]  /*ac60*/  ULDC UR21, c[0x0][0x988] ;  /* 0x0002620000157ab9 */ /* 0x000fe20000000800 */
[----:B------:R-:W-:-:S05]  /*ac70*/  ULDC UR25, c[0x0][0x9e0] ;  /* 0x0002780000197ab9 */ /* 0x000fca0000000800 */
.L_x_2440:
[----:B------:R-:W-:-:S04]  /*ac80*/  UIADD3 UR37, UR22, 0x1, URZ ;  /* 0x0000000116257890 */ /* 0x000fc8000fffe03f */
[----:B------:R-:W-:-:S04]  /*ac90*/  UISETP.NE.AND UP1, UPT, UR37, 0x2, UPT ;  /* 0x000000022500788c */ /* 0x000fc8000bf25270 */
[----:B------:R-:W-:Y:S02]  /*aca0*/  USEL UR6, URZ, 0x1, UP1 ;  /* 0x000000013f067887 */ /* 0x000fe40008800000 */
[----:B------:R-:W-:Y:S02]  /*acb0*/  USEL UR37, UR37, URZ, UP1 ;  /* 0x0000003f25257287 */ /* 0x000fe40008800000 */
[----:B------:R-:W-:Y:S01]  /*acc0*/  ULOP3.LUT UR38, UR38, UR6, URZ, 0x3c, !UPT ;  /* 0x0000000626267292 */ /* 0x000fe2000f8e3c3f */
[----:B0---4-:R-:W-:Y:S11]  /*acd0*/  @!P0 BRA `(.L_x_2424) ;  /* 0x0000000000048947 */ /* 0x011ff60003800000 */
[----:B------:R-:W-:Y:S01]  /*ace0*/  BPT.TRAP 0x1 ;  /* 0x000000040000795c */ /* 0x000fe20000300000 */
.L_x_2424:
[----:B------:R-:W-:Y:S01]  /*acf0*/  ULEA UR26, UR37, UR46, 0x3 ;  /* 0x0000002e251a7291 */ /* 0x000fe2000f8e183f */
[----:B-1----:R-:W-:-:S05]  /*ad00*/  IMAD.U32 R8, RZ, RZ, UR38 ;  /* 0x00000026ff087e24 */ /* 0x002fca000f8e00ff */
[----:B------:R-:W-:-:S04]  /*ad10*/  SHF.L.U32 R8, R8, 0x1f, RZ ;  /* 0x0000001f08087819 */ /* 0x000fc800000006ff */
[----:B------:R1:W4:Y:S01]  /*ad20*/  SYNCS.PHASECHK.TRANS64.TRYWAIT P2, [UR26+0x28c30], R8 ;  /* 0x028c3008ff0075a7 */ /* 0x000322000804015a */
[----:B------:R-:W-:Y:S05]  /*ad30*/  @!P0 BRA `(.L_x_2425) ;  /* 0x0000000000048947 */ /* 0x000fea0003800000 */
[----:B------:R-:W-:Y:S01]  /*ad40*/  BPT.TRAP 0x1 ;  /* 0x000000040000795c */ /* 0x000fe20000300000 */
.L_x_2425:
[----:B----4-:R-:W-:Y:S05]  /*ad50*/  @P2 BRA `(.L_x_2426) ;  /* 0x0000000000082947 */ /* 0x010fea0003800000 */
[----:B------:R-:W4:Y:S02]  /*ad60*/  SYNCS.PHASECHK.TRANS64.TRYWAIT P2, [UR26+0x28c30], R8 ;  /* 0x028c3008ff0075a7 */ /* 0x000f24000804015a */
[----:B----4-:R-:W-:Y:S05]  /*ad70*/  @!P2 BRA `(.L_x_2427) ;  /* 0x000000d40058a947 */ /* 0x010fea0003800000 */
.L_x_2426:
[----:B------:R-:W-:Y:S01]  /*ad80*/  R2UR UR18, R0 ;  /* 0x00000000001272ca */ /* 0x000fe200000e0000 */
[----:B0--3--:R-:W-:Y:S01]  /*ad90*/  WARPGROUP.ARRIVE ;  /* 0x00000000000079c5 */ /* 0x009fe20000000000 */
[----:B------:R-:W-:Y:S01]  /*ada0*/  UMOV UR19, 0x40000040 ;  /* 0x4000004000137882 */ /* 0x000fe20000000000 */
[----:B------:R-:W-:Y:S01]  /*adb0*/  UMOV UR7, 0x40000040 ;  /* 0x4000004000077882 */ /* 0x000fe20000000000 */
[----:B------:R-:W-:Y:S01]  /*adc0*/  UMOV UR11, 0x40000040 ;  /* 0x40000040000b7882 */ /* 0x000fe20000000000 */
[----:B------:R-:W-:Y:S01]  /*add0*/  UMOV UR15, 0x40000040 ;  /* 0x40000040000f7882 */ /* 0x000fe20000000000 */
[----:B------:R-:W-:Y:S01]  /*ade0*/  PLOP3.LUT P2, PT, PT, PT, UP0, 0x80, 0x0 ;  /* 0x000000000000781c */ /* 0x000fe20003f4f008 */
[----:B--2---:R-:W-:Y:S02]  /*adf0*/  IMAD.U32 R21, RZ, RZ, UR26 ;  /* 0x0000001aff157e24 */ /* 0x004fe4000f8e00ff */
        /* <DEDUP_REMOVED lines=25> */
[----:B----4-:R-:W-:Y:S01]  /*af90*/  FMUL.FTZ R5, R152, UR24 ;  /* 0x0000001898057c20 */ /* 0x010fe20008410000 */
        /* <DEDUP_REMOVED lines=39> */
[--C-:B0-----:R-:W-:Y:S02]  /*b210*/  IMAD.IADD R180, R182, 0x1, R167.reuse ;  /* 0x00000001b6b47824 */ /* 0x101fe400078e02a7 */
[----:B------:R-:W-:Y:S01]  /*b220*/  IMAD.IADD R181, R183, 0x1, R167 ;  /* 0x00000001b7b57824 */ /* 0x000fe200078e02a7 */
        /* <DEDUP_REMOVED lines=29> */
[----:B--234-:R-:W-:Y:S05]  /*b400*/  @!P6 BRA `(.L_x_2428) ;  /* 0x00000000005ce947 */ /* 0x01cfea0003800000 */
        /* <DEDUP_REMOVED lines=8> */
[----:B------:R-:W2:Y:S02]  /*b490*/  @P2 LDC.64 R10, c[0x0][0x9e8] ;  /* 0x00027a00ff0a2b82 */ /* 0x000ea40000000a00 */
[----:B--2---:R-:W-:-:S05]  /*b4a0*/  @P2 IMAD.HI.U32 R10, R167, R10, RZ ;  /* 0x0000000aa70a2227 */ /* 0x004fca00078e00ff */
[----:B------:R-:W-:-:S04]  /*b4b0*/  @P2 SHF.R.U32.HI R167, RZ, R11, R10 ;  /* 0x0000000bffa72219 */ /* 0x000fc8000001160a */
[----:B------:R-:W-:Y:S01]  /*b4c0*/  LOP3.LUT R167, RZ, R167, RZ, 0x33, !PT ;  /* 0x000000a7ffa77212 */ /* 0x000fe200078e33ff */
[----:B------:R-:W-:Y:S06]  /*b4d0*/  BRA `(.L_x_2431) ;  /* 0x0000000000147947 */ /* 0x000fec0003800000 */
.L_x_2430:
[----:B------:R-:W-:-:S05]  /*b4e0*/  IMAD.U32 R170, RZ, RZ, UR23 ;  /* 0x00000017ffaa7e24 */ /* 0x000fca000f8e00ff */
[----:B------:R-:W-:-:S13]  /*b4f0*/  ISETP.NE.AND P2, PT, R170, 0x1, PT ;  /* 0x00000001aa00780c */ /* 0x000fda0003f45270 */
[----:B------:R-:W2:Y:S02]  /*b500*/  @P2 LDC.64 R10, c[0x0][0x9e8] ;  /* 0x00027a00ff0a2b82 */ /* 0x000ea40000000a00 */
[----:B--2---:R-:W-:-:S05]  /*b510*/  @P2 IMAD.HI.U32 R10, R167, R10, RZ ;  /* 0x0000000aa70a2227 */ /* 0x004fca00078e00ff */
[----:B------:R-:W-:-:S07]  /*b520*/  @P2 SHF.R.U32.HI R167, RZ, R11, R10 ;  /* 0x0000000bffa72219 */ /* 0x000fce000001160a */
.L_x_2431:
[----:B------:R-:W-:Y:S05]  /*b530*/  BSYNC B0 ;  /* 0x0000000000007941 */ /* 0x000fea0003800000 */
.L_x_2429:
[----:B------:R-:W-:-:S04]  /*b540*/  IMAD R167, R167, R170, -R175 ;  /* 0x000000aaa7a77224 */ /* 0x000fc800078e0aaf */
[----:B------:R-:W-:-:S05]  /*b550*/  IMAD.IADD R167, R167, 0x1, -R2 ;  /* 0x00000001a7a77824 */ /* 0x000fca00078e0a02 */
[----:B------:R-:W-:Y:S02]  /*b560*/  VIADDMNMX R180, R167, R170, R180, PT ;  /* 0x000000aaa7b47246 */ /* 0x000fe400038001b4 */
[----:B------:R-:W-:-:S07]  /*b570*/  VIMNMX R181, R181, R167, !PT ;  /* 0x000000a7b5b57248 */ /* 0x000fce0007fe0100 */
.L_x_2428:
[----:B------:R-:W-:-:S04]  /*b580*/  ISETP.GT.AND P2, PT, R7, -0x1, PT ;  /* 0xffffffff0700780c */ /* 0x000fc80003f44270 */
[C---:B------:R-:W-:Y:S02]  /*b590*/  ISETP.GT.AND P3, PT, R181.reuse, RZ, P2 ;  /* 0x000000ffb500720c */ /* 0x040fe40001764270 */
[C---:B------:R-:W-:Y:S02]  /*b5a0*/  ISETP.GT.AND P5, PT, R181.reuse, 0x1, P2 ;  /* 0x00000001b500780c */ /* 0x040fe400017a4270 */
[C---:B------:R-:W-:Y:S02]  /*b5b0*/  ISETP.LT.OR P4, PT, R180.reuse, 0x1, P3 ;  /* 0x00000001b400780c */ /* 0x040fe40001f81670 */
[----:B------:R-:W-:Y:S02]  /*b5c0*/  ISETP.GT.AND P3, PT, R181, 0x8, P2 ;  /* 0x00000008b500780c */ /* 0x000fe40001764270 */
[----:B------:R-:W-:Y:S02]  /*b5d0*/  FSEL R176, R5, -INF , !P4 ;  /* 0xff80000005b07808 */ /* 0x000fe40006000000 */
[----:B------:R-:W-:Y:S01]  /*b5e0*/  ISETP.GT.AND P4, PT, R181, 0x9, P2 ;  /* 0x00000009b500780c */ /* 0x000fe20001784270 */
[----:B------:R-:W2:Y:S01]  /*b5f0*/  SHFL.IDX PT, R5, R177, 0x1, 0x1c1f ;  /* 0x003c1f00b1057f89 */ /* 0x000ea200000e0000 */
[----:B------:R-:W-:-:S02]  /*b600*/  ISETP.LT.OR P5, PT, R180, 0x2, P5 ;  /* 0x00000002b400780c */ /* 0x000fc40002fa1670 */
[C---:B------:R-:W-:Y:S02]  /*b610*/  ISETP.LT.OR P3, PT, R180.reuse, 0x9, P3 ;  /* 0x00000009b400780c */ /* 0x040fe40001f61670 */
[----:B------:R-:W-:Y:S02]  /*b620*/  ISETP.LT.OR P4, PT, R180, 0xa, P4 ;  /* 0x0000000ab400780c */ /* 0x000fe40002781670 */
[----:B------:R-:W-:Y:S02]  /*b630*/  FSEL R205, R205, -INF , !P5 ;  /* 0xff800000cdcd7808 */ /* 0x000fe40006800000 */
[----:B0-----:R-:W-:Y:S02]  /*b640*/  FSEL R206, R206, -INF , !P3 ;  /* 0xff800000cece7808 */ /* 0x001fe40005800000 */
[----:B------:R-:W-:Y:S02]  /*b650*/  FSEL R207, R207, -INF , !P4 ;  /* 0xff800000cfcf7808 */ /* 0x000fe40006000000 */
[----:B------:R-:W-:-:S02]  /*b660*/  ISETP.GT.AND P5, PT, R181, 0x10, P2 ;  /* 0x00000010b500780c */ /* 0x000fc400017a4270 */
[C---:B------:R-:W-:Y:S02]  /*b670*/  ISETP.GT.AND P3, PT, R181.reuse, 0x11, P2 ;  /* 0x00000011b500780c */ /* 0x040fe40001764270 */
[----:B------:R-:W-:Y:S02]  /*b680*/  ISETP.GT.AND P4, PT, R181, 0x18, P2 ;  /* 0x00000018b500780c */ /* 0x000fe40001784270 */
[C---:B------:R-:W-:Y:S02]  /*b690*/  ISETP.LT.OR P5, PT, R180.reuse, 0x11, P5 ;  /* 0x00000011b400780c */ /* 0x040fe40002fa1670 */
[C---:B------:R-:W-:Y:S02]  /*b6a0*/  ISETP.LT.OR P3, PT, R180.reuse, 0x12, P3 ;  /* 0x00000012b400780c */ /* 0x040fe40001f61670 */
[----:B------:R-:W-:Y:S01]  /*b6b0*/  ISETP.LT.OR P4, PT, R180, 0x19, P4 ;  /* 0x00000019b400780c */ /* 0x000fe20002781670 */
[----:B--2---:R-:W-:Y:S01]  /*b6c0*/  IMAD.IADD R177, R183, 0x1, R5 ;  /* 0x00000001b7b17824 */ /* 0x004fe200078e0205 */
[----:B------:R-:W-:-:S02]  /*b6d0*/  FSEL R208, R208, -INF , !P5 ;  /* 0xff800000d0d07808 */ /* 0x000fc40006800000 */
[----:B------:R-:W-:Y:S02]  /*b6e0*/  FSEL R209, R209, -INF , !P3 ;  /* 0xff800000d1d17808 */ /* 0x000fe40005800000 */
[----:B------:R-:W-:Y:S02]  /*b6f0*/  FSEL R167, R163, -INF , !P4 ;  /* 0xff800000a3a77808 */ /* 0x000fe40006000000 */
        /* <DEDUP_REMOVED lines=9> */
[----:B------:R-:W-:-:S02]  /*b790*/  ISETP.GT.AND P5, PT, R181, 0x28, P2 ;  /* 0x00000028b500780c */ /* 0x000fc400017a4270 */
[C---:B------:R-:W-:Y:S02]  /*b7a0*/  ISETP.GT.AND P3, PT, R181.reuse, 0x29, P2 ;  /* 0x00000029b500780c */ /* 0x040fe40001764270 */
[----:B------:R-:W-:Y:S02]  /*b7b0*/  ISETP.GT.AND P4, PT, R181, 0x30, P2 ;  /* 0x00000030b500780c */ /* 0x000fe40001784270 */
[C---:B------:R-:W-:Y:S02]  /*b7c0*/  ISETP.LT.OR P5, PT, R180.reuse, 0x29, P5 ;  /* 0x00000029b400780c */ /* 0x040fe40002fa1670 */
[C---:B------:R-:W-:Y:S02]  /*b7d0*/  ISETP.LT.OR P3, PT, R180.reuse, 0x2a, P3 ;  /* 0x0000002ab400780c */ /* 0x040fe40001f61670 */
[----:B------:R-:W-:Y:S02]  /*b7e0*/  ISETP.LT.OR P4, PT, R180, 0x31, P4 ;  /* 0x00000031b400780c */ /* 0x000fe40002781670 */
[----:B------:R-:W-:-:S02]  /*b7f0*/  FSEL R168, R168, -INF , !P5 ;  /* 0xff800000a8a87808 */ /* 0x000fc40006800000 */
[----:B------:R-:W-:Y:S02]  /*b800*/  FSEL R169, R169, -INF , !P3 ;  /* 0xff800000a9a97808 */ /* 0x000fe40005800000 */
[----:B------:R-:W-:Y:S01]  /*b810*/  FSEL R164, R174, -INF , !P4 ;  /* 0xff800000aea47808 */ /* 0x000fe20006000000 */
[----:B------:R-:W-:Y:S01]  /*b820*/  IMAD.IADD R174, R182, 0x1, R5 ;  /* 0x00000001b6ae7824 */ /* 0x000fe200078e0205 */
        /* <DEDUP_REMOVED lines=8> */
[----:B------:R-:W-:Y:S01]  /*b8b0*/  FSEL R163, R179, -INF , !P4 ;  /* 0xff800000b3a37808 */ /* 0x000fe20006000000 */
[----:B------:R-:W-:Y:S06]  /*b8c0*/  @!P6 BRA `(.L_x_2432) ;  /* 0x00000000005ce947 */ /* 0x000fec0003800000 */
        /* <DEDUP_REMOVED lines=13> */
.L_x_2434:
[----:B------:R-:W-:-:S05]  /*b9a0*/  IMAD.U32 R178, RZ, RZ, UR23 ;  /* 0x00000017ffb27e24 */ /* 0x000fca000f8e00ff */
[----:B------:R-:W-:-:S13]  /*b9b0*/  ISETP.NE.AND P3, PT, R178, 0x1, PT ;  /* 0x00000001b200780c */ /* 0x000fda0003f65270 */
[----:B------:R-:W0:Y:S02]  /*b9c0*/  @P3 LDC.64 R10, c[0x0][0x9e8] ;  /* 0x00027a00ff0a3b82 */ /* 0x000e240000000a00 */
[----:B0-----:R-:W-:-:S05]  /*b9d0*/  @P3 IMAD.HI.U32 R10, R5, R10, RZ ;  /* 0x0000000a050a3227 */ /* 0x001fca00078e00ff */
[----:B------:R-:W-:-:S07]  /*b9e0*/  @P3 SHF.R.U32.HI R5, RZ, R11, R10 ;  /* 0x0000000bff053219 */ /* 0x000fce000001160a */
.L_x_2435:
[----:B------:R-:W-:Y:S05]  /*b9f0*/  BSYNC B0 ;  /* 0x0000000000007941 */ /* 0x000fea0003800000 */
.L_x_2433:
[----:B------:R-:W-:-:S04]  /*ba00*/  IMAD R5, R5, R178, -R175 ;  /* 0x000000b205057224 */ /* 0x000fc800078e0aaf */
[----:B------:R-:W-:-:S05]  /*ba10*/  IMAD.IADD R5, R5, 0x1, -R2 ;  /* 0x0000000105057824 */ /* 0x000fca00078e0a02 */
[----:B------:R-:W-:Y:S02]  /*ba20*/  VIADDMNMX R174, R5, R178, R174, PT ;  /* 0x000000b205ae7246 */ /* 0x000fe400038001ae */
[----:B------:R-:W-:-:S07]  /*ba30*/  VIMNMX R177, R177, R5, !PT ;  /* 0x00000005b1b17248 */ /* 0x000fce0007fe0100 */
.L_x_2432:
        /* <DEDUP_REMOVED lines=9> */
[----:B------:R-:W-:Y:S02]  /*bad0*/  ISETP.GT.AND P3, PT, R177, RZ, P2 ;  /* 0x000000ffb100720c */ /* 0x000fe40001764270 */
[----:B------:R-:W-:Y:S02]  /*bae0*/  FMNMX.FTZ R10, R208, R5, !PT ;  /* 0x00000005d00a7209 */ /* 0x000fe40007810000 */
[----:B------:R-:W-:Y:S02]  /*baf0*/  ISETP.LT.OR P3, PT, R174, 0x1, P3 ;  /* 0x00000001ae00780c */ /* 0x000fe40001f61670 */
[----:B------:R-:W-:Y:S02]  /*bb00*/  FMNMX.FTZ R10, R209, R10, !PT ;  /* 0x0000000ad10a7209 */ /* 0x000fe40007810000 */
[----:B------:R-:W-:-:S02]  /*bb10*/  ISETP.GT.AND P4, PT, R177, 0x8, P2 ;  /* 0x00000008b100780c */ /* 0x000fc40001784270 */
[----:B------:R-:W-:Y:S02]  /*bb20*/  FMNMX.FTZ R5, R167, R10, !PT ;  /* 0x0000000aa7057209 */ /* 0x000fe40007810000 */
[----:B------:R-:W-:Y:S02]  /*bb30*/  ISETP.LT.OR P4, PT, R174, 0x9, P4 ;  /* 0x00000009ae00780c */ /* 0x000fe40002781670 */
[----:B------:R-:W-:Y:S02]  /*bb40*/  FMNMX.FTZ R10, R170, R5, !PT ;  /* 0x00000005aa0a7209 */ /* 0x000fe40007810000 */
[----:B------:R-:W-:Y:S02]  /*bb50*/  ISETP.GT.AND P5, PT, R177, 0x9, P2 ;  /* 0x00000009b100780c */ /* 0x000fe400017a4270 */
[----:B------:R-:W-:Y:S02]  /*bb60*/  FMNMX.FTZ R5, R171, R10, !PT ;  /* 0x0000000aab057209 */ /* 0x000fe40007810000 */
[----:B------:R-:W-:-:S02]  /*bb70*/  FSEL R14, R14, -INF , !P4 ;  /* 0xff8000000e0e7808 */ /* 0x000fc40006000000 */
        /* <DEDUP_REMOVED lines=14> */
[C---:B------:R-:W-:Y:S01]  /*bc60*/  ISETP.GT.AND P4, PT, R177.reuse, 0x19, P2 ;  /* 0x00000019b100780c */ /* 0x040fe20001784270 */
[----:B------:R-:W0:Y:S01]  /*bc70*/  SHFL.BFLY PT, R5, R10, 0x2, 0x1f ;  /* 0x0c401f000a057f89 */ /* 0x000e2200000e0000 */
[----:B------:R-:W-:Y:S02]  /*bc80*/  FSEL R152, R152, -INF , !P5 ;  /* 0xff80000098987808 */ /* 0x000fe40006800000 */
[----:B------:R-:W-:Y:S02]  /*bc90*/  ISETP.GT.AND P5, PT, R177, 0x20, P2 ;  /* 0x00000020b100780c */ /* 0x000fe400017a4270 */
[----:B------:R-:W-:-:S02]  /*bca0*/  ISETP.LT.OR P4, PT, R174, 0x1a, P4 ;  /* 0x0000001aae00780c */ /* 0x000fc40002781670 */
[----:B------:R-:W-:Y:S02]  /*bcb0*/  ISETP.LT.OR P5, PT, R174, 0x21, P5 ;  /* 0x00000021ae00780c */ /* 0x000fe40002fa1670 */
[----:B------:R-:W-:Y:S02]  /*bcc0*/  FSEL R154, R154, -INF , !P4 ;  /* 0xff8000009a9a7808 */ /* 0x000fe40006000000 */
[----:B------:R-:W-:Y:S02]  /*bcd0*/  ISETP.GT.AND P4, PT, R177, 0x28, P2 ;  /* 0x00000028b100780c */ /* 0x000fe40001784270 */
[----:B------:R-:W-:Y:S02]  /*bce0*/  FSEL R155, R155, -INF , !P5 ;  /* 0xff8000009b9b7808 */ /* 0x000fe40006800000 */
[----:B------:R-:W-:-:S04]  /*bcf0*/  ISETP.LT.OR P4, PT, R174, 0x29, P4 ;  /* 0x00000029ae00780c */ /* 0x000fc80002781670 */
[----:B------:R-:W-:Y:S02]  /*bd00*/  FSEL R157, R157, -INF , !P4 ;  /* 0xff8000009d9d7808 */ /* 0x000fe40006000000 */
[----:B------:R-:W-:Y:S02]  /*bd10*/  ISETP.GT.AND P4, PT, R177, 0x30, P2 ;  /* 0x00000030b100780c */ /* 0x000fe40001784270 */
[----:B0-----:R-:W-:Y:S02]  /*bd20*/  FMNMX.FTZ R11, R10, R5, !PT ;  /* 0x000000050a0b7209 */ /* 0x001fe40007810000 */
[----:B------:R-:W-:-:S03]  /*bd30*/  ISETP.LT.OR P4, PT, R174, 0x31, P4 ;  /* 0x00000031ae00780c */ /* 0x000fc60002781670 */
[----:B------:R-:W0:Y:S02]  /*bd40*/  SHFL.BFLY PT, R178, R11, 0x1, 0x1f ;  /* 0x0c201f000bb27f89 */ /* 0x000e2400000e0000 */
[----:B0-----:R-:W-:Y:S02]  /*bd50*/  FMNMX.FTZ R5, R11, R178, !PT ;  /* 0x000000b20b057209 */ /* 0x001fe40007810000 */
[----:B------:R-:W-:Y:S02]  /*bd60*/  FSEL R11, R6, -INF , !P3 ;  /* 0xff800000060b7808 */ /* 0x000fe40005800000 */
[----:B------:R-:W-:Y:S01]  /*bd70*/  ISETP.GT.AND P3, PT, R177, 0x18, P2 ;  /* 0x00000018b100780c */ /* 0x000fe20001764270 */
[----:B------:R-:W-:Y:S01]  /*bd80*/  FMUL.FTZ R10, R5, UR10 ;  /* 0x0000000a050a7c20 */ /* 0x000fe20008410000 */
[----:B------:R-:W-:Y:S02]  /*bd90*/  FMNMX.FTZ R6, R11, R12, !PT ;  /* 0x0000000c0b067209 */ /* 0x000fe40007810000 */
[----:B------:R-:W-:-:S02]  /*bda0*/  ISETP.LT.OR P3, PT, R174, 0x19, P3 ;  /* 0x00000019ae00780c */ /* 0x000fc40001f61670 */
[----:B------:R-:W-:Y:S02]  /*bdb0*/  FMNMX.FTZ R173, R13, R6, !PT ;  /* 0x000000060dad7209 */ /* 0x000fe40007810000 */
[----:B------:R-:W-:Y:S02]  /*bdc0*/  FSEL R153, R153, -INF , !P3 ;  /* 0xff80000099997808 */ /* 0x000fe40005800000 */
[----:B------:R-:W-:Y:S02]  /*bdd0*/  FMNMX.FTZ R6, R14, R173, !PT ;  /* 0x000000ad0e067209 */ /* 0x000fe40007810000 */
[----:B------:R-:W-:Y:S02]  /*bde0*/  ISETP.GT.AND P3, PT, R177, 0x21, P2 ;  /* 0x00000021b100780c */ /* 0x000fe40001764270 */
        /* <DEDUP_REMOVED lines=9> */
[----:B------:R-:W-:Y:S02]  /*be80*/  FSETP.NEU.FTZ.AND P5, PT, R5, -INF , PT ;  /* 0xff8000000500780b */ /* 0x000fe40003fbd000 */
[----:B------:R-:W-:Y:S02]  /*be90*/  FMNMX.FTZ R175, R155, R6, !PT ;  /* 0x000000069baf7209 */ /* 0x000fe40007810000 */
[----:B------:R-:W-:Y:S02]  /*bea0*/  FSEL R158, R158, -INF , !P3 ;  /* 0xff8000009e9e7808 */ /* 0x000fe40005800000 */
[----:B------:R-:W-:Y:S02]  /*beb0*/  FMNMX.FTZ R6, R156, R175, !PT ;  /* 0x000000af9c067209 */ /* 0x000fe40007810000 */
[----:B------:R-:W-:-:S02]  /*bec0*/  ISETP.GT.AND P3, PT, R177, 0x31, P2 ;  /* 0x00000031b100780c */ /* 0x000fc40001764270 */
[----:B------:R-:W-:Y:S02]  /*bed0*/  FMNMX.FTZ R179, R157, R6, !PT ;  /* 0x000000069db37209 */ /* 0x000fe40007810000 */
[----:B------:R-:W-:Y:S02]  /*bee0*/  FSEL R173, R10, RZ, P5 ;  /* 0x000000ff0aad7208 */ /* 0x000fe40002800000 */
[----:B------:R-:W-:Y:S02]  /*bef0*/  FSEL R175, R159, -INF , !P4 ;  /* 0xff8000009faf7808 */ /* 0x000fe40006000000 */
[----:B------:R-:W-:Y:S01]  /*bf00*/  ISETP.GT.AND P4, PT, R177, 0x38, P2 ;  /* 0x00000038b100780c */ /* 0x000fe20001784270 */
[--C-:B------:R-:W-:Y:S01]  /*bf10*/  FFMA.FTZ R10, R176, UR10, -R173.reuse ;  /* 0x0000000ab00a7c23 */ /* 0x100fe200080108ad */
[----:B------:R-:W-:Y:S01]  /*bf20*/  ISETP.LT.OR P3, PT, R174, 0x32, P3 ;  /* 0x00000032ae00780c */ /* 0x000fe20001f61670 */
[--C-:B------:R-:W-:Y:S01]  /*bf30*/  FFMA.FTZ R205, R205, UR10, -R173.reuse ;  /* 0x0000000acdcd7c23 */ /* 0x100fe200080108ad */
[----:B------:R-:W-:Y:S01]  /*bf40*/  FMNMX.FTZ R6, R158, R179, !PT ;  /* 0x000000b39e067209 */ /* 0x000fe20007810000 */
[--C-:B------:R-:W-:Y:S01]  /*bf50*/  FFMA.FTZ R206, R206, UR10, -R173.reuse ;  /* 0x0000000acece7c23 */ /* 0x100fe200080108ad */
[----:B------:R-:W-:Y:S01]  /*bf60*/  ISETP.GT.AND P2, PT, R177, 0x39, P2 ;  /* 0x00000039b100780c */ /* 0x000fe20001744270 */
[----:B------:R-:W-:Y:S01]  /*bf70*/  MUFU.EX2 R10, R10 ;  /* 0x0000000a000a7308 */ /* 0x000fe20000000800 */
[----:B------:R-:W-:Y:S01]  /*bf80*/  ISETP.LT.OR P4, PT, R174, 0x39, P4 ;  /* 0x00000039ae00780c */ /* 0x000fe20002781670 */
[--C-:B------:R-:W-:Y:S01]  /*bf90*/  FFMA.FTZ R207, R207, UR10, -R173.reuse ;  /* 0x0000000acfcf7c23 */ /* 0x100fe200080108ad */
[----:B------:R-:W-:Y:S01]  /*bfa0*/  FSEL R176, R160, -INF , !P3 ;  /* 0xff800000a0b07808 */ /* 0x000fe20005800000 */
[--C-:B------:R-:W-:Y:S01]  /*bfb0*/  FFMA.FTZ R167, R167, UR10, -R173.reuse ;  /* 0x0000000aa7a77c23 */ /* 0x100fe200080108ad */
[----:B------:R-:W-:Y:S01]  /*bfc0*/  FMNMX.FTZ R177, R175, R6, !PT ;  /* 0x00000006afb17209 */ /* 0x000fe20007810000 */
[--C-:B------:R-:W-:Y:S01]  /*bfd0*/  FFMA.FTZ R170, R170, UR10, -R173.reuse ;  /* 0x0000000aaaaa7c23 */ /* 0x100fe200080108ad */
[----:B------:R-:W-:Y:S01]  /*bfe0*/  ISETP.LT.OR P2, PT, R174, 0x3a, P2 ;  /* 0x0000003aae00780c */ /* 0x000fe20001741670 */
[----:B------:R-:W-:Y:S01]  /*bff0*/  MUFU.EX2 R159, R205 ;  /* 0x000000cd009f7308 */ /* 0x000fe20000000800 */
[----:B------:R-:W-:Y:S01]  /*c000*/  FSEL R161, R161, -INF , !P4 ;  /* 0xff800000a1a17808 */ /* 0x000fe20006000000 */
[--C-:B------:R-:W-:Y:S01]  /*c010*/  FFMA.FTZ R174, R208, UR10, -R173.reuse ;  /* 0x0000000ad0ae7c23 */ /* 0x100fe200080108ad */
[----:B------:R-:W-:Y:S01]  /*c020*/  FMNMX.FTZ R6, R176, R177, !PT ;  /* 0x000000b1b0067209 */ /* 0x000fe20007810000 */
[--C-:B------:R-:W-:Y:S01]  /*c030*/  FFMA.FTZ R171, R171, UR10, -R173.reuse ;  /* 0x0000000aabab7c23 */ /* 0x100fe200080108ad */
[----:B------:R-:W-:Y:S01]  /*c040*/  FSEL R162, R162, -INF , !P2 ;  /* 0xff800000a2a27808 */ /* 0x000fe20005000000 */
[--C-:B------:R-:W-:Y:S01]  /*c050*/  FFMA.FTZ R172, R172, UR10, -R173.reuse ;  /* 0x0000000aacac7c23 */ /* 0x100fe200080108ad */
[----:B------:R-:W-:Y:S01]  /*c060*/  FMNMX.FTZ R179, R161, R6, !PT ;  /* 0x00000006a1b37209 */ /* 0x000fe20007810000 */
[----:B------:R-:W-:Y:S01]  /*c070*/  MUFU.EX2 R160, R206 ;  /* 0x000000ce00a07308 */ /* 0x000fe20000000800 */
[----:B------:R-:W-:Y:S01]  /*c080*/  FSEL R178, R5, RZ, P5 ;  /* 0x000000ff05b27208 */ /* 0x000fe20002800000 */
[--C-:B------:R-:W-:Y:S01]  /*c090*/  FFMA.FTZ R168, R168, UR10, -R173.reuse ;  /* 0x0000000aa8a87c23 */ /* 0x100fe200080108ad */
[----:B------:R-:W-:Y:S01]  /*c0a0*/  FMNMX.FTZ R6, R162, R179, !PT ;  /* 0x000000b3a2067209 */ /* 0x000fe20007810000 */
[----:B------:R-:W-:Y:S01]  /*c0b0*/  FFMA.FTZ R179, R209, UR10, -R173 ;  /* 0x0000000ad1b37c23 */ /* 0x000fe200080108ad */
[----:B------:R-:W-:Y:S01]  /*c0c0*/  ISETP.NE.AND P3, PT, R2, R183, PT ;  /* 0x000000b70200720c */ /* 0x000fe20003f65270 */
[----:B------:R-:W-:Y:S01]  /*c0d0*/  FADD.FTZ R178, -R178, R9 ;  /* 0x00000009b2b27221 */ /* 0x000fe20000010100 */
[--C-:B------:R-:W-:Y:S01]  /*c0e0*/  FFMA.FTZ R169, R169, UR10, -R173.reuse ;  /* 0x0000000aa9a97c23 */ /* 0x100fe200080108ad */
[----:B------:R-:W0:Y:S01]  /*c0f0*/  SHFL.BFLY PT, R181, R6, 0x2, 0x1f ;  /* 0x0c401f0006b57f89 */ /* 0x000e2200000e0000 */
[----:B------:R-:W-:Y:S01]  /*c100*/  MUFU.EX2 R177, R207 ;  /* 0x000000cf00b17308 */ /* 0x000fe20000000800 */
[----:B------:R-:W-:Y:S01]  /*c110*/  FMUL.FTZ R9, R178, UR10 ;  /* 0x0000000ab2097c20 */ /* 0x000fe20008410000 */
[--C-:B------:R-:W-:Y:S01]  /*c120*/  FFMA.FTZ R164, R164, UR10, -R173.reuse ;  /* 0x0000000aa4a47c23 */ /* 0x100fe200080108ad */
[--C-:B------:R-:W-:Y:S01]  /*c130*/  FFMA.FTZ R165, R165, UR10, -R173.reuse ;  /* 0x0000000aa5a57c23 */ /* 0x100fe200080108ad */
[--C-:B------:R-:W-:Y:S01]  /*c140*/  FFMA.FTZ R166, R166, UR10, -R173.reuse ;  /* 0x0000000aa6a67c23 */ /* 0x100fe200080108ad */
[----:B------:R-:W-:-:S03]  /*c150*/  FFMA.FTZ R163, R163, UR10, -R173 ;  /* 0x0000000aa3a37c23 */ /* 0x000fc600080108ad */
[----:B------:R-:W2:Y:S08]  /*c160*/  MUFU.EX2 R9, R9 ;  /* 0x0000000900097308 */ /* 0x000eb00000000800 */
[----:B------:R-:W3:Y:S01]  /*c170*/  MUFU.EX2 R174, R174 ;  /* 0x000000ae00ae7308 */ /* 0x000ee20000000800 */
[----:B0-----:R-:W-:-:S07]  /*c180*/  FMNMX.FTZ R181, R6, R181, !PT ;  /* 0x000000b506b57209 */ /* 0x001fce0007810000 */
[----:B------:R-:W0:Y:S01]  /*c190*/  MUFU.EX2 R179, R179 ;  /* 0x000000b300b37308 */ /* 0x000e220000000800 */
[----:B--2---:R-:W-:Y:S01]  /*c1a0*/  FFMA.FTZ R178, R9, R3, R10 ;  /* 0x0000000309b27223 */ /* 0x004fe2000001000a */
[-C--:B------:R-:W-:Y:S01]  /*c1b0*/  FMUL.FTZ R24, R24, R9.reuse ;  /* 0x0000000918187220 */ /* 0x080fe20000410000 */
[-C--:B------:R-:W-:Y:S01]  /*c1c0*/  FMUL.FTZ R25, R25, R9.reuse ;  /* 0x0000000919197220 */ /* 0x080fe20000410000 */
[----:B------:R-:W2:Y:S01]  /*c1d0*/  SHFL.BFLY PT, R6, R181, 0x1, 0x1f ;  /* 0x0c201f00b5067f89 */ /* 0x000ea200000e0000 */
[----:B------:R-:W-:Y:S01]  /*c1e0*/  FADD.FTZ R3, R159, R178 ;  /* 0x000000b29f037221 */ /* 0x000fe20000010000 */
[-C--:B------:R-:W-:Y:S01]  /*c1f0*/  FMUL.FTZ R28, R28, R9.reuse ;  /* 0x000000091c1c7220 */ /* 0x080fe20000410000 */
[-C--:B------:R-:W-:Y:S01]  /*c200*/  FMUL.FTZ R29, R29, R9.reuse ;  /* 0x000000091d1d7220 */ /* 0x080fe20000410000 */
[----:B------:R-:W4:Y:S01]  /*c210*/  MUFU.EX2 R167, R167 ;  /* 0x000000a700a77308 */ /* 0x000f220000000800 */
[----:B------:R-:W-:Y:S01]  /*c220*/  FADD.FTZ R178, R160, R3 ;  /* 0x00000003a0b27221 */ /* 0x000fe20000010000 */
[-C--:B------:R-:W-:Y:S01]  /*c230*/  FMUL.FTZ R32, R32, R9.reuse ;  /* 0x0000000920207220 */ /* 0x080fe20000410000 */
[-C--:B------:R-:W-:Y:S01]  /*c240*/  FMUL.FTZ R33, R33, R9.reuse ;  /* 0x0000000921217220 */ /* 0x080fe20000410000 */
[-C--:B------:R-:W-:Y:S01]  /*c250*/  FMUL.FTZ R36, R36, R9.reuse ;  /* 0x0000000924247220 */ /* 0x080fe20000410000 */
[----:B------:R-:W-:Y:S01]  /*c260*/  FADD.FTZ R173, R177, R178 ;  /* 0x000000b2b1ad7221 */ /* 0x000fe20000010000 */
[-C--:B------:R-:W-:Y:S01]  /*c270*/  FMUL.FTZ R37, R37, R9.reuse ;  /* 0x0000000925257220 */ /* 0x080fe20000410000 */
[-C--:B------:R-:W-:Y:S01]  /*c280*/  FMUL.FTZ R40, R40, R9.reuse ;  /* 0x0000000928287220 */ /* 0x080fe20000410000 */
[----:B------:R-:W5:Y:S01]  /*c290*/  MUFU.EX2 R170, R170 ;  /* 0x000000aa00aa7308 */ /* 0x000f620000000800 */
[----:B---3--:R-:W-:Y:S01]  /*c2a0*/  FADD.FTZ R182, R174, R173 ;  /* 0x000000adaeb67221 */ /* 0x008fe20000010000 */
[-C--:B------:R-:W-:Y:S01]  /*c2b0*/  FMUL.FTZ R41, R41, R9.reuse ;  /* 0x0000000929297220 */ /* 0x080fe20000410000 */
[-C--:B------:R-:W-:Y:S01]  /*c2c0*/  FMUL.FTZ R44, R44, R9.reuse ;  /* 0x000000092c2c7220 */ /* 0x080fe20000410000 */
[-C--:B------:R-:W-:Y:S01]  /*c2d0*/  FMUL.FTZ R45, R45, R9.reuse ;  /* 0x000000092d2d7220 */ /* 0x080fe20000410000 */
[----:B0-----:R-:W-:Y:S01]  /*c2e0*/  FADD.FTZ R182, R179, R182 ;  /* 0x000000b6b3b67221 */ /* 0x001fe20000010000 */
[-C--:B------:R-:W-:Y:S01]  /*c2f0*/  FMUL.FTZ R48, R48, R9.reuse ;  /* 0x0000000930307220 */ /* 0x080fe20000410000 */
[-C--:B------:R-:W-:Y:S01]  /*c300*/  FMUL.FTZ R49, R49, R9.reuse ;  /* 0x0000000931317220 */ /* 0x080fe20000410000 */
[----:B------:R-:W0:Y:S01]  /*c310*/  MUFU.EX2 R171, R171 ;  /* 0x000000ab00ab7308 */ /* 0x000e220000000800 */
[-C--:B------:R-:W-:Y:S01]  /*c320*/  FMUL.FTZ R52, R52, R9.reuse ;  /* 0x0000000934347220 */ /* 0x080fe20000410000 */
[-C--:B------:R-:W-:Y:S01]  /*c330*/  FMUL.FTZ R53, R53, R9.reuse ;  /* 0x0000000935357220 */ /* 0x080fe20000410000 */
[----:B------:R-:W-:Y:S01]  /*c340*/  FMUL.FTZ R56, R56, R9 ;  /* 0x0000000938387220 */ /* 0x000fe20000410000 */
[----:B--2---:R-:W-:Y:S01]  /*c350*/  FMNMX.FTZ R6, R181, R6, !PT ;  /* 0x00000006b5067209 */ /* 0x004fe20007810000 */
[----:B------:R-:W-:-:S02]  /*c360*/  IMAD.U32 R181, RZ, RZ, UR22 ;  /* 0x00000016ffb57e24 */ /* 0x000fc4000f8e00ff */
[-C--:B------:R-:W-:Y:S01]  /*c370*/  FMUL.FTZ R57, R57, R9.reuse ;  /* 0x0000000939397220 */ /* 0x080fe20000410000 */
[-C--:B------:R-:W-:Y:S01]  /*c380*/  FMUL.FTZ R60, R60, R9.reuse ;  /* 0x000000093c3c7220 */ /* 0x080fe20000410000 */
[C---:B------:R-:W-:Y:S01]  /*c390*/  FSETP.NEU.FTZ.AND P2, PT, R6.reuse, -INF , PT ;  /* 0xff8000000600780b */ /* 0x040fe20003f5d000 */
[C---:B------:R-:W-:Y:S01]  /*c3a0*/  FMUL.FTZ R180, R6.reuse, UR10 ;  /* 0x0000000a06b47c20 */ /* 0x040fe20008410000 */
[----:B------:R-:W2:Y:S01]  /*c3b0*/  MUFU.EX2 R172, R172 ;  /* 0x000000ac00ac7308 */ /* 0x000ea20000000800 */
[----:B------:R-:W-:Y:S01]  /*c3c0*/  @!P3 IMAD R173, R181, 0x40, R16 ;  /* 0x00000040b5adb824 */ /* 0x000fe200078e0210 */
[----:B------:R-:W-:Y:S01]  /*c3d0*/  FSEL R3, R6, RZ, P2 ;  /* 0x000000ff06037208 */ /* 0x000fe20001000000 */
[----:B----4-:R-:W-:Y:S01]  /*c3e0*/  FADD.FTZ R181, R167, R182 ;  /* 0x000000b6a7b57221 */ /* 0x010fe20000010000 */
[----:B------:R-:W-:Y:S01]  /*c3f0*/  FSEL R180, R180, RZ, P2 ;  /* 0x000000ffb4b47208 */ /* 0x000fe20001000000 */
[----:B------:R-:W-:Y:S01]  /*c400*/  FMUL.FTZ R61, R61, R9 ;  /* 0x000000093d3d7220 */ /* 0x000fe20000410000 */
[----:B------:R-:W-:Y:S01]  /*c410*/  @!P3 LEA R173, R173, UR46, 0x2 ;  /* 0x0000002eadadbc11 */ /* 0x000fe2000f8e10ff */
[----:B------:R-:W-:Y:S01]  /*c420*/  FADD.FTZ R3, -R3, R12 ;  /* 0x0000000c03037221 */ /* 0x000fe20000010100 */
[----:B------:R-:W3:Y:S01]  /*c430*/  MUFU.EX2 R168, R168 ;  /* 0x000000a800a87308 */ /* 0x000ee20000000800 */
[--C-:B------:R-:W-:Y:S01]  /*c440*/  FFMA.FTZ R11, R11, UR10, -R180.reuse ;  /* 0x0000000a0b0b7c23 */ /* 0x100fe200080108b4 */
[----:B-----5:R-:W-:Y:S01]  /*c450*/  FADD.FTZ R182, R170, R181 ;  /* 0x000000b5aab67221 */ /* 0x020fe20000010000 */
[----:B------:R-:W-:Y:S01]  /*c460*/  FMUL.FTZ R3, R3, UR10 ;  /* 0x0000000a03037c20 */ /* 0x000fe20008410000 */
[--C-:B------:R-:W-:Y:S01]  /*c470*/  FFMA.FTZ R178, R13, UR10, -R180.reuse ;  /* 0x0000000a0db27c23 */ /* 0x100fe200080108b4 */
[----:B------:R-:W-:Y:S01]  /*c480*/  FFMA.FTZ R13, R14, UR10, -R180 ;  /* 0x0000000a0e0d7c23 */ /* 0x000fe200080108b4 */
[----:B0-----:R-:W-:Y:S01]  /*c490*/  FADD.FTZ R205, R171, R182 ;  /* 0x000000b6abcd7221 */ /* 0x001fe20000010000 */
[--C-:B------:R-:W-:Y:S01]  /*c4a0*/  FFMA.FTZ R14, R15, UR10, -R180.reuse ;  /* 0x0000000a0f0e7c23 */ /* 0x100fe200080108b4 */
[----:B------:R-:W0:Y:S01]  /*c4b0*/  MUFU.EX2 R169, R169 ;  /* 0x000000a900a97308 */ /* 0x000e220000000800 */
[--C-:B------:R-:W-:Y:S01]  /*c4c0*/  FFMA.FTZ R15, R152, UR10, -R180.reuse ;  /* 0x0000000a980f7c23 */ /* 0x100fe200080108b4 */
[----:B--2---:R-:W-:Y:S01]  /*c4d0*/  FADD.FTZ R207, R172, R205 ;  /* 0x000000cdaccf7221 */ /* 0x004fe20000010000 */
[--C-:B------:R-:W-:Y:S01]  /*c4e0*/  FFMA.FTZ R182, R155, UR10, -R180.reuse ;  /* 0x0000000a9bb67c23 */ /* 0x100fe200080108b4 */
[--C-:B------:R-:W-:Y:S01]  /*c4f0*/  FFMA.FTZ R20, R20, UR10, -R180.reuse ;  /* 0x0000000a14147c23 */ /* 0x100fe200080108b4 */
[--C-:B------:R-:W-:Y:S01]  /*c500*/  FFMA.FTZ R183, R156, UR10, -R180.reuse ;  /* 0x0000000a9cb77c23 */ /* 0x100fe200080108b4 */
[--C-:B------:R-:W-:Y:S01]  /*c510*/  FFMA.FTZ R153, R153, UR10, -R180.reuse ;  /* 0x0000000a99997c23 */ /* 0x100fe200080108b4 */
[--C-:B------:R-:W-:Y:S01]  /*c520*/  FFMA.FTZ R181, R154, UR10, -R180.reuse ;  /* 0x0000000a9ab57c23 */ /* 0x100fe200080108b4 */
[----:B------:R-:W2:Y:S01]  /*c530*/  MUFU.EX2 R164, R164 ;  /* 0x000000a400a47308 */ /* 0x000ea20000000800 */
[----:B---3--:R-:W-:Y:S01]  /*c540*/  FADD.FTZ R152, R168, R207 ;  /* 0x000000cfa8987221 */ /* 0x008fe20000010000 */
[--C-:B------:R-:W-:Y:S01]  /*c550*/  FFMA.FTZ R205, R158, UR10, -R180.reuse ;  /* 0x0000000a9ecd7c23 */ /* 0x100fe200080108b4 */
[--C-:B------:R-:W-:Y:S01]  /*c560*/  FFMA.FTZ R206, R161, UR10, -R180.reuse ;  /* 0x0000000aa1ce7c23 */ /* 0x100fe200080108b4 */
[----:B------:R-:W-:Y:S01]  /*c570*/  F2FP.F16.F32.PACK_AB R158, R170, R167 ;  /* 0x000000a7aa9e723e */ /* 0x000fe200000000ff */
[--C-:B------:R-:W-:Y:S01]  /*c580*/  FFMA.FTZ R157, R157, UR10, -R180.reuse ;  /* 0x0000000a9d9d7c23 */ /* 0x100fe200080108b4 */
[--C-:B------:R-:W-:Y:S01]  /*c590*/  FFMA.FTZ R175, R175, UR10, -R180.reuse ;  /* 0x0000000aafaf7c23 */ /* 0x100fe200080108b4 */
[--C-:B------:R-:W-:Y:S01]  /*c5a0*/  FFMA.FTZ R176, R176, UR10, -R180.reuse ;  /* 0x0000000ab0b07c23 */ /* 0x100fe200080108b4 */
[----:B------:R-:W-:Y:S01]  /*c5b0*/  MUFU.EX2 R11, R11 ;  /* 0x0000000b000b7308 */ /* 0x000fe20000000800 */
[----:B------:R-:W-:Y:S01]  /*c5c0*/  FFMA.FTZ R180, R162, UR10, -R180 ;  /* 0x0000000aa2b47c23 */ /* 0x000fe200080108b4 */
[----:B0-----:R-:W-:Y:S01]  /*c5d0*/  F2FP.F16.F32.PACK_AB R162, R169, R168 ;  /* 0x000000a8a9a2723e */ /* 0x001fe200000000ff */
[----:B------:R0:W-:Y:S01]  /*c5e0*/  @!P3 STS [R173+0x28800], R9 ;  /* 0x02880009ad00b388 */ /* 0x0001e20000000800 */
[----:B------:R-:W-:Y:S01]  /*c5f0*/  F2FP.F16.F32.PACK_AB R154, R177, R160 ;  /* 0x000000a0b19a723e */ /* 0x000fe200000000ff */
[-C--:B------:R-:W-:Y:S01]  /*c600*/  FMUL.FTZ R64, R64, R9.reuse ;  /* 0x0000000940407220 */ /* 0x080fe20000410000 */
[-C--:B------:R-:W-:Y:S01]  /*c610*/  FMUL.FTZ R65, R65, R9.reuse ;  /* 0x0000000941417220 */ /* 0x080fe20000410000 */
[-C--:B------:R-:W-:Y:S01]  /*c620*/  FMUL.FTZ R68, R68, R9.reuse ;  /* 0x0000000944447220 */ /* 0x080fe20000410000 */
[----:B------:R3:W4:Y:S01]  /*c630*/  MUFU.EX2 R12, R3 ;  /* 0x00000003000c7308 */ /* 0x0007220000000800 */
        /* <DEDUP_REMOVED lines=8> */
[----:B---3--:R-:W-:Y:S01]  /*c6c0*/  FADD.FTZ R3, R169, R152 ;  /* 0x00000098a9037221 */ /* 0x008fe20000010000 */
[----:B------:R-:W-:Y:S01]  /*c6d0*/  F2FP.F16.F32.PACK_AB R152, R159, R10 ;  /* 0x0000000a9f98723e */ /* 0x000fe200000000ff */
[-C--:B------:R-:W-:Y:S01]  /*c6e0*/  FMUL.FTZ R84, R84, R9.reuse ;  /* 0x0000000954547220 */ /* 0x080fe20000410000 */
[-C--:B------:R-:W-:Y:S01]  /*c6f0*/  FMUL.FTZ R85, R85, R9.reuse ;  /* 0x0000000955557220 */ /* 0x080fe20000410000 */
[----:B--2---:R-:W-:Y:S01]  /*c700*/  FADD.FTZ R156, R164, R3 ;  /* 0x00000003a49c7221 */ /* 0x004fe20000010000 */
[-C--:B------:R-:W-:Y:S01]  /*c710*/  FMUL.FTZ R88, R88, R9.reuse ;  /* 0x0000000958587220 */ /* 0x080fe20000410000 */
[-C--:B------:R-:W-:Y:S01]  /*c720*/  FMUL.FTZ R89, R89, R9.reuse ;  /* 0x0000000959597220 */ /* 0x080fe20000410000 */
[----:B------:R-:W-:Y:S01]  /*c730*/  MUFU.EX2 R178, R178 ;  /* 0x000000b200b27308 */ /* 0x000fe20000000800 */
[----:B----4-:R2:W-:Y:S01]  /*c740*/  @!P3 STS [R173+0x28820], R12 ;  /* 0x0288200cad00b388 */ /* 0x0105e20000000800 */
[-C--:B------:R-:W-:Y:S01]  /*c750*/  FMUL.FTZ R92, R92, R9.reuse ;  /* 0x000000095c5c7220 */ /* 0x080fe20000410000 */
[-C--:B------:R-:W-:Y:S01]  /*c760*/  FMUL.FTZ R93, R93, R9.reuse ;  /* 0x000000095d5d7220 */ /* 0x080fe20000410000 */
[-C--:B------:R-:W-:Y:S01]  /*c770*/  FMUL.FTZ R96, R96, R9.reuse ;  /* 0x0000000960607220 */ /* 0x080fe20000410000 */
[-C--:B------:R-:W-:Y:S01]  /*c780*/  FMUL.FTZ R97, R97, R9.reuse ;  /* 0x0000000961617220 */ /* 0x080fe20000410000 */
[-C--:B------:R-:W-:Y:S01]  /*c790*/  FMUL.FTZ R100, R100, R9.reuse ;  /* 0x0000000964647220 */ /* 0x080fe20000410000 */
[-C--:B------:R-:W-:Y:S01]  /*c7a0*/  FMUL.FTZ R101, R101, R9.reuse ;  /* 0x0000000965657220 */ /* 0x080fe20000410000 */
[----:B------:R-:W3:Y:S01]  /*c7b0*/  MUFU.EX2 R166, R166 ;  /* 0x000000a600a67308 */ /* 0x000ee20000000800 */
[C---:B-----5:R-:W-:Y:S01]  /*c7c0*/  FADD.FTZ R3, R165.reuse, R156 ;  /* 0x0000009ca5037221 */ /* 0x060fe20000010000 */
[----:B------:R-:W-:Y:S01]  /*c7d0*/  F2FP.F16.F32.PACK_AB R164, R165, R164 ;  /* 0x000000a4a5a4723e */ /* 0x000fe200000000ff */
[-C--:B------:R-:W-:Y:S01]  /*c7e0*/  FMUL.FTZ R104, R104, R9.reuse ;  /* 0x0000000968687220 */ /* 0x080fe20000410000 */
[----:B------:R-:W-:Y:S01]  /*c7f0*/  F2FP.F16.F32.PACK_AB R156, R179, R174 ;  /* 0x000000aeb39c723e */ /* 0x000fe200000000ff */
[-C--:B------:R-:W-:Y:S01]  /*c800*/  FMUL.FTZ R105, R105, R9.reuse ;  /* 0x0000000969697220 */ /* 0x080fe20000410000 */
[-C--:B------:R-:W-:Y:S01]  /*c810*/  FMUL.FTZ R108, R108, R9.reuse ;  /* 0x000000096c6c7220 */ /* 0x080fe20000410000 */
[-C--:B------:R-:W-:Y:S01]  /*c820*/  FMUL.FTZ R109, R109, R9.reuse ;  /* 0x000000096d6d7220 */ /* 0x080fe20000410000 */
[----:B------:R4:W5:Y:S01]  /*c830*/  MUFU.EX2 R155, R13 ;  /* 0x0000000d009b7308 */ /* 0x0009620000000800 */
        /* <DEDUP_REMOVED lines=8> */
[----:B----4-:R-:W-:Y:S01]  /*c8c0*/  FFMA.FTZ R13, R12, R4, R11 ;  /* 0x000000040c0d7223 */ /* 0x010fe2000001000b */
[----:B---3--:R-:W-:Y:S01]  /*c8d0*/  FADD.FTZ R10, R166, R3 ;  /* 0x00000003a60a7221 */ /* 0x008fe20000010000 */
[-C--:B------:R-:W-:Y:S01]  /*c8e0*/  FMUL.FTZ R125, R125, R9.reuse ;  /* 0x000000097d7d7220 */ /* 0x080fe20000410000 */
[-C--:B------:R-:W-:Y:S01]  /*c8f0*/  FMUL.FTZ R128, R128, R9.reuse ;  /* 0x0000000980807220 */ /* 0x080fe20000410000 */
[----:B------:R-:W-:Y:S01]  /*c900*/  FADD.FTZ R4, R178, R13 ;  /* 0x0000000db2047221 */ /* 0x000fe20000010000 */
[-C--:B------:R-:W-:Y:S01]  /*c910*/  FMUL.FTZ R129, R129, R9.reuse ;  /* 0x0000000981817220 */ /* 0x080fe20000410000 */
[-C--:B------:R-:W-:Y:S01]  /*c920*/  FMUL.FTZ R132, R132, R9.reuse ;  /* 0x0000000984847220 */ /* 0x080fe20000410000 */
[----:B------:R-:W3:Y:S01]  /*c930*/  MUFU.EX2 R14, R14 ;  /* 0x0000000e000e7308 */ /* 0x000ee20000000800 */
        /* <DEDUP_REMOVED lines=8> */
[C---:B-1----:R-:W-:Y:S01]  /*c9c0*/  FADD.FTZ R3, R163.reuse, R10 ;  /* 0x0000000aa3037221 */ /* 0x042fe20000010000 */
[----:B------:R-:W-:Y:S01]  /*c9d0*/  F2FP.F16.F32.PACK_AB R166, R163, R166 ;  /* 0x000000a6a3a6723e */ /* 0x000fe200000000ff */
[-C--:B------:R-:W-:Y:S01]  /*c9e0*/  FMUL.FTZ R145, R145, R9.reuse ;  /* 0x0000000991917220 */ /* 0x080fe20000410000 */
[-C--:B------:R-:W-:Y:S01]  /*c9f0*/  FMUL.FTZ R148, R148, R9.reuse ;  /* 0x0000000994947220 */ /* 0x080fe20000410000 */
[----:B------:R-:W-:Y:S01]  /*ca00*/  FMUL.FTZ R149, R149, R9 ;  /* 0x0000000995957220 */ /* 0x000fe20000410000 */
[----:B------:R-:W-:Y:S01]  /*ca10*/  F2FP.F16.F32.PACK_AB R160, R172, R171 ;  /* 0x000000abaca0723e */ /* 0x000fe200000000ff */
[-C--:B------:R-:W-:Y:S01]  /*ca20*/  FMUL.FTZ R26, R26, R12.reuse ;  /* 0x0000000c1a1a7220 */ /* 0x080fe20000410000 */
        /* <DEDUP_REMOVED lines=17> */
[----:B-1----:R-:W-:Y:S01]  /*cb40*/  FADD.FTZ R170, R15, R170 ;  /* 0x000000aa0faa7221 */ /* 0x002fe20000010000 */
[----:B---3--:R-:W-:Y:S01]  /*cb50*/  F2FP.F16.F32.PACK_AB R153, R178, R11 ;  /* 0x0000000bb299723e */ /* 0x008fe200000000ff */
[----:B------:R-:W-:Y:S01]  /*cb60*/  BAR.SYNC.DEFER_BLOCKING 0xf, 0x100 ;  /* 0x03c4000000007b1d */ /* 0x000fe20000010000 */
[-C--:B------:R-:W-:Y:S01]  /*cb70*/  FMUL.FTZ R50, R50, R12.reuse ;  /* 0x0000000c32327220 */ /* 0x080fe20000410000 */
[-C--:B------:R-:W-:Y:S01]  /*cb80*/  FMUL.FTZ R51, R51, R12.reuse ;  /* 0x0000000c33337220 */ /* 0x080fe20000410000 */
[-C--:B------:R-:W-:Y:S01]  /*cb90*/  FMUL.FTZ R54, R54, R12.reuse ;  /* 0x0000000c36367220 */ /* 0x080fe20000410000 */
[-C--:B------:R-:W-:Y:S01]  /*cba0*/  FMUL.FTZ R55, R55, R12.reuse ;  /* 0x0000000c37377220 */ /* 0x080fe20000410000 */
[-C--:B------:R-:W-:Y:S01]  /*cbb0*/  FMUL.FTZ R58, R58, R12.reuse ;  /* 0x0000000c3a3a7220 */ /* 0x080fe20000410000 */
[----:B------:R-:W1:Y:S01]  /*cbc0*/  MUFU.EX2 R161, R182 ;  /* 0x000000b600a17308 */ /* 0x000e620000000800 */
[----:B-----5:R-:W-:Y:S01]  /*cbd0*/  FADD.FTZ R13, R159, R170 ;  /* 0x000000aa9f0d7221 */ /* 0x020fe20000010000 */
[-C--:B------:R-:W-:Y:S01]  /*cbe0*/  FMUL.FTZ R59, R59, R12.reuse ;  /* 0x0000000c3b3b7220 */ /* 0x080fe20000410000 */
[-C--:B------:R-:W-:Y:S01]  /*cbf0*/  FMUL.FTZ R62, R62, R12.reuse ;  /* 0x0000000c3e3e7220 */ /* 0x080fe20000410000 */
[-C--:B------:R-:W-:Y:S01]  /*cc00*/  FMUL.FTZ R63, R63, R12.reuse ;  /* 0x0000000c3f3f7220 */ /* 0x080fe20000410000 */
[-C--:B------:R-:W-:Y:S01]  /*cc10*/  FMUL.FTZ R66, R66, R12.reuse ;  /* 0x0000000c42427220 */ /* 0x080fe20000410000 */
[-C--:B------:R-:W-:Y:S01]  /*cc20*/  FMUL.FTZ R67, R67, R12.reuse ;  /* 0x0000000c43437220 */ /* 0x080fe20000410000 */
[-C--:B------:R-:W-:Y:S01]  /*cc30*/  FMUL.FTZ R70, R70, R12.reuse ;  /* 0x0000000c46467220 */ /* 0x080fe20000410000 */
[----:B------:R-:W3:Y:S01]  /*cc40*/  MUFU.EX2 R168, R183 ;  /* 0x000000b700a87308 */ /* 0x000ee20000000800 */
[C---:B----4-:R-:W-:Y:S01]  /*cc50*/  FADD.FTZ R170, R10.reuse, R13 ;  /* 0x0000000d0aaa7221 */ /* 0x050fe20000010000 */
[----:B------:R-:W-:Y:S01]  /*cc60*/  F2FP.F16.F32.PACK_AB R159, R10, R159 ;  /* 0x0000009f0a9f723e */ /* 0x000fe200000000ff */
[-C--:B------:R-:W-:Y:S01]  /*cc70*/  FMUL.FTZ R71, R71, R12.reuse ;  /* 0x0000000c47477220 */ /* 0x080fe20000410000 */
[-C--:B------:R-:W-:Y:S01]  /*cc80*/  FMUL.FTZ R74, R74, R12.reuse ;  /* 0x0000000c4a4a7220 */ /* 0x080fe20000410000 */
[-C--:B------:R-:W-:Y:S01]  /*cc90*/  FMUL.FTZ R75, R75, R12.reuse ;  /* 0x0000000c4b4b7220 */ /* 0x080fe20000410000 */
[-C--:B------:R-:W-:Y:S01]  /*cca0*/  FMUL.FTZ R78, R78, R12.reuse ;  /* 0x0000000c4e4e7220 */ /* 0x080fe20000410000 */
[-C--:B------:R-:W-:Y:S01]  /*ccb0*/  FMUL.FTZ R79, R79, R12.reuse ;  /* 0x0000000c4f4f7220 */ /* 0x080fe20000410000 */
[----:B------:R4:W5:Y:S01]  /*ccc0*/  MUFU.EX2 R163, R157 ;  /* 0x0000009d00a37308 */ /* 0x0009620000000800 */
[----:B-1----:R-:W-:Y:S01]  /*ccd0*/  FADD.FTZ R13, R161, R170 ;  /* 0x000000aaa10d7221 */ /* 0x002fe20000010000 */
[----:B------:R2:W-:Y:S01]  /*cce0*/  STSM.16.M88.4 [R18+0x26800], R152 ;  /* 0x0268009812007844 */ /* 0x0005e20000000200 */
[-C--:B------:R-:W-:Y:S01]  /*ccf0*/  FMUL.FTZ R82, R82, R12.reuse ;  /* 0x0000000c52527220 */ /* 0x080fe20000410000 */
[-C--:B------:R-:W-:Y:S01]  /*cd00*/  FMUL.FTZ R83, R83, R12.reuse ;  /* 0x0000000c53537220 */ /* 0x080fe20000410000 */
[-C--:B------:R-:W-:Y:S01]  /*cd10*/  FMUL.FTZ R86, R86, R12.reuse ;  /* 0x0000000c56567220 */ /* 0x080fe20000410000 */
[-C--:B------:R-:W-:Y:S01]  /*cd20*/  FMUL.FTZ R87, R87, R12.reuse ;  /* 0x0000000c57577220 */ /* 0x080fe20000410000 */
[----:B------:R-:W-:Y:S01]  /*cd30*/  FMUL.FTZ R90, R90, R12 ;  /* 0x0000000c5a5a7220 */ /* 0x000fe20000410000 */
[----:B------:R-:W1:Y:S01]  /*cd40*/  MUFU.EX2 R4, R205 ;  /* 0x000000cd00047308 */ /* 0x000e620000000800 */
[C---:B---3--:R-:W-:Y:S01]  /*cd50*/  FADD.FTZ R170, R168.reuse, R13 ;  /* 0x0000000da8aa7221 */ /* 0x048fe20000010000 */
[----:B----4-:R-:W-:Y:S01]  /*cd60*/  F2FP.F16.F32.PACK_AB R157, R15, R20 ;  /* 0x000000140f9d723e */ /* 0x010fe200000000ff */
[-C--:B------:R-:W-:Y:S01]  /*cd70*/  FMUL.FTZ R91, R91, R12.reuse ;  /* 0x0000000c5b5b7220 */ /* 0x080fe20000410000 */
[----:B------:R-:W-:Y:S01]  /*cd80*/  F2FP.F16.F32.PACK_AB R161, R168, R161 ;  /* 0x000000a1a8a1723e */ /* 0x000fe200000000ff */
[-C--:B------:R-:W-:Y:S01]  /*cd90*/  FMUL.FTZ R94, R94, R12.reuse ;  /* 0x0000000c5e5e7220 */ /* 0x080fe20000410000 */
[-C--:B------:R-:W-:Y:S01]  /*cda0*/  FMUL.FTZ R95, R95, R12.reuse ;  /* 0x0000000c5f5f7220 */ /* 0x080fe20000410000 */
[----:B------:R2:W-:Y:S01]  /*cdb0*/  STSM.16.M88.4 [R19], R156 ;  /* 0x0000009c13007844 */ /* 0x0005e20000000200 */
        /* <DEDUP_REMOVED lines=13> */
[-C--:B------:R-:W-:Y:S01]  /*ce90*/  FMUL.FTZ R114, R114, R12.reuse ;  /* 0x0000000c72727220 */ /* 0x080fe20000410000 */
[-C--:B------:R-:W-:Y:S01]  /*cea0*/  FMUL.FTZ R115, R115, R12.reuse ;  /* 0x0000000c73737220 */ /* 0x080fe20000410000 */
[----:B------:R2:W-:Y:S01]  /*ceb0*/  STSM.16.M88.4 [R23], R160 ;  /* 0x000000a017007844 */ /* 0x0005e20000000200 */
        /* <DEDUP_REMOVED lines=9> */
[C---:B----4-:R-:W-:Y:S01]  /*cf50*/  FADD.FTZ R170, R176.reuse, R13 ;  /* 0x0000000db0aa7221 */ /* 0x050fe20000010000 */
[----:B------:R-:W-:Y:S01]  /*cf60*/  F2FP.F16.F32.PACK_AB R165, R176, R165 ;  /* 0x000000a5b0a5723e */ /* 0x000fe200000000ff */
[-C--:B------:R-:W-:Y:S01]  /*cf70*/  FMUL.FTZ R130, R130, R12.reuse ;  /* 0x0000000c82827220 */ /* 0x080fe20000410000 */
[-C--:B------:R-:W-:Y:S01]  /*cf80*/  FMUL.FTZ R131, R131, R12.reuse ;  /* 0x0000000c83837220 */ /* 0x080fe20000410000 */
[-C--:B------:R-:W-:Y:S01]  /*cf90*/  FMUL.FTZ R134, R134, R12.reuse ;  /* 0x0000000c86867220 */ /* 0x080fe20000410000 */
[-C--:B------:R-:W-:Y:S01]  /*cfa0*/  FMUL.FTZ R135, R135, R12.reuse ;  /* 0x0000000c87877220 */ /* 0x080fe20000410000 */
[-C--:B------:R-:W-:Y:S01]  /*cfb0*/  FMUL.FTZ R138, R138, R12.reuse ;  /* 0x0000000c8a8a7220 */ /* 0x080fe20000410000 */
[-C--:B------:R-:W-:Y:S01]  /*cfc0*/  FMUL.FTZ R139, R139, R12.reuse ;  /* 0x0000000c8b8b7220 */ /* 0x080fe20000410000 */
[----:B0-----:R-:W-:Y:S01]  /*cfd0*/  FADD.FTZ R9, R167, R170 ;  /* 0x000000aaa7097221 */ /* 0x001fe20000010000 */
[-C--:B------:R-:W-:Y:S01]  /*cfe0*/  FMUL.FTZ R142, R142, R12.reuse ;  /* 0x0000000c8e8e7220 */ /* 0x080fe20000410000 */
[-C--:B------:R-:W-:Y:S01]  /*cff0*/  FMUL.FTZ R143, R143, R12.reuse ;  /* 0x0000000c8f8f7220 */ /* 0x080fe20000410000 */
[-C--:B------:R-:W-:Y:S01]  /*d000*/  FMUL.FTZ R146, R146, R12.reuse ;  /* 0x0000000c92927220 */ /* 0x080fe20000410000 */
[-C--:B------:R-:W-:Y:S01]  /*d010*/  FMUL.FTZ R147, R147, R12.reuse ;  /* 0x0000000c93937220 */ /* 0x080fe20000410000 */
[-C--:B------:R-:W-:Y:S01]  /*d020*/  FMUL.FTZ R150, R150, R12.reuse ;  /* 0x0000000c96967220 */ /* 0x080fe20000410000 */
[----:B------:R-:W-:Y:S01]  /*d030*/  FMUL.FTZ R151, R151, R12 ;  /* 0x0000000c97977220 */ /* 0x000fe20000410000 */
[C---:B-1----:R-:W-:Y:S01]  /*d040*/  F2FP.F16.F32.PACK_AB R167, R180.reuse, R167 ;  /* 0x000000a7b4a7723e */ /* 0x042fe200000000ff */
[----:B------:R-:W-:-:S04]  /*d050*/  FADD.FTZ R4, R180, R9 ;  /* 0x00000009b4047221 */ /* 0x000fc80000010000 */
[----:B------:R2:W-:Y:S01]  /*d060*/  STSM.16.M88.4 [R22], R164 ;  /* 0x000000a416007844 */ /* 0x0005e20000000200 */
[----:B------:R-:W-:Y:S05]  /*d070*/  @!P0 BRA `(.L_x_2436) ;  /* 0x0000000000048947 */ /* 0x000fea0003800000 */
[----:B------:R-:W-:Y:S01]  /*d080*/  BPT.TRAP 0x1 ;  /* 0x000000040000795c */ /* 0x000fe20000300000 */
.L_x_2436:
[----:B------:R0:W1:Y:S01]  /*d090*/  SYNCS.PHASECHK.TRANS64.TRYWAIT P2, [UR26+0x28c50], R8 ;  /* 0x028c5008ff0075a7 */ /* 0x000062000804015a */
[----:B------:R-:W-:Y:S05]  /*d0a0*/  @!P0 BRA `(.L_x_2437) ;  /* 0x0000000000048947 */ /* 0x000fea0003800000 */
[----:B------:R-:W-:Y:S01]  /*d0b0*/  BPT.TRAP 0x1 ;  /* 0x000000040000795c */ /* 0x000fe20000300000 */
.L_x_2437:
[----:B-1----:R-:W-:Y:S05]  /*d0c0*/  @P2 BRA `(.L_x_2438) ;  /* 0x0000000000082947 */ /* 0x002fea0003800000 */
[----:B------:R-:W1:Y:S02]  /*d0d0*/  SYNCS.PHASECHK.TRANS64.TRYWAIT P2, [UR26+0x28c50], R8 ;  /* 0x028c5008ff0075a7 */ /* 0x000e64000804015a */
[----:B-1----:R-:W-:Y:S05]  /*d0e0*/  @!P2 BRA `(.L_x_2439) ;  /* 0x000000b00094a947 */ /* 0x002fea0003800000 */
.L_x_2438:
[----:B------:R-:W-:Y:S01]  /*d0f0*/  ULEA UR11, UR37, UR50, 0xc ;  /* 0x00000032250b7291 */ /* 0x000fe2000f8e603f */
[----:B------:R-:W-:Y:S01]  /*d100*/  WARPGROUP.ARRIVE ;  /* 0x00000000000079c5 */ /* 0x000fe20000000000 */
[----:B------:R-:W-:Y:S01]  /*d110*/  UMOV UR7, 0x40000040 ;  /* 0x4000004000077882 */ /* 0x000fe20000000000 */
[----:B------:R-:W-:Y:S01]  /*d120*/  ISETP.GT.AND P2, PT, R7, UR48, PT ;  /* 0x0000003007007c0c */ /* 0x000fe2000bf44270 */
[----:B-1----:R-:W-:Y:S01]  /*d130*/  @!P1 VIADD R21, R21, 0x28c60 ;  /* 0x00028c6015159836 */ /* 0x002fe20000000000 */
[----:B------:R-:W-:Y:S01]  /*d140*/  UMOV UR22, UR37 ;  /* 0x0000002500167c82 */ /* 0x000fe20008000000 */
[----:B------:R-:W-:Y:S01]  /*d150*/  VIADD R7, R7, 0xffffffff ;  /* 0xffffffff07077836 */ /* 0x000fe20000000000 */
[----:B------:R-:W-:Y:S01]  /*d160*/  UMOV UR6, UR11 ;  /* 0x0000000b00067c82 */ /* 0x000fe20008000000 */
[----:B--2---:R-:W-:Y:S01]  /*d170*/  IMAD.MOV.U32 R12, RZ, RZ, R6 ;  /* 0x000000ffff0c7224 */ /* 0x004fe200078e0006 */
        /* <DEDUP_REMOVED lines=32> */
.L_x_2423:
[----:B------:R-:W5:Y:S01]  /*d380*/  SHFL.BFLY PT, R0, R3, 0x2, 0x1f ;  /* 0x0c401f0003007f89 */ /* 0x000f6200000e0000 */
[----:B------:R-:W-:Y:S01]  /*d390*/  IMAD.U32 R20, RZ, RZ, UR10 ;  /* 0x0000000aff147e24 */ /* 0x000fe2000f8e00ff */
[----:B------:R-:W-:Y:S02]  /*d3a0*/  UIADD3 UR39, UR39, 0x1, URZ ;  /* 0x0000000127277890 */ /* 0x000fe4000fffe03f */
[----:B------:R-:W0:Y:S01]  /*d3b0*/  SHFL.BFLY PT, R9, R4, 0x2, 0x1f ;  /* 0x0c401f0004097f89 */ /* 0x000e2200000e0000 */
[----:B------:R-:W-:Y:S08]  /*d3c0*/  BAR.ARV 0x8, 0x100 ;  /* 0x0204000000007b1d */ /* 0x000ff00000002000 */
[----:B------:R-:W-:Y:S01]  /*d3d0*/  BAR.SYNC.DEFER_BLOCKING 0xf, 0x100 ;  /* 0x03c4000000007b1d */ /* 0x000fe20000010000 */
[----:B-----5:R-:W-:Y:S01]  /*d3e0*/  FADD.FTZ R0, R0, R3 ;  /* 0x0000000300007221 */ /* 0x020fe20000010000 */
[----:B------:R-:W-:Y:S01]  /*d3f0*/  IMAD.U32 R3, RZ, RZ, UR37 ;  /* 0x00000025ff037e24 */ /* 0x000fe2000f8e00ff */
[----:B------:R-:W-:Y:S01]  /*d400*/  UIADD3 UR37, UR37, 0x1, URZ ;  /* 0x0000000125257890 */ /* 0x000fe2000fffe03f */
[----:B0-----:R-:W-:-:S02]  /*d410*/  FADD.FTZ R9, R9, R4 ;  /* 0x0000000409097221 */ /* 0x001fc40000010000 */
[----:B------:R-:W0:Y:S01]  /*d420*/  SHFL.BFLY PT, R7, R0, 0x1, 0x1f ;  /* 0x0c201f0000077f89 */ /* 0x000e2200000e0000 */
[----:B------:R-:W-:Y:S01]  /*d430*/  IMAD.MOV.U32 R4, RZ, RZ, RZ ;  /* 0x000000ffff047224 */ /* 0x000fe200078e00ff */
[----:B------:R-:W-:Y:S02]  /*d440*/  UISETP.NE.AND UP0, UPT, UR37, 0x2, UPT ;  /* 0x000000022500788c */ /* 0x000fe4000bf05270 */
[----:B-1----:R-:W1:Y:S02]  /*d450*/  SHFL.BFLY PT, R8, R9, 0x1, 0x1f ;  /* 0x0c201f0009087f89 */ /* 0x002e6400000e0000 */
[----:B------:R-:W-:Y:S02]  /*d460*/  USEL UR4, URZ, 0x1, UP0 ;  /* 0x000000013f047887 */ /* 0x000fe40008000000 */
[----:B------:R-:W-:Y:S02]  /*d470*/  USEL UR37, UR37, URZ, UP0 ;  /* 0x0000003f25257287 */ /* 0x000fe40008000000 */
[----:B------:R-:W-:Y:S01]  /*d480*/  ULOP3.LUT UR38, UR38, UR4, URZ, 0x3c, !UPT ;  /* 0x0000000426267292 */ /* 0x000fe2000f8e3c3f */
[----:B0-----:R-:W-:Y:S01]  /*d490*/  FADD.FTZ R13, R0, R7 ;  /* 0x00000007000d7221 */ /* 0x001fe20000010000 */
[----:B------:R-:W-:-:S02]  /*d4a0*/  IMAD.MOV R7, RZ, RZ, -R17 ;  /* 0x000000ffff077224 */ /* 0x000fc400078e0a11 */
[----:B-1----:R-:W-:Y:S02]  /*d4b0*/  FADD.FTZ R11, R9, R8 ;  /* 0x00000008090b7221 */ /* 0x002fe40000010000 */
[----:B------:R-:W-:Y:S02]  /*d4c0*/  FSETP.NE.FTZ.AND P1, PT, R13, RZ, PT ;  /* 0x000000ff0d00720b */ /* 0x000fe40003f35000 */
[----:B------:R-:W-:Y:S01]  /*d4d0*/  ISETP.NE.AND P0, PT, R2, R7, PT ;  /* 0x000000070200720c */ /* 0x000fe20003f05270 */
[----:B------:R-:W-:Y:S01]  /*d4e0*/  IMAD.MOV.U32 R7, RZ, RZ, RZ ;  /* 0x000000ffff077224 */ /* 0x000fe200078e00ff */
[----:B------:R-:W-:-:S09]  /*d4f0*/  FSETP.NE.FTZ.AND P2, PT, R11, RZ, PT ;  /* 0x000000ff0b00720b */ /* 0x000fd20003f55000 */
[----:B------:R-:W3:Y:S01]  /*d500*/  @P1 MUFU.RCP R7, R13 ;  /* 0x0000000d00071308 */ /* 0x000ee20000001000 */
[----:B------:R-:W-:Y:S01]  /*d510*/  @P1 FMUL.FTZ R20, R20, 0.69314718246459960938 ;  /* 0x3f31721814141820 */ /* 0x000fe20000410000 */
[----:B------:R-:W-:Y:S02]  /*d520*/  @!P0 IMAD R0, R3, 0x40, R16 ;  /* 0x0000004003008824 */ /* 0x000fe400078e0210 */
[----:B------:R-:W-:-:S03]  /*d530*/  IMAD.MOV.U32 R3, RZ, RZ, -0x800000 ;  /* 0xff800000ff037424 */ /* 0x000fc600078e00ff */
[----:B------:R-:W-:Y:S01]  /*d540*/  @!P0 LEA R9, R0, UR46, 0x2 ;  /* 0x0000002e00098c11 */ /* 0x000fe2000f8e10ff */
[----:B------:R-:W-:Y:S01]  /*d550*/  @P2 MUFU.RCP R4, R11 ;  /* 0x0000000b00042308 */ /* 0x000fe20000001000 */
[----:B------:R-:W-:-:S07]  /*d560*/  IMAD.MOV.U32 R0, RZ, RZ, -0x800000 ;  /* 0xff800000ff007424 */ /* 0x000fce00078e00ff */
[----:B------:R-:W0:Y:S01]  /*d570*/  @P1 MUFU.LG2 R13, R13 ;  /* 0x0000000d000d1308 */ /* 0x000e220000000c00 */
        /* <DEDUP_REMOVED lines=65> */
[----:B------:R-:W-:-:S02]  /*d990*/  IMAD.U32 R24, RZ, RZ, UR10 ;  /* 0x0000000aff187e24 */ /* 0x000fc4000f8e00ff */
[----:B0-----:R-:W-:Y:S01]  /*d9a0*/  @P1 FMUL.FTZ R13, R13, 0.69314718246459960938 ;  /* 0x3f3172180d0d1820 */ /* 0x001fe20000410000 */
[-C--:B------:R-:W-:Y:S01]  /*d9b0*/  FMUL.FTZ R26, R26, R4.reuse ;  /* 0x000000041a1a7220 */ /* 0x080fe20000410000 */
[----:B------:R0:W-:Y:S01]  /*d9c0*/  @!P0 STS [R9+0x28820], R4 ;  /* 0x0288200409008388 */ /* 0x0001e20000000800 */
[----:B------:R-:W-:Y:S01]  /*d9d0*/  @P2 FMUL.FTZ R24, R24, 0.69314718246459960938 ;  /* 0x3f31721818182820 */ /* 0x000fe20000410000 */
[----:B------:R-:W-:Y:S01]  /*d9e0*/  PLOP3.LUT P0, PT, PT, PT, PT, 0x8, 0x0 ;  /* 0x000000000000781c */ /* 0x000fe20003f0e170 */
[-C--:B------:R-:W-:Y:S01]  /*d9f0*/  FMUL.FTZ R27, R27, R4.reuse ;  /* 0x000000041b1b7220 */ /* 0x080fe20000410000 */
[-C--:B------:R-:W-:Y:S01]  /*da00*/  FMUL.FTZ R30, R30, R4.reuse ;  /* 0x000000041e1e7220 */ /* 0x080fe20000410000 */
[-C--:B------:R-:W-:Y:S01]  /*da10*/  FMUL.FTZ R31, R31, R4.reuse ;  /* 0x000000041f1f7220 */ /* 0x080fe20000410000 */
[----:B-1----:R1:W3:Y:S01]  /*da20*/  @P2 MUFU.LG2 R7, R11 ;  /* 0x0000000b00072308 */ /* 0x0022e20000000c00 */
        /* <DEDUP_REMOVED lines=64> */
.L_x_2356:
[----:B------:R-:W0:Y:S08]  /*de30*/  S2UR UR4, SR_CgaCtaId ;  /* 0x00000000000479c3 */ /* 0x000e300000008800 */
[----:B------:R-:W-:Y:S06]  /*de40*/  BAR.SYNC.DEFER_BLOCKING 0x5, 0x180 ;  /* 0x0146000000007b1d */ /* 0x000fec0000010000 */
[----:B------:R-:W-:Y:S01]  /*de50*/  UMOV UR46, 0x400 ;  /* 0x00000400002e7882 */ /* 0x000fe20000000000 */
[----:B------:R-:W-:Y:S01]  /*de60*/  BSSY B0, `(.L_x_2441) ;  /* 0x00002f2000007945 */ /* 0x000fe20003800000 */
[----:B0-----:R-:W-:-:S09]  /*de70*/  ULEA UR46, UR4, UR46, 0x18 ;  /* 0x0000002e042e7291 */ /* 0x001fd2000f8ec03f */
[----:B------:R-:W0:Y:S02]  /*de80*/  LDS.128 R4, [UR46+0x28cd0] ;  /* 0x028cd02eff047984 */ /* 0x000e240008000c00 */
[----:B0-----:R-:W-:Y:S02]  /*de90*/  R2UR UR5, R5 ;  /* 0x00000000050572ca */ /* 0x001fe400000e0000 */
[----:B------:R-:W-:Y:S02]  /*dea0*/  R2UR UR7, R6 ;  /* 0x00000000060772ca */ /* 0x000fe400000e0000 */
[----:B------:R-:W-:Y:S01]  /*deb0*/  R2UR UR6, R7 ;  /* 0x00000000070672ca */ /* 0x000fe200000e0000 */
[----:B------:R-:W-:Y:S06]  /*dec0*/  BAR.ARV 0x4, 0x180 ;  /* 0x0106000000007b1d */ /* 0x000fec0000002000 */
[----:B------:R-:W-:Y:S08]  /*ded0*/  @P0 BRA `(.L_x_2442) ;  /* 0x0000002000240947 */ /* 0x000ff00003800000 */
[----:B------:R-:W0:Y:S08]  /*dee0*/  S2UR UR4, SR_SWINHI ;  /* 0x00000000000479c3 */ /* 0x000e300000002f00 */
[----:B------:R-:W-:Y:S01]  /*def0*/  BAR.SYNC.DEFER_BLOCKING 0x1, 0x100 ;  /* 0x0044000000007b1d */ /* 0x000fe20000010000 */
        /* <DEDUP_REMOVED lines=23> */
[----:B------:R-:W-:-:S02]  /*e070*/  F2FP.F16.F32.PACK_AB R67, R71, R70 ;  /* 0x000000464743723e */ /* 0x000fc400000000ff */
[C---:B------:R-:W-:Y:S01]  /*e080*/  IADD3 R175, P1, R4.reuse, 0x20, RZ ;  /* 0x0000002004af7810 */ /* 0x040fe20007f3e0ff */
[----:B------:R-:W-:Y:S01]  /*e090*/  UISETP.NE.AND.EX UP0, UPT, UR9, URZ, UPT, UP0 ;  /* 0x0000003f0900728c */ /* 0x000fe2000bf05300 */
[C---:B------:R-:W-:Y:S02]  /*e0a0*/  LOP3.LUT R7, R4.reuse, 0x380, RZ, 0xc0, !PT ;  /* 0x0000038004077812 */ /* 0x040fe400078ec0ff */
[C---:B------:R-:W-:Y:S01]  /*e0b0*/  IADD3 R24, P0, R4.reuse, 0x40, RZ ;  /* 0x0000004004187810 */ /* 0x040fe20007f1e0ff */
[--C-:B--2-4-:R-:W-:Y:S01]  /*e0c0*/  IMAD.X R21, RZ, RZ, R5.reuse, P1 ;  /* 0x000000ffff157224 */ /* 0x114fe200008e0605 */
        /* <DEDUP_REMOVED lines=14> */
[C---:B------:R-:W-:Y:S01]  /*e1b0*/  IADD3 R207, P0, R4.reuse, 0x4020, RZ ;  /* 0x0000402004cf7810 */ /* 0x040fe20007f1e0ff */
[--C-:B------:R-:W-:Y:S01]  /*e1c0*/  IMAD.X R95, RZ, RZ, R5.reuse, P1 ;  /* 0x000000ffff5f7224 */ /* 0x100fe200008e0605 */
[C---:B------:R-:W-:Y:S01]  /*e1d0*/  IADD3 R102, P4, R4.reuse, 0x4040, RZ ;  /* 0x0000404004667810 */ /* 0x040fe20007f9e0ff */
[----:B------:R-:W-:Y:S01]  /*e1e0*/  UIMAD.WIDE UR8, UR43, 0x4, UR8 ;  /* 0x000000042b0878a5 */ /* 0x000fe2000f8e0208 */
        /* <DEDUP_REMOVED lines=10> */
[----:B------:R-:W-:Y:S01]  /*e290*/  LOP3.LUT R4, R7, R4, RZ, 0x3c, !PT ;  /* 0x0000000407047212 */ /* 0x000fe200078e3cff */
[--C-:B------:R-:W-:Y:S01]  /*e2a0*/  IMAD.X R13, RZ, RZ, R5.reuse, P2 ;  /* 0x000000ffff0d7224 */ /* 0x100fe200010e0605 */
[----:B------:R-:W-:Y:S01]  /*e2b0*/  LOP3.LUT R7, R24, 0x380, RZ, 0xc0, !PT ;  /* 0x0000038018077812 */ /* 0x000fe200078ec0ff */
[----:B------:R-:W-:Y:S01]  /*e2c0*/  IMAD.X R15, RZ, RZ, R5, P1 ;  /* 0x000000ffff0f7224 */ /* 0x000fe200008e0605 */
[----:B------:R-:W-:-:S02]  /*e2d0*/  LOP3.LUT R6, R175, 0x380, RZ, 0xc0, !PT ;  /* 0x00000380af067812 */ /* 0x000fc400078ec0ff */
[----:B------:R-:W-:Y:S02]  /*e2e0*/  SHF.R.U64 R7, R7, 0x3, RZ ;  /* 0x0000000307077819 */ /* 0x000fe400000012ff */
[----:B------:R-:W-:Y:S02]  /*e2f0*/  SHF.R.U64 R6, R6, 0x3, RZ ;  /* 0x0000000306067819 */ /* 0x000fe400000012ff */
[----:B------:R-:W-:Y:S02]  /*e300*/  LOP3.LUT R24, R7, R24, RZ, 0x3c, !PT ;  /* 0x0000001807187212 */ /* 0x000fe400078e3cff */
[----:B------:R-:W-:Y:S02]  /*e310*/  LOP3.LUT R7, R40, 0x380, RZ, 0xc0, !PT ;  /* 0x0000038028077812 */ /* 0x000fe400078ec0ff */
[----:B------:R-:W-:Y:S02]  /*e320*/  LOP3.LUT R20, R6, R175, RZ, 0x3c, !PT ;  /* 0x000000af06147212 */ /* 0x000fe400078e3cff */
        /* <DEDUP_REMOVED lines=10> */
[----:B------:R-:W-:Y:S02]  /*e3d0*/  MOV R174, R4 ;  /* 0x0000000400ae7202 */ /* 0x000fe40000000f00 */
[----:B------:R-:W-:Y:S02]  /*e3e0*/  LOP3.LUT R7, R168, 0x380, RZ, 0xc0, !PT ;  /* 0x00000380a8077812 */ /* 0x000fe400078ec0ff */
[----:B------:R-:W-:-:S02]  /*e3f0*/  LOP3.LUT R28, R177, 0x380, RZ, 0xc0, !PT ;  /* 0x00000380b11c7812 */ /* 0x000fc400078ec0ff */
[----:B------:R-:W-:Y:S02]  /*e400*/  F2FP.F16.F32.PACK_AB R5, R27, R26 ;  /* 0x0000001a1b05723e */ /* 0x000fe400000000ff */
[----:B------:R-:W-:Y:S02]  /*e410*/  LOP3.LUT R32, R179, 0x380, RZ, 0xc0, !PT ;  /* 0x00000380b3207812 */ /* 0x000fe400078ec0ff */
[----:B------:R-:W-:Y:S02]  /*e420*/  LOP3.LUT R98, R6, R207, RZ, 0x3c, !PT ;  /* 0x000000cf06627212 */ /* 0x000fe400078e3cff */
[----:B------:R-:W-:Y:S02]  /*e430*/  LOP3.LUT R27, R114, 0x380, RZ, 0xc0, !PT ;  /* 0x00000380721b7812 */ /* 0x000fe400078ec0ff */
[----:B------:R-:W-:Y:S02]  /*e440*/  F2FP.F16.F32.PACK_AB R6, R12, R169 ;  /* 0x000000a90c06723e */ /* 0x000fe400000000ff */
[----:B------:R-:W-:-:S02]  /*e450*/  SHF.R.U64 R169, R7, 0x3, RZ ;  /* 0x0000000307a97819 */ /* 0x000fc400000012ff */
[----:B------:R-:W-:Y:S02]  /*e460*/  SHF.R.U64 R28, R28, 0x3, RZ ;  /* 0x000000031c1c7819 */ /* 0x000fe400000012ff */
[----:B------:R-:W-:Y:S02]  /*e470*/  LOP3.LUT R90, R183, 0x380, RZ, 0xc0, !PT ;  /* 0x00000380b75a7812 */ /* 0x000fe400078ec0ff */
[----:B------:R-:W-:Y:S02]  /*e480*/  F2FP.F16.F32.PACK_AB R4, R14, R170 ;  /* 0x000000aa0e04723e */ /* 0x000fe400000000ff */
[----:B------:R-:W-:Y:S02]  /*e490*/  F2FP.F16.F32.PACK_AB R7, R31, R30 ;  /* 0x0000001e1f07723e */ /* 0x000fe400000000ff */
[----:B------:R-:W-:Y:S02]  /*e4a0*/  SHF.R.U64 R32, R32, 0x3, RZ ;  /* 0x0000000320207819 */ /* 0x000fe400000012ff */
[----:B------:R-:W-:Y:S01]  /*e4b0*/  LOP3.LUT R94, R205, 0x380, RZ, 0xc0, !PT ;  /* 0x00000380cd5e7812 */ /* 0x000fe200078ec0ff */
[----:B------:R0:W-:Y:S01]  /*e4c0*/  STSM.16.M88.4 [R174], R4 ;  /* 0x00000004ae007844 */ /* 0x0001e20000000200 */
[----:B------:R-:W-:-:S02]  /*e4d0*/  SHF.R.U64 R27, R27, 0x3, RZ ;  /* 0x000000031b1b7819 */ /* 0x000fc400000012ff */
[----:B------:R-:W-:Y:S02]  /*e4e0*/  LOP3.LUT R106, R209, 0x380, RZ, 0xc0, !PT ;  /* 0x00000380d16a7812 */ /* 0x000fe400078ec0ff */
[----:B------:R-:W-:Y:S02]  /*e4f0*/  LOP3.LUT R28, R28, R177, RZ, 0x3c, !PT ;  /* 0x000000b11c1c7212 */ /* 0x000fe400078e3cff */
[----:B------:R-:W-:Y:S02]  /*e500*/  SHF.R.U64 R90, R90, 0x3, RZ ;  /* 0x000000035a5a7819 */ /* 0x000fe400000012ff */
[----:B------:R-:W-:Y:S02]  /*e510*/  LOP3.LUT R32, R32, R179, RZ, 0x3c, !PT ;  /* 0x000000b320207212 */ /* 0x000fe400078e3cff */
[----:B------:R-:W-:Y:S02]  /*e520*/  SHF.R.U64 R94, R94, 0x3, RZ ;  /* 0x000000035e5e7819 */ /* 0x000fe400000012ff */
[----:B------:R-:W-:-:S02]  /*e530*/  LOP3.LUT R110, R211, 0x380, RZ, 0xc0, !PT ;  /* 0x00000380d36e7812 */ /* 0x000fc400078ec0ff */
[----:B------:R-:W-:Y:S02]  /*e540*/  LOP3.LUT R114, R27, R114, RZ, 0x3c, !PT ;  /* 0x000000721b727212 */ /* 0x000fe400078e3cff */
[----:B------:R-:W-:Y:S02]  /*e550*/  SHF.R.U64 R106, R106, 0x3, RZ ;  /* 0x000000036a6a7819 */ /* 0x000fe400000012ff */
[----:B------:R-:W-:Y:S02]  /*e560*/  MOV R27, R20 ;  /* 0x00000014001b7202 */ /* 0x000fe40000000f00 */
[----:B0-----:R-:W-:Y:S02]  /*e570*/  F2FP.F16.F32.PACK_AB R4, R163, R167 ;  /* 0x000000a7a304723e */ /* 0x001fe400000000ff */
[----:B------:R-:W-:Y:S02]  /*e580*/  F2FP.F16.F32.PACK_AB R5, R35, R34 ;  /* 0x000000222305723e */ /* 0x000fe400000000ff */
[----:B------:R-:W-:-:S02]  /*e590*/  F2FP.F16.F32.PACK_AB R6, R154, R165 ;  /* 0x000000a59a06723e */ /* 0x000fc400000000ff */
[----:B------:R-:W-:Y:S02]  /*e5a0*/  F2FP.F16.F32.PACK_AB R7, R39, R38 ;  /* 0x000000262707723e */ /* 0x000fe400000000ff */
[----:B------:R-:W-:Y:S02]  /*e5b0*/  MOV R26, R24 ;  /* 0x00000018001a7202 */ /* 0x000fe40000000f00 */
[----:B------:R-:W-:Y:S01]  /*e5c0*/  LOP3.LUT R90, R90, R183, RZ, 0x3c, !PT ;  /* 0x000000b75a5a7212 */ /* 0x000fe200078e3cff */
[----:B------:R0:W-:Y:S01]  /*e5d0*/  STSM.16.M88.4 [R27], R4 ;  /* 0x000000041b007844 */ /* 0x0001e20000000200 */
[----:B------:R-:W-:Y:S02]  /*e5e0*/  LOP3.LUT R14, R171, 0x380, RZ, 0xc0, !PT ;  /* 0x00000380ab0e7812 */ /* 0x000fe400078ec0ff */
[----:B------:R-:W-:Y:S01]  /*e5f0*/  MOV R28, R28 ;  /* 0x0000001c001c7202 */ /* 0x000fe20000000f00 */
[----:B------:R-:W-:Y:S01]  /*e600*/  STSM.16.M88.4 [R26], R8 ;  /* 0x000000081a007844 */ /* 0x000fe20000000200 */
[----:B------:R-:W-:-:S02]  /*e610*/  LOP3.LUT R94, R94, R205, RZ, 0x3c, !PT ;  /* 0x000000cd5e5e7212 */ /* 0x000fc400078e3cff */
[----:B------:R-:W-:Y:S01]  /*e620*/  SHF.R.U64 R110, R110, 0x3, RZ ;  /* 0x000000036e6e7819 */ /* 0x000fe200000012ff */
[----:B------:R-:W-:Y:S01]  /*e630*/  STSM.16.M88.4 [R28], R48 ;  /* 0x000000301c007844 */ /* 0x000fe20000000200 */
[----:B------:R-:W-:Y:S02]  /*e640*/  MOV R32, R32 ;  /* 0x0000002000207202 */ /* 0x000fe40000000f00 */
[----:B------:R-:W-:Y:S02]  /*e650*/  LOP3.LUT R106, R106, R209, RZ, 0x3c, !PT ;  /* 0x000000d16a6a7212 */ /* 0x000fe400078e3cff */
[----:B------:R-:W-:Y:S01]  /*e660*/  MOV R36, R36 ;  /* 0x0000002400247202 */ /* 0x000fe20000000f00 */
[----:B------:R-:W-:Y:S01]  /*e670*/  STSM.16.M88.4 [R32], R56 ;  /* 0x0000003820007844 */ /* 0x000fe20000000200 */
[----:B------:R-:W-:Y:S01]  /*e680*/  F2FP.F16.F32.PACK_AB R73, R75, R74 ;  /* 0x0000004a4b49723e */ /* 0x000fe200000000ff */
[----:B0-----:R-:W-:Y:S01]  /*e690*/  IMAD.U32 R4, RZ, RZ, UR8 ;  /* 0x00000008ff047e24 */ /* 0x001fe2000f8e00ff */
[----:B------:R-:W-:Y:S01]  /*e6a0*/  F2FP.F16.F32.PACK_AB R80, R81, R80 ;  /* 0x000000505150723e */ /* 0x000fe200000000ff */
[----:B------:R-:W-:Y:S01]  /*e6b0*/  STSM.16.M88.4 [R36], R64 ;  /* 0x0000004024007844 */ /* 0x000fe20000000200 */
[----:B------:R-:W-:Y:S01]  /*e6c0*/  MOV R40, R40 ;  /* 0x0000002800287202 */ /* 0x000fe20000000f00 */
[----:B------:R-:W-:Y:S01]  /*e6d0*/  IMAD.U32 R5, RZ, RZ, UR9 ;  /* 0x00000009ff057e24 */ /* 0x000fe2000f8e00ff */
[----:B------:R-:W-:Y:S01]  /*e6e0*/  F2FP.F16.F32.PACK_AB R74, R77, R76 ;  /* 0x0000004c4d4a723e */ /* 0x000fe200000000ff */
[----:B------:R-:W-:Y:S01]  /*e6f0*/  ULDC.64 UR8, c[0x0][0xc08] ;  /* 0x0003020000087ab9 */ /* 0x000fe20000000a00 */
[----:B------:R-:W-:-:S02]  /*e700*/  F2FP.F16.F32.PACK_AB R75, R79, R78 ;  /* 0x0000004e4f4b723e */ /* 0x000fc400000000ff */
[----:B------:R-:W-:Y:S02]  /*e710*/  F2FP.F16.F32.PACK_AB R81, R83, R82 ;  /* 0x000000525351723e */ /* 0x000fe400000000ff */
[----:B------:R-:W-:Y:S01]  /*e720*/  SHF.R.U64 R14, R14, 0x3, RZ ;  /* 0x000000030e0e7819 */ /* 0x000fe200000012ff */
[----:B------:R-:W-:Y:S01]  /*e730*/  STSM.16.M88.4 [R40], R72 ;  /* 0x0000004828007844 */ /* 0x000fe20000000200 */
[----:B------:R-:W-:Y:S02]  /*e740*/  MOV R25, R90 ;  /* 0x0000005a00197202 */ /* 0x000fe40000000f00 */
        /* <DEDUP_REMOVED lines=27> */
[----:B------:R-:W-:Y:S02]  /*e900*/  LOP3.LUT R14, R14, R171, RZ, 0x3c, !PT ;  /* 0x000000ab0e0e7212 */ /* 0x000fe400078e3cff */
[----:B------:R-:W-:Y:S02]  /*e910*/  F2FP.F16.F32.PACK_AB R113, R166, R164 ;  /* 0x000000a4a671723e */ /* 0x000fe400000000ff */
        /* <DEDUP_REMOVED lines=20> */
[----:B------:R-:W-:Y:S01]  /*ea60*/  MOV R14, R14 ;  /* 0x0000000e000e7202 */ /* 0x000fe20000000f00 */
[----:B------:R-:W-:Y:S01]  /*ea70*/  STSM.16.M88.4 [R12], R136 ;  /* 0x000000880c007844 */ /* 0x000fe20000000200 */
[----:B------:R-:W-:Y:S02]  /*ea80*/  F2FP.F16.F32.PACK_AB R146, R149, R148 ;  /* 0x000000949592723e */ /* 0x000fe400000000ff */
[----:B------:R-:W-:Y:S01]  /*ea90*/  F2FP.F16.F32.PACK_AB R147, R151, R150 ;  /* 0x000000969793723e */ /* 0x000fe200000000ff */
[----:B------:R-:W-:Y:S01]  /*eaa0*/  UISETP.NE.U32.AND UP1, UPT, UR8, URZ, UPT ;  /* 0x0000003f0800728c */ /* 0x000fe2000bf25070 */
[----:B------:R-:W-:-:S03]  /*eab0*/  PLOP3.LUT P0, PT, PT, PT, UP0, 0x80, 0x0 ;  /* 0x000000000000781c */ /* 0x000fc60003f0f008 */
[----:B------:R0:W-:Y:S01]  /*eac0*/  STSM.16.M88.4 [R14], R144 ;  /* 0x000000900e007844 */ /* 0x0001e20000000200 */
[----:B------:R-:W-:Y:S01]  /*ead0*/  BAR.SYNC.DEFER_BLOCKING 0x1, 0x100 ;  /* 0x0044000000007b1d */ /* 0x000fe20000010000 */
[----:B------:R-:W-:-:S06]  /*eae0*/  UISETP.NE.AND.EX UP1, UPT, UR9, URZ, UPT, UP1 ;  /* 0x0000003f0900728c */ /* 0x000fcc000bf25310 */
[----:B------:R-:W-:-:S05]  /*eaf0*/  PLOP3.LUT P6, PT, PT, PT, UP1, 0x80, 0x0 ;  /* 0x000000000000781c */ /* 0x000fca0003fcf018 */
[----:B------:R-:W-:Y:S02]  /*eb00*/  @UP1 ULDC.64 UR8, c[0x0][0xc08] ;  /* 0x0003020000081ab9 */ /* 0x000fe40000000a00 */
[----:B------:R-:W-:Y:S01]  /*eb10*/  @UP1 UIMAD.WIDE UR8, UR43, 0x4, UR8 ;  /* 0x000000042b0818a5 */ /* 0x000fe2000f8e0208 */
[----:B------:R-:W-:Y:S02]  /*eb20*/  ULDC UR4, c[0x0][0xa88] ;  /* 0x0002a20000047ab9 */ /* 0x000fe40000000800 */
[----:B------:R-:W-:-:S03]  /*eb30*/  IMAD.U32 R76, RZ, RZ, UR4 ;  /* 0x00000004ff4c7e24 */ /* 0x000fc6000f8e00ff */
[----:B0-----:R-:W-:Y:S02]  /*eb40*/  IMAD.U32 R14, RZ, RZ, UR8 ;  /* 0x00000008ff0e7e24 */ /* 0x001fe4000f8e00ff */
[----:B------:R-:W-:Y:S01]  /*eb50*/  IMAD.U32 R15, RZ, RZ, UR9 ;  /* 0x00000009ff0f7e24 */ /* 0x000fe2000f8e00ff */
[----:B------:R-:W2:Y:S01]  /*eb60*/  @P0 LDG.E R6, desc[UR40][R4.64] ;  /* 0x0000002804060981 */ /* 0x000ea2000c1e1900 */
        /* <DEDUP_REMOVED lines=11> */
[----:B------:R-:W-:Y:S02]  /*ec20*/  LOP3.LUT R12, R13, 0x380, RZ, 0xc0, !PT ;  /* 0x000003800d0c7812 */ /* 0x000fe400078ec0ff */
        /* <DEDUP_REMOVED lines=17> */
[----:B--2---:R-:W-:Y:S01]  /*ed40*/  @P0 R2UR UR4, R6 ;  /* 0x00000000060402ca */ /* 0x004fe200000e0000 */
[----:B0-----:R-:W-:-:S14]  /*ed50*/  @P6 BRA `(.L_x_2443) ;  /* 0x0000000000106947 */ /* 0x001fdc0003800000 */
[----:B------:R-:W-:Y:S05]  /*ed60*/  @!P0 BRA `(.L_x_2443) ;  /* 0x00000000000c8947 */ /* 0x000fea0003800000 */
[----:B------:R-:W2:Y:S04]  /*ed70*/  LDG.E R7, desc[UR40][R4.64] ;  /* 0x0000002804077981 */ /* 0x000ea8000c1e1900 */
[----:B-----5:R-:W2:Y:S02]  /*ed80*/  LDG.E R76, desc[UR40][R4.64+0x4] ;  /* 0x00000428044c7981 */ /* 0x020ea4000c1e1900 */
[----:B--2---:R-:W-:-:S07]  /*ed90*/  IMAD.IADD R76, R76, 0x1, -R7 ;  /* 0x000000014c4c7824 */ /* 0x004fce00078e0a07 */
.L_x_2443:
        /* <DEDUP_REMOVED lines=18> */
[----:B------:R-:W-:Y:S01]  /*eec0*/  USHF.R.S32.HI UR17, URZ, 0x1f, UR44 ;  /* 0x0000001f3f117899 */ /* 0x000fe2000801142c */
[----:B------:R-:W-:Y:S01]  /*eed0*/  SHF.R.U64 R44, R44, 0x3, RZ ;  /* 0x000000032c2c7819 */ /* 0x000fe200000012ff */
[----:B------:R-:W-:Y:S01]  /*eee0*/  USEL UR8, UR43, URZ, !UP0 ;  /* 0x0000003f2b087287 */ /* 0x000fe2000c000000 */
[----:B------:R-:W-:Y:S01]  /*eef0*/  LOP3.LUT R48, R48, R49, RZ, 0x3c, !PT ;  /* 0x0000003130307212 */ /* 0x000fe200078e3cff */
[--C-:B------:R-:W-:Y:S01]  /*ef00*/  IMAD.X R49, RZ, RZ, R173.reuse, P6 ;  /* 0x000000ffff317224 */ /* 0x100fe200030e06ad */
[----:B------:R-:W-:Y:S01]  /*ef10*/  LOP3.LUT R40, R40, R41, RZ, 0x3c, !PT ;  /* 0x0000002928287212 */ /* 0x000fe200078e3cff */
[--C-:B------:R-:W-:Y:S01]  /*ef20*/  IMAD.X R41, RZ, RZ, R173.reuse, P0 ;  /* 0x000000ffff297224 */ /* 0x100fe200000e06ad */
[----:B0-----:R-:W-:Y:S01]  /*ef30*/  ISETP.NE.AND P6, PT, R4, RZ, PT ;  /* 0x000000ff0400720c */ /* 0x001fe20003fc5270 */
[----:B------:R-:W-:Y:S01]  /*ef40*/  USEL UR18, UR9, URZ, !UP0 ;  /* 0x0000003f09127287 */ /* 0x000fe2000c000000 */
[----:B------:R-:W-:Y:S01]  /*ef50*/  LOP3.LUT R44, R44, R45, RZ, 0x3c, !PT ;  /* 0x0000002d2c2c7212 */ /* 0x000fe200078e3cff */
[----:B------:R-:W-:Y:S01]  /*ef60*/  IMAD.X R45, RZ, RZ, R173, P1 ;  /* 0x000000ffff2d7224 */ /* 0x000fe200008e06ad */
[----:B------:R-:W-:-:S02]  /*ef70*/  IADD3 R57, P2, R172, 0xa000, RZ ;  /* 0x0000a000ac397810 */ /* 0x000fc40007f5e0ff */
[C---:B------:R-:W-:Y:S02]  /*ef80*/  IADD3 R53, P3, R172.reuse, 0xb000, RZ ;  /* 0x0000b000ac357810 */ /* 0x040fe40007f7e0ff */
[C---:B------:R-:W-:Y:S02]  /*ef90*/  IADD3 R65, P4, R172.reuse, 0xc000, RZ ;  /* 0x0000c000ac417810 */ /* 0x040fe40007f9e0ff */
[C---:B------:R-:W-:Y:S02]  /*efa0*/  IADD3 R61, P5, R172.reuse, 0xd000, RZ ;  /* 0x0000d000ac3d7810 */ /* 0x040fe40007fbe0ff */
[C---:B------:R-:W-:Y:S02]  /*efb0*/  IADD3 R73, P0, R172.reuse, 0xe000, RZ ;  /* 0x0000e000ac497810 */ /* 0x040fe40007f1e0ff */
[----:B------:R-:W-:Y:S02]  /*efc0*/  IADD3 R5, P1, R172, 0xf000, RZ ;  /* 0x0000f000ac057810 */ /* 0x000fe40007f3e0ff */
[----:B------:R-:W-:-:S02]  /*efd0*/  LOP3.LUT R56, R57, 0x380, RZ, 0xc0, !PT ;  /* 0x0000038039387812 */ /* 0x000fc400078ec0ff */
[----:B------:R-:W-:Y:S01]  /*efe0*/  LOP3.LUT R52, R53, 0x380, RZ, 0xc0, !PT ;  /* 0x0000038035347812 */ /* 0x000fe200078ec0ff */
[----:B------:R-:W-:Y:S01]  /*eff0*/  IMAD.X R69, RZ, RZ, R173, P1 ;  /* 0x000000ffff457224 */ /* 0x000fe200008e06ad */
[----:B------:R-:W-:Y:S02]  /*f000*/  LOP3.LUT R64, R65, 0x380, RZ, 0xc0, !PT ;  /* 0x0000038041407812 */ /* 0x000fe400078ec0ff */
[----:B------:R-:W-:Y:S02]  /*f010*/  LOP3.LUT R60, R61, 0x380, RZ, 0xc0, !PT ;  /* 0x000003803d3c7812 */ /* 0x000fe400078ec0ff */
[----:B------:R-:W-:Y:S02]  /*f020*/  LOP3.LUT R72, R73, 0x380, RZ, 0xc0, !PT ;  /* 0x0000038049487812 */ /* 0x000fe400078ec0ff */
[----:B------:R-:W-:Y:S02]  /*f030*/  LOP3.LUT R7, R172, 0x380, RZ, 0xc0, !PT ;  /* 0x00000380ac077812 */ /* 0x000fe400078ec0ff */
[----:B------:R-:W-:-:S02]  /*f040*/  LOP3.LUT R4, R5, 0x380, RZ, 0xc0, !PT ;  /* 0x0000038005047812 */ /* 0x000fc400078ec0ff */
[----:B------:R-:W-:Y:S02]  /*f050*/  SHF.R.U64 R56, R56, 0x3, RZ ;  /* 0x0000000338387819 */ /* 0x000fe400000012ff */
[----:B------:R-:W-:Y:S02]  /*f060*/  SHF.R.U64 R52, R52, 0x3, RZ ;  /* 0x0000000334347819 */ /* 0x000fe400000012ff */
[----:B------:R-:W-:Y:S02]  /*f070*/  SHF.R.U64 R64, R64, 0x3, RZ ;  /* 0x0000000340407819 */ /* 0x000fe400000012ff */
[----:B------:R-:W-:Y:S02]  /*f080*/  SHF.R.U64 R60, R60, 0x3, RZ ;  /* 0x000000033c3c7819 */ /* 0x000fe400000012ff */
        /* <DEDUP_REMOVED lines=17> */
[----:B------:R-:W-:Y:S01]  /*f1a0*/  VIADD R10, R185, UR42 ;  /* 0x0000002ab90a7c36 */ /* 0x000fe20008000000 */
[----:B------:R-:W-:Y:S01]  /*f1b0*/  ULDC.64 UR12, c[0x0][0xb90] ;  /* 0x0002e400000c7ab9 */ /* 0x000fe20000000a00 */
[----:B------:R-:W-:Y:S01]  /*f1c0*/  UMOV UR10, UR4 ;  /* 0x00000004000a7c82 */ /* 0x000fe20008000000 */
[----:B------:R-:W-:Y:S01]  /*f1d0*/  UIMAD UR9, UR17, UR12, URZ ;  /* 0x0000000c110972a4 */ /* 0x000fe2000f8e023f */
[----:B------:R-:W-:Y:S01]  /*f1e0*/  IMAD.MOV.U32 R4, RZ, RZ, R10 ;  /* 0x000000ffff047224 */ /* 0x000fe200078e000a */
[----:B------:R-:W-:Y:S01]  /*f1f0*/  UMOV UR11, UR16 ;  /* 0x00000010000b7c82 */ /* 0x000fe20008000000 */
[----:B------:R-:W-:Y:S01]  /*f200*/  ULDC.64 UR14, c[0x0][0xb98] ;  /* 0x0002e600000e7ab9 */ /* 0x000fe20000000a00 */
[----:B------:R-:W-:Y:S01]  /*f210*/  UIMAD.WIDE.U32 UR10, UR44, UR12, UR10 ;  /* 0x0000000c2c0a72a5 */ /* 0x000fe2000f8e000a */
[----:B------:R-:W-:Y:S01]  /*f220*/  IMAD.MOV R21, RZ, RZ, -R17 ;  /* 0x000000ffff157224 */ /* 0x000fe200078e0a11 */
[----:B------:R-:W-:Y:S01]  /*f230*/  UIMAD UR9, UR44, UR13, UR9 ;  /* 0x0000000d2c0972a4 */ /* 0x000fe2000f8e0209 */
[----:B------:R-:W-:Y:S01]  /*f240*/  VIADD R20, R16, UR42 ;  /* 0x0000002a10147c36 */ /* 0x000fe20008000000 */
[----:B------:R-:W-:-:S02]  /*f250*/  UIMAD UR12, UR18, UR14, URZ ;  /* 0x0000000e120c72a4 */ /* 0x000fc4000f8e023f */
[----:B------:R-:W-:Y:S02]  /*f260*/  UIADD3 UR11, UR11, UR9, URZ ;  /* 0x000000090b0b7290 */ /* 0x000fe4000fffe03f */
[----:B------:R-:W-:Y:S02]  /*f270*/  UIMAD UR12, UR8, UR15, UR12 ;  /* 0x0000000f080c72a4 */ /* 0x000fe4000f8e020c */
[----:B------:R-:W-:Y:S01]  /*f280*/  UIMAD.WIDE.U32 UR10, UR8, UR14, UR10 ;  /* 0x0000000e080a72a5 */ /* 0x000fe2000f8e000a */
        /* <DEDUP_REMOVED lines=9> */
[----:B------:R-:W-:Y:S02]  /*f320*/  IMAD.U32 R10, RZ, RZ, UR12 ;  /* 0x0000000cff0a7e24 */ /* 0x000fe4000f8e00ff */
[----:B-----5:R-:W-:Y:S01]  /*f330*/  IMAD R11, R76, R11, RZ ;  /* 0x0000000b4c0b7224 */ /* 0x020fe200078e02ff */
[----:B------:R-:W-:Y:S02]  /*f340*/  SHF.R.S32.HI R6, RZ, 0x1f, R7 ;  /* 0x0000001fff067819 */ /* 0x000fe40000011407 */
[----:B------:R-:W-:Y:S01]  /*f350*/  IADD3.X R5, R5, UR11, R10, P0, !PT ;  /* 0x0000000b05057c10 */ /* 0x000fe200087fe40a */
[----:B------:R-:W-:Y:S01]  /*f360*/  ULDC.64 UR10, c[0x0][0xb88] ;  /* 0x0002e200000a7ab9 */ /* 0x000fe20000000a00 */
[----:B------:R-:W-:Y:S02]  /*f370*/  VIADD R10, R20, 0x8 ;  /* 0x00000008140a7836 */ /* 0x000fe40000000000 */
        /* <DEDUP_REMOVED lines=16> */
.L_x_2444:
        /* <DEDUP_REMOVED lines=8> */
[----:B------:R-:W-:-:S03]  /*f500*/  SEL R0, RZ, 0x1, P1 ;  /* 0x00000001ff007807 */ /* 0x000fc60000800000 */
[----:B------:R-:W-:Y:S01]  /*f510*/  IMAD.SHL.U32 R3, R3, 0x2, RZ ;  /* 0x0000000203037824 */ /* 0x000fe200078e00ff */
[----:B------:R-:W-:Y:S01]  /*f520*/  ISETP.GE.AND P0, PT, R189, UR14, PT ;  /* 0x0000000ebd007c0c */ /* 0x000fe2000bf06270 */
[----:B------:R-:W5:Y:S04]  /*f530*/  LD.E.128 R12, desc[UR40][R12.64] ;  /* 0x000000280c0c7980 */ /* 0x000f68000c101d00 */
[----:B------:R-:W5:Y:S04]  /*f540*/  LD.E.128 R24, desc[UR40][R24.64] ;  /* 0x0000002818187980 */ /* 0x000f68000c101d00 */
[----:B------:R-:W5:Y:S01]  /*f550*/  LD.E.128 R28, desc[UR40][R28.64] ;  /* 0x000000281c1c7980 */ /* 0x000f62000c101d00 */
[----:B-1----:R-:W-:-:S02]  /*f560*/  ISETP.NE.AND P2, PT, R81, 0x1, PT ;  /* 0x000000015100780c */ /* 0x002fc40003f45270 */
[----:B------:R-:W-:Y:S01]  /*f570*/  LOP3.LUT R0, R3, 0x2, R0, 0xe2, !PT ;  /* 0x0000000203007812 */ /* 0x000fe200078ee200 */
[----:B------:R-:W5:Y:S01]  /*f580*/  LD.E.128 R32, desc[UR40][R32.64] ;  /* 0x0000002820207980 */ /* 0x000f62000c101d00 */
[----:B------:R-:W-:Y:S01]  /*f590*/  SEL R3, RZ, 0xffffffff, P0 ;  /* 0xffffffffff037807 */ /* 0x000fe20000000000 */
[----:B------:R-:W-:Y:S02]  /*f5a0*/  UIMAD UR9, UR16, UR12, URZ ;  /* 0x0000000c100972a4 */ /* 0x000fe4000f8e023f */
[----:B------:R-:W5:Y:S04]  /*f5b0*/  LD.E.128 R36, desc[UR40][R36.64] ;  /* 0x0000002824247980 */ /* 0x000f68000c101d00 */
[----:B------:R-:W5:Y:S02]  /*f5c0*/  LD.E.128 R40, desc[UR40][R40.64] ;  /* 0x0000002828287980 */ /* 0x000f64000c101d00 */
[----:B------:R-:W1:Y:S01]  /*f5d0*/  @P2 LDC R21, c[0x0][0xbec] ;  /* 0x0002fb00ff152b82 */ /* 0x000e620000000800 */
[----:B------:R-:W-:Y:S01]  /*f5e0*/  IMAD.SHL.U32 R3, R3, 0x4, RZ ;  /* 0x0000000403037824 */ /* 0x000fe200078e00ff */
[----:B------:R-:W-:Y:S01]  /*f5f0*/  ISETP.GE.AND P0, PT, R188, UR14, PT ;  /* 0x0000000ebc007c0c */ /* 0x000fe2000bf06270 */
[----:B------:R-:W5:Y:S04]  /*f600*/  LD.E.128 R48, desc[UR40][R48.64] ;  /* 0x0000002830307980 */ /* 0x000f68000c101d00 */
[----:B------:R-:W5:Y:S01]  /*f610*/  LD.E.128 R44, desc[UR40][R44.64] ;  /* 0x000000282c2c7980 */ /* 0x000f62000c101d00 */
[----:B------:R-:W2:Y:S01]  /*f620*/  @P2 LDC R77, c[0x0][0xbf0] ;  /* 0x0002fc00ff4d2b82 */ /* 0x000ea20000000800 */
[----:B------:R-:W-:Y:S01]  /*f630*/  UIMAD.WIDE.U32 UR10, UR4, UR12, URZ ;  /* 0x0000000c040a72a5 */ /* 0x000fe2000f8e003f */
[----:B------:R-:W-:Y:S01]  /*f640*/  LOP3.LUT R3, R3, 0x4, R0, 0xe2, !PT ;  /* 0x0000000403037812 */ /* 0x000fe200078ee200 */
[----:B------:R-:W-:Y:S01]  /*f650*/  UIMAD UR9, UR4, UR13, UR9 ;  /* 0x0000000d040972a4 */ /* 0x000fe2000f8e0209 */
[----:B------:R-:W-:Y:S01]  /*f660*/  SEL R20, RZ, 0xffffffff, P0 ;  /* 0xffffffffff147807 */ /* 0x000fe20000000000 */
[----:B------:R-:W-:Y:S01]  /*f670*/  IMAD R0, R191, 0x20, R192 ;  /* 0x00000020bf007824 */ /* 0x000fe200078e02c0 */
[----:B------:R-:W-:Y:S01]  /*f680*/  ULDC.64 UR12, c[0x0][0xae8] ;  /* 0x0002ba00000c7ab9 */ /* 0x000fe20000000a00 */
[----:B------:R-:W-:Y:S01]  /*f690*/  ISETP.GE.AND P0, PT, R187, UR14, PT ;  /* 0x0000000ebb007c0c */ /* 0x000fe2000bf06270 */
[----:B------:R-:W-:Y:S01]  /*f6a0*/  UIADD3 UR11, UR11, UR9, URZ ;  /* 0x000000090b0b7290 */ /* 0x000fe2000fffe03f */
[----:B------:R-:W5:Y:S01]  /*f6b0*/  LD.E.128 R56, desc[UR40][R56.64] ;  /* 0x0000002838387980 */ /* 0x000f62000c101d00 */
[----:B------:R-:W-:Y:S01]  /*f6c0*/  UIMAD UR4, UR17, UR12, URZ ;  /* 0x0000000c110472a4 */ /* 0x000fe2000f8e023f */
[----:B------:R-:W-:Y:S01]  /*f6d0*/  VIADD R82, R0, UR42 ;  /* 0x0000002a00527c36 */ /* 0x000fe20008000000 */
[----:B------:R-:W-:Y:S01]  /*f6e0*/  SEL R0, RZ, 0xffffffff, P0 ;  /* 0xffffffffff007807 */ /* 0x000fe20000000000 */
[----:B------:R-:W-:Y:S01]  /*f6f0*/  UIMAD.WIDE.U32 UR10, UR44, UR12, UR10 ;  /* 0x0000000c2c0a72a5 */ /* 0x000fe2000f8e000a */
[----:B------:R-:W5:Y:S01]  /*f700*/  LD.E.128 R52, desc[UR40][R52.64] ;  /* 0x0000002834347980 */ /* 0x000f62000c101d00 */
[----:B------:R-:W-:Y:S01]  /*f710*/  UIMAD UR4, UR44, UR13, UR4 ;  /* 0x0000000d2c0472a4 */ /* 0x000fe2000f8e0204 */
[----:B------:R-:W-:-:S02]  /*f720*/  IMAD.SHL.U32 R20, R20, 0x8, RZ ;  /* 0x0000000814147824 */ /* 0x000fc400078e00ff */
[----:B------:R-:W-:Y:S01]  /*f730*/  ULDC.64 UR12, c[0x0][0xaf0] ;  /* 0x0002bc00000c7ab9 */ /* 0x000fe20000000a00 */
[----:B------:R-:W-:Y:S01]  /*f740*/  UIADD3 UR11, UR11, UR4, URZ ;  /* 0x000000040b0b7290 */ /* 0x000fe2000fffe03f */
[----:B------:R-:W-:Y:S01]  /*f750*/  IMAD.SHL.U32 R79, R0, 0x10, RZ ;  /* 0x00000010004f7824 */ /* 0x000fe200078e00ff */
[----:B------:R-:W-:Y:S01]  /*f760*/  UIMAD UR4, UR18, UR12, URZ ;  /* 0x0000000c120472a4 */ /* 0x000fe2000f8e023f */
[----:B-1----:R-:W-:Y:S01]  /*f770*/  @P2 IMAD.HI.U32 R0, R82, R21, RZ ;  /* 0x0000001552002227 */ /* 0x002fe200078e00ff */
[----:B------:R-:W-:Y:S01]  /*f780*/  LOP3.LUT R20, R20, 0x8, R3, 0xe2, !PT ;  /* 0x0000000814147812 */ /* 0x000fe200078ee203 */
[----:B------:R-:W5:Y:S01]  /*f790*/  LD.E.128 R64, desc[UR40][R64.64] ;  /* 0x0000002840407980 */ /* 0x000f62000c101d00 */
[----:B------:R-:W-:Y:S01]  /*f7a0*/  UIMAD UR4, UR8, UR13, UR4 ;  /* 0x0000000d080472a4 */ /* 0x000fe2000f8e0204 */
[----:B------:R-:W-:Y:S01]  /*f7b0*/  IMAD.MOV.U32 R3, RZ, RZ, R82 ;  /* 0x000000ffff037224 */ /* 0x000fe200078e0052 */
[----:B------:R-:W-:Y:S01]  /*f7c0*/  UIMAD.WIDE.U32 UR8, UR8, UR12, UR10 ;  /* 0x0000000c080872a5 */ /* 0x000fe2000f8e000a */
[----:B--2---:R-:W-:Y:S01]  /*f7d0*/  @P2 SHF.R.U32.HI R3, RZ, R77, R0 ;  /* 0x0000004dff032219 */ /* 0x004fe20000011600 */
[----:B------:R-:W5:Y:S01]  /*f7e0*/  LD.E.128 R60, desc[UR40][R60.64] ;  /* 0x000000283c3c7980 */ /* 0x000f62000c101d00 */
[----:B------:R-:W-:-:S02]  /*f7f0*/  LOP3.LUT R78, R79, 0x10, R20, 0xe2, !PT ;  /* 0x000000104f4e7812 */ /* 0x000fc400078ee214 */
        /* <DEDUP_REMOVED lines=11> */
[----:B------:R-:W-:Y:S01]  /*f8b0*/  IMAD R77, R81, R79, R82 ;  /* 0x0000004f514d7224 */ /* 0x000fe200078e0252 */
[----:B------:R-:W-:Y:S01]  /*f8c0*/  ISETP.GE.AND P0, PT, R195, UR14, PT ;  /* 0x0000000ec3007c0c */ /* 0x000fe2000bf06270 */
[----:B------:R-:W-:Y:S01]  /*f8d0*/  IMAD.U32 R21, RZ, RZ, UR4 ;  /* 0x00000004ff157e24 */ /* 0x000fe2000f8e00ff */
[----:B------:R-:W-:Y:S01]  /*f8e0*/  @!PT LDS RZ, [RZ] ;  /* 0x00000000fffff984 */ /* 0x000fe20000000800 */
[----:B------:R-:W-:Y:S01]  /*f8f0*/  @!PT LDS RZ, [RZ] ;  /* 0x00000000fffff984 */ /* 0x000fe20000000800 */
[----:B------:R-:W-:Y:S01]  /*f900*/  @!PT LDS RZ, [RZ] ;  /* 0x00000000fffff984 */ /* 0x000fe20000000800 */
[----:B------:R-:W-:Y:S01]  /*f910*/  @!PT LDS RZ, [RZ] ;  /* 0x00000000fffff984 */ /* 0x000fe20000000800 */
[----:B------:R1:W-:Y:S06]  /*f920*/  MEMBAR.ALL.CTA ;  /* 0x0000000000007992 */ /* 0x0003ec0000008000 */
[----:B-1----:R-:W1:Y:S01]  /*f930*/  FENCE.VIEW.ASYNC.S ;  /* 0x00000000000073c6 */ /* 0x002e620000000000 */
[----:B------:R-:W-:Y:S01]  /*f940*/  IMAD.SHL.U32 R83, R0, 0x20, RZ ;  /* 0x0000002000537824 */ /* 0x000fe200078e00ff */
        /* <DEDUP_REMOVED lines=11> */
[----:B-----5:R-:W-:Y:S01]  /*fa00*/  IMAD R87, R76, R81, RZ ;  /* 0x000000514c577224 */ /* 0x020fe200078e02ff */
[----:B------:R-:W-:Y:S01]  /*fa10*/  BSSY B1, `(.L_x_2445) ;  /* 0x000002f000017945 */ /* 0x000fe20003800000 */
[----:B------:R-:W-:Y:S01]  /*fa20*/  VIADD R86, R192, UR42 ;  /* 0x0000002ac0567c36 */ /* 0x000fe20008000000 */
[----:B------:R-:W-:Y:S01]  /*fa30*/  LOP3.LUT R3, R78, R3, RZ, 0xfc, !PT ;  /* 0x000000034e037212 */ /* 0x000fe200078efcff */
        /* <DEDUP_REMOVED lines=44> */
.L_x_2446:
[----:B------:R-:W-:Y:S05]  /*fd00*/  BSYNC B1 ;  /* 0x0000000000017941 */ /* 0x000fea0003800000 */
.L_x_2445:
[----:B---3--:R-:W-:Y:S01]  /*fd10*/  VIADD R4, R86, 0x20 ;  /* 0x0000002056047836 */ /* 0x008fe20000000000 */
[----:B------:R3:W4:Y:S04]  /*fd20*/  SHFL.IDX PT, R7, R85, 0x1, 0x181f ;  /* 0x00381f0055077f89 */ /* 0x00072800000e0000 */
[----:B------:R-:W-:Y:S01]  /*fd30*/  ISETP.GE.AND P0, PT, R4, R87, PT ;  /* 0x000000570400720c */ /* 0x000fe20003f06270 */
[----:B------:R3:W0:-:S12]  /*fd40*/  SHFL.IDX PT, R6, R84, 0x1, 0x181f ;  /* 0x00381f0054067f89 */ /* 0x00061800000e0000 */
[----:B---3--:R-:W-:Y:S05]  /*fd50*/  @P0 BRA `(.L_x_2447) ;  /* 0x0000001000080947 */ /* 0x008fea0003800000 */
[----:B------:R-:W-:Y:S02]  /*fd60*/  ISETP.GE.AND P0, PT, R184, UR14, PT ;  /* 0x0000000eb8007c0c */ /* 0x000fe4000bf06270 */
[----:B------:R-:W-:Y:S02]  /*fd70*/  ISETP.GE.AND P5, PT, R190, UR14, PT ;  /* 0x0000000ebe007c0c */ /* 0x000fe4000bfa6270 */
[----:B------:R-:W-:Y:S02]  /*fd80*/  ISETP.GE.AND P3, PT, R189, UR14, PT ;  /* 0x0000000ebd007c0c */ /* 0x000fe4000bf66270 */
[----:B------:R-:W-:Y:S02]  /*fd90*/  ISETP.GE.AND P2, PT, R188, UR14, PT ;  /* 0x0000000ebc007c0c */ /* 0x000fe4000bf46270 */
[----:B------:R-:W-:-:S05]  /*fda0*/  ISETP.GE.AND P1, PT, R187, UR14, PT ;  /* 0x0000000ebb007c0c */ /* 0x000fca000bf26270 */
[----:B0---4-:R-:W-:Y:S02]  /*fdb0*/  @!P0 IMAD.WIDE R4, R184, 0x2, R6 ;  /* 0x00000002b8048825 */ /* 0x011fe400078e0206 */
[-C--:B------:R-:W-:Y:S02]  /*fdc0*/  @!P5 LEA R12, P4, R190, R6.reuse, 0x1 ;  /* 0x00000006be0cd211 */ /* 0x080fe400078808ff */
[----:B------:R-:W-:Y:S01]  /*fdd0*/  @!P3 LEA R14, P6, R189, R6, 0x1 ;  /* 0x00000006bd0eb211 */ /* 0x000fe200078c08ff */
[----:B------:R0:W-:Y:S01]  /*fde0*/  @!P0 ST.E.128 desc[UR40][R4.64], R8 ;  /* 0x0000000804008985 */ /* 0x0001e2000c101d28 */
[----:B------:R-:W-:Y:S02]  /*fdf0*/  ISETP.GE.AND P0, PT, R186, UR14, PT ;  /* 0x0000000eba007c0c */ /* 0x000fe4000bf06270 */
[----:B------:R-:W-:Y:S02]  /*fe00*/  @!P5 LEA.HI.X R13, R190, R7, R204, 0x1, P4 ;  /* 0x00000007be0dd211 */ /* 0x000fe400020f0ccc */
[----:B------:R-:W-:-:S02]  /*fe10*/  LOP3.LUT P4, RZ, R3, 0x40, RZ, 0xc0, !PT ;  /* 0x0000004003ff7812 */ /* 0x000fc4000788c0ff */
[----:B------:R-:W-:Y:S01]  /*fe20*/  @!P3 LEA.HI.X R15, R189, R7, R203, 0x1, P6 ;  /* 0x00000007bd0fb211 */ /* 0x000fe200030f0ccb */
        /* <DEDUP_REMOVED lines=20> */
.L_x_2442:
        /* <DEDUP_REMOVED lines=11> */
[----:B------:R-:W-:Y:S01]  /*10020*/  UISETP.NE.U32.AND UP1, UPT, UR8, URZ, UPT ;  /* 0x0000003f0800728c */ /* 0x000fe2000bf25070 */
[----:B------:R-:W-:Y:S02]  /*10030*/  IMAD.U32 R0, RZ, RZ, UR4 ;  /* 0x00000004ff007e24 */ /* 0x000fe4000f8e00ff */
[----:B------:R-:W3:Y:S01]  /*10040*/  @P1 LDG.E R3, desc[UR40][R4.64] ;  /* 0x0000002804031981 */ /* 0x000ee2000c1e1900 */
[----:B------:R-:W-:-:S06]  /*10050*/  UISETP.NE.AND.EX UP1, UPT, UR9, URZ, UPT, UP1 ;  /* 0x0000003f0900728c */ /* 0x000fcc000bf25310 */
        /* <DEDUP_REMOVED lines=9> */
[----:B---3--:R-:W-:Y:S01]  /*100f0*/  @P1 R2UR UR4, R3 ;  /* 0x00000000030412ca */ /* 0x008fe200000e0000 */
[----:B01----:R-:W-:-:S14]  /*10100*/  @P2 BRA `(.L_x_2448) ;  /* 0x0000000000102947 */ /* 0x003fdc0003800000 */
[----:B------:R-:W-:Y:S05]  /*10110*/  @!P1 BRA `(.L_x_2448) ;  /* 0x00000000000c9947 */ /* 0x000fea0003800000 */
[----:B------:R-:W3:Y:S04]  /*10120*/  LDG.E R3, desc[UR40][R4.64] ;  /* 0x0000002804037981 */ /* 0x000ee8000c1e1900 */
[----:B-----5:R-:W3:Y:S02]  /*10130*/  LDG.E R0, desc[UR40][R4.64+0x4] ;  /* 0x0000042804007981 */ /* 0x020ee4000c1e1900 */
[----:B---3--:R-:W-:-:S07]  /*10140*/  IMAD.IADD R0, R0, 0x1, -R3 ;  /* 0x0000000100007824 */ /* 0x008fce00078e0a03 */
.L_x_2448:
[----:B------:R-:W-:Y:S01]  /*10150*/  USHF.R.S32.HI UR9, URZ, 0x1f, UR43 ;  /* 0x0000001f3f097899 */ /* 0x000fe2000801142b */
[----:B------:R-:W-:Y:S01]  /*10160*/  BSSY B1, `(.L_x_2449) ;  /* 0x000002e000017945 */ /* 0x000fe20003800000 */
[----:B------:R-:W-:Y:S02]  /*10170*/  USHF.R.S32.HI UR12, URZ, 0x1f, UR4 ;  /* 0x0000001f3f0c7899 */ /* 0x000fe40008011404 */
[----:B------:R-:W-:Y:S02]  /*10180*/  USEL UR8, UR43, URZ, !UP0 ;  /* 0x0000003f2b087287 */ /* 0x000fe4000c000000 */
[----:B------:R-:W-:Y:S01]  /*10190*/  USEL UR14, UR9, URZ, !UP0 ;  /* 0x0000003f090e7287 */ /* 0x000fe2000c000000 */
[----:B------:R-:W-:Y:S11]  /*101a0*/  @P0 BRA `(.L_x_2450) ;  /* 0x0000000000a40947 */ /* 0x000ff60003800000 */
[----:B------:R-:W0:Y:S01]  /*101b0*/  S2R R6, SR_TID.X ;  /* 0x0000000000067919 */ /* 0x000e220000002100 */
[----:B------:R-:W1:Y:S01]  /*101c0*/  LDC R5, c[0x0][0xbe8] ;  /* 0x0002fa00ff057b82 */ /* 0x000e620000000800 */
[----:B------:R-:W-:Y:S02]  /*101d0*/  IMAD.U32 R7, RZ, RZ, UR42 ;  /* 0x0000002aff077e24 */ /* 0x000fe4000f8e00ff */
[----:B-1---5:R-:W-:-:S03]  /*101e0*/  IMAD R3, R0, R5, RZ ;  /* 0x0000000500037224 */ /* 0x022fc600078e02ff */
[----:B0-----:R-:W-:-:S04]  /*101f0*/  IADD3 R6, R7, -0x80, R6 ;  /* 0xffffff8007067810 */ /* 0x001fc80007ffe006 */
[----:B------:R-:W-:-:S13]  /*10200*/  ISETP.GE.AND P0, PT, R6, R3, PT ;  /* 0x000000030600720c */ /* 0x000fda0003f06270 */
[----:B------:R-:W-:Y:S05]  /*10210*/  @P0 BRA `(.L_x_2450) ;  /* 0x0000000000880947 */ /* 0x000fea0003800000 */
[----:B------:R-:W-:Y:S01]  /*10220*/  ISETP.NE.AND P0, PT, R5, 0x1, PT ;  /* 0x000000010500780c */ /* 0x000fe20003f05270 */
[----:B------:R-:W-:Y:S01]  /*10230*/  ULDC.64 UR16, c[0x0][0xb90] ;  /* 0x0002e40000107ab9 */ /* 0x000fe20000000a00 */
[----:B------:R-:W-:Y:S01]  /*10240*/  UMOV UR10, UR4 ;  /* 0x00000004000a7c82 */ /* 0x000fe20008000000 */
[----:B------:R-:W-:Y:S01]  /*10250*/  UIMAD UR9, UR13, UR16, URZ ;  /* 0x000000100d0972a4 */ /* 0x000fe2000f8e023f */
[----:B------:R-:W-:Y:S01]  /*10260*/  IMAD.MOV.U32 R4, RZ, RZ, R6 ;  /* 0x000000ffff047224 */ /* 0x000fe200078e0006 */
[----:B------:R-:W-:Y:S02]  /*10270*/  UMOV UR11, UR12 ;  /* 0x0000000c000b7c82 */ /* 0x000fe40008000000 */
[----:B------:R-:W-:Y:S02]  /*10280*/  UIMAD.WIDE.U32 UR10, UR44, UR16, UR10 ;  /* 0x000000102c0a72a5 */ /* 0x000fe4000f8e000a */
[----:B------:R-:W-:-:S03]  /*10290*/  UIMAD UR9, UR44, UR17, UR9 ;  /* 0x000000112c0972a4 */ /* 0x000fc6000f8e0209 */
[----:B------:R-:W-:Y:S01]  /*102a0*/  ULDC.64 UR16, c[0x0][0xb98] ;  /* 0x0002e60000107ab9 */ /* 0x000fe20000000a00 */
[----:B------:R-:W0:Y:S01]  /*102b0*/  @P0 LDC R3, c[0x0][0xbec] ;  /* 0x0002fb00ff030b82 */ /* 0x000e220000000800 */
[----:B------:R-:W-:Y:S02]  /*102c0*/  UIADD3 UR11, UR11, UR9, URZ ;  /* 0x000000090b0b7290 */ /* 0x000fe4000fffe03f */
[----:B------:R-:W-:Y:S02]  /*102d0*/  UIMAD UR9, UR14, UR16, URZ ;  /* 0x000000100e0972a4 */ /* 0x000fe4000f8e023f */
[----:B------:R-:W-:Y:S02]  /*102e0*/  UIMAD.WIDE.U32 UR10, UR8, UR16, UR10 ;  /* 0x00000010080a72a5 */ /* 0x000fe4000f8e000a */
[----:B------:R-:W-:Y:S01]  /*102f0*/  UIMAD UR9, UR8, UR17, UR9 ;  /* 0x00000011080972a4 */ /* 0x000fe2000f8e0209 */
[----:B------:R-:W1:Y:S02]  /*10300*/  @P0 LDC R8, c[0x0][0xbf0] ;  /* 0x0002fc00ff080b82 */ /* 0x000e640000000800 */
[----:B------:R-:W-:Y:S01]  /*10310*/  ULDC.64 UR16, c[0x0][0xb88] ;  /* 0x0002e20000107ab9 */ /* 0x000fe20000000a00 */
[----:B0-----:R-:W-:-:S05]  /*10320*/  @P0 IMAD.HI.U32 R3, R6, R3, RZ ;  /* 0x0000000306030227 */ /* 0x001fca00078e00ff */
        /* <DEDUP_REMOVED lines=17> */
.L_x_2450:
[----:B------:R-:W-:Y:S05]  /*10440*/  BSYNC B1 ;  /* 0x0000000000017941 */ /* 0x000fea0003800000 */
.L_x_2449:
        /* <DEDUP_REMOVED lines=10> */
[----:B-----5:R-:W-:Y:S01]  /*104f0*/  IMAD R25, R0, R11, RZ ;  /* 0x0000000b00197224 */ /* 0x020fe200078e02ff */
[----:B------:R-:W-:Y:S01]  /*10500*/  ULDC.64 UR16, c[0x0][0xae8] ;  /* 0x0002ba0000107ab9 */ /* 0x000fe20000000a00 */
[----:B------:R-:W-:Y:S01]  /*10510*/  IMAD.SHL.U32 R4, R4, 0x2, RZ ;  /* 0x0000000204047824 */ /* 0x000fe200078e00ff */
[----:B------:R-:W0:Y:S01]  /*10520*/  @P0 LDC R5, c[0x0][0xbec] ;  /* 0x0002fb00ff050b82 */ /* 0x000e220000000800 */
[----:B------:R-:W-:Y:S01]  /*10530*/  UIADD3 UR11, UR11, UR9, URZ ;  /* 0x000000090b0b7290 */ /* 0x000fe2000fffe03f */
[----:B------:R-:W-:Y:S01]  /*10540*/  ISETP.GE.AND P2, PT, R189, UR15, PT ;  /* 0x0000000fbd007c0c */ /* 0x000fe2000bf46270 */
[----:B------:R-:W-:Y:S01]  /*10550*/  UIMAD UR4, UR13, UR16, URZ ;  /* 0x000000100d0472a4 */ /* 0x000fe2000f8e023f */
[----:B------:R-:W-:Y:S01]  /*10560*/  LOP3.LUT R4, R4, 0x2, R3, 0xe2, !PT ;  /* 0x0000000204047812 */ /* 0x000fe200078ee203 */
[----:B------:R-:W-:Y:S01]  /*10570*/  IMAD R3, R191, 0x20, R192 ;  /* 0x00000020bf037824 */ /* 0x000fe200078e02c0 */
[----:B------:R-:W-:Y:S01]  /*10580*/  UIMAD.WIDE.U32 UR10, UR44, UR16, UR10 ;  /* 0x000000102c0a72a5 */ /* 0x000fe2000f8e000a */
[----:B------:R-:W-:Y:S01]  /*10590*/  SEL R6, RZ, 0xffffffff, P2 ;  /* 0xffffffffff067807 */ /* 0x000fe20001000000 */
[----:B------:R-:W1:Y:S01]  /*105a0*/  @P0 LDC R7, c[0x0][0xbf0] ;  /* 0x0002fc00ff070b82 */ /* 0x000e620000000800 */
[----:B------:R-:W-:Y:S01]  /*105b0*/  UIMAD UR4, UR44, UR17, UR4 ;  /* 0x000000112c0472a4 */ /* 0x000fe2000f8e0204 */
[----:B------:R-:W-:Y:S01]  /*105c0*/  VIADD R8, R3, UR42 ;  /* 0x0000002a03087c36 */ /* 0x000fe20008000000 */
[----:B------:R-:W-:Y:S01]  /*105d0*/  ULDC.64 UR12, c[0x0][0xaf0] ;  /* 0x0002bc00000c7ab9 */ /* 0x000fe20000000a00 */
[----:B------:R-:W-:Y:S01]  /*105e0*/  ISETP.GE.AND P1, PT, R188, UR15, PT ;  /* 0x0000000fbc007c0c */ /* 0x000fe2000bf26270 */
[----:B------:R-:W-:Y:S01]  /*105f0*/  UIADD3 UR11, UR11, UR4, URZ ;  /* 0x000000040b0b7290 */ /* 0x000fe2000fffe03f */
[----:B------:R-:W-:Y:S01]  /*10600*/  IMAD.SHL.U32 R9, R6, 0x4, RZ ;  /* 0x0000000406097824 */ /* 0x000fe200078e00ff */
[----:B------:R-:W-:Y:S01]  /*10610*/  UIMAD UR4, UR14, UR12, URZ ;  /* 0x0000000c0e0472a4 */ /* 0x000fe2000f8e023f */
[----:B------:R-:W-:Y:S01]  /*10620*/  SEL R10, RZ, 0xffffffff, P1 ;  /* 0xffffffffff0a7807 */ /* 0x000fe20000800000 */
[----:B------:R-:W-:Y:S01]  /*10630*/  IMAD.MOV.U32 R3, RZ, RZ, R8 ;  /* 0x000000ffff037224 */ /* 0x000fe200078e0008 */
[----:B------:R-:W-:Y:S01]  /*10640*/  ISETP.GE.AND P2, PT, R194, UR15, PT ;  /* 0x0000000fc2007c0c */ /* 0x000fe2000bf46270 */
[----:B------:R-:W-:Y:S01]  /*10650*/  UIMAD UR4, UR8, UR13, UR4 ;  /* 0x0000000d080472a4 */ /* 0x000fe2000f8e0204 */
[----:B------:R-:W-:Y:S01]  /*10660*/  LOP3.LUT R9, R9, 0x4, R4, 0xe2, !PT ;  /* 0x0000000409097812 */ /* 0x000fe200078ee204 */
[----:B------:R-:W-:Y:S01]  /*10670*/  UIMAD.WIDE.U32 UR8, UR8, UR12, UR10 ;  /* 0x0000000c080872a5 */ /* 0x000fe2000f8e000a */
[----:B------:R-:W-:Y:S01]  /*10680*/  IMAD.SHL.U32 R10, R10, 0x8, RZ ;  /* 0x000000080a0a7824 */ /* 0x000fe200078e00ff */
[----:B------:R-:W-:Y:S01]  /*10690*/  SEL R0, RZ, 0x80, P2 ;  /* 0x00000080ff007807 */ /* 0x000fe20001000000 */
[----:B0-----:R-:W-:Y:S01]  /*106a0*/  @P0 IMAD.HI.U32 R6, R8, R5, RZ ;  /* 0x0000000508060227 */ /* 0x001fe200078e00ff */
[----:B------:R-:W-:Y:S01]  /*106b0*/  UIADD3 UR4, UR9, UR4, URZ ;  /* 0x0000000409047290 */ /* 0x000fe2000fffe03f */
[----:B------:R-:W-:Y:S01]  /*106c0*/  BSSY B1, `(.L_x_2451) ;  /* 0x0000047000017945 */ /* 0x000fe20003800000 */
[----:B------:R-:W-:Y:S01]  /*106d0*/  LOP3.LUT R10, R10, 0x8, R9, 0xe2, !PT ;  /* 0x000000080a0a7812 */ /* 0x000fe200078ee209 */
[----:B------:R-:W-:-:S02]  /*106e0*/  IMAD.U32 R4, RZ, RZ, UR8 ;  /* 0x00000008ff047e24 */ /* 0x000fc4000f8e00ff */
[----:B------:R-:W-:Y:S01]  /*106f0*/  IMAD.U32 R5, RZ, RZ, UR9 ;  /* 0x00000009ff057e24 */ /* 0x000fe2000f8e00ff */
[----:B------:R-:W-:Y:S01]  /*10700*/  ULDC.64 UR8, c[0x0][0xae0] ;  /* 0x0002b80000087ab9 */ /* 0x000fe20000000a00 */
[----:B-1----:R-:W-:Y:S01]  /*10710*/  @P0 SHF.R.U32.HI R3, RZ, R7, R6 ;  /* 0x00000007ff030219 */ /* 0x002fe20000011606 */
[----:B------:R-:W-:Y:S01]  /*10720*/  IMAD.U32 R5, RZ, RZ, UR4 ;  /* 0x00000004ff057e24 */ /* 0x000fe2000f8e00ff */
[----:B------:R-:W-:Y:S01]  /*10730*/  ISETP.GE.AND P0, PT, R187, UR15, PT ;  /* 0x0000000fbb007c0c */ /* 0x000fe2000bf06270 */
[----:B------:R-:W-:Y:S01]  /*10740*/  VIADD R26, R192, UR42 ;  /* 0x0000002ac01a7c36 */ /* 0x000fe20008000000 */
        /* <DEDUP_REMOVED lines=16> */
[----:B------:R-:W-:-:S04]  /*10850*/  IMAD.WIDE.U32 R4, R7, UR8, R4 ;  /* 0x0000000807047c25 */ /* 0x000fc8000f8e0004 */
[----:B------:R-:W-:Y:S01]  /*10860*/  IMAD R3, R7, UR9, R6 ;  /* 0x0000000907037c24 */ /* 0x000fe2000f8e0206 */
[----:B------:R-:W-:Y:S01]  /*10870*/  SEL R7, RZ, 0x40, P0 ;  /* 0x00000040ff077807 */ /* 0x000fe20000000000 */
[----:B------:R-:W-:Y:S01]  /*10880*/  ULDC.64 UR8, c[0x0][0xa80] ;  /* 0x0002a00000087ab9 */ /* 0x000fe20000000a00 */
[----:B------:R-:W-:Y:S01]  /*10890*/  ISETP.GE.AND P0, PT, R26, R25, PT ;  /* 0x000000191a00720c */ /* 0x000fe20003f06270 */
[----:B------:R-:W-:Y:S01]  /*108a0*/  IMAD.SHL.U32 R13, R8, 0x20, RZ ;  /* 0x00000020080d7824 */ /* 0x000fe200078e00ff */
[----:B------:R-:W-:Y:S01]  /*108b0*/  LEA R20, P1, R4, UR8, 0x1 ;  /* 0x0000000804147c11 */ /* 0x000fe2000f8208ff */
[----:B------:R-:W-:-:S03]  /*108c0*/  IMAD.IADD R3, R5, 0x1, R3 ;  /* 0x0000000105037824 */ /* 0x000fc600078e0203 */
[----:B------:R-:W-:Y:S01]  /*108d0*/  LOP3.LUT R10, R13, 0x20, R10, 0xe2, !PT ;  /* 0x000000200d0a7812 */ /* 0x000fe200078ee20a */
[----:B------:R0:W1:Y:S01]  /*108e0*/  SHFL.IDX PT, R6, R20, RZ, 0x181f ;  /* 0x00181fff14067589 */ /* 0x00006200000e0000 */
[----:B------:R-:W-:Y:S02]  /*108f0*/  LEA.HI.X R3, R4, UR9, R3, 0x1, P1 ;  /* 0x0000000904037c11 */ /* 0x000fe400088f0c03 */
[----:B--2-4-:R-:W-:-:S03]  /*10900*/  LOP3.LUT R21, R10, R7, RZ, 0xfc, !PT ;  /* 0x000000070a157212 */ /* 0x014fc600078efcff */
        /* <DEDUP_REMOVED lines=34> */
.L_x_2452:
[----:B------:R-:W-:Y:S05]  /*10b30*/  BSYNC B1 ;  /* 0x0000000000017941 */ /* 0x000fea0003800000 */
.L_x_2451:
        /* <DEDUP_REMOVED lines=36> */
.L_x_2447:
[----:B------:R-:W-:Y:S05]  /*10d80*/  BSYNC B0 ;  /* 0x0000000000007941 */ /* 0x000fea0003800000 */
.L_x_2441:
[----:B------:R-:W-:Y:S02]  /*10d90*/  ULDC UR4, c[0x0][0xc3c] ;  /* 0x00030f0000047ab9 */ /* 0x000fe40000000800 */
[----:B------:R-:W-:-:S06]  /*10da0*/  UISETP.GE.AND UP0, UPT, UR6, UR4, UPT ;  /* 0x000000040600728c */ /* 0x000fcc000bf06270 */
[----:B------:R-:W-:-:S13]  /*10db0*/  PLOP3.LUT P0, PT, PT, PT, UP0, 0x80, 0x0 ;  /* 0x000000000000781c */ /* 0x000fda0003f0f008 */
[----:B------:R-:W-:Y:S05]  /*10dc0*/  @!P0 BRA `(.L_x_2453) ;  /* 0xffffff00009c8947 */ /* 0x000fea000383ffff */
[----:B------:R-:W-:Y:S05]  /*10dd0*/  EXIT ;  /* 0x000000000000794d */ /* 0x000fea0003800000 */
.L_x_2344:
[----:B------:R-:W-:-:S08]  /*10de0*/  NOP ;  /* 0x0000000000007918 */ /* 0x000fd00000000000 */
[----:B------:R-:W0:-:S00]  /*10df0*/  USETMAXREG.DEALLOC.CTAPOOL 0x18 ;  /* 0x00000018000079c8 */ /* 0x000e0000080e0500 */
[----:B0-----:R-:W2:Y:S01]  /*10e00*/  LDL.LU R2, [R1+0x10] ;  /* 0x0000100001027983 */ /* 0x001ea20000300800 */
[----:B------:R-:W-:Y:S01]  /*10e10*/  LOP3.LUT R0, R0, 0x3, RZ, 0xc0, !PT ;  /* 0x0000000300007812 */ /* 0x000fe200078ec0ff */
[----:B------:R-:W-:-:S05]  /*10e20*/  IMAD.MOV.U32 R5, RZ, RZ, RZ ;  /* 0x000000ffff057224 */ /* 0x000fca00078e00ff */
[----:B------:R-:W0:Y:S02]  /*10e30*/  SHFL.IDX PT, R0, R0, RZ, 0x1f ;  /* 0x00001fff00007589 */ /* 0x000e2400000e0000 */
[----:B0-----:R-:W-:Y:S02]  /*10e40*/  ISETP.NE.AND P0, PT, R0, RZ, PT ;  /* 0x000000ff0000720c */ /* 0x001fe40003f05270 */
        /* <DEDUP_REMOVED lines=8> */
[----:B------:R-:W2:Y:S01]  /*10ed0*/  LDS.128 R16, [UR4+0x28cd0] ;  /* 0x028cd004ff107984 */ /* 0x000ea20008000c00 */
[----:B------:R-:W-:Y:S06]  /*10ee0*/  BAR.ARV 0x4, 0x180 ;  /* 0x0106000000007b1d */ /* 0x000fec0000002000 */
[----:B------:R-:W-:Y:S05]  /*10ef0*/  BRA `(.L_x_2455) ;  /* 0x0000000800847947 */ /* 0x000fea0003800000 */
.L_x_2454:
[----:B------:R-:W-:Y:S01]  /*10f00*/  LOP3.LUT R0, R4, 0x1f, RZ, 0xc0, !PT ;  /* 0x0000001f04007812 */ /* 0x000fe200078ec0ff */
[----:B------:R-:W-:Y:S01]  /*10f10*/  ULDC UR4, c[0x0][0xc3c] ;  /* 0x00030f0000047ab9 */ /* 0x000fe20000000800 */
[----:B------:R-:W1:Y:S01]  /*10f20*/  S2UR UR6, SR_CTAID.X ;  /* 0x00000000000679c3 */ /* 0x000e620000002500 */
[----:B------:R-:W-:Y:S01]  /*10f30*/  ULDC UR5, c[0x0][0xc38] ;  /* 0x00030e0000057ab9 */ /* 0x000fe20000000800 */
[----:B------:R-:W-:-:S04]  /*10f40*/  ISETP.NE.AND P0, PT, R0, 0x1f, PT ;  /* 0x0000001f0000780c */ /* 0x000fc80003f05270 */
[----:B------:R-:W-:-:S13]  /*10f50*/  ISETP.GE.OR P1, PT, R0, UR4, !P0 ;  /* 0x0000000400007c0c */ /* 0x000fda000c726670 */
[----:B0-----:R-:W0:Y:S02]  /*10f60*/  @!P1 LDC.64 R2, c[0x0][0xc80] ;  /* 0x00032000ff029b82 */ /* 0x001e240000000a00 */
        /* <DEDUP_REMOVED lines=34> */
.L_x_2460:
        /* <DEDUP_REMOVED lines=12> */
.L_x_2459:
[----:B------:R-:W-:Y:S05]  /*11250*/  BSYNC B0 ;  /* 0x0000000000007941 */ /* 0x000fea0003800000 */
.L_x_2458:
        /* <DEDUP_REMOVED lines=20> */
[----:B------:R-:W-:-:S07]  /*113a0*/  IMAD.MOV.U32 R6, RZ, RZ, R10 ;  /* 0x000000ffff067224 */ /* 0x000fce00078e000a */
.L_x_2456:
[----:B------:R-:W-:-:S04]  /*113b0*/  IMAD.IADD R7, R7, 0x1, -R2 ;  /* 0x0000000107077824 */ /* 0x000fc800078e0a02 */
[----:B------:R-:W-:-:S05]  /*113c0*/  IMAD R2, R6, UR5, R7 ;  /* 0x0000000506027c24 */ /* 0x000fca000f8e0207 */
[----:B------:R-:W-:Y:S02]  /*113d0*/  ISETP.GT.AND P0, PT, R2, UR6, PT ;  /* 0x0000000602007c0c */ /* 0x000fe4000bf04270 */
[----:B------:R-:W0:Y:S11]  /*113e0*/  LDC.64 R2, c[0x0][0xc90] ;  /* 0x00032400ff027b82 */ /* 0x000e360000000a00 */
[----:B------:R-:W-:-:S04]  /*113f0*/  VOTE.ANY R12, PT, !P0 ;  /* 0x00000000000c7806 */ /* 0x000fc800040e0100 */
[----:B------:R-:W1:Y:S02]  /*11400*/  POPC R8, R12 ;  /* 0x0000000c00087309 */ /* 0x000e640000000000 */
[----:B-1----:R-:W-:-:S04]  /*11410*/  VIADD R19, R8, UR4 ;  /* 0x0000000408137c36 */ /* 0x002fc80008000000 */
[----:B0-----:R-:W-:-:S05]  /*11420*/  IMAD.WIDE R2, R19, 0x4, R2 ;  /* 0x0000000413027825 */ /* 0x001fca00078e0202 */
[----:B------:R-:W2:Y:S01]  /*11430*/  LDG.E R10, desc[UR40][R2.64] ;  /* 0x00000028020a7981 */ /* 0x000ea2000c1e1900 */
[----:B------:R-:W-:-:S03]  /*11440*/  ISETP.NE.AND P0, PT, R12, RZ, PT ;  /* 0x000000ff0c00720c */ /* 0x000fc60003f05270 */
[----:B------:R-:W2:Y:S02]  /*11450*/  SHFL.IDX PT, R5, R5, R8, 0x1f ;  /* 0x00001f0805057589 */ /* 0x000ea400000e0000 */
[----:B--2---:R-:W-:-:S05]  /*11460*/  IMAD R9, R5, R10, RZ ;  /* 0x0000000a05097224 */ /* 0x004fca00078e02ff */
[----:B------:R-:W-:-:S04]  /*11470*/  IABS R11, R9 ;  /* 0x00000009000b7213 */ /* 0x000fc80000000000 */
[----:B------:R-:W0:Y:S08]  /*11480*/  I2F.RP R13, R11 ;  /* 0x0000000b000d7306 */ /* 0x000e300000209400 */
[----:B0-----:R-:W0:Y:S02]  /*11490*/  MUFU.RCP R13, R13 ;  /* 0x0000000d000d7308 */ /* 0x001e240000001000 */
[----:B0-----:R-:W-:-:S06]  /*114a0*/  VIADD R14, R13, 0xffffffe ;  /* 0x0ffffffe0d0e7836 */ /* 0x001fcc0000000000 */
[----:B------:R0:W1:Y:S01]  /*114b0*/  F2I.FTZ.U32.TRUNC.NTZ R3, R14 ;  /* 0x0000000e00037305 */ /* 0x000062000021f000 */
[----:B------:R-:W-:Y:S05]  /*114c0*/  @!P0 BRA `(.L_x_2461) ;  /* 0x0000000000088947 */ /* 0x000fea0003800000 */
[----:B------:R-:W-:-:S05]  /*114d0*/  VIADD R13, R8, 0xffffffff ;  /* 0xffffffff080d7836 */ /* 0x000fca0000000000 */
[----:B------:R2:W3:Y:S02]  /*114e0*/  SHFL.IDX PT, R16, R6, R13, 0x1f ;  /* 0x00001f0d06107589 */ /* 0x0004e400000e0000 */
.L_x_2461:
[----:B-1----:R-:W-:Y:S02]  /*114f0*/  IMAD.MOV R2, RZ, RZ, -R3 ;  /* 0x000000ffff027224 */ /* 0x002fe400078e0a03 */
[----:B---3--:R-:W-:Y:S02]  /*11500*/  IMAD R16, R16, UR5, R7 ;  /* 0x0000000510107c24 */ /* 0x008fe4000f8e0207 */
[----:B------:R-:W-:Y:S02]  /*11510*/  IMAD R7, R2, R11, RZ ;  /* 0x0000000b02077224 */ /* 0x000fe400078e02ff */
[----:B------:R-:W-:-:S04]  /*11520*/  IMAD.MOV.U32 R2, RZ, RZ, RZ ;  /* 0x000000ffff027224 */ /* 0x000fc800078e00ff */
[----:B------:R-:W-:Y:S01]  /*11530*/  IMAD.HI.U32 R3, R3, R7, R2 ;  /* 0x0000000703037227 */ /* 0x000fe200078e0002 */
[----:B------:R-:W-:Y:S02]  /*11540*/  IADD3 R2, -R16, UR6, RZ ;  /* 0x0000000610027c10 */ /* 0x000fe4000fffe1ff */
[----:B------:R-:W-:Y:S02]  /*11550*/  IABS R7, R9 ;  /* 0x0000000900077213 */ /* 0x000fe40000000000 */
[----:B--2---:R-:W-:-:S03]  /*11560*/  IABS R6, R2 ;  /* 0x0000000200067213 */ /* 0x004fc60000000000 */
        /* <DEDUP_REMOVED lines=10> */
[----:B------:R-:W-:-:S04]  /*11610*/  @P0 VIADD R3, R3, 0x1 ;  /* 0x0000000103030836 */ /* 0x000fc80000000000 */
[----:B------:R-:W-:-:S04]  /*11620*/  IMAD.MOV.U32 R11, RZ, RZ, R3 ;  /* 0x000000ffff0b7224 */ /* 0x000fc800078e0003 */
[----:B------:R-:W-:Y:S01]  /*11630*/  @!P2 IMAD.MOV R11, RZ, RZ, -R11 ;  /* 0x000000ffff0ba224 */ /* 0x000fe200078e0a0b */
[----:B------:R-:W-:-:S05]  /*11640*/  @!P1 LOP3.LUT R11, RZ, R9, RZ, 0x33, !PT ;  /* 0x00000009ff0b9212 */ /* 0x000fca00078e33ff */
[----:B------:R-:W-:Y:S02]  /*11650*/  IMAD R6, R10, R11, RZ ;  /* 0x0000000b0a067224 */ /* 0x000fe400078e02ff */
[----:B------:R-:W-:Y:S02]  /*11660*/  IMAD.MOV R11, RZ, RZ, -R11 ;  /* 0x000000ffff0b7224 */ /* 0x000fe400078e0a0b */
[----:B------:R-:W-:Y:S02]  /*11670*/  IMAD.MOV R3, RZ, RZ, -R6 ;  /* 0x000000ffff037224 */ /* 0x000fe400078e0a06 */
[----:B------:R-:W-:-:S03]  /*11680*/  IMAD R9, R9, R11, R2 ;  /* 0x0000000b09097224 */ /* 0x000fc600078e0202 */
[----:B------:R-:W-:-:S04]  /*11690*/  VIADDMNMX R10, R3, UR5, R10, PT ;  /* 0x00000005030a7c46 */ /* 0x000fc8000b80010a */
[----:B------:R-:W-:-:S04]  /*116a0*/  IABS R7, R10 ;  /* 0x0000000a00077213 */ /* 0x000fc80000000000 */
[----:B------:R-:W1:Y:S08]  /*116b0*/  I2F.RP R8, R7 ;  /* 0x0000000700087306 */ /* 0x000e700000209400 */
[----:B-1----:R-:W1:Y:S02]  /*116c0*/  MUFU.RCP R8, R8 ;  /* 0x0000000800087308 */ /* 0x002e640000001000 */
[----:B-1----:R-:W-:Y:S01]  /*116d0*/  VIADD R3, R8, 0xffffffe ;  /* 0x0ffffffe08037836 */ /* 0x002fe20000000000 */
[----:B------:R-:W-:-:S05]  /*116e0*/  IABS R8, R10 ;  /* 0x0000000a00087213 */ /* 0x000fca0000000000 */
[----:B------:R-:W1:Y:S01]  /*116f0*/  F2I.FTZ.U32.TRUNC.NTZ R3, R3 ;  /* 0x0000000300037305 */ /* 0x000e62000021f000 */
[----:B------:R-:W-:Y:S02]  /*11700*/  IMAD.MOV R8, RZ, RZ, -R8 ;  /* 0x000000ffff087224 */ /* 0x000fe400078e0a08 */
[----:B-1----:R-:W-:-:S04]  /*11710*/  IMAD.MOV R2, RZ, RZ, -R3 ;  /* 0x000000ffff027224 */ /* 0x002fc800078e0a03 */
[----:B------:R-:W-:Y:S02]  /*11720*/  IMAD R11, R2, R7, RZ ;  /* 0x00000007020b7224 */ /* 0x000fe400078e02ff */
[----:B------:R-:W-:-:S04]  /*11730*/  IMAD.MOV.U32 R2, RZ, RZ, RZ ;  /* 0x000000ffff027224 */ /* 0x000fc800078e00ff */
[----:B------:R-:W-:Y:S01]  /*11740*/  IMAD.HI.U32 R2, R3, R11, R2 ;  /* 0x0000000b03027227 */ /* 0x000fe200078e0002 */
[----:B------:R-:W-:Y:S02]  /*11750*/  IABS R11, R9 ;  /* 0x00000009000b7213 */ /* 0x000fe40000000000 */
[C---:B------:R-:W-:Y:S01]  /*11760*/  LOP3.LUT R3, R9.reuse, R10, RZ, 0x3c, !PT ;  /* 0x0000000a09037212 */ /* 0x040fe200078e3cff */
[----:B------:R-:W-:Y:S02]  /*11770*/  IMAD.IADD R9, R9, 0x1, R6 ;  /* 0x0000000109097824 */ /* 0x000fe400078e0206 */
[----:B------:R-:W-:Y:S01]  /*11780*/  IMAD.HI.U32 R2, R2, R11, RZ ;  /* 0x0000000b02027227 */ /* 0x000fe200078e00ff */
[----:B------:R-:W-:-:S03]  /*11790*/  ISETP.GE.AND P2, PT, R3, RZ, PT ;  /* 0x000000ff0300720c */ /* 0x000fc60003f46270 */
[----:B------:R-:W-:-:S05]  /*117a0*/  IMAD R8, R2, R8, R11 ;  /* 0x0000000802087224 */ /* 0x000fca00078e020b */
[----:B------:R-:W-:-:S13]  /*117b0*/  ISETP.GT.U32.AND P1, PT, R7, R8, PT ;  /* 0x000000080700720c */ /* 0x000fda0003f24070 */
[----:B------:R-:W-:Y:S02]  /*117c0*/  @!P1 IMAD.IADD R8, R8, 0x1, -R7 ;  /* 0x0000000108089824 */ /* 0x000fe400078e0a07 */
[----:B------:R-:W-:Y:S01]  /*117d0*/  @!P1 VIADD R2, R2, 0x1 ;  /* 0x0000000102029836 */ /* 0x000fe20000000000 */
[----:B------:R-:W-:Y:S02]  /*117e0*/  ISETP.NE.AND P1, PT, R10, RZ, PT ;  /* 0x000000ff0a00720c */ /* 0x000fe40003f25270 */
[----:B------:R-:W-:-:S13]  /*117f0*/  ISETP.GE.U32.AND P0, PT, R8, R7, PT ;  /* 0x000000070800720c */ /* 0x000fda0003f06070 */
[----:B------:R-:W-:-:S04]  /*11800*/  @P0 VIADD R2, R2, 0x1 ;  /* 0x0000000102020836 */ /* 0x000fc80000000000 */
[----:B------:R-:W-:Y:S01]  /*11810*/  @!P2 IMAD.MOV R2, RZ, RZ, -R2 ;  /* 0x000000ffff02a224 */ /* 0x000fe200078e0a02 */
[----:B------:R-:W-:Y:S01]  /*11820*/  @!P1 LOP3.LUT R2, RZ, R10, RZ, 0x33, !PT ;  /* 0x0000000aff029212 */ /* 0x000fe200078e33ff */
[----:B------:R-:W-:-:S04]  /*11830*/  IMAD.MOV R10, RZ, RZ, -R10 ;  /* 0x000000ffff0a7224 */ /* 0x000fc800078e0a0a */
[----:B------:R-:W-:Y:S01]  /*11840*/  IMAD R18, R2, R10, R9 ;  /* 0x0000000a02127224 */ /* 0x000fe200078e0209 */
[----:B------:R-:W-:-:S05]  /*11850*/  LOP3.LUT R2, RZ, R2, RZ, 0x33, !PT ;  /* 0x00000002ff027212 */ /* 0x000fca00078e33ff */
[----:B------:R-:W-:Y:S01]  /*11860*/  IMAD.IADD R17, R5, 0x1, R2 ;  /* 0x0000000105117824 */ /* 0x000fe200078e0202 */
[----:B------:R-:W-:Y:S06]  /*11870*/  BRA `(.L_x_2462) ;  /* 0x00000000000c7947 */ /* 0x000fec0003800000 */
.L_x_2457:
[----:B------:R-:W-:Y:S02]  /*11880*/  IMAD.MOV.U32 R17, RZ, RZ, RZ ;  /* 0x000000ffff117224 */ /* 0x000fe400078e00ff */
[----:B------:R-:W-:Y:S02]  /*11890*/  IMAD.U32 R16, RZ, RZ, UR6 ;  /* 0x00000006ff107e24 */ /* 0x000fe4000f8e00ff */
[----:B------:R-:W-:-:S07]  /*118a0*/  IMAD.MOV.U32 R18, RZ, RZ, RZ ;  /* 0x000000ffff127224 */ /* 0x000fce00078e00ff */
.L_x_2462:
[----:B------:R-:W-:-:S13]  /*118b0*/  ISETP.NE.AND P0, PT, R0, RZ, PT ;  /* 0x000000ff0000720c */ /* 0x000fda0003f05270 */
[----:B------:R-:W1:Y:S01]  /*118c0*/  @!P0 S2R R3, SR_CgaCtaId ;  /* 0x0000000000038919 */ /* 0x000e620000008800 */
[----:B------:R-:W-:-:S04]  /*118d0*/  @!P0 MOV R0, 0x400 ;  /* 0x0000040000008802 */ /* 0x000fc80000000f00 */
[----:B-1----:R-:W-:-:S05]  /*118e0*/  @!P0 LEA R0, R3, R0, 0x18 ;  /* 0x0000000003008211 */ /* 0x002fca00078ec0ff */
[----:B------:R1:W-:Y:S01]  /*118f0*/  @!P0 STS.128 [R0+0x28cd0], R16 ;  /* 0x028cd01000008388 */ /* 0x0003e20000000c00 */
[----:B------:R-:W-:Y:S06]  /*11900*/  BAR.ARV 0x5, 0x180 ;  /* 0x0146000000007b1d */ /* 0x000fec0000002000 */
.L_x_2455:
[----:B-1----:R-:W-:Y:S01]  /*11910*/  IMAD.MOV.U32 R0, RZ, RZ, 0x1 ;  /* 0x00000001ff007424 */ /* 0x002fe200078e00ff */
[----:B------:R1:W-:Y:S01]  /*11920*/  STL [R1+0x4], RZ ;  /* 0x000004ff01007387 */ /* 0x0003e20000100800 */
[----:B------:R-:W-:Y:S02]  /*11930*/  ULDC UR4, c[0x0][0xc3c] ;  /* 0x00030f0000047ab9 */ /* 0x000fe40000000800 */
[----:B--2---:R-:W-:Y:S01]  /*11940*/  ISETP.GE.AND P0, PT, R19, UR4, PT ;  /* 0x0000000413007c0c */ /* 0x004fe2000bf06270 */
[----:B------:R1:W-:Y:S04]  /*11950*/  STL [R1+0xc], R0 ;  /* 0x00000c0001007387 */ /* 0x0003e80000100800 */
[----:B------:R1:W-:Y:S08]  /*11960*/  STL [R1+0x40], RZ ;  /* 0x000040ff01007387 */ /* 0x0003f00000100800 */
[----:B-1----:R-:W-:Y:S05]  /*11970*/  @P0 BRA `(.L_x_2463) ;  /* 0x00000060009c0947 */ /* 0x002fea0003800000 */
[----:B------:R-:W1:Y:S01]  /*11980*/  S2UR UR5, SR_CgaCtaId ;  /* 0x00000000000579c3 */ /* 0x000e620000008800 */
[C---:B------:R-:W-:Y:S01]  /*11990*/  IMAD.SHL.U32 R0, R4.reuse, 0x8, RZ ;  /* 0x0000000804007824 */ /* 0x040fe200078e00ff */
[----:B------:R-:W-:Y:S01]  /*119a0*/  LOP3.LUT R5, R4, 0x7f, RZ, 0xc0, !PT ;  /* 0x0000007f04057812 */ /* 0x000fe200078ec0ff */
[----:B------:R-:W-:Y:S01]  /*119b0*/  UMOV UR4, 0x400 ;  /* 0x0000040000047882 */ /* 0x000fe20000000000 */
[----:B------:R-:W-:Y:S01]  /*119c0*/  BSSY B8, `(.L_x_2463) ;  /* 0x0000622000087945 */ /* 0x000fe20003800000 */
[----:B------:R-:W-:Y:S01]  /*119d0*/  ULDC UR37, c[0x0][0xc] ;  /* 0x0000030000257ab9 */ /* 0x000fe20000000800 */
[----:B------:R-:W-:Y:S01]  /*119e0*/  LOP3.LUT R3, R0, 0x1f8, RZ, 0xc0, !PT ;  /* 0x000001f800037812 */ /* 0x000fe200078ec0ff */
[----:B0-----:R-:W-:Y:S01]  /*119f0*/  IMAD.SHL.U32 R2, R5, 0x8, RZ ;  /* 0x0000000805027824 */ /* 0x001fe200078e00ff */
[----:B------:R-:W-:Y:S01]  /*11a00*/  SHF.R.U32.HI R5, RZ, 0x3, R5 ;  /* 0x00000003ff057819 */ /* 0x000fe20000011605 */
[----:B------:R-:W-:Y:S01]  /*11a10*/  ULDC.64 UR38, c[0x0][0x198] ;  /* 0x0000660000267ab9 */ /* 0x000fe20000000a00 */
[----:B------:R-:W-:Y:S01]  /*11a20*/  LOP3.LUT R3, R3, 0x38, R4, 0x78, !PT ;  /* 0x0000003803037812 */ /* 0x000fe200078e7804 */
[----:B------:R-:W-:-:S03]  /*11a30*/  IMAD.SHL.U32 R4, R4, 0x10, RZ ;  /* 0x0000001004047824 */ /* 0x000fc600078e00ff */
[----:B------:R-:W-:Y:S02]  /*11a40*/  LOP3.LUT R2, R3, 0x200, R2, 0xf8, !PT ;  /* 0x0000020003027812 */ /* 0x000fe400078ef802 */
[----:B------:R-:W-:Y:S01]  /*11a50*/  LOP3.LUT R0, R5, 0x70, R4, 0xf8, !PT ;  /* 0x0000007005007812 */ /* 0x000fe200078ef804 */
[----:B------:R-:W-:Y:S01]  /*11a60*/  IMAD.MOV.U32 R0, RZ, RZ, 0x1 ;  /* 0x00000001ff007424 */ /* 0x000fe200078e00ff */
[----:B-1----:R-:W-:-:S06]  /*11a70*/  ULEA UR4, UR5, UR4, 0x18 ;  /* 0x0000000405047291 */ /* 0x002fcc000f8ec03f */
[----:B------:R-:W-:-:S04]  /*11a80*/  IMAD.U32 R3, RZ, RZ, UR4 ;  /* 0x00000004ff037e24 */ /* 0x000fc8000f8e00ff */
[----:B------:R-:W-:Y:S01]  /*11a90*/  IMAD R2, R2, 0x2, R3 ;  /* 0x0000000202027824 */ /* 0x000fe200078e0203 */
[----:B------:R0:W-:Y:S04]  /*11aa0*/  STL [R1], R3 ;  /* 0x0000000301007387 */ /* 0x0001e80000100800 */
[----:B------:R0:W-:Y:S04]  /*11ab0*/  STL [R1+0x44], R2 ;  /* 0x0000440201007387 */ /* 0x0001e80000100800 */
[----:B------:R0:W-:Y:S04]  /*11ac0*/  STL [R1+0x40], RZ ;  /* 0x000040ff01007387 */ /* 0x0001e80000100800 */
[----:B------:R0:W-:Y:S04]  /*11ad0*/  STL [R1+0xc], R0 ;  /* 0x00000c0001007387 */ /* 0x0001e80000100800 */
[----:B------:R0:W-:Y:S02]  /*11ae0*/  STL [R1+0x4], RZ ;  /* 0x000004ff01007387 */ /* 0x0001e40000100800 */
.L_x_2589:
[----:B------:R-:W-:Y:S05]  /*11af0*/  YIELD ;  /* 0x0000000000007946 */ /* 0x000fea0003800000 */
[----:B------:R-:W-:Y:S01]  /*11b00*/  ULDC.64 UR4, c[0x0][0xa28] ;  /* 0x00028a0000047ab9 */ /* 0x000fe20000000a00 */
[----:B0--3--:R-:W-:Y:S01]  /*11b10*/  IMAD.MOV.U32 R0, RZ, RZ, RZ ;  /* 0x000000ffff007224 */ /* 0x009fe200078e00ff */
[----:B------:R-:W-:Y:S01]  /*11b20*/  ISETP.NE.U32.AND P0, PT, RZ, UR4, PT ;  /* 0x00000004ff007c0c */ /* 0x000fe2000bf05070 */
[----:B------:R-:W0:Y:S01]  /*11b30*/  LDC.64 R4, c[0x0][0xa00] ;  /* 0x00028000ff047b82 */ /* 0x000e220000000a00 */
[----:B-1---5:R-:W-:Y:S01]  /*11b40*/  CS2R R8, SRZ ;  /* 0x0000000000087805 */ /* 0x022fe2000001ff00 */
[----:B------:R-:W-:Y:S01]  /*11b50*/  ULDC.64 UR6, c[0x0][0xa08] ;  /* 0x0002820000067ab9 */ /* 0x000fe20000000a00 */
[----:B------:R-:W-:Y:S01]  /*11b60*/  ISETP.NE.AND.EX P0, PT, RZ, UR5, PT, P0 ;  /* 0x00000005ff007c0c */ /* 0x000fe2000bf05300 */
[----:B------:R-:W-:-:S12]  /*11b70*/  ULDC.64 UR4, c[0x0][0xa18] ;  /* 0x0002860000047ab9 */ /* 0x000fd80000000a00 */
[----:B--2---:R-:W1:Y:S02]  /*11b80*/  @P0 LDC.64 R2, c[0x0][0xa28] ;  /* 0x00028a00ff020b82 */ /* 0x004e640000000a00 */
[----:B-1----:R-:W-:-:S05]  /*11b90*/  @P0 IMAD.WIDE R2, R19, 0x4, R2 ;  /* 0x0000000413020825 */ /* 0x002fca00078e0202 */
[----:B------:R1:W5:Y:S01]  /*11ba0*/  @P0 LDG.E R0, desc[UR40][R2.64] ;  /* 0x0000002802000981 */ /* 0x000362000c1e1900 */
[----:B------:R-:W-:Y:S01]  /*11bb0*/  ISETP.NE.U32.AND P0, PT, RZ, UR4, PT ;  /* 0x00000004ff007c0c */ /* 0x000fe2000bf05070 */
[----:B0-----:R-:W-:Y:S01]  /*11bc0*/  IMAD.WIDE R4, R19, 0x4, R4 ;  /* 0x0000000413047825 */ /* 0x001fe200078e0204 */
[----:B------:R-:W-:Y:S02]  /*11bd0*/  ISETP.NE.U32.AND P1, PT, RZ, UR6, PT ;  /* 0x00000006ff007c0c */ /* 0x000fe4000bf25070 */
[----:B------:R-:W-:Y:S01]  /*11be0*/  ISETP.NE.AND.EX P2, PT, RZ, UR5, PT, P0 ;  /* 0x00000005ff007c0c */ /* 0x000fe2000bf45300 */
[----:B------:R-:W-:Y:S01]  /*11bf0*/  ULDC.64 UR4, c[0x0][0xa00] ;  /* 0x0002800000047ab9 */ /* 0x000fe20000000a00 */
[----:B------:R-:W-:Y:S02]  /*11c00*/  ISETP.NE.AND.EX P1, PT, RZ, UR7, PT, P1 ;  /* 0x00000007ff007c0c */ /* 0x000fe4000bf25310 */
[----:B------:R-:W-:Y:S01]  /*11c10*/  ISETP.NE.U32.AND P0, PT, RZ, UR4, PT ;  /* 0x00000004ff007c0c */ /* 0x000fe2000bf05070 */
[----:B-1----:R-:W0:Y:S03]  /*11c20*/  LDC.64 R2, c[0x0][0xa08] ;  /* 0x00028200ff027b82 */ /* 0x002e260000000a00 */
[----:B------:R-:W-:-:S05]  /*11c30*/  ISETP.NE.AND.EX P0, PT, RZ, UR5, PT, P0 ;  /* 0x00000005ff007c0c */ /* 0x000fca000bf05300 */
[----:B------:R-:W1:Y:S08]  /*11c40*/  @P2 LDC.64 R6, c[0x0][0xa18] ;  /* 0x00028600ff062b82 */ /* 0x000e700000000a00 */
[----:B------:R-:W2:Y:S01]  /*11c50*/  @P0 LDG.E R9, desc[UR40][R4.64] ;  /* 0x0000002804090981 */ /* 0x000ea2000c1e1900 */
[----:B------:R-:W-:Y:S01]  /*11c60*/  ULDC UR4, c[0x0][0x288] ;  /* 0x0000a20000047ab9 */ /* 0x000fe20000000800 */
[----:B0-----:R-:W-:-:S05]  /*11c70*/  IMAD.WIDE R2, R19, 0x4, R2 ;  /* 0x0000000413027825 */ /* 0x001fca00078e0202 */
[----:B------:R-:W5:Y:S01]  /*11c80*/  @P1 LDG.E R8, desc[UR40][R2.64] ;  /* 0x0000002802081981 */ /* 0x000f62000c1e1900 */
[----:B-1----:R-:W-:-:S03]  /*11c90*/  @P2 IMAD.WIDE R6, R19, 0x4, R6 ;  /* 0x0000000413062825 */ /* 0x002fc600078e0206 */
        /* <DEDUP_REMOVED lines=14> */
[----:B------:R-:W0:Y:S04]  /*11d80*/  LDG.E R7, desc[UR40][R4.64] ;  /* 0x0000002804077981 */ /* 0x000e28000c1e1900 */
[----:B------:R-:W0:Y:S02]  /*11d90*/  LDG.E R4, desc[UR40][R4.64+0x4] ;  /* 0x0000042804047981 */ /* 0x000e24000c1e1900 */
[----:B0-----:R-:W-:-:S05]  /*11da0*/  IMAD.IADD R9, R4, 0x1, -R7 ;  /* 0x0000000104097824 */ /* 0x001fca00078e0a07 */
[----:B------:R1:W-:Y:S02]  /*11db0*/  STL [R1+0x2c], R9 ;  /* 0x00002c0901007387 */ /* 0x0003e40000100800 */
.L_x_2464:
[----:B-----5:R-:W-:Y:S01]  /*11dc0*/  IMAD.IADD R4, R8, 0x1, R0 ;  /* 0x0000000108047824 */ /* 0x020fe200078e0200 */
[----:B------:R-:W-:Y:S02]  /*11dd0*/  ULDC.64 UR4, c[0x0][0xa20] ;  /* 0x0002880000047ab9 */ /* 0x000fe40000000a00 */
[----:B------:R-:W-:Y:S02]  /*11de0*/  ISETP.NE.U32.AND P0, PT, RZ, UR4, PT ;  /* 0x00000004ff007c0c */ /* 0x000fe4000bf05070 */
[----:B------:R2:W-:Y:S02]  /*11df0*/  STL [R1+0x18], R4 ;  /* 0x0000180401007387 */ /* 0x0005e40000100800 */
[----:B------:R-:W-:-:S13]  /*11e00*/  ISETP.NE.AND.EX P0, PT, RZ, UR5, PT, P0 ;  /* 0x00000005ff007c0c */ /* 0x000fda000bf05300 */
[----:B--2---:R-:W-:Y:S05]  /*11e10*/  @!P0 BRA `(.L_x_2465) ;  /* 0x0000000000108947 */ /* 0x004fea0003800000 */
[----:B------:R-:W2:Y:S02]  /*11e20*/  LDC.64 R2, c[0x0][0xa20] ;  /* 0x00028800ff027b82 */ /* 0x000ea40000000a00 */
[----:B--2---:R-:W-:-:S05]  /*11e30*/  IMAD.WIDE R2, R19, 0x4, R2 ;  /* 0x0000000413027825 */ /* 0x004fca00078e0202 */
[----:B------:R2:W5:Y:S01]  /*11e40*/  LDG.E R6, desc[UR40][R2.64] ;  /* 0x0000002802067981 */ /* 0x000562000c1e1900 */
[----:B------:R-:W-:Y:S05]  /*11e50*/  BRA `(.L_x_2466) ;  /* 0x0000000000107947 */ /* 0x000fea0003800000 */
.L_x_2465:
[----:B------:R-:W-:Y:S05]  /*11e60*/  @!P1 BRA `(.L_x_2466) ;  /* 0x00000000000c9947 */ /* 0x000fea0003800000 */
[----:B------:R-:W2:Y:S04]  /*11e70*/  LDG.E R6, desc[UR40][R2.64] ;  /* 0x0000002802067981 */ /* 0x000ea8000c1e1900 */
[----:B------:R-:W2:Y:S02]  /*11e80*/  LDG.E R2, desc[UR40][R2.64+0x4] ;  /* 0x0000042802027981 */ /* 0x000ea4000c1e1900 */
[----:B--2---:R-:W-:-:S07]  /*11e90*/  IMAD.IADD R6, R2, 0x1, -R6 ;  /* 0x0000000102067824 */ /* 0x004fce00078e0a06 */
.L_x_2466:
[----:B--2---:R-:W2:Y:S01]  /*11ea0*/  LDC R2, c[0x0][0x448] ;  /* 0x00011200ff027b82 */ /* 0x004ea20000000800 */
[----:B------:R-:W-:Y:S02]  /*11eb0*/  IMAD.SHL.U32 R8, R17, 0x40, RZ ;  /* 0x0000004011087824 */ /* 0x000fe400078e00ff */
[----:B-----5:R-:W-:Y:S02]  /*11ec0*/  IMAD.IADD R0, R6, 0x1, -R0 ;  /* 0x0000000106007824 */ /* 0x020fe400078e0a00 */
[----:B------:R-:W-:Y:S01]  /*11ed0*/  VIADD R4, R8, 0x3f ;  /* 0x0000003f08047836 */ /* 0x000fe20000000000 */
[----:B------:R3:W-:Y:S03]  /*11ee0*/  STL [R1+0x28], R8 ;  /* 0x0000280801007387 */ /* 0x0007e60000100800 */
[----:B------:R-:W-:Y:S01]  /*11ef0*/  IMAD.MOV.U32 R6, RZ, RZ, R4 ;  /* 0x000000ffff067224 */ /* 0x000fe200078e0004 */
[----:B--2---:R-:W-:-:S13]  /*11f00*/  ISETP.NE.AND P1, PT, R2, 0x1, PT ;  /* 0x000000010200780c */ /* 0x004fda0003f25270 */
[----:B------:R-:W2:Y:S08]  /*11f10*/  @P1 LDC R3, c[0x0][0x44c] ;  /* 0x00011300ff031b82 */ /* 0x000eb00000000800 */
[----:B------:R-:W4:Y:S01]  /*11f20*/  @P1 LDC R2, c[0x0][0x450] ;  /* 0x00011400ff021b82 */ /* 0x000f220000000800 */
[----:B--2---:R-:W-:-:S05]  /*11f30*/  @P1 IMAD.HI.U32 R3, R4, R3, RZ ;  /* 0x0000000304031227 */ /* 0x004fca00078e00ff */
[----:B----4-:R-:W-:Y:S02]  /*11f40*/  @P1 SHF.R.U32.HI R6, RZ, R2, R3 ;  /* 0x00000002ff061219 */ /* 0x010fe40000011603 */
[----:B------:R-:W-:-:S05]  /*11f50*/  IADD3 R2, R0, 0x1, -R9 ;  /* 0x0000000100027810 */ /* 0x000fca0007ffe809 */
[----:B------:R-:W-:Y:S02]  /*11f60*/  IMAD.IADD R6, R2, 0x1, R6 ;  /* 0x0000000102067824 */ /* 0x000fe400078e0206 */
[----:B------:R-:W2:Y:S02]  /*11f70*/  LDC.64 R2, c[0x0][0x9e0] ;  /* 0x00027800ff027b82 */ /* 0x000ea40000000a00 */
[----:B--2---:R-:W-:Y:S01]  /*11f80*/  ISETP.GE.AND P2, PT, R3, 0x1, PT ;  /* 0x000000010300780c */ /* 0x004fe20003f46270 */
[----:B------:R-:W-:-:S12]  /*11f90*/  IMAD.IADD R2, R6, 0x1, R2 ;  /* 0x0000000106027824 */ /* 0x000fd800078e0202 */
[----:B---3--:R-:W-:Y:S05]  /*11fa0*/  @!P2 BRA `(.L_x_2467) ;  /* 0x000000000048a947 */ /* 0x008fea0003800000 */
[C---:B------:R-:W-:Y:S01]  /*11fb0*/  ISETP.GT.AND P0, PT, R6.reuse, RZ, PT ;  /* 0x000000ff0600720c */ /* 0x040fe20003f04270 */
[----:B------:R-:W-:Y:S01]  /*11fc0*/  BSSY B0, `(.L_x_2468) ;  /* 0x000000e000007945 */ /* 0x000fe20003800000 */
[----:B------:R-:W-:-:S11]  /*11fd0*/  VIADD R7, R6, 0xffffffff ;  /* 0xffffffff06077836 */ /* 0x000fd60000000000 */
[----:B------:R-:W-:Y:S05]  /*11fe0*/  @P0 BRA `(.L_x_2469) ;  /* 0x00000000001c0947 */ /* 0x000fea0003800000 */
[----:B------:R-:W-:Y:S01]  /*11ff0*/  ISETP.NE.AND P0, PT, R3, 0x1, PT ;  /* 0x000000010300780c */ /* 0x000fe20003f05270 */
[----:B------:R-:W-:-:S12]  /*12000*/  IMAD.MOV R6, RZ, RZ, -R6 ;  /* 0x000000ffff067224 */ /* 0x000fd800078e0a06 */
[----:B------:R-:W2:Y:S02]  /*12010*/  @P0 LDC.64 R4, c[0x0][0x9e8] ;  /* 0x00027a00ff040b82 */ /* 0x000ea40000000a00 */
[----:B--2---:R-:W-:-:S05]  /*12020*/  @P0 IMAD.HI.U32 R4, R6, R4, RZ ;  /* 0x0000000406040227 */ /* 0x004fca00078e00ff */
[----:B------:R-:W-:-:S04]  /*12030*/  @P0 SHF.R.U32.HI R6, RZ, R5, R4 ;  /* 0x00000005ff060219 */ /* 0x000fc80000011604 */
[----:B------:R-:W-:Y:S01]  /*12040*/  LOP3.LUT R7, RZ, R6, RZ, 0x33, !PT ;  /* 0x00000006ff077212 */ /* 0x000fe200078e33ff */
[----:B------:R-:W-:Y:S06]  /*12050*/  BRA `(.L_x_2470) ;  /* 0x0000000000107947 */ /* 0x000fec0003800000 */
.L_x_2469:
[----:B------:R-:W-:-:S13]  /*12060*/  ISETP.NE.AND P0, PT, R3, 0x1, PT ;  /* 0x000000010300780c */ /* 0x000fda0003f05270 */
[----:B------:R-:W2:Y:S02]  /*12070*/  @P0 LDC.64 R4, c[0x0][0x9e8] ;  /* 0x00027a00ff040b82 */ /* 0x000ea40000000a00 */
[----:B--2---:R-:W-:-:S05]  /*12080*/  @P0 IMAD.HI.U32 R4, R7, R4, RZ ;  /* 0x0000000407040227 */ /* 0x004fca00078e00ff */
[----:B------:R-:W-:-:S07]  /*12090*/  @P0 SHF.R.U32.HI R7, RZ, R5, R4 ;  /* 0x00000005ff070219 */ /* 0x000fce0000011604 */
.L_x_2470:
[----:B------:R-:W-:Y:S05]  /*120a0*/  BSYNC B0 ;  /* 0x0000000000007941 */ /* 0x000fea0003800000 */
.L_x_2468:
[----:B------:R-:W-:-:S05]  /*120b0*/  IMAD R7, R7, R3, R3 ;  /* 0x0000000307077224 */ /* 0x000fca00078e0203 */
[----:B------:R-:W-:-:S07]  /*120c0*/  VIMNMX R2, R2, R7, PT ;  /* 0x0000000702027248 */ /* 0x000fce0003fe0100 */
.L_x_2467:
[----:B------:R-:W2:Y:S01]  /*120d0*/  @P1 LDC R5, c[0x0][0x44c] ;  /* 0x00011300ff051b82 */ /* 0x000ea20000000800 */
[----:B------:R-:W-:Y:S01]  /*120e0*/  IMAD.MOV.U32 R6, RZ, RZ, R8 ;  /* 0x000000ffff067224 */ /* 0x000fe200078e0008 */
[----:B------:R-:W-:-:S06]  /*120f0*/  ULDC UR4, c[0x0][0x9dc] ;  /* 0x0002770000047ab9 */ /* 0x000fcc0000000800 */
[----:B------:R-:W3:Y:S01]  /*12100*/  @P1 LDC R4, c[0x0][0x450] ;  /* 0x00011400ff041b82 */ /* 0x000ee20000000800 */
[----:B--2---:R-:W-:-:S05]  /*12110*/  @P1 IMAD.HI.U32 R5, R8, R5, RZ ;  /* 0x0000000508051227 */ /* 0x004fca00078e00ff */
[----:B---3--:R-:W-:Y:S01]  /*12120*/  @P1 SHF.R.U32.HI R6, RZ, R4, R5 ;  /* 0x00000004ff061219 */ /* 0x008fe20000011605 */
[----:B------:R-:W-:-:S03]  /*12130*/  VIADD R4, R2, 0x3f ;  /* 0x0000003f02047836 */ /* 0x000fc60000000000 */
[----:B------:R-:W-:Y:S01]  /*12140*/  IADD3 R2, R6, R0, -R9 ;  /* 0x0000000006027210 */ /* 0x000fe20007ffe809 */
[----:B------:R-:W-:Y:S01]  /*12150*/  VIADD R0, R0, 0x3f ;  /* 0x0000003f00007836 */ /* 0x000fe20000000000 */
[----:B------:R-:W-:-:S04]  /*12160*/  SHF.R.S32.HI R5, RZ, 0x1f, R4 ;  /* 0x0000001fff057819 */ /* 0x000fc80000011404 */
[----:B------:R-:W-:Y:S02]  /*12170*/  LEA.HI R5, R5, R4, RZ, 0x6 ;  /* 0x0000000405057211 */ /* 0x000fe400078f30ff */
[----:B------:R-:W-:Y:S02]  /*12180*/  SHF.R.S32.HI R4, RZ, 0x1f, R0 ;  /* 0x0000001fff047819 */ /* 0x000fe40000011400 */
[----:B------:R-:W-:Y:S02]  /*12190*/  SHF.R.S32.HI R5, RZ, 0x6, R5 ;  /* 0x00000006ff057819 */ /* 0x000fe40000011405 */
[----:B------:R-:W-:Y:S01]  /*121a0*/  LEA.HI R4, R4, R0, RZ, 0x6 ;  /* 0x0000000004047211 */ /* 0x000fe200078f30ff */
[----:B------:R-:W-:-:S03]  /*121b0*/  VIADD R0, R2, -UR4 ;  /* 0x8000000402007c36 */ /* 0x000fc60008000000 */
[----:B------:R-:W-:-:S04]  /*121c0*/  SHF.R.S32.HI R4, RZ, 0x6, R4 ;  /* 0x00000006ff047819 */ /* 0x000fc80000011404 */
[----:B------:R-:W-:-:S05]  /*121d0*/  VIMNMX R7, R4, R5, PT ;  /* 0x0000000504077248 */ /* 0x000fca0003fe0100 */
[----:B------:R2:W-:Y:S01]  /*121e0*/  STL [R1+0x20], R7 ;  /* 0x0000200701007387 */ /* 0x0005e20000100800 */
[----:B------:R-:W-:Y:S05]  /*121f0*/  @!P2 BRA `(.L_x_2471) ;  /* 0x000000000044a947 */ /* 0x000fea0003800000 */
[----:B------:R-:W-:Y:S01]  /*12200*/  ISETP.GT.AND P0, PT, R2, -0x1, PT ;  /* 0xffffffff0200780c */ /* 0x000fe20003f04270 */
[----:B------:R-:W-:-:S12]  /*12210*/  BSSY B0, `(.L_x_2472) ;  /* 0x000000d000007945 */ /* 0x000fd80003800000 */
[----:B------:R-:W-:Y:S05]  /*12220*/  @P0 BRA `(.L_x_2473) ;  /* 0x00000000001c0947 */ /* 0x000fea0003800000 */
[----:B------:R-:W-:Y:S02]  /*12230*/  ISETP.NE.AND P0, PT, R3, 0x1, PT ;  /* 0x000000010300780c */ /* 0x000fe40003f05270 */
[----:B------:R-:W-:-:S11]  /*12240*/  LOP3.LUT R2, RZ, R2, RZ, 0x33, !PT ;  /* 0x00000002ff027212 */ /* 0x000fd600078e33ff */
[----:B------:R-:W3:Y:S02]  /*12250*/  @P0 LDC.64 R4, c[0x0][0x9e8] ;  /* 0x00027a00ff040b82 */ /* 0x000ee40000000a00 */
[----:B---3--:R-:W-:-:S05]  /*12260*/  @P0 IMAD.HI.U32 R4, R2, R4, RZ ;  /* 0x0000000402040227 */ /* 0x008fca00078e00ff */
[----:B------:R-:W-:-:S04]  /*12270*/  @P0 SHF.R.U32.HI R2, RZ, R5, R4 ;  /* 0x00000005ff020219 */ /* 0x000fc80000011604 */
[----:B------:R-:W-:Y:S01]  /*12280*/  LOP3.LUT R2, RZ, R2, RZ, 0x33, !PT ;  /* 0x00000002ff027212 */ /* 0x000fe200078e33ff */
[----:B------:R-:W-:Y:S06]  /*12290*/  BRA `(.L_x_2474) ;  /* 0x0000000000107947 */ /* 0x000fec0003800000 */
.L_x_2473:
[----:B------:R-:W-:-:S13]  /*122a0*/  ISETP.NE.AND P0, PT, R3, 0x1, PT ;  /* 0x000000010300780c */ /* 0x000fda0003f05270 */
[----:B------:R-:W3:Y:S02]  /*122b0*/  @P0 LDC.64 R4, c[0x0][0x9e8] ;  /* 0x00027a00ff040b82 */ /* 0x000ee40000000a00 */
[----:B---3--:R-:W-:-:S05]  /*122c0*/  @P0 IMAD.HI.U32 R4, R2, R4, RZ ;  /* 0x0000000402040227 */ /* 0x008fca00078e00ff */
[----:B------:R-:W-:-:S07]  /*122d0*/  @P0 SHF.R.U32.HI R2, RZ, R5, R4 ;  /* 0x00000005ff020219 */ /* 0x000fce0000011604 */
.L_x_2474:
[----:B------:R-:W-:Y:S05]  /*122e0*/  BSYNC B0 ;  /* 0x0000000000007941 */ /* 0x000fea0003800000 */
.L_x_2472:
[----:B------:R-:W-:-:S05]  /*122f0*/  IMAD R2, R2, R3, RZ ;  /* 0x0000000302027224 */ /* 0x000fca00078e02ff */
[----:B------:R-:W-:-:S07]  /*12300*/  VIMNMX R0, R0, R2, !PT ;  /* 0x0000000200007248 */ /* 0x000fce0007fe0100 */
.L_x_2471:
[----:B------:R-:W-:Y:S01]  /*12310*/  SHF.R.S32.HI R2, RZ, 0x1f, R0 ;  /* 0x0000001fff027819 */ /* 0x000fe20000011400 */
[----:B------:R-:W-:Y:S03]  /*12320*/  BSSY B7, `(.L_x_2475) ;  /* 0x00004c6000077945 */ /* 0x000fe60003800000 */
[----:B------:R-:W-:-:S04]  /*12330*/  LEA.HI R2, R2, R0, RZ, 0x6 ;  /* 0x0000000002027211 */ /* 0x000fc800078f30ff */
[----:B------:R-:W-:-:S04]  /*12340*/  SHF.R.S32.HI R2, RZ, 0x6, R2 ;  /* 0x00000006ff027819 */ /* 0x000fc80000011402 */
[----:B------:R-:W-:-:S04]  /*12350*/  VIMNMX R3, RZ, R2, !PT ;  /* 0x00000002ff037248 */ /* 0x000fc80007fe0100 */
[----:B------:R-:W-:Y:S01]  /*12360*/  ISETP.GT.AND P0, PT, R7, R3, PT ;  /* 0x000000030700720c */ /* 0x000fe20003f04270 */
[----:B------:R3:W-:-:S12]  /*12370*/  STL [R1+0x1c], R3 ;  /* 0x00001c0301007387 */ /* 0x0007d80000100800 */
[----:B---3--:R-:W-:Y:S05]  /*12380*/  @P0 BRA `(.L_x_2476) ;  /* 0x0000000000440947 */ /* 0x008fea0003800000 */
[----:B------:R-:W3:Y:S02]  /*12390*/  S2R R3, SR_TID.X ;  /* 0x0000000000037919 */ /* 0x000ee40000002100 */
[----:B---3--:R-:W-:-:S04]  /*123a0*/  LOP3.LUT R3, R3, 0x7f, RZ, 0xc0, !PT ;  /* 0x0000007f03037812 */ /* 0x008fc800078ec0ff */
[----:B------:R-:W-:-:S13]  /*123b0*/  ISETP.NE.AND P0, PT, R3, RZ, PT ;  /* 0x000000ff0300720c */ /* 0x000fda0003f05270 */
[----:B------:R-:W-:Y:S05]  /*123c0*/  @P0 BRA `(.L_x_2477) ;  /* 0x0000004800ec0947 */ /* 0x000fea0003800000 */
[----:B------:R-:W3:Y:S01]  /*123d0*/  S2R R5, SR_LANEID ;  /* 0x0000000000057919 */ /* 0x000ee20000000000 */
[----:B------:R-:W-:Y:S01]  /*123e0*/  VOTEU.ANY UR4, UPT, PT ;  /* 0x0000000000047886 */ /* 0x000fe200038e0100 */
[----:B------:R-:W4:Y:S01]  /*123f0*/  LDC.64 R2, c[0x0][0xc60] ;  /* 0x00031800ff027b82 */ /* 0x000f220000000a00 */
[----:B------:R-:W3:Y:S02]  /*12400*/  FLO.U32 R0, UR4 ;  /* 0x0000000400007d00 */ /* 0x000ee400080e0000 */
[----:B---3--:R-:W-:-:S06]  /*12410*/  ISETP.EQ.U32.AND P0, PT, R0, R5, PT ;  /* 0x000000050000720c */ /* 0x008fcc0003f02070 */
[----:B------:R-:W4:Y:S07]  /*12420*/  POPC R5, UR4 ;  /* 0x0000000400057d09 */ /* 0x000f2e0008000000 */
[----:B----4-:R-:W3:Y:S01]  /*12430*/  @P0 ATOMG.E.ADD.STRONG.GPU PT, R3, desc[UR40][R2.64], R5 ;  /* 0x00000005020309a8 */ /* 0x010ee200081ee1e8 */
[----:B------:R-:W4:Y:S02]  /*12440*/  S2R R4, SR_LTMASK ;  /* 0x0000000000047919 */ /* 0x000f240000003900 */
[----:B----4-:R-:W-:-:S04]  /*12450*/  LOP3.LUT R4, R4, UR4, RZ, 0xc0, !PT ;  /* 0x0000000404047c12 */ /* 0x010fc8000f8ec0ff */
[----:B--2---:R-:W2:Y:S01]  /*12460*/  POPC R7, R4 ;  /* 0x0000000400077309 */ /* 0x004ea20000000000 */
[----:B---3--:R-:W2:Y:S02]  /*12470*/  SHFL.IDX PT, R0, R3, R0, 0x1f ;  /* 0x00001f0003007589 */ /* 0x008ea400000e0000 */
[----:B--2---:R-:W-:Y:S01]  /*12480*/  IADD3 R16, R0, UR37, R7 ;  /* 0x0000002500107c10 */ /* 0x004fe2000fffe007 */
[----:B------:R-:W-:Y:S06]  /*12490*/  BRA `(.L_x_2477) ;  /* 0x0000004800b87947 */ /* 0x000fec0003800000 */
.L_x_2476:
[----:B------:R-:W3:Y:S01]  /*124a0*/  LDL R17, [R1] ;  /* 0x0000000001117983 */ /* 0x000ee20000100800 */
[----:B------:R-:W-:Y:S01]  /*124b0*/  BSSY B6, `(.L_x_2478) ;  /* 0x0000014000067945 */ /* 0x000fe20003800000 */
[----:B---3--:R-:W-:-:S05]  /*124c0*/  VIADD R0, R17, 0x22400 ;  /* 0x0002240011007836 */ /* 0x008fca0000000000 */
[----:B------:R-:W-:-:S13]  /*124d0*/  LOP3.LUT P0, RZ, R0, 0x3ff, RZ, 0xc0, !PT ;  /* 0x000003ff00ff7812 */ /* 0x000fda000780c0ff */
[----:B------:R-:W-:Y:S05]  /*124e0*/  @!P0 BRA `(.L_x_2479) ;  /* 0x0000000000408947 */ /* 0x000fea0003800000 */
[----:B------:R-:W-:Y:S01]  /*124f0*/  MOV R2, 0x0 ;  /* 0x0000000000027802 */ /* 0x000fe20000000f00 */
[----:B------:R-:W-:Y:S01]  /*12500*/  ULDC.64 UR6, c[0x4][0x90] ;  /* 0x0100240000067ab9 */ /* 0x000fe20000000a00 */
[----:B------:R-:W-:Y:S01]  /*12510*/  ULDC.64 UR8, c[0x4][0x98] ;  /* 0x0100260000087ab9 */ /* 0x000fe20000000a00 */
[----:B------:R-:W-:Y:S01]  /*12520*/  ULDC.64 UR4, c[0x4][0x8] ;  /* 0x0100020000047ab9 */ /* 0x000fe20000000a00 */
[----:B------:R-:W-:Y:S02]  /*12530*/  IMAD.U32 R4, RZ, RZ, UR6 ;  /* 0x00000006ff047e24 */ /* 0x000fe4000f8e00ff */
[----:B------:R-:W3:Y:S01]  /*12540*/  LDC.64 R2, c[0x4][R2] ;  /* 0x0100000002027b82 */ /* 0x000ee20000000a00 */
[----:B------:R-:W-:Y:S02]  /*12550*/  IMAD.U32 R5, RZ, RZ, UR7 ;  /* 0x00000007ff057e24 */ /* 0x000fe4000f8e00ff */
[----:B------:R-:W-:Y:S02]  /*12560*/  IMAD.U32 R6, RZ, RZ, UR8 ;  /* 0x00000008ff067e24 */ /* 0x000fe4000f8e00ff */
[----:B--2---:R-:W-:-:S02]  /*12570*/  IMAD.U32 R7, RZ, RZ, UR9 ;  /* 0x00000009ff077e24 */ /* 0x004fc4000f8e00ff */
[----:B------:R-:W-:Y:S02]  /*12580*/  IMAD.U32 R10, RZ, RZ, UR4 ;  /* 0x00000004ff0a7e24 */ /* 0x000fe4000f8e00ff */
[----:B------:R-:W-:Y:S02]  /*12590*/  IMAD.U32 R11, RZ, RZ, UR5 ;  /* 0x00000005ff0b7e24 */ /* 0x000fe4000f8e00ff */
[----:B------:R-:W-:Y:S02]  /*125a0*/  IMAD.MOV.U32 R8, RZ, RZ, 0x70 ;  /* 0x00000070ff087424 */ /* 0x000fe400078e00ff */
[----:B------:R-:W-:Y:S02]  /*125b0*/  IMAD.MOV.U32 R12, RZ, RZ, 0x1 ;  /* 0x00000001ff0c7424 */ /* 0x000fe400078e00ff */
[----:B------:R-:W-:-:S07]  /*125c0*/  IMAD.MOV.U32 R13, RZ, RZ, RZ ;  /* 0x000000ffff0d7224 */ /* 0x000fce00078e00ff */
[----:B------:R-:W-:-:S07]  /*125d0*/  LEPC R20, `(.L_x_2479) ;  /* 0x000000001014794e */ /* 0x000fce0000000000 */
[----:B01-3--:R-:W-:Y:S05]  /*125e0*/  CALL.ABS.NOINC R2 ;  /* 0x0000000002007343 */ /* 0x00bfea0003c00000 */
.L_x_2479:
[----:B------:R-:W-:Y:S05]  /*125f0*/  BSYNC B6 ;  /* 0x0000000000067941 */ /* 0x000fea0003800000 */
.L_x_2478:
        /* <DEDUP_REMOVED lines=8> */
[----:B------:R3:W4:Y:S01]  /*12680*/  LDC.64 R2, c[0x4][R17] ;  /* 0x0100000011027b82 */ /* 0x0007220000000a00 */
[----:B------:R-:W-:Y:S02]  /*12690*/  IMAD.U32 R4, RZ, RZ, UR6 ;  /* 0x00000006ff047e24 */ /* 0x000fe4000f8e00ff */
[----:B------:R-:W-:Y:S02]  /*126a0*/  IMAD.U32 R5, RZ, RZ, UR7 ;  /* 0x00000007ff057e24 */ /* 0x000fe4000f8e00ff */
[----:B------:R-:W-:Y:S02]  /*126b0*/  IMAD.U32 R6, RZ, RZ, UR8 ;  /* 0x00000008ff067e24 */ /* 0x000fe4000f8e00ff */
[----:B--2---:R-:W-:-:S02]  /*126c0*/  IMAD.U32 R7, RZ, RZ, UR9 ;  /* 0x00000009ff077e24 */ /* 0x004fc4000f8e00ff */
[----:B------:R-:W-:Y:S02]  /*126d0*/  IMAD.U32 R10, RZ, RZ, UR4 ;  /* 0x00000004ff0a7e24 */ /* 0x000fe4000f8e00ff */
[----:B------:R-:W-:Y:S02]  /*126e0*/  IMAD.U32 R11, RZ, RZ, UR5 ;  /* 0x00000005ff0b7e24 */ /* 0x000fe4000f8e00ff */
[----:B------:R-:W-:Y:S02]  /*126f0*/  IMAD.MOV.U32 R8, RZ, RZ, 0x70 ;  /* 0x00000070ff087424 */ /* 0x000fe400078e00ff */
[----:B------:R-:W-:Y:S02]  /*12700*/  IMAD.MOV.U32 R12, RZ, RZ, 0x1 ;  /* 0x00000001ff0c7424 */ /* 0x000fe400078e00ff */
[----:B---3--:R-:W-:-:S07]  /*12710*/  IMAD.MOV.U32 R13, RZ, RZ, RZ ;  /* 0x000000ffff0d7224 */ /* 0x008fce00078e00ff */
[----:B------:R-:W-:-:S07]  /*12720*/  LEPC R20, `(.L_x_2482) ;  /* 0x000000001014794e */ /* 0x000fce0000000000 */
[----:B01--4-:R-:W-:Y:S05]  /*12730*/  CALL.ABS.NOINC R2 ;  /* 0x0000000002007343 */ /* 0x013fea0003c00000 */
.L_x_2482:
        /* <DEDUP_REMOVED lines=15> */
.L_x_2481:
[----:B------:R-:W-:Y:S05]  /*12830*/  BSYNC B6 ;  /* 0x0000000000067941 */ /* 0x000fea0003800000 */
.L_x_2480:
[----:B------:R-:W-:Y:S01]  /*12840*/  ULDC.64 UR4, c[0x0][0x9f8] ;  /* 0x00027e0000047ab9 */ /* 0x000fe20000000a00 */
[----:B------:R-:W3:Y:S01]  /*12850*/  LDL R17, [R1+0x20] ;  /* 0x0000200001117983 */ /* 0x000ee20000100800 */
[----:B------:R-:W-:Y:S01]  /*12860*/  ISETP.NE.U32.AND P0, PT, RZ, UR4, PT ;  /* 0x00000004ff007c0c */ /* 0x000fe2000bf05070 */
[----:B--2---:R-:W-:-:S03]  /*12870*/  IMAD.MOV.U32 R7, RZ, RZ, R19 ;  /* 0x000000ffff077224 */ /* 0x004fc600078e0013 */
[----:B------:R-:W-:Y:S01]  /*12880*/  ISETP.NE.AND.EX P0, PT, RZ, UR5, PT, P0 ;  /* 0x00000005ff007c0c */ /* 0x000fe2000bf05300 */
[----:B------:R-:W-:-:S12]  /*12890*/  ULDC.64 UR4, c[0x0][0xa08] ;  /* 0x0002820000047ab9 */ /* 0x000fd80000000a00 */
[----:B------:R-:W2:Y:S02]  /*128a0*/  @P0 LDC.64 R2, c[0x0][0x9f8] ;  /* 0x00027e00ff020b82 */ /* 0x000ea40000000a00 */
[----:B--2---:R-:W-:-:S05]  /*128b0*/  @P0 IMAD.WIDE R2, R19, 0x4, R2 ;  /* 0x0000000413020825 */ /* 0x004fca00078e0202 */
[----:B------:R2:W4:Y:S02]  /*128c0*/  @P0 LDG.E R7, desc[UR40][R2.64] ;  /* 0x0000002802070981 */ /* 0x000524000c1e1900 */
[----:B--2---:R-:W2:Y:S02]  /*128d0*/  LDC.64 R2, c[0x0][0x418] ;  /* 0x00010600ff027b82 */ /* 0x004ea40000000a00 */
[----:B--2---:R-:W-:Y:S01]  /*128e0*/  LOP3.LUT P0, RZ, R2, UR4, RZ, 0xfc, !PT ;  /* 0x0000000402ff7c12 */ /* 0x004fe2000f80fcff */
[----:B------:R-:W-:-:S03]  /*128f0*/  UMOV UR4, 0xffffffff ;  /* 0xffffffff00047882 */ /* 0x000fc60000000000 */
[----:B------:R-:W-:Y:S01]  /*12900*/  LOP3.LUT P0, RZ, R3, UR5, RZ, 0xfc, P0 ;  /* 0x0000000503ff7c12 */ /* 0x000fe2000800fcff */
[----:B---3--:R-:W-:Y:S01]  /*12910*/  VIADD R0, R17, 0xffffffff ;  /* 0xffffffff11007836 */ /* 0x008fe20000000000 */
[----:B----4-:R-:W-:Y:S01]  /*12920*/  SHF.R.S32.HI R8, RZ, 0x1f, R7 ;  /* 0x0000001fff087819 */ /* 0x010fe20000011407 */
[----:B------:R2:W-:Y:S01]  /*12930*/  STL [R1+0x8], R7 ;  /* 0x0000080701007387 */ /* 0x0005e20000100800 */
[----:B------:R-:W-:-:S03]  /*12940*/  SEL R17, R7, RZ, !P0 ;  /* 0x000000ff07117207 */ /* 0x000fc60004000000 */
[----:B------:R2:W-:Y:S01]  /*12950*/  STL [R1+0x14], R8 ;  /* 0x0000140801007387 */ /* 0x0005e20000100800 */
[----:B------:R-:W-:Y:S05]  /*12960*/  BRA.DIV UR4, `(.L_x_2483) ;  /* 0x0000005a04887947 */ /* 0x000fea000b800000 */
[----:B------:R-:W3:Y:S02]  /*12970*/  S2R R4, SR_TID.X ;  /* 0x0000000000047919 */ /* 0x000ee40000002100 */
[----:B---3--:R-:W-:-:S04]  /*12980*/  SHF.R.U32.HI R4, RZ, 0x5, R4 ;  /* 0x00000005ff047819 */ /* 0x008fc80000011604 */
[----:B------:R-:W-:-:S05]  /*12990*/  LOP3.LUT R4, R4, 0x3, RZ, 0xc0, !PT ;  /* 0x0000000304047812 */ /* 0x000fca00078ec0ff */
[----:B------:R3:W4:Y:S02]  /*129a0*/  SHFL.IDX PT, R14, R4, RZ, 0x1f ;  /* 0x00001fff040e7589 */ /* 0x00072400000e0000 */
.L_x_2606:
[----:B---3--:R-:W3:Y:S01]  /*129b0*/  LDL.LU R4, [R1+0x10] ;  /* 0x0000100001047983 */ /* 0x008ee20000300800 */
[----:B------:R-:W-:Y:S02]  /*129c0*/  PLOP3.LUT P1, PT, PT, PT, PT, 0x8, 0x0 ;  /* 0x000000000000781c */ /* 0x000fe40003f2e170 */
[----:B----4-:R-:W-:Y:S01]  /*129d0*/  ISETP.NE.AND P0, PT, R14, RZ, PT ;  /* 0x000000ff0e00720c */ /* 0x010fe20003f05270 */
[----:B------:R4:W-:Y:S01]  /*129e0*/  STL [R1+0x24], R0 ;  /* 0x0000240001007387 */ /* 0x0009e20000100800 */
[----:B---3--:R-:W-:-:S09]  /*129f0*/  LOP3.LUT R4, R4, 0xfffffffe, RZ, 0xc0, !PT ;  /* 0xfffffffe04047812 */ /* 0x008fd200078ec0ff */
[----:B------:R-:W-:-:S05]  /*12a00*/  @P1 LOP3.LUT R4, R4, 0x1, RZ, 0xfc, !PT ;  /* 0x0000000104041812 */ /* 0x000fca00078efcff */
[----:B------:R4:W-:Y:S01]  /*12a10*/  STL [R1+0x10], R4 ;  /* 0x0000100401007387 */ /* 0x0009e20000100800 */
[----:B------:R-:W-:Y:S05]  /*12a20*/  @P0 BRA `(.L_x_2484) ;  /* 0x00000004001c0947 */ /* 0x000fea0003800000 */
[----:B------:R-:W-:-:S03]  /*12a30*/  UMOV UR4, 0xffffffff ;  /* 0xffffffff00047882 */ /* 0x000fc60000000000 */
[----:B------:R-:W-:Y:S05]  /*12a40*/  BRA.DIV UR4, `(.L_x_2485) ;  /* 0x0000005a04847947 */ /* 0x000fea000b800000 */
[----:B------:R-:W-:-:S13]  /*12a50*/  ELECT P6, URZ, PT ;  /* 0x00000000003f782f */ /* 0x000fda00038c0000 */
.L_x_2609:
[----:B------:R-:W-:Y:S05]  /*12a60*/  @!P6 BRA `(.L_x_2484) ;  /* 0x00000004000ce947 */ /* 0x000fea0003800000 */
[----:B------:R-:W-:-:S04]  /*12a70*/  ISETP.NE.U32.AND P0, PT, R2, RZ, PT ;  /* 0x000000ff0200720c */ /* 0x000fc80003f05070 */
[----:B------:R-:W-:-:S13]  /*12a80*/  ISETP.NE.AND.EX P0, PT, R3, RZ, PT, P0 ;  /* 0x000000ff0300720c */ /* 0x000fda0003f05300 */
[----:B------:R-:W-:Y:S05]  /*12a90*/  @!P0 BRA `(.L_x_2486) ;  /* 0x0000000000508947 */ /* 0x000fea0003800000 */
[----:B------:R-:W3:Y:S01]  /*12aa0*/  LDC R6, c[0x0][0x43c] ;  /* 0x00010f00ff067b82 */ /* 0x000ee20000000800 */
[----:B01----:R-:W-:Y:S01]  /*12ab0*/  IMAD.MOV.U32 R9, RZ, RZ, R0 ;  /* 0x000000ffff097224 */ /* 0x003fe200078e0000 */
[----:B------:R-:W-:-:S03]  /*12ac0*/  ULDC.64 UR4, c[0x0][0x428] ;  /* 0x00010a0000047ab9 */ /* 0x000fc60000000a00 */
[----:B----4-:R-:W-:Y:S01]  /*12ad0*/  IMAD.MOV.U32 R0, RZ, RZ, R9 ;  /* 0x000000ffff007224 */ /* 0x010fe200078e0009 */
[----:B---3--:R-:W-:-:S13]  /*12ae0*/  ISETP.NE.AND P0, PT, R6, 0x1, PT ;  /* 0x000000010600780c */ /* 0x008fda0003f05270 */
[----:B------:R-:W0:Y:S02]  /*12af0*/  @P0 LDC.64 R4, c[0x0][0x440] ;  /* 0x00011000ff040b82 */ /* 0x000e240000000a00 */
[----:B0-----:R-:W-:-:S05]  /*12b00*/  @P0 IMAD.HI.U32 R4, R9, R4, RZ ;  /* 0x0000000409040227 */ /* 0x001fca00078e00ff */
[----:B------:R-:W-:-:S04]  /*12b10*/  @P0 SHF.R.U32.HI R0, RZ, R5, R4 ;  /* 0x00000005ff000219 */ /* 0x000fc80000011604 */
[--C-:B------:R-:W-:Y:S01]  /*12b20*/  SHF.R.S32.HI R5, RZ, 0x1f, R0.reuse ;  /* 0x0000001fff057819 */ /* 0x100fe20000011400 */
[----:B------:R-:W-:-:S04]  /*12b30*/  IMAD.MOV R4, RZ, RZ, -R0 ;  /* 0x000000ffff047224 */ /* 0x000fc800078e0a00 */
[----:B------:R-:W-:Y:S02]  /*12b40*/  IMAD R9, R6, R4, R9 ;  /* 0x0000000406097224 */ /* 0x000fe400078e0209 */
[----:B------:R-:W-:Y:S02]  /*12b50*/  IMAD R6, R8, UR4, RZ ;  /* 0x0000000408067c24 */ /* 0x000fe4000f8e02ff */
[----:B------:R-:W-:Y:S01]  /*12b60*/  IMAD.MOV.U32 R4, RZ, RZ, R0 ;  /* 0x000000ffff047224 */ /* 0x000fe200078e0000 */
[----:B------:R3:W-:Y:S01]  /*12b70*/  STL [R1+0x24], R9 ;  /* 0x0000240901007387 */ /* 0x0007e20000100800 */
[C---:B------:R-:W-:Y:S02]  /*12b80*/  IMAD R0, R7.reuse, UR5, R6 ;  /* 0x0000000507007c24 */ /* 0x040fe4000f8e0206 */
[----:B------:R-:W-:-:S04]  /*12b90*/  IMAD.WIDE.U32 R4, R7, UR4, R4 ;  /* 0x0000000407047c25 */ /* 0x000fc8000f8e0004 */
[----:B------:R-:W-:Y:S01]  /*12ba0*/  IMAD.IADD R0, R5, 0x1, R0 ;  /* 0x0000000105007824 */ /* 0x000fe200078e0200 */
[----:B------:R-:W-:-:S04]  /*12bb0*/  LEA R2, P0, R4, R2, 0x2 ;  /* 0x0000000204027211 */ /* 0x000fc800078010ff */
[----:B------:R-:W-:-:S05]  /*12bc0*/  LEA.HI.X R3, R4, R3, R0, 0x2, P0 ;  /* 0x0000000304037211 */ /* 0x000fca00000f1400 */
[----:B------:R3:W5:Y:S04]  /*12bd0*/  LDG.E R17, desc[UR40][R2.64] ;  /* 0x0000002802117981 */ /* 0x000768000c1e1900 */
.L_x_2486:
[----:B--2---:R-:W2:Y:S04]  /*12be0*/  LDL R7, [R1] ;  /* 0x0000000001077983 */ /* 0x004ea80000100800 */
[----:B----4-:R-:W2:Y:S04]  /*12bf0*/  LDL R0, [R1+0x4] ;  /* 0x0000040001007983 */ /* 0x010ea80000100800 */
[----:B---3--:R-:W3:Y:S01]  /*12c00*/  LDL R2, [R1+0xc] ;  /* 0x00000c0001027983 */ /* 0x008ee20000100800 */
[----:B--2---:R-:W-:Y:S01]  /*12c10*/  IMAD R0, R0, 0x8, R7 ;  /* 0x0000000800007824 */ /* 0x004fe200078e0207 */
[----:B---3--:R-:W-:-:S04]  /*12c20*/  SHF.L.U32 R2, R2, 0x1f, RZ ;  /* 0x0000001f02027819 */ /* 0x008fc800000006ff */
[----:B------:R-:W2:Y:S02]  /*12c30*/  SYNCS.PHASECHK.TRANS64.TRYWAIT P0, [R0+URZ+0x28c40], R2 ;  /* 0x028c4002000075a7 */ /* 0x000ea4000800017f */
[----:B--2---:R-:W-:Y:S05]  /*12c40*/  @!P0 BRA `(.L_x_2487) ;  /* 0x0000005800248947 */ /* 0x004fea0003800000 */
.L_x_2610:
        /* <DEDUP_REMOVED lines=11> */
.L_x_2488:
[----:B------:R-:W3:Y:S04]  /*12d00*/  LDL R5, [R1] ;  /* 0x0000000001057983 */ /* 0x000ee80000100800 */
[----:B------:R-:W3:Y:S04]  /*12d10*/  LDL R4, [R1+0x4] ;  /* 0x0000040001047983 */ /* 0x000ee80000100800 */
[----:B------:R-:W4:Y:S04]  /*12d20*/  LDL R6, [R1+0x24] ;  /* 0x0000240001067983 */ /* 0x000f280000100800 */
[----:B------:R-:W4:Y:S04]  /*12d30*/  LDL R3, [R1+0x18] ;  /* 0x0000180001037983 */ /* 0x000f280000100800 */
[----:B--2---:R-:W2:Y:S01]  /*12d40*/  LDL.LU R2, [R1+0x10] ;  /* 0x0000100001027983 */ /* 0x004ea20000300800 */
[----:B------:R-:W-:-:S02]  /*12d50*/  R2UR UR9, R0 ;  /* 0x00000000000972ca */ /* 0x000fc400000e0000 */
[----:B------:R-:W-:Y:S01]  /*12d60*/  PLOP3.LUT P0, PT, PT, PT, PT, 0x80, 0x0 ;  /* 0x000000000000781c */ /* 0x000fe20003f0f070 */
[----:B------:R-:W-:Y:S01]  /*12d70*/  UIADD3 UR6, UP0, UR38, 0x370, URZ ;  /* 0x0000037026067890 */ /* 0x000fe2000ff1e03f */
[----:B------:R-:W-:Y:S02]  /*12d80*/  R2UR UR12, R18 ;  /* 0x00000000120c72ca */ /* 0x000fe400000e0000 */
[----:B-----5:R-:W-:Y:S01]  /*12d90*/  R2UR UR13, R17 ;  /* 0x00000000110d72ca */ /* 0x020fe200000e0000 */
[----:B------:R-:W-:-:S06]  /*12da0*/  UIADD3.X UR7, URZ, UR39, URZ, UP0, !UPT ;  /* 0x000000273f077290 */ /* 0x000fcc00087fe43f */
[----:B------:R-:W-:Y:S01]  /*12db0*/  UIADD3 UR9, UR9, 0x28c30, URZ ;  /* 0x00028c3009097890 */ /* 0x000fe2000fffe03f */
[----:B------:R-:W-:Y:S01]  /*12dc0*/  UMOV UR5, 0x14f00000 ;  /* 0x14f0000000057882 */ /* 0x000fe20000000000 */
[----:B------:R-:W-:Y:S01]  /*12dd0*/  UMOV UR10, URZ ;  /* 0x0000003f000a7c82 */ /* 0x000fe20008000000 */
[----:B---3--:R-:W-:Y:S01]  /*12de0*/  IMAD R0, R4, 0x2000, R5 ;  /* 0x0000200004007824 */ /* 0x008fe200078e0205 */
[----:B----4-:R-:W-:-:S04]  /*12df0*/  R2UR UR11, R6 ;  /* 0x00000000060b72ca */ /* 0x010fc800000e0000 */
[----:B------:R-:W-:Y:S02]  /*12e00*/  R2UR UR8, R0 ;  /* 0x00000000000872ca */ /* 0x000fe400000e0000 */
[----:B------:R-:W-:Y:S02]  /*12e10*/  R2UR UR4, R3 ;  /* 0x00000000030472ca */ /* 0x000fe400000e0000 */
[----:B--2---:R-:W-:-:S09]  /*12e20*/  LOP3.LUT R2, R2, 0xfffffffe, RZ, 0xc0, !PT ;  /* 0xfffffffe02027812 */ /* 0x004fd200078ec0ff */
[----:B------:R-:W-:Y:S02]  /*12e30*/  UIADD3 UR8, UR8, 0x22400, URZ ;  /* 0x0002240008087890 */ /* 0x000fe4000fffe03f */
[----:B------:R-:W-:Y:S01]  /*12e40*/  ULEA UR11, UR11, UR4, 0x6 ;  /* 0x000000040b0b7291 */ /* 0x000fe2000f8e303f */
[----:B------:R-:W-:Y:S02]  /*12e50*/  @P0 LOP3.LUT R2, R2, 0x1, RZ, 0xfc, !PT ;  /* 0x0000000102020812 */ /* 0x000fe400078efcff */
[----:B------:R-:W-:-:S03]  /*12e60*/  UMOV UR4, 0x0 ;  /* 0x0000000000047882 */ /* 0x000fc60000000000 */
[----:B------:R3:W-:Y:S03]  /*12e70*/  STL [R1+0x10], R2 ;  /* 0x0000100201007387 */ /* 0x0007e60000100800 */
[----:B------:R3:W-:Y:S01]  /*12e80*/  UTMALDG.4D [UR8], [UR6], desc[UR4] ;  /* 0x00000408060075b4 */ /* 0x0007e20008019000 */
[----:B------:R-:W-:Y:S02]  /*12e90*/  NOP ;  /* 0x0000000000007918 */ /* 0x000fe40000000000 */
.L_x_2484:
[----:B----4-:R-:W4:Y:S04]  /*12ea0*/  LDL R0, [R1] ;  /* 0x0000000001007983 */ /* 0x010f280000100800 */
[----:B------:R-:W5:Y:S01]  /*12eb0*/  LDL.LU R3, [R1+0x34] ;  /* 0x0000340001037983 */ /* 0x000f620000300800 */
[----:B------:R-:W-:Y:S05]  /*12ec0*/  WARPSYNC.ALL ;  /* 0x0000000000007948 */ /* 0x000fea0003800000 */
[----:B---3--:R-:W-:Y:S01]  /*12ed0*/  ULDC.64 UR4, c[0x0][0x298] ;  /* 0x0000a60000047ab9 */ /* 0x008fe20000000a00 */
[----:B------:R-:W-:Y:S01]  /*12ee0*/  BSSY B6, `(.L_x_2489) ;  /* 0x000001c000067945 */ /* 0x000fe20003800000 */
[----:B------:R-:W-:Y:S01]  /*12ef0*/  BAR.SYNC.DEFER_BLOCKING 0x8, 0x100 ;  /* 0x0204000000007b1d */ /* 0x000fe20000010000 */
[----:B----4-:R-:W-:Y:S01]  /*12f00*/  VIADD R0, R0, 0x20400 ;  /* 0x0002040000007836 */ /* 0x010fe20000000000 */
[----:B-----5:R-:W-:Y:S01]  /*12f10*/  SHF.R.S32.HI R2, RZ, 0x1f, R3 ;  /* 0x0000001fff027819 */ /* 0x020fe20000011403 */
[----:B------:R-:W-:-:S03]  /*12f20*/  IMAD.WIDE.U32 R4, R3, UR4, RZ ;  /* 0x0000000403047c25 */ /* 0x000fc6000f8e00ff */
[----:B------:R-:W-:Y:S01]  /*12f30*/  LOP3.LUT P0, RZ, R0, 0x3ff, RZ, 0xc0, !PT ;  /* 0x000003ff00ff7812 */ /* 0x000fe2000780c0ff */
[----:B------:R-:W-:Y:S01]  /*12f40*/  IMAD R2, R2, UR4, RZ ;  /* 0x0000000402027c24 */ /* 0x000fe2000f8e02ff */
[----:B------:R3:W-:Y:S03]  /*12f50*/  STL.64 [R1+0x38], R4 ;  /* 0x0000380401007387 */ /* 0x0007e60000100a00 */
[----:B------:R-:W-:-:S04]  /*12f60*/  IMAD R2, R3, UR5, R2 ;  /* 0x0000000503027c24 */ /* 0x000fc8000f8e0202 */
[----:B------:R-:W-:-:S05]  /*12f70*/  IMAD.IADD R0, R5, 0x1, R2 ;  /* 0x0000000105007824 */ /* 0x000fca00078e0202 */
[----:B------:R3:W-:Y:S01]  /*12f80*/  STL [R1+0x34], R0 ;  /* 0x0000340001007387 */ /* 0x0007e20000100800 */
[----:B------:R-:W-:Y:S05]  /*12f90*/  @!P0 BRA `(.L_x_2490) ;  /* 0x0000000000408947 */ /* 0x000fea0003800000 */
[----:B------:R-:W-:Y:S01]  /*12fa0*/  MOV R2, 0x0 ;  /* 0x0000000000027802 */ /* 0x000fe20000000f00 */
[----:B------:R-:W-:Y:S01]  /*12fb0*/  ULDC.64 UR4, c[0x4][0x90] ;  /* 0x0100240000047ab9 */ /* 0x000fe20000000a00 */
[----:B------:R-:W-:Y:S01]  /*12fc0*/  ULDC.64 UR6, c[0x4][0x98] ;  /* 0x0100260000067ab9 */ /* 0x000fe20000000a00 */
[----:B------:R-:W-:Y:S01]  /*12fd0*/  ULDC.64 UR8, c[0x4][0x20] ;  /* 0x0100080000087ab9 */ /* 0x000fe20000000a00 */
[----:B---3--:R-:W-:Y:S02]  /*12fe0*/  IMAD.U32 R4, RZ, RZ, UR4 ;  /* 0x00000004ff047e24 */ /* 0x008fe4000f8e00ff */
        /* <DEDUP_REMOVED lines=11> */
.L_x_2490:
[----:B------:R-:W-:Y:S05]  /*130a0*/  BSYNC B6 ;  /* 0x0000000000067941 */ /* 0x000fea0003800000 */
.L_x_2489:
[----:B---3--:R-:W3:Y:S01]  /*130b0*/  LDL.LU R0, [R1+0x34] ;  /* 0x0000340001007983 */ /* 0x008ee20000300800 */
[----:B--2---:R-:W2:Y:S01]  /*130c0*/  LDC R7, c[0x0][0x448] ;  /* 0x00011200ff077b82 */ /* 0x004ea20000000800 */
[----:B------:R-:W-:Y:S01]  /*130d0*/  ULDC.64 UR4, c[0x0][0x2d8] ;  /* 0x0000b60000047ab9 */ /* 0x000fe20000000a00 */
[----:B------:R-:W-:Y:S01]  /*130e0*/  ULDC UR6, c[0x0][0x2b8] ;  /* 0x0000ae0000067ab9 */ /* 0x000fe20000000800 */
[----:B------:R-:W3:Y:S04]  /*130f0*/  LDL.LU.64 R2, [R1+0x38] ;  /* 0x0000380001027983 */ /* 0x000ee80000300a00 */
[----:B------:R-:W4:Y:S04]  /*13100*/  LDL R12, [R1+0x28] ;  /* 0x00002800010c7983 */ /* 0x000f280000100800 */
[----:B01----:R0:W5:Y:S01]  /*13110*/  LDL R9, [R1+0x44] ;  /* 0x0000440001097983 */ /* 0x0031620000100800 */
[----:B------:R-:W1:Y:S01]  /*13120*/  S2R R5, SR_TID.X ;  /* 0x0000000000057919 */ /* 0x000e620000002100 */
[----:B------:R-:W0:Y:S01]  /*13130*/  S2R R8, SR_TID.X ;  /* 0x0000000000087919 */ /* 0x000e220000002100 */
[----:B-1----:R-:W-:-:S04]  /*13140*/  LOP3.LUT R5, R5, 0x7f, RZ, 0xc0, !PT ;  /* 0x0000007f05057812 */ /* 0x002fc800078ec0ff */
[----:B------:R-:W-:Y:S01]  /*13150*/  SHF.R.U32.HI R5, RZ, 0x3, R5 ;  /* 0x00000003ff057819 */ /* 0x000fe20000011605 */
[----:B0-----:R-:W-:-:S05]  /*13160*/  IMAD.SHL.U32 R8, R8, 0x10, RZ ;  /* 0x0000001008087824 */ /* 0x001fca00078e00ff */
[----:B------:R-:W-:Y:S01]  /*13170*/  LOP3.LUT R8, R5, 0x70, R8, 0xf8, !PT ;  /* 0x0000007005087812 */ /* 0x000fe200078ef808 */
[----:B------:R-:W0:Y:S02]  /*13180*/  S2R R10, SR_TID.X ;  /* 0x00000000000a7919 */ /* 0x000e240000002100 */
[----:B0-----:R-:W-:-:S05]  /*13190*/  IMAD.SHL.U32 R10, R10, 0x8, RZ ;  /* 0x000000080a0a7824 */ /* 0x001fca00078e00ff */
[----:B------:R-:W-:Y:S01]  /*131a0*/  LOP3.LUT R10, R10, 0x38, RZ, 0xc0, !PT ;  /* 0x000000380a0a7812 */ /* 0x000fe200078ec0ff */
[----:B---3--:R-:W-:Y:S01]  /*131b0*/  IMAD.MOV.U32 R3, RZ, RZ, R0 ;  /* 0x000000ffff037224 */ /* 0x008fe200078e0000 */
[----:B------:R-:W-:-:S05]  /*131c0*/  SHF.R.S32.HI R0, RZ, 0x1f, R18 ;  /* 0x0000001fff007819 */ /* 0x000fca0000011412 */
[----:B------:R-:W-:Y:S02]  /*131d0*/  IMAD R0, R0, UR4, RZ ;  /* 0x0000000400007c24 */ /* 0x000fe4000f8e02ff */
[----:B------:R-:W-:-:S04]  /*131e0*/  IMAD.WIDE.U32 R2, R18, UR4, R2 ;  /* 0x0000000412027c25 */ /* 0x000fc8000f8e0002 */
[----:B------:R-:W-:Y:S01]  /*131f0*/  IMAD R0, R18, UR5, R0 ;  /* 0x0000000512007c24 */ /* 0x000fe2000f8e0200 */
[----:B------:R-:W-:Y:S02]  /*13200*/  ULDC.64 UR4, c[0x0][0xa00] ;  /* 0x0002800000047ab9 */ /* 0x000fe40000000a00 */
[----:B------:R-:W-:Y:S01]  /*13210*/  ISETP.NE.U32.AND P0, PT, RZ, UR4, PT ;  /* 0x00000004ff007c0c */ /* 0x000fe2000bf05070 */
[----:B------:R-:W-:Y:S01]  /*13220*/  IMAD.IADD R3, R3, 0x1, R0 ;  /* 0x0000000103037824 */ /* 0x000fe200078e0200 */
[----:B------:R-:W-:Y:S02]  /*13230*/  SHF.R.S32.HI R0, RZ, 0x1f, R19 ;  /* 0x0000001fff007819 */ /* 0x000fe40000011413 */
[----:B------:R-:W-:Y:S01]  /*13240*/  ISETP.NE.AND.EX P0, PT, RZ, UR5, PT, P0 ;  /* 0x00000005ff007c0c */ /* 0x000fe2000bf05300 */
[----:B------:R-:W-:-:S03]  /*13250*/  ULDC.64 UR4, c[0x0][0x2e0] ;  /* 0x0000b80000047ab9 */ /* 0x000fc60000000a00 */
[----:B------:R-:W-:Y:S02]  /*13260*/  SEL R4, R0, RZ, !P0 ;  /* 0x000000ff00047207 */ /* 0x000fe40004000000 */
[----:B------:R-:W-:Y:S02]  /*13270*/  SEL R0, R19, RZ, !P0 ;  /* 0x000000ff13007207 */ /* 0x000fe40004000000 */
[----:B--2---:R-:W-:Y:S01]  /*13280*/  ISETP.NE.AND P0, PT, R7, 0x1, PT ;  /* 0x000000010700780c */ /* 0x004fe20003f05270 */
[----:B------:R-:W-:-:S12]  /*13290*/  IMAD R4, R4, UR4, RZ ;  /* 0x0000000404047c24 */ /* 0x000fd8000f8e02ff */
[----:B------:R-:W0:Y:S08]  /*132a0*/  @P0 LDC R5, c[0x0][0x44c] ;  /* 0x00011300ff050b82 */ /* 0x000e300000000800 */
[----:B------:R-:W1:Y:S01]  /*132b0*/  @P0 LDC R6, c[0x0][0x450] ;  /* 0x00011400ff060b82 */ /* 0x000e620000000800 */
[----:B------:R-:W-:-:S04]  /*132c0*/  IMAD.WIDE.U32 R2, R0, UR4, R2 ;  /* 0x0000000400027c25 */ /* 0x000fc8000f8e0002 */
[----:B------:R-:W-:Y:S01]  /*132d0*/  IMAD R0, R0, UR5, R4 ;  /* 0x0000000500007c24 */ /* 0x000fe2000f8e0204 */
[----:B------:R-:W-:-:S03]  /*132e0*/  ULDC.64 UR4, c[0x0][0x2d0] ;  /* 0x0000b40000047ab9 */ /* 0x000fc60000000a00 */
[----:B------:R-:W-:Y:S02]  /*132f0*/  IMAD.IADD R3, R3, 0x1, R0 ;  /* 0x0000000103037824 */ /* 0x000fe400078e0200 */
[----:B----4-:R-:W-:-:S04]  /*13300*/  IMAD.IADD R0, R8, 0x1, R12 ;  /* 0x0000000108007824 */ /* 0x010fc800078e020c */
[----:B0-----:R-:W-:-:S04]  /*13310*/  @P0 IMAD.HI.U32 R5, R0, R5, RZ ;  /* 0x0000000500050227 */ /* 0x001fc800078e00ff */
[----:B------:R-:W-:Y:S01]  /*13320*/  IMAD.MOV.U32 R4, RZ, RZ, R0 ;  /* 0x000000ffff047224 */ /* 0x000fe200078e0000 */
[----:B-1----:R-:W-:Y:S01]  /*13330*/  @P0 SHF.R.U32.HI R4, RZ, R6, R5 ;  /* 0x00000006ff040219 */ /* 0x002fe20000011605 */
[----:B------:R-:W0:Y:S04]  /*13340*/  S2R R8, SR_TID.X ;  /* 0x0000000000087919 */ /* 0x000e280000002100 */
        /* <DEDUP_REMOVED lines=16> */
[----:B0-----:R-:W-:Y:S02]  /*13450*/  LOP3.LUT R8, R8, 0x7f, RZ, 0xc0, !PT ;  /* 0x0000007f08087812 */ /* 0x001fe400078ec0ff */
[----:B------:R-:W-:Y:S02]  /*13460*/  ISETP.GE.AND P0, PT, R10, UR6, PT ;  /* 0x000000060a007c0c */ /* 0x000fe4000bf06270 */
[----:B------:R-:W-:-:S02]  /*13470*/  LEA.HI.X R3, R2, UR5, R0, 0x1, P1 ;  /* 0x0000000502037c11 */ /* 0x000fc400088f0c00 */
[----:B------:R-:W-:Y:S01]  /*13480*/  SHF.R.U32.HI R8, RZ, 0x3, R8 ;  /* 0x00000003ff087819 */ /* 0x000fe20000011608 */
[----:B------:R-:W-:Y:S08]  /*13490*/  BRA.DIV UR4, `(.L_x_2491) ;  /* 0x0000005204247947 */ /* 0x000ff0000b800000 */
[----:B------:R-:W2:Y:S04]  /*134a0*/  LDL.LU R6, [R1+0x2c] ;  /* 0x00002c0001067983 */ /* 0x000ea80000300800 */
[----:B------:R-:W3:Y:S01]  /*134b0*/  LDL.LU R5, [R1+0x28] ;  /* 0x0000280001057983 */ /* 0x000ee20000300800 */
[----:B--2---:R-:W-:-:S03]  /*134c0*/  IMAD R0, R6, R7, RZ ;  /* 0x0000000706007224 */ /* 0x004fc600078e02ff */
[----:B------:R-:W0:Y:S01]  /*134d0*/  SHFL.IDX PT, R7, R4, RZ, 0x181f ;  /* 0x00181fff04077589 */ /* 0x000e2200000e0000 */
[----:B---3--:R-:W-:-:S03]  /*134e0*/  IMAD.IADD R2, R8, 0x1, R5 ;  /* 0x0000000108027824 */ /* 0x008fc600078e0205 */
[----:B------:R-:W1:Y:S01]  /*134f0*/  SHFL.IDX PT, R6, R3, RZ, 0x181f ;  /* 0x00181fff03067589 */ /* 0x000e6200000e0000 */
[C---:B------:R-:W-:Y:S01]  /*13500*/  VIADD R5, R2.reuse, 0x10 ;  /* 0x0000001002057836 */ /* 0x040fe20000000000 */
[----:B------:R-:W-:-:S13]  /*13510*/  ISETP.GE.AND P1, PT, R2, R0, PT ;  /* 0x000000000200720c */ /* 0x000fda0003f26270 */
[----:B0-----:R-:W-:-:S05]  /*13520*/  @!P1 LEA R7, P2, R10, R7, 0x1 ;  /* 0x000000070a079211 */ /* 0x001fca00078408ff */
[----:B-1----:R-:W-:-:S05]  /*13530*/  @!P1 IMAD.X R6, RZ, RZ, R6, P2 ;  /* 0x000000ffff069224 */ /* 0x002fca00010e0606 */
[----:B------:R-:W-:-:S04]  /*13540*/  @!P1 LOP3.LUT R7, R7, R6, RZ, 0x3c, !PT ;  /* 0x0000000607079212 */ /* 0x000fc800078e3cff */
[----:B------:R-:W-:-:S04]  /*13550*/  @!P1 LOP3.LUT R6, R7, R6, RZ, 0x3c, !PT ;  /* 0x0000000607069212 */ /* 0x000fc800078e3cff */
[----:B------:R-:W-:-:S05]  /*13560*/  @!P1 LOP3.LUT R7, R7, R6, RZ, 0x3c, !PT ;  /* 0x0000000607079212 */ /* 0x000fca00078e3cff */
[----:B------:R-:W-:Y:S01]  /*13570*/  @!PT LDS RZ, [RZ] ;  /* 0x00000000fffff984 */ /* 0x000fe20000000800 */
[----:B-----5:R0:W-:Y:S01]  /*13580*/  @!P1 LDGSTS.E.BYPASS.LTC128B.128 [R9+0x20400], desc[UR40][R6.64], !P0 ;  /* 0x2040000006099fae */ /* 0x0201e2000c101d68 */
[----:B------:R-:W-:-:S03]  /*13590*/  ISETP.GE.AND P1, PT, R5, R0, PT ;  /* 0x000000000500720c */ /* 0x000fc60003f26270 */
[----:B------:R-:W1:Y:S04]  /*135a0*/  SHFL.IDX PT, R5, R4, 0x1, 0x181f ;  /* 0x00381f0004057f89 */ /* 0x000e6800000e0000 */
[----:B0-----:R-:W0:Y:S06]  /*135b0*/  SHFL.IDX PT, R6, R3, 0x1, 0x181f ;  /* 0x00381f0003067f89 */ /* 0x001e2c00000e0000 */
[----:B-1----:R-:W-:-:S05]  /*135c0*/  @!P1 LEA R5, P2, R10, R5, 0x1 ;  /* 0x000000050a059211 */ /* 0x002fca00078408ff */
[----:B0-----:R-:W-:-:S04]  /*135d0*/  @!P1 IMAD.X R6, RZ, RZ, R6, P2 ;  /* 0x000000ffff069224 */ /* 0x001fc800010e0606 */
[----:B------:R-:W-:Y:S02]  /*135e0*/  @!P1 IMAD.MOV.U32 R7, RZ, RZ, R6 ;  /* 0x000000ffff079224 */ /* 0x000fe400078e0006 */
[----:B------:R-:W-:Y:S02]  /*135f0*/  @!P1 IMAD.MOV.U32 R6, RZ, RZ, R5 ;  /* 0x000000ffff069224 */ /* 0x000fe400078e0005 */
[----:B------:R-:W-:-:S03]  /*13600*/  VIADD R5, R2, 0x20 ;  /* 0x0000002002057836 */ /* 0x000fc60000000000 */
[----:B------:R0:W-:Y:S02]  /*13610*/  @!P1 LDGSTS.E.BYPASS.LTC128B.128 [R9+0x20c00], desc[UR40][R6.64], !P0 ;  /* 0x20c0000006099fae */ /* 0x0001e4000c101d68 */
[----:B------:R-:W-:Y:S02]  /*13620*/  ISETP.GE.AND P1, PT, R5, R0, PT ;  /* 0x000000000500720c */ /* 0x000fe40003f26270 */
[----:B------:R-:W1:Y:S04]  /*13630*/  SHFL.IDX PT, R5, R4, 0x2, 0x181f ;  /* 0x00581f0004057f89 */ /* 0x000e6800000e0000 */
[----:B------:R-:W-:Y:S04]  /*13640*/  SHFL.IDX PT, R4, R4, 0x3, 0x181f ;  /* 0x00781f0004047f89 */ /* 0x000fe800000e0000 */
[----:B0-----:R-:W0:Y:S04]  /*13650*/  SHFL.IDX PT, R6, R3, 0x2, 0x181f ;  /* 0x00581f0003067f89 */ /* 0x001e2800000e0000 */
[----:B------:R-:W2:Y:S01]  /*13660*/  SHFL.IDX PT, R3, R3, 0x3, 0x181f ;  /* 0x00781f0003037f89 */ /* 0x000ea200000e0000 */
[----:B-1----:R-:W-:-:S05]  /*13670*/  @!P1 LEA R5, P2, R10, R5, 0x1 ;  /* 0x000000050a059211 */ /* 0x002fca00078408ff */
[----:B0-----:R-:W-:-:S04]  /*13680*/  @!P1 IMAD.X R6, RZ, RZ, R6, P2 ;  /* 0x000000ffff069224 */ /* 0x001fc800010e0606 */
[----:B------:R-:W-:Y:S02]  /*13690*/  @!P1 IMAD.MOV.U32 R7, RZ, RZ, R6 ;  /* 0x000000ffff079224 */ /* 0x000fe400078e0006 */
[----:B------:R-:W-:-:S05]  /*136a0*/  @!P1 IMAD.MOV.U32 R6, RZ, RZ, R5 ;  /* 0x000000ffff069224 */ /* 0x000fca00078e0005 */
[----:B--2---:R0:W-:Y:S02]  /*136b0*/  @!P1 LDGSTS.E.BYPASS.LTC128B.128 [R9+0x21400], desc[UR40][R6.64], !P0 ;  /* 0x2140000006099fae */ /* 0x0041e4000c101d68 */
.L_x_2619:
[----:B------:R1:W5:Y:S01]  /*136c0*/  LDL R8, [R1] ;  /* 0x0000000001087983 */ /* 0x0003620000100800 */
        /* <DEDUP_REMOVED lines=10> */
.L_x_2492:
[----:B-1----:R-:W2:Y:S01]  /*13770*/  LDL R2, [R1] ;  /* 0x0000000001027983 */ /* 0x002ea20000100800 */
        /* <DEDUP_REMOVED lines=16> */
[----:B------:R-:W2:Y:S03]  /*13880*/  SYNCS.PHASECHK.TRANS64.TRYWAIT P0, [R2+URZ+0x28c20], R0 ;  /* 0x028c2000020075a7 */ /* 0x000ea6000800017f */
[----:B-12---:R-:W-:Y:S05]  /*13890*/  @!P0 BRA `(.L_x_2494) ;  /* 0x0000005000688947 */ /* 0x006fea0003800000 */
.L_x_2620:
[----:B------:R-:W-:Y:S05]  /*138a0*/  BSYNC B0 ;  /* 0x0000000000007941 */ /* 0x000fea0003800000 */
.L_x_2493:
[----:B-1----:R-:W2:Y:S01]  /*138b0*/  LDL R2, [R1+0x10] ;  /* 0x0000100001027983 */ /* 0x002ea20000100800 */
[----:B------:R-:W-:Y:S01]  /*138c0*/  BSSY B0, `(.L_x_2495) ;  /* 0x000009a000007945 */ /* 0x000fe20003800000 */
[----:B--2---:R-:W-:-:S13]  /*138d0*/  LOP3.LUT P0, RZ, R2, 0x1, RZ, 0xc0, !PT ;  /* 0x0000000102ff7812 */ /* 0x004fda000780c0ff */
[----:B------:R-:W-:Y:S05]  /*138e0*/  @!P0 BRA `(.L_x_2496) ;  /* 0x00000008005c8947 */ /* 0x000fea0003800000 */
[----:B------:R-:W2:Y:S04]  /*138f0*/  LDL R5, [R1] ;  /* 0x0000000001057983 */ /* 0x000ea80000100800 */
[----:B------:R-:W2:Y:S04]  /*13900*/  LDL R4, [R1+0x4] ;  /* 0x0000040001047983 */ /* 0x000ea80000100800 */
[----:B------:R-:W3:Y:S01]  /*13910*/  LDL R2, [R1+0xc] ;  /* 0x00000c0001027983 */ /* 0x000ee20000100800 */
[----:B------:R-:W-:Y:S01]  /*13920*/  BSSY B1, `(.L_x_2497) ;  /* 0x0000008000017945 */ /* 0x000fe20003800000 */
[----:B------:R-:W1:Y:S02]  /*13930*/  S2R R3, SR_TID.X ;  /* 0x0000000000037919 */ /* 0x000e640000002100 */
[----:B-1----:R-:W-:-:S04]  /*13940*/  LOP3.LUT R3, R3, 0x7f, RZ, 0xc0, !PT ;  /* 0x0000007f03037812 */ /* 0x002fc800078ec0ff */
[----:B------:R-:W-:Y:S01]  /*13950*/  ISETP.NE.AND P1, PT, R3, RZ, PT ;  /* 0x000000ff0300720c */ /* 0x000fe20003f25270 */
[----:B--2---:R-:W-:Y:S01]  /*13960*/  IMAD R0, R4, 0x8, R5 ;  /* 0x0000000804007824 */ /* 0x004fe200078e0205 */
[----:B---3--:R-:W-:-:S04]  /*13970*/  SHF.L.U32 R2, R2, 0x1f, RZ ;  /* 0x0000001f02027819 */ /* 0x008fc800000006ff */
[----:B------:R-:W1:Y:S02]  /*13980*/  SYNCS.PHASECHK.TRANS64.TRYWAIT P0, [R0+URZ+0x28c60], R2 ;  /* 0x028c6002000075a7 */ /* 0x000e64000800017f */
[----:B-1----:R-:W-:Y:S05]  /*13990*/  @!P0 BRA `(.L_x_2498) ;  /* 0x0000005000408947 */ /* 0x002fea0003800000 */
.L_x_2621:
[----:B------:R-:W-:Y:S05]  /*139a0*/  BSYNC B1 ;  /* 0x0000000000017941 */ /* 0x000fea0003800000 */
.L_x_2497:
[----:B------:R-:W-:Y:S04]  /*139b0*/  BSSY B1, `(.L_x_2499) ;  /* 0x0000009000017945 */ /* 0x000fe80003800000 */
        /* <DEDUP_REMOVED lines=8> */
.L_x_2500:
[----:B------:R-:W-:Y:S05]  /*13a40*/  BSYNC B1 ;  /* 0x0000000000017941 */ /* 0x000fea0003800000 */
.L_x_2499:
[----:B------:R-:W2:Y:S04]  /*13a50*/  LDL R5, [R1+0x18] ;  /* 0x0000180001057983 */ /* 0x000ea80000100800 */
[----:B------:R-:W2:Y:S04]  /*13a60*/  LDL.LU R3, [R1+0x24] ;  /* 0x0000240001037983 */ /* 0x000ea80000300800 */
[----:B------:R-:W3:Y:S04]  /*13a70*/  LDL R4, [R1] ;  /* 0x0000000001047983 */ /* 0x000ee80000100800 */
[----:B-1----:R-:W3:Y:S01]  /*13a80*/  LDL R2, [R1+0x4] ;  /* 0x0000040001027983 */ /* 0x002ee20000100800 */
[----:B------:R-:W-:Y:S01]  /*13a90*/  UIADD3 UR4, UP0, UR38, 0x470, URZ ;  /* 0x0000047026047890 */ /* 0x000fe2000ff1e03f */
[----:B------:R-:W-:Y:S01]  /*13aa0*/  PLOP3.LUT P0, PT, PT, PT, PT, 0x80, 0x0 ;  /* 0x000000000000781c */ /* 0x000fe20003f0f070 */
[----:B------:R-:W-:Y:S01]  /*13ab0*/  VIADD R0, R0, 0x28c50 ;  /* 0x00028c5000007836 */ /* 0x000fe20000000000 */
[----:B------:R-:W-:Y:S01]  /*13ac0*/  UMOV UR6, 0x0 ;  /* 0x0000000000067882 */ /* 0x000fe20000000000 */
[----:B------:R-:W-:Y:S01]  /*13ad0*/  UIADD3.X UR5, URZ, UR39, URZ, UP0, !UPT ;  /* 0x000000273f057290 */ /* 0x000fe200087fe43f */
[----:B------:R-:W-:Y:S01]  /*13ae0*/  UMOV UR7, 0x14f00000 ;  /* 0x14f0000000077882 */ /* 0x000fe20000000000 */
[----:B------:R-:W-:Y:S01]  /*13af0*/  UMOV UR10, URZ ;  /* 0x0000003f000a7c82 */ /* 0x000fe20008000000 */
[----:B--2---:R-:W-:-:S02]  /*13b00*/  IMAD R3, R3, 0x40, R5 ;  /* 0x0000004003037824 */ /* 0x004fc400078e0205 */
[----:B---3--:R-:W-:-:S04]  /*13b10*/  IMAD R2, R2, 0x10000, R4 ;  /* 0x0001000002027824 */ /* 0x008fc800078e0204 */
[----:B------:R-:W-:-:S07]  /*13b20*/  VIADD R4, R2, 0x400 ;  /* 0x0000040002047836 */ /* 0x000fce0000000000 */
.L_x_2501:
        /* <DEDUP_REMOVED lines=10> */
[----:B------:R-:W-:Y:S01]  /*13bd0*/  PLOP3.LUT P0, PT, PT, PT, PT, 0x80, 0x0 ;  /* 0x000000000000781c */ /* 0x000fe20003f0f070 */
[----:B------:R-:W-:Y:S01]  /*13be0*/  VIADD R4, R2, 0x2400 ;  /* 0x0000240002047836 */ /* 0x000fe20000000000 */
[----:B------:R-:W-:Y:S01]  /*13bf0*/  UMOV UR6, 0x0 ;  /* 0x0000000000067882 */ /* 0x000fe20000000000 */
[----:B------:R-:W-:Y:S01]  /*13c00*/  UMOV UR7, 0x14f00000 ;  /* 0x14f0000000077882 */ /* 0x000fe20000000000 */
[----:B------:R-:W-:-:S09]  /*13c10*/  UMOV UR10, 0x40 ;  /* 0x00000040000a7882 */ /* 0x000fd20000000000 */
.L_x_2502:
        /* <DEDUP_REMOVED lines=15> */
.L_x_2503:
        /* <DEDUP_REMOVED lines=15> */
.L_x_2504:
        /* <DEDUP_REMOVED lines=15> */
.L_x_2505:
        /* <DEDUP_REMOVED lines=15> */
.L_x_2506:
        /* <DEDUP_REMOVED lines=15> */
.L_x_2507:
        /* <DEDUP_REMOVED lines=15> */
.L_x_2508:
        /* <DEDUP_REMOVED lines=10> */
.L_x_2496:
[----:B------:R-:W-:Y:S05]  /*14260*/  BSYNC B0 ;  /* 0x0000000000007941 */ /* 0x000fea0003800000 */
.L_x_2495:
[----:B------:R-:W2:Y:S04]  /*14270*/  LDL R4, [R1+0x20] ;  /* 0x0000200001047983 */ /* 0x000ea80000100800 */
[----:B------:R-:W3:Y:S01]  /*14280*/  LDL R5, [R1+0x1c] ;  /* 0x00001c0001057983 */ /* 0x000ee20000100800 */
[----:B------:R-:W-:Y:S01]  /*14290*/  BSSY B0, `(.L_x_2509) ;  /* 0x00002b3000007945 */ /* 0x000fe20003800000 */
[----:B--2---:R-:W-:-:S05]  /*142a0*/  VIADD R0, R4, 0xfffffffe ;  /* 0xfffffffe04007836 */ /* 0x004fca0000000000 */
[----:B---3--:R-:W-:-:S13]  /*142b0*/  ISETP.GE.AND P0, PT, R0, R5, PT ;  /* 0x000000050000720c */ /* 0x008fda0003f06270 */
[----:B------:R-:W-:Y:S05]  /*142c0*/  @!P0 BRA `(.L_x_2510) ;  /* 0x0000002800bc8947 */ /* 0x000fea0003800000 */
[----:B------:R-:W-:Y:S01]  /*142d0*/  IMAD.MOV R2, RZ, RZ, -R4 ;  /* 0x000000ffff027224 */ /* 0x000fe200078e0a04 */
[----:B0-----:R-:W-:Y:S01]  /*142e0*/  LOP3.LUT R6, RZ, R5, RZ, 0x33, !PT ;  /* 0x00000005ff067212 */ /* 0x001fe200078e33ff */
[----:B------:R-:W-:Y:S03]  /*142f0*/  BSSY B2, `(.L_x_2511) ;  /* 0x00000e7000027945 */ /* 0x000fe60003800000 */
[----:B------:R-:W-:-:S05]  /*14300*/  VIADDMNMX R6, R2, 0x1, R6, !PT ;  /* 0x0000000102067846 */ /* 0x000fca0007800106 */
[----:B------:R-:W-:-:S05]  /*14310*/  IMAD.IADD R2, R4, 0x1, R6 ;  /* 0x0000000104027824 */ /* 0x000fca00078e0206 */
[----:B------:R-:W-:-:S04]  /*14320*/  LOP3.LUT R2, R2, 0x1, RZ, 0xc0, !PT ;  /* 0x0000000102027812 */ /* 0x000fc800078ec0ff */
[----:B------:R-:W-:-:S13]  /*14330*/  ISETP.NE.U32.AND P0, PT, R2, 0x1, PT ;  /* 0x000000010200780c */ /* 0x000fda0003f05070 */
        /* <DEDUP_REMOVED lines=36> */
[----:B------:R1:W5:Y:S04]  /*14580*/  LDG.E R17, desc[UR40][R4.64] ;  /* 0x0000002804117981 */ /* 0x000368000c1e1900 */
.L_x_2515:
[----:B------:R-:W2:Y:S01]  /*14590*/  LDL R2, [R1] ;  /* 0x0000000001027983 */ /* 0x000ea20000100800 */
[----:B------:R-:W-:Y:S01]  /*145a0*/  BSSY B3, `(.L_x_2516) ;  /* 0x0000008000037945 */ /* 0x000fe20003800000 */
[----:B-1----:R-:W1:Y:S02]  /*145b0*/  S2R R4, SR_TID.X ;  /* 0x0000000000047919 */ /* 0x002e640000002100 */
[----:B-1----:R-:W-:-:S04]  /*145c0*/  LOP3.LUT R4, R4, 0x7f, RZ, 0xc0, !PT ;  /* 0x0000007f04047812 */ /* 0x002fc800078ec0ff */
[----:B------:R-:W-:Y:S01]  /*145d0*/  ISETP.NE.AND P1, PT, R4, RZ, PT ;  /* 0x000000ff0400720c */ /* 0x000fe20003f25270 */
[----:B--2---:R-:W-:Y:S01]  /*145e0*/  IMAD R3, R8, 0x8, R2 ;  /* 0x0000000808037824 */ /* 0x004fe200078e0202 */
[----:B------:R-:W-:-:S04]  /*145f0*/  SHF.L.U32 R2, R7, 0x1f, RZ ;  /* 0x0000001f07027819 */ /* 0x000fc800000006ff */
[----:B------:R-:W1:Y:S02]  /*14600*/  SYNCS.PHASECHK.TRANS64.TRYWAIT P0, [R3+URZ+0x28c40], R2 ;  /* 0x028c4002030075a7 */ /* 0x000e64000800017f */
[----:B-1----:R-:W-:Y:S05]  /*14610*/  @!P0 BRA `(.L_x_2517) ;  /* 0x0000004400348947 */ /* 0x002fea0003800000 */
.L_x_2622:
[----:B------:R-:W-:Y:S05]  /*14620*/  BSYNC B3 ;  /* 0x0000000000037941 */ /* 0x000fea0003800000 */
.L_x_2516:
        /* <DEDUP_REMOVED lines=9> */
.L_x_2519:
[----:B------:R-:W-:Y:S05]  /*146c0*/  BSYNC B3 ;  /* 0x0000000000037941 */ /* 0x000fea0003800000 */
.L_x_2518:
[----:B0-----:R-:W2:Y:S04]  /*146d0*/  LDL R8, [R1] ;  /* 0x0000000001087983 */ /* 0x001ea80000100800 */
        /* <DEDUP_REMOVED lines=13> */
.L_x_2520:
        /* <DEDUP_REMOVED lines=13> */
.L_x_2623:
[----:B------:R-:W-:Y:S05]  /*14880*/  BSYNC B3 ;  /* 0x0000000000037941 */ /* 0x000fea0003800000 */
.L_x_2521:
        /* <DEDUP_REMOVED lines=11> */
.L_x_2524:
[----:B------:R-:W-:Y:S05]  /*14940*/  BSYNC B3 ;  /* 0x0000000000037941 */ /* 0x000fea0003800000 */
.L_x_2523:
[----:B------:R-:W2:Y:S04]  /*14950*/  LDL R4, [R1] ;  /* 0x0000000001047983 */ /* 0x000ea80000100800 */
        /* <DEDUP_REMOVED lines=10> */
.L_x_2525:
        /* <DEDUP_REMOVED lines=15> */
.L_x_2526:
        /* <DEDUP_REMOVED lines=15> */
.L_x_2527:
        /* <DEDUP_REMOVED lines=15> */
.L_x_2528:
        /* <DEDUP_REMOVED lines=15> */
.L_x_2529:
        /* <DEDUP_REMOVED lines=15> */
.L_x_2530:
        /* <DEDUP_REMOVED lines=15> */
.L_x_2531:
        /* <DEDUP_REMOVED lines=15> */
.L_x_2532:
        /* <DEDUP_REMOVED lines=10> */
.L_x_2514:
[----:B------:R-:W-:Y:S05]  /*15130*/  BSYNC B1 ;  /* 0x0000000000017941 */ /* 0x000fea0003800000 */
.L_x_2513:
[----:B------:R-:W2:Y:S02]  /*15140*/  LDL R4, [R1+0x20] ;  /* 0x0000200001047983 */ /* 0x000ea40000100800 */
[----:B--2---:R-:W-:-:S07]  /*15150*/  VIADD R0, R4, 0xfffffffd ;  /* 0xfffffffd04007836 */ /* 0x004fce0000000000 */
.L_x_2512:
[----:B------:R-:W-:Y:S05]  /*15160*/  BSYNC B2 ;  /* 0x0000000000027941 */ /* 0x000fea0003800000 */
.L_x_2511:
[----:B------:R-:W2:Y:S01]  /*15170*/  LDL.LU R2, [R1+0x20] ;  /* 0x0000200001027983 */ /* 0x000ea20000300800 */
[----:B------:R-:W-:Y:S01]  /*15180*/  VIADD R6, R6, 0xfffffffe ;  /* 0xfffffffe06067836 */ /* 0x000fe20000000000 */
[----:B--2---:R-:W-:-:S04]  /*15190*/  LOP3.LUT R2, RZ, R2, RZ, 0x33, !PT ;  /* 0x00000002ff027212 */ /* 0x004fc800078e33ff */
[----:B------:R-:W-:-:S13]  /*151a0*/  ISETP.NE.AND P0, PT, R6, R2, PT ;  /* 0x000000020600720c */ /* 0x000fda0003f05270 */
[----:B------:R-:W-:Y:S05]  /*151b0*/  @!P0 BRA `(.L_x_2510) ;  /* 0x0000001c00008947 */ /* 0x000fea0003800000 */
.L_x_2573:
        /* <DEDUP_REMOVED lines=36> */
.L_x_2535:
[----:B------:R-:W0:Y:S01]  /*15400*/  LDL R2, [R1] ;  /* 0x0000000001027983 */ /* 0x000e220000100800 */
[----:B------:R-:W-:Y:S01]  /*15410*/  BSSY B2, `(.L_x_2536) ;  /* 0x0000008000027945 */ /* 0x000fe20003800000 */
[----:B------:R-:W1:Y:S02]  /*15420*/  S2R R3, SR_TID.X ;  /* 0x0000000000037919 */ /* 0x000e640000002100 */
[----:B-1----:R-:W-:-:S04]  /*15430*/  LOP3.LUT R3, R3, 0x7f, RZ, 0xc0, !PT ;  /* 0x0000007f03037812 */ /* 0x002fc800078ec0ff */
[----:B------:R-:W-:Y:S01]  /*15440*/  ISETP.NE.AND P1, PT, R3, RZ, PT ;  /* 0x000000ff0300720c */ /* 0x000fe20003f25270 */
[----:B0-----:R-:W-:Y:S01]  /*15450*/  IMAD R4, R7, 0x8, R2 ;  /* 0x0000000807047824 */ /* 0x001fe200078e0202 */
[----:B------:R-:W-:-:S04]  /*15460*/  SHF.L.U32 R2, R6, 0x1f, RZ ;  /* 0x0000001f06027819 */ /* 0x000fc800000006ff */
[----:B------:R-:W0:Y:S02]  /*15470*/  SYNCS.PHASECHK.TRANS64.TRYWAIT P0, [R4+URZ+0x28c40], R2 ;  /* 0x028c4002040075a7 */ /* 0x000e24000800017f */
[----:B0-----:R-:W-:Y:S05]  /*15480*/  @!P0 BRA `(.L_x_2537) ;  /* 0x0000003400c08947 */ /* 0x001fea0003800000 */
.L_x_2624:
[----:B------:R-:W-:Y:S05]  /*15490*/  BSYNC B2 ;  /* 0x0000000000027941 */ /* 0x000fea0003800000 */
.L_x_2536:
        /* <DEDUP_REMOVED lines=9> */
.L_x_2539:
[----:B------:R-:W-:Y:S05]  /*15530*/  BSYNC B2 ;  /* 0x0000000000027941 */ /* 0x000fea0003800000 */
.L_x_2538:
[----:B------:R-:W2:Y:S04]  /*15540*/  LDL R3, [R1] ;  /* 0x0000000001037983 */ /* 0x000ea80000100800 */
        /* <DEDUP_REMOVED lines=12> */
.L_x_2540:
        /* <DEDUP_REMOVED lines=13> */
.L_x_2625:
[----:B------:R-:W-:Y:S05]  /*156e0*/  BSYNC B2 ;  /* 0x0000000000027941 */ /* 0x000fea0003800000 */
.L_x_2541:
        /* <DEDUP_REMOVED lines=11> */
.L_x_2544:
[----:B------:R-:W-:Y:S05]  /*157a0*/  BSYNC B2 ;  /* 0x0000000000027941 */ /* 0x000fea0003800000 */
.L_x_2543:
[----:B------:R-:W2:Y:S01]  /*157b0*/  LDL R5, [R1] ;  /* 0x0000000001057983 */ /* 0x000ea20000100800 */
        /* <DEDUP_REMOVED lines=9> */
.L_x_2545:
        /* <DEDUP_REMOVED lines=15> */
.L_x_2546:
        /* <DEDUP_REMOVED lines=15> */
.L_x_2547:
        /* <DEDUP_REMOVED lines=15> */
.L_x_2548:
        /* <DEDUP_REMOVED lines=15> */
.L_x_2549:
        /* <DEDUP_REMOVED lines=15> */
.L_x_2550:
        /* <DEDUP_REMOVED lines=15> */
.L_x_2551:
        /* <DEDUP_REMOVED lines=15> */
.L_x_2552:
        /* <DEDUP_REMOVED lines=10> */
.L_x_2534:
[----:B------:R-:W-:Y:S05]  /*15f80*/  BSYNC B1 ;  /* 0x0000000000017941 */ /* 0x000fea0003800000 */
.L_x_2533:
[----:B------:R-:W2:Y:S01]  /*15f90*/  LDL R2, [R1+0x10] ;  /* 0x0000100001027983 */ /* 0x000ea20000100800 */
[----:B------:R-:W-:Y:S01]  /*15fa0*/  VIADD R7, R7, 0x1 ;  /* 0x0000000107077836 */ /* 0x000fe20000000000 */
[----:B------:R-:W-:Y:S04]  /*15fb0*/  BSSY B1, `(.L_x_2553) ;  /* 0x00000dc000017945 */ /* 0x000fe80003800000 */
[----:B------:R-:W-:-:S04]  /*15fc0*/  ISETP.NE.AND P0, PT, R7, 0x2, PT ;  /* 0x000000020700780c */ /* 0x000fc80003f05270 */
[----:B------:R-:W-:Y:S02]  /*15fd0*/  SEL R9, R7, RZ, P0 ;  /* 0x000000ff07097207 */ /* 0x000fe40000000000 */
[----:B--2---:R-:W-:Y:S02]  /*15fe0*/  LOP3.LUT P2, RZ, R2, 0x1, RZ, 0xc0, !PT ;  /* 0x0000000102ff7812 */ /* 0x004fe4000784c0ff */
[----:B------:R-:W-:-:S04]  /*15ff0*/  SEL R2, RZ, 0x1, P0 ;  /* 0x00000001ff027807 */ /* 0x000fc80000000000 */
[----:B-----5:R-:W-:Y:S01]  /*16000*/  LOP3.LUT R8, R6, R2, RZ, 0x3c, !PT ;  /* 0x0000000206087212 */ /* 0x020fe200078e3cff */
[----:B------:R-:W-:-:S04]  /*16010*/  VIADD R6, R0, 0xffffffff ;  /* 0xffffffff00067836 */ /* 0x000fc80000000000 */
[----:B------:R0:W-:Y:S04]  /*16020*/  STL [R1+0xc], R8 ;  /* 0x00000c0801007387 */ /* 0x0001e80000100800 */
[----:B------:R0:W-:Y:S01]  /*16030*/  STL [R1+0x4], R9 ;  /* 0x0000040901007387 */ /* 0x0001e20000100800 */
[----:B------:R-:W-:Y:S05]  /*16040*/  @!P2 BRA `(.L_x_2554) ;  /* 0x0000000c0048a947 */ /* 0x000fea0003800000 */
[----:B------:R-:W-:Y:S01]  /*16050*/  ULDC.64 UR4, c[0x0][0x418] ;  /* 0x0001060000047ab9 */ /* 0x000fe20000000a00 */
[----:B------:R-:W-:Y:S01]  /*16060*/  IMAD.MOV.U32 R7, RZ, RZ, R6 ;  /* 0x000000ffff077224 */ /* 0x000fe200078e0006 */
        /* <DEDUP_REMOVED lines=22> */
.L_x_2555:
[----:B------:R-:W1:Y:S01]  /*161d0*/  LDL R2, [R1] ;  /* 0x0000000001027983 */ /* 0x000e620000100800 */
[----:B------:R-:W-:Y:S01]  /*161e0*/  BSSY B2, `(.L_x_2556) ;  /* 0x0000008000027945 */ /* 0x000fe20003800000 */
[----:B------:R-:W2:Y:S02]  /*161f0*/  S2R R3, SR_TID.X ;  /* 0x0000000000037919 */ /* 0x000ea40000002100 */
[----:B--2---:R-:W-:-:S04]  /*16200*/  LOP3.LUT R3, R3, 0x7f, RZ, 0xc0, !PT ;  /* 0x0000007f03037812 */ /* 0x004fc800078ec0ff */
[----:B------:R-:W-:Y:S01]  /*16210*/  ISETP.NE.AND P1, PT, R3, RZ, PT ;  /* 0x000000ff0300720c */ /* 0x000fe20003f25270 */
[----:B-1----:R-:W-:Y:S01]  /*16220*/  IMAD R4, R9, 0x8, R2 ;  /* 0x0000000809047824 */ /* 0x002fe200078e0202 */
[----:B------:R-:W-:-:S04]  /*16230*/  SHF.L.U32 R2, R8, 0x1f, RZ ;  /* 0x0000001f08027819 */ /* 0x000fc800000006ff */
[----:B------:R-:W1:Y:S02]  /*16240*/  SYNCS.PHASECHK.TRANS64.TRYWAIT P0, [R4+URZ+0x28c40], R2 ;  /* 0x028c4002040075a7 */ /* 0x000e64000800017f */
[----:B-1----:R-:W-:Y:S05]  /*16250*/  @!P0 BRA `(.L_x_2557) ;  /* 0x0000002800748947 */ /* 0x002fea0003800000 */
.L_x_2626:
[----:B------:R-:W-:Y:S05]  /*16260*/  BSYNC B2 ;  /* 0x0000000000027941 */ /* 0x000fea0003800000 */
.L_x_2556:
        /* <DEDUP_REMOVED lines=9> */
.L_x_2559:
[----:B------:R-:W-:Y:S05]  /*16300*/  BSYNC B2 ;  /* 0x0000000000027941 */ /* 0x000fea0003800000 */
.L_x_2558:
        /* <DEDUP_REMOVED lines=14> */
.L_x_2560:
        /* <DEDUP_REMOVED lines=13> */
.L_x_2627:
[----:B------:R-:W-:Y:S05]  /*164c0*/  BSYNC B2 ;  /* 0x0000000000027941 */ /* 0x000fea0003800000 */
.L_x_2561:
        /* <DEDUP_REMOVED lines=11> */
.L_x_2564:
[----:B------:R-:W-:Y:S05]  /*16580*/  BSYNC B2 ;  /* 0x0000000000027941 */ /* 0x000fea0003800000 */
.L_x_2563:
[----:B------:R-:W2:Y:S04]  /*16590*/  LDL R9, [R1] ;  /* 0x0000000001097983 */ /* 0x000ea80000100800 */
        /* <DEDUP_REMOVED lines=10> */
.L_x_2565:
        /* <DEDUP_REMOVED lines=15> */
.L_x_2566:
        /* <DEDUP_REMOVED lines=15> */
.L_x_2567:
        /* <DEDUP_REMOVED lines=15> */
.L_x_2568:
        /* <DEDUP_REMOVED lines=15> */
.L_x_2569:
        /* <DEDUP_REMOVED lines=15> */
.L_x_2570:
        /* <DEDUP_REMOVED lines=15> */
.L_x_2571:
        /* <DEDUP_REMOVED lines=15> */
.L_x_2572:
        /* <DEDUP_REMOVED lines=10> */
.L_x_2554:
[----:B------:R-:W-:Y:S05]  /*16d70*/  BSYNC B1 ;  /* 0x0000000000017941 */ /* 0x000fea0003800000 */
.L_x_2553:
[----:B------:R-:W2:Y:S01]  /*16d80*/  LDL R2, [R1+0x1c] ;  /* 0x00001c0001027983 */ /* 0x000ea20000100800 */
[----:B------:R-:W-:Y:S01]  /*16d90*/  VIADD R0, R0, 0xfffffffe ;  /* 0xfffffffe00007836 */ /* 0x000fe20000000000 */
[----:B--2---:R-:W-:-:S13]  /*16da0*/  ISETP.GT.AND P0, PT, R6, R2, PT ;  /* 0x000000020600720c */ /* 0x004fda0003f04270 */
[----:B------:R-:W-:Y:S05]  /*16db0*/  @P0 BRA `(.L_x_2573) ;  /* 0xffffffe400000947 */ /* 0x000fea000383ffff */
.L_x_2510:
[----:B------:R-:W-:Y:S05]  /*16dc0*/  BSYNC B0 ;  /* 0x0000000000007941 */ /* 0x000fea0003800000 */
.L_x_2509:
        /* <DEDUP_REMOVED lines=19> */
[----:B0-----:R-:W0:Y:S02]  /*16f00*/  S2R R6, SR_LTMASK ;  /* 0x0000000000067919 */ /* 0x001e240000003900 */
[----:B0-----:R-:W-:-:S04]  /*16f10*/  LOP3.LUT R6, R6, UR4, RZ, 0xc0, !PT ;  /* 0x0000000406067c12 */ /* 0x001fc8000f8ec0ff */
[----:B------:R-:W0:Y:S01]  /*16f20*/  POPC R7, R6 ;  /* 0x0000000600077309 */ /* 0x000e220000000000 */
[----:B--2---:R-:W0:Y:S02]  /*16f30*/  SHFL.IDX PT, R4, R3, R4, 0x1f ;  /* 0x00001f0403047589 */ /* 0x004e2400000e0000 */
[----:B0-----:R-:W-:-:S07]  /*16f40*/  IADD3 R16, R4, UR37, R7 ;  /* 0x0000002504107c10 */ /* 0x001fce000fffe007 */
.L_x_2575:
[----:B------:R-:W-:Y:S05]  /*16f50*/  BSYNC B0 ;  /* 0x0000000000007941 */ /* 0x000fea0003800000 */
.L_x_2574:
[----:B------:R-:W-:-:S05]  /*16f60*/  SEL R0, R0, RZ, P0 ;  /* 0x000000ff00007207 */ /* 0x000fca0000000000 */
[----:B------:R2:W-:Y:S02]  /*16f70*/  STL [R1+0x4], R0 ;  /* 0x0000040001007387 */ /* 0x0005e40000100800 */
.L_x_2477:
[----:B------:R-:W-:Y:S05]  /*16f80*/  BSYNC B7 ;  /* 0x0000000000077941 */ /* 0x000fea0003800000 */
.L_x_2475:
        /* <DEDUP_REMOVED lines=10> */
[----:B------:R3:W-:Y:S01]  /*17030*/  STL [R1], R0 ;  /* 0x0000000001007387 */ /* 0x0007e20000100800 */
[----:B------:R-:W-:Y:S06]  /*17040*/  BAR.ARV 0x4, 0x180 ;  /* 0x0106000000007b1d */ /* 0x000fec0000002000 */
[----:B------:R-:W-:Y:S05]  /*17050*/  BRA `(.L_x_2577) ;  /* 0x0000000800d47947 */ /* 0x000fea0003800000 */
.L_x_2576:
        /* <DEDUP_REMOVED lines=36> */
.L_x_2637:
[----:B------:R-:W-:Y:S02]  /*172a0*/  ULDC UR4, c[0x0][0xc38] ;  /* 0x00030e0000047ab9 */ /* 0x000fe40000000800 */
[----:B------:R-:W-:-:S04]  /*172b0*/  IMAD.U32 R4, RZ, RZ, UR4 ;  /* 0x00000004ff047e24 */ /* 0x000fc8000f8e00ff */
[----:B--2---:R-:W-:-:S04]  /*172c0*/  IMAD R5, R14, R4, RZ ;  /* 0x000000040e057224 */ /* 0x004fc800078e02ff */
[----:B------:R-:W-:-:S05]  /*172d0*/  IMAD.IADD R16, R16, 0x1, R5 ;  /* 0x0000000110107824 */ /* 0x000fca00078e0205 */
[----:B------:R-:W-:-:S13]  /*172e0*/  ISETP.GT.AND P6, PT, R16, R0, PT ;  /* 0x000000001000720c */ /* 0x000fda0003fc4270 */
[----:B------:R-:W-:Y:S05]  /*172f0*/  @P6 BRA `(.L_x_2579) ;  /* 0x00000000009c6947 */ /* 0x000fea0003800000 */
.L_x_2584:
[----:B------:R-:W2:Y:S01]  /*17300*/  LDC R4, c[0x0][0xc3c] ;  /* 0x00030f00ff047b82 */ /* 0x000ea20000000800 */
[----:B------:R-:W-:-:S05]  /*17310*/  VIADD R19, R19, 0x1f ;  /* 0x0000001f13137836 */ /* 0x000fca0000000000 */
[----:B--2---:R-:W-:-:S13]  /*17320*/  ISETP.GE.AND P6, PT, R19, R4, PT ;  /* 0x000000041300720c */ /* 0x004fda0003fc6270 */
[----:B0-----:R-:W-:Y:S05]  /*17330*/  @P6 BRA `(.L_x_2580) ;  /* 0x0000000400d06947 */ /* 0x001fea0003800000 */
        /* <DEDUP_REMOVED lines=10> */
.L_x_2582:
[----:B------:R-:W-:Y:S05]  /*173e0*/  BSYNC B0 ;  /* 0x0000000000007941 */ /* 0x000fea0003800000 */
.L_x_2581:
[----:B------:R-:W-:-:S03]  /*173f0*/  UMOV UR4, 0xffffffff ;  /* 0xffffffff00047882 */ /* 0x000fc60000000000 */
[----:B------:R-:W-:Y:S05]  /*17400*/  BRA.DIV UR4, `(.L_x_2583) ;  /* 0x0000001e04547947 */ /* 0x000fea000b800000 */
[----:B-----5:R-:W3:Y:S02]  /*17410*/  SHFL.UP PT, R14, R2, 0x1, RZ ;  /* 0x04200000020e7989 */ /* 0x020ee400000e00ff */
[----:B---3--:R-:W-:-:S05]  /*17420*/  SEL R13, R14, RZ, P1 ;  /* 0x000000ff0e0d7207 */ /* 0x008fca0000800000 */
[----:B------:R-:W-:-:S05]  /*17430*/  IMAD.IADD R13, R2, 0x1, R13 ;  /* 0x00000001020d7824 */ /* 0x000fca00078e020d */
[----:B------:R-:W3:Y:S02]  /*17440*/  SHFL.UP PT, R14, R13, 0x2, RZ ;  /* 0x044000000d0e7989 */ /* 0x000ee400000e00ff */
[----:B---3--:R-:W-:-:S05]  /*17450*/  SEL R4, R14, RZ, P2 ;  /* 0x000000ff0e047207 */ /* 0x008fca0001000000 */
[----:B------:R-:W-:-:S05]  /*17460*/  IMAD.IADD R4, R13, 0x1, R4 ;  /* 0x000000010d047824 */ /* 0x000fca00078e0204 */
[----:B------:R-:W3:Y:S02]  /*17470*/  SHFL.UP PT, R14, R4, 0x4, RZ ;  /* 0x04800000040e7989 */ /* 0x000ee400000e00ff */
[----:B---3--:R-:W-:-:S05]  /*17480*/  SEL R5, R14, RZ, P3 ;  /* 0x000000ff0e057207 */ /* 0x008fca0001800000 */
[----:B------:R-:W-:-:S05]  /*17490*/  IMAD.IADD R5, R4, 0x1, R5 ;  /* 0x0000000104057824 */ /* 0x000fca00078e0205 */
[----:B------:R-:W0:Y:S02]  /*174a0*/  SHFL.UP PT, R14, R5, 0x8, RZ ;  /* 0x05000000050e7989 */ /* 0x000e2400000e00ff */
[----:B0-----:R-:W-:-:S05]  /*174b0*/  SEL R6, R14, RZ, P4 ;  /* 0x000000ff0e067207 */ /* 0x001fca0002000000 */
[----:B------:R-:W-:-:S05]  /*174c0*/  IMAD.IADD R6, R5, 0x1, R6 ;  /* 0x0000000105067824 */ /* 0x000fca00078e0206 */
[----:B------:R-:W1:Y:S02]  /*174d0*/  SHFL.UP PT, R14, R6, 0x10, RZ ;  /* 0x06000000060e7989 */ /* 0x000e6400000e00ff */
[----:B-12---:R-:W-:-:S05]  /*174e0*/  SEL R3, R14, RZ, P5 ;  /* 0x000000ff0e037207 */ /* 0x006fca0002800000 */
[----:B------:R-:W-:-:S05]  /*174f0*/  IMAD.IADD R3, R6, 0x1, R3 ;  /* 0x0000000106037824 */ /* 0x000fca00078e0203 */
[----:B------:R0:W1:Y:S02]  /*17500*/  SHFL.IDX PT, R14, R3, 0x1f, 0x1f ;  /* 0x03e01f00030e7f89 */ /* 0x00006400000e0000 */
.L_x_2645:
[----:B------:R-:W-:Y:S02]  /*17510*/  ULDC UR4, c[0x0][0xc38] ;  /* 0x00030e0000047ab9 */ /* 0x000fe40000000800 */
[----:B------:R-:W-:-:S04]  /*17520*/  IMAD.U32 R4, RZ, RZ, UR4 ;  /* 0x00000004ff047e24 */ /* 0x000fc8000f8e00ff */
[----:B-1----:R-:W-:-:S04]  /*17530*/  IMAD R5, R14, R4, RZ ;  /* 0x000000040e057224 */ /* 0x002fc800078e02ff */
[----:B------:R-:W-:-:S05]  /*17540*/  IMAD.IADD R16, R5, 0x1, R16 ;  /* 0x0000000105107824 */ /* 0x000fca00078e0210 */
[----:B------:R-:W-:-:S13]  /*17550*/  ISETP.GT.AND P6, PT, R16, R0, PT ;  /* 0x000000001000720c */ /* 0x000fda0003fc4270 */
[----:B------:R-:W-:Y:S05]  /*17560*/  @!P6 BRA `(.L_x_2584) ;  /* 0xfffffffc0064e947 */ /* 0x000fea000383ffff */
.L_x_2579:
[----:B------:R-:W-:Y:S01]  /*17570*/  IMAD.IADD R16, R16, 0x1, -R5 ;  /* 0x0000000110107824 */ /* 0x000fe200078e0a05 */
[----:B------:R-:W-:-:S03]  /*17580*/  UMOV UR4, 0xffffffff ;  /* 0xffffffff00047882 */ /* 0x000fc60000000000 */
[----:B------:R-:W-:-:S05]  /*17590*/  IMAD R5, R3, R4, R16 ;  /* 0x0000000403057224 */ /* 0x000fca00078e0210 */
[----:B------:R-:W-:Y:S01]  /*175a0*/  ISETP.GT.AND P6, PT, R5, R0, PT ;  /* 0x000000000500720c */ /* 0x000fe20003fc4270 */
[----:B------:R-:W-:-:S12]  /*175b0*/  BRA.DIV UR4, `(.L_x_2585) ;  /* 0x0000001e04a47947 */ /* 0x000fd8000b800000 */
[----:B------:R-:W-:-:S04]  /*175c0*/  VOTE.ANY R5, PT, !P6 ;  /* 0x0000000000057806 */ /* 0x000fc800070e0100 */
[----:B0-----:R-:W0:Y:S02]  /*175d0*/  POPC R6, R5 ;  /* 0x0000000500067309 */ /* 0x001e240000000000 */
[----:B0-----:R0:W2:Y:S02]  /*175e0*/  SHFL.IDX PT, R17, R2, R6, 0x1f ;  /* 0x00001f0602117589 */ /* 0x0010a400000e0000 */
.L_x_2649:
[----:B------:R-:W-:Y:S01]  /*175f0*/  ISETP.NE.AND P0, PT, R5, RZ, PT ;  /* 0x000000ff0500720c */ /* 0x000fe20003f05270 */
[----:B------:R-:W-:-:S12]  /*17600*/  IMAD.MOV.U32 R5, RZ, RZ, RZ ;  /* 0x000000ffff057224 */ /* 0x000fd800078e00ff */
[----:B------:R-:W-:Y:S05]  /*17610*/  @!P0 BRA `(.L_x_2586) ;  /* 0x0000000000108947 */ /* 0x000fea0003800000 */
[----:B------:R-:W-:Y:S01]  /*17620*/  UMOV UR4, 0xffffffff ;  /* 0xffffffff00047882 */ /* 0x000fe20000000000 */
[----:B------:R-:W-:Y:S02]  /*17630*/  VIADD R12, R6, 0xffffffff ;  /* 0xffffffff060c7836 */ /* 0x000fe40000000000 */
[----:B------:R-:W-:Y:S05]  /*17640*/  BRA.DIV UR4, `(.L_x_2587) ;  /* 0x0000001e04c87947 */ /* 0x000fea000b800000 */
[----:B------:R3:W4:Y:S02]  /*17650*/  SHFL.IDX PT, R5, R3, R12, 0x1f ;  /* 0x00001f0c03057589 */ /* 0x00072400000e0000 */
.L_x_2586:
[----:B01-3--:R-:W0:Y:S01]  /*17660*/  LDC.64 R2, c[0x0][0xc90] ;  /* 0x00032400ff027b82 */ /* 0x00be220000000a00 */
[----:B------:R-:W-:-:S04]  /*17670*/  IMAD.IADD R19, R6, 0x1, R19 ;  /* 0x0000000106137824 */ /* 0x000fc800078e0213 */
[----:B0-----:R-:W-:-:S05]  /*17680*/  IMAD.WIDE R2, R19, 0x4, R2 ;  /* 0x0000000413027825 */ /* 0x001fca00078e0202 */
[----:B------:R-:W2:Y:S01]  /*17690*/  LDG.E R7, desc[UR40][R2.64] ;  /* 0x0000002802077981 */ /* 0x000ea2000c1e1900 */
[----:B----4-:R-:W-:-:S04]  /*176a0*/  IMAD R16, R5, R4, R16 ;  /* 0x0000000405107224 */ /* 0x010fc800078e0210 */
[----:B------:R-:W-:Y:S02]  /*176b0*/  IMAD.IADD R0, R0, 0x1, -R16 ;  /* 0x0000000100007824 */ /* 0x000fe400078e0a10 */
[----:B--2---:R-:W-:-:S05]  /*176c0*/  IMAD R6, R17, R7, RZ ;  /* 0x0000000711067224 */ /* 0x004fca00078e02ff */
[----:B-----5:R-:W-:-:S04]  /*176d0*/  IABS R8, R6 ;  /* 0x0000000600087213 */ /* 0x020fc80000000000 */
[----:B------:R-:W0:Y:S08]  /*176e0*/  I2F.RP R2, R8 ;  /* 0x0000000800027306 */ /* 0x000e300000209400 */
        /* <DEDUP_REMOVED lines=9> */
[----:B------:R-:W-:-:S04]  /*17780*/  IMAD.HI.U32 R2, R2, R3, RZ ;  /* 0x0000000302027227 */ /* 0x000fc800078e00ff */
[----:B------:R-:W-:-:S04]  /*17790*/  IMAD.MOV R5, RZ, RZ, -R5 ;  /* 0x000000ffff057224 */ /* 0x000fc800078e0a05 */
        /* <DEDUP_REMOVED lines=11> */
[----:B------:R-:W-:Y:S02]  /*17850*/  IMAD R5, R7, R2, RZ ;  /* 0x0000000207057224 */ /* 0x000fe400078e02ff */
[----:B------:R-:W-:Y:S02]  /*17860*/  IMAD.MOV R2, RZ, RZ, -R2 ;  /* 0x000000ffff027224 */ /* 0x000fe400078e0a02 */
[----:B------:R-:W-:Y:S02]  /*17870*/  IMAD.MOV R3, RZ, RZ, -R5 ;  /* 0x000000ffff037224 */ /* 0x000fe400078e0a05 */
[----:B------:R-:W-:-:S03]  /*17880*/  IMAD R0, R6, R2, R0 ;  /* 0x0000000206007224 */ /* 0x000fc600078e0200 */
[----:B------:R-:W-:Y:S01]  /*17890*/  VIADDMNMX R4, R3, R4, R7, PT ;  /* 0x0000000403047246 */ /* 0x000fe20003800107 */
[----:B------:R-:W-:-:S03]  /*178a0*/  IMAD.IADD R5, R0, 0x1, R5 ;  /* 0x0000000100057824 */ /* 0x000fc600078e0205 */
[----:B------:R-:W-:-:S04]  /*178b0*/  IABS R7, R4 ;  /* 0x0000000400077213 */ /* 0x000fc80000000000 */
        /* <DEDUP_REMOVED lines=28> */
.L_x_2580:
[----:B------:R-:W-:Y:S01]  /*17a80*/  UMOV UR4, URZ ;  /* 0x0000003f00047c82 */ /* 0x000fe20008000000 */
[----:B------:R-:W-:Y:S01]  /*17a90*/  UMOV UR5, URZ ;  /* 0x0000003f00057c82 */ /* 0x000fe20008000000 */
[----:B------:R-:W-:Y:S01]  /*17aa0*/  ULDC UR6, c[0x0][0xc3c] ;  /* 0x00030f0000067ab9 */ /* 0x000fe20000000800 */
[----:B------:R-:W-:Y:S02]  /*17ab0*/  IMAD.MOV.U32 R16, RZ, RZ, R0 ;  /* 0x000000ffff107224 */ /* 0x000fe400078e0000 */
[----:B------:R-:W-:Y:S02]  /*17ac0*/  IMAD.U32 R17, RZ, RZ, UR4 ;  /* 0x00000004ff117e24 */ /* 0x000fe4000f8e00ff */
[----:B------:R-:W-:Y:S02]  /*17ad0*/  IMAD.U32 R18, RZ, RZ, UR5 ;  /* 0x00000005ff127e24 */ /* 0x000fe4000f8e00ff */
[----:B------:R-:W-:-:S07]  /*17ae0*/  IMAD.U32 R19, RZ, RZ, UR6 ;  /* 0x00000006ff137e24 */ /* 0x000fce000f8e00ff */
.L_x_2588:
[----:B------:R2:W3:Y:S01]  /*17af0*/  LDL R2, [R1] ;  /* 0x0000000001027983 */ /* 0x0004e20000100800 */
        /* <DEDUP_REMOVED lines=9> */
[----:B------:R2:W-:Y:S01]  /*17b90*/  @!P0 STL [R1], R2 ;  /* 0x0000000201008387 */ /* 0x0005e20000100800 */
[----:B------:R-:W-:Y:S06]  /*17ba0*/  BAR.ARV 0x5, 0x180 ;  /* 0x0146000000007b1d */ /* 0x000fec0000002000 */
.L_x_2577:
[----:B------:R-:W-:Y:S02]  /*17bb0*/  ULDC UR4, c[0x0][0xc3c] ;  /* 0x00030f0000047ab9 */ /* 0x000fe40000000800 */
[----:B----4-:R-:W-:-:S13]  /*17bc0*/  ISETP.GE.AND P0, PT, R19, UR4, PT ;  /* 0x0000000413007c0c */ /* 0x010fda000bf06270 */
[----:B------:R-:W-:Y:S05]  /*17bd0*/  @!P0 BRA `(.L_x_2589) ;  /* 0xffffff9c00c48947 */ /* 0x000fea000383ffff */
[----:B------:R-:W-:Y:S05]  /*17be0*/  BSYNC B8 ;  /* 0x0000000000087941 */ /* 0x000fea0003800000 */
.L_x_2463:
[----:B---3--:R-:W3:Y:S01]  /*17bf0*/  LDL.LU R0, [R1+0x40] ;  /* 0x0000400001007983 */ /* 0x008ee20000300800 */
[----:B------:R-:W-:Y:S01]  /*17c00*/  BSSY B0, `(.L_x_2590) ;  /* 0x000000b000007945 */ /* 0x000fe20003800000 */
[----:B------:R-:W4:Y:S01]  /*17c10*/  S2R R5, SR_CgaCtaId ;  /* 0x0000000000057919 */ /* 0x000f220000008800 */
[----:B---3--:R-:W-:-:S05]  /*17c20*/  VIADD R0, R0, 0x1 ;  /* 0x0000000100007836 */ /* 0x008fca0000000000 */
[----:B0-2---:R-:W-:-:S04]  /*17c30*/  LEA.HI R2, R0, R0, RZ, 0x1 ;  /* 0x0000000000027211 */ /* 0x005fc800078f08ff */
[----:B-1----:R-:W-:-:S05]  /*17c40*/  LOP3.LUT R3, R2, 0xfffffffe, RZ, 0xc0, !PT ;  /* 0xfffffffe02037812 */ /* 0x002fca00078ec0ff */
[----:B------:R-:W-:Y:S01]  /*17c50*/  IMAD.IADD R3, R0, 0x1, -R3 ;  /* 0x0000000100037824 */ /* 0x000fe200078e0a03 */
[----:B------:R-:W-:-:S04]  /*17c60*/  MOV R0, 0x400 ;  /* 0x0000040000007802 */ /* 0x000fc80000000f00 */
[----:B----4-:R-:W-:Y:S02]  /*17c70*/  LEA R0, R5, R0, 0x18 ;  /* 0x0000000005007211 */ /* 0x010fe400078ec0ff */
[----:B------:R-:W-:-:S04]  /*17c80*/  SHF.L.U32 R3, R3, 0x1f, RZ ;  /* 0x0000001f03037819 */ /* 0x000fc800000006ff */
[----:B------:R-:W0:Y:S02]  /*17c90*/  SYNCS.PHASECHK.TRANS64.TRYWAIT P0, [R0+URZ+0x28c20], R3 ;  /* 0x028c2003000075a7 */ /* 0x000e24000800017f */
[----:B0-----:R-:W-:Y:S05]  /*17ca0*/  @!P0 BRA `(.L_x_2591) ;  /* 0x0000001800588947 */ /* 0x001fea0003800000 */
.L_x_2652:
[----:B------:R-:W-:Y:S05]  /*17cb0*/  BSYNC B0 ;  /* 0x0000000000007941 */ /* 0x000fea0003800000 */
.L_x_2590:
[----:B------:R-:W-:-:S03]  /*17cc0*/  UMOV UR4, 0xffffffff ;  /* 0xffffffff00047882 */ /* 0x000fc60000000000 */
[----:B------:R-:W-:Y:S05]  /*17cd0*/  BRA.DIV UR4, `(.L_x_2592) ;  /* 0x0000001a04607947 */ /* 0x000fea000b800000 */
[----:B------:R-:W1:Y:S02]  /*17ce0*/  S2R R2, SR_TID.X ;  /* 0x0000000000027919 */ /* 0x000e640000002100 */
[----:B-1----:R-:W-:-:S04]  /*17cf0*/  SHF.R.U32.HI R2, RZ, 0x5, R2 ;  /* 0x00000005ff027819 */ /* 0x002fc80000011602 */
[----:B------:R-:W-:-:S05]  /*17d00*/  LOP3.LUT R2, R2, 0x3, RZ, 0xc0, !PT ;  /* 0x0000000302027812 */ /* 0x000fca00078ec0ff */
[----:B------:R1:W2:Y:S02]  /*17d10*/  SHFL.IDX PT, R14, R2, RZ, 0x1f ;  /* 0x00001fff020e7589 */ /* 0x0002a400000e0000 */
.L_x_2655:
[----:B--2---:R-:W-:Y:S01]  /*17d20*/  ISETP.NE.AND P0, PT, R14, RZ, PT ;  /* 0x000000ff0e00720c */ /* 0x004fe20003f05270 */
[----:B------:R-:W-:-:S12]  /*17d30*/  BSSY B0, `(.L_x_2593) ;  /* 0x0000027000007945 */ /* 0x000fd80003800000 */
[----:B------:R-:W-:Y:S05]  /*17d40*/  @P0 BRA `(.L_x_2594) ;  /* 0x0000000000940947 */ /* 0x000fea0003800000 */
[----:B------:R-:W-:-:S03]  /*17d50*/  UMOV UR4, 0xffffffff ;  /* 0xffffffff00047882 */ /* 0x000fc60000000000 */
[----:B------:R-:W-:Y:S05]  /*17d60*/  BRA.DIV UR4, `(.L_x_2595) ;  /* 0x0000001a04707947 */ /* 0x000fea000b800000 */
[----:B------:R-:W-:-:S13]  /*17d70*/  ELECT P6, URZ, PT ;  /* 0x00000000003f782f */ /* 0x000fda00038c0000 */
.L_x_2658:
[----:B------:R-:W-:Y:S05]  /*17d80*/  @!P6 BRA `(.L_x_2594) ;  /* 0x000000000084e947 */ /* 0x000fea0003800000 */
[----:B------:R-:W-:-:S06]  /*17d90*/  ULOP3.LUT UR4, UR36, 0x2, URZ, 0xfc, !UPT ;  /* 0x0000000224047892 */ /* 0x000fcc000f8efc3f */
[----:B-1----:R-:W-:-:S05]  /*17da0*/  IMAD.U32 R2, RZ, RZ, UR4 ;  /* 0x00000004ff027e24 */ /* 0x002fca000f8e00ff */
[----:B------:R-:W-:-:S13]  /*17db0*/  ISETP.NE.AND P2, PT, R2, 0x3, PT ;  /* 0x000000030200780c */ /* 0x000fda0003f45270 */
[----:B------:R-:W-:Y:S05]  /*17dc0*/  @!P2 BRA `(.L_x_2596) ;  /* 0x000000000004a947 */ /* 0x000fea0003800000 */
[----:B------:R-:W-:Y:S01]  /*17dd0*/  BPT.TRAP 0x1 ;  /* 0x000000040000795c */ /* 0x000fe20000300000 */
.L_x_2596:
        /* <DEDUP_REMOVED lines=14> */
.L_x_2659:
[----:B------:R-:W1:Y:S02]  /*17ec0*/  SYNCS.PHASECHK.TRANS64.TRYWAIT P0, [R7+URZ], R2 ;  /* 0x00000002070075a7 */ /* 0x000e64000800017f */
[----:B-1----:R-:W-:Y:S05]  /*17ed0*/  @!P0 BRA `(.L_x_2598) ;  /* 0x0000001800488947 */ /* 0x002fea0003800000 */
.L_x_2660:
[----:B------:R-:W-:Y:S05]  /*17ee0*/  @!P2 BRA `(.L_x_2599) ;  /* 0x000000000004a947 */ /* 0x000fea0003800000 */
[----:B------:R-:W-:Y:S01]  /*17ef0*/  BPT.TRAP 0x1 ;  /* 0x000000040000795c */ /* 0x000fe20000300000 */
.L_x_2599:
[----:B------:R-:W2:Y:S01]  /*17f00*/  LDL.LU R4, [R1+0x4] ;  /* 0x0000040001047983 */ /* 0x000ea20000300800 */
[----:B------:R-:W-:-:S04]  /*17f10*/  VIADD R0, R0, 0x28c60 ;  /* 0x00028c6000007836 */ /* 0x000fc80000000000 */
[----:B--2---:R-:W-:-:S04]  /*17f20*/  IMAD R4, R4, 0x8, R0 ;  /* 0x0000000804047824 */ /* 0x004fc800078e0200 */
[----:B------:R-:W2:Y:S02]  /*17f30*/  SYNCS.PHASECHK.TRANS64.TRYWAIT P0, [R4+URZ], R5 ;  /* 0x00000005040075a7 */ /* 0x000ea4000800017f */
[----:B--2---:R-:W-:Y:S05]  /*17f40*/  @!P0 BRA `(.L_x_2600) ;  /* 0x0000001800408947 */ /* 0x004fea0003800000 */
.L_x_2661:
[----:B------:R-:W-:-:S07]  /*17f50*/  IMAD R3, R3, 0x8, R0 ;  /* 0x0000000803037824 */ /* 0x000fce00078e0200 */
.L_x_2601:
[----:B---3--:R3:W4:Y:S02]  /*17f60*/  SYNCS.PHASECHK.TRANS64.TRYWAIT P0, [R3+URZ], R2 ;  /* 0x00000002030075a7 */ /* 0x008724000800017f */
[----:B----4-:R-:W-:Y:S05]  /*17f70*/  @!P0 NANOSLEEP.SYNCS 0x989680 ;  /* 0x009896800000895d */ /* 0x010fea0003900000 */
[----:B------:R-:W4:Y:S02]  /*17f80*/  @!P0 SYNCS.PHASECHK.TRANS64 P0, [R3+URZ], R2 ;  /* 0x00000002030085a7 */ /* 0x000f24000800007f */
[----:B----4-:R-:W-:Y:S05]  /*17f90*/  @!P0 BRA `(.L_x_2601) ;  /* 0xfffffffc00f08947 */ /* 0x010fea000383ffff */
.L_x_2594:
[----:B------:R-:W-:Y:S05]  /*17fa0*/  BSYNC B0 ;  /* 0x0000000000007941 */ /* 0x000fea0003800000 */
.L_x_2593:
[----:B------:R-:W-:Y:S05]  /*17fb0*/  EXIT ;  /* 0x000000000000794d */ /* 0x000fea0003800000 */
.L_x_2358:
[----:B0-----:R-:W-:-:S04]  /*17fc0*/  IMAD.U32 R3, RZ, RZ, UR21 ;  /* 0x00000015ff037e24 */ /* 0x001fc8000f8e00ff */
[----:B------:R0:W1:Y:S03]  /*17fd0*/  SYNCS.PHASECHK.TRANS64.TRYWAIT P1, [R3+URZ+0x28c50], R0 ;  /* 0x028c5000030075a7 */ /* 0x000066000802017f */
[----:B-1----:R-:W-:Y:S05]  /*17fe0*/  @!P1 NANOSLEEP.SYNCS 0x989680 ;  /* 0x009896800000995d */ /* 0x002fea0003900000 */
[----:B------:R-:W1:Y:S02]  /*17ff0*/  @!P1 SYNCS.PHASECHK.TRANS64 P1, [R3+URZ+0x28c50], R0 ;  /* 0x028c5000030095a7 */ /* 0x000e64000802007f */
[----:B-1----:R-:W-:Y:S05]  /*18000*/  @!P1 BRA `(.L_x_2358) ;  /* 0xfffffffc00ec9947 */ /* 0x002fea000383ffff */
[----:B------:R-:W-:Y:S05]  /*18010*/  BRA `(.L_x_2602) ;  /* 0xfffffe9c00ac7947 */ /* 0x000fea000383ffff */
.L_x_2363:
[----:B-1----:R-:W-:-:S04]  /*18020*/  IMAD.U32 R3, RZ, RZ, UR21 ;  /* 0x00000015ff037e24 */ /* 0x002fc8000f8e00ff */
[----:B------:R1:W2:Y:S03]  /*18030*/  SYNCS.PHASECHK.TRANS64.TRYWAIT P1, [R3+URZ+0x28c50], R0 ;  /* 0x028c5000030075a7 */ /* 0x0002a6000802017f */
[----:B--2---:R-:W-:Y:S05]  /*18040*/  @!P1 NANOSLEEP.SYNCS 0x989680 ;  /* 0x009896800000995d */ /* 0x004fea0003900000 */
[----:B------:R-:W2:Y:S02]  /*18050*/  @!P1 SYNCS.PHASECHK.TRANS64 P1, [R3+URZ+0x28c50], R0 ;  /* 0x028c5000030095a7 */ /* 0x000ea4000802007f */
[----:B--2---:R-:W-:Y:S05]  /*18060*/  @!P1 BRA `(.L_x_2363) ;  /* 0xfffffffc00ec9947 */ /* 0x004fea000383ffff */
[----:B------:R-:W-:Y:S05]  /*18070*/  BRA `(.L_x_2362) ;  /* 0xfffffea800a87947 */ /* 0x000fea000383ffff */
.L_x_2372:
[----:B0-----:R-:W-:-:S04]  /*18080*/  IMAD.U32 R3, RZ, RZ, UR46 ;  /* 0x0000002eff037e24 */ /* 0x001fc8000f8e00ff */
[----:B------:R0:W1:Y:S03]  /*18090*/  SYNCS.PHASECHK.TRANS64.TRYWAIT P1, [R3+URZ+0x28c00], R0 ;  /* 0x028c0000030075a7 */ /* 0x000066000802017f */
[----:B-1----:R-:W-:Y:S05]  /*180a0*/  @!P1 NANOSLEEP.SYNCS 0x989680 ;  /* 0x009896800000995d */ /* 0x002fea0003900000 */
[----:B------:R-:W1:Y:S02]  /*180b0*/  @!P1 SYNCS.PHASECHK.TRANS64 P1, [R3+URZ+0x28c00], R0 ;  /* 0x028c0000030095a7 */ /* 0x000e64000802007f */
[----:B-1----:R-:W-:Y:S05]  /*180c0*/  @!P1 BRA `(.L_x_2372) ;  /* 0xfffffffc00ec9947 */ /* 0x002fea000383ffff */
[----:B------:R-:W-:Y:S05]  /*180d0*/  BRA `(.L_x_2603) ;  /* 0xfffffec000087947 */ /* 0x000fea000383ffff */
.L_x_2376:
[----:B--2---:R2:W3:Y:S02]  /*180e0*/  SYNCS.PHASECHK.TRANS64.TRYWAIT P1, [R7+URZ+0x28c30], R8 ;  /* 0x028c3008070075a7 */ /* 0x0044e4000802017f */
[----:B---3--:R-:W-:Y:S05]  /*180f0*/  @!P1 NANOSLEEP.SYNCS 0x989680 ;  /* 0x009896800000995d */ /* 0x008fea0003900000 */
[----:B------:R-:W3:Y:S02]  /*18100*/  @!P1 SYNCS.PHASECHK.TRANS64 P1, [R7+URZ+0x28c30], R8 ;  /* 0x028c3008070095a7 */ /* 0x000ee4000802007f */
[----:B---3--:R-:W-:Y:S05]  /*18110*/  @!P1 BRA `(.L_x_2376) ;  /* 0xfffffffc00f09947 */ /* 0x008fea000383ffff */
[----:B------:R-:W-:Y:S05]  /*18120*/  BRA `(.L_x_2375) ;  /* 0xfffffec000247947 */ /* 0x000fea000383ffff */
.L_x_2388:
[----:B--2---:R2:W3:Y:S02]  /*18130*/  SYNCS.PHASECHK.TRANS64.TRYWAIT P2, [R7+URZ+0x28c50], R8 ;  /* 0x028c5008070075a7 */ /* 0x0044e4000804017f */
[----:B---3--:R-:W-:Y:S05]  /*18140*/  @!P2 NANOSLEEP.SYNCS 0x989680 ;  /* 0x009896800000a95d */ /* 0x008fea0003900000 */
[----:B------:R-:W3:Y:S02]  /*18150*/  @!P2 SYNCS.PHASECHK.TRANS64 P2, [R7+URZ+0x28c50], R8 ;  /* 0x028c50080700a5a7 */ /* 0x000ee4000804007f */
[----:B---3--:R-:W-:Y:S05]  /*18160*/  @!P2 BRA `(.L_x_2388) ;  /* 0xfffffffc00f0a947 */ /* 0x008fea000383ffff */
[----:B------:R-:W-:Y:S05]  /*18170*/  BRA `(.L_x_2387) ;  /* 0xfffffedc00c87947 */ /* 0x000fea000383ffff */
.L_x_2396:
[----:B--2---:R-:W-:-:S04]  /*18180*/  IMAD.U32 R9, RZ, RZ, UR27 ;  /* 0x0000001bff097e24 */ /* 0x004fc8000f8e00ff */
[----:B------:R2:W3:Y:S03]  /*18190*/  SYNCS.PHASECHK.TRANS64.TRYWAIT P2, [R9+URZ+0x28c30], R8 ;  /* 0x028c3008090075a7 */ /* 0x0004e6000804017f */
[----:B---3--:R-:W-:Y:S05]  /*181a0*/  @!P2 NANOSLEEP.SYNCS 0x989680 ;  /* 0x009896800000a95d */ /* 0x008fea0003900000 */
[----:B------:R-:W3:Y:S02]  /*181b0*/  @!P2 SYNCS.PHASECHK.TRANS64 P2, [R9+URZ+0x28c30], R8 ;  /* 0x028c30080900a5a7 */ /* 0x000ee4000804007f */
[----:B---3--:R-:W-:Y:S05]  /*181c0*/  @!P2 BRA `(.L_x_2396) ;  /* 0xfffffffc00eca947 */ /* 0x008fea000383ffff */
[----:B------:R-:W-:Y:S05]  /*181d0*/  BRA `(.L_x_2395) ;  /* 0xfffffee400147947 */ /* 0x000fea000383ffff */
.L_x_2408:
[----:B--2---:R2:W3:Y:S02]  /*181e0*/  SYNCS.PHASECHK.TRANS64.TRYWAIT P2, [R21+URZ+0x28c50], R8 ;  /* 0x028c5008150075a7 */ /* 0x0044e4000804017f */
[----:B---3--:R-:W-:Y:S05]  /*181f0*/  @!P2 NANOSLEEP.SYNCS 0x989680 ;  /* 0x009896800000a95d */ /* 0x008fea0003900000 */
[----:B------:R-:W3:Y:S02]  /*18200*/  @!P2 SYNCS.PHASECHK.TRANS64 P2, [R21+URZ+0x28c50], R8 ;  /* 0x028c50081500a5a7 */ /* 0x000ee4000804007f */
[----:B---3--:R-:W-:Y:S05]  /*18210*/  @!P2 BRA `(.L_x_2408) ;  /* 0xfffffffc00f0a947 */ /* 0x008fea000383ffff */
[----:B------:R-:W-:Y:S05]  /*18220*/  BRA `(.L_x_2407) ;  /* 0xffffff0400e87947 */ /* 0x000fea000383ffff */
.L_x_2417:
[----:B---3--:R-:W-:-:S04]  /*18230*/  IMAD.U32 R6, RZ, RZ, UR25 ;  /* 0x00000019ff067e24 */ /* 0x008fc8000f8e00ff */
[----:B------:R3:W4:Y:S03]  /*18240*/  SYNCS.PHASECHK.TRANS64.TRYWAIT P3, [R6+URZ+0x28c30], R7 ;  /* 0x028c3007060075a7 */ /* 0x000726000806017f */
[----:B----4-:R-:W-:Y:S05]  /*18250*/  @!P3 NANOSLEEP.SYNCS 0x989680 ;  /* 0x009896800000b95d */ /* 0x010fea0003900000 */
[----:B------:R-:W4:Y:S02]  /*18260*/  @!P3 SYNCS.PHASECHK.TRANS64 P3, [R6+URZ+0x28c30], R7 ;  /* 0x028c30070600b5a7 */ /* 0x000f24000806007f */
[----:B----4-:R-:W-:Y:S05]  /*18270*/  @!P3 BRA `(.L_x_2417) ;  /* 0xfffffffc00ecb947 */ /* 0x010fea000383ffff */
[----:B------:R-:W-:Y:S05]  /*18280*/  BRA `(.L_x_2416) ;  /* 0xffffff0c00807947 */ /* 0x000fea000383ffff */
.L_x_2421:
[----:B---3--:R3:W4:Y:S02]  /*18290*/  SYNCS.PHASECHK.TRANS64.TRYWAIT P3, [R170+URZ+0x28c50], R7 ;  /* 0x028c5007aa0075a7 */ /* 0x008724000806017f */
[----:B----4-:R-:W-:Y:S05]  /*182a0*/  @!P3 NANOSLEEP.SYNCS 0x989680 ;  /* 0x009896800000b95d */ /* 0x010fea0003900000 */
[----:B------:R-:W4:Y:S02]  /*182b0*/  @!P3 SYNCS.PHASECHK.TRANS64 P3, [R170+URZ+0x28c50], R7 ;  /* 0x028c5007aa00b5a7 */ /* 0x000f24000806007f */
[----:B----4-:R-:W-:Y:S05]  /*182c0*/  @!P3 BRA `(.L_x_2421) ;  /* 0xfffffffc00f0b947 */ /* 0x010fea000383ffff */
[----:B------:R-:W-:Y:S05]  /*182d0*/  BRA `(.L_x_2420) ;  /* 0xffffff2400a47947 */ /* 0x000fea000383ffff */
.L_x_2427:
[----:B----4-:R-:W-:-:S04]  /*182e0*/  IMAD.U32 R5, RZ, RZ, UR26 ;  /* 0x0000001aff057e24 */ /* 0x010fc8000f8e00ff */
[----:B------:R4:W0:Y:S03]  /*182f0*/  SYNCS.PHASECHK.TRANS64.TRYWAIT P2, [R5+URZ+0x28c30], R8 ;  /* 0x028c3008050075a7 */ /* 0x000826000804017f */
[----:B0-----:R-:W-:Y:S05]  /*18300*/  @!P2 NANOSLEEP.SYNCS 0x989680 ;  /* 0x009896800000a95d */ /* 0x001fea0003900000 */
[----:B------:R-:W0:Y:S02]  /*18310*/  @!P2 SYNCS.PHASECHK.TRANS64 P2, [R5+URZ+0x28c30], R8 ;  /* 0x028c30080500a5a7 */ /* 0x000e24000804007f */
[----:B0-----:R-:W-:Y:S05]  /*18320*/  @!P2 BRA `(.L_x_2427) ;  /* 0xfffffffc00eca947 */ /* 0x001fea000383ffff */
[----:B------:R-:W-:Y:S05]  /*18330*/  BRA `(.L_x_2426) ;  /* 0xffffff2800907947 */ /* 0x000fea000383ffff */
.L_x_2439:
[----:B-1----:R1:W3:Y:S02]  /*18340*/  SYNCS.PHASECHK.TRANS64.TRYWAIT P2, [R21+URZ+0x28c50], R8 ;  /* 0x028c5008150075a7 */ /* 0x0022e4000804017f */
[----:B---3--:R-:W-:Y:S05]  /*18350*/  @!P2 NANOSLEEP.SYNCS 0x989680 ;  /* 0x009896800000a95d */ /* 0x008fea0003900000 */
[----:B------:R-:W3:Y:S02]  /*18360*/  @!P2 SYNCS.PHASECHK.TRANS64 P2, [R21+URZ+0x28c50], R8 ;  /* 0x028c50081500a5a7 */ /* 0x000ee4000804007f */
[----:B---3--:R-:W-:Y:S05]  /*18370*/  @!P2 BRA `(.L_x_2439) ;  /* 0xfffffffc00f0a947 */ /* 0x008fea000383ffff */
[----:B------:R-:W-:Y:S05]  /*18380*/  BRA `(.L_x_2438) ;  /* 0xffffff4c00587947 */ /* 0x000fea000383ffff */
.L_x_2483:
[----:B------:R-:W3:Y:S01]  /*18390*/  S2R R4, SR_TID.X ;  /* 0x0000000000047919 */ /* 0x000ee20000002100 */
[----:B------:R-:W-:Y:S01]  /*183a0*/  BSSY B0, `(.L_x_2604) ;  /* 0x000000a000007945 */ /* 0x000fe20003800000 */
[----:B------:R-:W-:Y:S02]  /*183b0*/  IMAD.MOV.U32 R12, RZ, RZ, RZ ;  /* 0x000000ffff0c7224 */ /* 0x000fe400078e00ff */
[----:B------:R-:W-:Y:S02]  /*183c0*/  IMAD.MOV.U32 R11, RZ, RZ, 0x1f ;  /* 0x0000001fff0b7424 */ /* 0x000fe400078e00ff */
[----:B------:R-:W-:Y:S01]  /*183d0*/  IMAD.MOV.U32 R15, RZ, RZ, -0x1 ;  /* 0xffffffffff0f7424 */ /* 0x000fe200078e00ff */
[----:B---3--:R-:W-:-:S04]  /*183e0*/  SHF.R.U32.HI R4, RZ, 0x5, R4 ;  /* 0x00000005ff047819 */ /* 0x008fc80000011604 */
[----:B------:R-:W-:-:S05]  /*183f0*/  LOP3.LUT R4, R4, 0x3, RZ, 0xc0, !PT ;  /* 0x0000000304047812 */ /* 0x000fca00078ec0ff */
[----:B------:R-:W-:-:S07]  /*18400*/  IMAD.MOV.U32 R13, RZ, RZ, R4 ;  /* 0x000000ffff0d7224 */ /* 0x000fce00078e0004 */
[----:B012---:R-:W-:Y:S05]  /*18410*/  WARPSYNC.COLLECTIVE R15, `(.L_x_2605) ;  /* 0x000000000f087348 */ /* 0x007fea0003c00000 */
[----:B------:R3:W4:Y:S02]  /*18420*/  SHFL.IDX P6, R14, R13, R12, R11 ;  /* 0x0000000c0d0e7389 */ /* 0x00072400000c000b */
[----:B01234-:R-:W-:Y:S01]  /*18430*/  ENDCOLLECTIVE ;  /* 0x000000000000791b */ /* 0x01ffe20003800000 */
.L_x_2605:
[----:B------:R-:W-:Y:S05]  /*18440*/  BSYNC B0 ;  /* 0x0000000000007941 */ /* 0x000fea0003800000 */
.L_x_2604:
[----:B------:R-:W-:Y:S05]  /*18450*/  BRA `(.L_x_2606) ;  /* 0xffffffa400547947 */ /* 0x000fea000383ffff */
.L_x_2485:
[----:B------:R-:W-:Y:S01]  /*18460*/  BSSY B0, `(.L_x_2607) ;  /* 0x0000006000007945 */ /* 0x000fe20003800000 */
[----:B------:R-:W-:-:S07]  /*18470*/  IMAD.MOV.U32 R15, RZ, RZ, -0x1 ;  /* 0xffffffffff0f7424 */ /* 0x000fce00078e00ff */
[----:B012-4-:R-:W-:Y:S05]  /*18480*/  WARPSYNC.COLLECTIVE R15, `(.L_x_2608) ;  /* 0x000000000f0c7348 */ /* 0x017fea0003c00000 */
[----:B------:R-:W-:Y:S02]  /*18490*/  ELECT P6, UR62, PT ;  /* 0x00000000003e782f */ /* 0x000fe400038c0000 */
[----:B------:R-:W-:Y:S01]  /*184a0*/  MOV R14, UR62 ;  /* 0x0000003e000e7c02 */ /* 0x000fe20008000f00 */
[----:B012-4-:R-:W-:Y:S10]  /*184b0*/  ENDCOLLECTIVE ;  /* 0x000000000000791b */ /* 0x017ff40003800000 */
.L_x_2608:
[----:B------:R-:W-:Y:S05]  /*184c0*/  BSYNC B0 ;  /* 0x0000000000007941 */ /* 0x000fea0003800000 */
.L_x_2607:
[----:B------:R-:W-:Y:S05]  /*184d0*/  BRA `(.L_x_2609) ;  /* 0xffffffa400607947 */ /* 0x000fea000383ffff */
.L_x_2487:
[----:B--2---:R2:W3:Y:S02]  /*184e0*/  SYNCS.PHASECHK.TRANS64.TRYWAIT P0, [R0+URZ+0x28c40], R2 ;  /* 0x028c4002000075a7 */ /* 0x0044e4000800017f */
[----:B---3--:R-:W-:Y:S05]  /*184f0*/  @!P0 NANOSLEEP.SYNCS 0x989680 ;  /* 0x009896800000895d */ /* 0x008fea0003900000 */
[----:B------:R-:W3:Y:S02]  /*18500*/  @!P0 SYNCS.PHASECHK.TRANS64 P0, [R0+URZ+0x28c40], R2 ;  /* 0x028c4002000085a7 */ /* 0x000ee4000800007f */
[----:B---3--:R-:W-:Y:S05]  /*18510*/  @!P0 BRA `(.L_x_2487) ;  /* 0xfffffffc00f08947 */ /* 0x008fea000383ffff */
[----:B------:R-:W-:Y:S05]  /*18520*/  BRA `(.L_x_2610) ;  /* 0xffffffa400c87947 */ /* 0x000fea000383ffff */
.L_x_2491:
[----:B------:R-:W2:Y:S01]  /*18530*/  LDL.LU R11, [R1+0x2c] ;  /* 0x00002c00010b7983 */ /* 0x000ea20000300800 */
[----:B------:R-:W-:Y:S02]  /*18540*/  IMAD.MOV.U32 R5, RZ, RZ, R12 ;  /* 0x000000ffff057224 */ /* 0x000fe400078e000c */
[----:B------:R-:W-:Y:S02]  /*18550*/  IMAD.MOV.U32 R13, RZ, RZ, R3 ;  /* 0x000000ffff0d7224 */ /* 0x000fe400078e0003 */
[----:B------:R-:W-:Y:S02]  /*18560*/  IMAD.MOV.U32 R12, RZ, RZ, RZ ;  /* 0x000000ffff0c7224 */ /* 0x000fe400078e00ff */
[----:B------:R-:W-:Y:S02]  /*18570*/  IMAD.MOV.U32 R15, RZ, RZ, -0x1 ;  /* 0xffffffffff0f7424 */ /* 0x000fe400078e00ff */
[----:B------:R-:W-:-:S04]  /*18580*/  IMAD.IADD R2, R8, 0x1, R5 ;  /* 0x0000000108027824 */ /* 0x000fc800078e0205 */
[----:B------:R-:W-:Y:S02]  /*18590*/  VIADD R5, R2, 0x10 ;  /* 0x0000001002057836 */ /* 0x000fe40000000000 */
[----:B--2---:R-:W-:Y:S02]  /*185a0*/  IMAD R0, R11, R7, RZ ;  /* 0x000000070b007224 */ /* 0x004fe400078e02ff */
[----:B------:R-:W-:-:S03]  /*185b0*/  IMAD.MOV.U32 R11, RZ, RZ, 0x181f ;  /* 0x0000181fff0b7424 */ /* 0x000fc600078e00ff */
[----:B------:R-:W-:-:S13]  /*185c0*/  ISETP.GE.AND P1, PT, R2, R0, PT ;  /* 0x000000000200720c */ /* 0x000fda0003f26270 */
[----:B-----5:R-:W-:Y:S05]  /*185d0*/  WARPSYNC.COLLECTIVE R15, `(.L_x_2611) ;  /* 0x000000000f087348 */ /* 0x020fea0003c00000 */
[----:B------:R0:W1:Y:S02]  /*185e0*/  SHFL.IDX P6, R14, R13, R12, R11 ;  /* 0x0000000c0d0e7389 */ /* 0x00006400000c000b */
[----:B01---5:R-:W-:Y:S01]  /*185f0*/  ENDCOLLECTIVE ;  /* 0x000000000000791b */ /* 0x023fe20003800000 */
.L_x_2611:
[----:B------:R-:W-:Y:S02]  /*18600*/  IMAD.MOV.U32 R13, RZ, RZ, R4 ;  /* 0x000000ffff0d7224 */ /* 0x000fe400078e0004 */
[----:B------:R-:W-:-:S07]  /*18610*/  IMAD.MOV.U32 R6, RZ, RZ, R14 ;  /* 0x000000ffff067224 */ /* 0x000fce00078e000e */
[----:B------:R-:W-:Y:S05]  /*18620*/  WARPSYNC.COLLECTIVE R15, `(.L_x_2612) ;  /* 0x000000000f087348 */ /* 0x000fea0003c00000 */
[----:B------:R0:W1:Y:S02]  /*18630*/  SHFL.IDX P6, R14, R13, R12, R11 ;  /* 0x0000000c0d0e7389 */ /* 0x00006400000c000b */
[----:B01----:R-:W-:Y:S01]  /*18640*/  ENDCOLLECTIVE ;  /* 0x000000000000791b */ /* 0x003fe20003800000 */
.L_x_2612:
[----:B------:R-:W-:Y:S02]  /*18650*/  IMAD.MOV.U32 R13, RZ, RZ, R3 ;  /* 0x000000ffff0d7224 */ /* 0x000fe400078e0003 */
[----:B------:R-:W-:Y:S02]  /*18660*/  IMAD.MOV.U32 R12, RZ, RZ, 0x1 ;  /* 0x00000001ff0c7424 */ /* 0x000fe400078e00ff */
[----:B------:R-:W-:-:S07]  /*18670*/  IMAD.MOV.U32 R7, RZ, RZ, R14 ;  /* 0x000000ffff077224 */ /* 0x000fce00078e000e */
[----:B------:R-:W-:Y:S05]  /*18680*/  WARPSYNC.COLLECTIVE R15, `(.L_x_2613) ;  /* 0x000000000f087348 */ /* 0x000fea0003c00000 */
[----:B------:R0:W1:Y:S02]  /*18690*/  SHFL.IDX P6, R14, R13, R12, R11 ;  /* 0x0000000c0d0e7389 */ /* 0x00006400000c000b */
[----:B01----:R-:W-:Y:S01]  /*186a0*/  ENDCOLLECTIVE ;  /* 0x000000000000791b */ /* 0x003fe20003800000 */
.L_x_2613:
        /* <DEDUP_REMOVED lines=15> */
.L_x_2614:
[----:B------:R-:W-:Y:S02]  /*187a0*/  IMAD.MOV.U32 R13, RZ, RZ, R3 ;  /* 0x000000ffff0d7224 */ /* 0x000fe400078e0003 */
[----:B------:R-:W-:Y:S02]  /*187b0*/  IMAD.MOV.U32 R12, RZ, RZ, 0x2 ;  /* 0x00000002ff0c7424 */ /* 0x000fe400078e00ff */
[----:B------:R-:W-:-:S07]  /*187c0*/  IMAD.MOV.U32 R5, RZ, RZ, R14 ;  /* 0x000000ffff057224 */ /* 0x000fce00078e000e */
[----:B------:R-:W-:Y:S05]  /*187d0*/  WARPSYNC.COLLECTIVE R15, `(.L_x_2615) ;  /* 0x000000000f087348 */ /* 0x000fea0003c00000 */
[----:B------:R0:W1:Y:S02]  /*187e0*/  SHFL.IDX P6, R14, R13, R12, R11 ;  /* 0x0000000c0d0e7389 */ /* 0x00006400000c000b */
[----:B01----:R-:W-:Y:S01]  /*187f0*/  ENDCOLLECTIVE ;  /* 0x000000000000791b */ /* 0x003fe20003800000 */
.L_x_2615:
[----:B------:R-:W-:-:S05]  /*18800*/  @!P1 LEA R5, P2, R10, R5, 0x1 ;  /* 0x000000050a059211 */ /* 0x000fca00078408ff */
[----:B------:R-:W-:-:S04]  /*18810*/  @!P1 IMAD.X R6, RZ, RZ, R6, P2 ;  /* 0x000000ffff069224 */ /* 0x000fc800010e0606 */
[----:B------:R-:W-:Y:S02]  /*18820*/  @!P1 IMAD.MOV.U32 R7, RZ, RZ, R6 ;  /* 0x000000ffff079224 */ /* 0x000fe400078e0006 */
[----:B------:R-:W-:Y:S02]  /*18830*/  @!P1 IMAD.MOV.U32 R6, RZ, RZ, R5 ;  /* 0x000000ffff069224 */ /* 0x000fe400078e0005 */
[----:B------:R-:W-:Y:S02]  /*18840*/  IMAD.MOV.U32 R13, RZ, RZ, R4 ;  /* 0x000000ffff0d7224 */ /* 0x000fe400078e0004 */
[----:B------:R-:W-:Y:S01]  /*18850*/  VIADD R5, R2, 0x20 ;  /* 0x0000002002057836 */ /* 0x000fe20000000000 */
[----:B------:R-:W-:Y:S01]  /*18860*/  @!PT LDS RZ, [RZ] ;  /* 0x00000000fffff984 */ /* 0x000fe20000000800 */
[----:B------:R-:W-:Y:S01]  /*18870*/  @!PT LDS RZ, [RZ] ;  /* 0x00000000fffff984 */ /* 0x000fe20000000800 */
[----:B------:R-:W-:Y:S01]  /*18880*/  @!PT LDS RZ, [RZ] ;  /* 0x00000000fffff984 */ /* 0x000fe20000000800 */
[----:B------:R0:W-:Y:S04]  /*18890*/  @!P1 LDGSTS.E.BYPASS.LTC128B.128 [R9+0x20c00], desc[UR40][R6.64], !P0 ;  /* 0x20c0000006099fae */ /* 0x0001e8000c101d68 */
[----:B------:R-:W-:Y:S01]  /*188a0*/  ISETP.GE.AND P1, PT, R5, R0, PT ;  /* 0x000000000500720c */ /* 0x000fe20003f26270 */
[----:B0-----:R-:W-:-:S12]  /*188b0*/  IMAD.MOV.U32 R6, RZ, RZ, R14 ;  /* 0x000000ffff067224 */ /* 0x001fd800078e000e */
[----:B------:R-:W-:Y:S05]  /*188c0*/  WARPSYNC.COLLECTIVE R15, `(.L_x_2616) ;  /* 0x000000000f087348 */ /* 0x000fea0003c00000 */
[----:B------:R0:W1:Y:S02]  /*188d0*/  SHFL.IDX P6, R14, R13, R12, R11 ;  /* 0x0000000c0d0e7389 */ /* 0x00006400000c000b */
[----:B01----:R-:W-:Y:S01]  /*188e0*/  ENDCOLLECTIVE ;  /* 0x000000000000791b */ /* 0x003fe20003800000 */
.L_x_2616:
[----:B------:R-:W-:Y:S02]  /*188f0*/  IMAD.MOV.U32 R13, RZ, RZ, R3 ;  /* 0x000000ffff0d7224 */ /* 0x000fe400078e0003 */
[----:B------:R-:W-:Y:S02]  /*18900*/  IMAD.MOV.U32 R12, RZ, RZ, 0x3 ;  /* 0x00000003ff0c7424 */ /* 0x000fe400078e00ff */
[----:B------:R-:W-:-:S07]  /*18910*/  IMAD.MOV.U32 R5, RZ, RZ, R14 ;  /* 0x000000ffff057224 */ /* 0x000fce00078e000e */
[----:B------:R-:W-:Y:S05]  /*18920*/  WARPSYNC.COLLECTIVE R15, `(.L_x_2617) ;  /* 0x000000000f087348 */ /* 0x000fea0003c00000 */
[----:B------:R0:W1:Y:S02]  /*18930*/  SHFL.IDX P6, R14, R13, R12, R11 ;  /* 0x0000000c0d0e7389 */ /* 0x00006400000c000b */
[----:B01----:R-:W-:Y:S01]  /*18940*/  ENDCOLLECTIVE ;  /* 0x000000000000791b */ /* 0x003fe20003800000 */
.L_x_2617:
[----:B------:R-:W-:-:S05]  /*18950*/  @!P1 LEA R5, P2, R10, R5, 0x1 ;  /* 0x000000050a059211 */ /* 0x000fca00078408ff */
[----:B------:R-:W-:-:S04]  /*18960*/  @!P1 IMAD.X R6, RZ, RZ, R6, P2 ;  /* 0x000000ffff069224 */ /* 0x000fc800010e0606 */
[----:B------:R-:W-:Y:S02]  /*18970*/  @!P1 IMAD.MOV.U32 R7, RZ, RZ, R6 ;  /* 0x000000ffff079224 */ /* 0x000fe400078e0006 */
[----:B------:R-:W-:Y:S02]  /*18980*/  IMAD.MOV.U32 R13, RZ, RZ, R4 ;  /* 0x000000ffff0d7224 */ /* 0x000fe400078e0004 */
[----:B------:R-:W-:-:S05]  /*18990*/  @!P1 IMAD.MOV.U32 R6, RZ, RZ, R5 ;  /* 0x000000ffff069224 */ /* 0x000fca00078e0005 */
        /* <DEDUP_REMOVED lines=8> */
.L_x_2618:
[----:B------:R-:W-:Y:S01]  /*18a20*/  IMAD.MOV.U32 R4, RZ, RZ, R14 ;  /* 0x000000ffff047224 */ /* 0x000fe200078e000e */
[----:B------:R-:W-:Y:S06]  /*18a30*/  BRA `(.L_x_2619) ;  /* 0xffffffac00207947 */ /* 0x000fec000383ffff */
.L_x_2494:
[----:B-1----:R-:W2:Y:S02]  /*18a40*/  LDL R2, [R1] ;  /* 0x0000000001027983 */ /* 0x002ea40000100800 */
[----:B--2---:R1:W2:Y:S02]  /*18a50*/  SYNCS.PHASECHK.TRANS64.TRYWAIT P0, [R2+URZ+0x28c20], R0 ;  /* 0x028c2000020075a7 */ /* 0x0042a4000800017f */
[----:B--2---:R-:W-:Y:S05]  /*18a60*/  @!P0 NANOSLEEP.SYNCS 0x989680 ;  /* 0x009896800000895d */ /* 0x004fea0003900000 */
[----:B------:R-:W2:Y:S02]  /*18a70*/  @!P0 SYNCS.PHASECHK.TRANS64 P0, [R2+URZ+0x28c20], R0 ;  /* 0x028c2000020085a7 */ /* 0x000ea4000800007f */
[----:B--2---:R-:W-:Y:S05]  /*18a80*/  @!P0 BRA `(.L_x_2494) ;  /* 0xfffffffc00ec8947 */ /* 0x004fea000383ffff */
[----:B------:R-:W-:Y:S05]  /*18a90*/  BRA `(.L_x_2620) ;  /* 0xffffffac00807947 */ /* 0x000fea000383ffff */
.L_x_2498:
[----:B-1----:R1:W2:Y:S02]  /*18aa0*/  SYNCS.PHASECHK.TRANS64.TRYWAIT P0, [R0+URZ+0x28c60], R2 ;  /* 0x028c6002000075a7 */ /* 0x0022a4000800017f */
[----:B--2---:R-:W-:Y:S05]  /*18ab0*/  @!P0 NANOSLEEP.SYNCS 0x989680 ;  /* 0x009896800000895d */ /* 0x004fea0003900000 */
[----:B------:R-:W2:Y:S02]  /*18ac0*/  @!P0 SYNCS.PHASECHK.TRANS64 P0, [R0+URZ+0x28c60], R2 ;  /* 0x028c6002000085a7 */ /* 0x000ea4000800007f */
[----:B--2---:R-:W-:Y:S05]  /*18ad0*/  @!P0 BRA `(.L_x_2498) ;  /* 0xfffffffc00f08947 */ /* 0x004fea000383ffff */
[----:B------:R-:W-:Y:S05]  /*18ae0*/  BRA `(.L_x_2621) ;  /* 0xffffffac00ac7947 */ /* 0x000fea000383ffff */
.L_x_2517:
[----:B-1----:R1:W2:Y:S02]  /*18af0*/  SYNCS.PHASECHK.TRANS64.TRYWAIT P0, [R3+URZ+0x28c40], R2 ;  /* 0x028c4002030075a7 */ /* 0x0022a4000800017f */
[----:B--2---:R-:W-:Y:S05]  /*18b00*/  @!P0 NANOSLEEP.SYNCS 0x989680 ;  /* 0x009896800000895d */ /* 0x004fea0003900000 */
[----:B------:R-:W2:Y:S02]  /*18b10*/  @!P0 SYNCS.PHASECHK.TRANS64 P0, [R3+URZ+0x28c40], R2 ;  /* 0x028c4002030085a7 */ /* 0x000ea4000800007f */
[----:B--2---:R-:W-:Y:S05]  /*18b20*/  @!P0 BRA `(.L_x_2517) ;  /* 0xfffffffc00f08947 */ /* 0x004fea000383ffff */
[----:B------:R-:W-:Y:S05]  /*18b30*/  BRA `(.L_x_2622) ;  /* 0xffffffb800b87947 */ /* 0x000fea000383ffff */
.L_x_2522:
[----:B0-----:R0:W2:Y:S02]  /*18b40*/  SYNCS.PHASECHK.TRANS64.TRYWAIT P0, [R3+URZ+0x28c60], R2 ;  /* 0x028c6002030075a7 */ /* 0x0010a4000800017f */
[----:B--2---:R-:W-:Y:S05]  /*18b50*/  @!P0 NANOSLEEP.SYNCS 0x989680 ;  /* 0x009896800000895d */ /* 0x004fea0003900000 */
[----:B------:R-:W2:Y:S02]  /*18b60*/  @!P0 SYNCS.PHASECHK.TRANS64 P0, [R3+URZ+0x28c60], R2 ;  /* 0x028c6002030085a7 */ /* 0x000ea4000800007f */
[----:B--2---:R-:W-:Y:S05]  /*18b70*/  @!P0 BRA `(.L_x_2522) ;  /* 0xfffffffc00f08947 */ /* 0x004fea000383ffff */
[----:B------:R-:W-:Y:S05]  /*18b80*/  BRA `(.L_x_2623) ;  /* 0xffffffbc003c7947 */ /* 0x000fea000383ffff */
.L_x_2537:
[----:B0-----:R0:W1:Y:S02]  /*18b90*/  SYNCS.PHASECHK.TRANS64.TRYWAIT P0, [R4+URZ+0x28c40], R2 ;  /* 0x028c4002040075a7 */ /* 0x001064000800017f */
[----:B-1----:R-:W-:Y:S05]  /*18ba0*/  @!P0 NANOSLEEP.SYNCS 0x989680 ;  /* 0x009896800000895d */ /* 0x002fea0003900000 */
[----:B------:R-:W1:Y:S02]  /*18bb0*/  @!P0 SYNCS.PHASECHK.TRANS64 P0, [R4+URZ+0x28c40], R2 ;  /* 0x028c4002040085a7 */ /* 0x000e64000800007f */
[----:B-1----:R-:W-:Y:S05]  /*18bc0*/  @!P0 BRA `(.L_x_2537) ;  /* 0xfffffffc00f08947 */ /* 0x002fea000383ffff */
[----:B------:R-:W-:Y:S05]  /*18bd0*/  BRA `(.L_x_2624) ;  /* 0xffffffc8002c7947 */ /* 0x000fea000383ffff */
.L_x_2542:
[----:B-1----:R1:W2:Y:S02]  /*18be0*/  SYNCS.PHASECHK.TRANS64.TRYWAIT P0, [R4+URZ+0x28c60], R2 ;  /* 0x028c6002040075a7 */ /* 0x0022a4000800017f */
[----:B--2---:R-:W-:Y:S05]  /*18bf0*/  @!P0 NANOSLEEP.SYNCS 0x989680 ;  /* 0x009896800000895d */ /* 0x004fea0003900000 */
[----:B------:R-:W2:Y:S02]  /*18c00*/  @!P0 SYNCS.PHASECHK.TRANS64 P0, [R4+URZ+0x28c60], R2 ;  /* 0x028c6002040085a7 */ /* 0x000ea4000800007f */
[----:B--2---:R-:W-:Y:S05]  /*18c10*/  @!P0 BRA `(.L_x_2542) ;  /* 0xfffffffc00f08947 */ /* 0x004fea000383ffff */
[----:B------:R-:W-:Y:S05]  /*18c20*/  BRA `(.L_x_2625) ;  /* 0xffffffc800ac7947 */ /* 0x000fea000383ffff */
.L_x_2557:
[----:B-1----:R1:W2:Y:S02]  /*18c30*/  SYNCS.PHASECHK.TRANS64.TRYWAIT P0, [R4+URZ+0x28c40], R2 ;  /* 0x028c4002040075a7 */ /* 0x0022a4000800017f */
[----:B--2---:R-:W-:Y:S05]  /*18c40*/  @!P0 NANOSLEEP.SYNCS 0x989680 ;  /* 0x009896800000895d */ /* 0x004fea0003900000 */
[----:B------:R-:W2:Y:S02]  /*18c50*/  @!P0 SYNCS.PHASECHK.TRANS64 P0, [R4+URZ+0x28c40], R2 ;  /* 0x028c4002040085a7 */ /* 0x000ea4000800007f */
[----:B--2---:R-:W-:Y:S05]  /*18c60*/  @!P0 BRA `(.L_x_2557) ;  /* 0xfffffffc00f08947 */ /* 0x004fea000383ffff */
[----:B------:R-:W-:Y:S05]  /*18c70*/  BRA `(.L_x_2626) ;  /* 0xffffffd400787947 */ /* 0x000fea000383ffff */
.L_x_2562:
[----:B0-----:R0:W2:Y:S02]  /*18c80*/  SYNCS.PHASECHK.TRANS64.TRYWAIT P0, [R4+URZ+0x28c60], R2 ;  /* 0x028c6002040075a7 */ /* 0x0010a4000800017f */
[----:B--2---:R-:W-:Y:S05]  /*18c90*/  @!P0 NANOSLEEP.SYNCS 0x989680 ;  /* 0x009896800000895d */ /* 0x004fea0003900000 */
[----:B------:R-:W2:Y:S02]  /*18ca0*/  @!P0 SYNCS.PHASECHK.TRANS64 P0, [R4+URZ+0x28c60], R2 ;  /* 0x028c6002040085a7 */ /* 0x000ea4000800007f */
[----:B--2---:R-:W-:Y:S05]  /*18cb0*/  @!P0 BRA `(.L_x_2562) ;  /* 0xfffffffc00f08947 */ /* 0x004fea000383ffff */
[----:B------:R-:W-:Y:S05]  /*18cc0*/  BRA `(.L_x_2627) ;  /* 0xffffffd400fc7947 */ /* 0x000fea000383ffff */
.L_x_2578:
[----:B------:R-:W-:Y:S01]  /*18cd0*/  BSSY B0, `(.L_x_2628) ;  /* 0x0000008000007945 */ /* 0x000fe20003800000 */
[----:B------:R-:W-:Y:S02]  /*18ce0*/  IMAD.MOV.U32 R13, RZ, RZ, R16 ;  /* 0x000000ffff0d7224 */ /* 0x000fe400078e0010 */
[----:B------:R-:W-:Y:S02]  /*18cf0*/  IMAD.MOV.U32 R12, RZ, RZ, RZ ;  /* 0x000000ffff0c7224 */ /* 0x000fe400078e00ff */
[----:B------:R-:W-:Y:S02]  /*18d00*/  IMAD.MOV.U32 R11, RZ, RZ, 0x1f ;  /* 0x0000001fff0b7424 */ /* 0x000fe400078e00ff */
[----:B------:R-:W-:-:S07]  /*18d10*/  IMAD.MOV.U32 R15, RZ, RZ, -0x1 ;  /* 0xffffffffff0f7424 */ /* 0x000fce00078e00ff */
[----:B01---5:R-:W-:Y:S05]  /*18d20*/  WARPSYNC.COLLECTIVE R15, `(.L_x_2629) ;  /* 0x000000000f087348 */ /* 0x023fea0003c00000 */
[----:B------:R2:W3:Y:S02]  /*18d30*/  SHFL.IDX P6, R14, R13, R12, R11 ;  /* 0x0000000c0d0e7389 */ /* 0x0004e400000c000b */
[----:B0123-5:R-:W-:Y:S01]  /*18d40*/  ENDCOLLECTIVE ;  /* 0x000000000000791b */ /* 0x02ffe20003800000 */
.L_x_2629:
[----:B------:R-:W-:Y:S05]  /*18d50*/  BSYNC B0 ;  /* 0x0000000000007941 */ /* 0x000fea0003800000 */
.L_x_2628:
        /* <DEDUP_REMOVED lines=9> */
.L_x_2630:
        /* <DEDUP_REMOVED lines=18> */
.L_x_2631:
[----:B------:R-:W-:Y:S01]  /*18f10*/  IMAD.MOV.U32 R12, RZ, RZ, 0x2 ;  /* 0x00000002ff0c7424 */ /* 0x000fe200078e00ff */
[----:B------:R-:W-:-:S05]  /*18f20*/  SEL R5, R14, RZ, P1 ;  /* 0x000000ff0e057207 */ /* 0x000fca0000800000 */
[----:B------:R-:W-:-:S04]  /*18f30*/  IMAD.IADD R3, R2, 0x1, R5 ;  /* 0x0000000102037824 */ /* 0x000fc800078e0205 */
[----:B------:R-:W-:-:S07]  /*18f40*/  IMAD.MOV.U32 R13, RZ, RZ, R3 ;  /* 0x000000ffff0d7224 */ /* 0x000fce00078e0003 */
[----:B------:R-:W-:Y:S05]  /*18f50*/  WARPSYNC.COLLECTIVE R15, `(.L_x_2632) ;  /* 0x000000000f087348 */ /* 0x000fea0003c00000 */
[----:B------:R0:W1:Y:S02]  /*18f60*/  SHFL.UP P6, R14, R13, R12, R11 ;  /* 0x0400000c0d0e7389 */ /* 0x00006400000c000b */
[----:B01----:R-:W-:Y:S01]  /*18f70*/  ENDCOLLECTIVE ;  /* 0x000000000000791b */ /* 0x003fe20003800000 */
.L_x_2632:
[----:B------:R-:W-:Y:S01]  /*18f80*/  IMAD.MOV.U32 R12, RZ, RZ, 0x4 ;  /* 0x00000004ff0c7424 */ /* 0x000fe200078e00ff */
[----:B------:R-:W-:-:S05]  /*18f90*/  SEL R14, R14, RZ, P2 ;  /* 0x000000ff0e0e7207 */ /* 0x000fca0001000000 */
[----:B------:R-:W-:-:S04]  /*18fa0*/  IMAD.IADD R3, R3, 0x1, R14 ;  /* 0x0000000103037824 */ /* 0x000fc800078e020e */
[----:B------:R-:W-:-:S07]  /*18fb0*/  IMAD.MOV.U32 R13, RZ, RZ, R3 ;  /* 0x000000ffff0d7224 */ /* 0x000fce00078e0003 */
[----:B------:R-:W-:Y:S05]  /*18fc0*/  WARPSYNC.COLLECTIVE R15, `(.L_x_2633) ;  /* 0x000000000f087348 */ /* 0x000fea0003c00000 */
[----:B------:R0:W1:Y:S02]  /*18fd0*/  SHFL.UP P6, R14, R13, R12, R11 ;  /* 0x0400000c0d0e7389 */ /* 0x00006400000c000b */
[----:B01----:R-:W-:Y:S01]  /*18fe0*/  ENDCOLLECTIVE ;  /* 0x000000000000791b */ /* 0x003fe20003800000 */
.L_x_2633:
[----:B------:R-:W-:Y:S01]  /*18ff0*/  IMAD.MOV.U32 R12, RZ, RZ, 0x8 ;  /* 0x00000008ff0c7424 */ /* 0x000fe200078e00ff */
[----:B------:R-:W-:-:S05]  /*19000*/  SEL R14, R14, RZ, P3 ;  /* 0x000000ff0e0e7207 */ /* 0x000fca0001800000 */
[----:B------:R-:W-:-:S04]  /*19010*/  IMAD.IADD R3, R3, 0x1, R14 ;  /* 0x0000000103037824 */ /* 0x000fc800078e020e */
[----:B------:R-:W-:-:S07]  /*19020*/  IMAD.MOV.U32 R13, RZ, RZ, R3 ;  /* 0x000000ffff0d7224 */ /* 0x000fce00078e0003 */
[----:B------:R-:W-:Y:S05]  /*19030*/  WARPSYNC.COLLECTIVE R15, `(.L_x_2634) ;  /* 0x000000000f087348 */ /* 0x000fea0003c00000 */
[----:B------:R0:W1:Y:S02]  /*19040*/  SHFL.UP P6, R14, R13, R12, R11 ;  /* 0x0400000c0d0e7389 */ /* 0x00006400000c000b */
[----:B01----:R-:W-:Y:S01]  /*19050*/  ENDCOLLECTIVE ;  /* 0x000000000000791b */ /* 0x003fe20003800000 */
.L_x_2634:
[----:B------:R-:W-:Y:S01]  /*19060*/  IMAD.MOV.U32 R12, RZ, RZ, 0x10 ;  /* 0x00000010ff0c7424 */ /* 0x000fe200078e00ff */
[----:B------:R-:W-:-:S05]  /*19070*/  SEL R14, R14, RZ, P4 ;  /* 0x000000ff0e0e7207 */ /* 0x000fca0002000000 */
[----:B------:R-:W-:-:S04]  /*19080*/  IMAD.IADD R3, R3, 0x1, R14 ;  /* 0x0000000103037824 */ /* 0x000fc800078e020e */
[----:B------:R-:W-:-:S07]  /*19090*/  IMAD.MOV.U32 R13, RZ, RZ, R3 ;  /* 0x000000ffff0d7224 */ /* 0x000fce00078e0003 */
[----:B------:R-:W-:Y:S05]  /*190a0*/  WARPSYNC.COLLECTIVE R15, `(.L_x_2635) ;  /* 0x000000000f087348 */ /* 0x000fea0003c00000 */
[----:B------:R0:W1:Y:S02]  /*190b0*/  SHFL.UP P6, R14, R13, R12, R11 ;  /* 0x0400000c0d0e7389 */ /* 0x00006400000c000b */
[----:B01----:R-:W-:Y:S01]  /*190c0*/  ENDCOLLECTIVE ;  /* 0x000000000000791b */ /* 0x003fe20003800000 */
.L_x_2635:
        /* <DEDUP_REMOVED lines=8> */
.L_x_2636:
[----:B------:R-:W-:Y:S05]  /*19150*/  BRA `(.L_x_2637) ;  /* 0xffffffe000507947 */ /* 0x000fea000383ffff */
.L_x_2583:
[----:B------:R-:W-:Y:S01]  /*19160*/  BSSY B0, `(.L_x_2638) ;  /* 0x0000008000007945 */ /* 0x000fe20003800000 */
[----:B-----5:R-:W-:Y:S02]  /*19170*/  IMAD.MOV.U32 R13, RZ, RZ, R2 ;  /* 0x000000ffff0d7224 */ /* 0x020fe400078e0002 */
[----:B------:R-:W-:Y:S02]  /*19180*/  IMAD.MOV.U32 R12, RZ, RZ, 0x1 ;  /* 0x00000001ff0c7424 */ /* 0x000fe400078e00ff */
[----:B------:R-:W-:Y:S02]  /*19190*/  IMAD.MOV.U32 R11, RZ, RZ, RZ ;  /* 0x000000ffff0b7224 */ /* 0x000fe400078e00ff */
[----:B------:R-:W-:-:S07]  /*191a0*/  IMAD.MOV.U32 R15, RZ, RZ, -0x1 ;  /* 0xffffffffff0f7424 */ /* 0x000fce00078e00ff */
[----:B012---:R-:W-:Y:S05]  /*191b0*/  WARPSYNC.COLLECTIVE R15, `(.L_x_2639) ;  /* 0x000000000f087348 */ /* 0x007fea0003c00000 */
[----:B------:R3:W4:Y:S02]  /*191c0*/  SHFL.UP P6, R14, R13, R12, R11 ;  /* 0x0400000c0d0e7389 */ /* 0x00072400000c000b */
[----:B01234-:R-:W-:Y:S01]  /*191d0*/  ENDCOLLECTIVE ;  /* 0x000000000000791b */ /* 0x01ffe20003800000 */
.L_x_2639:
[----:B------:R-:W-:Y:S05]  /*191e0*/  BSYNC B0 ;  /* 0x0000000000007941 */ /* 0x000fea0003800000 */
.L_x_2638:
[----:B------:R-:W-:Y:S01]  /*191f0*/  SEL R13, R14, RZ, P1 ;  /* 0x000000ff0e0d7207 */ /* 0x000fe20000800000 */
[----:B------:R-:W-:Y:S02]  /*19200*/  IMAD.MOV.U32 R12, RZ, RZ, 0x2 ;  /* 0x00000002ff0c7424 */ /* 0x000fe400078e00ff */
[----:B------:R-:W-:Y:S02]  /*19210*/  IMAD.MOV.U32 R11, RZ, RZ, RZ ;  /* 0x000000ffff0b7224 */ /* 0x000fe400078e00ff */
[----:B------:R-:W-:Y:S02]  /*19220*/  IMAD.IADD R13, R2, 0x1, R13 ;  /* 0x00000001020d7824 */ /* 0x000fe400078e020d */
[----:B------:R-:W-:-:S07]  /*19230*/  IMAD.MOV.U32 R15, RZ, RZ, -0x1 ;  /* 0xffffffffff0f7424 */ /* 0x000fce00078e00ff */
[----:B------:R-:W-:Y:S05]  /*19240*/  WARPSYNC.COLLECTIVE R15, `(.L_x_2640) ;  /* 0x000000000f087348 */ /* 0x000fea0003c00000 */
[----:B------:R0:W1:Y:S02]  /*19250*/  SHFL.UP P6, R14, R13, R12, R11 ;  /* 0x0400000c0d0e7389 */ /* 0x00006400000c000b */
[----:B01----:R-:W-:Y:S01]  /*19260*/  ENDCOLLECTIVE ;  /* 0x000000000000791b */ /* 0x003fe20003800000 */
.L_x_2640:
[----:B------:R-:W-:Y:S01]  /*19270*/  IMAD.MOV.U32 R12, RZ, RZ, 0x4 ;  /* 0x00000004ff0c7424 */ /* 0x000fe200078e00ff */
[----:B------:R-:W-:-:S05]  /*19280*/  SEL R4, R14, RZ, P2 ;  /* 0x000000ff0e047207 */ /* 0x000fca0001000000 */
[----:B------:R-:W-:-:S04]  /*19290*/  IMAD.IADD R4, R13, 0x1, R4 ;  /* 0x000000010d047824 */ /* 0x000fc800078e0204 */
[----:B------:R-:W-:-:S07]  /*192a0*/  IMAD.MOV.U32 R13, RZ, RZ, R4 ;  /* 0x000000ffff0d7224 */ /* 0x000fce00078e0004 */
[----:B------:R-:W-:Y:S05]  /*192b0*/  WARPSYNC.COLLECTIVE R15, `(.L_x_2641) ;  /* 0x000000000f087348 */ /* 0x000fea0003c00000 */
[----:B------:R0:W1:Y:S02]  /*192c0*/  SHFL.UP P6, R14, R13, R12, R11 ;  /* 0x0400000c0d0e7389 */ /* 0x00006400000c000b */
[----:B01----:R-:W-:Y:S01]  /*192d0*/  ENDCOLLECTIVE ;  /* 0x000000000000791b */ /* 0x003fe20003800000 */
.L_x_2641:
[----:B------:R-:W-:Y:S01]  /*192e0*/  IMAD.MOV.U32 R12, RZ, RZ, 0x8 ;  /* 0x00000008ff0c7424 */ /* 0x000fe200078e00ff */
[----:B------:R-:W-:-:S05]  /*192f0*/  SEL R5, R14, RZ, P3 ;  /* 0x000000ff0e057207 */ /* 0x000fca0001800000 */
[----:B------:R-:W-:-:S04]  /*19300*/  IMAD.IADD R5, R4, 0x1, R5 ;  /* 0x0000000104057824 */ /* 0x000fc800078e0205 */
[----:B------:R-:W-:-:S07]  /*19310*/  IMAD.MOV.U32 R13, RZ, RZ, R5 ;  /* 0x000000ffff0d7224 */ /* 0x000fce00078e0005 */
[----:B------:R-:W-:Y:S05]  /*19320*/  WARPSYNC.COLLECTIVE R15, `(.L_x_2642) ;  /* 0x000000000f087348 */ /* 0x000fea0003c00000 */
[----:B------:R0:W1:Y:S02]  /*19330*/  SHFL.UP P6, R14, R13, R12, R11 ;  /* 0x0400000c0d0e7389 */ /* 0x00006400000c000b */
[----:B01----:R-:W-:Y:S01]  /*19340*/  ENDCOLLECTIVE ;  /* 0x000000000000791b */ /* 0x003fe20003800000 */
.L_x_2642:
[----:B------:R-:W-:Y:S01]  /*19350*/  IMAD.MOV.U32 R12, RZ, RZ, 0x10 ;  /* 0x00000010ff0c7424 */ /* 0x000fe200078e00ff */
[----:B------:R-:W-:-:S05]  /*19360*/  SEL R6, R14, RZ, P4 ;  /* 0x000000ff0e067207 */ /* 0x000fca0002000000 */
[----:B------:R-:W-:-:S04]  /*19370*/  IMAD.IADD R6, R5, 0x1, R6 ;  /* 0x0000000105067824 */ /* 0x000fc800078e0206 */
[----:B------:R-:W-:-:S07]  /*19380*/  IMAD.MOV.U32 R13, RZ, RZ, R6 ;  /* 0x000000ffff0d7224 */ /* 0x000fce00078e0006 */
[----:B------:R-:W-:Y:S05]  /*19390*/  WARPSYNC.COLLECTIVE R15, `(.L_x_2643) ;  /* 0x000000000f087348 */ /* 0x000fea0003c00000 */
[----:B------:R0:W1:Y:S02]  /*193a0*/  SHFL.UP P6, R14, R13, R12, R11 ;  /* 0x0400000c0d0e7389 */ /* 0x00006400000c000b */
[----:B01----:R-:W-:Y:S01]  /*193b0*/  ENDCOLLECTIVE ;  /* 0x000000000000791b */ /* 0x003fe20003800000 */
.L_x_2643:
        /* <DEDUP_REMOVED lines=8> */
.L_x_2644:
[----:B------:R-:W-:Y:S05]  /*19440*/  BRA `(.L_x_2645) ;  /* 0xffffffe000307947 */ /* 0x000fea000383ffff */
.L_x_2585:
[----:B------:R-:W-:Y:S01]  /*19450*/  BSSY B0, `(.L_x_2646) ;  /* 0x0000006000007945 */ /* 0x000fe20003800000 */
[----:B------:R-:W-:Y:S01]  /*19460*/  PLOP3.LUT P6, PT, P6, PT, PT, 0x8, 0x0 ;  /* 0x000000000000781c */ /* 0x000fe200037ce170 */
[----:B------:R-:W-:-:S12]  /*19470*/  IMAD.MOV.U32 R15, RZ, RZ, -0x1 ;  /* 0xffffffffff0f7424 */ /* 0x000fd800078e00ff */
[----:B01---5:R-:W-:Y:S05]  /*19480*/  WARPSYNC.COLLECTIVE R15, `(.L_x_2647) ;  /* 0x000000000f087348 */ /* 0x023fea0003c00000 */
[----:B------:R-:W-:Y:S01]  /*19490*/  VOTE.ANY R14, PT, P6 ;  /* 0x00000000000e7806 */ /* 0x000fe200030e0100 */
[----:B01---5:R-:W-:Y:S06]  /*194a0*/  ENDCOLLECTIVE ;  /* 0x000000000000791b */ /* 0x023fec0003800000 */
.L_x_2647:
[----:B------:R-:W-:Y:S05]  /*194b0*/  BSYNC B0 ;  /* 0x0000000000007941 */ /* 0x000fea0003800000 */
.L_x_2646:
        /* <DEDUP_REMOVED lines=9> */
.L_x_2648:
[----:B------:R-:W-:Y:S01]  /*19550*/  IMAD.MOV.U32 R17, RZ, RZ, R14 ;  /* 0x000000ffff117224 */ /* 0x000fe200078e000e */
[----:B------:R-:W-:Y:S06]  /*19560*/  BRA `(.L_x_2649) ;  /* 0xffffffe000207947 */ /* 0x000fec000383ffff */
.L_x_2587:
[----:B------:R-:W-:Y:S01]  /*19570*/  BSSY B0, `(.L_x_2650) ;  /* 0x0000007000007945 */ /* 0x000fe20003800000 */
[----:B------:R-:W-:Y:S02]  /*19580*/  IMAD.MOV.U32 R13, RZ, RZ, R3 ;  /* 0x000000ffff0d7224 */ /* 0x000fe400078e0003 */
[----:B------:R-:W-:Y:S02]  /*19590*/  IMAD.MOV.U32 R11, RZ, RZ, 0x1f ;  /* 0x0000001fff0b7424 */ /* 0x000fe400078e00ff */
[----:B------:R-:W-:-:S07]  /*195a0*/  IMAD.MOV.U32 R15, RZ, RZ, -0x1 ;  /* 0xffffffffff0f7424 */ /* 0x000fce00078e00ff */
[----:B012--5:R-:W-:Y:S05]  /*195b0*/  WARPSYNC.COLLECTIVE R15, `(.L_x_2651) ;  /* 0x000000000f087348 */ /* 0x027fea0003c00000 */
[----:B------:R3:W4:Y:S02]  /*195c0*/  SHFL.IDX P6, R14, R13, R12, R11 ;  /* 0x0000000c0d0e7389 */ /* 0x00072400000c000b */
[----:B012345:R-:W-:Y:S01]  /*195d0*/  ENDCOLLECTIVE ;  /* 0x000000000000791b */ /* 0x03ffe20003800000 */
.L_x_2651:
[----:B------:R-:W-:Y:S05]  /*195e0*/  BSYNC B0 ;  /* 0x0000000000007941 */ /* 0x000fea0003800000 */
.L_x_2650:
[----:B------:R-:W-:Y:S01]  /*195f0*/  IMAD.MOV.U32 R5, RZ, RZ, R14 ;  /* 0x000000ffff057224 */ /* 0x000fe200078e000e */
[----:B------:R-:W-:Y:S06]  /*19600*/  BRA `(.L_x_2586) ;  /* 0xffffffe000147947 */ /* 0x000fec000383ffff */
.L_x_2591:
[----:B0-----:R0:W1:Y:S02]  /*19610*/  SYNCS.PHASECHK.TRANS64.TRYWAIT P0, [R0+URZ+0x28c20], R3 ;  /* 0x028c2003000075a7 */ /* 0x001064000800017f */
[----:B-1----:R-:W-:Y:S05]  /*19620*/  @!P0 NANOSLEEP.SYNCS 0x989680 ;  /* 0x009896800000895d */ /* 0x002fea0003900000 */
[----:B------:R-:W1:Y:S02]  /*19630*/  @!P0 SYNCS.PHASECHK.TRANS64 P0, [R0+URZ+0x28c20], R3 ;  /* 0x028c2003000085a7 */ /* 0x000e64000800007f */
[----:B-1----:R-:W-:Y:S05]  /*19640*/  @!P0 BRA `(.L_x_2591) ;  /* 0xfffffffc00f08947 */ /* 0x002fea000383ffff */
[----:B------:R-:W-:Y:S05]  /*19650*/  BRA `(.L_x_2652) ;  /* 0xffffffe400947947 */ /* 0x000fea000383ffff */
.L_x_2592:
        /* <DEDUP_REMOVED lines=11> */
.L_x_2654:
[----:B------:R-:W-:Y:S05]  /*19710*/  BSYNC B0 ;  /* 0x0000000000007941 */ /* 0x000fea0003800000 */
.L_x_2653:
[----:B------:R-:W-:Y:S05]  /*19720*/  BRA `(.L_x_2655) ;  /* 0xffffffe4007c7947 */ /* 0x000fea000383ffff */
.L_x_2595:
[----:B------:R-:W-:Y:S01]  /*19730*/  BSSY B1, `(.L_x_2656) ;  /* 0x0000006000017945 */ /* 0x000fe20003800000 */
[----:B------:R-:W-:-:S07]  /*19740*/  IMAD.MOV.U32 R15, RZ, RZ, -0x1 ;  /* 0xffffffffff0f7424 */ /* 0x000fce00078e00ff */
[----:B01---5:R-:W-:Y:S05]  /*19750*/  WARPSYNC.COLLECTIVE R15, `(.L_x_2657) ;  /* 0x000000000f0c7348 */ /* 0x023fea0003c00000 */
[----:B------:R-:W-:Y:S02]  /*19760*/  ELECT P6, UR62, PT ;  /* 0x00000000003e782f */ /* 0x000fe400038c0000 */
[----:B------:R-:W-:Y:S01]  /*19770*/  MOV R14, UR62 ;  /* 0x0000003e000e7c02 */ /* 0x000fe20008000f00 */
[----:B01---5:R-:W-:Y:S10]  /*19780*/  ENDCOLLECTIVE ;  /* 0x000000000000791b */ /* 0x023ff40003800000 */
.L_x_2657:
[----:B------:R-:W-:Y:S05]  /*19790*/  BSYNC B1 ;  /* 0x0000000000017941 */ /* 0x000fea0003800000 */
.L_x_2656:
[----:B------:R-:W-:Y:S05]  /*197a0*/  BRA `(.L_x_2658) ;  /* 0xffffffe400747947 */ /* 0x000fea000383ffff */
.L_x_2597:
[----:B0-----:R0:W1:Y:S02]  /*197b0*/  SYNCS.PHASECHK.TRANS64.TRYWAIT P0, [R6+URZ], R5 ;  /* 0x00000005060075a7 */ /* 0x001064000800017f */
[----:B-1----:R-:W-:Y:S05]  /*197c0*/  @!P0 NANOSLEEP.SYNCS 0x989680 ;  /* 0x009896800000895d */ /* 0x002fea0003900000 */
[----:B------:R-:W1:Y:S02]  /*197d0*/  @!P0 SYNCS.PHASECHK.TRANS64 P0, [R6+URZ], R5 ;  /* 0x00000005060085a7 */ /* 0x000e64000800007f */
[----:B-1----:R-:W-:Y:S05]  /*197e0*/  @!P0 BRA `(.L_x_2597) ;  /* 0xfffffffc00f08947 */ /* 0x002fea000383ffff */
[----:B------:R-:W-:Y:S05]  /*197f0*/  BRA `(.L_x_2659) ;  /* 0xffffffe400b07947 */ /* 0x000fea000383ffff */
.L_x_2598:
[----:B-1----:R1:W2:Y:S02]  /*19800*/  SYNCS.PHASECHK.TRANS64.TRYWAIT P0, [R7+URZ], R2 ;  /* 0x00000002070075a7 */ /* 0x0022a4000800017f */
[----:B--2---:R-:W-:Y:S05]  /*19810*/  @!P0 NANOSLEEP.SYNCS 0x989680 ;  /* 0x009896800000895d */ /* 0x004fea0003900000 */
[----:B------:R-:W2:Y:S02]  /*19820*/  @!P0 SYNCS.PHASECHK.TRANS64 P0, [R7+URZ], R2 ;  /* 0x00000002070085a7 */ /* 0x000ea4000800007f */
[----:B--2---:R-:W-:Y:S05]  /*19830*/  @!P0 BRA `(.L_x_2598) ;  /* 0xfffffffc00f08947 */ /* 0x004fea000383ffff */
[----:B------:R-:W-:Y:S05]  /*19840*/  BRA `(.L_x_2660) ;  /* 0xffffffe400a47947 */ /* 0x000fea000383ffff */
.L_x_2600:
[----:B--2---:R2:W3:Y:S02]  /*19850*/  SYNCS.PHASECHK.TRANS64.TRYWAIT P0, [R4+URZ], R5 ;  /* 0x00000005040075a7 */ /* 0x0044e4000800017f */
[----:B---3--:R-:W-:Y:S05]  /*19860*/  @!P0 NANOSLEEP.SYNCS 0x989680 ;  /* 0x009896800000895d */ /* 0x008fea0003900000 */
[----:B------:R-:W3:Y:S02]  /*19870*/  @!P0 SYNCS.PHASECHK.TRANS64 P0, [R4+URZ], R5 ;  /* 0x00000005040085a7 */ /* 0x000ee4000800007f */
[----:B---3--:R-:W-:Y:S05]  /*19880*/  @!P0 BRA `(.L_x_2600) ;  /* 0xfffffffc00f08947 */ /* 0x008fea000383ffff */
[----:B------:R-:W-:Y:S05]  /*19890*/  BRA `(.L_x_2661) ;  /* 0xffffffe400ac7947 */ /* 0x000fea000383ffff */
.L_x_2662:
        /* <DEDUP_REMOVED lines=14> */
.L_x_6028:


//--------------------- .text._ZN7cutlass13device_kernelIN5flash11enable_sm90INS1_16FlashAttnFwdSm90INS1_25CollectiveMainloopFwdSm90ILi2EN4cute5tupleIJNS5_1CILi1EEES8_S8_EEENS6_IJNS7_ILi64EEESA_SA_EEELi512ENS_6half_tEfNS_4arch4Sm90ELb0ELb1ELb1ELb1ELb0ELb1ELb0ELb0ELb0ELb1ELb0ELb0EEENS1_21CollectiveEpilogueFwdINS6_IJSA_NS7_ILi512EEESA_EEES9_SC_SE_Li256ELb1ELb1ELb0ELb0EEENS1_36VarlenDynamicPersistentTileSchedulerILi64ELi64ELi256ELi128ELb0ELb1ELb1ELb1ELb0ELb1EEEEEEEEEvNT_6ParamsE --------------------------
	.section	.text._ZN7cutlass13device_kernelIN5flash11enable_sm90INS1_16FlashAttnFwdSm90INS1_25CollectiveMainloopFwdSm90ILi2EN4cute5tupleIJNS5_1CILi1EEES8_S8_EEENS6_IJNS7_ILi64EEESA_SA_EEELi512ENS_6half_tEfNS_4arch4Sm90ELb0ELb1ELb1ELb1ELb0ELb1ELb0ELb0ELb0ELb1ELb0ELb0EEENS1_21CollectiveEpilogueFwdINS6_IJSA_NS7_ILi512EEESA_EEES9_SC_SE_Li256ELb1ELb1ELb0ELb0EEENS1_36VarlenDynamicPersistentTileSchedulerILi64ELi64ELi256ELi128ELb0ELb1ELb1ELb1ELb0ELb1EEEEEEEEEvNT_6ParamsE,"ax",@progbits
	.align	128
.text._ZN7cutlass13device_kernelIN5flash11enable_sm90INS1_16FlashAttnFwdSm90INS1_25CollectiveMainloopFwdSm90ILi2EN4cute5tupleIJNS5_1CILi1EEES8_S8_EEENS6_IJNS7_ILi64EEESA_SA_EEELi512ENS_6half_tEfNS_4arch4Sm90ELb0ELb1ELb1ELb1ELb0ELb1ELb0ELb0ELb0ELb1ELb0ELb0EEENS1_21CollectiveEpilogueFwdINS6_IJSA_NS7_ILi512EEESA_EEES9_SC_SE_Li256ELb1ELb1ELb0ELb0EEENS1_36VarlenDynamicPersistentTileSchedulerILi64ELi64ELi256ELi128ELb0ELb1ELb1ELb1ELb0ELb1EEEEEEEEEvNT_6ParamsE:
        .type           _ZN7cutlass13device_kernelIN5flash11enable_sm90INS1_16FlashAttnFwdSm90INS1_25CollectiveMainloopFwdSm90ILi2EN4cute5tupleIJNS5_1CILi1EEES8_S8_EEENS6_IJNS7_ILi64EEESA_SA_EEELi512ENS_6half_tEfNS_4arch4Sm90ELb0ELb1ELb1ELb1ELb0ELb1ELb0ELb0ELb0ELb1ELb0ELb0EEENS1_21CollectiveEpilogueFwdINS6_IJSA_NS7_ILi512EEESA_EEES9_SC_SE_Li256ELb1ELb1ELb0ELb0EEENS1_36VarlenDynamicPersistentTileSchedulerILi64ELi64ELi256ELi128ELb0ELb1ELb1ELb1ELb0ELb1EEEEEEEEEvNT_6ParamsE,@function
        .size           _ZN7cutlass13device_kernelIN5flash11enable_sm90INS1_16FlashAttnFwdSm90INS1_25CollectiveMainloopFwdSm90ILi2EN4cute5tupleIJNS5_1CILi1EEES8_S8_EEENS6_IJNS7_ILi64EEESA_SA_EEELi512ENS_6half_tEfNS_4arch4Sm90ELb0ELb1ELb1ELb1ELb0ELb1ELb0ELb0ELb0ELb1ELb0ELb0EEENS1_21CollectiveEpilogueFwdINS6_IJSA_NS7_ILi512EEESA_EEES9_SC_SE_Li256ELb1ELb1ELb0ELb0EEENS1_36VarlenDynamicPersistentTileSchedulerILi64ELi64ELi256ELi128ELb0ELb1ELb1ELb1ELb0ELb1EEEEEEEEEvNT_6ParamsE,(.L_x_6029 - _ZN7cutlass13device_kernelIN5flash11enable_sm90INS1_16FlashAttnFwdSm90INS1_25CollectiveMainloopFwdSm90ILi2EN4cute5tupleIJNS5_1CILi1EEES8_S8_EEENS6_IJNS7_ILi64EEESA_SA_EEELi512ENS_6half_tEfNS_4arch4Sm90ELb0ELb1ELb1ELb1ELb0ELb1ELb0ELb0ELb0ELb1ELb0ELb0EEENS1_21CollectiveEpilogueFwdINS6_IJSA_NS7_ILi512EEESA_EEES9_SC_SE_Li256ELb1ELb1ELb0ELb0EEENS1_36VarlenDynamicPersistentTileSchedulerILi64ELi64ELi256ELi128ELb0ELb1ELb1ELb1ELb0ELb1EEEEEEEEEvNT_6ParamsE)
        .other          _ZN7cutlass13device_kernelIN5flash11enable_sm90INS1_16FlashAttnFwdSm90INS1_25CollectiveMainloopFwdSm90ILi2EN4cute5tupleIJNS5_1CILi1EEES8_S8_EEENS6_IJNS7_ILi64EEESA_SA_EEELi512ENS_6half_tEfNS_4arch4Sm90ELb0ELb1ELb1ELb1ELb0ELb1ELb0ELb0ELb0ELb1ELb0ELb0EEENS1_21CollectiveEpilogueFwdINS6_IJSA_NS7_ILi512EEESA_EEES9_SC_SE_Li256ELb1ELb1ELb0ELb0EEENS1_36VarlenDynamicPersistentTileSchedulerILi64ELi64ELi256ELi128ELb0ELb1ELb1ELb1ELb0ELb1EEEEEEEEEvNT_6ParamsE,@"STO_CUDA_ENTRY STV_DEFAULT"
_ZN7cutlass13device_kernelIN5flash11enable_sm90INS1_16FlashAttnFwdSm90INS1_25CollectiveMainloopFwdSm90ILi2EN4cute5tupleIJNS5_1CILi1EEES8_S8_EEENS6_IJNS7_ILi64EEESA_SA_EEELi512ENS_6half_tEfNS_4arch4Sm90ELb0ELb1ELb1ELb1ELb0ELb1ELb0ELb0ELb0ELb1ELb0ELb0EEENS1_21CollectiveEpilogueFwdINS6_IJSA_NS7_ILi512EEESA_EEES9_SC_SE_Li256ELb1ELb1ELb0ELb0EEENS1_36VarlenDynamicPersistentTileSchedulerILi64ELi64ELi256ELi128ELb0ELb1ELb1ELb1ELb0ELb1EEEEEEEEEvNT_6ParamsE:
        /* <DEDUP_REMOVED lines=24> */
.L_x_2664:
[----:B------:R-:W-:Y:S05]  /*0180*/  BSYNC B0 ;  /* 0x0000000000007941 */ /* 0x000fea0003800000 */
.L_x_2663:
        /* <DEDUP_REMOVED lines=37> */
.L_x_2665:
        /* <DEDUP_REMOVED lines=22> */
.L_x_2666:
        /* <DEDUP_REMOVED lines=18> */
.L_x_2667:
        /* <DEDUP_REMOVED lines=22> */
.L_x_2668:
        /* <DEDUP_REMOVED lines=22> */
.L_x_2669:
[----:B------:R-:W-:Y:S01]  /*0920*/  PLOP3.LUT P0, PT, PT, PT, UP0, 0x80, 0x0 ;  /* 0x000000000000781c */ /* 0x000fe20003f0f008 */
[----:B------:R-:W-:Y:S01]  /*0930*/  UMOV UR36, 0x1 ;  /* 0x0000000100247882 */ /* 0x000fe20000000000 */
[----:B------:R-:W-:Y:S01]  /*0940*/  NOP ;  /* 0x0000000000007918 */ /* 0x000fe20000000000 */
[----:B------:R-:W-:Y:S01]  /*0950*/  USEL UR36, UR36, 0x2, !UP0 ;  /* 0x0000000224247887 */ /* 0x000fe2000c000000 */
[----:B------:R-:W-:Y:S01]  /*0960*/  BSSY B9, `(.L_x_2670) ;  /* 0x0001fa7000097945 */ /* 0x000fe20003800000 */
[----:B------:R-:W-:Y:S01]  /*0970*/  ULDC.64 UR42, c[0x0][0x208] ;  /* 0x00008200002a7ab9 */ /* 0x000fe20000000a00 */
[----:B012-4-:R-:W-:Y:S07]  /*0980*/  BAR.SYNC.DEFER_BLOCKING 0x0 ;  /* 0x0000000000007b1d */ /* 0x017fee0000010000 */
[----:B------:R-:W-:Y:S05]  /*0990*/  @!P0 BRA `(.L_x_2671) ;  /* 0x0000016400d48947 */ /* 0x000fea0003800000 */
.L_x_2672:
[----:B------:R-:W-:-:S08]  /*09a0*/  NOP ;  /* 0x0000000000007918 */ /* 0x000fd00000000000 */
[----:B------:R-:W0:Y:S02]  /*09b0*/  USETMAXREG.TRY_ALLOC.CTAPOOL UP0, 0xf0 ;  /* 0x000000f0000079c8 */ /* 0x000e240008000600 */
[----:B0-----:R-:W-:-:S13]  /*09c0*/  PLOP3.LUT P0, PT, PT, PT, UP0, 0x80, 0x0 ;  /* 0x000000000000781c */ /* 0x001fda0003f0f008 */
[----:B------:R-:W-:Y:S05]  /*09d0*/  @!P0 BRA `(.L_x_2672) ;  /* 0xfffffffc00f08947 */ /* 0x000fea000383ffff */
[----:B------:R-:W-:Y:S01]  /*09e0*/  ISETP.NE.AND P0, PT, R2, 0x1, PT ;  /* 0x000000010200780c */ /* 0x000fe20003f05270 */
[----:B------:R-:W0:Y:S01]  /*09f0*/  S2UR UR5, SR_CgaCtaId ;  /* 0x00000000000579c3 */ /* 0x000e220000008800 */
[----:B------:R-:W-:-:S11]  /*0a00*/  UMOV UR4, 0x400 ;  /* 0x0000040000047882 */ /* 0x000fd60000000000 */
[----:B------:R-:W-:Y:S06]  /*0a10*/  @!P0 BAR.ARV 0x8, 0x100 ;  /* 0x0204000000008b1d */ /* 0x000fec0000002000 */
[----:B------:R-:W-:Y:S01]  /*0a20*/  ISETP.GE.U32.AND P0, PT, R4, 0x100, PT ;  /* 0x000001000400780c */ /* 0x000fe20003f06070 */
[----:B0-----:R-:W-:-:S06]  /*0a30*/  ULEA UR4, UR5, UR4, 0x18 ;  /* 0x0000000405047291 */ /* 0x001fcc000f8ec03f */
[----:B------:R-:W-:-:S06]  /*0a40*/  IMAD.U32 R2, RZ, RZ, UR4 ;  /* 0x00000004ff027e24 */ /* 0x000fcc000f8e00ff */
[----:B------:R-:W-:Y:S06]  /*0a50*/  @P0 BAR.ARV 0xf, 0x100 ;  /* 0x03c4000000000b1d */ /* 0x000fec0000002000 */
[----:B------:R-:W-:Y:S02]  /*0a60*/  ULDC UR4, c[0x0][0xc3c] ;  /* 0x00030f0000047ab9 */ /* 0x000fe40000000800 */
[----:B------:R-:W-:Y:S06]  /*0a70*/  BAR.SYNC.DEFER_BLOCKING 0x5, 0x180 ;  /* 0x0146000000007b1d */ /* 0x000fec0000010000 */
[----:B------:R-:W0:Y:S02]  /*0a80*/  LDS.128 R24, [R2+0x28cd0] ;  /* 0x028cd00002187984 */ /* 0x000e240000000c00 */
[----:B------:R-:W-:Y:S06]  /*0a90*/  BAR.ARV 0x4, 0x180 ;  /* 0x0106000000007b1d */ /* 0x000fec0000002000 */
[----:B0-----:R-:W-:-:S13]  /*0aa0*/  ISETP.GE.AND P0, PT, R27, UR4, PT ;  /* 0x000000041b007c0c */ /* 0x001fda000bf06270 */
[----:B------:R-:W-:Y:S05]  /*0ab0*/  @P0 BRA `(.L_x_2673) ;  /* 0x000001f800440947 */ /* 0x000fea0003800000 */
[----:B------:R-:W-:Y:S01]  /*0ac0*/  VIADD R15, R4, 0xffffff80 ;  /* 0xffffff80040f7836 */ /* 0x000fe20000000000 */
[----:B------:R-:W-:Y:S01]  /*0ad0*/  CS2R R186, SRZ ;  /* 0x0000000000ba7805 */ /* 0x000fe2000001ff00 */
[----:B------:R-:W-:Y:S01]  /*0ae0*/  IMAD.MOV.U32 R197, RZ, RZ, 0x40 ;  /* 0x00000040ffc57424 */ /* 0x000fe200078e00ff */
[----:B------:R-:W-:Y:S01]  /*0af0*/  CS2R R18, SRZ ;  /* 0x0000000000127805 */ /* 0x000fe2000001ff00 */
[----:B------:R-:W-:Y:S01]  /*0b00*/  IMAD.MOV.U32 R217, RZ, RZ, RZ ;  /* 0x000000ffffd97224 */ /* 0x000fe200078e00ff */
[----:B------:R-:W-:Y:S01]  /*0b10*/  SHF.R.S32.HI R0, RZ, 0x1f, R15 ;  /* 0x0000001fff007819 */ /* 0x000fe2000001140f */
[----:B------:R-:W-:-:S03]  /*0b20*/  ULOP3.LUT UR37, UR36, 0x1, URZ, 0xfc, !UPT ;  /* 0x0000000124257892 */ /* 0x000fc6000f8efc3f */
[CC--:B------:R-:W-:Y:S02]  /*0b30*/  LEA.HI R3, R0.reuse, R15.reuse, RZ, 0x4 ;  /* 0x0000000f00037211 */ /* 0x0c0fe400078f20ff */
[----:B------:R-:W-:Y:S02]  /*0b40*/  LEA.HI R6, R0, R15, RZ, 0x5 ;  /* 0x0000000f00067211 */ /* 0x000fe400078f28ff */
[----:B------:R-:W-:Y:S02]  /*0b50*/  LOP3.LUT R4, R3, 0xfffffff0, RZ, 0xc0, !PT ;  /* 0xfffffff003047812 */ /* 0x000fe400078ec0ff */
[--C-:B------:R-:W-:Y:S02]  /*0b60*/  SHF.R.S32.HI R203, RZ, 0x5, R6.reuse ;  /* 0x00000005ffcb7819 */ /* 0x100fe40000011406 */
[----:B------:R-:W-:Y:S01]  /*0b70*/  SHF.R.S32.HI R6, RZ, 0x1f, R6 ;  /* 0x0000001fff067819 */ /* 0x000fe20000011406 */
[----:B------:R-:W-:Y:S01]  /*0b80*/  IMAD.IADD R5, R15, 0x1, -R4 ;  /* 0x000000010f057824 */ /* 0x000fe200078e0a04 */
[----:B------:R-:W-:-:S02]  /*0b90*/  SHF.R.S32.HI R4, RZ, 0x4, R3 ;  /* 0x00000004ff047819 */ /* 0x000fc40000011403 */
[----:B------:R-:W-:Y:S02]  /*0ba0*/  LEA.HI R7, R0, R15, RZ, 0x7 ;  /* 0x0000000f00077211 */ /* 0x000fe400078f38ff */
[----:B------:R-:W-:Y:S02]  /*0bb0*/  SHF.R.S32.HI R10, RZ, 0x1f, R5 ;  /* 0x0000001fff0a7819 */ /* 0x000fe40000011405 */
[----:B------:R-:W-:Y:S02]  /*0bc0*/  LEA.HI R3, R3, R4, RZ, 0x1 ;  /* 0x0000000403037211 */ /* 0x000fe400078f08ff */
[----:B------:R-:W-:Y:S02]  /*0bd0*/  LEA.HI R13, R10, R5, RZ, 0x3 ;  /* 0x000000050a0d7211 */ /* 0x000fe400078f18ff */
[----:B------:R-:W-:Y:S02]  /*0be0*/  LEA.HI R6, R6, R203, RZ, 0x2 ;  /* 0x000000cb06067211 */ /* 0x000fe400078f10ff */
[C---:B------:R-:W-:Y:S01]  /*0bf0*/  LOP3.LUT R14, R13.reuse, 0xfffffff8, RZ, 0xc0, !PT ;  /* 0xfffffff80d0e7812 */ /* 0x040fe200078ec0ff */
[----:B------:R-:W-:Y:S01]  /*0c00*/  IMAD.SHL.U32 R13, R13, 0x40, RZ ;  /* 0x000000400d0d7824 */ /* 0x000fe200078e00ff */
[----:B------:R-:W-:-:S02]  /*0c10*/  LOP3.LUT R3, R3, 0x1ffffffe, RZ, 0xc0, !PT ;  /* 0x1ffffffe03037812 */ /* 0x000fc400078ec0ff */
[----:B------:R-:W-:Y:S01]  /*0c20*/  SHF.R.S32.HI R220, RZ, 0x7, R7 ;  /* 0x00000007ffdc7819 */ /* 0x000fe20000011407 */
[----:B------:R-:W-:Y:S01]  /*0c30*/  IMAD.IADD R14, R5, 0x1, -R14 ;  /* 0x00000001050e7824 */ /* 0x000fe200078e0a0e */
[----:B------:R-:W-:Y:S01]  /*0c40*/  LOP3.LUT R6, R6, 0x3ffffc, RZ, 0xc0, !PT ;  /* 0x003ffffc06067812 */ /* 0x000fe200078ec0ff */
[----:B------:R-:W-:Y:S01]  /*0c50*/  IMAD.IADD R3, R4, 0x1, -R3 ;  /* 0x0000000104037824 */ /* 0x000fe200078e0a03 */
[----:B------:R-:W-:Y:S01]  /*0c60*/  LOP3.LUT R8, R7, 0xffffff80, RZ, 0xc0, !PT ;  /* 0xffffff8007087812 */ /* 0x000fe200078ec0ff */
[----:B------:R-:W-:Y:S01]  /*0c70*/  IMAD R5, R220, 0x100, R5 ;  /* 0x00000100dc057824 */ /* 0x000fe200078e0205 */
[C---:B------:R-:W-:Y:S01]  /*0c80*/  R2P PR, R14.reuse, 0x6 ;  /* 0x000000060e007804 */ /* 0x040fe20000000000 */
[----:B------:R-:W-:Y:S01]  /*0c90*/  IMAD.IADD R6, R203, 0x1, -R6 ;  /* 0x00000001cb067824 */ /* 0x000fe200078e0a06 */
[----:B------:R-:W-:Y:S01]  /*0ca0*/  LEA.HI R7, R7, R220, RZ, 0x1 ;  /* 0x000000dc07077211 */ /* 0x000fe200078f08ff */
[----:B------:R-:W-:Y:S02]  /*0cb0*/  IMAD.SHL.U32 R4, R14, 0x40, RZ ;  /* 0x000000400e047824 */ /* 0x000fe400078e00ff */
[----:B------:R-:W-:Y:S01]  /*0cc0*/  IMAD R6, R6, 0x10, R5 ;  /* 0x0000001006067824 */ /* 0x000fe200078e0205 */
[----:B------:R-:W-:Y:S01]  /*0cd0*/  LOP3.LUT R7, R7, 0xfffffe, RZ, 0xc0, !PT ;  /* 0x00fffffe07077812 */ /* 0x000fe200078ec0ff */
[----:B------:R-:W-:Y:S01]  /*0ce0*/  IMAD.SHL.U32 R3, R3, 0x8, RZ ;  /* 0x0000000803037824 */ /* 0x000fe200078e00ff */
[----:B------:R-:W-:Y:S01]  /*0cf0*/  LOP3.LUT R4, R4, 0x1c0, RZ, 0xc0, !PT ;  /* 0x000001c004047812 */ /* 0x000fe200078ec0ff */
[----:B------:R-:W-:Y:S01]  /*0d00*/  IMAD.IADD R8, R15, 0x1, -R8 ;  /* 0x000000010f087824 */ /* 0x000fe200078e0a08 */
[----:B------:R-:W-:Y:S01]  /*0d10*/  IADD3 R7, R220, -R7, RZ ;  /* 0x80000007dc077210 */ /* 0x000fe20007ffe0ff */
[--C-:B------:R-:W-:Y:S01]  /*0d20*/  IMAD.U32 R228, R6, 0x40, R3.reuse ;  /* 0x0000004006e47824 */ /* 0x100fe200078e0003 */
[----:B------:R-:W-:-:S02]  /*0d30*/  LOP3.LUT R3, R4, 0x8, R3, 0xf8, !PT ;  /* 0x0000000804037812 */ /* 0x000fc400078ef803 */
[----:B------:R-:W-:Y:S01]  /*0d40*/  SHF.R.U32.HI R6, RZ, 0x3, R4 ;  /* 0x00000003ff067819 */ /* 0x000fe20000011604 */
[----:B------:R-:W-:Y:S01]  /*0d50*/  IMAD.SHL.U32 R194, R7, 0x100, RZ ;  /* 0x0000010007c27824 */ /* 0x000fe200078e00ff */
[----:B------:R-:W-:Y:S02]  /*0d60*/  LOP3.LUT R4, R13, 0x7ffffe00, RZ, 0xc0, !PT ;  /* 0x7ffffe000d047812 */ /* 0x000fe400078ec0ff */
[----:B------:R-:W-:Y:S02]  /*0d70*/  LOP3.LUT R3, R3, R6, RZ, 0x3c, !PT ;  /* 0x0000000603037212 */ /* 0x000fe400078e3cff */
[----:B------:R-:W-:Y:S01]  /*0d80*/  SHF.R.S32.HI R9, RZ, 0x1f, R8 ;  /* 0x0000001fff097819 */ /* 0x000fe20000011408 */
[----:B------:R-:W-:Y:S01]  /*0d90*/  IMAD R4, R203, 0x400, R4 ;  /* 0x00000400cb047824 */ /* 0x000fe200078e0204 */
[----:B------:R-:W-:Y:S02]  /*0da0*/  SEL R197, R197, 0xffffffc0, !P2 ;  /* 0xffffffc0c5c57807 */ /* 0x000fe40005000000 */
[----:B------:R-:W-:Y:S01]  /*0db0*/  LEA.HI R10, R9, R8, RZ, 0x2 ;  /* 0x00000008090a7211 */ /* 0x000fe200078f10ff */
[----:B------:R-:W-:Y:S01]  /*0dc0*/  IMAD.IADD R3, R4, 0x1, R3 ;  /* 0x0000000104037824 */ /* 0x000fe200078e0203 */
[----:B------:R-:W-:-:S02]  /*0dd0*/  LEA.HI R4, R0, R15, RZ, 0x3 ;  /* 0x0000000f00047211 */ /* 0x000fc400078f18ff */
[----:B------:R-:W-:Y:S01]  /*0de0*/  LEA.HI R0, R0, R15, RZ, 0x2 ;  /* 0x0000000f00007211 */ /* 0x000fe200078f10ff */
[----:B------:R-:W-:Y:S01]  /*0df0*/  IMAD R195, R3, 0x2, R2 ;  /* 0x0000000203c37824 */ /* 0x000fe200078e0202 */
[----:B------:R-:W-:Y:S02]  /*0e00*/  SHF.R.S32.HI R219, RZ, 0x3, R4 ;  /* 0x00000003ffdb7819 */ /* 0x000fe40000011404 */
[--C-:B------:R-:W-:Y:S01]  /*0e10*/  SHF.R.S32.HI R185, RZ, 0x2, R0.reuse ;  /* 0x00000002ffb97819 */ /* 0x100fe20000011400 */
[C---:B------:R-:W-:Y:S01]  /*0e20*/  VIADD R198, R195.reuse, 0x26800 ;  /* 0x00026800c3c67836 */ /* 0x040fe20000000000 */
[----:B------:R-:W-:Y:S01]  /*0e30*/  LOP3.LUT R218, R4, 0xfffffff8, RZ, 0xc0, !PT ;  /* 0xfffffff804da7812 */ /* 0x000fe200078ec0ff */
[----:B------:R-:W-:Y:S01]  /*0e40*/  VIADD R196, R195, 0x26820 ;  /* 0x00026820c3c47836 */ /* 0x000fe20000000000 */
[----:B------:R-:W-:Y:S01]  /*0e50*/  SHF.R.S32.HI R4, RZ, 0x1f, R0 ;  /* 0x0000001fff047819 */ /* 0x000fe20000011400 */
[----:B------:R-:W-:Y:S01]  /*0e60*/  VIADD R235, R185, 0x20 ;  /* 0x00000020b9eb7836 */ /* 0x000fe20000000000 */
[----:B------:R-:W-:Y:S01]  /*0e70*/  LOP3.LUT R223, R0, 0xfffffffc, RZ, 0xc0, !PT ;  /* 0xfffffffc00df7812 */ /* 0x000fe200078ec0ff */
[----:B------:R-:W-:Y:S01]  /*0e80*/  IMAD.IADD R218, R15, 0x1, -R218 ;  /* 0x000000010fda7824 */ /* 0x000fe200078e0ada */
[--C-:B------:R-:W-:Y:S01]  /*0e90*/  SHF.R.S32.HI R11, RZ, 0x2, R10.reuse ;  /* 0x00000002ff0b7819 */ /* 0x100fe2000001140a */
[----:B------:R-:W-:Y:S01]  /*0ea0*/  IMAD.SHL.U32 R226, R235, 0x40, RZ ;  /* 0x00000040ebe27824 */ /* 0x000fe200078e00ff */
[----:B------:R-:W-:Y:S01]  /*0eb0*/  SHF.R.S32.HI R6, RZ, 0x1f, R235 ;  /* 0x0000001fff067819 */ /* 0x000fe200000114eb */
[----:B------:R-:W-:Y:S01]  /*0ec0*/  IMAD.IADD R223, R15, 0x1, -R223 ;  /* 0x000000010fdf7824 */ /* 0x000fe200078e0adf */
[----:B------:R-:W-:Y:S01]  /*0ed0*/  SHF.R.S32.HI R12, RZ, 0x1f, R10 ;  /* 0x0000001fff0c7819 */ /* 0x000fe2000001140a */
[----:B------:R-:W-:Y:S01]  /*0ee0*/  IMAD.SHL.U32 R200, R218, 0x8, RZ ;  /* 0x00000008dac87824 */ /* 0x000fe200078e00ff */
[----:B------:R-:W-:Y:S01]  /*0ef0*/  LEA.HI R4, R4, R185, RZ, 0x3 ;  /* 0x000000b904047211 */ /* 0x000fe200078f18ff */
[C---:B------:R-:W-:Y:S01]  /*0f00*/  IMAD.SHL.U32 R16, R223.reuse, 0x8, RZ ;  /* 0x00000008df107824 */ /* 0x040fe200078e00ff */
[----:B------:R-:W-:Y:S01]  /*0f10*/  LEA.HI R6, R6, R235, RZ, 0x3 ;  /* 0x000000eb06067211 */ /* 0x000fe200078f18ff */
[----:B------:R-:W-:Y:S01]  /*0f20*/  IMAD.SHL.U32 R188, R223, 0x4, RZ ;  /* 0x00000004dfbc7824 */ /* 0x000fe200078e00ff */
[----:B------:R-:W-:Y:S01]  /*0f30*/  LEA.HI R12, R12, R11, RZ, 0x3 ;  /* 0x0000000b0c0c7211 */ /* 0x000fe200078f18ff */
[----:B------:R-:W-:Y:S01]  /*0f40*/  VIADD R211, R200, 0x80 ;  /* 0x00000080c8d37836 */ /* 0x000fe20000000000 */
[----:B------:R-:W-:Y:S01]  /*0f50*/  LOP3.LUT R5, R10, 0x7ffffffc, RZ, 0xc0, !PT ;  /* 0x7ffffffc0a057812 */ /* 0x000fe200078ec0ff */
[----:B------:R-:W-:Y:S01]  /*0f60*/  IMAD.SHL.U32 R6, R6, 0x40, RZ ;  /* 0x0000004006067824 */ /* 0x000fe200078e00ff */
[----:B------:R-:W-:Y:S01]  /*0f70*/  LOP3.LUT R4, R4, 0xfffffff8, RZ, 0xc0, !PT ;  /* 0xfffffff804047812 */ /* 0x000fe200078ec0ff */
[----:B------:R-:W-:Y:S01]  /*0f80*/  VIADD R210, R200, 0xc0 ;  /* 0x000000c0c8d27836 */ /* 0x000fe20000000000 */
[----:B------:R-:W-:Y:S01]  /*0f90*/  LOP3.LUT R12, R12, 0xfffffff8, RZ, 0xc0, !PT ;  /* 0xfffffff80c0c7812 */ /* 0x000fe200078ec0ff */
[----:B------:R-:W-:Y:S01]  /*0fa0*/  IMAD.IADD R5, R8, 0x1, -R5 ;  /* 0x0000000108057824 */ /* 0x000fe200078e0a05 */
[----:B------:R-:W-:Y:S01]  /*0fb0*/  LEA.HI R9, R9, R8, RZ, 0x5 ;  /* 0x0000000809097211 */ /* 0x000fe200078f28ff */
[----:B------:R-:W-:Y:S01]  /*0fc0*/  IMAD.IADD R193, R185, 0x1, -R4 ;  /* 0x00000001b9c17824 */ /* 0x000fe200078e0a04 */
[----:B------:R-:W-:Y:S01]  /*0fd0*/  LEA.HI R0, R223, R223, RZ, 0x1 ;  /* 0x000000dfdf007211 */ /* 0x000fe200078f08ff */
[----:B------:R-:W-:Y:S01]  /*0fe0*/  IMAD.IADD R12, R11, 0x1, -R12 ;  /* 0x000000010b0c7824 */ /* 0x000fe200078e0a0c */
[----:B------:R-:W-:Y:S01]  /*0ff0*/  LOP3.LUT R226, R226, 0x1c0, RZ, 0xc0, !PT ;  /* 0x000001c0e2e27812 */ /* 0x000fe200078ec0ff */
[C---:B------:R-:W-:Y:S01]  /*1000*/  VIADD R212, R200.reuse, 0x40 ;  /* 0x00000040c8d47836 */ /* 0x040fe20000000000 */
[----:B------:R-:W-:Y:S01]  /*1010*/  SHF.R.S32.HI R9, RZ, 0x5, R9 ;  /* 0x00000005ff097819 */ /* 0x000fe20000011409 */
[----:B------:R-:W-:Y:S01]  /*1020*/  VIADD R209, R200, 0x100 ;  /* 0x00000100c8d17836 */ /* 0x000fe20000000000 */
[----:B------:R-:W-:Y:S01]  /*1030*/  LOP3.LUT R0, R0, 0x1ffffffe, RZ, 0xc0, !PT ;  /* 0x1ffffffe00007812 */ /* 0x000fe200078ec0ff */
[----:B------:R-:W-:Y:S01]  /*1040*/  VIADD R208, R200, 0x140 ;  /* 0x00000140c8d07836 */ /* 0x000fe20000000000 */
[----:B------:R-:W-:Y:S01]  /*1050*/  LOP3.LUT R4, R226, 0x38, R16, 0xf8, !PT ;  /* 0x00000038e2047812 */ /* 0x000fe200078ef810 */
[----:B------:R-:W-:Y:S01]  /*1060*/  VIADD R199, R188, 0x10 ;  /* 0x00000010bcc77836 */ /* 0x000fe20000000000 */
[----:B------:R-:W-:Y:S01]  /*1070*/  SHF.R.U32.HI R8, RZ, 0x3, R226 ;  /* 0x00000003ff087819 */ /* 0x000fe200000116e2 */
[----:B------:R-:W-:Y:S01]  /*1080*/  VIADD R222, R200, 0x180 ;  /* 0x00000180c8de7836 */ /* 0x000fe20000000000 */
[----:B------:R-:W-:Y:S01]  /*1090*/  LOP3.LUT R227, R6, 0xfffffe00, RZ, 0xc0, !PT ;  /* 0xfffffe0006e37812 */ /* 0x000fe200078ec0ff */
[----:B------:R-:W-:Y:S01]  /*10a0*/  VIADD R221, R200, 0x1c0 ;  /* 0x000001c0c8dd7836 */ /* 0x000fe20000000000 */
[----:B------:R-:W-:Y:S01]  /*10b0*/  SHF.R.S32.HI R7, RZ, 0x1f, R210 ;  /* 0x0000001fff077819 */ /* 0x000fe200000114d2 */
[----:B------:R-:W-:Y:S01]  /*10c0*/  IMAD R191, R9, 0x10, R12 ;  /* 0x0000001009bf7824 */ /* 0x000fe200078e020c */
[----:B------:R-:W-:Y:S01]  /*10d0*/  LOP3.LUT R225, R227, R4, R8, 0xf6, !PT ;  /* 0x00000004e3e17212 */ /* 0x000fe200078ef608 */
[----:B------:R-:W-:Y:S01]  /*10e0*/  IMAD.IADD R0, R223, 0x1, -R0 ;  /* 0x00000001df007824 */ /* 0x000fe200078e0a00 */
        /* <DEDUP_REMOVED lines=9> */
[----:B------:R-:W-:Y:S01]  /*1180*/  IMAD R201, R0, 0x8, R191 ;  /* 0x0000000800c97824 */ /* 0x000fe200078e02bf */
[----:B------:R-:W-:Y:S01]  /*1190*/  SHF.R.S32.HI R237, RZ, 0x1f, R222 ;  /* 0x0000001fffed7819 */ /* 0x000fe200000114de */
[----:B------:R-:W-:Y:S01]  /*11a0*/  IMAD.IADD R197, R197, 0x1, R196 ;  /* 0x00000001c5c57824 */ /* 0x000fe200078e02c4 */
[----:B------:R-:W-:-:S07]  /*11b0*/  SHF.R.S32.HI R236, RZ, 0x1f, R221 ;  /* 0x0000001fffec7819 */ /* 0x000fce00000114dd */
.L_x_2882:
[----:B------:R-:W-:Y:S01]  /*11c0*/  ULDC.64 UR4, c[0x0][0xa28] ;  /* 0x00028a0000047ab9 */ /* 0x000fe20000000a00 */
[----:B01-34-:R-:W0:Y:S01]  /*11d0*/  LDC.64 R6, c[0x0][0xa08] ;  /* 0x00028200ff067b82 */ /* 0x01be220000000a00 */
[----:B------:R-:W-:Y:S01]  /*11e0*/  ISETP.NE.U32.AND P0, PT, RZ, UR4, PT ;  /* 0x00000004ff007c0c */ /* 0x000fe2000bf05070 */
[----:B------:R-:W-:Y:S01]  /*11f0*/  IMAD.MOV.U32 R3, RZ, RZ, RZ ;  /* 0x000000ffff037224 */ /* 0x000fe200078e00ff */
[----:B------:R-:W-:Y:S01]  /*1200*/  ULDC.64 UR6, c[0x0][0xa20] ;  /* 0x0002880000067ab9 */ /* 0x000fe20000000a00 */
[----:B------:R-:W-:Y:S01]  /*1210*/  IMAD.MOV.U32 R29, RZ, RZ, RZ ;  /* 0x000000ffff1d7224 */ /* 0x000fe200078e00ff */
[----:B------:R-:W-:Y:S01]  /*1220*/  ISETP.NE.AND.EX P0, PT, RZ, UR5, PT, P0 ;  /* 0x00000005ff007c0c */ /* 0x000fe2000bf05300 */
[----:B------:R-:W-:Y:S02]  /*1230*/  ULDC.64 UR4, c[0x0][0xa18] ;  /* 0x0002860000047ab9 */ /* 0x000fe40000000a00 */
[----:B------:R-:W-:-:S04]  /*1240*/  ISETP.NE.U32.AND P1, PT, RZ, UR4, PT ;  /* 0x00000004ff007c0c */ /* 0x000fc8000bf25070 */
[----:B------:R-:W-:Y:S01]  /*1250*/  ISETP.NE.AND.EX P1, PT, RZ, UR5, PT, P1 ;  /* 0x00000005ff007c0c */ /* 0x000fe2000bf25310 */
[----:B------:R-:W-:Y:S02]  /*1260*/  ULDC.64 UR4, c[0x0][0xa08] ;  /* 0x0002820000047ab9 */ /* 0x000fe40000000a00 */
[----:B------:R-:W-:-:S03]  /*1270*/  ISETP.NE.U32.AND P3, PT, RZ, UR4, PT ;  /* 0x00000004ff007c0c */ /* 0x000fc6000bf65070 */
[----:B------:R-:W1:Y:S01]  /*1280*/  @P0 LDC.64 R4, c[0x0][0xa28] ;  /* 0x00028a00ff040b82 */ /* 0x000e620000000a00 */
[----:B------:R-:W-:Y:S01]  /*1290*/  ISETP.NE.AND.EX P3, PT, RZ, UR5, PT, P3 ;  /* 0x00000005ff007c0c */ /* 0x000fe2000bf65330 */
[----:B0-----:R-:W-:-:S06]  /*12a0*/  IMAD.WIDE R10, R27, 0x4, R6 ;  /* 0x000000041b0a7825 */ /* 0x001fcc00078e0206 */
[----:B------:R-:W0:Y:S01]  /*12b0*/  @P1 LDC.64 R8, c[0x0][0xa18] ;  /* 0x00028600ff081b82 */ /* 0x000e220000000a00 */
[----:B------:R-:W-:Y:S02]  /*12c0*/  ULDC UR4, c[0x0][0x288] ;  /* 0x0000a20000047ab9 */ /* 0x000fe40000000800 */
[----:B------:R-:W-:Y:S01]  /*12d0*/  IMAD.U32 R22, RZ, RZ, UR4 ;  /* 0x00000004ff167e24 */ /* 0x000fe2000f8e00ff */
[----:B------:R-:W-:Y:S02]  /*12e0*/  ULDC.64 UR4, c[0x0][0x418] ;  /* 0x0001060000047ab9 */ /* 0x000fe40000000a00 */
[----:B--2---:R2:W5:Y:S01]  /*12f0*/  @P3 LDG.E R29, desc[UR42][R10.64] ;  /* 0x0000002a0a1d3981 */ /* 0x004562000c1e1900 */
[----:B-1----:R-:W-:-:S05]  /*1300*/  @P0 IMAD.WIDE R4, R27, 0x4, R4 ;  /* 0x000000041b040825 */ /* 0x002fca00078e0204 */
[----:B------:R2:W5:Y:S01]  /*1310*/  @P0 LDG.E R3, desc[UR42][R4.64] ;  /* 0x0000002a04030981 */ /* 0x000562000c1e1900 */
[----:B0-----:R-:W-:-:S05]  /*1320*/  @P1 IMAD.WIDE R6, R27, 0x4, R8 ;  /* 0x000000041b061825 */ /* 0x001fca00078e0208 */
[----:B------:R2:W5:Y:S01]  /*1330*/  @P1 LDG.E R22, desc[UR42][R6.64] ;  /* 0x0000002a06161981 */ /* 0x000562000c1e1900 */
[----:B------:R-:W-:-:S03]  /*1340*/  UISETP.NE.U32.AND UP0, UPT, UR4, URZ, UPT ;  /* 0x0000003f0400728c */ /* 0x000fc6000bf05070 */
[----:B------:R-:W-:Y:S01]  /*1350*/  ULDC UR4, c[0x0][0x424] ;  /* 0x0001090000047ab9 */ /* 0x000fe20000000800 */
[----:B------:R-:W-:Y:S01]  /*1360*/  UISETP.NE.AND.EX UP0, UPT, UR5, URZ, UPT, UP0 ;  /* 0x0000003f0500728c */ /* 0x000fe2000bf05300 */
[----:B------:R-:W-:Y:S02]  /*1370*/  ISETP.NE.U32.AND P2, PT, RZ, UR6, PT ;  /* 0x00000006ff007c0c */ /* 0x000fe4000bf45070 */
[----:B------:R-:W-:Y:S01]  /*1380*/  ULDC UR5, c[0x0][0x2f0] ;  /* 0x0000bc0000057ab9 */ /* 0x000fe20000000800 */
[----:B------:R-:W-:Y:S01]  /*1390*/  USEL UR4, UR4, 0x1, UP0 ;  /* 0x0000000104047887 */ /* 0x000fe20008000000 */
[----:B------:R-:W-:-:S03]  /*13a0*/  ISETP.NE.AND.EX P2, PT, RZ, UR7, PT, P2 ;  /* 0x00000007ff007c0c */ /* 0x000fc6000bf45320 */
[----:B------:R-:W-:-:S03]  /*13b0*/  UIMAD UR4, UR4, UR5, URZ ;  /* 0x00000005040472a4 */ /* 0x000fc6000f8e023f */
[----:B------:R-:W-:Y:S01]  /*13c0*/  ULDC UR5, c[0x0][0x348] ;  /* 0x0000d20000057ab9 */ /* 0x000fe20000000800 */
[----:B------:R-:W-:Y:S02]  /*13d0*/  IMAD.MOV.U32 R204, RZ, RZ, R26 ;  /* 0x000000ffffcc7224 */ /* 0x000fe400078e001a */
[----:B------:R-:W-:Y:S01]  /*13e0*/  IMAD.MOV.U32 R205, RZ, RZ, R27 ;  /* 0x000000ffffcd7224 */ /* 0x000fe200078e001b */
[----:B--2---:R-:W-:Y:S06]  /*13f0*/  @P1 BRA `(.L_x_2674) ;  /* 0x0000000000241947 */ /* 0x004fec0003800000 */
        /* <DEDUP_REMOVED lines=9> */
.L_x_2674:
[----:B------:R-:W-:Y:S01]  /*1490*/  MOV R36, UR5 ;  /* 0x0000000500247c02 */ /* 0x000fe20008000f00 */
[----:B------:R-:W-:Y:S01]  /*14a0*/  IMAD.U32 R24, RZ, RZ, UR4 ;  /* 0x00000004ff187e24 */ /* 0x000fe2000f8e00ff */
[----:B------:R-:W-:Y:S06]  /*14b0*/  @!P2 BRA `(.L_x_2675) ;  /* 0x000000000010a947 */ /* 0x000fec0003800000 */
[----:B------:R-:W0:Y:S02]  /*14c0*/  LDC.64 R4, c[0x0][0xa20] ;  /* 0x00028800ff047b82 */ /* 0x000e240000000a00 */
[----:B0-----:R-:W-:-:S05]  /*14d0*/  IMAD.WIDE R4, R27, 0x4, R4 ;  /* 0x000000041b047825 */ /* 0x001fca00078e0204 */
[----:B------:R0:W5:Y:S01]  /*14e0*/  LDG.E R24, desc[UR42][R4.64] ;  /* 0x0000002a04187981 */ /* 0x000162000c1e1900 */
[----:B------:R-:W-:Y:S05]  /*14f0*/  BRA `(.L_x_2676) ;  /* 0x0000000000107947 */ /* 0x000fea0003800000 */
.L_x_2675:
[----:B------:R-:W-:Y:S05]  /*1500*/  @!P3 BRA `(.L_x_2676) ;  /* 0x00000000000cb947 */ /* 0x000fea0003800000 */
[----:B------:R-:W2:Y:S04]  /*1510*/  LDG.E R5, desc[UR42][R10.64] ;  /* 0x0000002a0a057981 */ /* 0x000ea8000c1e1900 */
[----:B------:R-:W2:Y:S02]  /*1520*/  LDG.E R24, desc[UR42][R10.64+0x4] ;  /* 0x0000042a0a187981 */ /* 0x000ea4000c1e1900 */
[----:B--2---:R-:W-:-:S07]  /*1530*/  IMAD.IADD R24, R24, 0x1, -R5 ;  /* 0x0000000118187824 */ /* 0x004fce00078e0a05 */
.L_x_2676:
[----:B------:R-:W-:Y:S01]  /*1540*/  ULDC.64 UR4, c[0x0][0xa10] ;  /* 0x0002840000047ab9 */ /* 0x000fe20000000a00 */
[----:B------:R-:W1:Y:S01]  /*1550*/  LDC R8, c[0x0][0x448] ;  /* 0x00011200ff087b82 */ /* 0x000e620000000800 */
[----:B------:R-:W-:-:S04]  /*1560*/  ISETP.NE.U32.AND P0, PT, RZ, UR4, PT ;  /* 0x00000004ff007c0c */ /* 0x000fc8000bf05070 */
[----:B------:R-:W-:Y:S01]  /*1570*/  ISETP.NE.AND.EX P0, PT, RZ, UR5, PT, P0 ;  /* 0x00000005ff007c0c */ /* 0x000fe2000bf05300 */
[----:B------:R-:W-:Y:S02]  /*1580*/  ULDC.64 UR4, c[0x0][0xa30] ;  /* 0x00028c0000047ab9 */ /* 0x000fe40000000a00 */
[----:B------:R-:W-:Y:S01]  /*1590*/  ISETP.NE.U32.AND P1, PT, RZ, UR4, PT ;  /* 0x00000004ff007c0c */ /* 0x000fe2000bf25070 */
[----:B-----5:R-:W-:Y:S01]  /*15a0*/  IMAD.MOV.U32 R37, RZ, RZ, R24 ;  /* 0x000000ffff257224 */ /* 0x020fe200078e0018 */
[----:B------:R-:W2:Y:S02]  /*15b0*/  LDC.64 R12, c[0x0][0x9e0] ;  /* 0x00027800ff0c7b82 */ /* 0x000ea40000000a00 */
[----:B------:R-:W-:-:S06]  /*15c0*/  ISETP.NE.AND.EX P1, PT, RZ, UR5, PT, P1 ;  /* 0x00000005ff007c0c */ /* 0x000fcc000bf25310 */
[----:B0-----:R-:W0:Y:S08]  /*15d0*/  @P0 LDC.64 R4, c[0x0][0xa10] ;  /* 0x00028400ff040b82 */ /* 0x001e300000000a00 */
[----:B------:R-:W3:Y:S01]  /*15e0*/  @P1 LDC.64 R6, c[0x0][0xa30] ;  /* 0x00028c00ff061b82 */ /* 0x000ee20000000a00 */
[----:B0-----:R-:W-:-:S05]  /*15f0*/  @P0 IMAD.WIDE R4, R27, 0x4, R4 ;  /* 0x000000041b040825 */ /* 0x001fca00078e0204 */
[----:B------:R-:W4:Y:S04]  /*1600*/  @P0 LDG.E R0, desc[UR42][R4.64] ;  /* 0x0000002a04000981 */ /* 0x000f28000c1e1900 */
[----:B------:R-:W4:Y:S01]  /*1610*/  @P0 LDG.E R9, desc[UR42][R4.64+0x4] ;  /* 0x0000042a04090981 */ /* 0x000f22000c1e1900 */
[----:B---3--:R-:W-:-:S05]  /*1620*/  @P1 IMAD.WIDE R6, R27, 0x4, R6 ;  /* 0x000000041b061825 */ /* 0x008fca00078e0206 */
[----:B------:R0:W5:Y:S01]  /*1630*/  @P1 LDG.E R37, desc[UR42][R6.64] ;  /* 0x0000002a06251981 */ /* 0x000162000c1e1900 */
[----:B-1----:R-:W-:Y:S01]  /*1640*/  ISETP.NE.AND P1, PT, R8, 0x1, PT ;  /* 0x000000010800780c */ /* 0x002fe20003f25270 */
[----:B------:R-:W-:Y:S01]  /*1650*/  IMAD.SHL.U32 R192, R25, 0x40, RZ ;  /* 0x0000004019c07824 */ /* 0x000fe200078e00ff */
[----:B--2---:R-:W-:Y:S01]  /*1660*/  ISETP.GE.AND P2, PT, R13, 0x1, PT ;  /* 0x000000010d00780c */ /* 0x004fe20003f46270 */
[----:B------:R-:W-:-:S10]  /*1670*/  IMAD.IADD R10, R24, 0x1, -R3 ;  /* 0x00000001180a7824 */ /* 0x000fd400078e0a03 */
[----:B------:R-:W1:Y:S08]  /*1680*/  @P1 LDC R11, c[0x0][0x44c] ;  /* 0x00011300ff0b1b82 */ /* 0x000e700000000800 */
[----:B------:R-:W2:Y:S01]  /*1690*/  @P1 LDC R8, c[0x0][0x450] ;  /* 0x00011400ff081b82 */ /* 0x000ea20000000800 */
[----:B----4-:R-:W-:Y:S02]  /*16a0*/  @P0 IMAD.IADD R36, R9, 0x1, -R0 ;  /* 0x0000000109240824 */ /* 0x010fe400078e0a00 */
[----:B------:R-:W-:-:S02]  /*16b0*/  VIADD R0, R192, 0x3f ;  /* 0x0000003fc0007836 */ /* 0x000fc40000000000 */
[----:B------:R-:W-:Y:S02]  /*16c0*/  IMAD.IADD R23, R10, 0x1, R36 ;  /* 0x000000010a177824 */ /* 0x000fe400078e0224 */
[----:B-1----:R-:W-:-:S03]  /*16d0*/  @P1 IMAD.HI.U32 R3, R0, R11, RZ ;  /* 0x0000000b00031227 */ /* 0x002fc600078e00ff */
[C---:B------:R-:W-:Y:S01]  /*16e0*/  IADD3 R5, R23.reuse, 0x1, -R22 ;  /* 0x0000000117057810 */ /* 0x040fe20007ffe816 */
[----:B------:R-:W-:Y:S01]  /*16f0*/  IMAD.MOV.U32 R4, RZ, RZ, R0 ;  /* 0x000000ffff047224 */ /* 0x000fe200078e0000 */
[----:B--2---:R-:W-:Y:S01]  /*1700*/  @P1 SHF.R.U32.HI R4, RZ, R8, R3 ;  /* 0x00000008ff041219 */ /* 0x004fe20000011603 */
[----:B------:R-:W-:-:S04]  /*1710*/  VIADD R0, R23, 0x3f ;  /* 0x0000003f17007836 */ /* 0x000fc80000000000 */
[----:B0-----:R-:W-:Y:S01]  /*1720*/  IMAD.IADD R7, R5, 0x1, R4 ;  /* 0x0000000105077824 */ /* 0x001fe200078e0204 */
[----:B------:R-:W-:-:S04]  /*1730*/  SHF.R.S32.HI R3, RZ, 0x1f, R0 ;  /* 0x0000001fff037819 */ /* 0x000fc80000011400 */
[----:B------:R-:W-:Y:S01]  /*1740*/  LEA.HI R3, R3, R0, RZ, 0x6 ;  /* 0x0000000003037211 */ /* 0x000fe200078f30ff */
[----:B------:R-:W-:-:S03]  /*1750*/  IMAD.IADD R0, R7, 0x1, R12 ;  /* 0x0000000107007824 */ /* 0x000fc600078e020c */
[----:B------:R-:W-:Y:S01]  /*1760*/  SHF.R.S32.HI R168, RZ, 0x6, R3 ;  /* 0x00000006ffa87819 */ /* 0x000fe20000011403 */
[----:B------:R-:W-:Y:S06]  /*1770*/  @!P2 BRA `(.L_x_2677) ;  /* 0x000000000048a947 */ /* 0x000fec0003800000 */
        /* <DEDUP_REMOVED lines=11> */
.L_x_2679:
[----:B------:R-:W-:-:S13]  /*1830*/  ISETP.NE.AND P0, PT, R13, 0x1, PT ;  /* 0x000000010d00780c */ /* 0x000fda0003f05270 */
[----:B------:R-:W0:Y:S02]  /*1840*/  @P0 LDC.64 R4, c[0x0][0x9e8] ;  /* 0x00027a00ff040b82 */ /* 0x000e240000000a00 */
[----:B0-----:R-:W-:-:S05]  /*1850*/  @P0 IMAD.HI.U32 R4, R3, R4, RZ ;  /* 0x0000000403040227 */ /* 0x001fca00078e00ff */
[----:B------:R-:W-:-:S07]  /*1860*/  @P0 SHF.R.U32.HI R3, RZ, R5, R4 ;  /* 0x00000005ff030219 */ /* 0x000fce0000011604 */
.L_x_2680:
[----:B------:R-:W-:Y:S05]  /*1870*/  BSYNC B0 ;  /* 0x0000000000007941 */ /* 0x000fea0003800000 */
.L_x_2678:
[----:B------:R-:W-:-:S05]  /*1880*/  IMAD R3, R3, R13, R13 ;  /* 0x0000000d03037224 */ /* 0x000fca00078e020d */
[----:B------:R-:W-:-:S07]  /*1890*/  VIMNMX R0, R0, R3, PT ;  /* 0x0000000300007248 */ /* 0x000fce0003fe0100 */
.L_x_2677:
[----:B------:R-:W0:Y:S01]  /*18a0*/  @P1 LDC R3, c[0x0][0x44c] ;  /* 0x00011300ff031b82 */ /* 0x000e220000000800 */
[----:B------:R-:W-:-:S07]  /*18b0*/  ULDC UR4, c[0x0][0x9dc] ;  /* 0x0002770000047ab9 */ /* 0x000fce0000000800 */
[----:B------:R-:W1:Y:S01]  /*18c0*/  @P1 LDC R5, c[0x0][0x450] ;  /* 0x00011400ff051b82 */ /* 0x000e620000000800 */
[----:B0-----:R-:W-:-:S04]  /*18d0*/  @P1 IMAD.HI.U32 R4, R192, R3, RZ ;  /* 0x00000003c0041227 */ /* 0x001fc800078e00ff */
[----:B------:R-:W-:Y:S01]  /*18e0*/  IMAD.MOV.U32 R3, RZ, RZ, R192 ;  /* 0x000000ffff037224 */ /* 0x000fe200078e00c0 */
[----:B-1----:R-:W-:-:S04]  /*18f0*/  @P1 SHF.R.U32.HI R3, RZ, R5, R4 ;  /* 0x00000005ff031219 */ /* 0x002fc80000011604 */
[----:B------:R-:W-:-:S05]  /*1900*/  IADD3 R3, R3, R23, -R22 ;  /* 0x0000001703037210 */ /* 0x000fca0007ffe816 */
[----:B------:R-:W-:Y:S01]  /*1910*/  VIADD R4, R3, -UR4 ;  /* 0x8000000403047c36 */ /* 0x000fe20008000000 */
[----:B------:R-:W-:Y:S06]  /*1920*/  @!P2 BRA `(.L_x_2681) ;  /* 0x000000000044a947 */ /* 0x000fec0003800000 */
        /* <DEDUP_REMOVED lines=10> */
.L_x_2683:
[----:B------:R-:W-:-:S13]  /*19d0*/  ISETP.NE.AND P0, PT, R13, 0x1, PT ;  /* 0x000000010d00780c */ /* 0x000fda0003f05270 */
[----:B------:R-:W0:Y:S02]  /*19e0*/  @P0 LDC.64 R6, c[0x0][0x9e8] ;  /* 0x00027a00ff060b82 */ /* 0x000e240000000a00 */
[----:B0-----:R-:W-:-:S05]  /*19f0*/  @P0 IMAD.HI.U32 R6, R3, R6, RZ ;  /* 0x0000000603060227 */ /* 0x001fca00078e00ff */
[----:B------:R-:W-:-:S07]  /*1a00*/  @P0 SHF.R.U32.HI R3, RZ, R7, R6 ;  /* 0x00000007ff030219 */ /* 0x000fce0000011606 */
.L_x_2684:
[----:B------:R-:W-:Y:S05]  /*1a10*/  BSYNC B0 ;  /* 0x0000000000007941 */ /* 0x000fea0003800000 */
.L_x_2682:
[----:B------:R-:W-:-:S05]  /*1a20*/  IMAD R3, R3, R13, RZ ;  /* 0x0000000d03037224 */ /* 0x000fca00078e02ff */
[----:B------:R-:W-:-:S07]  /*1a30*/  VIMNMX R4, R4, R3, !PT ;  /* 0x0000000304047248 */ /* 0x000fce0007fe0100 */
.L_x_2681:
[----:B------:R-:W-:Y:S01]  /*1a40*/  VIADD R0, R0, 0x3f ;  /* 0x0000003f00007836 */ /* 0x000fe20000000000 */
[----:B------:R-:W-:Y:S02]  /*1a50*/  SHF.R.S32.HI R5, RZ, 0x1f, R4 ;  /* 0x0000001fff057819 */ /* 0x000fe40000011404 */
[----:B------:R-:W-:Y:S02]  /*1a60*/  PLOP3.LUT P3, PT, PT, PT, PT, 0x80, 0x0 ;  /* 0x000000000000781c */ /* 0x000fe40003f6f070 */
[----:B------:R-:W-:Y:S02]  /*1a70*/  SHF.R.S32.HI R3, RZ, 0x1f, R0 ;  /* 0x0000001fff037819 */ /* 0x000fe40000011400 */
[----:B------:R-:W-:Y:S02]  /*1a80*/  LEA.HI R5, R5, R4, RZ, 0x6 ;  /* 0x0000000405057211 */ /* 0x000fe400078f30ff */
[----:B------:R-:W-:Y:S02]  /*1a90*/  LEA.HI R3, R3, R0, RZ, 0x6 ;  /* 0x0000000003037211 */ /* 0x000fe400078f30ff */
[----:B------:R-:W-:-:S02]  /*1aa0*/  SHF.R.S32.HI R5, RZ, 0x6, R5 ;  /* 0x00000006ff057819 */ /* 0x000fc40000011405 */
[----:B------:R-:W-:Y:S02]  /*1ab0*/  SHF.R.S32.HI R3, RZ, 0x6, R3 ;  /* 0x00000006ff037819 */ /* 0x000fe40000011403 */
[----:B------:R-:W-:Y:S02]  /*1ac0*/  VIMNMX R5, RZ, R5, !PT ;  /* 0x00000005ff057248 */ /* 0x000fe40007fe0100 */
[----:B------:R-:W-:-:S03]  /*1ad0*/  VIMNMX R3, R168, R3, PT ;  /* 0x00000003a8037248 */ /* 0x000fc60003fe0100 */
[--C-:B------:R-:W-:Y:S02]  /*1ae0*/  IMAD R5, R5, 0x40, -R10.reuse ;  /* 0x0000004005057824 */ /* 0x100fe400078e0a0a */
[----:B------:R-:W-:-:S03]  /*1af0*/  IMAD R3, R3, 0x40, -R10 ;  /* 0x0000004003037824 */ /* 0x000fc600078e0a0a */
[----:B------:R-:W-:Y:S02]  /*1b00*/  VIMNMX R5, RZ, R5, !PT ;  /* 0x00000005ff057248 */ /* 0x000fe40007fe0100 */
[----:B------:R-:W-:Y:S02]  /*1b10*/  VIMNMX R0, R3, R36, PT ;  /* 0x0000002403007248 */ /* 0x000fe40003fe0100 */
[----:B------:R-:W-:Y:S02]  /*1b20*/  SHF.R.U32.HI R44, RZ, 0x6, R5 ;  /* 0x00000006ff2c7819 */ /* 0x000fe40000011605 */
[----:B------:R-:W-:-:S03]  /*1b30*/  ISETP.GT.AND P0, PT, R0, R5, PT ;  /* 0x000000050000720c */ /* 0x000fc60003f04270 */
[----:B------:R-:W-:-:S10]  /*1b40*/  IMAD.MOV.U32 R45, RZ, RZ, R44 ;  /* 0x000000ffff2d7224 */ /* 0x000fd400078e002c */
[----:B------:R-:W-:-:S05]  /*1b50*/  @P0 VIADD R0, R0, 0x3f ;  /* 0x0000003f00000836 */ /* 0x000fca0000000000 */
[----:B------:R-:W-:-:S04]  /*1b60*/  @P0 SHF.R.S32.HI R3, RZ, 0x1f, R0 ;  /* 0x0000001fff030819 */ /* 0x000fc80000011400 */
[----:B------:R-:W-:-:S04]  /*1b70*/  @P0 LEA.HI R3, R3, R0, RZ, 0x6 ;  /* 0x0000000003030211 */ /* 0x000fc800078f30ff */
[----:B------:R-:W-:-:S04]  /*1b80*/  @P0 SHF.R.S32.HI R45, RZ, 0x6, R3 ;  /* 0x00000006ff2d0819 */ /* 0x000fc80000011403 */
[----:B------:R-:W-:-:S13]  /*1b90*/  ISETP.GT.AND P0, PT, R45, R44, PT ;  /* 0x0000002c2d00720c */ /* 0x000fda0003f04270 */
[----:B------:R-:W-:Y:S05]  /*1ba0*/  @!P0 BRA `(.L_x_2685) ;  /* 0x0000002800408947 */ /* 0x000fea0003800000 */
        /* <DEDUP_REMOVED lines=20> */
.L_x_2687:
[----:B------:R-:W-:Y:S05]  /*1cf0*/  BSYNC B6 ;  /* 0x0000000000067941 */ /* 0x000fea0003800000 */
.L_x_2686:
        /* <DEDUP_REMOVED lines=20> */
.L_x_2689:
[----:B------:R-:W-:Y:S05]  /*1e40*/  BSYNC B6 ;  /* 0x0000000000067941 */ /* 0x000fea0003800000 */
.L_x_2688:
[----:B------:R-:W-:Y:S01]  /*1e50*/  ULDC.64 UR4, c[0x0][0x9f8] ;  /* 0x00027e0000047ab9 */ /* 0x000fe20000000a00 */
[----:B------:R-:W0:Y:S01]  /*1e60*/  LDC.64 R50, c[0x0][0x300] ;  /* 0x0000c000ff327b82 */ /* 0x000e220000000a00 */
[----:B------:R-:W-:Y:S01]  /*1e70*/  ISETP.NE.U32.AND P0, PT, RZ, UR4, PT ;  /* 0x00000004ff007c0c */ /* 0x000fe2000bf05070 */
[----:B------:R-:W-:Y:S01]  /*1e80*/  IMAD.IADD R40, R29, 0x1, R24 ;  /* 0x000000011d287824 */ /* 0x000fe200078e0218 */
[----:B------:R-:W-:Y:S01]  /*1e90*/  ULDC.64 UR8, c[0x0][0xa08] ;  /* 0x0002820000087ab9 */ /* 0x000fe20000000a00 */
[----:B------:R-:W-:Y:S01]  /*1ea0*/  ULDC.64 UR6, c[0x0][0x330] ;  /* 0x0000cc0000067ab9 */ /* 0x000fe20000000a00 */
[----:B------:R-:W-:Y:S01]  /*1eb0*/  ISETP.NE.AND.EX P0, PT, RZ, UR5, PT, P0 ;  /* 0x00000005ff007c0c */ /* 0x000fe2000bf05300 */
[----:B------:R-:W-:Y:S02]  /*1ec0*/  ULDC.64 UR4, c[0x0][0x308] ;  /* 0x0000c20000047ab9 */ /* 0x000fe40000000a00 */
[----:B------:R-:W1:Y:S01]  /*1ed0*/  LDC.64 R52, c[0x0][0x3f8] ;  /* 0x0000fe00ff347b82 */ /* 0x000e620000000a00 */
[----:B------:R-:W-:-:S07]  /*1ee0*/  SHF.R.S32.HI R17, RZ, 0x1f, R16 ;  /* 0x0000001fff117819 */ /* 0x000fce0000011410 */
[----:B------:R-:W2:Y:S08]  /*1ef0*/  LDC R41, c[0x0][0x3f4] ;  /* 0x0000fd00ff297b82 */ /* 0x000eb00000000800 */
[----:B------:R-:W3:Y:S02]  /*1f00*/  @P0 LDC.64 R4, c[0x0][0x9f8] ;  /* 0x00027e00ff040b82 */ /* 0x000ee40000000a00 */
[----:B---3--:R-:W-:-:S05]  /*1f10*/  @P0 IMAD.WIDE R4, R27, 0x4, R4 ;  /* 0x000000041b040825 */ /* 0x008fca00078e0204 */
[----:B------:R3:W4:Y:S01]  /*1f20*/  @P0 LDG.E R27, desc[UR42][R4.64] ;  /* 0x0000002a041b0981 */ /* 0x000722000c1e1900 */
[----:B------:R-:W-:Y:S01]  /*1f30*/  SHF.R.S32.HI R24, RZ, 0x1f, R40 ;  /* 0x0000001fff187819 */ /* 0x000fe20000011428 */
[-C--:B0-----:R-:W-:Y:S01]  /*1f40*/  IMAD.WIDE.U32 R6, R40, R50.reuse, RZ ;  /* 0x0000003228067225 */ /* 0x081fe200078e00ff */
[----:B------:R-:W-:Y:S01]  /*1f50*/  ISETP.NE.U32.AND P0, PT, RZ, UR8, PT ;  /* 0x00000008ff007c0c */ /* 0x000fe2000bf05070 */
[----:B------:R-:W0:Y:S01]  /*1f60*/  S2R R57, SR_TID.X ;  /* 0x0000000000397919 */ /* 0x000e220000002100 */
[----:B------:R-:W-:Y:S01]  /*1f70*/  SHF.R.S32.HI R189, RZ, 0x1f, R188 ;  /* 0x0000001fffbd7819 */ /* 0x000fe200000114bc */
[----:B------:R-:W-:Y:S01]  /*1f80*/  IMAD R0, R24, R50, RZ ;  /* 0x0000003218007224 */ /* 0x000fe200078e02ff */
[----:B------:R-:W-:Y:S01]  /*1f90*/  ISETP.NE.AND.EX P0, PT, RZ, UR9, PT, P0 ;  /* 0x00000009ff007c0c */ /* 0x000fe2000bf05300 */
[----:B------:R-:W-:Y:S01]  /*1fa0*/  IMAD.WIDE.U32 R10, R26, UR6, R16 ;  /* 0x000000061a0a7c25 */ /* 0x000fe2000f8e0010 */
[----:B--2---:R-:W-:Y:S02]  /*1fb0*/  ISETP.GE.AND P1, PT, R16, R41, PT ;  /* 0x000000291000720c */ /* 0x004fe40003f26270 */
[----:B------:R-:W-:Y:S01]  /*1fc0*/  SHF.L.U64.HI R49, R50, 0x6, R51 ;  /* 0x0000000632317819 */ /* 0x000fe20000010233 */
[----:B------:R-:W-:Y:S01]  /*1fd0*/  IMAD R3, R40, R51, R0 ;  /* 0x0000003328037224 */ /* 0x000fe200078e0200 */
[----:B------:R-:W-:Y:S01]  /*1fe0*/  SHF.R.S32.HI R0, RZ, 0x1f, R26 ;  /* 0x0000001fff007819 */ /* 0x000fe2000001141a */
[----:B------:R-:W-:Y:S01]  /*1ff0*/  IMAD.SHL.U32 R14, R193, 0x40, RZ ;  /* 0x00000040c10e7824 */ /* 0x000fe200078e00ff */
[----:B------:R-:W-:Y:S01]  /*2000*/  IADD3 R40, P2, R185, R40, RZ ;  /* 0x00000028b9287210 */ /* 0x000fe20007f5e0ff */
[----:B------:R-:W-:Y:S01]  /*2010*/  IMAD.IADD R7, R7, 0x1, R3 ;  /* 0x0000000107077824 */ /* 0x000fe200078e0203 */
[----:B------:R-:W-:Y:S01]  /*2020*/  IADD3 R68, R16, 0x20, RZ ;  /* 0x0000002010447810 */ /* 0x000fe20007ffe0ff */
[----:B------:R-:W-:Y:S01]  /*2030*/  IMAD R3, R0, UR4, RZ ;  /* 0x0000000400037c24 */ /* 0x000fe2000f8e02ff */
[----:B------:R-:W-:Y:S01]  /*2040*/  P2R R66, PR, RZ, 0x2 ;  /* 0x00000002ff427803 */ /* 0x000fe20000000000 */
[----:B------:R-:W-:-:S04]  /*2050*/  IMAD.WIDE.U32 R6, R26, UR4, R6 ;  /* 0x000000041a067c25 */ /* 0x000fc8000f8e0006 */
[----:B---3--:R-:W-:Y:S01]  /*2060*/  IMAD R5, R26, UR5, R3 ;  /* 0x000000051a057c24 */ /* 0x008fe2000f8e0203 */
[----:B------:R-:W-:Y:S01]  /*2070*/  ULDC.64 UR4, c[0x0][0x310] ;  /* 0x0000c40000047ab9 */ /* 0x000fe20000000a00 */
[----:B------:R-:W-:Y:S01]  /*2080*/  IMAD R9, R0, UR6, RZ ;  /* 0x0000000600097c24 */ /* 0x000fe2000f8e02ff */
[----:B------:R-:W-:Y:S01]  /*2090*/  SHF.R.S32.HI R3, RZ, 0x1f, R185 ;  /* 0x0000001fff037819 */ /* 0x000fe200000114b9 */
[----:B------:R-:W-:Y:S02]  /*20a0*/  IMAD.IADD R7, R7, 0x1, R5 ;  /* 0x0000000107077824 */ /* 0x000fe400078e0205 */
[----:B------:R-:W2:Y:S01]  /*20b0*/  LDC.64 R4, c[0x0][0x408] ;  /* 0x00010200ff047b82 */ /* 0x000ea20000000a00 */
[----:B------:R-:W-:Y:S02]  /*20c0*/  IMAD R15, R26, UR7, R9 ;  /* 0x000000071a0f7c24 */ /* 0x000fe4000f8e0209 */
[----:B-1----:R-:W-:Y:S02]  /*20d0*/  IMAD R12, R3, R52, RZ ;  /* 0x00000034030c7224 */ /* 0x002fe400078e02ff */
[----:B------:R-:W-:Y:S01]  /*20e0*/  IMAD.IADD R11, R11, 0x1, R15 ;  /* 0x000000010b0b7824 */ /* 0x000fe200078e020f */
[----:B------:R-:W-:Y:S01]  /*20f0*/  SEL R15, R41, RZ, P1 ;  /* 0x000000ff290f7207 */ /* 0x000fe20000800000 */
[----:B------:R-:W-:Y:S01]  /*2100*/  IMAD R25, R185, R53, R12 ;  /* 0x00000035b9197224 */ /* 0x000fe200078e020c */
[----:B0-----:R-:W-:Y:S01]  /*2110*/  LEA.HI R57, R57, 0x8, RZ, 0x19 ;  /* 0x0000000839397811 */ /* 0x001fe200078fc8ff */
[----:B------:R-:W-:-:S02]  /*2120*/  IMAD.SHL.U32 R58, R41, 0x2, RZ ;  /* 0x00000002293a7824 */ /* 0x000fc400078e00ff */
[----:B------:R-:W-:Y:S02]  /*2130*/  IMAD.IADD R15, R16, 0x1, R15 ;  /* 0x00000001100f7824 */ /* 0x000fe400078e020f */
[----:B------:R-:W-:-:S03]  /*2140*/  IMAD.X R41, R24, 0x1, R3, P2 ;  /* 0x0000000118297824 */ /* 0x000fc600010e0603 */
[----:B------:R-:W-:-:S04]  /*2150*/  SHF.R.S32.HI R48, RZ, 0x1f, R15 ;  /* 0x0000001fff307819 */ /* 0x000fc8000001140f */
[----:B------:R-:W-:Y:S02]  /*2160*/  LEA.HI R48, R48, R15, RZ, 0x3 ;  /* 0x0000000f30307211 */ /* 0x000fe400078f18ff */
[C---:B--2---:R-:W-:Y:S01]  /*2170*/  SHF.L.U64.HI R54, R4.reuse, 0x6, R5 ;  /* 0x0000000604367819 */ /* 0x044fe20000010205 */
[----:B------:R-:W-:Y:S01]  /*2180*/  IMAD.SHL.U32 R55, R4, 0x40, RZ ;  /* 0x0000004004377824 */ /* 0x000fe200078e00ff */
[----:B------:R-:W-:-:S04]  /*2190*/  LOP3.LUT R63, R48, 0xfffffff8, RZ, 0xc0, !PT ;  /* 0xfffffff8303f7812 */ /* 0x000fc800078ec0ff */
[----:B------:R-:W-:Y:S02]  /*21a0*/  SHF.R.S32.HI R69, RZ, 0x1f, R63 ;  /* 0x0000001fff457819 */ /* 0x000fe4000001143f */
[----:B----4-:R-:W-:Y:S02]  /*21b0*/  SHF.R.S32.HI R0, RZ, 0x1f, R27 ;  /* 0x0000001fff007819 */ /* 0x010fe4000001141b */
[----:B------:R-:W-:Y:S02]  /*21c0*/  SEL R27, R27, RZ, !P0 ;  /* 0x000000ff1b1b7207 */ /* 0x000fe40004000000 */
[----:B------:R-:W-:-:S03]  /*21d0*/  SEL R0, R0, RZ, !P0 ;  /* 0x000000ff00007207 */ /* 0x000fc60004000000 */
[----:B------:R-:W-:-:S04]  /*21e0*/  IMAD.WIDE.U32 R28, R27, UR4, R6 ;  /* 0x000000041b1c7c25 */ /* 0x000fc8000f8e0006 */
[----:B------:R-:W-:Y:S02]  /*21f0*/  IMAD R8, R0, UR4, RZ ;  /* 0x0000000400087c24 */ /* 0x000fe4000f8e02ff */
[----:B------:R-:W-:-:S04]  /*2200*/  IMAD.WIDE.U32 R6, R185, R52, R188 ;  /* 0x00000034b9067225 */ /* 0x000fc800078e00bc */
[----:B------:R-:W-:Y:S01]  /*2210*/  IMAD R13, R27, UR5, R8 ;  /* 0x000000051b0d7c24 */ /* 0x000fe2000f8e0208 */
[----:B------:R-:W-:Y:S01]  /*2220*/  ULDC.64 UR4, c[0x0][0x338] ;  /* 0x0000ce0000047ab9 */ /* 0x000fe20000000a00 */
[----:B------:R-:W-:Y:S02]  /*2230*/  IMAD R8, R3, R50, RZ ;  /* 0x0000003203087224 */ /* 0x000fe400078e02ff */
[----:B------:R-:W-:-:S04]  /*2240*/  IMAD.WIDE.U32 R20, R27, UR4, R10 ;  /* 0x000000041b147c25 */ /* 0x000fc8000f8e000a */
[----:B------:R-:W-:-:S04]  /*2250*/  IMAD.WIDE.U32 R10, R185, R52, R16 ;  /* 0x00000034b90a7225 */ /* 0x000fc800078e0010 */
[----:B------:R-:W-:Y:S01]  /*2260*/  IMAD R47, R185, R51, R8 ;  /* 0x00000033b92f7224 */ /* 0x000fe200078e0208 */
[----:B------:R-:W-:Y:S01]  /*2270*/  SHF.L.U64.HI R51, R52, 0x6, R53 ;  /* 0x0000000634337819 */ /* 0x000fe20000010235 */
[----:B------:R-:W-:Y:S02]  /*2280*/  IMAD.IADD R7, R7, 0x1, R25 ;  /* 0x0000000107077824 */ /* 0x000fe400078e0219 */
[----:B------:R-:W-:Y:S01]  /*2290*/  IMAD.IADD R11, R25, 0x1, R11 ;  /* 0x00000001190b7824 */ /* 0x000fe200078e020b */
[----:B-----5:R-:W-:Y:S01]  /*22a0*/  SHF.R.S32.HI R25, RZ, 0x1f, R37 ;  /* 0x0000001fff197819 */ /* 0x020fe20000011425 */
[----:B------:R-:W-:-:S04]  /*22b0*/  IMAD.WIDE.U32 R8, R185, R50, R16 ;  /* 0x00000032b9087225 */ /* 0x000fc800078e0010 */
[----:B------:R-:W-:Y:S01]  /*22c0*/  IMAD R12, R0, UR4, RZ ;  /* 0x00000004000c7c24 */ /* 0x000fe2000f8e02ff */
[----:B------:R-:W-:Y:S01]  /*22d0*/  IADD3 R46, P0, R28, R8, RZ ;  /* 0x000000081c2e7210 */ /* 0x000fe20007f1e0ff */
[----:B------:R-:W-:Y:S01]  /*22e0*/  IMAD.IADD R0, R29, 0x1, R13 ;  /* 0x000000011d007824 */ /* 0x000fe200078e020d */
[----:B------:R-:W-:Y:S01]  /*22f0*/  ULDC UR4, c[0x0][0x2f4] ;  /* 0x0000bd0000047ab9 */ /* 0x000fe20000000800 */
[----:B------:R-:W-:Y:S01]  /*2300*/  IMAD R71, R27, UR5, R12 ;  /* 0x000000051b477c24 */ /* 0x000fe2000f8e020c */
[----:B------:R-:W-:Y:S01]  /*2310*/  ISETP.GE.AND P1, PT, R68, UR4, PT ;  /* 0x0000000444007c0c */ /* 0x000fe2000bf26270 */
[----:B------:R-:W-:Y:S01]  /*2320*/  IMAD R12, R3, R4, RZ ;  /* 0x00000004030c7224 */ /* 0x000fe200078e02ff */
[----:B------:R-:W-:Y:S01]  /*2330*/  IADD3.X R47, R0, R9, R47, P0, !PT ;  /* 0x00000009002f7210 */ /* 0x000fe200007fe42f */
[----:B------:R-:W-:Y:S01]  /*2340*/  IMAD R26, R25, R52, RZ ;  /* 0x00000034191a7224 */ /* 0x000fe200078e02ff */
[----:B------:R-:W-:Y:S01]  /*2350*/  ISETP.GE.AND P0, PT, R16, UR4, PT ;  /* 0x0000000410007c0c */ /* 0x000fe2000bf06270 */
[----:B------:R-:W-:-:S02]  /*2360*/  IMAD R27, R185, R5, R12 ;  /* 0x00000005b91b7224 */ /* 0x000fc400078e020c */
[----:B------:R-:W-:Y:S01]  /*2370*/  IMAD R61, R37, R53, R26 ;  /* 0x00000035253d7224 */ /* 0x000fe200078e021a */
[----:B------:R-:W-:Y:S01]  /*2380*/  LOP3.LUT R53, R14, 0x1c0, RZ, 0xc0, !PT ;  /* 0x000001c00e357812 */ /* 0x000fe200078ec0ff */
[----:B------:R-:W-:-:S03]  /*2390*/  IMAD.WIDE.U32 R8, R185, R4, R188 ;  /* 0x00000004b9087225 */ /* 0x000fc600078e00bc */
[----:B------:R-:W-:Y:S01]  /*23a0*/  SHF.R.U32.HI R56, RZ, 0x3, R53 ;  /* 0x00000003ff387819 */ /* 0x000fe20000011635 */
[----:B------:R-:W-:-:S04]  /*23b0*/  IMAD.WIDE.U32 R12, R185, R4, R16 ;  /* 0x00000004b90c7225 */ /* 0x000fc800078e0010 */
[-C--:B------:R-:W-:Y:S02]  /*23c0*/  IMAD R26, R25, R4.reuse, RZ ;  /* 0x00000004191a7224 */ /* 0x080fe400078e02ff */
[----:B------:R-:W-:Y:S02]  /*23d0*/  IMAD.IADD R9, R9, 0x1, R27 ;  /* 0x0000000109097824 */ /* 0x000fe400078e021b */
[----:B------:R-:W-:Y:S02]  /*23e0*/  IMAD.IADD R13, R27, 0x1, R13 ;  /* 0x000000011b0d7824 */ /* 0x000fe400078e020d */
[----:B------:R-:W-:Y:S01]  /*23f0*/  IMAD R67, R37, R5, R26 ;  /* 0x0000000525437224 */ /* 0x000fe200078e021a */
[----:B------:R-:W-:Y:S01]  /*2400*/  LOP3.LUT R5, R53, 0x18, R16, 0xf8, !PT ;  /* 0x0000001835057812 */ /* 0x000fe200078ef810 */
[----:B------:R-:W-:-:S04]  /*2410*/  IMAD.WIDE.U32 R34, R37, R4, R8 ;  /* 0x0000000425227225 */ /* 0x000fc800078e0008 */
[----:B------:R-:W-:Y:S01]  /*2420*/  IMAD.WIDE.U32 R38, R37, R4, R12 ;  /* 0x0000000425267225 */ /* 0x000fe200078e000c */
[----:B------:R-:W-:Y:S02]  /*2430*/  LOP3.LUT R4, R5, R56, RZ, 0x3c, !PT ;  /* 0x0000003805047212 */ /* 0x000fe400078e3cff */
[----:B------:R-:W-:Y:S01]  /*2440*/  LOP3.LUT R5, R53, 0x38, R48, 0xf8, !PT ;  /* 0x0000003835057812 */ /* 0x000fe200078ef830 */
[----:B------:R-:W-:-:S03]  /*2450*/  IMAD.WIDE.U32 R30, R37, R52, R6 ;  /* 0x00000034251e7225 */ /* 0x000fc600078e0006 */
[----:B------:R-:W-:Y:S01]  /*2460*/  LOP3.LUT R62, R5, R56, RZ, 0x3c, !PT ;  /* 0x00000038053e7212 */ /* 0x000fe200078e3cff */
[----:B------:R-:W-:-:S04]  /*2470*/  IMAD.WIDE.U32 R32, R37, R52, R10 ;  /* 0x0000003425207225 */ /* 0x000fc800078e000a */
[----:B------:R-:W-:Y:S02]  /*2480*/  IMAD.IADD R60, R31, 0x1, R61 ;  /* 0x000000011f3c7824 */ /* 0x000fe400078e023d */
[----:B------:R-:W-:Y:S02]  /*2490*/  IMAD.IADD R65, R35, 0x1, R67 ;  /* 0x0000000123417824 */ /* 0x000fe400078e0243 */
[----:B------:R-:W-:Y:S02]  /*24a0*/  IMAD.SHL.U32 R50, R50, 0x40, RZ ;  /* 0x0000004032327824 */ /* 0x000fe400078e00ff */
[----:B------:R-:W-:Y:S02]  /*24b0*/  IMAD.SHL.U32 R52, R52, 0x40, RZ ;  /* 0x0000004034347824 */ /* 0x000fe400078e00ff */
[----:B------:R-:W-:Y:S02]  /*24c0*/  IMAD R59, R203, 0x200, R4 ;  /* 0x00000200cb3b7824 */ /* 0x000fe400078e0204 */
[----:B------:R-:W-:-:S02]  /*24d0*/  IMAD.IADD R61, R61, 0x1, R33 ;  /* 0x000000013d3d7824 */ /* 0x000fc400078e0221 */
[----:B------:R-:W-:Y:S02]  /*24e0*/  IMAD.IADD R67, R67, 0x1, R39 ;  /* 0x0000000143437824 */ /* 0x000fe400078e0227 */
[----:B------:R-:W-:Y:S02]  /*24f0*/  IMAD R62, R203, 0x200, R62 ;  /* 0x00000200cb3e7824 */ /* 0x000fe400078e023e */
[----:B------:R-:W-:-:S07]  /*2500*/  IMAD.IADD R71, R21, 0x1, R71 ;  /* 0x0000000115477824 */ /* 0x000fce00078e0247 */
.L_x_2719:
        /* <DEDUP_REMOVED lines=10> */
[----:B------:R-:W-:Y:S02]  /*25b0*/  IMAD.SHL.U32 R24, R186, 0x1000, RZ ;  /* 0x00001000ba187824 */ /* 0x000fe400078e00ff */
        /* <DEDUP_REMOVED lines=34> */
[C---:B------:R-:W-:Y:S01]  /*27e0*/  LEA R72, P5, R4.reuse, UR6, 0x1 ;  /* 0x0000000604487c11 */ /* 0x040fe2000f8a08ff */
[----:B------:R-:W-:Y:S01]  /*27f0*/  IMAD.X R8, R43, 0x1, R60, P3 ;  /* 0x000000012b087824 */ /* 0x000fe200018e063c */
[C---:B------:R-:W-:Y:S02]  /*2800*/  LEA R6, P3, R7.reuse, UR4, 0x1 ;  /* 0x0000000407067c11 */ /* 0x040fe4000f8608ff */
        /* <DEDUP_REMOVED lines=9> */
.L_x_2694:
[----:B------:R-:W-:Y:S05]  /*28a0*/  BSYNC B1 ;  /* 0x0000000000017941 */ /* 0x000fea0003800000 */
.L_x_2693:
[----:B------:R-:W-:Y:S01]  /*28b0*/  UISETP.NE.AND UP0, UPT, UR37, 0x3, UPT ;  /* 0x000000032500788c */ /* 0x000fe2000bf05270 */
[----:B-----5:R-:W-:Y:S02]  /*28c0*/  IMAD.MOV.U32 R4, RZ, RZ, R8 ;  /* 0x000000ffff047224 */ /* 0x020fe400078e0008 */
[----:B------:R-:W-:Y:S02]  /*28d0*/  IMAD.MOV.U32 R5, RZ, RZ, R9 ;  /* 0x000000ffff057224 */ /* 0x000fe400078e0009 */
[----:B0-----:R-:W-:Y:S01]  /*28e0*/  IMAD.MOV.U32 R6, RZ, RZ, R26 ;  /* 0x000000ffff067224 */ /* 0x001fe200078e001a */
[----:B------:R-:W-:Y:S01]  /*28f0*/  PLOP3.LUT P3, PT, PT, PT, UP0, 0x80, 0x0 ;  /* 0x000000000000781c */ /* 0x000fe20003f6f008 */
[----:B------:R-:W-:Y:S01]  /*2900*/  IMAD.MOV.U32 R7, RZ, RZ, R15 ;  /* 0x000000ffff077224 */ /* 0x000fe200078e000f */
[----:B------:R-:W-:Y:S01]  /*2910*/  PRMT R76, R4, 0x5410, R5 ;  /* 0x00005410044c7816 */ /* 0x000fe20000000005 */
[----:B------:R-:W-:Y:S02]  /*2920*/  IMAD.MOV.U32 R4, RZ, RZ, R27 ;  /* 0x000000ffff047224 */ /* 0x000fe400078e001b */
[----:B------:R-:W-:-:S03]  /*2930*/  IMAD.MOV.U32 R5, RZ, RZ, R11 ;  /* 0x000000ffff057224 */ /* 0x000fc600078e000b */
[----:B------:R-:W-:Y:S01]  /*2940*/  PRMT R73, R6, 0x5410, R4 ;  /* 0x0000541006497816 */ /* 0x000fe20000000004 */
[----:B------:R-:W-:Y:S02]  /*2950*/  IMAD.MOV.U32 R4, RZ, RZ, R10 ;  /* 0x000000ffff047224 */ /* 0x000fe400078e000a */
[----:B------:R-:W-:-:S03]  /*2960*/  IMAD.MOV.U32 R6, RZ, RZ, R14 ;  /* 0x000000ffff067224 */ /* 0x000fc600078e000e */
[----:B------:R-:W-:Y:S02]  /*2970*/  PRMT R78, R4, 0x5410, R5 ;  /* 0x00005410044e7816 */ /* 0x000fe40000000005 */
[----:B------:R-:W-:Y:S01]  /*2980*/  PRMT R80, R6, 0x5410, R7 ;  /* 0x0000541006507816 */ /* 0x000fe20000000007 */
[----:B------:R-:W-:Y:S06]  /*2990*/  @!P3 BRA `(.L_x_2695) ;  /* 0x000000000004b947 */ /* 0x000fec0003800000 */
[----:B------:R-:W-:Y:S01]  /*29a0*/  BPT.TRAP 0x1 ;  /* 0x000000040000795c */ /* 0x000fe20000300000 */
.L_x_2695:
[----:B------:R-:W-:Y:S01]  /*29b0*/  LEA R64, R186, R2, 0x3 ;  /* 0x00000002ba407211 */ /* 0x000fe200078e18ff */
[----:B------:R-:W-:Y:S01]  /*29c0*/  BSSY B1, `(.L_x_2696) ;  /* 0x0000004000017945 */ /* 0x000fe20003800000 */
[----:B------:R-:W-:-:S04]  /*29d0*/  SHF.L.U32 R43, R187, 0x1f, RZ ;  /* 0x0000001fbb2b7819 */ /* 0x000fc800000006ff */
[----:B------:R-:W0:Y:S02]  /*29e0*/  SYNCS.PHASECHK.TRANS64.TRYWAIT P5, [R64+URZ+0x28c90], R43 ;  /* 0x028c902b400075a7 */ /* 0x000e2400080a017f */
[----:B0-----:R-:W-:Y:S05]  /*29f0*/  @!P5 BRA `(.L_x_2697) ;  /* 0x000001d8007cd947 */ /* 0x001fea0003800000 */
.L_x_3083:
[----:B------:R-:W-:Y:S05]  /*2a00*/  BSYNC B1 ;  /* 0x0000000000017941 */ /* 0x000fea0003800000 */
.L_x_2696:
        /* <DEDUP_REMOVED lines=16> */
[CC--:B------:R-:W-:Y:S01]  /*2b10*/  FMUL.FTZ R72, R6.reuse, R27.reuse ;  /* 0x0000001b06487220 */ /* 0x0c0fe20000410000 */
[----:B------:R-:W-:Y:S02]  /*2b20*/  HADD2.F32 R70, -RZ, R70.H0_H0 ;  /* 0x20000046ff467230 */ /* 0x000fe40000004100 */
[C---:B------:R-:W-:Y:S01]  /*2b30*/  FMUL.FTZ R27, R5.reuse, R27 ;  /* 0x0000001b051b7220 */ /* 0x040fe20000410000 */
[--C-:B------:R-:W-:Y:S02]  /*2b40*/  HADD2.F32 R15, -RZ, R7.reuse.H1_H1 ;  /* 0x30000007ff0f7230 */ /* 0x100fe40000004100 */
[-C--:B------:R-:W-:Y:S01]  /*2b50*/  FFMA.FTZ R72, R5, R25.reuse, -R72 ;  /* 0x0000001905487223 */ /* 0x080fe20000010848 */
[----:B------:R-:W-:Y:S02]  /*2b60*/  HADD2.F32 R7, -RZ, R7.H0_H0 ;  /* 0x20000007ff077230 */ /* 0x000fe40000004100 */
[----:B------:R-:W-:Y:S01]  /*2b70*/  FFMA.FTZ R75, R6, R25, R27 ;  /* 0x00000019064b7223 */ /* 0x000fe2000001001b */
[----:B------:R-:W-:-:S02]  /*2b80*/  HADD2.F32 R26, -RZ, R26.H0_H0 ;  /* 0x2000001aff1a7230 */ /* 0x000fc40000004100 */
[-C--:B------:R-:W-:Y:S01]  /*2b90*/  FMUL.FTZ R74, R15, R70.reuse ;  /* 0x000000460f4a7220 */ /* 0x080fe20000410000 */
[----:B------:R-:W-:Y:S02]  /*2ba0*/  HADD2.F32 R5, -RZ, R4.H1_H1 ;  /* 0x30000004ff057230 */ /* 0x000fe40000004100 */
[C---:B------:R-:W-:Y:S01]  /*2bb0*/  FMUL.FTZ R70, R7.reuse, R70 ;  /* 0x0000004607467220 */ /* 0x040fe20000410000 */
[----:B------:R-:W-:Y:S02]  /*2bc0*/  HADD2.F32 R25, -RZ, R80.H0_H0 ;  /* 0x20000050ff197230 */ /* 0x000fe40000004100 */
[-C--:B------:R-:W-:Y:S01]  /*2bd0*/  FFMA.FTZ R74, R7, R26.reuse, -R74 ;  /* 0x0000001a074a7223 */ /* 0x080fe2000001084a */
[----:B------:R-:W-:Y:S02]  /*2be0*/  HADD2.F32 R4, -RZ, R4.H0_H0 ;  /* 0x20000004ff047230 */ /* 0x000fe40000004100 */
[----:B------:R-:W-:Y:S01]  /*2bf0*/  FFMA.FTZ R77, R15, R26, R70 ;  /* 0x0000001a0f4d7223 */ /* 0x000fe20000010046 */
[----:B------:R-:W-:-:S02]  /*2c00*/  HADD2.F32 R27, -RZ, R80.H1_H1 ;  /* 0x30000050ff1b7230 */ /* 0x000fc40000004100 */
[--C-:B------:R-:W-:Y:S02]  /*2c10*/  HADD2.F32 R6, -RZ, R14.reuse.H1_H1 ;  /* 0x3000000eff067230 */ /* 0x100fe40000004100 */
[-C--:B------:R-:W-:Y:S01]  /*2c20*/  FMUL.FTZ R26, R4, R25.reuse ;  /* 0x00000019041a7220 */ /* 0x080fe20000410000 */
[----:B------:R-:W-:Y:S02]  /*2c30*/  HADD2.F32 R14, -RZ, R14.H0_H0 ;  /* 0x2000000eff0e7230 */ /* 0x000fe40000004100 */
[--C-:B------:R-:W-:Y:S02]  /*2c40*/  HADD2.F32 R7, -RZ, R73.reuse.H0_H0 ;  /* 0x20000049ff077230 */ /* 0x100fe40000004100 */
[----:B------:R-:W-:Y:S02]  /*2c50*/  HADD2.F32 R15, -RZ, R73.H1_H1 ;  /* 0x30000049ff0f7230 */ /* 0x000fe40000004100 */
[C---:B------:R-:W-:Y:S01]  /*2c60*/  FMUL.FTZ R73, R5.reuse, R25 ;  /* 0x0000001905497220 */ /* 0x040fe20000410000 */
[-C--:B------:R-:W-:Y:S01]  /*2c70*/  FMUL.FTZ R25, R6, R27.reuse ;  /* 0x0000001b06197220 */ /* 0x080fe20000410000 */
[----:B------:R-:W-:Y:S01]  /*2c80*/  FMUL.FTZ R27, R14, R27 ;  /* 0x0000001b0e1b7220 */ /* 0x000fe20000410000 */
[-C--:B------:R-:W-:Y:S01]  /*2c90*/  FFMA.FTZ R26, R5, R7.reuse, R26 ;  /* 0x00000007051a7223 */ /* 0x080fe2000001001a */
[----:B------:R-:W-:Y:S01]  /*2ca0*/  FFMA.FTZ R73, R4, R7, -R73 ;  /* 0x0000000704497223 */ /* 0x000fe20000010849 */
[-C--:B------:R-:W-:Y:S01]  /*2cb0*/  FFMA.FTZ R25, R14, R15.reuse, -R25 ;  /* 0x0000000f0e197223 */ /* 0x080fe20000010819 */
[----:B------:R-:W-:Y:S01]  /*2cc0*/  FFMA.FTZ R6, R6, R15, R27 ;  /* 0x0000000f06067223 */ /* 0x000fe2000001001b */
[----:B------:R-:W-:-:S02]  /*2cd0*/  F2FP.F16.F32.PACK_AB R5, R75, R72 ;  /* 0x000000484b05723e */ /* 0x000fc400000000ff */
[----:B------:R-:W-:Y:S02]  /*2ce0*/  F2FP.F16.F32.PACK_AB R7, R77, R74 ;  /* 0x0000004a4d07723e */ /* 0x000fe400000000ff */
[----:B------:R-:W-:Y:S02]  /*2cf0*/  F2FP.F16.F32.PACK_AB R4, R26, R73 ;  /* 0x000000491a04723e */ /* 0x000fe400000000ff */
[----:B------:R-:W-:-:S07]  /*2d00*/  F2FP.F16.F32.PACK_AB R6, R6, R25 ;  /* 0x000000190606723e */ /* 0x000fce00000000ff */
.L_x_2702:
[----:B------:R-:W-:Y:S05]  /*2d10*/  BSYNC B2 ;  /* 0x0000000000027941 */ /* 0x000fea0003800000 */
.L_x_2701:
[----:B--2---:R1:W-:Y:S02]  /*2d20*/  STG.E.128 desc[UR42][R12.64], R4 ;  /* 0x000000040c007986 */ /* 0x0043e4000c101d2a */
.L_x_2700:
[----:B------:R-:W-:Y:S05]  /*2d30*/  BSYNC B1 ;  /* 0x0000000000017941 */ /* 0x000fea0003800000 */
.L_x_2699:
        /* <DEDUP_REMOVED lines=51> */
.L_x_2704:
[----:B------:R-:W-:Y:S05]  /*3070*/  BSYNC B1 ;  /* 0x0000000000017941 */ /* 0x000fea0003800000 */
.L_x_2703:
[----:B-1----:R2:W-:Y:S01]  /*3080*/  STG.E.128 desc[UR42][R12.64+0x40], R4 ;  /* 0x000040040c007986 */ /* 0x0025e2000c101d2a */
[----:B------:R-:W-:Y:S05]  /*3090*/  BRA `(.L_x_2698) ;  /* 0x0000000c00187947 */ /* 0x000fea0003800000 */
.L_x_2692:
[----:B------:R-:W-:Y:S01]  /*30a0*/  IMAD R42, R45, -0x40, R36 ;  /* 0xffffffc02d2a7824 */ /* 0x000fe200078e0224 */
[----:B------:R-:W-:-:S04]  /*30b0*/  ISETP.GE.AND P4, PT, R16, R79, PT ;  /* 0x0000004f1000720c */ /* 0x000fc80003f86270 */
[----:B------:R-:W-:-:S04]  /*30c0*/  VIMNMX R42, R42, 0x40, PT ;  /* 0x000000402a2a7848 */ /* 0x000fc80003fe0100 */
[----:B------:R-:W-:-:S13]  /*30d0*/  ISETP.GE.OR P3, PT, R185, R42, P4 ;  /* 0x0000002ab900720c */ /* 0x000fda0002766670 */
[----:B------:R-:W0:Y:S01]  /*30e0*/  @!P3 LDC.64 R12, c[0x0][0x3e8] ;  /* 0x0000fa00ff0cbb82 */ /* 0x000e220000000a00 */
[----:B------:R-:W-:Y:S01]  /*30f0*/  @!P3 IMAD R4, R54, R45, RZ ;  /* 0x0000002d3604b224 */ /* 0x000fe200078e02ff */
[----:B------:R-:W-:Y:S01]  /*3100*/  @!P3 IADD3 R6, P5, R32, R6, RZ ;  /* 0x000000062006b210 */ /* 0x000fe20007fbe0ff */
[----:B------:R-:W-:Y:S02]  /*3110*/  @!P3 IMAD.MOV.U32 R5, RZ, RZ, R67 ;  /* 0x000000ffff05b224 */ /* 0x000fe400078e0043 */
[-C--:B------:R-:W-:Y:S02]  /*3120*/  @!P3 IMAD R11, R70, R55.reuse, R4 ;  /* 0x00000037460bb224 */ /* 0x080fe400078e0204 */
[----:B------:R-:W-:Y:S01]  /*3130*/  @!P3 IMAD.MOV.U32 R4, RZ, RZ, R38 ;  /* 0x000000ffff04b224 */ /* 0x000fe200078e0026 */
[----:B------:R-:W1:Y:S01]  /*3140*/  @!P3 LDC.64 R26, c[0x0][0x400] ;  /* 0x00010000ff1abb82 */ /* 0x000e620000000a00 */
[----:B------:R-:W-:Y:S02]  /*3150*/  @!P3 IMAD.X R7, R43, 0x1, R61, P5 ;  /* 0x000000012b07b824 */ /* 0x000fe400028e063d */
        /* <DEDUP_REMOVED lines=12> */
[----:B------:R-:W-:-:S06]  /*3220*/  UISETP.NE.AND UP0, UPT, UR37, 0x3, UPT ;  /* 0x000000032500788c */ /* 0x000fcc000bf05270 */
[----:B------:R-:W-:Y:S01]  /*3230*/  PLOP3.LUT P3, PT, PT, PT, UP0, 0x80, 0x0 ;  /* 0x000000000000781c */ /* 0x000fe20003f6f008 */
        /* <DEDUP_REMOVED lines=16> */
.L_x_2705:
[----:B------:R-:W-:Y:S01]  /*3340*/  IMAD R64, R186, 0x8, R2 ;  /* 0x00000008ba407824 */ /* 0x000fe200078e0202 */
[----:B------:R-:W-:Y:S01]  /*3350*/  SHF.L.U32 R43, R187, 0x1f, RZ ;  /* 0x0000001fbb2b7819 */ /* 0x000fe200000006ff */
[----:B------:R-:W-:Y:S03]  /*3360*/  BSSY B1, `(.L_x_2706) ;  /* 0x0000003000017945 */ /* 0x000fe60003800000 */
[----:B------:R-:W0:Y:S02]  /*3370*/  SYNCS.PHASECHK.TRANS64.TRYWAIT P5, [R64+URZ+0x28c90], R43 ;  /* 0x028c902b400075a7 */ /* 0x000e2400080a017f */
[----:B0-----:R-:W-:Y:S05]  /*3380*/  @!P5 BRA `(.L_x_2707) ;  /* 0x000001d0002cd947 */ /* 0x001fea0003800000 */
.L_x_3084:
[----:B------:R-:W-:Y:S05]  /*3390*/  BSYNC B1 ;  /* 0x0000000000017941 */ /* 0x000fea0003800000 */
.L_x_2706:
[----:B------:R-:W-:Y:S01]  /*33a0*/  ISETP.GE.OR P5, PT, R185, R42, P0 ;  /* 0x0000002ab900720c */ /* 0x000fe200007a6670 */
[----:B------:R-:W-:Y:S01]  /*33b0*/  ULDC.64 UR4, c[0x0][0x300] ;  /* 0x0000c00000047ab9 */ /* 0x000fe20000000a00 */
[----:B------:R-:W-:Y:S02]  /*33c0*/  IMAD.MOV.U32 R74, RZ, RZ, R14 ;  /* 0x000000ffff4a7224 */ /* 0x000fe400078e000e */
[----:B------:R-:W-:Y:S02]  /*33d0*/  IMAD R12, R3, UR4, RZ ;  /* 0x00000004030c7c24 */ /* 0x000fe4000f8e02ff */
[----:B------:R-:W-:-:S04]  /*33e0*/  IMAD.WIDE.U32 R74, R185, UR4, R74 ;  /* 0x00000004b94a7c25 */ /* 0x000fc8000f8e004a */
[----:B------:R-:W-:-:S03]  /*33f0*/  IMAD R79, R185, UR5, R12 ;  /* 0x00000005b94f7c24 */ /* 0x000fc6000f8e020c */
        /* <DEDUP_REMOVED lines=17> */
[----:B------:R-:W-:Y:S01]  /*3510*/  LOP3.LUT R12, R13, R56, RZ, 0x3c, !PT ;  /* 0x000000380d0c7212 */ /* 0x000fe200078e3cff */
[----:B------:R-:W-:-:S04]  /*3520*/  IMAD.IADD R13, R62, 0x1, R24 ;  /* 0x000000013e0d7824 */ /* 0x000fc800078e0218 */
[----:B------:R-:W-:Y:S02]  /*3530*/  IMAD R15, R203, 0x200, R12 ;  /* 0x00000200cb0f7824 */ /* 0x000fe400078e020c */
[----:B------:R-:W-:Y:S02]  /*3540*/  IMAD R13, R13, 0x2, R2 ;  /* 0x000000020d0d7824 */ /* 0x000fe400078e0202 */
[----:B------:R-:W-:-:S04]  /*3550*/  IMAD.IADD R15, R24, 0x1, R15 ;  /* 0x00000001180f7824 */ /* 0x000fc800078e020f */
[----:B------:R-:W-:Y:S02]  /*3560*/  IMAD R24, R15, 0x2, R2 ;  /* 0x000000020f187824 */ /* 0x000fe400078e0202 */
        /* <DEDUP_REMOVED lines=82> */
[----:B------:R-:W-:Y:S02]  /*3a90*/  F2FP.F16.F32.PACK_AB R14, R14, R15 ;  /* 0x0000000f0e0e723e */ /* 0x000fe400000000ff */
[----:B------:R-:W-:Y:S02]  /*3aa0*/  F2FP.F16.F32.PACK_AB R26, R9, R8 ;  /* 0x00000008091a723e */ /* 0x000fe400000000ff */
[----:B------:R-:W-:-:S07]  /*3ab0*/  MOV R15, R82 ;  /* 0x00000052000f7202 */ /* 0x000fce0000000f00 */
.L_x_2709:
[----:B------:R-:W-:Y:S05]  /*3ac0*/  BSYNC B1 ;  /* 0x0000000000017941 */ /* 0x000fea0003800000 */
.L_x_2708:
        /* <DEDUP_REMOVED lines=10> */
.L_x_2691:
[----:B------:R-:W-:-:S06]  /*3b70*/  UISETP.NE.AND UP0, UPT, UR37, 0x3, UPT ;  /* 0x000000032500788c */ /* 0x000fcc000bf05270 */
[----:B------:R-:W-:-:S13]  /*3b80*/  PLOP3.LUT P3, PT, PT, PT, UP0, 0x80, 0x0 ;  /* 0x000000000000781c */ /* 0x000fda0003f6f008 */
[----:B------:R-:W-:Y:S05]  /*3b90*/  @!P3 BRA `(.L_x_2710) ;  /* 0x000000000004b947 */ /* 0x000fea0003800000 */
[----:B------:R-:W-:Y:S01]  /*3ba0*/  BPT.TRAP 0x1 ;  /* 0x000000040000795c */ /* 0x000fe20000300000 */
.L_x_2710:
        /* <DEDUP_REMOVED lines=8> */
.L_x_3085:
[----:B------:R-:W-:Y:S05]  /*3c30*/  BSYNC B1 ;  /* 0x0000000000017941 */ /* 0x000fea0003800000 */
.L_x_2711:
        /* <DEDUP_REMOVED lines=12> */
.L_x_2698:
[----:B------:R-:W-:Y:S05]  /*3d00*/  BSYNC B0 ;  /* 0x0000000000007941 */ /* 0x000fea0003800000 */
.L_x_2690:
[----:B-12---:R-:W1:Y:S01]  /*3d10*/  S2R R4, SR_TID.X ;  /* 0x0000000000047919 */ /* 0x006e620000002100 */
[----:B------:R-:W-:Y:S01]  /*3d20*/  @!PT LDS RZ, [RZ] ;  /* 0x00000000fffff984 */ /* 0x000fe20000000800 */
[----:B------:R-:W-:Y:S01]  /*3d30*/  @!PT LDS RZ, [RZ] ;  /* 0x00000000fffff984 */ /* 0x000fe20000000800 */
[----:B------:R-:W-:Y:S01]  /*3d40*/  @!PT LDS RZ, [RZ] ;  /* 0x00000000fffff984 */ /* 0x000fe20000000800 */
[----:B------:R-:W-:Y:S01]  /*3d50*/  @!PT LDS RZ, [RZ] ;  /* 0x00000000fffff984 */ /* 0x000fe20000000800 */
[----:B------:R2:W-:Y:S06]  /*3d60*/  MEMBAR.ALL.CTA ;  /* 0x0000000000007992 */ /* 0x0005ec0000008000 */
[----:B--2---:R-:W2:Y:S01]  /*3d70*/  FENCE.VIEW.ASYNC.S ;  /* 0x00000000000073c6 */ /* 0x004ea20000000000 */
[----:B------:R-:W-:Y:S05]  /*3d80*/  WARPSYNC.ALL ;  /* 0x0000000000007948 */ /* 0x000fea0003800000 */
[----:B------:R-:W-:Y:S01]  /*3d90*/  BSSY B0, `(.L_x_2713) ;  /* 0x0000009000007945 */ /* 0x000fe20003800000 */
[----:B-1----:R-:W-:Y:S01]  /*3da0*/  LOP3.LUT R4, R4, 0x7f, RZ, 0xc0, !PT ;  /* 0x0000007f04047812 */ /* 0x002fe200078ec0ff */
[----:B--2---:R1:W-:Y:S03]  /*3db0*/  BAR.SYNC.DEFER_BLOCKING R57, 0x80 ;  /* 0x000200390000751d */ /* 0x0043e60000010000 */
[----:B------:R-:W-:-:S13]  /*3dc0*/  ISETP.NE.AND P4, PT, R4, RZ, PT ;  /* 0x000000ff0400720c */ /* 0x000fda0003f85270 */
[----:B------:R-:W-:-:S05]  /*3dd0*/  @!P4 VIADD R4, R64, 0x28ca0 ;  /* 0x00028ca04004c836 */ /* 0x000fca0000000000 */
[----:B------:R-:W-:-:S04]  /*3de0*/  @!P4 PRMT R4, RZ, 0x654, R4 ;  /* 0x00000654ff04c816 */ /* 0x000fc80000000004 */
[----:B------:R1:W-:Y:S01]  /*3df0*/  @!P4 SYNCS.ARRIVE.TRANS64.RED.A1T0 RZ, [R4+URZ], RZ ;  /* 0x000000ff04ffc9a7 */ /* 0x0003e2000810043f */
[----:B------:R-:W-:Y:S05]  /*3e00*/  @!P3 BRA `(.L_x_2714) ;  /* 0x000000000004b947 */ /* 0x000fea0003800000 */
[----:B------:R-:W-:Y:S01]  /*3e10*/  BPT.TRAP 0x1 ;  /* 0x000000040000795c */ /* 0x000fe20000300000 */
.L_x_2714:
[----:B------:R-:W-:Y:S05]  /*3e20*/  BSYNC B0 ;  /* 0x0000000000007941 */ /* 0x000fea0003800000 */
.L_x_2713:
[----:B------:R-:W2:Y:S01]  /*3e30*/  SYNCS.PHASECHK.TRANS64.TRYWAIT P5, [R64+URZ+0x28cb0], R43 ;  /* 0x028cb02b400075a7 */ /* 0x000ea200080a017f */
[----:B------:R-:W-:Y:S01]  /*3e40*/  BSSY B0, `(.L_x_2715) ;  /* 0x0000003000007945 */ /* 0x000fe20003800000 */
[----:B------:R-:W-:-:S03]  /*3e50*/  ISETP.GE.AND P3, PT, R185, R42, PT ;  /* 0x0000002ab900720c */ /* 0x000fc60003f66270 */
[----:B--2---:R-:W-:Y:S10]  /*3e60*/  @!P5 BRA `(.L_x_2716) ;  /* 0x000001c4009cd947 */ /* 0x004ff40003800000 */
.L_x_3086:
[----:B------:R-:W-:Y:S05]  /*3e70*/  BSYNC B0 ;  /* 0x0000000000007941 */ /* 0x000fea0003800000 */
.L_x_2715:
        /* <DEDUP_REMOVED lines=11> */
[----:B------:R-:W-:Y:S01]  /*3f30*/  LEA R42, P5, R6, UR4, 0x1 ;  /* 0x00000004062a7c11 */ /* 0x000fe2000f8a08ff */
[----:B------:R-:W-:Y:S01]  /*3f40*/  IMAD.IADD R5, R7, 0x1, R5 ;  /* 0x0000000107057824 */ /* 0x000fe200078e0205 */
[----:B------:R-:W-:Y:S01]  /*3f50*/  ULDC UR4, c[0x0][0x320] ;  /* 0x0000c80000047ab9 */ /* 0x000fe20000000800 */
[----:B------:R-:W-:Y:S02]  /*3f60*/  VIADD R4, R16, 0x40 ;  /* 0x0000004010047836 */ /* 0x000fe40000000000 */
[C---:B----4-:R-:W-:Y:S01]  /*3f70*/  VIADD R73, R9.reuse, 0x20 ;  /* 0x0000002009497836 */ /* 0x050fe20000000000 */
[----:B0-2---:R-:W-:Y:S01]  /*3f80*/  LEA.HI.X R43, R6, UR5, R5, 0x1, P5 ;  /* 0x00000005062b7c11 */ /* 0x005fe2000a8f0c05 */
[C---:B------:R-:W-:Y:S01]  /*3f90*/  @P3 VIADD R73, R9.reuse, 0xffffffe0 ;  /* 0xffffffe009493836 */ /* 0x040fe20000000000 */
[----:B------:R-:W-:Y:S01]  /*3fa0*/  ISETP.GE.AND P5, PT, R16, UR4, PT ;  /* 0x0000000410007c0c */ /* 0x000fe2000bfa6270 */
[----:B------:R-:W-:Y:S01]  /*3fb0*/  IMAD R74, R9, 0x2, R2 ;  /* 0x00000002094a7824 */ /* 0x000fe200078e0202 */
[----:B------:R-:W-:Y:S01]  /*3fc0*/  ISETP.GE.AND P3, PT, R4, UR4, PT ;  /* 0x0000000404007c0c */ /* 0x000fe2000bf66270 */
[----:B---3--:R-:W-:-:S02]  /*3fd0*/  VIADD R12, R16, 0x80 ;  /* 0x00000080100c7836 */ /* 0x008fc40000000000 */
[C---:B------:R-:W-:Y:S02]  /*3fe0*/  VIADD R13, R16.reuse, 0xc0 ;  /* 0x000000c0100d7836 */ /* 0x040fe40000000000 */
[C---:B------:R-:W-:Y:S02]  /*3ff0*/  VIADD R70, R16.reuse, 0x100 ;  /* 0x0000010010467836 */ /* 0x040fe40000000000 */
[----:B------:R-:W-:Y:S02]  /*4000*/  VIADD R72, R16, 0x140 ;  /* 0x0000014010487836 */ /* 0x000fe40000000000 */
[----:B------:R-:W-:Y:S02]  /*4010*/  IMAD R73, R73, 0x2, R2 ;  /* 0x0000000249497824 */ /* 0x000fe400078e0202 */
[----:B------:R-:W0:Y:S04]  /*4020*/  @!P5 LDS.128 R4, [R74+0x400] ;  /* 0x000400004a04d984 */ /* 0x000e280000000c00 */
[----:B------:R-:W1:Y:S04]  /*4030*/  @!P3 LDS.128 R8, [R74+0x2400] ;  /* 0x002400004a08b984 */ /* 0x000e680000000c00 */
[----:B0-----:R-:W-:Y:S01]  /*4040*/  @!P5 STG.E.128 desc[UR42][R42.64], R4 ;  /* 0x000000042a00d986 */ /* 0x001fe2000c101d2a */
[----:B------:R-:W-:-:S03]  /*4050*/  ISETP.GE.AND P5, PT, R12, UR4, PT ;  /* 0x000000040c007c0c */ /* 0x000fc6000bfa6270 */
[----:B-1----:R-:W-:Y:S01]  /*4060*/  @!P3 STG.E.128 desc[UR42][R42.64+0x80], R8 ;  /* 0x000080082a00b986 */ /* 0x002fe2000c101d2a */
[----:B------:R-:W-:-:S09]  /*4070*/  ISETP.GE.AND P3, PT, R13, UR4, PT ;  /* 0x000000040d007c0c */ /* 0x000fd2000bf66270 */
[----:B------:R-:W0:Y:S04]  /*4080*/  @!P5 LDS.128 R12, [R74+0x4400] ;  /* 0x004400004a0cd984 */ /* 0x000e280000000c00 */
[----:B------:R-:W1:Y:S04]  /*4090*/  @!P3 LDS.128 R24, [R74+0x6400] ;  /* 0x006400004a18b984 */ /* 0x000e680000000c00 */
[----:B0-----:R-:W-:Y:S01]  /*40a0*/  @!P5 STG.E.128 desc[UR42][R42.64+0x100], R12 ;  /* 0x0001000c2a00d986 */ /* 0x001fe2000c101d2a */
[----:B------:R-:W-:Y:S01]  /*40b0*/  ISETP.GE.AND P5, PT, R70, UR4, PT ;  /* 0x0000000446007c0c */ /* 0x000fe2000bfa6270 */
[----:B------:R-:W-:-:S02]  /*40c0*/  VIADD R70, R16, 0x180 ;  /* 0x0000018010467836 */ /* 0x000fc40000000000 */
[----:B-1----:R-:W-:Y:S01]  /*40d0*/  @!P3 STG.E.128 desc[UR42][R42.64+0x180], R24 ;  /* 0x000180182a00b986 */ /* 0x002fe2000c101d2a */
[----:B------:R-:W-:Y:S01]  /*40e0*/  ISETP.GE.AND P3, PT, R72, UR4, PT ;  /* 0x0000000448007c0c */ /* 0x000fe2000bf66270 */
[----:B------:R-:W-:-:S08]  /*40f0*/  VIADD R72, R16, 0x1c0 ;  /* 0x000001c010487836 */ /* 0x000fd00000000000 */
        /* <DEDUP_REMOVED lines=11> */
[----:B------:R-:W-:-:S03]  /*41b0*/  ISETP.GE.AND P5, PT, R68, UR4, PT ;  /* 0x0000000444007c0c */ /* 0x000fc6000bfa6270 */
        /* <DEDUP_REMOVED lines=27> */
[----:B0-----:R0:W-:Y:S04]  /*4370*/  @!P5 STG.E.128 desc[UR42][R42.64+0x340], R12 ;  /* 0x0003400c2a00d986 */ /* 0x0011e8000c101d2a */
[----:B-1----:R0:W-:Y:S02]  /*4380*/  @!P3 STG.E.128 desc[UR42][R42.64+0x3c0], R24 ;  /* 0x0003c0182a00b986 */ /* 0x0021e4000c101d2a */
.L_x_2718:
[----:B------:R-:W-:Y:S05]  /*4390*/  BSYNC B0 ;  /* 0x0000000000007941 */ /* 0x000fea0003800000 */
.L_x_2717:
[----:B------:R-:W-:Y:S01]  /*43a0*/  @!PT LDS RZ, [RZ] ;  /* 0x00000000fffff984 */ /* 0x000fe20000000800 */
[----:B------:R-:W-:Y:S01]  /*43b0*/  @!PT LDS RZ, [RZ] ;  /* 0x00000000fffff984 */ /* 0x000fe20000000800 */
[----:B------:R-:W-:Y:S01]  /*43c0*/  @!PT LDS RZ, [RZ] ;  /* 0x00000000fffff984 */ /* 0x000fe20000000800 */
[----:B------:R-:W-:Y:S01]  /*43d0*/  @!PT LDS RZ, [RZ] ;  /* 0x00000000fffff984 */ /* 0x000fe20000000800 */
[----:B------:R5:W-:Y:S06]  /*43e0*/  MEMBAR.ALL.CTA ;  /* 0x0000000000007992 */ /* 0x000bec0000008000 */
[----:B-----5:R-:W5:Y:S01]  /*43f0*/  FENCE.VIEW.ASYNC.S ;  /* 0x00000000000073c6 */ /* 0x020f620000000000 */
[----:B0-2---:R-:W-:Y:S01]  /*4400*/  @!P4 IADD3 R64, R64, 0x28cc0, RZ ;  /* 0x00028cc04040c810 */ /* 0x005fe20007ffe0ff */
[----:B------:R-:W-:Y:S01]  /*4410*/  VIADD R186, R186, 0x1 ;  /* 0x00000001baba7836 */ /* 0x000fe20000000000 */
[----:B-----5:R0:W-:Y:S02]  /*4420*/  BAR.SYNC.DEFER_BLOCKING R57, 0x80 ;  /* 0x000200390000751d */ /* 0x0201e40000010000 */
[----:B------:R-:W-:-:S02]  /*4430*/  @!P4 PRMT R64, RZ, 0x654, R64 ;  /* 0x00000654ff40c816 */ /* 0x000fc40000000040 */
[----:B------:R-:W-:Y:S02]  /*4440*/  PLOP3.LUT P3, PT, PT, PT, PT, 0x8, 0x0 ;  /* 0x000000000000781c */ /* 0x000fe40003f6e170 */
[----:B------:R0:W-:Y:S01]  /*4450*/  @!P4 SYNCS.ARRIVE.TRANS64.RED.A1T0 RZ, [R64+URZ], RZ ;  /* 0x000000ff40ffc9a7 */ /* 0x0001e2000810043f */
[----:B------:R-:W-:-:S04]  /*4460*/  ISETP.NE.AND P4, PT, R186, 0x2, PT ;  /* 0x00000002ba00780c */ /* 0x000fc80003f85270 */
[----:B-1----:R-:W-:Y:S02]  /*4470*/  SEL R4, RZ, 0x1, P4 ;  /* 0x00000001ff047807 */ /* 0x002fe40002000000 */
[----:B------:R-:W-:Y:S02]  /*4480*/  SEL R186, R186, RZ, P4 ;  /* 0x000000ffbaba7207 */ /* 0x000fe40002000000 */
[----:B------:R-:W-:Y:S01]  /*4490*/  LOP3.LUT R187, R187, R4, RZ, 0x3c, !PT ;  /* 0x00000004bbbb7212 */ /* 0x000fe200078e3cff */
[----:B0-----:R-:W-:Y:S06]  /*44a0*/  @P2 BRA `(.L_x_2719) ;  /* 0xffffffe000182947 */ /* 0x001fec000383ffff */
.L_x_2685:
[----:B------:R-:W-:Y:S04]  /*44b0*/  BSSY B0, `(.L_x_2720) ;  /* 0x0000004000007945 */ /* 0x000fe80003800000 */
[----:B------:R-:W-:Y:S05]  /*44c0*/  @P3 BRA `(.L_x_2721) ;  /* 0x0000000000083947 */ /* 0x000fea0003800000 */
[----:B------:R-:W0:Y:S02]  /*44d0*/  FENCE.VIEW.ASYNC.G ;  /* 0x00000000000073c6 */ /* 0x000e240000000100 */
[----:B0-----:R-:W-:Y:S06]  /*44e0*/  BAR.ARV 0xc, 0x180 ;  /* 0x0306000000007b1d */ /* 0x001fec0000002000 */
.L_x_2721:
[----:B------:R-:W-:Y:S05]  /*44f0*/  BSYNC B0 ;  /* 0x0000000000007941 */ /* 0x000fea0003800000 */
.L_x_2720:
[----:B------:R-:W-:Y:S01]  /*4500*/  UISETP.NE.AND UP0, UPT, UR38, 0x1, UPT ;  /* 0x000000012600788c */ /* 0x000fe2000bf05270 */
[----:B------:R-:W-:Y:S05]  /*4510*/  BSSY B7, `(.L_x_2722) ;  /* 0x0000fd1000077945 */ /* 0x000fea0003800000 */
[----:B------:R-:W-:-:S13]  /*4520*/  PLOP3.LUT P0, PT, PT, PT, UP0, 0x80, 0x0 ;  /* 0x000000000000781c */ /* 0x000fda0003f0f008 */
[----:B------:R-:W-:Y:S05]  /*4530*/  @!P0 BRA `(.L_x_2723) ;  /* 0x0000002000b08947 */ /* 0x000fea0003800000 */
[----:B------:R-:W0:Y:S01]  /*4540*/  LDC R0, c[0x0][0x448] ;  /* 0x00011200ff007b82 */ /* 0x000e220000000800 */
[----:B------:R-:W-:-:S07]  /*4550*/  IADD3 R5, R23, 0x1, -R22 ;  /* 0x0000000117057810 */ /* 0x000fce0007ffe816 */
[----:B------:R-:W1:Y:S01]  /*4560*/  LDC.64 R6, c[0x0][0x9e0] ;  /* 0x00027800ff067b82 */ /* 0x000e620000000a00 */
[----:B0-----:R-:W-:Y:S01]  /*4570*/  ISETP.NE.AND P1, PT, R0, 0x1, PT ;  /* 0x000000010000780c */ /* 0x001fe20003f25270 */
[----:B------:R-:W-:Y:S01]  /*4580*/  VIADD R0, R192, 0x3f ;  /* 0x0000003fc0007836 */ /* 0x000fe20000000000 */
[----:B-1----:R-:W-:-:S11]  /*4590*/  ISETP.GE.AND P2, PT, R7, 0x1, PT ;  /* 0x000000010700780c */ /* 0x002fd60003f46270 */
[----:B------:R-:W0:Y:S08]  /*45a0*/  @P1 LDC R3, c[0x0][0x44c] ;  /* 0x00011300ff031b82 */ /* 0x000e300000000800 */
[----:B------:R-:W1:Y:S01]  /*45b0*/  @P1 LDC R4, c[0x0][0x450] ;  /* 0x00011400ff041b82 */ /* 0x000e620000000800 */
[----:B0-----:R-:W-:-:S05]  /*45c0*/  @P1 IMAD.HI.U32 R3, R0, R3, RZ ;  /* 0x0000000300031227 */ /* 0x001fca00078e00ff */
[----:B-1----:R-:W-:-:S05]  /*45d0*/  @P1 SHF.R.U32.HI R0, RZ, R4, R3 ;  /* 0x00000004ff001219 */ /* 0x002fca0000011603 */
[----:B------:R-:W-:-:S04]  /*45e0*/  IMAD.IADD R5, R5, 0x1, R0 ;  /* 0x0000000105057824 */ /* 0x000fc800078e0200 */
[----:B------:R-:W-:Y:S01]  /*45f0*/  IMAD.IADD R0, R5, 0x1, R6 ;  /* 0x0000000105007824 */ /* 0x000fe200078e0206 */
        /* <DEDUP_REMOVED lines=12> */
.L_x_2726:
[----:B------:R-:W-:-:S13]  /*46c0*/  ISETP.NE.AND P0, PT, R7, 0x1, PT ;  /* 0x000000010700780c */ /* 0x000fda0003f05270 */
[----:B------:R-:W0:Y:S02]  /*46d0*/  @P0 LDC.64 R4, c[0x0][0x9e8] ;  /* 0x00027a00ff040b82 */ /* 0x000e240000000a00 */
[----:B0-----:R-:W-:-:S05]  /*46e0*/  @P0 IMAD.HI.U32 R4, R3, R4, RZ ;  /* 0x0000000403040227 */ /* 0x001fca00078e00ff */
[----:B------:R-:W-:-:S07]  /*46f0*/  @P0 SHF.R.U32.HI R3, RZ, R5, R4 ;  /* 0x00000005ff030219 */ /* 0x000fce0000011604 */
.L_x_2727:
[----:B------:R-:W-:Y:S05]  /*4700*/  BSYNC B0 ;  /* 0x0000000000007941 */ /* 0x000fea0003800000 */
.L_x_2725:
[----:B------:R-:W-:-:S05]  /*4710*/  IMAD R3, R3, R7, R7 ;  /* 0x0000000703037224 */ /* 0x000fca00078e0207 */
[----:B------:R-:W-:-:S07]  /*4720*/  VIMNMX R0, R0, R3, PT ;  /* 0x0000000300007248 */ /* 0x000fce0003fe0100 */
.L_x_2724:
[----:B------:R-:W0:Y:S01]  /*4730*/  @P1 LDC R5, c[0x0][0x44c] ;  /* 0x00011300ff051b82 */ /* 0x000e220000000800 */
[----:B------:R-:W-:Y:S01]  /*4740*/  VIADD R0, R0, 0x3f ;  /* 0x0000003f00007836 */ /* 0x000fe20000000000 */
[----:B------:R-:W-:Y:S01]  /*4750*/  ULDC UR4, c[0x0][0x9dc] ;  /* 0x0002770000047ab9 */ /* 0x000fe20000000800 */
[----:B------:R-:W-:-:S03]  /*4760*/  IMAD.MOV.U32 R4, RZ, RZ, R192 ;  /* 0x000000ffff047224 */ /* 0x000fc600078e00c0 */
[----:B------:R-:W-:Y:S02]  /*4770*/  SHF.R.S32.HI R3, RZ, 0x1f, R0 ;  /* 0x0000001fff037819 */ /* 0x000fe40000011400 */
[----:B------:R-:W1:Y:S02]  /*4780*/  @P1 LDC R6, c[0x0][0x450] ;  /* 0x00011400ff061b82 */ /* 0x000e640000000800 */
[----:B------:R-:W-:-:S04]  /*4790*/  LEA.HI R3, R3, R0, RZ, 0x6 ;  /* 0x0000000003037211 */ /* 0x000fc800078f30ff */
[----:B------:R-:W-:-:S04]  /*47a0*/  SHF.R.S32.HI R3, RZ, 0x6, R3 ;  /* 0x00000006ff037819 */ /* 0x000fc80000011403 */
[----:B---3--:R-:W-:Y:S01]  /*47b0*/  VIMNMX R14, R168, R3, PT ;  /* 0x00000003a80e7248 */ /* 0x008fe20003fe0100 */
[----:B0-----:R-:W-:-:S05]  /*47c0*/  @P1 IMAD.HI.U32 R5, R192, R5, RZ ;  /* 0x00000005c0051227 */ /* 0x001fca00078e00ff */
        /* <DEDUP_REMOVED lines=14> */
.L_x_2730:
[----:B------:R-:W-:-:S13]  /*48b0*/  ISETP.NE.AND P0, PT, R7, 0x1, PT ;  /* 0x000000010700780c */ /* 0x000fda0003f05270 */
[----:B------:R-:W0:Y:S02]  /*48c0*/  @P0 LDC.64 R4, c[0x0][0x9e8] ;  /* 0x00027a00ff040b82 */ /* 0x000e240000000a00 */
[----:B0-----:R-:W-:-:S05]  /*48d0*/  @P0 IMAD.HI.U32 R4, R22, R4, RZ ;  /* 0x0000000416040227 */ /* 0x001fca00078e00ff */
[----:B------:R-:W-:-:S07]  /*48e0*/  @P0 SHF.R.U32.HI R22, RZ, R5, R4 ;  /* 0x00000005ff160219 */ /* 0x000fce0000011604 */
.L_x_2731:
[----:B------:R-:W-:Y:S05]  /*48f0*/  BSYNC B0 ;  /* 0x0000000000007941 */ /* 0x000fea0003800000 */
.L_x_2729:
[----:B------:R-:W-:-:S05]  /*4900*/  IMAD R3, R22, R7, RZ ;  /* 0x0000000716037224 */ /* 0x000fca00078e02ff */
[----:B------:R-:W-:-:S07]  /*4910*/  VIMNMX R0, R0, R3, !PT ;  /* 0x0000000300007248 */ /* 0x000fce0007fe0100 */
.L_x_2728:
[----:B------:R-:W-:Y:S01]  /*4920*/  SHF.R.S32.HI R5, RZ, 0x1f, R0 ;  /* 0x0000001fff057819 */ /* 0x000fe20000011400 */
[----:B------:R-:W-:Y:S01]  /*4930*/  IMAD.MOV.U32 R3, RZ, RZ, RZ ;  /* 0x000000ffff037224 */ /* 0x000fe200078e00ff */
[----:B------:R-:W-:Y:S02]  /*4940*/  PLOP3.LUT P0, PT, PT, PT, PT, 0x80, 0x0 ;  /* 0x000000000000781c */ /* 0x000fe40003f0f070 */
[----:B------:R-:W-:Y:S02]  /*4950*/  CS2R R32, SRZ ;  /* 0x0000000000207805 */ /* 0x000fe4000001ff00 */
[----:B------:R-:W-:Y:S02]  /*4960*/  LEA.HI R5, R5, R0, RZ, 0x6 ;  /* 0x0000000005057211 */ /* 0x000fe400078f30ff */
[----:B------:R-:W-:Y:S02]  /*4970*/  CS2R R150, SRZ ;  /* 0x0000000000967805 */ /* 0x000fe4000001ff00 */
[----:B------:R-:W-:-:S02]  /*4980*/  CS2R R148, SRZ ;  /* 0x0000000000947805 */ /* 0x000fc4000001ff00 */
[----:B------:R-:W-:Y:S02]  /*4990*/  CS2R R146, SRZ ;  /* 0x0000000000927805 */ /* 0x000fe4000001ff00 */
[----:B------:R-:W-:Y:S02]  /*49a0*/  SHF.R.S32.HI R4, RZ, 0x6, R5 ;  /* 0x00000006ff047819 */ /* 0x000fe40000011405 */
[----:B------:R-:W-:Y:S02]  /*49b0*/  CS2R R144, SRZ ;  /* 0x0000000000907805 */ /* 0x000fe4000001ff00 */
[----:B------:R-:W-:Y:S02]  /*49c0*/  CS2R R142, SRZ ;  /* 0x00000000008e7805 */ /* 0x000fe4000001ff00 */
[----:B------:R-:W-:Y:S02]  /*49d0*/  CS2R R140, SRZ ;  /* 0x00000000008c7805 */ /* 0x000fe4000001ff00 */
[----:B------:R-:W-:-:S02]  /*49e0*/  VIMNMX R4, RZ, R4, !PT ;  /* 0x00000004ff047248 */ /* 0x000fc40007fe0100 */
[----:B------:R-:W-:Y:S02]  /*49f0*/  CS2R R138, SRZ ;  /* 0x00000000008a7805 */ /* 0x000fe4000001ff00 */
[----:B------:R-:W-:Y:S02]  /*4a00*/  CS2R R136, SRZ ;  /* 0x0000000000887805 */ /* 0x000fe4000001ff00 */
[----:B------:R-:W-:Y:S02]  /*4a10*/  CS2R R134, SRZ ;  /* 0x0000000000867805 */ /* 0x000fe4000001ff00 */
[----:B------:R-:W-:Y:S02]  /*4a20*/  ISETP.GT.AND P1, PT, R14, R4, PT ;  /* 0x000000040e00720c */ /* 0x000fe40003f24270 */
        /* <DEDUP_REMOVED lines=51> */
[----:B------:R-:W-:Y:S01]  /*4d60*/  CS2R R174, SRZ ;  /* 0x0000000000ae7805 */ /* 0x000fe2000001ff00 */
[----:B------:R-:W-:Y:S01]  /*4d70*/  IMAD.MOV.U32 R31, RZ, RZ, RZ ;  /* 0x000000ffff1f7224 */ /* 0x000fe200078e00ff */
[----:B------:R-:W-:-:S02]  /*4d80*/  CS2R R6, SRZ ;  /* 0x0000000000067805 */ /* 0x000fc4000001ff00 */
[----:B------:R-:W-:Y:S01]  /*4d90*/  CS2R R176, SRZ ;  /* 0x0000000000b07805 */ /* 0x000fe2000001ff00 */
[----:B------:R-:W-:Y:S02]  /*4da0*/  IMAD.MOV.U32 R0, RZ, RZ, RZ ;  /* 0x000000ffff007224 */ /* 0x000fe400078e00ff */
[----:B------:R-:W-:Y:S01]  /*4db0*/  IMAD.MOV.U32 R5, RZ, RZ, RZ ;  /* 0x000000ffff057224 */ /* 0x000fe200078e00ff */
[----:B------:R-:W-:Y:S06]  /*4dc0*/  @!P1 BRA `(.L_x_2732) ;  /* 0x000000f400149947 */ /* 0x000fec0003800000 */
[----:B------:R-:W0:Y:S02]  /*4dd0*/  SHFL.IDX PT, R0, R220, RZ, 0x1f ;  /* 0x00001fffdc007589 */ /* 0x000e2400000e0000 */
[----:B0-----:R-:W-:-:S04]  /*4de0*/  LEA.HI R3, R0, R0, RZ, 0x1 ;  /* 0x0000000000037211 */ /* 0x001fc800078f08ff */
[----:B------:R-:W-:-:S05]  /*4df0*/  LOP3.LUT R3, R3, 0x1fffe, RZ, 0xc0, !PT ;  /* 0x0001fffe03037812 */ /* 0x000fca00078ec0ff */
[----:B------:R-:W-:Y:S02]  /*4e00*/  IMAD.IADD R3, R0, 0x1, -R3 ;  /* 0x0000000100037824 */ /* 0x000fe400078e0a03 */
[----:B------:R-:W-:Y:S02]  /*4e10*/  IMAD.U32 R0, RZ, RZ, UR37 ;  /* 0x00000025ff007e24 */ /* 0x000fe4000f8e00ff */
[----:B------:R-:W-:-:S03]  /*4e20*/  IMAD R3, R3, 0x8000, R2 ;  /* 0x0000800003037824 */ /* 0x000fc600078e0202 */
[----:B------:R-:W-:Y:S01]  /*4e30*/  ISETP.NE.AND P0, PT, R0, 0x3, PT ;  /* 0x000000030000780c */ /* 0x000fe20003f05270 */
[----:B------:R-:W-:-:S05]  /*4e40*/  VIADD R3, R3, 0x400 ;  /* 0x0000040003037836 */ /* 0x000fca0000000000 */
[----:B------:R-:W-:-:S04]  /*4e50*/  SHF.R.U32.HI R3, RZ, 0x4, R3 ;  /* 0x00000004ff037819 */ /* 0x000fc80000011603 */
[----:B------:R-:W-:-:S04]  /*4e60*/  LOP3.LUT R3, R3, 0x3fff, RZ, 0xc0, !PT ;  /* 0x00003fff03037812 */ /* 0x000fc800078ec0ff */
[----:B------:R-:W-:Y:S01]  /*4e70*/  LOP3.LUT R23, R3, 0x2000000, RZ, 0xfc, !PT ;  /* 0x0200000003177812 */ /* 0x000fe200078efcff */
[----:B------:R-:W-:Y:S06]  /*4e80*/  @!P0 BRA `(.L_x_2733) ;  /* 0x0000000000048947 */ /* 0x000fec0003800000 */
[----:B------:R-:W-:Y:S01]  /*4e90*/  BPT.TRAP 0x1 ;  /* 0x000000040000795c */ /* 0x000fe20000300000 */
.L_x_2733:
[----:B------:R-:W-:Y:S01]  /*4ea0*/  IMAD R22, R18, 0x8, R2 ;  /* 0x0000000812167824 */ /* 0x000fe200078e0202 */
[----:B------:R-:W-:Y:S01]  /*4eb0*/  SHF.L.U32 R3, R19, 0x1f, RZ ;  /* 0x0000001f13037819 */ /* 0x000fe200000006ff */
[----:B------:R-:W-:Y:S01]  /*4ec0*/  VIADD R0, R2, 0x26800 ;  /* 0x0002680002007836 */ /* 0x000fe20000000000 */
[----:B------:R-:W-:Y:S01]  /*4ed0*/  BSSY B0, `(.L_x_2734) ;  /* 0x0000008000007945 */ /* 0x000fe20003800000 */
[----:B------:R-:W-:Y:S01]  /*4ee0*/  IMAD R12, R18, 0x1000, R23 ;  /* 0x00001000120c7824 */ /* 0x000fe200078e0217 */
[----:B------:R-:W0:Y:S01]  /*4ef0*/  SYNCS.PHASECHK.TRANS64.TRYWAIT P1, [R22+URZ+0x28c50], R3 ;  /* 0x028c5003160075a7 */ /* 0x000e22000802017f */
[----:B------:R-:W-:Y:S01]  /*4f00*/  IMAD.MOV.U32 R13, RZ, RZ, 0x40000040 ;  /* 0x40000040ff0d7424 */ /* 0x000fe200078e00ff */
[----:B------:R-:W-:-:S04]  /*4f10*/  SHF.R.U32.HI R0, RZ, 0x4, R0 ;  /* 0x00000004ff007819 */ /* 0x000fc80000011600 */
[----:B------:R-:W-:-:S04]  /*4f20*/  LOP3.LUT R0, R0, 0x3fff, RZ, 0xc0, !PT ;  /* 0x00003fff00007812 */ /* 0x000fc800078ec0ff */
[----:B------:R-:W-:Y:S01]  /*4f30*/  LOP3.LUT R10, R0, 0x10000, RZ, 0xfc, !PT ;  /* 0x00010000000a7812 */ /* 0x000fe200078efcff */
[----:B0-----:R-:W-:Y:S06]  /*4f40*/  @!P1 BRA `(.L_x_2735) ;  /* 0x000001b400789947 */ /* 0x001fec0003800000 */
.L_x_3087:
[----:B------:R-:W-:Y:S05]  /*4f50*/  BSYNC B0 ;  /* 0x0000000000007941 */ /* 0x000fea0003800000 */
.L_x_2734:
[----:B------:R-:W-:Y:S01]  /*4f60*/  BAR.SYNC.DEFER_BLOCKING 0xe, 0x100 ;  /* 0x0384000000007b1d */ /* 0x000fe20000010000 */
[----:B------:R-:W-:Y:S01]  /*4f70*/  IMAD.MOV.U32 R11, RZ, RZ, 0x40000040 ;  /* 0x40000040ff0b7424 */ /* 0x000fe200078e00ff */
[C---:B------:R-:W-:Y:S01]  /*4f80*/  R2UR UR6, R12.reuse ;  /* 0x000000000c0672ca */ /* 0x040fe200000e0000 */
[----:B------:R-:W-:Y:S01]  /*4f90*/  VIADD R6, R12, 0x80 ;  /* 0x000000800c067836 */ /* 0x000fe20000000000 */
[----:B------:R-:W-:Y:S01]  /*4fa0*/  R2UR UR7, R13 ;  /* 0x000000000d0772ca */ /* 0x000fe200000e0000 */
[C---:B------:R-:W-:Y:S01]  /*4fb0*/  VIADD R8, R10.reuse, 0x2 ;  /* 0x000000020a087836 */ /* 0x040fe20000000000 */
[----:B------:R-:W-:Y:S01]  /*4fc0*/  R2UR UR4, R10 ;  /* 0x000000000a0472ca */ /* 0x000fe200000e0000 */
[----:B------:R-:W-:Y:S01]  /*4fd0*/  IMAD.MOV.U32 R7, RZ, RZ, 0x40000040 ;  /* 0x40000040ff077424 */ /* 0x000fe200078e00ff */
[----:B------:R-:W-:Y:S01]  /*4fe0*/  R2UR UR5, R11 ;  /* 0x000000000b0572ca */ /* 0x000fe200000e0000 */
[----:B------:R-:W-:Y:S01]  /*4ff0*/  VIADD R20, R12, 0x100 ;  /* 0x000001000c147836 */ /* 0x000fe20000000000 */
[----:B------:R-:W-:Y:S01]  /*5000*/  MOV R9, 0x40000040 ;  /* 0x4000004000097802 */ /* 0x000fe20000000f00 */
[----:B------:R-:W-:Y:S01]  /*5010*/  IMAD.MOV.U32 R21, RZ, RZ, 0x40000040 ;  /* 0x40000040ff157424 */ /* 0x000fe200078e00ff */
[----:B------:R-:W1:Y:S01]  /*5020*/  S2R R0, SR_TID.X ;  /* 0x0000000000007919 */ /* 0x000e620000002100 */
[----:B------:R-:W-:Y:S01]  /*5030*/  IMAD.MOV.U32 R13, RZ, RZ, 0x40000040 ;  /* 0x40000040ff0d7424 */ /* 0x000fe200078e00ff */
[----:B------:R-:W-:Y:S01]  /*5040*/  BSSY B0, `(.L_x_2736) ;  /* 0x00000ec000007945 */ /* 0x000fe20003800000 */
[----:B0-----:R-:W-:-:S05]  /*5050*/  VIADD R3, R14, 0xfffffffe ;  /* 0xfffffffe0e037836 */ /* 0x001fca0000000000 */
[----:B------:R-:W-:Y:S01]  /*5060*/  ISETP.GE.AND P2, PT, R3, R4, PT ;  /* 0x000000040300720c */ /* 0x000fe20003f46270 */
[----:B----45:R-:W-:-:S06]  /*5070*/  WARPGROUP.ARRIVE ;  /* 0x00000000000079c5 */ /* 0x030fcc0000000000 */
[----:B------:R-:W-:Y:S01]  /*5080*/  HGMMA.64x256x16.F32 R24, gdesc[UR4].tnspB, RZ, !UPT, gsb0 ;  /* 0x43e00000041879f0 */ /* 0x000fe2000c0008ff */
[----:B------:R-:W-:Y:S01]  /*5090*/  R2UR UR6, R6 ;  /* 0x00000000060672ca */ /* 0x000fe200000e0000 */
[----:B------:R-:W-:Y:S01]  /*50a0*/  VIADD R6, R10, 0x4 ;  /* 0x000000040a067836 */ /* 0x000fe20000000000 */
[----:B------:R-:W-:Y:S01]  /*50b0*/  R2UR UR7, R7 ;  /* 0x00000000070772ca */ /* 0x000fe200000e0000 */
[----:B------:R-:W-:Y:S01]  /*50c0*/  IMAD.MOV.U32 R7, RZ, RZ, 0x40000040 ;  /* 0x40000040ff077424 */ /* 0x000fe200078e00ff */
[----:B------:R-:W-:Y:S02]  /*50d0*/  R2UR UR4, R8 ;  /* 0x00000000080472ca */ /* 0x000fe400000e0000 */
[----:B------:R-:W-:Y:S02]  /*50e0*/  R2UR UR5, R9 ;  /* 0x00000000090572ca */ /* 0x000fe400000e0000 */
[----:B-1----:R-:W-:-:S04]  /*50f0*/  LOP3.LUT R0, R0, 0x7f, RZ, 0xc0, !PT ;  /* 0x0000007f00007812 */ /* 0x002fc800078ec0ff */
[----:B------:R-:W-:-:S13]  /*5100*/  ISETP.NE.AND P1, PT, R0, RZ, PT ;  /* 0x000000ff0000720c */ /* 0x000fda0003f25270 */
[----:B------:R-:W-:-:S05]  /*5110*/  @!P1 VIADD R0, R22, 0x28c60 ;  /* 0x00028c6016009836 */ /* 0x000fca0000000000 */
[----:B------:R-:W-:Y:S01]  /*5120*/  @!P1 PRMT R0, RZ, 0x654, R0 ;  /* 0x00000654ff009816 */ /* 0x000fe20000000000 */
[----:B------:R-:W-:Y:S02]  /*5130*/  WARPGROUP.DEPBAR.LE gsb0, 0x0 ;  /* 0x00008000000079c5 */ /* 0x000fe40000010000 */
[----:B------:R-:W-:-:S06]  /*5140*/  WARPGROUP.ARRIVE ;  /* 0x00000000000079c5 */ /* 0x000fcc0000000000 */
        /* <DEDUP_REMOVED lines=24> */
.L_x_2743:
[----:B------:R-:W-:Y:S01]  /*52d0*/  BAR.SYNC.DEFER_BLOCKING 0xe, 0x100 ;  /* 0x0384000000007b1d */ /* 0x000fe20000010000 */
[C---:B------:R-:W-:Y:S01]  /*52e0*/  IMAD R5, R18.reuse, 0x40, R191 ;  /* 0x0000004012057824 */ /* 0x040fe200078e02bf */
[----:B------:R-:W-:Y:S01]  /*52f0*/  ISETP.GT.AND P3, PT, R3, R4, PT ;  /* 0x000000040300720c */ /* 0x000fe20003f64270 */
[----:B------:R-:W-:Y:S02]  /*5300*/  VIADD R18, R18, 0x1 ;  /* 0x0000000112127836 */ /* 0x000fe40000000000 */
[----:B------:R-:W-:Y:S02]  /*5310*/  IMAD R5, R5, 0x4, R2 ;  /* 0x0000000405057824 */ /* 0x000fe400078e0202 */
[----:B------:R-:W-:Y:S01]  /*5320*/  VIADD R3, R3, 0xffffffff ;  /* 0xffffffff03037836 */ /* 0x000fe20000000000 */
[----:B------:R-:W-:-:S04]  /*5330*/  ISETP.NE.AND P2, PT, R18, 0x2, PT ;  /* 0x000000021200780c */ /* 0x000fc80003f45270 */
[----:B------:R-:W-:Y:S02]  /*5340*/  SEL R14, RZ, 0x1, P2 ;  /* 0x00000001ff0e7807 */ /* 0x000fe40001000000 */
[----:B------:R-:W-:Y:S02]  /*5350*/  SEL R18, R18, RZ, P2 ;  /* 0x000000ff12127207 */ /* 0x000fe40001000000 */
[----:B------:R-:W-:Y:S01]  /*5360*/  LOP3.LUT R19, R19, R14, RZ, 0x3c, !PT ;  /* 0x0000000e13137212 */ /* 0x000fe200078e3cff */
[----:B01----:R-:W0:Y:S04]  /*5370*/  LDS R0, [R5+0x28800] ;  /* 0x0288000005007984 */ /* 0x003e280000000800 */
        /* <DEDUP_REMOVED lines=131> */
.L_x_2738:
[----:B------:R-:W-:Y:S01]  /*5bb0*/  IMAD R0, R18, 0x8, R2 ;  /* 0x0000000812007824 */ /* 0x000fe200078e0202 */
[----:B------:R-:W-:-:S04]  /*5bc0*/  SHF.L.U32 R5, R19, 0x1f, RZ ;  /* 0x0000001f13057819 */ /* 0x000fc800000006ff */
[----:B------:R0:W1:Y:S01]  /*5bd0*/  SYNCS.PHASECHK.TRANS64.TRYWAIT P2, [R0+URZ+0x28c50], R5 ;  /* 0x028c5005000075a7 */ /* 0x000062000804017f */
[----:B------:R-:W-:Y:S05]  /*5be0*/  @!P0 BRA `(.L_x_2739) ;  /* 0x0000000000048947 */ /* 0x000fea0003800000 */
[----:B------:R-:W-:Y:S01]  /*5bf0*/  BPT.TRAP 0x1 ;  /* 0x000000040000795c */ /* 0x000fe20000300000 */
.L_x_2739:
[----:B------:R-:W-:Y:S04]  /*5c00*/  BSSY B1, `(.L_x_2740) ;  /* 0x0000004000017945 */ /* 0x000fe80003800000 */
[----:B-1----:R-:W-:Y:S05]  /*5c10*/  @P2 BRA `(.L_x_2741) ;  /* 0x0000000000082947 */ /* 0x002fea0003800000 */
[----:B------:R-:W1:Y:S02]  /*5c20*/  SYNCS.PHASECHK.TRANS64.TRYWAIT P2, [R0+URZ+0x28c50], R5 ;  /* 0x028c5005000075a7 */ /* 0x000e64000804017f */
[----:B-1----:R-:W-:Y:S05]  /*5c30*/  @!P2 BRA `(.L_x_2742) ;  /* 0x000001a80050a947 */ /* 0x002fea0003800000 */
.L_x_2741:
[----:B------:R-:W-:Y:S05]  /*5c40*/  BSYNC B1 ;  /* 0x0000000000017941 */ /* 0x000fea0003800000 */
.L_x_2740:
[----:B------:R-:W-:Y:S01]  /*5c50*/  IMAD R14, R18, 0x1000, R23 ;  /* 0x00001000120e7824 */ /* 0x000fe200078e0217 */
[----:B------:R-:W-:Y:S01]  /*5c60*/  R2UR UR4, R10 ;  /* 0x000000000a0472ca */ /* 0x000fe200000e0000 */
[----:B------:R-:W-:Y:S01]  /*5c70*/  IMAD.MOV.U32 R15, RZ, RZ, 0x40000040 ;  /* 0x40000040ff0f7424 */ /* 0x000fe200078e00ff */
[----:B------:R-:W-:Y:S01]  /*5c80*/  R2UR UR5, R11 ;  /* 0x000000000b0572ca */ /* 0x000fe200000e0000 */
[----:B------:R-:W-:Y:S01]  /*5c90*/  WARPGROUP.ARRIVE ;  /* 0x00000000000079c5 */ /* 0x000fe20000000000 */
[C---:B------:R-:W-:Y:S01]  /*5ca0*/  R2UR UR6, R14.reuse ;  /* 0x000000000e0672ca */ /* 0x040fe200000e0000 */
[----:B------:R-:W-:Y:S01]  /*5cb0*/  VIADD R20, R14, 0x80 ;  /* 0x000000800e147836 */ /* 0x000fe20000000000 */
[----:B------:R-:W-:Y:S01]  /*5cc0*/  R2UR UR7, R15 ;  /* 0x000000000f0772ca */ /* 0x000fe200000e0000 */
[----:B------:R-:W-:Y:S02]  /*5cd0*/  IMAD.MOV.U32 R21, RZ, RZ, 0x40000040 ;  /* 0x40000040ff157424 */ /* 0x000fe400078e00ff */
[----:B------:R-:W-:-:S02]  /*5ce0*/  IMAD.MOV.U32 R15, RZ, RZ, 0x40000040 ;  /* 0x40000040ff0f7424 */ /* 0x000fc400078e00ff */
[----:B01----:R-:W-:-:S05]  /*5cf0*/  @!P1 VIADD R0, R0, 0x28c60 ;  /* 0x00028c6000009836 */ /* 0x003fca0000000000 */
[----:B------:R-:W-:-:S03]  /*5d00*/  @!P1 PRMT R0, RZ, 0x654, R0 ;  /* 0x00000654ff009816 */ /* 0x000fc60000000000 */
        /* <DEDUP_REMOVED lines=31> */
.L_x_2737:
[----:B------:R-:W-:Y:S05]  /*5f00*/  BSYNC B0 ;  /* 0x0000000000007941 */ /* 0x000fea0003800000 */
.L_x_2736:
        /* <DEDUP_REMOVED lines=9> */
[----:B01----:R-:W0:Y:S04]  /*5fa0*/  LDS R0, [R3+0x28800] ;  /* 0x0288000003007984 */ /* 0x003e280000000800 */
[----:B------:R1:W2:Y:S02]  /*5fb0*/  LDS R2, [R3+0x28820] ;  /* 0x0288200003027984 */ /* 0x0002a40000000800 */
[----:B-1----:R-:W-:Y:S01]  /*5fc0*/  MOV R3, RZ ;  /* 0x000000ff00037202 */ /* 0x002fe20000000f00 */
        /* <DEDUP_REMOVED lines=131> */
.L_x_2723:
        /* <DEDUP_REMOVED lines=24> */
.L_x_2746:
[----:B------:R-:W-:-:S13]  /*6980*/  ISETP.NE.AND P0, PT, R7, 0x1, PT ;  /* 0x000000010700780c */ /* 0x000fda0003f05270 */
[----:B------:R-:W0:Y:S02]  /*6990*/  @P0 LDC.64 R4, c[0x0][0x9e8] ;  /* 0x00027a00ff040b82 */ /* 0x000e240000000a00 */
[----:B0-----:R-:W-:-:S05]  /*69a0*/  @P0 IMAD.HI.U32 R4, R3, R4, RZ ;  /* 0x0000000403040227 */ /* 0x001fca00078e00ff */
[----:B------:R-:W-:-:S07]  /*69b0*/  @P0 SHF.R.U32.HI R3, RZ, R5, R4 ;  /* 0x00000005ff030219 */ /* 0x000fce0000011604 */
.L_x_2747:
[----:B------:R-:W-:Y:S05]  /*69c0*/  BSYNC B0 ;  /* 0x0000000000007941 */ /* 0x000fea0003800000 */
.L_x_2745:
[----:B------:R-:W-:-:S05]  /*69d0*/  IMAD R3, R3, R7, R7 ;  /* 0x0000000703037224 */ /* 0x000fca00078e0207 */
[----:B------:R-:W-:-:S07]  /*69e0*/  VIMNMX R0, R0, R3, PT ;  /* 0x0000000300007248 */ /* 0x000fce0003fe0100 */
.L_x_2744:
        /* <DEDUP_REMOVED lines=8> */
[----:B------:R-:W-:Y:S01]  /*6a70*/  VIMNMX R168, R168, R3, PT ;  /* 0x00000003a8a87248 */ /* 0x000fe20003fe0100 */
        /* <DEDUP_REMOVED lines=15> */
.L_x_2750:
[----:B------:R-:W-:-:S13]  /*6b70*/  ISETP.NE.AND P0, PT, R7, 0x1, PT ;  /* 0x000000010700780c */ /* 0x000fda0003f05270 */
[----:B------:R-:W0:Y:S02]  /*6b80*/  @P0 LDC.64 R8, c[0x0][0x9e8] ;  /* 0x00027a00ff080b82 */ /* 0x000e240000000a00 */
[----:B0-----:R-:W-:-:S05]  /*6b90*/  @P0 IMAD.HI.U32 R6, R0, R8, RZ ;  /* 0x0000000800060227 */ /* 0x001fca00078e00ff */
[----:B------:R-:W-:-:S07]  /*6ba0*/  @P0 SHF.R.U32.HI R0, RZ, R9, R6 ;  /* 0x00000009ff000219 */ /* 0x000fce0000011606 */
.L_x_2751:
[----:B------:R-:W-:Y:S05]  /*6bb0*/  BSYNC B0 ;  /* 0x0000000000007941 */ /* 0x000fea0003800000 */
.L_x_2749:
[----:B------:R-:W-:-:S05]  /*6bc0*/  IMAD R3, R0, R7, RZ ;  /* 0x0000000700037224 */ /* 0x000fca00078e02ff */
[----:B------:R-:W-:-:S07]  /*6bd0*/  VIMNMX R4, R4, R3, !PT ;  /* 0x0000000304047248 */ /* 0x000fce0007fe0100 */
.L_x_2748:
        /* <DEDUP_REMOVED lines=29> */
[----:B---3--:R-:W-:Y:S02]  /*6db0*/  CS2R R76, SRZ ;  /* 0x00000000004c7805 */ /* 0x008fe4000001ff00 */
        /* <DEDUP_REMOVED lines=55> */
[----:B------:R-:W-:-:S04]  /*7130*/  LOP3.LUT R3, R3, 0x3fff, RZ, 0xc0, !PT ;  /* 0x00003fff03037812 */ /* 0x000fc800078ec0ff */
[----:B------:R-:W-:Y:S01]  /*7140*/  LOP3.LUT R190, R3, 0x2000000, RZ, 0xfc, !PT ;  /* 0x0200000003be7812 */ /* 0x000fe200078efcff */
        /* <DEDUP_REMOVED lines=9> */
[----:B------:R-:W-:Y:S01]  /*71e0*/  MOV R13, RZ ;  /* 0x000000ff000d7202 */ /* 0x000fe20000000f00 */
[----:B------:R-:W-:Y:S02]  /*71f0*/  IMAD.U32 R7, RZ, RZ, UR7 ;  /* 0x00000007ff077e24 */ /* 0x000fe4000f8e00ff */
[----:B------:R-:W-:-:S02]  /*7200*/  IMAD.U32 R10, RZ, RZ, UR4 ;  /* 0x00000004ff0a7e24 */ /* 0x000fc4000f8e00ff */
[----:B------:R-:W-:Y:S02]  /*7210*/  IMAD.U32 R11, RZ, RZ, UR5 ;  /* 0x00000005ff0b7e24 */ /* 0x000fe4000f8e00ff */
[----:B------:R-:W-:Y:S02]  /*7220*/  IMAD.MOV.U32 R8, RZ, RZ, 0x70 ;  /* 0x00000070ff087424 */ /* 0x000fe400078e00ff */
[----:B0-----:R-:W-:-:S07]  /*7230*/  IMAD.MOV.U32 R12, RZ, RZ, 0x1 ;  /* 0x00000001ff0c7424 */ /* 0x001fce00078e00ff */
[----:B------:R-:W-:-:S07]  /*7240*/  LEPC R20, `(.L_x_2753) ;  /* 0x000000001014794e */ /* 0x000fce0000000000 */
[----:B-1--45:R-:W-:Y:S05]  /*7250*/  CALL.ABS.NOINC R14 ;  /* 0x000000000e007343 */ /* 0x032fea0003c00000 */
.L_x_2753:
[----:B------:R-:W-:Y:S05]  /*7260*/  BSYNC B6 ;  /* 0x0000000000067941 */ /* 0x000fea0003800000 */
.L_x_2752:
        /* <DEDUP_REMOVED lines=12> */
.L_x_2757:
[----:B-1----:R1:W2:Y:S02]  /*7330*/  SYNCS.PHASECHK.TRANS64.TRYWAIT P0, [R2+URZ+0x28c00], R3 ;  /* 0x028c0003020075a7 */ /* 0x0022a4000800017f */
[----:B--2---:R-:W-:Y:S05]  /*7340*/  @!P0 NANOSLEEP.SYNCS 0x989680 ;  /* 0x009896800000895d */ /* 0x004fea0003900000 */
[----:B------:R-:W2:Y:S02]  /*7350*/  @!P0 SYNCS.PHASECHK.TRANS64 P0, [R2+URZ+0x28c00], R3 ;  /* 0x028c0003020085a7 */ /* 0x000ea4000800007f */
[----:B--2---:R-:W-:Y:S05]  /*7360*/  @!P0 BRA `(.L_x_2757) ;  /* 0xfffffffc00f08947 */ /* 0x004fea000383ffff */
.L_x_2756:
[----:B------:R-:W-:Y:S05]  /*7370*/  BSYNC B0 ;  /* 0x0000000000007941 */ /* 0x000fea0003800000 */
.L_x_2755:
[----:B------:R-:W-:Y:S05]  /*7380*/  BRA `(.L_x_2758) ;  /* 0x0000002800d87947 */ /* 0x000fea0003800000 */
.L_x_2754:
[----:B------:R-:W-:Y:S01]  /*7390*/  VIADD R3, R2, 0x20400 ;  /* 0x0002040002037836 */ /* 0x000fe20000000000 */
[----:B-----5:R-:W-:Y:S01]  /*73a0*/  SHF.R.S32.HI R0, RZ, 0x1f, R37 ;  /* 0x0000001fff007819 */ /* 0x020fe20000011425 */
[----:B------:R-:W-:Y:S01]  /*73b0*/  ULDC.64 UR4, c[0x0][0x3f8] ;  /* 0x0000fe0000047ab9 */ /* 0x000fe20000000a00 */
[----:B------:R-:W-:Y:S01]  /*73c0*/  ULDC.64 UR6, c[0x0][0x408] ;  /* 0x0001020000067ab9 */ /* 0x000fe20000000a00 */
[----:B----4-:R-:W-:Y:S01]  /*73d0*/  IMAD.WIDE.U32 R24, R37, UR4, RZ ;  /* 0x0000000425187c25 */ /* 0x010fe2000f8e00ff */
[----:B------:R-:W-:Y:S01]  /*73e0*/  LOP3.LUT P0, RZ, R3, 0x3ff, RZ, 0xc0, !PT ;  /* 0x000003ff03ff7812 */ /* 0x000fe2000780c0ff */
[----:B------:R-:W-:Y:S02]  /*73f0*/  BSSY B6, `(.L_x_2759) ;  /* 0x0000019000067945 */ /* 0x000fe40003800000 */
[C---:B------:R-:W-:Y:S02]  /*7400*/  IMAD R4, R0.reuse, UR4, RZ ;  /* 0x0000000400047c24 */ /* 0x040fe4000f8e02ff */
[----:B------:R-:W-:-:S02]  /*7410*/  IMAD R0, R0, UR6, RZ ;  /* 0x0000000600007c24 */ /* 0x000fc4000f8e02ff */
[C---:B------:R-:W-:Y:S02]  /*7420*/  IMAD R29, R37.reuse, UR5, R4 ;  /* 0x00000005251d7c24 */ /* 0x040fe4000f8e0204 */
[C---:B------:R-:W-:Y:S02]  /*7430*/  IMAD R31, R37.reuse, UR7, R0 ;  /* 0x00000007251f7c24 */ /* 0x040fe4000f8e0200 */
[----:B------:R-:W-:-:S04]  /*7440*/  IMAD.WIDE.U32 R26, R37, UR6, RZ ;  /* 0x00000006251a7c25 */ /* 0x000fc8000f8e00ff */
[----:B------:R-:W-:Y:S02]  /*7450*/  IMAD.IADD R29, R29, 0x1, R25 ;  /* 0x000000011d1d7824 */ /* 0x000fe400078e0219 */
[----:B------:R-:W-:Y:S01]  /*7460*/  IMAD.IADD R31, R31, 0x1, R27 ;  /* 0x000000011f1f7824 */ /* 0x000fe200078e021b */
        /* <DEDUP_REMOVED lines=17> */
.L_x_2760:
[----:B------:R-:W-:Y:S05]  /*7580*/  BSYNC B6 ;  /* 0x0000000000067941 */ /* 0x000fea0003800000 */
.L_x_2759:
[----:B------:R-:W-:Y:S01]  /*7590*/  ULDC.U8 UR4, c[0x0][0x410] ;  /* 0x0001040000047ab9 */ /* 0x000fe20000000000 */
[----:B------:R-:W-:Y:S01]  /*75a0*/  BSSY B0, `(.L_x_2761) ;  /* 0x000028c000007945 */ /* 0x000fe20003800000 */
[----:B------:R-:W-:Y:S01]  /*75b0*/  ISETP.NE.AND P0, PT, RZ, UR4, PT ;  /* 0x00000004ff007c0c */ /* 0x000fe2000bf05270 */
[----:B------:R-:W-:-:S12]  /*75c0*/  IMAD.IADD R34, R185, 0x1, R192 ;  /* 0x00000001b9227824 */ /* 0x000fd800078e02c0 */
[----:B------:R-:W-:Y:S05]  /*75d0*/  @!P0 BRA `(.L_x_2762) ;  /* 0x0000001400508947 */ /* 0x000fea0003800000 */
[----:B------:R-:W0:Y:S01]  /*75e0*/  LDC R37, c[0x0][0x448] ;  /* 0x00011200ff257b82 */ /* 0x000e220000000800 */
[----:B------:R-:W-:Y:S01]  /*75f0*/  IMAD R3, R223, 0x20, R34 ;  /* 0x00000020df037824 */ /* 0x000fe200078e0222 */
[----:B------:R-:W-:Y:S01]  /*7600*/  ULDC.64 UR4, c[0x0][0x3f8] ;  /* 0x0000fe0000047ab9 */ /* 0x000fe20000000a00 */
[----:B------:R-:W-:Y:S01]  /*7610*/  ULDC.64 UR6, c[0x0][0x408] ;  /* 0x0001020000067ab9 */ /* 0x000fe20000000a00 */
[----:B------:R-:W-:Y:S02]  /*7620*/  IMAD.MOV.U32 R6, RZ, RZ, R24 ;  /* 0x000000ffff067224 */ /* 0x000fe400078e0018 */
[----:B------:R-:W-:Y:S02]  /*7630*/  IMAD.MOV.U32 R7, RZ, RZ, R29 ;  /* 0x000000ffff077224 */ /* 0x000fe400078e001d */
[----:B------:R-:W-:Y:S02]  /*7640*/  IMAD.MOV.U32 R8, RZ, RZ, R26 ;  /* 0x000000ffff087224 */ /* 0x000fe400078e001a */
[----:B------:R-:W-:Y:S01]  /*7650*/  IMAD.MOV.U32 R9, RZ, RZ, R31 ;  /* 0x000000ffff097224 */ /* 0x000fe200078e001f */
[----:B0-----:R-:W-:-:S13]  /*7660*/  ISETP.NE.AND P0, PT, R37, 0x1, PT ;  /* 0x000000012500780c */ /* 0x001fda0003f05270 */
[----:B------:R-:W0:Y:S08]  /*7670*/  @P0 LDC R0, c[0x0][0x44c] ;  /* 0x00011300ff000b82 */ /* 0x000e300000000800 */
[----:B------:R-:W1:Y:S01]  /*7680*/  @P0 LDC R5, c[0x0][0x450] ;  /* 0x00011400ff050b82 */ /* 0x000e620000000800 */
[----:B0-----:R-:W-:-:S05]  /*7690*/  @P0 IMAD.HI.U32 R0, R3, R0, RZ ;  /* 0x0000000003000227 */ /* 0x001fca00078e00ff */
[----:B-1----:R-:W-:-:S04]  /*76a0*/  @P0 SHF.R.U32.HI R3, RZ, R5, R0 ;  /* 0x00000005ff030219 */ /* 0x002fc80000011600 */
[----:B------:R-:W-:Y:S01]  /*76b0*/  SHF.R.S32.HI R0, RZ, 0x1f, R3 ;  /* 0x0000001fff007819 */ /* 0x000fe20000011403 */
[----:B------:R-:W-:-:S04]  /*76c0*/  IMAD.WIDE.U32 R6, R3, UR4, R6 ;  /* 0x0000000403067c25 */ /* 0x000fc8000f8e0006 */
[C---:B------:R-:W-:Y:S02]  /*76d0*/  IMAD R4, R0.reuse, UR4, RZ ;  /* 0x0000000400047c24 */ /* 0x040fe4000f8e02ff */
[----:B------:R-:W-:Y:S02]  /*76e0*/  IMAD R0, R0, UR6, RZ ;  /* 0x0000000600007c24 */ /* 0x000fe4000f8e02ff */
[C---:B------:R-:W-:Y:S01]  /*76f0*/  IMAD R5, R3.reuse, UR5, R4 ;  /* 0x0000000503057c24 */ /* 0x040fe2000f8e0204 */
[----:B------:R-:W-:Y:S01]  /*7700*/  ULDC.64 UR4, c[0x0][0x3e8] ;  /* 0x0000fa0000047ab9 */ /* 0x000fe20000000a00 */
[C---:B------:R-:W-:Y:S01]  /*7710*/  IMAD.WIDE.U32 R8, R3.reuse, UR6, R8 ;  /* 0x0000000603087c25 */ /* 0x040fe2000f8e0008 */
[----:B------:R-:W-:Y:S01]  /*7720*/  LEA R4, P0, R6, UR4, 0x1 ;  /* 0x0000000406047c11 */ /* 0x000fe2000f8008ff */
[----:B------:R-:W-:Y:S02]  /*7730*/  UMOV UR4, 0xffffffff ;  /* 0xffffffff00047882 */ /* 0x000fe40000000000 */
[----:B------:R-:W-:Y:S01]  /*7740*/  IMAD R3, R3, UR7, R0 ;  /* 0x0000000703037c24 */ /* 0x000fe2000f8e0200 */
[----:B------:R-:W-:Y:S01]  /*7750*/  ULDC.64 UR6, c[0x0][0x400] ;  /* 0x0001000000067ab9 */ /* 0x000fe20000000a00 */
[----:B------:R-:W-:Y:S01]  /*7760*/  IMAD.IADD R5, R7, 0x1, R5 ;  /* 0x0000000107057824 */ /* 0x000fe200078e0205 */
[----:B------:R-:W-:Y:S01]  /*7770*/  LEA R7, P1, R8, UR6, 0x1 ;  /* 0x0000000608077c11 */ /* 0x000fe2000f8208ff */
[----:B------:R-:W-:-:S03]  /*7780*/  IMAD.IADD R3, R9, 0x1, R3 ;  /* 0x0000000109037824 */ /* 0x000fc600078e0203 */
[----:B------:R-:W-:Y:S02]  /*7790*/  LEA.HI.X R6, R6, UR5, R5, 0x1, P0 ;  /* 0x0000000506067c11 */ /* 0x000fe400080f0c05 */
[----:B------:R-:W-:Y:S01]  /*77a0*/  LEA.HI.X R8, R8, UR7, R3, 0x1, P1 ;  /* 0x0000000708087c11 */ /* 0x000fe200088f0c03 */
[----:B------:R-:W-:Y:S06]  /*77b0*/  BRA.DIV UR4, `(.L_x_2763) ;  /* 0x0000018e04847947 */ /* 0x000fec000b800000 */
[----:B------:R0:W1:Y:S04]  /*77c0*/  SHFL.IDX PT, R3, R6, RZ, 0x1c1f ;  /* 0x001c1fff06037589 */ /* 0x00006800000e0000 */
[----:B------:R0:W2:Y:S04]  /*77d0*/  SHFL.IDX PT, R0, R4, RZ, 0x1c1f ;  /* 0x001c1fff04007589 */ /* 0x0000a800000e0000 */
[----:B------:R0:W3:Y:S04]  /*77e0*/  SHFL.IDX PT, R5, R8, RZ, 0x1c1f ;  /* 0x001c1fff08057589 */ /* 0x0000e800000e0000 */
[----:B------:R0:W4:Y:S02]  /*77f0*/  SHFL.IDX PT, R14, R7, RZ, 0x1c1f ;  /* 0x001c1fff070e7589 */ /* 0x00012400000e0000 */
.L_x_3093:
[----:B------:R-:W-:Y:S01]  /*7800*/  IMAD R37, R22, R37, RZ ;  /* 0x0000002516257224 */ /* 0x000fe200078e02ff */
[----:B------:R-:W-:Y:S01]  /*7810*/  BSSY B1, `(.L_x_2764) ;  /* 0x000001d000017945 */ /* 0x000fe20003800000 */
[----:B------:R-:W-:Y:S02]  /*7820*/  CS2R R30, SRZ ;  /* 0x00000000001e7805 */ /* 0x000fe4000001ff00 */
[----:B------:R-:W-:Y:S02]  /*7830*/  CS2R R20, SRZ ;  /* 0x0000000000147805 */ /* 0x000fe4000001ff00 */
[----:B------:R-:W-:Y:S02]  /*7840*/  CS2R R28, SRZ ;  /* 0x00000000001c7805 */ /* 0x000fe4000001ff00 */
[----:B------:R-:W-:Y:S02]  /*7850*/  ISETP.GE.AND P0, PT, R34, R37, PT ;  /* 0x000000252200720c */ /* 0x000fe40003f06270 */
[----:B------:R-:W-:-:S11]  /*7860*/  CS2R R24, SRZ ;  /* 0x0000000000187805 */ /* 0x000fd6000001ff00 */
[----:B------:R-:W-:Y:S05]  /*7870*/  @P0 BRA `(.L_x_2765) ;  /* 0x0000000000580947 */ /* 0x000fea0003800000 */
[----:B------:R-:W-:Y:S01]  /*7880*/  ULDC UR4, c[0x0][0x3f4] ;  /* 0x0000fd0000047ab9 */ /* 0x000fe20000000800 */
[----:B--2---:R-:W-:Y:S01]  /*7890*/  IMAD.MOV.U32 R10, RZ, RZ, R0 ;  /* 0x000000ffff0a7224 */ /* 0x004fe200078e0000 */
[----:B------:R-:W-:Y:S01]  /*78a0*/  ISETP.GE.AND P3, PT, R199, UR4, PT ;  /* 0x00000004c7007c0c */ /* 0x000fe2000bf66270 */
[----:B-1----:R-:W-:Y:S01]  /*78b0*/  IMAD.MOV.U32 R11, RZ, RZ, R3 ;  /* 0x000000ffff0b7224 */ /* 0x002fe200078e0003 */
[----:B------:R-:W-:Y:S01]  /*78c0*/  ISETP.GE.AND P2, PT, R188, UR4, PT ;  /* 0x00000004bc007c0c */ /* 0x000fe2000bf46270 */
[----:B---3--:R-:W-:Y:S01]  /*78d0*/  IMAD.MOV.U32 R15, RZ, RZ, R5 ;  /* 0x000000ffff0f7224 */ /* 0x008fe200078e0005 */
[----:B------:R-:W-:-:S09]  /*78e0*/  CS2R R28, SRZ ;  /* 0x00000000001c7805 */ /* 0x000fd2000001ff00 */
[C---:B------:R-:W-:Y:S01]  /*78f0*/  @!P3 IMAD.SHL.U32 R33, R199.reuse, 0x2, RZ ;  /* 0x00000002c721b824 */ /* 0x040fe200078e00ff */
[----:B------:R-:W-:Y:S02]  /*7900*/  @!P3 SHF.L.U64.HI R20, R199, 0x1, R224 ;  /* 0x00000001c714b819 */ /* 0x000fe400000102e0 */
[----:B------:R-:W-:Y:S02]  /*7910*/  CS2R R30, SRZ ;  /* 0x00000000001e7805 */ /* 0x000fe4000001ff00 */
[----:B------:R-:W-:Y:S01]  /*7920*/  CS2R R24, SRZ ;  /* 0x0000000000187805 */ /* 0x000fe2000001ff00 */
[----:B------:R-:W-:Y:S01]  /*7930*/  @!P2 IMAD.WIDE R10, R188, 0x2, R10 ;  /* 0x00000002bc0aa825 */ /* 0x000fe200078e020a */
[-C--:B------:R-:W-:Y:S02]  /*7940*/  @!P3 IADD3 R26, P0, R0, R33.reuse, RZ ;  /* 0x00000021001ab210 */ /* 0x080fe40007f1e0ff */
[----:B----4-:R-:W-:Y:S01]  /*7950*/  @!P3 IADD3 R32, P1, R14, R33, RZ ;  /* 0x000000210e20b210 */ /* 0x010fe20007f3e0ff */
[----:B------:R-:W-:Y:S01]  /*7960*/  @!P2 IMAD.WIDE R12, R188, 0x2, R14 ;  /* 0x00000002bc0ca825 */ /* 0x000fe200078e020e */
[----:B------:R1:W5:Y:S03]  /*7970*/  @!P2 LD.E.64 R28, desc[UR42][R10.64] ;  /* 0x0000002a0a1ca980 */ /* 0x000366000c101b00 */
[--C-:B------:R-:W-:Y:S01]  /*7980*/  @!P3 IMAD.X R27, R3, 0x1, R20.reuse, P0 ;  /* 0x00000001031bb824 */ /* 0x100fe200000e0614 */
[----:B------:R1:W5:Y:S01]  /*7990*/  @!P2 LD.E.64 R30, desc[UR42][R12.64] ;  /* 0x0000002a0c1ea980 */ /* 0x000362000c101b00 */
[----:B------:R-:W-:Y:S01]  /*79a0*/  @!P3 IMAD.X R33, R5, 0x1, R20, P1 ;  /* 0x000000010521b824 */ /* 0x000fe200008e0614 */
[----:B------:R-:W-:-:S02]  /*79b0*/  CS2R R20, SRZ ;  /* 0x0000000000147805 */ /* 0x000fc4000001ff00 */
[----:B------:R1:W5:Y:S04]  /*79c0*/  @!P3 LD.E.64 R24, desc[UR42][R26.64] ;  /* 0x0000002a1a18b980 */ /* 0x000368000c101b00 */
[----:B------:R1:W5:Y:S02]  /*79d0*/  @!P3 LD.E.64 R20, desc[UR42][R32.64] ;  /* 0x0000002a2014b980 */ /* 0x000364000c101b00 */
.L_x_2765:
[----:B------:R-:W-:Y:S05]  /*79e0*/  BSYNC B1 ;  /* 0x0000000000017941 */ /* 0x000fea0003800000 */
.L_x_2764:
[----:B-1---5:R-:W-:Y:S01]  /*79f0*/  IMAD.MOV.U32 R3, RZ, RZ, R31 ;  /* 0x000000ffff037224 */ /* 0x022fe200078e001f */
[----:B--2---:R-:W-:Y:S01]  /*7a00*/  MOV R0, R30 ;  /* 0x0000001e00007202 */ /* 0x004fe20000000f00 */
[----:B---3--:R-:W-:Y:S01]  /*7a10*/  IMAD.MOV.U32 R5, RZ, RZ, R20 ;  /* 0x000000ffff057224 */ /* 0x008fe200078e0014 */
[----:B------:R-:W-:Y:S01]  /*7a20*/  UMOV UR4, 0xffffffff ;  /* 0xffffffff00047882 */ /* 0x000fe20000000000 */
[----:B------:R-:W-:Y:S01]  /*7a30*/  IMAD.MOV.U32 R9, RZ, RZ, R21 ;  /* 0x000000ffff097224 */ /* 0x000fe200078e0015 */
[----:B------:R-:W-:Y:S01]  /*7a40*/  PRMT R36, R0, 0x7610, R36 ;  /* 0x0000761000247816 */ /* 0x000fe20000000024 */
[----:B------:R-:W-:Y:S01]  /*7a50*/  IMAD.MOV.U32 R0, RZ, RZ, R28 ;  /* 0x000000ffff007224 */ /* 0x000fe200078e001c */
[----:B------:R-:W-:Y:S01]  /*7a60*/  PRMT R41, R3, 0x5410, R5 ;  /* 0x0000541003297816 */ /* 0x000fe20000000005 */
[----:B------:R-:W-:Y:S01]  /*7a70*/  IMAD.MOV.U32 R3, RZ, RZ, R29 ;  /* 0x000000ffff037224 */ /* 0x000fe200078e001d */
[----:B------:R-:W-:Y:S01]  /*7a80*/  PRMT R42, R9, 0x7610, R42 ;  /* 0x00007610092a7816 */ /* 0x000fe2000000002a */
[----:B------:R-:W-:Y:S01]  /*7a90*/  IMAD.MOV.U32 R5, RZ, RZ, R24 ;  /* 0x000000ffff057224 */ /* 0x000fe200078e0018 */
[----:B------:R-:W-:Y:S01]  /*7aa0*/  PRMT R36, R36, 0x5410, R0 ;  /* 0x0000541024247816 */ /* 0x000fe20000000000 */
[----:B------:R-:W-:Y:S01]  /*7ab0*/  IMAD.MOV.U32 R9, RZ, RZ, R25 ;  /* 0x000000ffff097224 */ /* 0x000fe200078e0019 */
[----:B------:R-:W-:-:S02]  /*7ac0*/  PRMT R42, R42, 0x5410, R3 ;  /* 0x000054102a2a7816 */ /* 0x000fc40000000003 */
[----:B------:R-:W-:Y:S02]  /*7ad0*/  CS2R R26, SRZ ;  /* 0x00000000001a7805 */ /* 0x000fe4000001ff00 */
[----:B------:R-:W-:Y:S01]  /*7ae0*/  PRMT R43, R5, 0x5410, R9 ;  /* 0x00005410052b7816 */ /* 0x000fe20000000009 */
[----:B------:R-:W-:Y:S06]  /*7af0*/  BRA.DIV UR4, `(.L_x_2766) ;  /* 0x0000018e04247947 */ /* 0x000fec000b800000 */
[----:B------:R1:W2:Y:S04]  /*7b00*/  SHFL.IDX PT, R3, R6, 0x1, 0x1c1f ;  /* 0x003c1f0006037f89 */ /* 0x0002a800000e0000 */
[----:B------:R1:W3:Y:S04]  /*7b10*/  SHFL.IDX PT, R0, R4, 0x1, 0x1c1f ;  /* 0x003c1f0004007f89 */ /* 0x0002e800000e0000 */
[----:B------:R1:W0:Y:S04]  /*7b20*/  SHFL.IDX PT, R5, R8, 0x1, 0x1c1f ;  /* 0x003c1f0008057f89 */ /* 0x00022800000e0000 */
[----:B----4-:R1:W4:Y:S02]  /*7b30*/  SHFL.IDX PT, R14, R7, 0x1, 0x1c1f ;  /* 0x003c1f00070e7f89 */ /* 0x01032400000e0000 */
.L_x_3099:
[----:B01----:R-:W-:Y:S01]  /*7b40*/  VIADD R4, R34, 0x20 ;  /* 0x0000002022047836 */ /* 0x003fe20000000000 */
[----:B------:R-:W-:Y:S01]  /*7b50*/  LEA.HI R6, R217, R217, RZ, 0x1 ;  /* 0x000000d9d9067211 */ /* 0x000fe200078f08ff */
[----:B------:R-:W-:Y:S01]  /*7b60*/  BSSY B1, `(.L_x_2767) ;  /* 0x0000020000017945 */ /* 0x000fe20003800000 */
[----:B------:R-:W-:Y:S01]  /*7b70*/  IMAD.SHL.U32 R34, R193, 0x40, RZ ;  /* 0x00000040c1227824 */ /* 0x000fe200078e00ff */
[----:B------:R-:W-:Y:S02]  /*7b80*/  CS2R R8, SRZ ;  /* 0x0000000000087805 */ /* 0x000fe4000001ff00 */
[----:B------:R-:W-:Y:S02]  /*7b90*/  ISETP.GE.AND P0, PT, R4, R37, PT ;  /* 0x000000250400720c */ /* 0x000fe40003f06270 */
[----:B------:R-:W-:Y:S02]  /*7ba0*/  CS2R R12, SRZ ;  /* 0x00000000000c7805 */ /* 0x000fe4000001ff00 */
[----:B------:R-:W-:-:S02]  /*7bb0*/  LOP3.LUT R6, R6, 0xfffffffe, RZ, 0xc0, !PT ;  /* 0xfffffffe06067812 */ /* 0x000fc400078ec0ff */
[----:B------:R-:W-:-:S03]  /*7bc0*/  CS2R R10, SRZ ;  /* 0x00000000000a7805 */ /* 0x000fc6000001ff00 */
[----:B------:R-:W-:-:S05]  /*7bd0*/  IMAD.IADD R6, R217, 0x1, -R6 ;  /* 0x00000001d9067824 */ /* 0x000fca00078e0a06 */
[----:B------:R-:W-:Y:S01]  /*7be0*/  SHF.L.U32 R35, R6, 0x1f, RZ ;  /* 0x0000001f06237819 */ /* 0x000fe200000006ff */
[----:B------:R-:W-:Y:S06]  /*7bf0*/  @P0 BRA `(.L_x_2768) ;  /* 0x0000000000580947 */ /* 0x000fec0003800000 */
[----:B------:R-:W-:Y:S01]  /*7c00*/  ULDC UR4, c[0x0][0x3f4] ;  /* 0x0000fd0000047ab9 */ /* 0x000fe20000000800 */
[----:B---3--:R-:W-:Y:S01]  /*7c10*/  IMAD.MOV.U32 R6, RZ, RZ, R0 ;  /* 0x000000ffff067224 */ /* 0x008fe200078e0000 */
[----:B------:R-:W-:Y:S01]  /*7c20*/  ISETP.GE.AND P3, PT, R199, UR4, PT ;  /* 0x00000004c7007c0c */ /* 0x000fe2000bf66270 */
[----:B--2---:R-:W-:Y:S01]  /*7c30*/  IMAD.MOV.U32 R7, RZ, RZ, R3 ;  /* 0x000000ffff077224 */ /* 0x004fe200078e0003 */
[----:B------:R-:W-:Y:S01]  /*7c40*/  ISETP.GE.AND P2, PT, R188, UR4, PT ;  /* 0x00000004bc007c0c */ /* 0x000fe2000bf46270 */
[----:B------:R-:W-:Y:S01]  /*7c50*/  IMAD.MOV.U32 R15, RZ, RZ, R5 ;  /* 0x000000ffff0f7224 */ /* 0x000fe200078e0005 */
        /* <DEDUP_REMOVED lines=16> */
.L_x_2768:
[----:B------:R-:W-:Y:S05]  /*7d60*/  BSYNC B1 ;  /* 0x0000000000017941 */ /* 0x000fea0003800000 */
.L_x_2767:
[----:B------:R-:W1:Y:S01]  /*7d70*/  SYNCS.PHASECHK.TRANS64.TRYWAIT P0, [R2+URZ+0x28c00], R35 ;  /* 0x028c0023020075a7 */ /* 0x000e62000800017f */
[----:B--2---:R-:W-:Y:S01]  /*7d80*/  LOP3.LUT R3, R34, 0x1c0, RZ, 0xc0, !PT ;  /* 0x000001c022037812 */ /* 0x004fe200078ec0ff */
[----:B0----5:R-:W-:Y:S01]  /*7d90*/  IMAD.MOV.U32 R4, RZ, RZ, R26 ;  /* 0x000000ffff047224 */ /* 0x021fe200078e001a */
[----:B------:R-:W-:Y:S01]  /*7da0*/  VIADDMNMX R40, R37, -R192, 0x40, PT ;  /* 0x0000004025287446 */ /* 0x000fe200038009c0 */
[----:B------:R-:W-:Y:S01]  /*7db0*/  IMAD.MOV.U32 R5, RZ, RZ, R8 ;  /* 0x000000ffff057224 */ /* 0x000fe200078e0008 */
[----:B---3--:R-:W-:Y:S01]  /*7dc0*/  LOP3.LUT R0, R3, 0x18, R16, 0xf8, !PT ;  /* 0x0000001803007812 */ /* 0x008fe200078ef810 */
[----:B------:R-:W-:Y:S01]  /*7dd0*/  IMAD.MOV.U32 R7, RZ, RZ, R12 ;  /* 0x000000ffff077224 */ /* 0x000fe200078e000c */
[----:B------:R-:W-:Y:S01]  /*7de0*/  SHF.R.U32.HI R3, RZ, 0x3, R3 ;  /* 0x00000003ff037819 */ /* 0x000fe20000011603 */
[----:B------:R-:W-:Y:S01]  /*7df0*/  IMAD.MOV.U32 R6, RZ, RZ, R9 ;  /* 0x000000ffff067224 */ /* 0x000fe200078e0009 */
[----:B------:R-:W-:Y:S01]  /*7e00*/  BSSY B1, `(.L_x_2769) ;  /* 0x0000013000017945 */ /* 0x000fe20003800000 */
[----:B------:R-:W-:-:S02]  /*7e10*/  LOP3.LUT P2, RZ, R193, 0x4, RZ, 0xc0, !PT ;  /* 0x00000004c1ff7812 */ /* 0x000fc4000784c0ff */
[----:B------:R-:W-:Y:S02]  /*7e20*/  LOP3.LUT R0, R0, R3, RZ, 0x3c, !PT ;  /* 0x0000000300007212 */ /* 0x000fe400078e3cff */
[----:B------:R-:W-:Y:S01]  /*7e30*/  PRMT R3, R3, 0x5410, R4 ;  /* 0x0000541003037816 */ /* 0x000fe20000000004 */
[----:B------:R-:W-:Y:S01]  /*7e40*/  IMAD.MOV.U32 R4, RZ, RZ, R27 ;  /* 0x000000ffff047224 */ /* 0x000fe200078e001b */
[----:B------:R-:W-:Y:S02]  /*7e50*/  PRMT R45, R7, 0x7610, R45 ;  /* 0x00007610072d7816 */ /* 0x000fe4000000002d */
[----:B------:R-:W-:Y:S02]  /*7e60*/  PRMT R3, R6, 0x7610, R3 ;  /* 0x0000761006037816 */ /* 0x000fe40000000003 */
[----:B------:R-:W-:Y:S01]  /*7e70*/  PRMT R44, R4, 0x5410, R5 ;  /* 0x00005410042c7816 */ /* 0x000fe20000000005 */
[----:B------:R-:W-:Y:S01]  /*7e80*/  IMAD R5, R203, 0x200, R0 ;  /* 0x00000200cb057824 */ /* 0x000fe200078e0200 */
[----:B------:R-:W-:Y:S01]  /*7e90*/  ISETP.GE.AND P1, PT, R185, R40, PT ;  /* 0x00000028b900720c */ /* 0x000fe20003f26270 */
[----:B------:R-:W-:-:S02]  /*7ea0*/  IMAD.MOV.U32 R0, RZ, RZ, R13 ;  /* 0x000000ffff007224 */ /* 0x000fc400078e000d */
[----:B------:R-:W-:Y:S02]  /*7eb0*/  IMAD.MOV.U32 R4, RZ, RZ, R10 ;  /* 0x000000ffff047224 */ /* 0x000fe400078e000a */
[----:B----4-:R-:W-:Y:S01]  /*7ec0*/  IMAD R14, R5, 0x2, R2 ;  /* 0x00000002050e7824 */ /* 0x010fe200078e0202 */
[----:B------:R-:W-:Y:S01]  /*7ed0*/  PRMT R45, R45, 0x5410, R0 ;  /* 0x000054102d2d7816 */ /* 0x000fe20000000000 */
[----:B------:R-:W-:Y:S01]  /*7ee0*/  IMAD.MOV.U32 R5, RZ, RZ, R11 ;  /* 0x000000ffff057224 */ /* 0x000fe200078e000b */
[----:B------:R-:W-:Y:S01]  /*7ef0*/  PRMT R46, R4, 0x7610, R46 ;  /* 0x00007610042e7816 */ /* 0x000fe2000000002e */
[C---:B------:R-:W-:Y:S01]  /*7f00*/  VIADD R4, R14.reuse, 0x20400 ;  /* 0x000204000e047836 */ /* 0x040fe20000000000 */
[----:B------:R-:W-:Y:S01]  /*7f10*/  IADD3 R0, R14, 0x20440, RZ ;  /* 0x000204400e007810 */ /* 0x000fe20007ffe0ff */
[----:B-1----:R-:W-:Y:S06]  /*7f20*/  @!P0 BRA `(.L_x_2770) ;  /* 0x0000018800888947 */ /* 0x002fec0003800000 */
.L_x_3100:
[----:B------:R-:W-:Y:S05]  /*7f30*/  BSYNC B1 ;  /* 0x0000000000017941 */ /* 0x000fea0003800000 */
.L_x_2769:
[----:B------:R-:W-:Y:S01]  /*7f40*/  BSSY B1, `(.L_x_2771) ;  /* 0x000005f000017945 */ /* 0x000fe20003800000 */
[----:B------:R-:W-:Y:S01]  /*7f50*/  PRMT R46, R46, 0x5410, R5 ;  /* 0x000054102e2e7816 */ /* 0x000fe20000000005 */
[----:B------:R-:W-:Y:S02]  /*7f60*/  @P2 VIADD R0, R4, 0xffffffc0 ;  /* 0xffffffc004002836 */ /* 0x000fe40000000000 */
[----:B------:R-:W-:Y:S05]  /*7f70*/  @P1 BRA `(.L_x_2772) ;  /* 0x00000004006c1947 */ /* 0x000fea0003800000 */
[----:B------:R-:W1:Y:S01]  /*7f80*/  LDC R4, c[0x0][0x3f4] ;  /* 0x0000fd00ff047b82 */ /* 0x000e620000000800 */
[----:B------:R-:W-:Y:S01]  /*7f90*/  BSSY B2, `(.L_x_2773) ;  /* 0x000002e000027945 */ /* 0x000fe20003800000 */
[-C--:B-1----:R-:W-:Y:S02]  /*7fa0*/  ISETP.GE.AND P0, PT, R188, R4.reuse, PT ;  /* 0x00000004bc00720c */ /* 0x082fe40003f06270 */
[----:B------:R-:W-:-:S11]  /*7fb0*/  ISETP.GE.AND P1, PT, R199, R4, PT ;  /* 0x00000004c700720c */ /* 0x000fd60003f26270 */
[----:B------:R-:W-:Y:S05]  /*7fc0*/  @P0 BRA `(.L_x_2774) ;  /* 0x0000000000a80947 */ /* 0x000fea0003800000 */
[----:B------:R-:W1:Y:S01]  /*7fd0*/  LDS.128 R4, [R14+0x20400] ;  /* 0x020400000e047984 */ /* 0x000e620000000c00 */
[----:B------:R-:W-:Y:S01]  /*7fe0*/  SHF.R.U32.HI R32, RZ, 0x10, R29 ;  /* 0x00000010ff207819 */ /* 0x000fe2000001161d */
[----:B------:R-:W-:Y:S01]  /*7ff0*/  HADD2.F32 R33, -RZ, R36.H0_H0 ;  /* 0x20000024ff217230 */ /* 0x000fe20000004100 */
[----:B------:R-:W-:Y:S02]  /*8000*/  SHF.R.U32.HI R34, RZ, 0x10, R31 ;  /* 0x00000010ff227819 */ /* 0x000fe4000001161f */
[----:B------:R-:W-:Y:S01]  /*8010*/  SHF.R.U64 R39, R28, 0x10, R29 ;  /* 0x000000101c277819 */ /* 0x000fe2000000121d */
[----:B------:R-:W-:Y:S01]  /*8020*/  HADD2.F32 R32, -RZ, R32.H0_H0 ;  /* 0x20000020ff207230 */ /* 0x000fe20000004100 */
[----:B------:R-:W-:Y:S01]  /*8030*/  SHF.R.U64 R38, R30, 0x10, R31 ;  /* 0x000000101e267819 */ /* 0x000fe2000000121f */
[----:B------:R-:W-:Y:S02]  /*8040*/  HADD2.F32 R34, -RZ, R34.H0_H0 ;  /* 0x20000022ff227230 */ /* 0x000fe40000004100 */
[----:B------:R-:W-:-:S02]  /*8050*/  HADD2.F32 R31, -RZ, R36.H1_H1 ;  /* 0x30000024ff1f7230 */ /* 0x000fc40000004100 */
[--C-:B-1----:R-:W-:Y:S02]  /*8060*/  HADD2.F32 R29, -RZ, R7.reuse.H0_H0 ;  /* 0x20000007ff1d7230 */ /* 0x102fe40000004100 */
[----:B------:R-:W-:Y:S02]  /*8070*/  HADD2.F32 R30, -RZ, R7.H1_H1 ;  /* 0x30000007ff1e7230 */ /* 0x000fe40000004100 */
[--C-:B------:R-:W-:Y:S02]  /*8080*/  HADD2.F32 R7, -RZ, R4.reuse.H0_H0 ;  /* 0x20000004ff077230 */ /* 0x100fe40000004100 */
[----:B------:R-:W-:Y:S02]  /*8090*/  HADD2.F32 R4, -RZ, R4.H1_H1 ;  /* 0x30000004ff047230 */ /* 0x000fe40000004100 */
[C---:B------:R-:W-:Y:S01]  /*80a0*/  FMUL.FTZ R36, R30.reuse, R34 ;  /* 0x000000221e247220 */ /* 0x040fe20000410000 */
[----:B0-----:R-:W-:Y:S01]  /*80b0*/  FMUL.FTZ R35, R30, R32 ;  /* 0x000000201e237220 */ /* 0x001fe20000410000 */
[----:B------:R-:W-:-:S02]  /*80c0*/  HADD2.F32 R15, -RZ, R6.H0_H0 ;  /* 0x20000006ff0f7230 */ /* 0x000fc40000004100 */
[C---:B------:R-:W-:Y:S01]  /*80d0*/  FMUL.FTZ R30, R4.reuse, R33 ;  /* 0x00000021041e7220 */ /* 0x040fe20000410000 */
[C---:B------:R-:W-:Y:S01]  /*80e0*/  FFMA.FTZ R36, R29.reuse, R32, -R36 ;  /* 0x000000201d247223 */ /* 0x040fe20000010824 */
[----:B------:R-:W-:Y:S01]  /*80f0*/  FFMA.FTZ R37, R29, R34, R35 ;  /* 0x000000221d257223 */ /* 0x000fe20000010023 */
[----:B------:R-:W-:Y:S02]  /*8100*/  HADD2.F32 R28, -RZ, R6.H1_H1 ;  /* 0x30000006ff1c7230 */ /* 0x000fe40000004100 */
[-C--:B------:R-:W-:Y:S01]  /*8110*/  FMUL.FTZ R34, R4, R31.reuse ;  /* 0x0000001f04227220 */ /* 0x080fe20000410000 */
[C---:B------:R-:W-:Y:S01]  /*8120*/  FFMA.FTZ R32, R7.reuse, R31, -R30 ;  /* 0x0000001f07207223 */ /* 0x040fe2000001081e */
[----:B------:R-:W-:Y:S02]  /*8130*/  HADD2.F32 R6, -RZ, R5.H0_H0 ;  /* 0x20000005ff067230 */ /* 0x000fe40000004100 */
[----:B------:R-:W-:Y:S02]  /*8140*/  HADD2.F32 R31, -RZ, R41.H0_H0 ;  /* 0x20000029ff1f7230 */ /* 0x000fe40000004100 */
[----:B------:R-:W-:Y:S01]  /*8150*/  FFMA.FTZ R33, R7, R33, R34 ;  /* 0x0000002107217223 */ /* 0x000fe20000010022 */
[----:B------:R-:W-:-:S02]  /*8160*/  HADD2.F32 R5, -RZ, R5.H1_H1 ;  /* 0x30000005ff057230 */ /* 0x000fc40000004100 */
[----:B------:R-:W-:Y:S02]  /*8170*/  HADD2.F32 R29, -RZ, R42.H1_H1 ;  /* 0x3000002aff1d7230 */ /* 0x000fe40000004100 */
[C---:B------:R-:W-:Y:S01]  /*8180*/  FMUL.FTZ R34, R28.reuse, R31 ;  /* 0x0000001f1c227220 */ /* 0x040fe20000410000 */
[----:B------:R-:W-:Y:S02]  /*8190*/  HADD2.F32 R30, -RZ, R38.H0_H0 ;  /* 0x20000026ff1e7230 */ /* 0x000fe40000004100 */
[----:B------:R-:W-:Y:S02]  /*81a0*/  HADD2.F32 R4, -RZ, R39.H0_H0 ;  /* 0x20000027ff047230 */ /* 0x000fe40000004100 */
[-C--:B------:R-:W-:Y:S01]  /*81b0*/  FMUL.FTZ R28, R28, R29.reuse ;  /* 0x0000001d1c1c7220 */ /* 0x080fe20000410000 */
[----:B------:R-:W-:Y:S01]  /*81c0*/  FFMA.FTZ R34, R15, R29, -R34 ;  /* 0x0000001d0f227223 */ /* 0x000fe20000010822 */
[C---:B------:R-:W-:Y:S01]  /*81d0*/  FMUL.FTZ R7, R5.reuse, R30 ;  /* 0x0000001e05077220 */ /* 0x040fe20000410000 */
[----:B------:R-:W-:Y:S01]  /*81e0*/  FMUL.FTZ R35, R5, R4 ;  /* 0x0000000405237220 */ /* 0x000fe20000410000 */
[----:B------:R-:W-:-:S02]  /*81f0*/  FFMA.FTZ R15, R15, R31, R28 ;  /* 0x0000001f0f0f7223 */ /* 0x000fc4000001001c */
[C---:B------:R-:W-:Y:S01]  /*8200*/  FFMA.FTZ R5, R6.reuse, R4, -R7 ;  /* 0x0000000406057223 */ /* 0x040fe20000010807 */
[----:B------:R-:W-:Y:S01]  /*8210*/  F2FP.F16.F32.PACK_AB R7, R37, R36 ;  /* 0x000000242507723e */ /* 0x000fe200000000ff */
[----:B------:R-:W-:Y:S01]  /*8220*/  FFMA.FTZ R30, R6, R30, R35 ;  /* 0x0000001e061e7223 */ /* 0x000fe20000010023 */
[----:B------:R-:W-:Y:S02]  /*8230*/  F2FP.F16.F32.PACK_AB R4, R33, R32 ;  /* 0x000000202104723e */ /* 0x000fe400000000ff */
[----:B------:R-:W-:Y:S02]  /*8240*/  F2FP.F16.F32.PACK_AB R6, R15, R34 ;  /* 0x000000220f06723e */ /* 0x000fe400000000ff */
[----:B------:R-:W-:-:S05]  /*8250*/  F2FP.F16.F32.PACK_AB R5, R30, R5 ;  /* 0x000000051e05723e */ /* 0x000fca00000000ff */
[----:B------:R1:W-:Y:S02]  /*8260*/  STS.128 [R14+0x20400], R4 ;  /* 0x020400040e007388 */ /* 0x0003e40000000c00 */
.L_x_2774:
[----:B------:R-:W-:Y:S05]  /*8270*/  BSYNC B2 ;  /* 0x0000000000027941 */ /* 0x000fea0003800000 */
.L_x_2773:
[----:B------:R-:W-:Y:S05]  /*8280*/  @P1 BRA `(.L_x_2772) ;  /* 0x0000000000a81947 */ /* 0x000fea0003800000 */
[----:B-1----:R-:W1:Y:S01]  /*8290*/  LDS.128 R4, [R0] ;  /* 0x0000000000047984 */ /* 0x002e620000000c00 */
[----:B------:R-:W-:Y:S01]  /*82a0*/  SHF.R.U32.HI R28, RZ, 0x10, R25 ;  /* 0x00000010ff1c7819 */ /* 0x000fe20000011619 */
[----:B------:R-:W-:Y:S01]  /*82b0*/  HADD2.F32 R29, -RZ, R41.H1_H1 ;  /* 0x30000029ff1d7230 */ /* 0x000fe20000004100 */
[----:B------:R-:W-:Y:S02]  /*82c0*/  SHF.R.U32.HI R30, RZ, 0x10, R21 ;  /* 0x00000010ff1e7819 */ /* 0x000fe40000011615 */
[----:B0-----:R-:W-:Y:S01]  /*82d0*/  SHF.R.U64 R35, R24, 0x10, R25 ;  /* 0x0000001018237819 */ /* 0x001fe20000001219 */
[----:B------:R-:W-:Y:S01]  /*82e0*/  HADD2.F32 R28, -RZ, R28.H0_H0 ;  /* 0x2000001cff1c7230 */ /* 0x000fe20000004100 */
[----:B------:R-:W-:Y:S01]  /*82f0*/  SHF.R.U64 R34, R20, 0x10, R21 ;  /* 0x0000001014227819 */ /* 0x000fe20000001215 */
[----:B------:R-:W-:Y:S02]  /*8300*/  HADD2.F32 R30, -RZ, R30.H0_H0 ;  /* 0x2000001eff1e7230 */ /* 0x000fe40000004100 */
[----:B------:R-:W-:-:S02]  /*8310*/  HADD2.F32 R25, -RZ, R43.H0_H0 ;  /* 0x2000002bff197230 */ /* 0x000fc40000004100 */
[--C-:B-1----:R-:W-:Y:S02]  /*8320*/  HADD2.F32 R21, -RZ, R7.reuse.H0_H0 ;  /* 0x20000007ff157230 */ /* 0x102fe40000004100 */
[----:B------:R-:W-:Y:S02]  /*8330*/  HADD2.F32 R24, -RZ, R7.H1_H1 ;  /* 0x30000007ff187230 */ /* 0x000fe40000004100 */
[--C-:B------:R-:W-:Y:S02]  /*8340*/  HADD2.F32 R7, -RZ, R4.reuse.H0_H0 ;  /* 0x20000004ff077230 */ /* 0x100fe40000004100 */
[----:B------:R-:W-:Y:S02]  /*8350*/  HADD2.F32 R4, -RZ, R4.H1_H1 ;  /* 0x30000004ff047230 */ /* 0x000fe40000004100 */
[C---:B------:R-:W-:Y:S01]  /*8360*/  FMUL.FTZ R32, R24.reuse, R30 ;  /* 0x0000001e18207220 */ /* 0x040fe20000410000 */
[----:B------:R-:W-:Y:S01]  /*8370*/  FMUL.FTZ R31, R24, R28 ;  /* 0x0000001c181f7220 */ /* 0x000fe20000410000 */
[----:B------:R-:W-:-:S02]  /*8380*/  HADD2.F32 R15, -RZ, R6.H0_H0 ;  /* 0x20000006ff0f7230 */ /* 0x000fc40000004100 */
[C---:B------:R-:W-:Y:S01]  /*8390*/  FMUL.FTZ R24, R4.reuse, R29 ;  /* 0x0000001d04187220 */ /* 0x040fe20000410000 */
[C---:B------:R-:W-:Y:S01]  /*83a0*/  FFMA.FTZ R32, R21.reuse, R28, -R32 ;  /* 0x0000001c15207223 */ /* 0x040fe20000010820 */
[----:B------:R-:W-:Y:S01]  /*83b0*/  FFMA.FTZ R33, R21, R30, R31 ;  /* 0x0000001e15217223 */ /* 0x000fe2000001001f */
[----:B------:R-:W-:Y:S02]  /*83c0*/  HADD2.F32 R20, -RZ, R6.H1_H1 ;  /* 0x30000006ff147230 */ /* 0x000fe40000004100 */
[-C--:B------:R-:W-:Y:S01]  /*83d0*/  FMUL.FTZ R30, R4, R25.reuse ;  /* 0x00000019041e7220 */ /* 0x080fe20000410000 */
[C---:B------:R-:W-:Y:S01]  /*83e0*/  FFMA.FTZ R28, R7.reuse, R25, -R24 ;  /* 0x00000019071c7223 */ /* 0x040fe20000010818 */
[--C-:B------:R-:W-:Y:S02]  /*83f0*/  HADD2.F32 R6, -RZ, R5.reuse.H0_H0 ;  /* 0x20000005ff067230 */ /* 0x100fe40000004100 */
        /* <DEDUP_REMOVED lines=18> */
[----:B------:R2:W-:Y:S02]  /*8520*/  STS.128 [R0], R4 ;  /* 0x0000000400007388 */ /* 0x0005e40000000c00 */
.L_x_2772:
[----:B------:R-:W-:Y:S05]  /*8530*/  BSYNC B1 ;  /* 0x0000000000017941 */ /* 0x000fea0003800000 */
.L_x_2771:
        /* <DEDUP_REMOVED lines=8> */
[----:B------:R-:W-:Y:S01]  /*85c0*/  SHF.R.U64 R30, R26, 0x10, R27 ;  /* 0x000000101a1e7819 */ /* 0x000fe2000000121b */
[----:B------:R-:W-:Y:S01]  /*85d0*/  HADD2.F32 R25, -RZ, R3.H1_H1 ;  /* 0x30000003ff197230 */ /* 0x000fe20000004100 */
[----:B------:R-:W-:Y:S01]  /*85e0*/  SHF.R.U32.HI R24, RZ, 0x10, R13 ;  /* 0x00000010ff187819 */ /* 0x000fe2000001160d */
[----:B------:R-:W-:Y:S01]  /*85f0*/  HADD2.F32 R21, -RZ, R45.H0_H0 ;  /* 0x2000002dff157230 */ /* 0x000fe20000004100 */
[----:B------:R-:W-:Y:S02]  /*8600*/  SHF.R.U32.HI R26, RZ, 0x10, R27 ;  /* 0x00000010ff1a7819 */ /* 0x000fe4000001161b */
        /* <DEDUP_REMOVED lines=23> */
[-C--:B------:R-:W-:Y:S01]  /*8780*/  FMUL.FTZ R26, R13, R15.reuse ;  /* 0x0000000f0d1a7220 */ /* 0x080fe20000410000 */
[----:B------:R-:W-:Y:S02]  /*8790*/  HADD2.F32 R4, -RZ, R31.H0_H0 ;  /* 0x2000001fff047230 */ /* 0x000fe40000004100 */
[C---:B------:R-:W-:Y:S01]  /*87a0*/  FFMA.FTZ R27, R12.reuse, R15, -R27 ;  /* 0x0000000f0c1b7223 */ /* 0x040fe2000001081b */
[C---:B------:R-:W-:Y:S01]  /*87b0*/  FMUL.FTZ R7, R5.reuse, R20 ;  /* 0x0000001405077220 */ /* 0x040fe20000410000 */
[----:B------:R-:W-:Y:S01]  /*87c0*/  FFMA.FTZ R26, R12, R21, R26 ;  /* 0x000000150c1a7223 */ /* 0x000fe2000001001a */
[----:B------:R-:W-:-:S02]  /*87d0*/  FMUL.FTZ R13, R5, R4 ;  /* 0x00000004050d7220 */ /* 0x000fc40000410000 */
[C---:B------:R-:W-:Y:S01]  /*87e0*/  FFMA.FTZ R5, R6.reuse, R4, -R7 ;  /* 0x0000000406057223 */ /* 0x040fe20000010807 */
[----:B------:R-:W-:Y:S01]  /*87f0*/  F2FP.F16.F32.PACK_AB R7, R29, R28 ;  /* 0x0000001c1d07723e */ /* 0x000fe200000000ff */
[----:B------:R-:W-:Y:S01]  /*8800*/  FFMA.FTZ R20, R6, R20, R13 ;  /* 0x0000001406147223 */ /* 0x000fe2000001000d */
[----:B------:R-:W-:Y:S02]  /*8810*/  F2FP.F16.F32.PACK_AB R6, R26, R27 ;  /* 0x0000001b1a06723e */ /* 0x000fe400000000ff */
[----:B------:R-:W-:Y:S02]  /*8820*/  F2FP.F16.F32.PACK_AB R4, R25, R24 ;  /* 0x000000181904723e */ /* 0x000fe400000000ff */
[----:B------:R-:W-:-:S05]  /*8830*/  F2FP.F16.F32.PACK_AB R5, R20, R5 ;  /* 0x000000051405723e */ /* 0x000fca00000000ff */
[----:B------:R1:W-:Y:S02]  /*8840*/  STS.128 [R14+0x21400], R4 ;  /* 0x021400040e007388 */ /* 0x0003e40000000c00 */
.L_x_2777:
[----:B------:R-:W-:Y:S05]  /*8850*/  BSYNC B1 ;  /* 0x0000000000017941 */ /* 0x000fea0003800000 */
.L_x_2776:
[----:B------:R-:W-:Y:S05]  /*8860*/  @P1 BRA `(.L_x_2775) ;  /* 0x00000014007c1947 */ /* 0x000fea0003800000 */
[----:B-1----:R-:W1:Y:S01]  /*8870*/  LDS.128 R4, [R0+0x1000] ;  /* 0x0010000000047984 */ /* 0x002e620000000c00 */
[----:B------:R-:W-:Y:S01]  /*8880*/  SHF.R.U32.HI R13, RZ, 0x10, R11 ;  /* 0x00000010ff0d7819 */ /* 0x000fe2000001160b */
[----:B------:R-:W-:Y:S01]  /*8890*/  HADD2.F32 R12, -RZ, R46.H0_H0 ;  /* 0x2000002eff0c7230 */ /* 0x000fe20000004100 */
[----:B------:R-:W-:Y:S01]  /*88a0*/  SHF.R.U32.HI R15, RZ, 0x10, R9 ;  /* 0x00000010ff0f7819 */ /* 0x000fe20000011609 */
[----:B------:R-:W-:Y:S01]  /*88b0*/  HADD2.F32 R14, -RZ, R44.H1_H1 ;  /* 0x3000002cff0e7230 */ /* 0x000fe20000004100 */
[----:B------:R-:W-:Y:S01]  /*88c0*/  SHF.R.U64 R27, R10, 0x10, R11 ;  /* 0x000000100a1b7819 */ /* 0x000fe2000000120b */
[----:B------:R-:W-:Y:S01]  /*88d0*/  HADD2.F32 R13, -RZ, R13.H0_H0 ;  /* 0x2000000dff0d7230 */ /* 0x000fe20000004100 */
[----:B------:R-:W-:Y:S01]  /*88e0*/  SHF.R.U64 R25, R8, 0x10, R9 ;  /* 0x0000001008197819 */ /* 0x000fe20000001209 */
[----:B------:R-:W-:Y:S02]  /*88f0*/  HADD2.F32 R15, -RZ, R15.H0_H0 ;  /* 0x2000000fff0f7230 */ /* 0x000fe40000004100 */
[----:B-1----:R-:W-:-:S02]  /*8900*/  HADD2.F32 R11, -RZ, R7.H1_H1 ;  /* 0x30000007ff0b7230 */ /* 0x002fc40000004100 */
[----:B------:R-:W-:Y:S02]  /*8910*/  HADD2.F32 R10, -RZ, R7.H0_H0 ;  /* 0x20000007ff0a7230 */ /* 0x000fe40000004100 */
[--C-:B------:R-:W-:Y:S02]  /*8920*/  HADD2.F32 R7, -RZ, R4.reuse.H0_H0 ;  /* 0x20000004ff077230 */ /* 0x100fe40000004100 */
[C---:B------:R-:W-:Y:S01]  /*8930*/  FMUL.FTZ R24, R11.reuse, R13 ;  /* 0x0000000d0b187220 */ /* 0x040fe20000410000 */
[----:B------:R-:W-:Y:S02]  /*8940*/  HADD2.F32 R4, -RZ, R4.H1_H1 ;  /* 0x30000004ff047230 */ /* 0x000fe40000004100 */
[-C--:B------:R-:W-:Y:S01]  /*8950*/  FMUL.FTZ R21, R11, R15.reuse ;  /* 0x0000000f0b157220 */ /* 0x080fe20000410000 */
[--C-:B------:R-:W-:Y:S02]  /*8960*/  HADD2.F32 R8, -RZ, R6.reuse.H0_H0 ;  /* 0x20000006ff087230 */ /* 0x100fe40000004100 */
[----:B------:R-:W-:Y:S01]  /*8970*/  FFMA.FTZ R26, R10, R15, R24 ;  /* 0x0000000f0a1a7223 */ /* 0x000fe20000010018 */
[----:B------:R-:W-:-:S02]  /*8980*/  HADD2.F32 R9, -RZ, R6.H1_H1 ;  /* 0x30000006ff097230 */ /* 0x000fc40000004100 */
[C---:B------:R-:W-:Y:S01]  /*8990*/  FMUL.FTZ R20, R4.reuse, R14 ;  /* 0x0000000e04147220 */ /* 0x040fe20000410000 */
[-C--:B------:R-:W-:Y:S01]  /*89a0*/  FMUL.FTZ R24, R4, R12.reuse ;  /* 0x0000000c04187220 */ /* 0x080fe20000410000 */
[----:B------:R-:W-:Y:S02]  /*89b0*/  HADD2.F32 R6, -RZ, R5.H0_H0 ;  /* 0x20000005ff067230 */ /* 0x000fe40000004100 */
[----:B------:R-:W-:Y:S01]  /*89c0*/  FFMA.FTZ R21, R10, R13, -R21 ;  /* 0x0000000d0a157223 */ /* 0x000fe20000010815 */
[----:B------:R-:W-:Y:S02]  /*89d0*/  HADD2.F32 R11, -RZ, R3.H0_H0 ;  /* 0x20000003ff0b7230 */ /* 0x000fe40000004100 */
[C---:B------:R-:W-:Y:S01]  /*89e0*/  FFMA.FTZ R20, R7.reuse, R12, -R20 ;  /* 0x0000000c07147223 */ /* 0x040fe20000010814 */
[----:B------:R-:W-:Y:S02]  /*89f0*/  HADD2.F32 R4, -RZ, R46.H1_H1 ;  /* 0x3000002eff047230 */ /* 0x000fe40000004100 */
[----:B------:R-:W-:Y:S01]  /*8a00*/  FFMA.FTZ R13, R7, R14, R24 ;  /* 0x0000000e070d7223 */ /* 0x000fe20000010018 */
[----:B------:R-:W-:-:S02]  /*8a10*/  HADD2.F32 R5, -RZ, R5.H1_H1 ;  /* 0x30000005ff057230 */ /* 0x000fc40000004100 */
[CC--:B------:R-:W-:Y:S01]  /*8a20*/  FMUL.FTZ R15, R9.reuse, R11.reuse ;  /* 0x0000000b090f7220 */ /* 0x0c0fe20000410000 */
[----:B------:R-:W-:Y:S02]  /*8a30*/  HADD2.F32 R10, -RZ, R25.H0_H0 ;  /* 0x20000019ff0a7230 */ /* 0x000fe40000004100 */
[-C--:B------:R-:W-:Y:S01]  /*8a40*/  FMUL.FTZ R12, R9, R4.reuse ;  /* 0x00000004090c7220 */ /* 0x080fe20000410000 */
[----:B------:R-:W-:Y:S02]  /*8a50*/  HADD2.F32 R3, -RZ, R27.H0_H0 ;  /* 0x2000001bff037230 */ /* 0x000fe40000004100 */
[C---:B------:R-:W-:Y:S01]  /*8a60*/  FFMA.FTZ R15, R8.reuse, R4, -R15 ;  /* 0x00000004080f7223 */ /* 0x040fe2000001080f */
[----:B------:R-:W-:Y:S01]  /*8a70*/  F2FP.F16.F32.PACK_AB R4, R13, R20 ;  /* 0x000000140d04723e */ /* 0x000fe200000000ff */
[C---:B------:R-:W-:Y:S01]  /*8a80*/  FMUL.FTZ R7, R5.reuse, R10 ;  /* 0x0000000a05077220 */ /* 0x040fe20000410000 */
[----:B------:R-:W-:Y:S01]  /*8a90*/  FFMA.FTZ R12, R8, R11, R12 ;  /* 0x0000000b080c7223 */ /* 0x000fe2000001000c */
[----:B------:R-:W-:-:S02]  /*8aa0*/  FMUL.FTZ R9, R5, R3 ;  /* 0x0000000305097220 */ /* 0x000fc40000410000 */
[----:B------:R-:W-:Y:S01]  /*8ab0*/  FFMA.FTZ R5, R6, R3, -R7 ;  /* 0x0000000306057223 */ /* 0x000fe20000010807 */
[----:B------:R-:W-:Y:S01]  /*8ac0*/  F2FP.F16.F32.PACK_AB R7, R26, R21 ;  /* 0x000000151a07723e */ /* 0x000fe200000000ff */
[----:B------:R-:W-:Y:S01]  /*8ad0*/  FFMA.FTZ R10, R6, R10, R9 ;  /* 0x0000000a060a7223 */ /* 0x000fe20000010009 */
[----:B------:R-:W-:-:S04]  /*8ae0*/  F2FP.F16.F32.PACK_AB R6, R12, R15 ;  /* 0x0000000f0c06723e */ /* 0x000fc800000000ff */
[----:B------:R-:W-:-:S05]  /*8af0*/  F2FP.F16.F32.PACK_AB R5, R10, R5 ;  /* 0x000000050a05723e */ /* 0x000fca00000000ff */
[----:B------:R3:W-:Y:S01]  /*8b00*/  STS.128 [R0+0x1000], R4 ;  /* 0x0010000400007388 */ /* 0x0007e20000000c00 */
[----:B------:R-:W-:Y:S05]  /*8b10*/  BRA `(.L_x_2775) ;  /* 0x0000001000d07947 */ /* 0x000fea0003800000 */
.L_x_2762:
[----:B------:R-:W0:Y:S01]  /*8b20*/  LDC R21, c[0x0][0x448] ;  /* 0x00011200ff157b82 */ /* 0x000e220000000800 */
[----:B------:R-:W-:Y:S01]  /*8b30*/  IMAD R3, R223, 0x20, R34 ;  /* 0x00000020df037824 */ /* 0x000fe200078e0222 */
[----:B------:R-:W-:Y:S01]  /*8b40*/  ULDC.64 UR4, c[0x0][0x3f8] ;  /* 0x0000fe0000047ab9 */ /* 0x000fe20000000a00 */
[----:B------:R-:W-:Y:S01]  /*8b50*/  ULDC.64 UR6, c[0x0][0x408] ;  /* 0x0001020000067ab9 */ /* 0x000fe20000000a00 */
[----:B------:R-:W-:Y:S02]  /*8b60*/  IMAD.MOV.U32 R8, RZ, RZ, R24 ;  /* 0x000000ffff087224 */ /* 0x000fe400078e0018 */
[----:B------:R-:W-:Y:S02]  /*8b70*/  IMAD.MOV.U32 R9, RZ, RZ, R29 ;  /* 0x000000ffff097224 */ /* 0x000fe400078e001d */
[----:B------:R-:W-:Y:S01]  /*8b80*/  IMAD.MOV.U32 R4, RZ, RZ, R26 ;  /* 0x000000ffff047224 */ /* 0x000fe200078e001a */
[----:B0-----:R-:W-:-:S13]  /*8b90*/  ISETP.NE.AND P0, PT, R21, 0x1, PT ;  /* 0x000000011500780c */ /* 0x001fda0003f05270 */
[----:B------:R-:W0:Y:S08]  /*8ba0*/  @P0 LDC R0, c[0x0][0x44c] ;  /* 0x00011300ff000b82 */ /* 0x000e300000000800 */
[----:B------:R-:W1:Y:S01]  /*8bb0*/  @P0 LDC R5, c[0x0][0x450] ;  /* 0x00011400ff050b82 */ /* 0x000e620000000800 */
[----:B0-----:R-:W-:-:S05]  /*8bc0*/  @P0 IMAD.HI.U32 R0, R3, R0, RZ ;  /* 0x0000000003000227 */ /* 0x001fca00078e00ff */
[----:B-1----:R-:W-:Y:S01]  /*8bd0*/  @P0 SHF.R.U32.HI R3, RZ, R5, R0 ;  /* 0x00000005ff030219 */ /* 0x002fe20000011600 */
[----:B------:R-:W-:-:S03]  /*8be0*/  IMAD.MOV.U32 R5, RZ, RZ, R31 ;  /* 0x000000ffff057224 */ /* 0x000fc600078e001f */
        /* <DEDUP_REMOVED lines=17> */
[----:B------:R-:W0:Y:S04]  /*8d00*/  SHFL.IDX PT, R3, R8, RZ, 0x1c1f ;  /* 0x001c1fff08037589 */ /* 0x000e2800000e0000 */
[----:B------:R-:W1:Y:S04]  /*8d10*/  SHFL.IDX PT, R0, R6, RZ, 0x1c1f ;  /* 0x001c1fff06007589 */ /* 0x000e6800000e0000 */
[----:B------:R2:W3:Y:S04]  /*8d20*/  SHFL.IDX PT, R5, R7, RZ, 0x1c1f ;  /* 0x001c1fff07057589 */ /* 0x0004e800000e0000 */
[----:B------:R2:W4:Y:S01]  /*8d30*/  SHFL.IDX PT, R14, R9, RZ, 0x1c1f ;  /* 0x001c1fff090e7589 */ /* 0x00052200000e0000 */
[----:B0-----:R-:W-:-:S02]  /*8d40*/  IMAD.MOV.U32 R11, RZ, RZ, R3 ;  /* 0x000000ffff0b7224 */ /* 0x001fc400078e0003 */
[----:B-12---:R-:W-:-:S07]  /*8d50*/  IMAD.MOV.U32 R10, RZ, RZ, R0 ;  /* 0x000000ffff0a7224 */ /* 0x006fce00078e0000 */
.L_x_3106:
[----:B------:R-:W-:Y:S01]  /*8d60*/  IMAD R21, R22, R21, RZ ;  /* 0x0000001516157224 */ /* 0x000fe200078e02ff */
[----:B------:R-:W-:Y:S01]  /*8d70*/  BSSY B1, `(.L_x_2779) ;  /* 0x000000f000017945 */ /* 0x000fe20003800000 */
[----:B---3--:R-:W-:Y:S01]  /*8d80*/  IMAD.MOV.U32 R15, RZ, RZ, R5 ;  /* 0x000000ffff0f7224 */ /* 0x008fe200078e0005 */
[----:B------:R-:W-:Y:S02]  /*8d90*/  CS2R R28, SRZ ;  /* 0x00000000001c7805 */ /* 0x000fe4000001ff00 */
[----:B------:R-:W-:Y:S02]  /*8da0*/  CS2R R30, SRZ ;  /* 0x00000000001e7805 */ /* 0x000fe4000001ff00 */
[----:B------:R-:W-:Y:S02]  /*8db0*/  ISETP.GE.AND P0, PT, R34, R21, PT ;  /* 0x000000152200720c */ /* 0x000fe40003f06270 */
[----:B------:R-:W-:Y:S02]  /*8dc0*/  CS2R R24, SRZ ;  /* 0x0000000000187805 */ /* 0x000fe4000001ff00 */
[----:B------:R-:W-:-:S09]  /*8dd0*/  CS2R R26, SRZ ;  /* 0x00000000001a7805 */ /* 0x000fd2000001ff00 */
[----:B------:R-:W-:Y:S05]  /*8de0*/  @P0 BRA `(.L_x_2780) ;  /* 0x00000000001c0947 */ /* 0x000fea0003800000 */
[----:B------:R-:W-:Y:S02]  /*8df0*/  ULDC UR4, c[0x0][0x3f4] ;  /* 0x0000fd0000047ab9 */ /* 0x000fe40000000800 */
[----:B------:R-:W-:-:S13]  /*8e00*/  ISETP.GE.AND P0, PT, R16, UR4, PT ;  /* 0x0000000410007c0c */ /* 0x000fda000bf06270 */
[----:B------:R-:W-:Y:S05]  /*8e10*/  @P0 BRA `(.L_x_2780) ;  /* 0x0000000000100947 */ /* 0x000fea0003800000 */
[----:B------:R-:W-:-:S04]  /*8e20*/  IMAD.WIDE R10, R16, 0x2, R10 ;  /* 0x00000002100a7825 */ /* 0x000fc800078e020a */
[----:B----4-:R-:W-:Y:S01]  /*8e30*/  IMAD.WIDE R14, R16, 0x2, R14 ;  /* 0x00000002100e7825 */ /* 0x010fe200078e020e */
[----:B------:R0:W5:Y:S04]  /*8e40*/  LD.E.128 R24, desc[UR42][R10.64] ;  /* 0x0000002a0a187980 */ /* 0x000168000c101d00 */
[----:B------:R0:W5:Y:S02]  /*8e50*/  LD.E.128 R28, desc[UR42][R14.64] ;  /* 0x0000002a0e1c7980 */ /* 0x000164000c101d00 */
.L_x_2780:
[----:B------:R-:W-:Y:S05]  /*8e60*/  BSYNC B1 ;  /* 0x0000000000017941 */ /* 0x000fea0003800000 */
.L_x_2779:
[----:B-----5:R-:W-:Y:S01]  /*8e70*/  IMAD.MOV.U32 R0, RZ, RZ, R28 ;  /* 0x000000ffff007224 */ /* 0x020fe200078e001c */
[----:B------:R-:W-:Y:S01]  /*8e80*/  UMOV UR4, 0xffffffff ;  /* 0xffffffff00047882 */ /* 0x000fe20000000000 */
[----:B------:R-:W-:Y:S02]  /*8e90*/  IMAD.MOV.U32 R4, RZ, RZ, R30 ;  /* 0x000000ffff047224 */ /* 0x000fe400078e001e */
[----:B------:R-:W-:Y:S02]  /*8ea0*/  IMAD.MOV.U32 R5, RZ, RZ, R31 ;  /* 0x000000ffff057224 */ /* 0x000fe400078e001f */
[----:B------:R-:W-:Y:S01]  /*8eb0*/  IMAD.MOV.U32 R3, RZ, RZ, R29 ;  /* 0x000000ffff037224 */ /* 0x000fe200078e001d */
[----:B------:R-:W-:Y:S01]  /*8ec0*/  PRMT R42, R0, 0x5410, R4 ;  /* 0x00005410002a7816 */ /* 0x000fe20000000004 */
[----:B------:R-:W-:Y:S01]  /*8ed0*/  IMAD.MOV.U32 R4, RZ, RZ, R26 ;  /* 0x000000ffff047224 */ /* 0x000fe200078e001a */
[----:B------:R-:W-:Y:S01]  /*8ee0*/  PRMT R49, R5, 0x7610, R49 ;  /* 0x0000761005317816 */ /* 0x000fe20000000031 */
[----:B------:R-:W-:Y:S01]  /*8ef0*/  IMAD.MOV.U32 R5, RZ, RZ, R27 ;  /* 0x000000ffff057224 */ /* 0x000fe200078e001b */
[----:B------:R-:W-:Y:S01]  /*8f00*/  PRMT R37, R3, 0x7610, R37 ;  /* 0x0000761003257816 */ /* 0x000fe20000000025 */
[----:B------:R-:W-:-:S02]  /*8f10*/  IMAD.MOV.U32 R0, RZ, RZ, R24 ;  /* 0x000000ffff007224 */ /* 0x000fc400078e0018 */
[----:B------:R-:W-:Y:S01]  /*8f20*/  IMAD.MOV.U32 R3, RZ, RZ, R25 ;  /* 0x000000ffff037224 */ /* 0x000fe200078e0019 */
[----:B------:R-:W-:Y:S02]  /*8f30*/  PRMT R50, R4, 0x5410, R5 ;  /* 0x0000541004327816 */ /* 0x000fe40000000005 */
[----:B------:R-:W-:Y:S02]  /*8f40*/  CS2R R4, SRZ ;  /* 0x0000000000047805 */ /* 0x000fe4000001ff00 */
[----:B------:R-:W-:Y:S02]  /*8f50*/  PRMT R49, R49, 0x5410, R0 ;  /* 0x0000541031317816 */ /* 0x000fe40000000000 */
[----:B------:R-:W-:Y:S01]  /*8f60*/  PRMT R37, R37, 0x5410, R3 ;  /* 0x0000541025257816 */ /* 0x000fe20000000003 */
[----:B------:R-:W-:Y:S06]  /*8f70*/  BRA.DIV UR4, `(.L_x_2781) ;  /* 0x0000017e04007947 */ /* 0x000fec000b800000 */
[----:B------:R-:W1:Y:S04]  /*8f80*/  SHFL.IDX PT, R3, R8, 0x1, 0x1c1f ;  /* 0x003c1f0008037f89 */ /* 0x000e6800000e0000 */
[----:B------:R-:W2:Y:S04]  /*8f90*/  SHFL.IDX PT, R0, R6, 0x1, 0x1c1f ;  /* 0x003c1f0006007f89 */ /* 0x000ea800000e0000 */
[----:B------:R-:W3:Y:S04]  /*8fa0*/  SHFL.IDX PT, R7, R7, 0x1, 0x1c1f ;  /* 0x003c1f0007077f89 */ /* 0x000ee800000e0000 */
[----:B0---4-:R0:W4:Y:S01]  /*8fb0*/  SHFL.IDX PT, R14, R9, 0x1, 0x1c1f ;  /* 0x003c1f00090e7f89 */ /* 0x01112200000e0000 */
[----:B-1----:R-:W-:-:S02]  /*8fc0*/  IMAD.MOV.U32 R13, RZ, RZ, R3 ;  /* 0x000000ffff0d7224 */ /* 0x002fc400078e0003 */
[----:B0-2---:R-:W-:-:S07]  /*8fd0*/  IMAD.MOV.U32 R12, RZ, RZ, R0 ;  /* 0x000000ffff0c7224 */ /* 0x005fce00078e0000 */
.L_x_3112:
[----:B------:R-:W0:Y:S01]  /*8fe0*/  LDC R33, c[0x0][0x3f4] ;  /* 0x0000fd00ff217b82 */ /* 0x000e220000000800 */
[----:B------:R-:W-:Y:S01]  /*8ff0*/  VIADD R34, R34, 0x20 ;  /* 0x0000002022227836 */ /* 0x000fe20000000000 */
[----:B------:R-:W-:Y:S01]  /*9000*/  LEA.HI R0, R217, R217, RZ, 0x1 ;  /* 0x000000d9d9007211 */ /* 0x000fe200078f08ff */
[----:B------:R-:W-:Y:S01]  /*9010*/  BSSY B1, `(.L_x_2782) ;  /* 0x0000014000017945 */ /* 0x000fe20003800000 */
[----:B---3--:R-:W-:Y:S01]  /*9020*/  IMAD.MOV.U32 R15, RZ, RZ, R7 ;  /* 0x000000ffff0f7224 */ /* 0x008fe200078e0007 */
        /* <DEDUP_REMOVED lines=9> */
[----:B------:R-:W-:Y:S02]  /*90c0*/  CS2R R6, SRZ ;  /* 0x0000000000067805 */ /* 0x000fe4000001ff00 */
[----:B------:R-:W-:Y:S02]  /*90d0*/  ISETP.GE.AND P0, PT, R16, UR4, PT ;  /* 0x0000000410007c0c */ /* 0x000fe4000bf06270 */
[----:B------:R-:W-:Y:S02]  /*90e0*/  CS2R R8, SRZ ;  /* 0x0000000000087805 */ /* 0x000fe4000001ff00 */
[----:B------:R-:W-:-:S09]  /*90f0*/  CS2R R10, SRZ ;  /* 0x00000000000a7805 */ /* 0x000fd2000001ff00 */
[----:B------:R-:W-:Y:S05]  /*9100*/  @P0 BRA `(.L_x_2783) ;  /* 0x0000000000100947 */ /* 0x000fea0003800000 */
[----:B------:R-:W-:-:S04]  /*9110*/  IMAD.WIDE R12, R16, 0x2, R12 ;  /* 0x00000002100c7825 */ /* 0x000fc800078e020c */
[----:B----4-:R-:W-:Y:S01]  /*9120*/  IMAD.WIDE R14, R16, 0x2, R14 ;  /* 0x00000002100e7825 */ /* 0x010fe200078e020e */
[----:B------:R1:W5:Y:S04]  /*9130*/  LD.E.128 R8, desc[UR42][R12.64] ;  /* 0x0000002a0c087980 */ /* 0x000368000c101d00 */
[----:B------:R1:W5:Y:S02]  /*9140*/  LD.E.128 R4, desc[UR42][R14.64] ;  /* 0x0000002a0e047980 */ /* 0x000364000c101d00 */
.L_x_2783:
[----:B------:R-:W-:Y:S05]  /*9150*/  BSYNC B1 ;  /* 0x0000000000017941 */ /* 0x000fea0003800000 */
.L_x_2782:
[----:B------:R-:W2:Y:S01]  /*9160*/  SYNCS.PHASECHK.TRANS64.TRYWAIT P1, [R2+URZ+0x28c00], R3 ;  /* 0x028c0003020075a7 */ /* 0x000ea2000802017f */
[----:B------:R-:W-:Y:S01]  /*9170*/  VIADDMNMX R0, R21, -R192, 0x40, PT ;  /* 0x0000004015007446 */ /* 0x000fe200038009c0 */
[----:B-1---5:R-:W-:Y:S01]  /*9180*/  IMAD.MOV.U32 R12, RZ, RZ, R4 ;  /* 0x000000ffff0c7224 */ /* 0x022fe200078e0004 */
[----:B0-----:R-:W-:Y:S01]  /*9190*/  ISETP.GE.AND P0, PT, R16, R33, PT ;  /* 0x000000211000720c */ /* 0x001fe20003f06270 */
[----:B------:R-:W-:Y:S01]  /*91a0*/  IMAD.MOV.U32 R13, RZ, RZ, R5 ;  /* 0x000000ffff0d7224 */ /* 0x000fe200078e0005 */
[----:B------:R-:W-:Y:S01]  /*91b0*/  BSSY B1, `(.L_x_2784) ;  /* 0x000000c000017945 */ /* 0x000fe20003800000 */
[----:B----4-:R-:W-:Y:S01]  /*91c0*/  IMAD.MOV.U32 R14, RZ, RZ, R9 ;  /* 0x000000ffff0e7224 */ /* 0x010fe200078e0009 */
[-C--:B------:R-:W-:Y:S02]  /*91d0*/  ISETP.GE.OR P2, PT, R185, R0.reuse, P0 ;  /* 0x00000000b900720c */ /* 0x080fe40000746670 */
[----:B------:R-:W-:Y:S01]  /*91e0*/  ISETP.GE.OR P0, PT, R235, R0, P0 ;  /* 0x00000000eb00720c */ /* 0x000fe20000706670 */
[----:B------:R-:W-:Y:S01]  /*91f0*/  IMAD.MOV.U32 R0, RZ, RZ, R6 ;  /* 0x000000ffff007224 */ /* 0x000fe200078e0006 */
[----:B------:R-:W-:Y:S01]  /*9200*/  PRMT R51, R12, 0x5410, R13 ;  /* 0x000054100c337816 */ /* 0x000fe2000000000d */
[----:B------:R-:W-:Y:S01]  /*9210*/  IMAD.MOV.U32 R13, RZ, RZ, R8 ;  /* 0x000000ffff0d7224 */ /* 0x000fe200078e0008 */
[----:B------:R-:W-:-:S04]  /*9220*/  MOV R12, R7 ;  /* 0x00000007000c7202 */ /* 0x000fc80000000f00 */
[----:B------:R-:W-:Y:S01]  /*9230*/  PRMT R52, R0, 0x5410, R12 ;  /* 0x0000541000347816 */ /* 0x000fe2000000000c */
[----:B------:R-:W-:Y:S01]  /*9240*/  IMAD.IADD R0, R16, 0x1, R33 ;  /* 0x0000000110007824 */ /* 0x000fe200078e0221 */
[----:B------:R-:W-:Y:S01]  /*9250*/  PRMT R53, R13, 0x5410, R14 ;  /* 0x000054100d357816 */ /* 0x000fe2000000000e */
[----:B--2---:R-:W-:Y:S06]  /*9260*/  @!P1 BRA `(.L_x_2785) ;  /* 0x0000017800bc9947 */ /* 0x004fec0003800000 */
.L_x_3113:
[----:B------:R-:W-:Y:S05]  /*9270*/  BSYNC B1 ;  /* 0x0000000000017941 */ /* 0x000fea0003800000 */
.L_x_2784:
[----:B------:R-:W-:Y:S01]  /*9280*/  BSSY B1, `(.L_x_2786) ;  /* 0x0000063000017945 */ /* 0x000fe20003800000 */
[----:B------:R-:W-:Y:S01]  /*9290*/  IMAD.MOV.U32 R54, RZ, RZ, R10 ;  /* 0x000000ffff367224 */ /* 0x000fe200078e000a */
[----:B0-----:R-:W-:Y:S01]  /*92a0*/  LOP3.LUT R3, R0, 0x38, RZ, 0xc0, !PT ;  /* 0x0000003800037812 */ /* 0x001fe200078ec0ff */
[----:B------:R-:W-:Y:S01]  /*92b0*/  IMAD.MOV.U32 R55, RZ, RZ, R11 ;  /* 0x000000ffff377224 */ /* 0x000fe200078e000b */
[----:B------:R-:W-:Y:S06]  /*92c0*/  @P2 BRA `(.L_x_2787) ;  /* 0x0000000400782947 */ /* 0x000fec0003800000 */
[----:B------:R-:W-:Y:S01]  /*92d0*/  IMAD.SHL.U32 R0, R193, 0x40, RZ ;  /* 0x00000040c1007824 */ /* 0x000fe200078e00ff */
[----:B------:R-:W-:Y:S02]  /*92e0*/  SHF.R.U64 R47, R26, 0x10, R27 ;  /* 0x000000101a2f7819 */ /* 0x000fe4000000121b */
[--C-:B------:R-:W-:Y:S02]  /*92f0*/  SHF.R.U64 R45, R30, 0x10, R31.reuse ;  /* 0x000000101e2d7819 */ /* 0x100fe4000000121f */
[----:B------:R-:W-:Y:S02]  /*9300*/  LOP3.LUT R12, R0, 0x1c0, RZ, 0xc0, !PT ;  /* 0x000001c0000c7812 */ /* 0x000fe400078ec0ff */
[----:B------:R-:W-:Y:S01]  /*9310*/  SHF.R.U32.HI R40, RZ, 0x10, R31 ;  /* 0x00000010ff287819 */ /* 0x000fe2000001161f */
[----:B------:R-:W-:Y:S01]  /*9320*/  HADD2.F32 R31, -RZ, R37.H0_H0 ;  /* 0x20000025ff1f7230 */ /* 0x000fe20000004100 */
[----:B------:R-:W-:Y:S02]  /*9330*/  LOP3.LUT R0, R12, 0x38, R16, 0xf8, !PT ;  /* 0x000000380c007812 */ /* 0x000fe400078ef810 */
[----:B------:R-:W-:-:S02]  /*9340*/  SHF.R.U32.HI R15, RZ, 0x3, R12 ;  /* 0x00000003ff0f7819 */ /* 0x000fc4000001160c */
[--C-:B------:R-:W-:Y:S02]  /*9350*/  SHF.R.U32.HI R36, RZ, 0x10, R29.reuse ;  /* 0x00000010ff247819 */ /* 0x100fe4000001161d */
[----:B------:R-:W-:Y:S02]  /*9360*/  LOP3.LUT R0, R0, R15, RZ, 0x3c, !PT ;  /* 0x0000000f00007212 */ /* 0x000fe400078e3cff */
[----:B------:R-:W-:Y:S01]  /*9370*/  SHF.R.U64 R46, R28, 0x10, R29 ;  /* 0x000000101c2e7819 */ /* 0x000fe2000000121d */
[----:B------:R-:W-:Y:S01]  /*9380*/  HADD2.F32 R29, -RZ, R37.H1_H1 ;  /* 0x30000025ff1d7230 */ /* 0x000fe20000004100 */
[----:B------:R-:W-:Y:S01]  /*9390*/  SHF.R.U32.HI R38, RZ, 0x10, R25 ;  /* 0x00000010ff267819 */ /* 0x000fe20000011619 */
[----:B------:R-:W-:Y:S01]  /*93a0*/  IMAD R13, R203, 0x200, R0 ;  /* 0x00000200cb0d7824 */ /* 0x000fe200078e0200 */
[----:B------:R-:W-:Y:S01]  /*93b0*/  LOP3.LUT R0, R15, R3, R12, 0x1e, !PT ;  /* 0x000000030f007212 */ /* 0x000fe200078e1e0c */
[----:B------:R-:W-:Y:S01]  /*93c0*/  HADD2.F32 R30, -RZ, R36.H0_H0 ;  /* 0x20000024ff1e7230 */ /* 0x000fe20000004100 */
[----:B------:R-:W-:Y:S01]  /*93d0*/  SHF.R.U32.HI R41, RZ, 0x10, R27 ;  /* 0x00000010ff297819 */ /* 0x000fe2000001161b */
[----:B------:R-:W-:Y:S01]  /*93e0*/  IMAD R43, R13, 0x2, R2 ;  /* 0x000000020d2b7824 */ /* 0x000fe200078e0202 */
[----:B------:R-:W-:Y:S01]  /*93f0*/  SHF.R.U64 R48, R24, 0x10, R25 ;  /* 0x0000001018307819 */ /* 0x000fe20000001219 */
[----:B------:R-:W-:-:S03]  /*9400*/  IMAD R21, R203, 0x200, R0 ;  /* 0x00000200cb157824 */ /* 0x000fc600078e0200 */
[----:B------:R-:W0:Y:S01]  /*9410*/  LDS.128 R12, [R43+0x20400] ;  /* 0x020400002b0c7984 */ /* 0x000e220000000c00 */
[----:B------:R-:W-:-:S05]  /*9420*/  IMAD R44, R21, 0x2, R2 ;  /* 0x00000002152c7824 */ /* 0x000fca00078e0202 */
[----:B------:R-:W1:Y:S01]  /*9430*/  LDS.128 R32, [R44+0x20400] ;  /* 0x020400002c207984 */ /* 0x000e620000000c00 */
[--C-:B0-----:R-:W-:Y:S02]  /*9440*/  HADD2.F32 R20, -RZ, R13.reuse.H0_H0 ;  /* 0x2000000dff147230 */ /* 0x101fe40000004100 */
[----:B------:R-:W-:Y:S02]  /*9450*/  HADD2.F32 R13, -RZ, R13.H1_H1 ;  /* 0x3000000dff0d7230 */ /* 0x000fe40000004100 */
[----:B------:R-:W-:Y:S02]  /*9460*/  HADD2.F32 R21, -RZ, R15.H0_H0 ;  /* 0x2000000fff157230 */ /* 0x000fe40000004100 */
[--C-:B-1----:R-:W-:Y:S02]  /*9470*/  HADD2.F32 R26, -RZ, R33.reuse.H0_H0 ;  /* 0x20000021ff1a7230 */ /* 0x102fe40000004100 */
[----:B------:R-:W-:Y:S02]  /*9480*/  HADD2.F32 R33, -RZ, R33.H1_H1 ;  /* 0x30000021ff217230 */ /* 0x000fe40000004100 */
[----:B------:R-:W-:-:S02]  /*9490*/  HADD2.F32 R28, -RZ, R35.H0_H0 ;  /* 0x20000023ff1c7230 */ /* 0x000fc40000004100 */
[C---:B------:R-:W-:Y:S01]  /*94a0*/  FMUL.FTZ R37, R26.reuse, R31 ;  /* 0x0000001f1a257220 */ /* 0x040fe20000410000 */
[-C--:B------:R-:W-:Y:S01]  /*94b0*/  FMUL.FTZ R39, R26, R29.reuse ;  /* 0x0000001d1a277220 */ /* 0x080fe20000410000 */
[----:B------:R-:W-:Y:S02]  /*94c0*/  HADD2.F32 R26, -RZ, R38.H0_H0 ;  /* 0x20000026ff1a7230 */ /* 0x000fe40000004100 */
[C---:B------:R-:W-:Y:S01]  /*94d0*/  FMUL.FTZ R36, R33.reuse, R30 ;  /* 0x0000001e21247220 */ /* 0x040fe20000410000 */
[C---:B------:R-:W-:Y:S01]  /*94e0*/  FFMA.FTZ R37, R20.reuse, R29, -R37 ;  /* 0x0000001d14257223 */ /* 0x040fe20000010825 */
[----:B------:R-:W-:Y:S02]  /*94f0*/  HADD2.F32 R29, -RZ, R49.H0_H0 ;  /* 0x20000031ff1d7230 */ /* 0x000fe40000004100 */
[----:B------:R-:W-:Y:S01]  /*9500*/  FFMA.FTZ R39, R20, R31, R39 ;  /* 0x0000001f14277223 */ /* 0x000fe20000010027 */
[----:B------:R-:W-:Y:S02]  /*9510*/  HADD2.F32 R20, -RZ, R50.H1_H1 ;  /* 0x30000032ff147230 */ /* 0x000fe40000004100 */
[-C--:B------:R-:W-:Y:S01]  /*9520*/  FMUL.FTZ R38, R33, R26.reuse ;  /* 0x0000001a21267220 */ /* 0x080fe20000410000 */
[----:B------:R-:W-:Y:S01]  /*9530*/  FFMA.FTZ R36, R13, R26, -R36 ;  /* 0x0000001a0d247223 */ /* 0x000fe20000010824 */
[----:B------:R-:W-:Y:S01]  /*9540*/  FMUL.FTZ R26, R28, R29 ;  /* 0x0000001d1c1a7220 */ /* 0x000fe20000410000 */
[----:B------:R-:W-:-:S02]  /*9550*/  HADD2.F32 R35, -RZ, R35.H1_H1 ;  /* 0x30000023ff237230 */ /* 0x000fc40000004100 */
[-C--:B------:R-:W-:Y:S01]  /*9560*/  FMUL.FTZ R28, R28, R20.reuse ;  /* 0x000000141c1c7220 */ /* 0x080fe20000410000 */
[----:B------:R-:W-:Y:S02]  /*9570*/  HADD2.F32 R31, -RZ, R40.H0_H0 ;  /* 0x20000028ff1f7230 */ /* 0x000fe40000004100 */
[----:B------:R-:W-:Y:S01]  /*9580*/  FFMA.FTZ R40, R21, R20, -R26 ;  /* 0x0000001415287223 */ /* 0x000fe2000001081a */
[----:B------:R-:W-:Y:S02]  /*9590*/  HADD2.F32 R20, -RZ, R41.H0_H0 ;  /* 0x20000029ff147230 */ /* 0x000fe40000004100 */
[----:B------:R-:W-:Y:S01]  /*95a0*/  FFMA.FTZ R38, R13, R30, R38 ;  /* 0x0000001e0d267223 */ /* 0x000fe20000010026 */
[----:B------:R-:W-:Y:S02]  /*95b0*/  HADD2.F32 R24, -RZ, R15.H1_H1 ;  /* 0x3000000fff187230 */ /* 0x000fe40000004100 */
[----:B------:R-:W-:Y:S01]  /*95c0*/  FFMA.FTZ R41, R21, R29, R28 ;  /* 0x0000001d15297223 */ /* 0x000fe2000001001c */
[----:B------:R-:W-:-:S02]  /*95d0*/  HADD2.F32 R25, -RZ, R32.H0_H0 ;  /* 0x20000020ff197230 */ /* 0x000fc40000004100 */
[C---:B------:R-:W-:Y:S01]  /*95e0*/  FMUL.FTZ R29, R35.reuse, R31 ;  /* 0x0000001f231d7220 */ /* 0x040fe20000410000 */
[----:B------:R-:W-:Y:S02]  /*95f0*/  HADD2.F32 R13, -RZ, R49.H1_H1 ;  /* 0x30000031ff0d7230 */ /* 0x000fe40000004100 */
[-C--:B------:R-:W-:Y:S01]  /*9600*/  FMUL.FTZ R33, R35, R20.reuse ;  /* 0x0000001423217220 */ /* 0x080fe20000410000 */
[----:B------:R-:W-:Y:S02]  /*9610*/  HADD2.F32 R21, -RZ, R42.H0_H0 ;  /* 0x2000002aff157230 */ /* 0x000fe40000004100 */
[----:B------:R-:W-:Y:S01]  /*9620*/  FFMA.FTZ R35, R24, R20, -R29 ;  /* 0x0000001418237223 */ /* 0x000fe2000001081d */
[----:B------:R-:W-:Y:S02]  /*9630*/  HADD2.F32 R0, -RZ, R12.H0_H0 ;  /* 0x2000000cff007230 */ /* 0x000fe40000004100 */
[----:B------:R-:W-:Y:S01]  /*9640*/  FMUL.FTZ R28, R25, R13 ;  /* 0x0000000d191c7220 */ /* 0x000fe20000410000 */
[----:B------:R-:W-:-:S02]  /*9650*/  HADD2.F32 R27, -RZ, R34.H0_H0 ;  /* 0x20000022ff1b7230 */ /* 0x000fc40000004100 */
[----:B------:R-:W-:Y:S01]  /*9660*/  FMUL.FTZ R29, R25, R21 ;  /* 0x00000015191d7220 */ /* 0x000fe20000410000 */
[----:B------:R-:W-:Y:S02]  /*9670*/  HADD2.F32 R26, -RZ, R42.H1_H1 ;  /* 0x3000002aff1a7230 */ /* 0x000fe40000004100 */
[----:B------:R-:W-:Y:S01]  /*9680*/  FFMA.FTZ R42, R24, R31, R33 ;  /* 0x0000001f182a7223 */ /* 0x000fe20000010021 */
[----:B------:R-:W-:Y:S02]  /*9690*/  HADD2.F32 R20, -RZ, R50.H0_H0 ;  /* 0x20000032ff147230 */ /* 0x000fe40000004100 */
[C---:B------:R-:W-:Y:S01]  /*96a0*/  FFMA.FTZ R29, R0.reuse, R13, -R29 ;  /* 0x0000000d001d7223 */ /* 0x040fe2000001081d */
[----:B------:R-:W-:Y:S01]  /*96b0*/  FFMA.FTZ R24, R0, R21, R28 ;  /* 0x0000001500187223 */ /* 0x000fe2000001001c */
[----:B------:R-:W-:Y:S02]  /*96c0*/  HADD2.F32 R15, -RZ, R14.H0_H0 ;  /* 0x2000000eff0f7230 */ /* 0x000fe40000004100 */
[C---:B------:R-:W-:Y:S01]  /*96d0*/  FMUL.FTZ R30, R27.reuse, R26 ;  /* 0x0000001a1b1e7220 */ /* 0x040fe20000410000 */
[----:B------:R-:W-:Y:S01]  /*96e0*/  FMUL.FTZ R0, R27, R20 ;  /* 0x000000141b007220 */ /* 0x000fe20000410000 */
[----:B------:R-:W-:-:S02]  /*96f0*/  HADD2.F32 R32, -RZ, R32.H1_H1 ;  /* 0x30000020ff207230 */ /* 0x000fc40000004100 */
[----:B------:R-:W-:Y:S02]  /*9700*/  HADD2.F32 R34, -RZ, R34.H1_H1 ;  /* 0x30000022ff227230 */ /* 0x000fe40000004100 */
[C---:B------:R-:W-:Y:S01]  /*9710*/  FFMA.FTZ R30, R15.reuse, R20, -R30 ;  /* 0x000000140f1e7223 */ /* 0x040fe2000001081e */
[----:B------:R-:W-:Y:S02]  /*9720*/  HADD2.F32 R25, -RZ, R46.H0_H0 ;  /* 0x2000002eff197230 */ /* 0x000fe40000004100 */
[----:B------:R-:W-:Y:S01]  /*9730*/  FFMA.FTZ R26, R15, R26, R0 ;  /* 0x0000001a0f1a7223 */ /* 0x000fe20000010000 */
[----:B------:R-:W-:Y:S02]  /*9740*/  HADD2.F32 R27, -RZ, R45.H0_H0 ;  /* 0x2000002dff1b7230 */ /* 0x000fe40000004100 */
[----:B------:R-:W-:Y:S02]  /*9750*/  HADD2.F32 R13, -RZ, R48.H0_H0 ;  /* 0x20000030ff0d7230 */ /* 0x000fe40000004100 */
[----:B------:R-:W-:Y:S01]  /*9760*/  FMUL.FTZ R15, R32, R25 ;  /* 0x00000019200f7220 */ /* 0x000fe20000410000 */
[----:B------:R-:W-:-:S02]  /*9770*/  HADD2.F32 R21, -RZ, R47.H0_H0 ;  /* 0x2000002fff157230 */ /* 0x000fc40000004100 */
[----:B------:R-:W-:Y:S01]  /*9780*/  FMUL.FTZ R33, R34, R27 ;  /* 0x0000001b22217220 */ /* 0x000fe20000410000 */
[----:B------:R-:W-:Y:S02]  /*9790*/  HADD2.F32 R12, -RZ, R12.H1_H1 ;  /* 0x3000000cff0c7230 */ /* 0x000fe40000004100 */
[----:B------:R-:W-:Y:S01]  /*97a0*/  FMUL.FTZ R32, R32, R13 ;  /* 0x0000000d20207220 */ /* 0x000fe20000410000 */
[----:B------:R-:W-:Y:S02]  /*97b0*/  HADD2.F32 R14, -RZ, R14.H1_H1 ;  /* 0x3000000eff0e7230 */ /* 0x000fe40000004100 */
[----:B------:R-:W-:Y:S01]  /*97c0*/  FMUL.FTZ R34, R34, R21 ;  /* 0x0000001522227220 */ /* 0x000fe20000410000 */
        /* <DEDUP_REMOVED lines=14> */
.L_x_2787:
[----:B------:R-:W-:Y:S05]  /*98b0*/  BSYNC B1 ;  /* 0x0000000000017941 */ /* 0x000fea0003800000 */
.L_x_2786:
[----:B------:R-:W-:Y:S01]  /*98c0*/  PRMT R34, R54, 0x5410, R55 ;  /* 0x0000541036227816 */ /* 0x000fe20000000037 */
[----:B------:R-:W-:Y:S06]  /*98d0*/  @P0 BRA `(.L_x_2775) ;  /* 0x0000000400600947 */ /* 0x000fec0003800000 */
[--C-:B------:R-:W-:Y:S01]  /*98e0*/  SHF.R.U32.HI R0, RZ, 0x3, R226.reuse ;  /* 0x00000003ff007819 */ /* 0x100fe200000116e2 */
[----:B0-----:R-:W0:Y:S01]  /*98f0*/  LDS.128 R12, [R225+0x20400] ;  /* 0x02040000e10c7984 */ /* 0x001e220000000c00 */
[----:B------:R-:W-:Y:S01]  /*9900*/  SHF.R.U64 R39, R8, 0x10, R9 ;  /* 0x0000001008277819 */ /* 0x000fe20000001209 */
[----:B------:R-:W-:Y:S01]  /*9910*/  HADD2.F32 R21, -RZ, R51.H1_H1 ;  /* 0x30000033ff157230 */ /* 0x000fe20000004100 */
[----:B------:R-:W-:Y:S02]  /*9920*/  LOP3.LUT R0, R0, R3, R226, 0x1e, !PT ;  /* 0x0000000300007212 */ /* 0x000fe400078e1ee2 */
[--C-:B------:R-:W-:Y:S02]  /*9930*/  SHF.R.U64 R38, R10, 0x10, R11.reuse ;  /* 0x000000100a267819 */ /* 0x100fe4000000120b */
[----:B------:R-:W-:Y:S01]  /*9940*/  SHF.R.U32.HI R36, RZ, 0x10, R11 ;  /* 0x00000010ff247819 */ /* 0x000fe2000001160b */
[----:B------:R-:W-:Y:S01]  /*9950*/  IMAD.IADD R3, R227, 0x1, R0 ;  /* 0x00000001e3037824 */ /* 0x000fe200078e0200 */
[--C-:B------:R-:W-:Y:S01]  /*9960*/  SHF.R.U32.HI R20, RZ, 0x10, R5.reuse ;  /* 0x00000010ff147819 */ /* 0x100fe20000011605 */
[----:B------:R-:W-:Y:S01]  /*9970*/  HADD2.F32 R11, -RZ, R53.H1_H1 ;  /* 0x30000035ff0b7230 */ /* 0x000fe20000004100 */
[----:B------:R-:W-:Y:S01]  /*9980*/  SHF.R.U64 R37, R4, 0x10, R5 ;  /* 0x0000001004257819 */ /* 0x000fe20000001205 */
[----:B------:R-:W-:Y:S01]  /*9990*/  IMAD R3, R3, 0x2, R2 ;  /* 0x0000000203037824 */ /* 0x000fe200078e0202 */
[----:B------:R-:W-:Y:S01]  /*99a0*/  SHF.R.U32.HI R28, RZ, 0x10, R9 ;  /* 0x00000010ff1c7819 */ /* 0x000fe20000011609 */
[----:B------:R-:W-:Y:S01]  /*99b0*/  HADD2.F32 R20, -RZ, R20.H0_H0 ;  /* 0x20000014ff147230 */ /* 0x000fe20000004100 */
[----:B------:R-:W-:-:S02]  /*99c0*/  SHF.R.U64 R35, R6, 0x10, R7 ;  /* 0x0000001006237819 */ /* 0x000fc40000001207 */
[----:B------:R-:W1:Y:S01]  /*99d0*/  LDS.128 R24, [R3+0x20400] ;  /* 0x0204000003187984 */ /* 0x000e620000000c00 */
[----:B------:R-:W-:Y:S01]  /*99e0*/  SHF.R.U32.HI R33, RZ, 0x10, R7 ;  /* 0x00000010ff217819 */ /* 0x000fe20000011607 */
[--C-:B0-----:R-:W-:Y:S02]  /*99f0*/  HADD2.F32 R4, -RZ, R13.reuse.H0_H0 ;  /* 0x2000000dff047230 */ /* 0x101fe40000004100 */
[----:B------:R-:W-:Y:S02]  /*9a00*/  HADD2.F32 R13, -RZ, R13.H1_H1 ;  /* 0x3000000dff0d7230 */ /* 0x000fe40000004100 */
[----:B------:R-:W-:Y:S02]  /*9a10*/  HADD2.F32 R0, -RZ, R12.H0_H0 ;  /* 0x2000000cff007230 */ /* 0x000fe40000004100 */
[----:B------:R-:W-:Y:S02]  /*9a20*/  HADD2.F32 R5, -RZ, R14.H0_H0 ;  /* 0x2000000eff057230 */ /* 0x000fe40000004100 */
[----:B------:R-:W-:-:S02]  /*9a30*/  HADD2.F32 R6, -RZ, R15.H0_H0 ;  /* 0x2000000fff067230 */ /* 0x000fc40000004100 */
[----:B------:R-:W-:Y:S02]  /*9a40*/  HADD2.F32 R15, -RZ, R15.H1_H1 ;  /* 0x3000000fff0f7230 */ /* 0x000fe40000004100 */
[----:B------:R-:W-:Y:S02]  /*9a50*/  HADD2.F32 R12, -RZ, R12.H1_H1 ;  /* 0x3000000cff0c7230 */ /* 0x000fe40000004100 */
[----:B------:R-:W-:Y:S02]  /*9a60*/  HADD2.F32 R14, -RZ, R14.H1_H1 ;  /* 0x3000000eff0e7230 */ /* 0x000fe40000004100 */
        /* <DEDUP_REMOVED lines=10> */
[----:B------:R-:W-:Y:S02]  /*9b10*/  HADD2.F32 R4, -RZ, R53.H0_H0 ;  /* 0x20000035ff047230 */ /* 0x000fe40000004100 */
[-C--:B------:R-:W-:Y:S01]  /*9b20*/  FMUL.FTZ R32, R25, R8.reuse ;  /* 0x0000000819207220 */ /* 0x080fe20000410000 */
[----:B------:R-:W-:Y:S01]  /*9b30*/  FFMA.FTZ R30, R13, R8, -R28 ;  /* 0x000000080d1e7223 */ /* 0x000fe2000001081c */
[----:B------:R-:W-:Y:S01]  /*9b40*/  FMUL.FTZ R21, R7, R11 ;  /* 0x0000000b07157220 */ /* 0x000fe20000410000 */
[----:B------:R-:W-:-:S02]  /*9b50*/  HADD2.F32 R9, -RZ, R26.H0_H0 ;  /* 0x2000001aff097230 */ /* 0x000fc40000004100 */
[-C--:B------:R-:W-:Y:S01]  /*9b60*/  FMUL.FTZ R28, R7, R4.reuse ;  /* 0x00000004071c7220 */ /* 0x080fe20000410000 */
[----:B------:R-:W-:Y:S02]  /*9b70*/  HADD2.F32 R8, -RZ, R52.H0_H0 ;  /* 0x20000034ff087230 */ /* 0x000fe40000004100 */
[C---:B------:R-:W-:Y:S01]  /*9b80*/  FFMA.FTZ R21, R0.reuse, R4, -R21 ;  /* 0x0000000400157223 */ /* 0x040fe20000010815 */
[--C-:B------:R-:W-:Y:S02]  /*9b90*/  HADD2.F32 R4, -RZ, R34.reuse.H0_H0 ;  /* 0x20000022ff047230 */ /* 0x100fe40000004100 */
[----:B------:R-:W-:Y:S01]  /*9ba0*/  FFMA.FTZ R28, R0, R11, R28 ;  /* 0x0000000b001c7223 */ /* 0x000fe2000001001c */
[----:B------:R-:W-:Y:S02]  /*9bb0*/  HADD2.F32 R10, -RZ, R27.H0_H0 ;  /* 0x2000001bff0a7230 */ /* 0x000fe40000004100 */
[----:B------:R-:W-:Y:S01]  /*9bc0*/  FMUL.FTZ R0, R9, R8 ;  /* 0x0000000809007220 */ /* 0x000fe20000410000 */
[----:B------:R-:W-:-:S02]  /*9bd0*/  HADD2.F32 R7, -RZ, R34.H1_H1 ;  /* 0x30000022ff077230 */ /* 0x000fc40000004100 */
[----:B------:R-:W-:Y:S01]  /*9be0*/  FFMA.FTZ R32, R13, R20, R32 ;  /* 0x000000140d207223 */ /* 0x000fe20000010020 */
[----:B------:R-:W-:Y:S02]  /*9bf0*/  HADD2.F32 R11, -RZ, R52.H1_H1 ;  /* 0x30000034ff0b7230 */ /* 0x000fe40000004100 */
[-C--:B------:R-:W-:Y:S01]  /*9c00*/  FFMA.FTZ R20, R5, R4.reuse, -R0 ;  /* 0x0000000405147223 */ /* 0x080fe20000010800 */
[----:B------:R-:W-:Y:S01]  /*9c10*/  FMUL.FTZ R34, R9, R4 ;  /* 0x0000000409227220 */ /* 0x000fe20000410000 */
[----:B------:R-:W-:Y:S02]  /*9c20*/  HADD2.F32 R0, -RZ, R36.H0_H0 ;  /* 0x20000024ff007230 */ /* 0x000fe40000004100 */
[C---:B------:R-:W-:Y:S01]  /*9c30*/  FMUL.FTZ R36, R10.reuse, R7 ;  /* 0x000000070a247220 */ /* 0x040fe20000410000 */
[----:B------:R-:W-:Y:S02]  /*9c40*/  HADD2.F32 R27, -RZ, R27.H1_H1 ;  /* 0x3000001bff1b7230 */ /* 0x000fe40000004100 */
[----:B------:R-:W-:Y:S01]  /*9c50*/  FMUL.FTZ R9, R10, R11 ;  /* 0x0000000b0a097220 */ /* 0x000fe20000410000 */
[----:B------:R-:W-:-:S02]  /*9c60*/  HADD2.F32 R4, -RZ, R33.H0_H0 ;  /* 0x20000021ff047230 */ /* 0x000fc40000004100 */
[----:B------:R-:W-:Y:S01]  /*9c70*/  FFMA.FTZ R10, R5, R8, R34 ;  /* 0x00000008050a7223 */ /* 0x000fe20000010022 */
[C---:B------:R-:W-:Y:S01]  /*9c80*/  FFMA.FTZ R36, R6.reuse, R11, R36 ;  /* 0x0000000b06247223 */ /* 0x040fe20000010024 */
[----:B------:R-:W-:Y:S01]  /*9c90*/  FFMA.FTZ R8, R6, R7, -R9 ;  /* 0x0000000706087223 */ /* 0x000fe20000010809 */
[----:B------:R-:W-:Y:S02]  /*9ca0*/  HADD2.F32 R24, -RZ, R24.H1_H1 ;  /* 0x30000018ff187230 */ /* 0x000fe40000004100 */
[C---:B------:R-:W-:Y:S01]  /*9cb0*/  FMUL.FTZ R34, R27.reuse, R4 ;  /* 0x000000041b227220 */ /* 0x040fe20000410000 */
[----:B------:R-:W-:Y:S02]  /*9cc0*/  HADD2.F32 R26, -RZ, R26.H1_H1 ;  /* 0x3000001aff1a7230 */ /* 0x000fe40000004100 */
[-C--:B------:R-:W-:Y:S01]  /*9cd0*/  FMUL.FTZ R6, R27, R0.reuse ;  /* 0x000000001b067220 */ /* 0x080fe20000410000 */
[----:B------:R-:W-:Y:S02]  /*9ce0*/  HADD2.F32 R9, -RZ, R37.H0_H0 ;  /* 0x20000025ff097230 */ /* 0x000fe40000004100 */
[----:B------:R-:W-:Y:S01]  /*9cf0*/  FFMA.FTZ R27, R15, R0, -R34 ;  /* 0x000000000f1b7223 */ /* 0x000fe20000010822 */
[----:B------:R-:W-:-:S02]  /*9d00*/  HADD2.F32 R11, -RZ, R35.H0_H0 ;  /* 0x20000023ff0b7230 */ /* 0x000fc40000004100 */
[----:B------:R-:W-:Y:S01]  /*9d10*/  FFMA.FTZ R33, R15, R4, R6 ;  /* 0x000000040f217223 */ /* 0x000fe20000010006 */
[----:B------:R-:W-:Y:S02]  /*9d20*/  HADD2.F32 R5, -RZ, R39.H0_H0 ;  /* 0x20000027ff057230 */ /* 0x000fe40000004100 */
[----:B------:R-:W-:Y:S01]  /*9d30*/  FMUL.FTZ R13, R24, R9 ;  /* 0x00000009180d7220 */ /* 0x000fe20000410000 */
[----:B------:R-:W-:Y:S02]  /*9d40*/  HADD2.F32 R7, -RZ, R38.H0_H0 ;  /* 0x20000026ff077230 */ /* 0x000fe40000004100 */
[----:B------:R-:W-:Y:S01]  /*9d50*/  FMUL.FTZ R15, R26, R11 ;  /* 0x0000000b1a0f7220 */ /* 0x000fe20000410000 */
[-C--:B------:R-:W-:Y:S01]  /*9d60*/  FMUL.FTZ R24, R24, R5.reuse ;  /* 0x0000000518187220 */ /* 0x080fe20000410000 */
[----:B------:R-:W-:Y:S01]  /*9d70*/  FFMA.FTZ R4, R12, R5, -R13 ;  /* 0x000000050c047223 */ /* 0x000fe2000001080d */
[-C--:B------:R-:W-:Y:S01]  /*9d80*/  FMUL.FTZ R26, R26, R7.reuse ;  /* 0x000000071a1a7220 */ /* 0x080fe20000410000 */
[----:B------:R-:W-:Y:S01]  /*9d90*/  FFMA.FTZ R15, R14, R7, -R15 ;  /* 0x000000070e0f7223 */ /* 0x000fe2000001080f */
[----:B------:R-:W-:Y:S01]  /*9da0*/  FFMA.FTZ R13, R12, R9, R24 ;  /* 0x000000090c0d7223 */ /* 0x000fe20000010018 */
[----:B------:R-:W-:Y:S01]  /*9db0*/  F2FP.F16.F32.PACK_AB R7, R27, R8 ;  /* 0x000000081b07723e */ /* 0x000fe200000000ff */
[----:B------:R-:W-:Y:S01]  /*9dc0*/  FFMA.FTZ R25, R14, R11, R26 ;  /* 0x0000000b0e197223 */ /* 0x000fe2000001001a */
[----:B------:R-:W-:-:S02]  /*9dd0*/  F2FP.F16.F32.PACK_AB R5, R30, R29 ;  /* 0x0000001d1e05723e */ /* 0x000fc400000000ff */
[----:B------:R-:W-:Y:S02]  /*9de0*/  F2FP.F16.F32.PACK_AB R4, R4, R21 ;  /* 0x000000150404723e */ /* 0x000fe400000000ff */
[----:B------:R-:W-:Y:S02]  /*9df0*/  F2FP.F16.F32.PACK_AB R6, R15, R20 ;  /* 0x000000140f06723e */ /* 0x000fe400000000ff */
[----:B------:R-:W-:Y:S02]  /*9e00*/  F2FP.F16.F32.PACK_AB R11, R33, R36 ;  /* 0x00000024210b723e */ /* 0x000fe400000000ff */
[----:B------:R-:W-:Y:S01]  /*9e10*/  F2FP.F16.F32.PACK_AB R9, R32, R31 ;  /* 0x0000001f2009723e */ /* 0x000fe200000000ff */
[----:B------:R4:W-:Y:S01]  /*9e20*/  STS.128 [R225+0x20400], R4 ;  /* 0x02040004e1007388 */ /* 0x0009e20000000c00 */
[----:B------:R-:W-:Y:S02]  /*9e30*/  F2FP.F16.F32.PACK_AB R8, R13, R28 ;  /* 0x0000001c0d08723e */ /* 0x000fe400000000ff */
[----:B------:R-:W-:-:S05]  /*9e40*/  F2FP.F16.F32.PACK_AB R10, R25, R10 ;  /* 0x0000000a190a723e */ /* 0x000fca00000000ff */
[----:B------:R4:W-:Y:S02]  /*9e50*/  STS.128 [R3+0x20400], R8 ;  /* 0x0204000803007388 */ /* 0x0009e40000000c00 */
.L_x_2775:
[----:B------:R-:W-:Y:S05]  /*9e60*/  BSYNC B0 ;  /* 0x0000000000007941 */ /* 0x000fea0003800000 */
.L_x_2761:
        /* <DEDUP_REMOVED lines=8> */
.L_x_2758:
[----:B--23--:R-:W-:-:S05]  /*9ef0*/  IMAD.U32 R0, RZ, RZ, UR37 ;  /* 0x00000025ff007e24 */ /* 0x00cfca000f8e00ff */
[----:B------:R-:W-:-:S13]  /*9f00*/  ISETP.NE.AND P0, PT, R0, 0x3, PT ;  /* 0x000000030000780c */ /* 0x000fda0003f05270 */
[----:B------:R-:W-:Y:S05]  /*9f10*/  @!P0 BRA `(.L_x_2788) ;  /* 0x0000000000048947 */ /* 0x000fea0003800000 */
[----:B------:R-:W-:Y:S01]  /*9f20*/  BPT.TRAP 0x1 ;  /* 0x000000040000795c */ /* 0x000fe20000300000 */
.L_x_2788:
[----:B0-----:R-:W-:Y:S01]  /*9f30*/  IMAD R12, R18, 0x8, R2 ;  /* 0x00000008120c7824 */ /* 0x001fe200078e0202 */
[----:B------:R-:W-:-:S04]  /*9f40*/  SHF.L.U32 R21, R19, 0x1f, RZ ;  /* 0x0000001f13157819 */ /* 0x000fc800000006ff */
[----:B------:R0:W2:Y:S01]  /*9f50*/  SYNCS.PHASECHK.TRANS64.TRYWAIT P2, [R12+URZ+0x28c30], R21 ;  /* 0x028c30150c0075a7 */ /* 0x0000a2000804017f */
[----:B------:R-:W-:Y:S05]  /*9f60*/  @!P0 BRA `(.L_x_2789) ;  /* 0x0000000000048947 */ /* 0x000fea0003800000 */
[----:B------:R-:W-:Y:S01]  /*9f70*/  BPT.TRAP 0x1 ;  /* 0x000000040000795c */ /* 0x000fe20000300000 */
.L_x_2789:
[----:B------:R-:W3:Y:S02]  /*9f80*/  S2R R0, SR_TID.X ;  /* 0x0000000000007919 */ /* 0x000ee40000002100 */
[----:B---3--:R-:W-:-:S04]  /*9f90*/  LOP3.LUT R0, R0, 0x7f, RZ, 0xc0, !PT ;  /* 0x0000007f00007812 */ /* 0x008fc800078ec0ff */
[----:B------:R-:W-:Y:S01]  /*9fa0*/  ISETP.NE.AND P1, PT, R0, RZ, PT ;  /* 0x000000ff0000720c */ /* 0x000fe20003f25270 */
[----:B------:R-:W-:-:S05]  /*9fb0*/  VIADD R0, R2, 0x22400 ;  /* 0x0002240002007836 */ /* 0x000fca0000000000 */
[----:B------:R-:W-:Y:S01]  /*9fc0*/  SHF.R.U32.HI R0, RZ, 0x4, R0 ;  /* 0x00000004ff007819 */ /* 0x000fe20000011600 */
[----:B--2---:R-:W-:Y:S06]  /*9fd0*/  @P2 BRA `(.L_x_2790) ;  /* 0x0000000000082947 */ /* 0x004fec0003800000 */
[----:B------:R-:W2:Y:S02]  /*9fe0*/  SYNCS.PHASECHK.TRANS64.TRYWAIT P2, [R12+URZ+0x28c30], R21 ;  /* 0x028c30150c0075a7 */ /* 0x000ea4000804017f */
[----:B--2---:R-:W-:Y:S05]  /*9ff0*/  @!P2 BRA `(.L_x_2791) ;  /* 0x0000016c006ca947 */ /* 0x004fea0003800000 */
.L_x_2790:
[----:B------:R-:W-:Y:S01]  /*a000*/  LOP3.LUT R0, R0, 0x3fff, RZ, 0xc0, !PT ;  /* 0x00003fff00007812 */ /* 0x000fe200078ec0ff */
[----:B------:R-:W-:Y:S05]  /*a010*/  WARPSYNC.ALL ;  /* 0x0000000000007948 */ /* 0x000fea0003800000 */
[----:B------:R-:W-:Y:S01]  /*a020*/  LOP3.LUT R13, R0, 0x10000, RZ, 0xfc, !PT ;  /* 0x00010000000d7812 */ /* 0x000fe200078efcff */
[----:B------:R-:W-:Y:S01]  /*a030*/  VIADD R0, R2, 0x20400 ;  /* 0x0002040002007836 */ /* 0x000fe20000000000 */
[----:B----45:R-:W-:-:S03]  /*a040*/  WARPGROUP.ARRIVE ;  /* 0x00000000000079c5 */ /* 0x030fc60000000000 */
[----:B-1----:R-:W-:Y:S01]  /*a050*/  IMAD R6, R18, 0x200, R13 ;  /* 0x0000020012067824 */ /* 0x002fe200078e020d */
[----:B------:R-:W-:Y:S01]  /*a060*/  ULDC.64 UR46, c[0x0][0x9e0] ;  /* 0x00027800002e7ab9 */ /* 0x000fe20000000a00 */
[----:B------:R-:W-:Y:S01]  /*a070*/  IMAD.MOV.U32 R7, RZ, RZ, 0x40000040 ;  /* 0x40000040ff077424 */ /* 0x000fe200078e00ff */
[----:B------:R-:W-:Y:S01]  /*a080*/  SHF.R.U32.HI R0, RZ, 0x4, R0 ;  /* 0x00000004ff007819 */ /* 0x000fe20000011600 */
[----:B------:R-:W-:Y:S01]  /*a090*/  IMAD.MOV.U32 R5, RZ, RZ, 0x40000040 ;  /* 0x40000040ff057424 */ /* 0x000fe200078e00ff */
[C---:B------:R-:W-:Y:S01]  /*a0a0*/  R2UR UR6, R6.reuse ;  /* 0x00000000060672ca */ /* 0x040fe200000e0000 */
[----:B------:R-:W-:Y:S01]  /*a0b0*/  VIADD R8, R6, 0x2 ;  /* 0x0000000206087836 */ /* 0x000fe20000000000 */
[----:B------:R-:W-:Y:S01]  /*a0c0*/  LOP3.LUT R0, R0, 0x3fff, RZ, 0xc0, !PT ;  /* 0x00003fff00007812 */ /* 0x000fe200078ec0ff */
[----:B------:R-:W-:Y:S01]  /*a0d0*/  IMAD.MOV.U32 R9, RZ, RZ, 0x40000040 ;  /* 0x40000040ff097424 */ /* 0x000fe200078e00ff */
[----:B------:R-:W-:Y:S01]  /*a0e0*/  R2UR UR7, R7 ;  /* 0x00000000070772ca */ /* 0x000fe200000e0000 */
[----:B------:R-:W-:Y:S01]  /*a0f0*/  IMAD.MOV.U32 R11, RZ, RZ, 0x40000040 ;  /* 0x40000040ff0b7424 */ /* 0x000fe200078e00ff */
[----:B------:R-:W-:Y:S01]  /*a100*/  LOP3.LUT R4, R0, 0x10000, RZ, 0xfc, !PT ;  /* 0x0001000000047812 */ /* 0x000fe200078efcff */
[----:B------:R-:W-:Y:S01]  /*a110*/  VIADD R14, R6, 0x4 ;  /* 0x00000004060e7836 */ /* 0x000fe20000000000 */
[----:B------:R-:W-:Y:S01]  /*a120*/  R2UR UR5, R5 ;  /* 0x00000000050572ca */ /* 0x000fe200000e0000 */
[----:B------:R-:W-:Y:S01]  /*a130*/  IMAD.MOV.U32 R15, RZ, RZ, 0x40000040 ;  /* 0x40000040ff0f7424 */ /* 0x000fe200078e00ff */
[C---:B------:R-:W-:Y:S01]  /*a140*/  R2UR UR4, R4.reuse ;  /* 0x00000000040472ca */ /* 0x040fe200000e0000 */
[----:B------:R-:W-:Y:S01]  /*a150*/  VIADD R10, R4, 0x2 ;  /* 0x00000002040a7836 */ /* 0x000fe20000000000 */
[----:B------:R-:W1:Y:S01]  /*a160*/  LDC R0, c[0x0][0x448] ;  /* 0x00011200ff007b82 */ /* 0x000e620000000800 */
[----:B------:R-:W-:Y:S01]  /*a170*/  IMAD.MOV.U32 R7, RZ, RZ, 0x40000040 ;  /* 0x40000040ff077424 */ /* 0x000fe200078e00ff */
[----:B------:R-:W-:Y:S01]  /*a180*/  UISETP.GE.AND UP0, UPT, UR47, 0x1, UPT ;  /* 0x000000012f00788c */ /* 0x000fe2000bf06270 */
[----:B------:R-:W-:Y:S01]  /*a190*/  LEA R20, R168, 0xffffffc0, 0x6 ;  /* 0xffffffc0a8147811 */ /* 0x000fe200078e30ff */
[----:B------:R-:W-:-:S02]  /*a1a0*/  ULDC UR45, c[0x0][0x9dc] ;  /* 0x00027700002d7ab9 */ /* 0x000fc40000000800 */
[----:B------:R-:W-:Y:S01]  /*a1b0*/  ULOP3.LUT UR45, URZ, UR45, URZ, 0x33, !UPT ;  /* 0x0000002d3f2d7292 */ /* 0x000fe2000f8e333f */
[----:B------:R-:W-:Y:S01]  /*a1c0*/  IADD3 R57, -R184, R23, -R20 ;  /* 0x00000017b8397210 */ /* 0x000fe20007ffe914 */
[----:B------:R-:W-:Y:S01]  /*a1d0*/  UP2UR UR48, UPR, URZ, 0x1 ;  /* 0x000000013f307883 */ /* 0x000fe20008000000 */
[----:B------:R-:W-:Y:S02]  /*a1e0*/  PLOP3.LUT P3, PT, PT, PT, UP0, 0x40, 0x0 ;  /* 0x000000000000781c */ /* 0x000fe40003f6e808 */
[----:B------:R-:W-:Y:S01]  /*a1f0*/  HGMMA.64x64x16.F32 R24, gdesc[UR4], RZ, !UPT, gsb0 ;  /* 0x00e00000041879f0 */ /* 0x000fe2000c0008ff */
[----:B------:R-:W-:Y:S01]  /*a200*/  R2UR UR6, R8 ;  /* 0x00000000080672ca */ /* 0x000fe200000e0000 */
[----:B------:R-:W-:Y:S01]  /*a210*/  VIADD R8, R4, 0x4 ;  /* 0x0000000404087836 */ /* 0x000fe20000000000 */
[----:B------:R-:W-:Y:S01]  /*a220*/  R2UR UR7, R9 ;  /* 0x00000000090772ca */ /* 0x000fe200000e0000 */
[----:B------:R-:W-:Y:S01]  /*a230*/  IMAD.MOV.U32 R9, RZ, RZ, 0x40000040 ;  /* 0x40000040ff097424 */ /* 0x000fe200078e00ff */
[----:B------:R-:W-:-:S02]  /*a240*/  R2UR UR4, R10 ;  /* 0x000000000a0472ca */ /* 0x000fc400000e0000 */
[----:B------:R-:W-:Y:S02]  /*a250*/  R2UR UR5, R11 ;  /* 0x000000000b0572ca */ /* 0x000fe400000e0000 */
[----:B-1----:R-:W-:Y:S01]  /*a260*/  ISETP.NE.AND P2, PT, R0, 0x1, PT ;  /* 0x000000010000780c */ /* 0x002fe20003f45270 */
[----:B------:R-:W-:-:S12]  /*a270*/  IMAD.IADD R0, R201, 0x1, R192 ;  /* 0x00000001c9007824 */ /* 0x000fd800078e02c0 */
[----:B------:R-:W1:Y:S01]  /*a280*/  @P2 LDC R3, c[0x0][0x44c] ;  /* 0x00011300ff032b82 */ /* 0x000e620000000800 */
        /* <DEDUP_REMOVED lines=8> */
[----:B------:R-:W-:Y:S01]  /*a310*/  IADD3 R14, R6, 0x6, RZ ;  /* 0x00000006060e7810 */ /* 0x000fe20007ffe0ff */
[----:B------:R-:W-:Y:S01]  /*a320*/  VIADD R6, R4, 0x6 ;  /* 0x0000000604067836 */ /* 0x000fe20000000000 */
[----:B------:R-:W-:-:S02]  /*a330*/  WARPGROUP.DEPBAR.LE gsb0, 0x0 ;  /* 0x00008000000079c5 */ /* 0x000fc40000010000 */
[----:B------:R-:W-:-:S07]  /*a340*/  WARPGROUP.ARRIVE ;  /* 0x00000000000079c5 */ /* 0x000fce0000000000 */
[----:B------:R-:W-:Y:S01]  /*a350*/  HGMMA.64x64x16.F32 R24, gdesc[UR4], R24, gsb0 ;  /* 0x00e00000041879f0 */ /* 0x000fe20008000818 */
[----:B------:R-:W-:Y:S01]  /*a360*/  R2UR UR6, R14 ;  /* 0x000000000e0672ca */ /* 0x000fe200000e0000 */
[----:B-1----:R-:W-:Y:S01]  /*a370*/  @P2 IMAD.HI.U32 R14, R0, R3, RZ ;  /* 0x00000003000e2227 */ /* 0x002fe200078e00ff */
[----:B------:R-:W-:Y:S02]  /*a380*/  R2UR UR7, R15 ;  /* 0x000000000f0772ca */ /* 0x000fe400000e0000 */
[----:B------:R-:W-:Y:S01]  /*a390*/  R2UR UR4, R6 ;  /* 0x00000000060472ca */ /* 0x000fe200000e0000 */
[----:B------:R-:W1:Y:S01]  /*a3a0*/  @P2 LDC R15, c[0x0][0x450] ;  /* 0x00011400ff0f2b82 */ /* 0x000e620000000800 */
[----:B------:R-:W-:Y:S01]  /*a3b0*/  R2UR UR5, R7 ;  /* 0x00000000070572ca */ /* 0x000fe200000e0000 */
[----:B------:R-:W-:Y:S02]  /*a3c0*/  IMAD.MOV.U32 R3, RZ, RZ, R0 ;  /* 0x000000ffff037224 */ /* 0x000fe400078e0000 */
[----:B------:R-:W-:-:S05]  /*a3d0*/  @!P1 VIADD R0, R12, 0x28c40 ;  /* 0x00028c400c009836 */ /* 0x000fca0000000000 */
[----:B------:R-:W-:Y:S02]  /*a3e0*/  @!P1 PRMT R0, RZ, 0x654, R0 ;  /* 0x00000654ff009816 */ /* 0x000fe40000000000 */
[----:B-1----:R-:W-:Y:S01]  /*a3f0*/  @P2 SHF.R.U32.HI R3, RZ, R15, R14 ;  /* 0x0000000fff032219 */ /* 0x002fe2000001160e */
[----:B------:R-:W-:-:S04]  /*a400*/  IMAD.MOV.U32 R15, RZ, RZ, -0x40 ;  /* 0xffffffc0ff0f7424 */ /* 0x000fc800078e00ff */
[----:B------:R-:W1:Y:S01]  /*a410*/  SHFL.IDX PT, R62, R3, RZ, 0x1c1f ;  /* 0x001c1fff033e7589 */ /* 0x000e6200000e0000 */
[----:B------:R-:W-:Y:S02]  /*a420*/  WARPGROUP.DEPBAR.LE gsb0, 0x0 ;  /* 0x00008000000079c5 */ /* 0x000fe40000010000 */
[----:B------:R-:W-:-:S06]  /*a430*/  WARPGROUP.ARRIVE ;  /* 0x00000000000079c5 */ /* 0x000fcc0000000000 */
[----:B------:R-:W-:Y:S01]  /*a440*/  HGMMA.64x64x16.F32 R24, gdesc[UR4], R24, gsb0 ;  /* 0x00e00000041879f0 */ /* 0x000fe20008000818 */
[----:B------:R-:W-:Y:S02]  /*a450*/  ULDC UR4, c[0x0][0x9d8] ;  /* 0x0002760000047ab9 */ /* 0x000fe40000000800 */
        /* <DEDUP_REMOVED lines=35> */
[----:B------:R-:W-:Y:S01]  /*a690*/  IADD3 R15, -R184, R0, R23 ;  /* 0x00000000b80f7210 */ /* 0x000fe20007ffe117 */
[----:B------:R-:W3:Y:S01]  /*a6a0*/  MUFU.TANH R24, R24 ;  /* 0x0000001800187308 */ /* 0x000ee20000002400 */
[----:B------:R-:W-:-:S03]  /*a6b0*/  VIADD R60, R0, 0xffffffff ;  /* 0xffffffff003c7836 */ /* 0x000fc60000000000 */
[----:B------:R-:W-:-:S04]  /*a6c0*/  IMAD.IADD R15, R15, 0x1, -R22 ;  /* 0x000000010f0f7824 */ /* 0x000fc800078e0a16 */
[----:B------:R-:W4:Y:S01]  /*a6d0*/  MUFU.TANH R25, R25 ;  /* 0x0000001900197308 */ /* 0x000f220000002400 */
[C---:B------:R-:W-:Y:S02]  /*a6e0*/  VIADD R58, R15.reuse, UR46 ;  /* 0x0000002e0f3a7c36 */ /* 0x040fe40008000000 */
[----:B------:R-:W-:-:S03]  /*a6f0*/  VIADD R59, R15, UR45 ;  /* 0x0000002d0f3b7c36 */ /* 0x000fc60008000000 */
[----:B-1----:R-:W-:Y:S01]  /*a700*/  VIADDMNMX R0, R62, R58, R57, PT ;  /* 0x0000003a3e007246 */ /* 0x002fe20003800139 */
        /* <DEDUP_REMOVED lines=30> */
[----:B------:R0:W0:Y:S01]  /*a8f0*/  MUFU.TANH R56, R55 ;  /* 0x0000003700387308 */ /* 0x0000220000002400 */
[----:B-1-34-:R-:W-:Y:S05]  /*a900*/  @P3 BRA `(.L_x_2792) ;  /* 0x0000000000583947 */ /* 0x01afea0003800000 */
[----:B------:R-:W-:Y:S01]  /*a910*/  IADD3 R15, -R22, R23, R62 ;  /* 0x00000017160f7210 */ /* 0x000fe20007ffe13e */
[----:B------:R-:W-:Y:S03]  /*a920*/  BSSY B0, `(.L_x_2793) ;  /* 0x0000010000007945 */ /* 0x000fe60003800000 */
[----:B------:R-:W-:-:S13]  /*a930*/  ISETP.GT.AND P3, PT, R15, -0x1, PT ;  /* 0xffffffff0f00780c */ /* 0x000fda0003f64270 */
[----:B------:R-:W-:Y:S05]  /*a940*/  @P3 BRA `(.L_x_2794) ;  /* 0x0000000000203947 */ /* 0x000fea0003800000 */
[----:B------:R-:W-:Y:S01]  /*a950*/  UISETP.NE.AND UP0, UPT, UR47, 0x1, UPT ;  /* 0x000000012f00788c */ /* 0x000fe2000bf05270 */
[----:B------:R-:W-:-:S05]  /*a960*/  LOP3.LUT R15, RZ, R15, RZ, 0x33, !PT ;  /* 0x0000000fff0f7212 */ /* 0x000fca00078e33ff */
[----:B------:R-:W-:-:S05]  /*a970*/  PLOP3.LUT P3, PT, PT, PT, UP0, 0x80, 0x0 ;  /* 0x000000000000781c */ /* 0x000fca0003f6f008 */
[----:B------:R-:W-:-:S08]  /*a980*/  @UP0 ULDC.64 UR4, c[0x0][0x9e8] ;  /* 0x00027a0000040ab9 */ /* 0x000fd00000000a00 */
[----:B0-----:R-:W-:-:S05]  /*a990*/  @P3 IMAD.HI.U32 R55, R15, UR4, RZ ;  /* 0x000000040f373c27 */ /* 0x001fca000f8e00ff */
[----:B------:R-:W-:-:S04]  /*a9a0*/  @P3 SHF.R.U32.HI R15, RZ, UR5, R55 ;  /* 0x00000005ff0f3c19 */ /* 0x000fc80008011637 */
[----:B------:R-:W-:Y:S01]  /*a9b0*/  LOP3.LUT R15, RZ, R15, RZ, 0x33, !PT ;  /* 0x0000000fff0f7212 */ /* 0x000fe200078e33ff */
[----:B------:R-:W-:Y:S06]  /*a9c0*/  BRA `(.L_x_2795) ;  /* 0x0000000000147947 */ /* 0x000fec0003800000 */
.L_x_2794:
[----:B------:R-:W-:-:S06]  /*a9d0*/  UISETP.NE.AND UP0, UPT, UR47, 0x1, UPT ;  /* 0x000000012f00788c */ /* 0x000fcc000bf05270 */
[----:B------:R-:W-:-:S05]  /*a9e0*/  PLOP3.LUT P3, PT, PT, PT, UP0, 0x80, 0x0 ;  /* 0x000000000000781c */ /* 0x000fca0003f6f008 */
[----:B------:R-:W-:-:S08]  /*a9f0*/  @UP0 ULDC.64 UR4, c[0x0][0x9e8] ;  /* 0x00027a0000040ab9 */ /* 0x000fd00000000a00 */
[----:B0-----:R-:W-:-:S05]  /*aa00*/  @P3 IMAD.HI.U32 R55, R15, UR4, RZ ;  /* 0x000000040f373c27 */ /* 0x001fca000f8e00ff */
[----:B------:R-:W-:-:S07]  /*aa10*/  @P3 SHF.R.U32.HI R15, RZ, UR5, R55 ;  /* 0x00000005ff0f3c19 */ /* 0x000fce0008011637 */
.L_x_2795:
[----:B------:R-:W-:Y:S05]  /*aa20*/  BSYNC B0 ;  /* 0x0000000000007941 */ /* 0x000fea0003800000 */
.L_x_2793:
[----:B------:R-:W-:-:S04]  /*aa30*/  IMAD R15, R15, UR47, -R20 ;  /* 0x0000002f0f0f7c24 */ /* 0x000fc8000f8e0a14 */
[----:B------:R-:W-:-:S05]  /*aa40*/  IMAD.IADD R15, R15, 0x1, -R184 ;  /* 0x000000010f0f7824 */ /* 0x000fca00078e0ab8 */
[----:B------:R-:W-:Y:S02]  /*aa50*/  VIMNMX R14, R14, R15, !PT ;  /* 0x0000000f0e0e7248 */ /* 0x000fe40007fe0100 */
[----:B------:R-:W-:-:S07]  /*aa60*/  VIADDMNMX R0, R15, UR47, R0, PT ;  /* 0x0000002f0f007c46 */ /* 0x000fce000b800100 */
.L_x_2792:
[C---:B------:R-:W-:Y:S01]  /*aa70*/  ISETP.GE.AND P3, PT, R60.reuse, 0x2, PT ;  /* 0x000000023c00780c */ /* 0x040fe20003f66270 */
[----:B------:R-:W-:Y:S01]  /*aa80*/  UISETP.NE.AND UP0, UPT, UR48, URZ, UPT ;  /* 0x0000003f3000728c */ /* 0x000fe2000bf05270 */
[----:B------:R-:W-:Y:S02]  /*aa90*/  ISETP.GE.AND P4, PT, R60, 0x9, PT ;  /* 0x000000093c00780c */ /* 0x000fe40003f86270 */
[C---:B------:R-:W-:Y:S02]  /*aaa0*/  ISETP.GT.AND P6, PT, R14.reuse, 0x1, !P3 ;  /* 0x000000010e00780c */ /* 0x040fe40005fc4270 */
[----:B------:R-:W-:Y:S02]  /*aab0*/  ISETP.GT.AND P5, PT, R14, 0x8, !P4 ;  /* 0x000000080e00780c */ /* 0x000fe400067a4270 */
[C---:B------:R-:W-:Y:S02]  /*aac0*/  ISETP.LT.OR P6, PT, R0.reuse, 0x2, P6 ;  /* 0x000000020000780c */ /* 0x040fe400037c1670 */
[----:B------:R-:W-:-:S02]  /*aad0*/  ISETP.LT.OR P5, PT, R0, 0x9, P5 ;  /* 0x000000090000780c */ /* 0x000fc40002fa1670 */
[----:B------:R-:W-:Y:S02]  /*aae0*/  FSEL R62, R25, -INF , !P6 ;  /* 0xff800000193e7808 */ /* 0x000fe40007000000 */
[----:B------:R-:W-:Y:S02]  /*aaf0*/  ISETP.GE.AND P6, PT, R60, 0xa, PT ;  /* 0x0000000a3c00780c */ /* 0x000fe40003fc6270 */
[----:B0-----:R-:W-:Y:S02]  /*ab00*/  FSEL R64, R28, -INF , !P5 ;  /* 0xff8000001c407808 */ /* 0x001fe40006800000 */
        /* <DEDUP_REMOVED lines=86> */
.L_x_2798:
[----:B------:R-:W-:-:S06]  /*b070*/  UISETP.NE.AND UP0, UPT, UR47, 0x1, UPT ;  /* 0x000000012f00788c */ /* 0x000fcc000bf05270 */
[----:B------:R-:W-:-:S05]  /*b080*/  PLOP3.LUT P6, PT, PT, PT, UP0, 0x80, 0x0 ;  /* 0x000000000000781c */ /* 0x000fca0003fcf008 */
[----:B------:R-:W-:-:S08]  /*b090*/  @UP0 ULDC.64 UR4, c[0x0][0x9e8] ;  /* 0x00027a0000040ab9 */ /* 0x000fd00000000a00 */
[----:B------:R-:W-:Y:S01]  /*b0a0*/  @P6 IMAD.HI.U32 R14, R3, UR4, RZ ;  /* 0x00000004030e6c27 */ /* 0x000fe2000f8e00ff */
[----:B------:R-:W-:-:S13]  /*b0b0*/  PLOP3.LUT P6, PT, PT, PT, UP0, 0x80, 0x0 ;  /* 0x000000000000781c */ /* 0x000fda0003fcf008 */
[----:B------:R-:W-:-:S07]  /*b0c0*/  @P6 SHF.R.U32.HI R3, RZ, UR5, R14 ;  /* 0x00000005ff036c19 */ /* 0x000fce000801160e */
.L_x_2799:
[----:B------:R-:W-:Y:S05]  /*b0d0*/  BSYNC B0 ;  /* 0x0000000000007941 */ /* 0x000fea0003800000 */
.L_x_2797:
[----:B------:R-:W-:-:S04]  /*b0e0*/  IMAD R3, R3, UR47, -R20 ;  /* 0x0000002f03037c24 */ /* 0x000fc8000f8e0a14 */
[----:B------:R-:W-:-:S05]  /*b0f0*/  IMAD.IADD R3, R3, 0x1, -R184 ;  /* 0x0000000103037824 */ /* 0x000fca00078e0ab8 */
[----:B------:R-:W-:Y:S02]  /*b100*/  VIMNMX R15, R15, R3, !PT ;  /* 0x000000030f0f7248 */ /* 0x000fe40007fe0100 */
[----:B------:R-:W-:-:S07]  /*b110*/  VIADDMNMX R0, R3, UR47, R0, PT ;  /* 0x0000002f03007c46 */ /* 0x000fce000b800100 */
.L_x_2796:
[----:B------:R-:W-:Y:S01]  /*b120*/  BAR.SYNC.DEFER_BLOCKING 0xf, 0x100 ;  /* 0x03c4000000007b1d */ /* 0x000fe20000010000 */
[----:B------:R-:W-:Y:S02]  /*b130*/  ISETP.GT.AND P3, PT, R15, 0x1, !P3 ;  /* 0x000000010f00780c */ /* 0x000fe40005f64270 */
[----:B------:R-:W-:Y:S02]  /*b140*/  FMNMX.FTZ R14, R32, R62, !PT ;  /* 0x0000003e200e7209 */ /* 0x000fe40007810000 */
[----:B------:R-:W-:Y:S01]  /*b150*/  ISETP.LT.OR P3, PT, R0, 0x2, P3 ;  /* 0x000000020000780c */ /* 0x000fe20001f61670 */
[----:B------:R-:W-:Y:S01]  /*b160*/  ULDC UR4, c[0x0][0x988] ;  /* 0x0002620000047ab9 */ /* 0x000fe20000000800 */
[----:B------:R-:W-:Y:S01]  /*b170*/  FMNMX.FTZ R14, R64, R14, !PT ;  /* 0x0000000e400e7209 */ /* 0x000fe20007810000 */
[----:B------:R-:W-:Y:S01]  /*b180*/  IMAD.U32 R20, RZ, RZ, UR4 ;  /* 0x00000004ff147e24 */ /* 0x000fe2000f8e00ff */
        /* <DEDUP_REMOVED lines=14> */
[----:B------:R-:W-:Y:S02]  /*b270*/  FSEL R29, R34, -INF , !P3 ;  /* 0xff800000221d7808 */ /* 0x000fe40005800000 */
[----:B------:R-:W-:Y:S02]  /*b280*/  ISETP.NE.AND P3, PT, R55, RZ, PT ;  /* 0x000000ff3700720c */ /* 0x000fe40003f65270 */
[----:B------:R-:W-:Y:S02]  /*b290*/  FMNMX.FTZ R14, R74, R14, !PT ;  /* 0x0000000e4a0e7209 */ /* 0x000fe40007810000 */
[----:B------:R-:W-:Y:S02]  /*b2a0*/  ISETP.GT.AND P3, PT, R15, 0x11, !P3 ;  /* 0x000000110f00780c */ /* 0x000fe40005f64270 */
[----:B------:R-:W-:Y:S02]  /*b2b0*/  FMNMX.FTZ R14, R44, R14, !PT ;  /* 0x0000000e2c0e7209 */ /* 0x000fe40007810000 */
[----:B------:R-:W-:-:S02]  /*b2c0*/  ISETP.LT.OR P3, PT, R0, 0x12, P3 ;  /* 0x000000120000780c */ /* 0x000fc40001f61670 */
[----:B------:R-:W-:Y:S02]  /*b2d0*/  FMNMX.FTZ R14, R76, R14, !PT ;  /* 0x0000000e4c0e7209 */ /* 0x000fe40007810000 */
[----:B------:R-:W-:Y:S02]  /*b2e0*/  FSEL R31, R35, -INF , !P3 ;  /* 0xff800000231f7808 */ /* 0x000fe40005800000 */
[----:B------:R-:W-:Y:S02]  /*b2f0*/  ISETP.NE.AND P3, PT, R33, RZ, PT ;  /* 0x000000ff2100720c */ /* 0x000fe40003f65270 */
[----:B------:R-:W-:Y:S02]  /*b300*/  FMNMX.FTZ R14, R48, R14, !PT ;  /* 0x0000000e300e7209 */ /* 0x000fe40007810000 */
[C---:B------:R-:W-:Y:S02]  /*b310*/  ISETP.GT.AND P3, PT, R15.reuse, 0x18, !P3 ;  /* 0x000000180f00780c */ /* 0x040fe40005f64270 */
[----:B------:R-:W-:-:S02]  /*b320*/  ISETP.GT.AND P4, PT, R15, 0x8, !P4 ;  /* 0x000000080f00780c */ /* 0x000fc40006784270 */
[----:B------:R-:W-:Y:S02]  /*b330*/  ISETP.LT.OR P3, PT, R0, 0x19, P3 ;  /* 0x000000190000780c */ /* 0x000fe40001f61670 */
[----:B------:R-:W-:Y:S02]  /*b340*/  FMNMX.FTZ R14, R78, R14, !PT ;  /* 0x0000000e4e0e7209 */ /* 0x000fe40007810000 */
[----:B------:R-:W-:Y:S02]  /*b350*/  FSEL R33, R38, -INF , !P3 ;  /* 0xff80000026217808 */ /* 0x000fe40005800000 */
[----:B------:R-:W-:Y:S02]  /*b360*/  ISETP.NE.AND P3, PT, R61, RZ, PT ;  /* 0x000000ff3d00720c */ /* 0x000fe40003f65270 */
[----:B------:R-:W-:Y:S02]  /*b370*/  ISETP.LT.OR P4, PT, R0, 0x9, P4 ;  /* 0x000000090000780c */ /* 0x000fe40002781670 */
[----:B------:R-:W-:-:S02]  /*b380*/  ISETP.GT.AND P3, PT, R15, 0x19, !P3 ;  /* 0x000000190f00780c */ /* 0x000fc40005f64270 */
[----:B------:R-:W-:Y:S02]  /*b390*/  FMNMX.FTZ R14, R52, R14, !PT ;  /* 0x0000000e340e7209 */ /* 0x000fe40007810000 */
[----:B------:R-:W-:Y:S02]  /*b3a0*/  ISETP.LT.OR P3, PT, R0, 0x1a, P3 ;  /* 0x0000001a0000780c */ /* 0x000fe40001f61670 */
[----:B------:R-:W-:Y:S02]  /*b3b0*/  ISETP.NE.AND P6, PT, R25, RZ, PT ;  /* 0x000000ff1900720c */ /* 0x000fe40003fc5270 */
[----:B------:R-:W-:Y:S02]  /*b3c0*/  FSEL R35, R39, -INF , !P3 ;  /* 0xff80000027237808 */ /* 0x000fe40005800000 */
[----:B------:R-:W-:Y:S02]  /*b3d0*/  ISETP.NE.AND P3, PT, R37, RZ, PT ;  /* 0x000000ff2500720c */ /* 0x000fe40003f65270 */
[----:B------:R-:W-:-:S02]  /*b3e0*/  FSEL R25, R30, -INF , !P4 ;  /* 0xff8000001e197808 */ /* 0x000fc40006000000 */
[----:B------:R-:W-:Y:S02]  /*b3f0*/  ISETP.GT.AND P3, PT, R15, 0x20, !P3 ;  /* 0x000000200f00780c */ /* 0x000fe40005f64270 */
[----:B------:R-:W-:Y:S02]  /*b400*/  ISETP.NE.AND P4, PT, R65, RZ, PT ;  /* 0x000000ff4100720c */ /* 0x000fe40003f85270 */
[----:B------:R-:W-:Y:S02]  /*b410*/  ISETP.LT.OR P3, PT, R0, 0x21, P3 ;  /* 0x000000210000780c */ /* 0x000fe40001f61670 */
[----:B------:R-:W-:Y:S02]  /*b420*/  FMNMX.FTZ R28, R60, R14, !PT ;  /* 0x0000000e3c1c7209 */ /* 0x000fe40007810000 */
[----:B------:R-:W-:Y:S02]  /*b430*/  FSEL R37, R42, -INF , !P3 ;  /* 0xff8000002a257808 */ /* 0x000fe40005800000 */
[----:B------:R-:W-:-:S02]  /*b440*/  ISETP.NE.AND P3, PT, R63, RZ, PT ;  /* 0x000000ff3f00720c */ /* 0x000fc40003f65270 */
[C---:B------:R-:W-:Y:S02]  /*b450*/  ISETP.GT.AND P5, PT, R15.reuse, 0x38, !P5 ;  /* 0x000000380f00780c */ /* 0x040fe40006fa4270 */
[----:B------:R-:W-:Y:S02]  /*b460*/  ISETP.GT.AND P3, PT, R15, 0x21, !P3 ;  /* 0x000000210f00780c */ /* 0x000fe40005f64270 */
[C---:B------:R-:W-:Y:S02]  /*b470*/  ISETP.LT.OR P5, PT, R0.reuse, 0x39, P5 ;  /* 0x000000390000780c */ /* 0x040fe40002fa1670 */
        /* <DEDUP_REMOVED lines=8> */
[----:B------:R-:W0:Y:S01]  /*b500*/  SHFL.BFLY PT, R45, R28, 0x2, 0x1f ;  /* 0x0c401f001c2d7f89 */ /* 0x000e2200000e0000 */
[----:B------:R-:W-:Y:S02]  /*b510*/  ISETP.LT.OR P3, PT, R0, 0x2a, P3 ;  /* 0x0000002a0000780c */ /* 0x000fe40001f61670 */
[----:B------:R-:W-:Y:S02]  /*b520*/  ISETP.GT.AND P4, PT, R15, 0x31, !P4 ;  /* 0x000000310f00780c */ /* 0x000fe40006784270 */
[----:B------:R-:W-:-:S02]  /*b530*/  FSEL R43, R47, -INF , !P3 ;  /* 0xff8000002f2b7808 */ /* 0x000fc40005800000 */
[----:B------:R-:W-:Y:S02]  /*b540*/  ISETP.GT.AND P3, PT, R15, RZ, !P6 ;  /* 0x000000ff0f00720c */ /* 0x000fe40007764270 */
[----:B------:R-:W-:Y:S02]  /*b550*/  ISETP.NE.AND P6, PT, R49, RZ, PT ;  /* 0x000000ff3100720c */ /* 0x000fe40003fc5270 */
[C---:B------:R-:W-:Y:S02]  /*b560*/  ISETP.LT.OR P3, PT, R0.reuse, 0x1, P3 ;  /* 0x000000010000780c */ /* 0x040fe40001f61670 */
[----:B------:R-:W-:Y:S02]  /*b570*/  ISETP.LT.OR P4, PT, R0, 0x32, P4 ;  /* 0x000000320000780c */ /* 0x000fe40002781670 */
[----:B------:R-:W-:Y:S02]  /*b580*/  FSEL R3, R26, -INF , !P3 ;  /* 0xff8000001a037808 */ /* 0x000fe40005800000 */
[----:B------:R-:W-:-:S02]  /*b590*/  ISETP.GT.AND P6, PT, R15, 0x39, !P6 ;  /* 0x000000390f00780c */ /* 0x000fc400077c4270 */
[----:B------:R-:W-:Y:S02]  /*b5a0*/  FSEL R47, R51, -INF , !P4 ;  /* 0xff800000332f7808 */ /* 0x000fe40006000000 */
[----:B------:R-:W-:Y:S02]  /*b5b0*/  ISETP.LT.OR P6, PT, R0, 0x3a, P6 ;  /* 0x0000003a0000780c */ /* 0x000fe400037c1670 */
[----:B------:R-:W-:Y:S02]  /*b5c0*/  FSEL R49, R54, -INF , !P5 ;  /* 0xff80000036317808 */ /* 0x000fe40006800000 */
[----:B0-----:R-:W-:Y:S02]  /*b5d0*/  FMNMX.FTZ R45, R28, R45, !PT ;  /* 0x0000002d1c2d7209 */ /* 0x001fe40007810000 */
[----:B------:R-:W-:-:S03]  /*b5e0*/  FSEL R51, R56, -INF , !P6 ;  /* 0xff80000038337808 */ /* 0x000fc60007000000 */
[----:B------:R-:W0:Y:S02]  /*b5f0*/  SHFL.BFLY PT, R14, R45, 0x1, 0x1f ;  /* 0x0c201f002d0e7f89 */ /* 0x000e2400000e0000 */
[----:B0-----:R-:W-:-:S04]  /*b600*/  FMNMX.FTZ R14, R45, R14, !PT ;  /* 0x0000000e2d0e7209 */ /* 0x001fc80007810000 */
[C---:B------:R-:W-:Y:S01]  /*b610*/  FSETP.NEU.FTZ.AND P3, PT, R14.reuse, -INF , PT ;  /* 0xff8000000e00780b */ /* 0x040fe20003f7d000 */
[----:B------:R-:W-:-:S05]  /*b620*/  FMUL.FTZ R26, R14, R20 ;  /* 0x000000140e1a7220 */ /* 0x000fca0000410000 */
[----:B------:R-:W-:Y:S02]  /*b630*/  FSEL R53, R26, RZ, P3 ;  /* 0x000000ff1a357208 */ /* 0x000fe40001800000 */
[----:B------:R-:W-:Y:S02]  /*b640*/  FMNMX.FTZ R26, R3, R24, !PT ;  /* 0x00000018031a7209 */ /* 0x000fe40007810000 */
[----:B------:R-:W-:Y:S01]  /*b650*/  ISETP.NE.AND P3, PT, R67, RZ, PT ;  /* 0x000000ff4300720c */ /* 0x000fe20003f65270 */
[--C-:B------:R-:W-:Y:S01]  /*b660*/  FFMA.FTZ R28, R62, R20, -R53.reuse ;  /* 0x000000143e1c7223 */ /* 0x100fe20000010835 */
[----:B------:R-:W-:Y:S01]  /*b670*/  FMNMX.FTZ R26, R25, R26, !PT ;  /* 0x0000001a191a7209 */ /* 0x000fe20007810000 */
[-CC-:B------:R-:W-:Y:S01]  /*b680*/  FFMA.FTZ R30, R66, R20.reuse, -R53.reuse ;  /* 0x00000014421e7223 */ /* 0x180fe20000010835 */
[----:B------:R-:W-:Y:S01]  /*b690*/  ISETP.GT.AND P3, PT, R15, 0x30, !P3 ;  /* 0x000000300f00780c */ /* 0x000fe20005f64270 */
[--C-:B------:R-:W-:Y:S01]  /*b6a0*/  FFMA.FTZ R15, R32, R20, -R53.reuse ;  /* 0x00000014200f7223 */ /* 0x100fe20000010835 */
[----:B------:R-:W-:Y:S01]  /*b6b0*/  FMNMX.FTZ R26, R27, R26, !PT ;  /* 0x0000001a1b1a7209 */ /* 0x000fe20007810000 */
[----:B------:R0:W-:Y:S01]  /*b6c0*/  MUFU.EX2 R55, R28 ;  /* 0x0000001c00377308 */ /* 0x0001e20000000800 */
[----:B------:R-:W-:Y:S01]  /*b6d0*/  ISETP.LT.OR P3, PT, R0, 0x31, P3 ;  /* 0x000000310000780c */ /* 0x000fe20001f61670 */
[--C-:B------:R-:W-:Y:S01]  /*b6e0*/  FFMA.FTZ R0, R64, R20, -R53.reuse ;  /* 0x0000001440007223 */ /* 0x100fe20000010835 */
[----:B------:R-:W-:Y:S01]  /*b6f0*/  FMNMX.FTZ R26, R29, R26, !PT ;  /* 0x0000001a1d1a7209 */ /* 0x000fe20007810000 */
[-CC-:B------:R-:W-:Y:S01]  /*b700*/  FFMA.FTZ R32, R68, R20.reuse, -R53.reuse ;  /* 0x0000001444207223 */ /* 0x180fe20000010835 */
[----:B------:R-:W-:Y:S01]  /*b710*/  FSEL R45, R50, -INF , !P3 ;  /* 0xff800000322d7808 */ /* 0x000fe20005800000 */
[--C-:B------:R-:W-:Y:S01]  /*b720*/  FFMA.FTZ R38, R40, R20, -R53.reuse ;  /* 0x0000001428267223 */ /* 0x100fe20000010835 */
[----:B------:R-:W-:Y:S01]  /*b730*/  FMNMX.FTZ R26, R31, R26, !PT ;  /* 0x0000001a1f1a7209 */ /* 0x000fe20007810000 */
[----:B------:R-:W-:Y:S01]  /*b740*/  MUFU.EX2 R164, R15 ;  /* 0x0000000f00a47308 */ /* 0x000fe20000000800 */
[-CC-:B------:R-:W-:Y:S01]  /*b750*/  FFMA.FTZ R34, R36, R20.reuse, -R53.reuse ;  /* 0x0000001424227223 */ /* 0x180fe20000010835 */
[--C-:B------:R-:W-:Y:S01]  /*b760*/  FFMA.FTZ R40, R78, R20, -R53.reuse ;  /* 0x000000144e287223 */ /* 0x100fe20000010835 */
[----:B------:R-:W-:Y:S01]  /*b770*/  FMNMX.FTZ R26, R33, R26, !PT ;  /* 0x0000001a211a7209 */ /* 0x000fe20007810000 */
[-CC-:B------:R-:W-:Y:S01]  /*b780*/  FFMA.FTZ R36, R72, R20.reuse, -R53.reuse ;  /* 0x0000001448247223 */ /* 0x180fe20000010835 */
[----:B0-----:R-:W-:-:S02]  /*b790*/  FFMA.FTZ R28, R70, R20, -R53 ;  /* 0x00000014461c7223 */ /* 0x001fc40000010835 */
[----:B------:R-:W-:Y:S01]  /*b7a0*/  FMNMX.FTZ R26, R35, R26, !PT ;  /* 0x0000001a231a7209 */ /* 0x000fe20007810000 */
[----:B------:R-:W-:Y:S03]  /*b7b0*/  MUFU.EX2 R166, R0 ;  /* 0x0000000000a67308 */ /* 0x000fe60000000800 */
[----:B------:R-:W-:-:S04]  /*b7c0*/  FMNMX.FTZ R26, R37, R26, !PT ;  /* 0x0000001a251a7209 */ /* 0x000fc80007810000 */
[----:B------:R-:W-:Y:S01]  /*b7d0*/  FMNMX.FTZ R26, R39, R26, !PT ;  /* 0x0000001a271a7209 */ /* 0x000fe20007810000 */
[----:B------:R0:W-:Y:S03]  /*b7e0*/  MUFU.EX2 R57, R30 ;  /* 0x0000001e00397308 */ /* 0x0001e60000000800 */
[----:B------:R-:W-:-:S04]  /*b7f0*/  FMNMX.FTZ R26, R41, R26, !PT ;  /* 0x0000001a291a7209 */ /* 0x000fc80007810000 */
[----:B------:R-:W-:Y:S01]  /*b800*/  FMNMX.FTZ R26, R43, R26, !PT ;  /* 0x0000001a2b1a7209 */ /* 0x000fe20007810000 */
[----:B------:R-:W-:Y:S01]  /*b810*/  MUFU.EX2 R32, R32 ;  /* 0x0000002000207308 */ /* 0x000fe20000000800 */
[----:B0-----:R-:W-:Y:S02]  /*b820*/  FFMA.FTZ R30, R76, R20, -R53 ;  /* 0x000000144c1e7223 */ /* 0x001fe40000010835 */
[----:B------:R-:W-:-:S04]  /*b830*/  FMNMX.FTZ R26, R45, R26, !PT ;  /* 0x0000001a2d1a7209 */ /* 0x000fc80007810000 */
[----:B------:R-:W-:Y:S01]  /*b840*/  FMNMX.FTZ R26, R47, R26, !PT ;  /* 0x0000001a2f1a7209 */ /* 0x000fe20007810000 */
[----:B------:R-:W-:Y:S03]  /*b850*/  MUFU.EX2 R65, R30 ;  /* 0x0000001e00417308 */ /* 0x000fe60000000800 */
[----:B------:R-:W-:-:S04]  /*b860*/  FMNMX.FTZ R26, R49, R26, !PT ;  /* 0x0000001a311a7209 */ /* 0x000fc80007810000 */
[----:B------:R-:W-:Y:S01]  /*b870*/  FMNMX.FTZ R26, R51, R26, !PT ;  /* 0x0000001a331a7209 */ /* 0x000fe20007810000 */
[----:B------:R0:W-:Y:S04]  /*b880*/  MUFU.EX2 R61, R36 ;  /* 0x00000024003d7308 */ /* 0x0001e80000000800 */
[----:B------:R-:W1:Y:S04]  /*b890*/  SHFL.BFLY PT, R15, R26, 0x2, 0x1f ;  /* 0x0c401f001a0f7f89 */ /* 0x000e6800000e0000 */
[----:B------:R-:W-:Y:S01]  /*b8a0*/  MUFU.EX2 R67, R40 ;  /* 0x0000002800437308 */ /* 0x000fe20000000800 */
[----:B0-----:R-:W-:-:S07]  /*b8b0*/  FFMA.FTZ R36, R48, R20, -R53 ;  /* 0x0000001430247223 */ /* 0x001fce0000010835 */
[----:B------:R0:W3:Y:S08]  /*b8c0*/  MUFU.EX2 R59, R28 ;  /* 0x0000001c003b7308 */ /* 0x0000f00000000800 */
[----:B------:R-:W4:Y:S01]  /*b8d0*/  MUFU.EX2 R34, R34 ;  /* 0x0000002200227308 */ /* 0x000f220000000800 */
[-CC-:B0-----:R-:W-:Y:S01]  /*b8e0*/  FFMA.FTZ R28, R44, R20.reuse, -R53.reuse ;  /* 0x000000142c1c7223 */ /* 0x181fe20000010835 */
[----:B-1----:R-:W-:Y:S01]  /*b8f0*/  FMNMX.FTZ R0, R26, R15, !PT ;  /* 0x0000000f1a007209 */ /* 0x002fe20007810000 */
[----:B------:R-:W-:-:S05]  /*b900*/  FFMA.FTZ R26, R74, R20, -R53 ;  /* 0x000000144a1a7223 */ /* 0x000fca0000010835 */
[----:B------:R-:W-:Y:S01]  /*b910*/  MUFU.EX2 R38, R38 ;  /* 0x0000002600267308 */ /* 0x000fe20000000800 */
[----:B------:R-:W0:Y:S01]  /*b920*/  SHFL.BFLY PT, R15, R0, 0x1, 0x1f ;  /* 0x0c201f00000f7f89 */ /* 0x000e2200000e0000 */
[----:B---3--:R-:W-:-:S06]  /*b930*/  F2FP.F16.F32.PACK_AB R160, R59, R32 ;  /* 0x000000203ba0723e */ /* 0x008fcc00000000ff */
[----:B------:R-:W1:Y:S01]  /*b940*/  MUFU.EX2 R63, R26 ;  /* 0x0000001a003f7308 */ /* 0x000e620000000800 */
[----:B----4-:R-:W-:-:S07]  /*b950*/  F2FP.F16.F32.PACK_AB R162, R61, R34 ;  /* 0x000000223da2723e */ /* 0x010fce00000000ff */
[----:B------:R-:W3:Y:S08]  /*b960*/  MUFU.EX2 R28, R28 ;  /* 0x0000001c001c7308 */ /* 0x000ef00000000800 */
[----:B------:R-:W4:Y:S01]  /*b970*/  MUFU.EX2 R36, R36 ;  /* 0x0000002400247308 */ /* 0x000f220000000800 */
[----:B0-----:R-:W-:Y:S01]  /*b980*/  FMNMX.FTZ R15, R0, R15, !PT ;  /* 0x0000000f000f7209 */ /* 0x001fe20007810000 */
[-CC-:B------:R-:W-:Y:S01]  /*b990*/  FFMA.FTZ R0, R52, R20.reuse, -R53.reuse ;  /* 0x0000001434007223 */ /* 0x180fe20000010835 */
[----:B------:R-:W-:Y:S01]  /*b9a0*/  FFMA.FTZ R53, R60, R20, -R53 ;  /* 0x000000143c357223 */ /* 0x000fe20000010835 */
[----:B-1----:R-:W-:-:S02]  /*b9b0*/  F2FP.F16.F32.PACK_AB R156, R63, R38 ;  /* 0x000000263f9c723e */ /* 0x002fc400000000ff */
[C---:B------:R-:W-:Y:S01]  /*b9c0*/  FMUL.FTZ R26, R15.reuse, R20 ;  /* 0x000000140f1a7220 */ /* 0x040fe20000410000 */
[----:B------:R-:W-:Y:S01]  /*b9d0*/  FSETP.NEU.FTZ.AND P3, PT, R15, -INF , PT ;  /* 0xff8000000f00780b */ /* 0x000fe20003f7d000 */
[----:B------:R-:W-:Y:S01]  /*b9e0*/  MUFU.EX2 R0, R0 ;  /* 0x0000000000007308 */ /* 0x000fe20000000800 */
[----:B---3--:R-:W-:Y:S02]  /*b9f0*/  F2FP.F16.F32.PACK_AB R158, R65, R28 ;  /* 0x0000001c419e723e */ /* 0x008fe400000000ff */
[----:B------:R-:W-:-:S05]  /*ba00*/  FSEL R26, R26, RZ, P3 ;  /* 0x000000ff1a1a7208 */ /* 0x000fca0001800000 */
        /* <DEDUP_REMOVED lines=17> */
[----:B------:R-:W-:Y:S01]  /*bb20*/  FFMA.FTZ R26, R51, R20, -R26 ;  /* 0x00000014331a7223 */ /* 0x000fe2000001081a */
[----:B----4-:R-:W-:-:S04]  /*bb30*/  F2FP.F16.F32.PACK_AB R152, R67, R36 ;  /* 0x000000244398723e */ /* 0x010fc800000000ff */
[----:B------:R-:W1:Y:S08]  /*bb40*/  MUFU.EX2 R25, R25 ;  /* 0x0000001900197308 */ /* 0x000e700000000800 */
[----:B------:R3:W4:Y:S01]  /*bb50*/  MUFU.EX2 R30, R27 ;  /* 0x0000001b001e7308 */ /* 0x0007220000000800 */
[----:B0-----:R-:W-:Y:S01]  /*bb60*/  FADD.FTZ R48, R3, R24 ;  /* 0x0000001803307221 */ /* 0x001fe20000010000 */
[----:B------:R-:W-:-:S06]  /*bb70*/  F2FP.F16.F32.PACK_AB R165, R24, R3 ;  /* 0x0000000318a5723e */ /* 0x000fcc00000000ff */
[----:B------:R-:W0:Y:S01]  /*bb80*/  MUFU.EX2 R29, R29 ;  /* 0x0000001d001d7308 */ /* 0x000e220000000800 */
[----:B---3--:R-:W-:Y:S01]  /*bb90*/  FADD.FTZ R27, R164, R55 ;  /* 0x00000037a41b7221 */ /* 0x008fe20000010000 */
[----:B------:R-:W-:-:S03]  /*bba0*/  F2FP.F16.F32.PACK_AB R164, R55, R164 ;  /* 0x000000a437a4723e */ /* 0x000fc600000000ff */
[----:B------:R-:W-:Y:S01]  /*bbb0*/  FADD.FTZ R50, R166, R27 ;  /* 0x0000001ba6327221 */ /* 0x000fe20000010000 */
[----:B-1----:R-:W-:Y:S01]  /*bbc0*/  FADD.FTZ R27, R25, R48 ;  /* 0x00000030191b7221 */ /* 0x002fe20000010000 */
[----:B------:R-:W-:Y:S01]  /*bbd0*/  F2FP.F16.F32.PACK_AB R166, R57, R166 ;  /* 0x000000a639a6723e */ /* 0x000fe200000000ff */
[----:B------:R1:W3:Y:S01]  /*bbe0*/  MUFU.EX2 R40, R31 ;  /* 0x0000001f00287308 */ /* 0x0002e20000000800 */
[----:B----4-:R-:W-:-:S05]  /*bbf0*/  F2FP.F16.F32.PACK_AB R167, R30, R25 ;  /* 0x000000191ea7723e */ /* 0x010fca00000000ff */
[----:B------:R4:W-:Y:S02]  /*bc00*/  STSM.16.M88.4 [R195+0x26800], R164 ;  /* 0x026800a4c3007844 */ /* 0x0009e40000000200 */
[----:B------:R-:W5:Y:S01]  /*bc10*/  MUFU.EX2 R33, R33 ;  /* 0x0000002100217308 */ /* 0x000f620000000800 */
[----:B-1----:R-:W-:Y:S01]  /*bc20*/  FADD.FTZ R31, R57, R50 ;  /* 0x00000032391f7221 */ /* 0x002fe20000010000 */
[----:B------:R-:W-:-:S03]  /*bc30*/  FADD.FTZ R50, R30, R27 ;  /* 0x0000001b1e327221 */ /* 0x000fc60000010000 */
[----:B------:R-:W-:Y:S01]  /*bc40*/  FADD.FTZ R52, R32, R31 ;  /* 0x0000001f20347221 */ /* 0x000fe20000010000 */
[----:B0-----:R-:W-:Y:S02]  /*bc50*/  FADD.FTZ R27, R29, R50 ;  /* 0x000000321d1b7221 */ /* 0x001fe40000010000 */
[----:B------:R-:W0:Y:S01]  /*bc60*/  MUFU.EX2 R42, R35 ;  /* 0x00000023002a7308 */ /* 0x000e220000000800 */
[----:B------:R-:W-:Y:S01]  /*bc70*/  FADD.FTZ R31, R59, R52 ;  /* 0x000000343b1f7221 */ /* 0x000fe20000010000 */
[C---:B---3--:R-:W-:Y:S01]  /*bc80*/  FADD.FTZ R50, R40.reuse, R27 ;  /* 0x0000001b28327221 */ /* 0x048fe20000010000 */
[----:B------:R-:W-:Y:S02]  /*bc90*/  F2FP.F16.F32.PACK_AB R161, R40, R29 ;  /* 0x0000001d28a1723e */ /* 0x000fe400000000ff */
[----:B------:R-:W-:-:S03]  /*bca0*/  FADD.FTZ R52, R34, R31 ;  /* 0x0000001f22347221 */ /* 0x000fc60000010000 */
[----:B------:R-:W1:Y:S01]  /*bcb0*/  MUFU.EX2 R37, R37 ;  /* 0x0000002500257308 */ /* 0x000e620000000800 */
[----:B-----5:R-:W-:Y:S01]  /*bcc0*/  FADD.FTZ R27, R33, R50 ;  /* 0x00000032211b7221 */ /* 0x020fe20000010000 */
[----:B------:R-:W-:-:S04]  /*bcd0*/  FADD.FTZ R31, R61, R52 ;  /* 0x000000343d1f7221 */ /* 0x000fc80000010000 */
[----:B------:R-:W-:Y:S02]  /*bce0*/  FADD.FTZ R50, R38, R31 ;  /* 0x0000001f26327221 */ /* 0x000fe40000010000 */
[----:B------:R-:W3:Y:S01]  /*bcf0*/  MUFU.EX2 R44, R39 ;  /* 0x00000027002c7308 */ /* 0x000ee20000000800 */
[C---:B0-----:R-:W-:Y:S01]  /*bd00*/  FADD.FTZ R32, R42.reuse, R27 ;  /* 0x0000001b2a207221 */ /* 0x041fe20000010000 */
[----:B------:R-:W-:Y:S01]  /*bd10*/  FADD.FTZ R27, R63, R50 ;  /* 0x000000323f1b7221 */ /* 0x000fe20000010000 */
[----:B------:R-:W-:-:S03]  /*bd20*/  F2FP.F16.F32.PACK_AB R163, R42, R33 ;  /* 0x000000212aa3723e */ /* 0x000fc600000000ff */
[----:B------:R-:W-:Y:S02]  /*bd30*/  FADD.FTZ R30, R28, R27 ;  /* 0x0000001b1c1e7221 */ /* 0x000fe40000010000 */
[----:B------:R-:W0:Y:S01]  /*bd40*/  MUFU.EX2 R41, R41 ;  /* 0x0000002900297308 */ /* 0x000e220000000800 */
[----:B-1----:R-:W-:Y:S01]  /*bd50*/  FADD.FTZ R3, R37, R32 ;  /* 0x0000002025037221 */ /* 0x002fe20000010000 */
[----:B------:R-:W-:Y:S01]  /*bd60*/  FADD.FTZ R65, R65, R30 ;  /* 0x0000001e41417221 */ /* 0x000fe20000010000 */
[----:B------:R4:W-:Y:S03]  /*bd70*/  STSM.16.M88.4 [R196], R160 ;  /* 0x000000a0c4007844 */ /* 0x0009e60000000200 */
[----:B------:R-:W-:Y:S02]  /*bd80*/  FADD.FTZ R36, R36, R65 ;  /* 0x0000004124247221 */ /* 0x000fe40000010000 */
[----:B------:R-:W1:Y:S01]  /*bd90*/  MUFU.EX2 R46, R43 ;  /* 0x0000002b002e7308 */ /* 0x000e620000000800 */
[C---:B---3--:R-:W-:Y:S01]  /*bda0*/  FADD.FTZ R24, R44.reuse, R3 ;  /* 0x000000032c187221 */ /* 0x048fe20000010000 */
[----:B------:R-:W-:Y:S01]  /*bdb0*/  F2FP.F16.F32.PACK_AB R157, R44, R37 ;  /* 0x000000252c9d723e */ /* 0x000fe200000000ff */
[----:B------:R-:W-:-:S05]  /*bdc0*/  FADD.FTZ R67, R67, R36 ;  /* 0x0000002443437221 */ /* 0x000fca0000010000 */
[----:B------:R-:W-:Y:S01]  /*bdd0*/  MUFU.EX2 R45, R45 ;  /* 0x0000002d002d7308 */ /* 0x000fe20000000800 */
[----:B0-----:R-:W-:-:S07]  /*bde0*/  FADD.FTZ R3, R41, R24 ;  /* 0x0000001829037221 */ /* 0x001fce0000010000 */
[----:B------:R-:W0:Y:S01]  /*bdf0*/  MUFU.EX2 R48, R47 ;  /* 0x0000002f00307308 */ /* 0x000e220000000800 */
[C---:B-1----:R-:W-:Y:S01]  /*be00*/  F2FP.F16.F32.PACK_AB R159, R46.reuse, R41 ;  /* 0x000000292e9f723e */ /* 0x042fe200000000ff */
[----:B------:R-:W-:-:S04]  /*be10*/  FADD.FTZ R46, R46, R3 ;  /* 0x000000032e2e7221 */ /* 0x000fc80000010000 */
[----:B------:R4:W-:Y:S02]  /*be20*/  STSM.16.M88.4 [R198], R156 ;  /* 0x0000009cc6007844 */ /* 0x0009e40000000200 */
[----:B------:R-:W1:Y:S08]  /*be30*/  MUFU.EX2 R53, R53 ;  /* 0x0000003500357308 */ /* 0x000e700000000800 */
[----:B------:R-:W3:Y:S01]  /*be40*/  MUFU.EX2 R49, R49 ;  /* 0x0000003100317308 */ /* 0x000ee20000000800 */
[----:B0-----:R-:W-:Y:S01]  /*be50*/  F2FP.F16.F32.PACK_AB R153, R48, R45 ;  /* 0x0000002d3099723e */ /* 0x001fe200000000ff */
[----:B------:R-:W-:-:S04]  /*be60*/  FADD.FTZ R45, R45, R46 ;  /* 0x0000002e2d2d7221 */ /* 0x000fc80000010000 */
[----:B------:R-:W-:Y:S02]  /*be70*/  FADD.FTZ R48, R48, R45 ;  /* 0x0000002d30307221 */ /* 0x000fe40000010000 */
[----:B------:R-:W0:Y:S01]  /*be80*/  MUFU.EX2 R26, R26 ;  /* 0x0000001a001a7308 */ /* 0x000e220000000800 */
[----:B-1----:R-:W-:Y:S01]  /*be90*/  F2FP.F16.F32.PACK_AB R154, R53, R0 ;  /* 0x00000000359a723e */ /* 0x002fe200000000ff */
[----:B------:R-:W-:-:S04]  /*bea0*/  FADD.FTZ R0, R0, R67 ;  /* 0x0000004300007221 */ /* 0x000fc80000010000 */
[----:B------:R-:W-:Y:S01]  /*beb0*/  FADD.FTZ R0, R53, R0 ;  /* 0x0000000035007221 */ /* 0x000fe20000010000 */
[----:B---3--:R-:W-:Y:S01]  /*bec0*/  FADD.FTZ R3, R49, R48 ;  /* 0x0000003031037221 */ /* 0x008fe20000010000 */
[----:B0-----:R-:W-:-:S03]  /*bed0*/  F2FP.F16.F32.PACK_AB R155, R26, R49 ;  /* 0x000000311a9b723e */ /* 0x001fc600000000ff */
[----:B------:R-:W-:Y:S02]  /*bee0*/  FADD.FTZ R3, R26, R3 ;  /* 0x000000031a037221 */ /* 0x000fe40000010000 */
[----:B------:R4:W-:Y:S01]  /*bef0*/  STSM.16.M88.4 [R197], R152 ;  /* 0x00000098c5007844 */ /* 0x0009e20000000200 */
[----:B------:R-:W-:Y:S05]  /*bf00*/  @!P0 BRA `(.L_x_2800) ;  /* 0x0000000000048947 */ /* 0x000fea0003800000 */
[----:B------:R-:W-:Y:S01]  /*bf10*/  BPT.TRAP 0x1 ;  /* 0x000000040000795c */ /* 0x000fe20000300000 */
.L_x_2800:
[----:B------:R0:W1:Y:S01]  /*bf20*/  SYNCS.PHASECHK.TRANS64.TRYWAIT P3, [R12+URZ+0x28c50], R21 ;  /* 0x028c50150c0075a7 */ /* 0x000062000806017f */
[----:B------:R-:W-:Y:S05]  /*bf30*/  @!P0 BRA `(.L_x_2801) ;  /* 0x0000000000048947 */ /* 0x000fea0003800000 */
[----:B------:R-:W-:Y:S01]  /*bf40*/  BPT.TRAP 0x1 ;  /* 0x000000040000795c */ /* 0x000fe20000300000 */
.L_x_2801:
[----:B------:R-:W-:Y:S01]  /*bf50*/  ULDC UR40, c[0x0][0x9e4] ;  /* 0x0002790000287ab9 */ /* 0x000fe20000000800 */
[----:B------:R-:W-:Y:S01]  /*bf60*/  ULDC UR44, c[0x0][0x9d8] ;  /* 0x00027600002c7ab9 */ /* 0x000fe20000000800 */
[----:B------:R-:W-:Y:S01]  /*bf70*/  ULDC UR39, c[0x0][0x988] ;  /* 0x0002620000277ab9 */ /* 0x000fe20000000800 */
[----:B------:R-:W-:Y:S01]  /*bf80*/  ULDC UR41, c[0x0][0x9e0] ;  /* 0x0002780000297ab9 */ /* 0x000fe20000000800 */
[----:B------:R-:W-:Y:S01]  /*bf90*/  BSSY B0, `(.L_x_2802) ;  /* 0x0000006000007945 */ /* 0x000fe20003800000 */
[----:B------:R-:W-:Y:S02]  /*bfa0*/  IMAD R170, R18, 0x1000, R190 ;  /* 0x0000100012aa7824 */ /* 0x000fe400078e02be */
[----:B------:R-:W-:Y:S01]  /*bfb0*/  IMAD.MOV.U32 R171, RZ, RZ, 0x40000040 ;  /* 0x40000040ffab7424 */ /* 0x000fe200078e00ff */
[----:B-1----:R-:W-:Y:S06]  /*bfc0*/  @P3 BRA `(.L_x_2803) ;  /* 0x0000000000083947 */ /* 0x002fec0003800000 */
[----:B------:R-:W1:Y:S02]  /*bfd0*/  SYNCS.PHASECHK.TRANS64.TRYWAIT P3, [R12+URZ+0x28c50], R21 ;  /* 0x028c50150c0075a7 */ /* 0x000e64000806017f */
[----:B-1----:R-:W-:Y:S05]  /*bfe0*/  @!P3 BRA `(.L_x_2804) ;  /* 0x0000014c0084b947 */ /* 0x002fea0003800000 */
.L_x_2803:
[----:B------:R-:W-:Y:S05]  /*bff0*/  BSYNC B0 ;  /* 0x0000000000007941 */ /* 0x000fea0003800000 */
.L_x_2802:
[----:B------:R-:W-:Y:S01]  /*c000*/  R2UR UR6, R170 ;  /* 0x00000000aa0672ca */ /* 0x000fe200000e0000 */
[----:B------:R-:W-:Y:S01]  /*c010*/  WARPGROUP.ARRIVE ;  /* 0x00000000000079c5 */ /* 0x000fe20000000000 */
[----:B------:R-:W-:Y:S01]  /*c020*/  R2UR UR7, R171 ;  /* 0x00000000ab0772ca */ /* 0x000fe200000e0000 */
[----:B------:R-:W-:Y:S01]  /*c030*/  IMAD.MOV.U32 R171, RZ, RZ, 0x40000040 ;  /* 0x40000040ffab7424 */ /* 0x000fe200078e00ff */
[----:B012---:R-:W0:Y:S01]  /*c040*/  @P2 LDC R21, c[0x0][0x44c] ;  /* 0x00011300ff152b82 */ /* 0x007e220000000800 */
[----:B------:R-:W-:Y:S01]  /*c050*/  UISETP.NE.AND UP0, UPT, UR48, URZ, UPT ;  /* 0x0000003f3000728c */ /* 0x000fe2000bf05270 */
[----:B------:R-:W-:-:S05]  /*c060*/  @!P1 VIADD R12, R12, 0x28c60 ;  /* 0x00028c600c0c9836 */ /* 0x000fca0000000000 */
[----:B------:R-:W-:Y:S02]  /*c070*/  PLOP3.LUT P3, PT, PT, PT, UP0, 0x40, 0x0 ;  /* 0x000000000000781c */ /* 0x000fe40003f6e808 */
[----:B------:R-:W-:Y:S02]  /*c080*/  @!P1 PRMT R12, RZ, 0x654, R12 ;  /* 0x00000654ff0c9816 */ /* 0x000fe4000000000c */
[----:B------:R-:W-:Y:S01]  /*c090*/  HGMMA.64x256x16.F32 R24, R164, gdesc[UR4].tnspB, RZ, !UPT, gsb0 ;  /* 0x43e00004a4187df0 */ /* 0x000fe2000c0008ff */
[----:B0-----:R-:W-:Y:S02]  /*c0a0*/  @P2 IMAD.HI.U32 R21, R192, R21, RZ ;  /* 0x00000015c0152227 */ /* 0x001fe400078e00ff */
[----:B------:R-:W-:Y:S02]  /*c0b0*/  WARPGROUP.DEPBAR.LE gsb0, 0x0 ;  /* 0x00008000000079c5 */ /* 0x000fe40000010000 */
[----:B----4-:R-:W-:Y:S01]  /*c0c0*/  VIADD R164, R170, 0x80 ;  /* 0x00000080aaa47836 */ /* 0x010fe20000000000 */
[----:B------:R-:W-:Y:S01]  /*c0d0*/  WARPGROUP.ARRIVE ;  /* 0x00000000000079c5 */ /* 0x000fe20000000000 */
[----:B------:R-:W-:-:S03]  /*c0e0*/  IMAD.MOV.U32 R165, RZ, RZ, 0x40000040 ;  /* 0x40000040ffa57424 */ /* 0x000fc600078e00ff */
[----:B------:R-:W-:Y:S02]  /*c0f0*/  R2UR UR6, R164 ;  /* 0x00000000a40672ca */ /* 0x000fe400000e0000 */
[----:B------:R-:W-:-:S15]  /*c100*/  R2UR UR7, R165 ;  /* 0x00000000a50772ca */ /* 0x000fde00000e0000 */
[----:B------:R-:W-:-:S01]  /*c110*/  NOP ;  /* 0x0000000000007918 */ /* 0x000fc20000000000 */
[----:B------:R-:W-:Y:S03]  /*c120*/  HGMMA.64x256x16.F32 R24, R160, gdesc[UR4].tnspB, R24, gsb0 ;  /* 0x43e00004a0187df0 */ /* 0x000fe60008000818 */
[----:B------:R-:W-:Y:S02]  /*c130*/  WARPGROUP.DEPBAR.LE gsb0, 0x0 ;  /* 0x00008000000079c5 */ /* 0x000fe40000010000 */
[C---:B------:R-:W-:Y:S01]  /*c140*/  VIADD R160, R170.reuse, 0x100 ;  /* 0x00000100aaa07836 */ /* 0x040fe20000000000 */
[----:B------:R-:W-:Y:S01]  /*c150*/  WARPGROUP.ARRIVE ;  /* 0x00000000000079c5 */ /* 0x000fe20000000000 */
[----:B------:R-:W-:Y:S02]  /*c160*/  IMAD.MOV.U32 R161, RZ, RZ, 0x40000040 ;  /* 0x40000040ffa17424 */ /* 0x000fe400078e00ff */
[----:B------:R-:W-:Y:S01]  /*c170*/  VIADD R170, R170, 0x180 ;  /* 0x00000180aaaa7836 */ /* 0x000fe20000000000 */
[----:B------:R-:W-:-:S02]  /*c180*/  R2UR UR6, R160 ;  /* 0x00000000a00672ca */ /* 0x000fc400000e0000 */
[----:B------:R-:W-:-:S15]  /*c190*/  R2UR UR7, R161 ;  /* 0x00000000a10772ca */ /* 0x000fde00000e0000 */
[----:B------:R-:W-:-:S01]  /*c1a0*/  NOP ;  /* 0x0000000000007918 */ /* 0x000fc20000000000 */
        /* <DEDUP_REMOVED lines=13> */
[----:B0-----:R-:W0:Y:S01]  /*c280*/  FENCE.VIEW.ASYNC.S ;  /* 0x00000000000073c6 */ /* 0x001e220000000000 */
[----:B------:R-:W1:Y:S01]  /*c290*/  @P2 LDC R152, c[0x0][0x450] ;  /* 0x00011400ff982b82 */ /* 0x000e620000000800 */
[----:B0-----:R-:W-:-:S07]  /*c2a0*/  NOP ;  /* 0x0000000000007918 */ /* 0x001fce0000000000 */
[----:B------:R-:W-:Y:S06]  /*c2b0*/  BAR.ARV 0xe, 0x100 ;  /* 0x0384000000007b1d */ /* 0x000fec0000002000 */
[----:B------:R0:W-:Y:S02]  /*c2c0*/  @!P1 SYNCS.ARRIVE.TRANS64.RED.A1T0 RZ, [R12+URZ], RZ ;  /* 0x000000ff0cff99a7 */ /* 0x0001e4000810043f */
[----:B0-----:R-:W-:Y:S01]  /*c2d0*/  IMAD.MOV.U32 R12, RZ, RZ, R192 ;  /* 0x000000ffff0c7224 */ /* 0x001fe200078e00c0 */
[----:B-1----:R-:W-:-:S04]  /*c2e0*/  @P2 SHF.R.U32.HI R12, RZ, R152, R21 ;  /* 0x00000098ff0c2219 */ /* 0x002fc80000011615 */
[----:B------:R-:W-:Y:S01]  /*c2f0*/  IADD3 R153, R12, R23, -R22 ;  /* 0x000000170c997210 */ /* 0x000fe20007ffe816 */
[----:B------:R-:W-:-:S03]  /*c300*/  VIADD R12, R168, 0xfffffffe ;  /* 0xfffffffea80c7836 */ /* 0x000fc60000000000 */
[----:B------:R-:W-:Y:S01]  /*c310*/  IADD3 R21, R153, UR46, RZ ;  /* 0x0000002e99157c10 */ /* 0x000fe2000fffe0ff */
[----:B------:R-:W-:Y:S06]  /*c320*/  @P3 BRA `(.L_x_2805) ;  /* 0x0000000000543947 */ /* 0x000fec0003800000 */
[C---:B------:R-:W-:Y:S01]  /*c330*/  ISETP.GT.AND P3, PT, R153.reuse, RZ, PT ;  /* 0x000000ff9900720c */ /* 0x040fe20003f64270 */
[----:B------:R-:W-:Y:S01]  /*c340*/  BSSY B0, `(.L_x_2806) ;  /* 0x0000010000007945 */ /* 0x000fe20003800000 */
[----:B------:R-:W-:-:S11]  /*c350*/  VIADD R152, R153, 0xffffffff ;  /* 0xffffffff99987836 */ /* 0x000fd60000000000 */
[----:B------:R-:W-:Y:S05]  /*c360*/  @P3 BRA `(.L_x_2807) ;  /* 0x0000000000203947 */ /* 0x000fea0003800000 */
[----:B------:R-:W-:Y:S01]  /*c370*/  UISETP.NE.AND UP0, UPT, UR47, 0x1, UPT ;  /* 0x000000012f00788c */ /* 0x000fe2000bf05270 */
[----:B------:R-:W-:-:S05]  /*c380*/  IMAD.MOV R152, RZ, RZ, -R153 ;  /* 0x000000ffff987224 */ /* 0x000fca00078e0a99 */
[----:B------:R-:W-:-:S05]  /*c390*/  PLOP3.LUT P3, PT, PT, PT, UP0, 0x80, 0x0 ;  /* 0x000000000000781c */ /* 0x000fca0003f6f008 */
[----:B------:R-:W-:-:S08]  /*c3a0*/  @UP0 ULDC.64 UR4, c[0x0][0x9e8] ;  /* 0x00027a0000040ab9 */ /* 0x000fd00000000a00 */
[----:B------:R-:W-:-:S05]  /*c3b0*/  @P3 IMAD.HI.U32 R153, R152, UR4, RZ ;  /* 0x0000000498993c27 */ /* 0x000fca000f8e00ff */
[----:B------:R-:W-:-:S04]  /*c3c0*/  @P3 SHF.R.U32.HI R152, RZ, UR5, R153 ;  /* 0x00000005ff983c19 */ /* 0x000fc80008011699 */
[----:B------:R-:W-:Y:S01]  /*c3d0*/  LOP3.LUT R152, RZ, R152, RZ, 0x33, !PT ;  /* 0x00000098ff987212 */ /* 0x000fe200078e33ff */
[----:B------:R-:W-:Y:S06]  /*c3e0*/  BRA `(.L_x_2808) ;  /* 0x0000000000147947 */ /* 0x000fec0003800000 */
.L_x_2807:
[----:B------:R-:W-:-:S06]  /*c3f0*/  UISETP.NE.AND UP0, UPT, UR47, 0x1, UPT ;  /* 0x000000012f00788c */ /* 0x000fcc000bf05270 */
[----:B------:R-:W-:-:S05]  /*c400*/  PLOP3.LUT P3, PT, PT, PT, UP0, 0x80, 0x0 ;  /* 0x000000000000781c */ /* 0x000fca0003f6f008 */
[----:B------:R-:W-:-:S08]  /*c410*/  @UP0 ULDC.64 UR4, c[0x0][0x9e8] ;  /* 0x00027a0000040ab9 */ /* 0x000fd00000000a00 */
[----:B------:R-:W-:-:S05]  /*c420*/  @P3 IMAD.HI.U32 R153, R152, UR4, RZ ;  /* 0x0000000498993c27 */ /* 0x000fca000f8e00ff */
[----:B------:R-:W-:-:S07]  /*c430*/  @P3 SHF.R.U32.HI R152, RZ, UR5, R153 ;  /* 0x00000005ff983c19 */ /* 0x000fce0008011699 */
.L_x_2808:
[----:B------:R-:W-:Y:S05]  /*c440*/  BSYNC B0 ;  /* 0x0000000000007941 */ /* 0x000fea0003800000 */
.L_x_2806:
[----:B------:R-:W-:-:S04]  /*c450*/  IMAD.U32 R153, RZ, RZ, UR47 ;  /* 0x0000002fff997e24 */ /* 0x000fc8000f8e00ff */
[----:B------:R-:W-:-:S05]  /*c460*/  IMAD R152, R152, R153, UR47 ;  /* 0x0000002f98987e24 */ /* 0x000fca000f8e0299 */
[----:B------:R-:W-:-:S07]  /*c470*/  VIMNMX R21, R21, R152, PT ;  /* 0x0000009815157248 */ /* 0x000fce0003fe0100 */
.L_x_2805:
[----:B------:R-:W-:Y:S01]  /*c480*/  SHF.R.S32.HI R152, RZ, 0x1f, R21 ;  /* 0x0000001fff987819 */ /* 0x000fe20000011415 */
[----:B------:R-:W-:Y:S03]  /*c490*/  BSSY B1, `(.L_x_2809) ;  /* 0x0000291000017945 */ /* 0x000fe60003800000 */
[----:B------:R-:W-:-:S04]  /*c4a0*/  LEA.HI R152, R152, R21, RZ, 0x6 ;  /* 0x0000001598987211 */ /* 0x000fc800078f30ff */
[----:B------:R-:W-:-:S04]  /*c4b0*/  SHF.R.S32.HI R213, RZ, 0x6, R152 ;  /* 0x00000006ffd57819 */ /* 0x000fc80000011498 */
[----:B------:R-:W-:-:S04]  /*c4c0*/  VIMNMX R213, R202, R213, !PT ;  /* 0x000000d5cad57248 */ /* 0x000fc80007fe0100 */
[----:B------:R-:W-:-:S13]  /*c4d0*/  ISETP.GE.AND P3, PT, R12, R213, PT ;  /* 0x000000d50c00720c */ /* 0x000fda0003f66270 */
[----:B------:R-:W-:Y:S05]  /*c4e0*/  @!P3 BRA `(.L_x_2810) ;  /* 0x00000028002cb947 */ /* 0x000fea0003800000 */
[----:B------:R-:W-:Y:S01]  /*c4f0*/  BSSY B0, `(.L_x_2811) ;  /* 0x0000287000007945 */ /* 0x000fe20003800000 */
.L_x_2830:
[----:B------:R-:W-:-:S05]  /*c500*/  VIADD R214, R18, 0x1 ;  /* 0x0000000112d67836 */ /* 0x000fca0000000000 */
[----:B------:R-:W-:-:S04]  /*c510*/  ISETP.NE.AND P3, PT, R214, 0x2, PT ;  /* 0x00000002d600780c */ /* 0x000fc80003f65270 */
[----:B------:R-:W-:Y:S02]  /*c520*/  SEL R20, RZ, 0x1, P3 ;  /* 0x00000001ff147807 */ /* 0x000fe40001800000 */
[----:B------:R-:W-:Y:S02]  /*c530*/  SEL R214, R214, RZ, P3 ;  /* 0x000000ffd6d67207 */ /* 0x000fe40001800000 */
[----:B------:R-:W-:Y:S01]  /*c540*/  LOP3.LUT R19, R19, R20, RZ, 0x3c, !PT ;  /* 0x0000001413137212 */ /* 0x000fe200078e3cff */
[----:B0-----:R-:W-:Y:S06]  /*c550*/  @!P0 BRA `(.L_x_2812) ;  /* 0x0000000000048947 */ /* 0x001fec0003800000 */
[----:B------:R-:W-:Y:S01]  /*c560*/  BPT.TRAP 0x1 ;  /* 0x000000040000795c */ /* 0x000fe20000300000 */
.L_x_2812:
[----:B------:R-:W-:Y:S01]  /*c570*/  IMAD R215, R214, 0x8, R2 ;  /* 0x00000008d6d77824 */ /* 0x000fe200078e0202 */
[----:B------:R-:W-:-:S04]  /*c580*/  SHF.L.U32 R216, R19, 0x1f, RZ ;  /* 0x0000001f13d87819 */ /* 0x000fc800000006ff */
[----:B------:R0:W1:Y:S01]  /*c590*/  SYNCS.PHASECHK.TRANS64.TRYWAIT P3, [R215+URZ+0x28c30], R216 ;  /* 0x028c30d8d70075a7 */ /* 0x000062000806017f */
[----:B------:R-:W-:Y:S05]  /*c5a0*/  @!P0 BRA `(.L_x_2813) ;  /* 0x0000000000048947 */ /* 0x000fea0003800000 */
[----:B------:R-:W-:Y:S01]  /*c5b0*/  BPT.TRAP 0x1 ;  /* 0x000000040000795c */ /* 0x000fe20000300000 */
.L_x_2813:
[----:B------:R-:W-:Y:S01]  /*c5c0*/  BSSY B2, `(.L_x_2814) ;  /* 0x0000006000027945 */ /* 0x000fe20003800000 */
[----:B------:R-:W-:Y:S02]  /*c5d0*/  IMAD R20, R214, 0x200, R13 ;  /* 0x00000200d6147824 */ /* 0x000fe400078e020d */
[----:B------:R-:W-:Y:S01]  /*c5e0*/  IMAD.MOV.U32 R21, RZ, RZ, 0x40000040 ;  /* 0x40000040ff157424 */ /* 0x000fe200078e00ff */
[----:B-1----:R-:W-:Y:S06]  /*c5f0*/  @P3 BRA `(.L_x_2815) ;  /* 0x0000000000083947 */ /* 0x002fec0003800000 */
[----:B------:R-:W1:Y:S02]  /*c600*/  SYNCS.PHASECHK.TRANS64.TRYWAIT P3, [R215+URZ+0x28c30], R216 ;  /* 0x028c30d8d70075a7 */ /* 0x000e64000806017f */
[----:B-1----:R-:W-:Y:S05]  /*c610*/  @!P3 BRA `(.L_x_2816) ;  /* 0x00000148000cb947 */ /* 0x002fea0003800000 */
.L_x_2815:
[----:B------:R-:W-:Y:S05]  /*c620*/  BSYNC B2 ;  /* 0x0000000000027941 */ /* 0x000fea0003800000 */
.L_x_2814:
[C---:B------:R-:W-:Y:S01]  /*c630*/  R2UR UR6, R20.reuse ;  /* 0x00000000140672ca */ /* 0x040fe200000e0000 */
[----:B------:R-:W-:Y:S01]  /*c640*/  WARPGROUP.ARRIVE ;  /* 0x00000000000079c5 */ /* 0x000fe20000000000 */
[----:B------:R-:W-:Y:S01]  /*c650*/  R2UR UR7, R21 ;  /* 0x00000000150772ca */ /* 0x000fe200000e0000 */
[----:B------:R-:W-:Y:S01]  /*c660*/  VIADD R206, R20, 0x2 ;  /* 0x0000000214ce7836 */ /* 0x000fe20000000000 */
[----:B------:R-:W-:Y:S01]  /*c670*/  R2UR UR4, R4 ;  /* 0x00000000040472ca */ /* 0x000fe200000e0000 */
[----:B------:R-:W-:Y:S01]  /*c680*/  IMAD.MOV.U32 R207, RZ, RZ, 0x40000040 ;  /* 0x40000040ffcf7424 */ /* 0x000fe200078e00ff */
[----:B------:R-:W-:Y:S01]  /*c690*/  R2UR UR5, R5 ;  /* 0x00000000050572ca */ /* 0x000fe200000e0000 */
[----:B------:R-:W-:Y:S01]  /*c6a0*/  IMAD.MOV.U32 R21, RZ, RZ, 0x40000040 ;  /* 0x40000040ff157424 */ /* 0x000fe200078e00ff */
[----:B------:R-:W-:-:S06]  /*c6b0*/  UISETP.NE.AND UP0, UPT, UR48, URZ, UPT ;  /* 0x0000003f3000728c */ /* 0x000fcc000bf05270 */
[----:B------:R-:W-:-:S05]  /*c6c0*/  PLOP3.LUT P3, PT, PT, PT, UP0, 0x40, 0x0 ;  /* 0x000000000000781c */ /* 0x000fca0003f6e808 */
[----:B------:R-:W-:Y:S01]  /*c6d0*/  HGMMA.64x64x16.F32 R152, gdesc[UR4], RZ, !UPT, gsb0 ;  /* 0x00e00000049879f0 */ /* 0x000fe2000c0008ff */
[----:B------:R-:W-:Y:S01]  /*c6e0*/  R2UR UR6, R206 ;  /* 0x00000000ce0672ca */ /* 0x000fe200000e0000 */
[----:B------:R-:W-:Y:S01]  /*c6f0*/  VIADD R206, R20, 0x4 ;  /* 0x0000000414ce7836 */ /* 0x000fe20000000000 */
        /* <DEDUP_REMOVED lines=10> */
[----:B------:R-:W-:Y:S02]  /*c7a0*/  R2UR UR7, R207 ;  /* 0x00000000cf0772ca */ /* 0x000fe400000e0000 */
[----:B------:R-:W-:Y:S02]  /*c7b0*/  R2UR UR4, R8 ;  /* 0x00000000080472ca */ /* 0x000fe400000e0000 */
[----:B------:R-:W-:Y:S01]  /*c7c0*/  R2UR UR5, R9 ;  /* 0x00000000090572ca */ /* 0x000fe200000e0000 */
[----:B------:R-:W-:Y:S02]  /*c7d0*/  WARPGROUP.DEPBAR.LE gsb0, 0x0 ;  /* 0x00008000000079c5 */ /* 0x000fe40000010000 */
[----:B------:R-:W-:-:S10]  /*c7e0*/  WARPGROUP.ARRIVE ;  /* 0x00000000000079c5 */ /* 0x000fd40000000000 */
[----:B------:R-:W-:Y:S01]  /*c7f0*/  HGMMA.64x64x16.F32 R152, gdesc[UR4], R152, gsb0 ;  /* 0x00e00000049879f0 */ /* 0x000fe20008000898 */
[----:B------:R-:W-:Y:S02]  /*c800*/  R2UR UR6, R20 ;  /* 0x00000000140672ca */ /* 0x000fe400000e0000 */
[----:B------:R-:W-:Y:S01]  /*c810*/  R2UR UR7, R21 ;  /* 0x00000000150772ca */ /* 0x000fe200000e0000 */
[----:B------:R-:W2:Y:S01]  /*c820*/  @P2 LDC R20, c[0x0][0x450] ;  /* 0x00011400ff142b82 */ /* 0x000ea20000000800 */
[----:B------:R-:W-:Y:S02]  /*c830*/  R2UR UR4, R6 ;  /* 0x00000000060472ca */ /* 0x000fe400000e0000 */
[----:B------:R-:W-:-:S05]  /*c840*/  R2UR UR5, R7 ;  /* 0x00000000070572ca */ /* 0x000fca00000e0000 */
[----:B------:R-:W3:Y:S02]  /*c850*/  @P2 LDC R21, c[0x0][0x44c] ;  /* 0x00011300ff152b82 */ /* 0x000ee40000000800 */
[----:B---3--:R-:W-:-:S05]  /*c860*/  @P2 IMAD.HI.U32 R21, R206, R21, RZ ;  /* 0x00000015ce152227 */ /* 0x008fca00078e00ff */
[----:B--2---:R-:W-:Y:S01]  /*c870*/  @P2 SHF.R.U32.HI R206, RZ, R20, R21 ;  /* 0x00000014ffce2219 */ /* 0x004fe20000011615 */
[----:B------:R-:W-:-:S04]  /*c880*/  @!P1 VIADD R20, R215, 0x28c40 ;  /* 0x00028c40d7149836 */ /* 0x000fc80000000000 */
[----:B------:R-:W2:Y:S01]  /*c890*/  SHFL.IDX PT, R233, R206, RZ, 0x1c1f ;  /* 0x001c1fffcee97589 */ /* 0x000ea200000e0000 */
[----:B------:R-:W-:Y:S01]  /*c8a0*/  @!P1 PRMT R20, RZ, 0x654, R20 ;  /* 0x00000654ff149816 */ /* 0x000fe20000000014 */
        /* <DEDUP_REMOVED lines=30> */
[----:B------:R-:W-:-:S02]  /*ca90*/  IMAD.SHL.U32 R178, R12, 0x40, RZ ;  /* 0x000000400cb27824 */ /* 0x000fc400078e00ff */
[----:B------:R-:W-:Y:S01]  /*caa0*/  FMUL.FTZ R152, R152, UR44 ;  /* 0x0000002c98987c20 */ /* 0x000fe20008410000 */
[----:B------:R-:W-:Y:S01]  /*cab0*/  FMUL.FTZ R169, R169, UR44 ;  /* 0x0000002ca9a97c20 */ /* 0x000fe20008410000 */
[----:B------:R-:W-:Y:S01]  /*cac0*/  FMUL.FTZ R177, R177, UR44 ;  /* 0x0000002cb1b17c20 */ /* 0x000fe20008410000 */
[----:B------:R-:W-:Y:S01]  /*cad0*/  FMUL.FTZ R180, R181, UR44 ;  /* 0x0000002cb5b47c20 */ /* 0x000fe20008410000 */
[----:B------:R-:W-:Y:S01]  /*cae0*/  FMUL.FTZ R175, R182, UR44 ;  /* 0x0000002cb6af7c20 */ /* 0x000fe20008410000 */
[----:B------:R-:W-:Y:S01]  /*caf0*/  FMUL.FTZ R176, R183, UR44 ;  /* 0x0000002cb7b07c20 */ /* 0x000fe20008410000 */
[----:B------:R-:W-:Y:S01]  /*cb00*/  IADD3 R183, -R184, 0x1, -R178 ;  /* 0x00000001b8b77810 */ /* 0x000fe20007ffe9b2 */
[----:B------:R-:W3:Y:S01]  /*cb10*/  MUFU.TANH R152, R152 ;  /* 0x0000009800987308 */ /* 0x000ee20000002400 */
[----:B------:R4:W-:Y:S02]  /*cb20*/  @!P1 SYNCS.ARRIVE.TRANS64.RED.A1T0 RZ, [R20+URZ], RZ ;  /* 0x000000ff14ff99a7 */ /* 0x0009e4000810043f */
[----:B------:R-:W-:-:S05]  /*cb30*/  IADD3 R183, -R22, R183, R23 ;  /* 0x000000b716b77210 */ /* 0x000fca0007ffe117 */
[----:B------:R-:W0:Y:S01]  /*cb40*/  MUFU.TANH R207, R207 ;  /* 0x000000cf00cf7308 */ /* 0x000e220000002400 */
[C---:B------:R-:W-:Y:S02]  /*cb50*/  VIADD R232, R183.reuse, UR41 ;  /* 0x00000029b7e87c36 */ /* 0x040fe40008000000 */
[----:B------:R-:W-:Y:S02]  /*cb60*/  VIADD R183, R183, UR45 ;  /* 0x0000002db7b77c36 */ /* 0x000fe40008000000 */
[C---:B--2---:R-:W-:Y:S02]  /*cb70*/  IMAD.IADD R182, R233.reuse, 0x1, R232 ;  /* 0x00000001e9b67824 */ /* 0x044fe400078e02e8 */
[----:B------:R-:W-:Y:S01]  /*cb80*/  IMAD.IADD R181, R233, 0x1, R183 ;  /* 0x00000001e9b57824 */ /* 0x000fe200078e02b7 */
[----:B------:R-:W2:Y:S08]  /*cb90*/  MUFU.TANH R153, R153 ;  /* 0x0000009900997308 */ /* 0x000eb00000002400 */
        /* <DEDUP_REMOVED lines=29> */
[----:B--234-:R-:W-:Y:S05]  /*cd70*/  @P3 BRA `(.L_x_2817) ;  /* 0x0000000000583947 */ /* 0x01cfea0003800000 */
[----:B------:R-:W-:Y:S01]  /*cd80*/  IADD3 R233, -R22, R23, R233 ;  /* 0x0000001716e97210 */ /* 0x000fe20007ffe1e9 */
[----:B------:R-:W-:Y:S03]  /*cd90*/  BSSY B2, `(.L_x_2818) ;  /* 0x0000010000027945 */ /* 0x000fe60003800000 */
        /* <DEDUP_REMOVED lines=10> */
.L_x_2819:
[----:B------:R-:W-:-:S05]  /*ce40*/  IMAD.U32 R234, RZ, RZ, UR40 ;  /* 0x00000028ffea7e24 */ /* 0x000fca000f8e00ff */
[----:B------:R-:W-:-:S13]  /*ce50*/  ISETP.NE.AND P3, PT, R234, 0x1, PT ;  /* 0x00000001ea00780c */ /* 0x000fda0003f65270 */
[----:B------:R-:W2:Y:S02]  /*ce60*/  @P3 LDC.64 R20, c[0x0][0x9e8] ;  /* 0x00027a00ff143b82 */ /* 0x000ea40000000a00 */
[----:B--2---:R-:W-:-:S05]  /*ce70*/  @P3 IMAD.HI.U32 R20, R233, R20, RZ ;  /* 0x00000014e9143227 */ /* 0x004fca00078e00ff */
[----:B------:R-:W-:-:S07]  /*ce80*/  @P3 SHF.R.U32.HI R233, RZ, R21, R20 ;  /* 0x00000015ffe93219 */ /* 0x000fce0000011614 */
.L_x_2820:
[----:B------:R-:W-:Y:S05]  /*ce90*/  BSYNC B2 ;  /* 0x0000000000027941 */ /* 0x000fea0003800000 */
.L_x_2818:
[----:B------:R-:W-:-:S04]  /*cea0*/  IMAD R233, R233, R234, -R178 ;  /* 0x000000eae9e97224 */ /* 0x000fc800078e0ab2 */
[----:B------:R-:W-:-:S05]  /*ceb0*/  IMAD.IADD R233, R233, 0x1, -R184 ;  /* 0x00000001e9e97824 */ /* 0x000fca00078e0ab8 */
[----:B------:R-:W-:Y:S02]  /*cec0*/  VIMNMX R181, R181, R233, !PT ;  /* 0x000000e9b5b57248 */ /* 0x000fe40007fe0100 */
[----:B------:R-:W-:-:S07]  /*ced0*/  VIADDMNMX R182, R233, R234, R182, PT ;  /* 0x000000eae9b67246 */ /* 0x000fce00038001b6 */
.L_x_2817:
[----:B------:R-:W-:Y:S01]  /*cee0*/  ISETP.GT.AND P3, PT, R12, -0x1, PT ;  /* 0xffffffff0c00780c */ /* 0x000fe20003f64270 */
[----:B------:R-:W2:Y:S01]  /*cef0*/  SHFL.IDX PT, R206, R206, 0x1, 0x1c1f ;  /* 0x003c1f00cece7f89 */ /* 0x000ea200000e0000 */
[----:B------:R-:W-:Y:S02]  /*cf00*/  UISETP.NE.AND UP0, UPT, UR48, URZ, UPT ;  /* 0x0000003f3000728c */ /* 0x000fe4000bf05270 */
[C---:B------:R-:W-:Y:S02]  /*cf10*/  ISETP.GT.AND P4, PT, R181.reuse, RZ, P3 ;  /* 0x000000ffb500720c */ /* 0x040fe40001f84270 */
[C---:B------:R-:W-:Y:S02]  /*cf20*/  ISETP.GT.AND P6, PT, R181.reuse, 0x8, P3 ;  /* 0x00000008b500780c */ /* 0x040fe40001fc4270 */
[----:B------:R-:W-:Y:S02]  /*cf30*/  ISETP.LT.OR P5, PT, R182, 0x1, P4 ;  /* 0x00000001b600780c */ /* 0x000fe400027a1670 */
[----:B------:R-:W-:-:S02]  /*cf40*/  ISETP.GT.AND P4, PT, R181, 0x1, P3 ;  /* 0x00000001b500780c */ /* 0x000fc40001f84270 */
[----:B------:R-:W-:Y:S02]  /*cf50*/  FSEL R152, R152, -INF , !P5 ;  /* 0xff80000098987808 */ /* 0x000fe40006800000 */
[C---:B------:R-:W-:Y:S02]  /*cf60*/  ISETP.LT.OR P4, PT, R182.reuse, 0x2, P4 ;  /* 0x00000002b600780c */ /* 0x040fe40002781670 */
[----:B------:R-:W-:Y:S02]  /*cf70*/  ISETP.GT.AND P5, PT, R181, 0x9, P3 ;  /* 0x00000009b500780c */ /* 0x000fe40001fa4270 */
[----:B0-----:R-:W-:Y:S02]  /*cf80*/  FSEL R207, R207, -INF , !P4 ;  /* 0xff800000cfcf7808 */ /* 0x001fe40006000000 */
[----:B------:R-:W-:Y:S02]  /*cf90*/  ISETP.GT.AND P4, PT, R181, 0x10, P3 ;  /* 0x00000010b500780c */ /* 0x000fe40001f84270 */
[----:B------:R-:W-:-:S02]  /*cfa0*/  ISETP.LT.OR P6, PT, R182, 0x9, P6 ;  /* 0x00000009b600780c */ /* 0x000fc400037c1670 */
[----:B------:R-:W-:Y:S01]  /*cfb0*/  ISETP.LT.OR P4, PT, R182, 0x11, P4 ;  /* 0x00000011b600780c */ /* 0x000fe20002781670 */
[--C-:B--2---:R-:W-:Y:S01]  /*cfc0*/  IMAD.IADD R232, R232, 0x1, R206.reuse ;  /* 0x00000001e8e87824 */ /* 0x104fe200078e02ce */
[C---:B------:R-:W-:Y:S01]  /*cfd0*/  ISETP.LT.OR P5, PT, R182.reuse, 0xa, P5 ;  /* 0x0000000ab600780c */ /* 0x040fe20002fa1670 */
[----:B------:R-:W-:Y:S01]  /*cfe0*/  IMAD.IADD R183, R183, 0x1, R206 ;  /* 0x00000001b7b77824 */ /* 0x000fe200078e02ce */
[----:B------:R-:W-:Y:S02]  /*cff0*/  FSEL R159, R159, -INF , !P4 ;  /* 0xff8000009f9f7808 */ /* 0x000fe40006000000 */
[----:B------:R-:W-:Y:S02]  /*d000*/  ISETP.GT.AND P4, PT, R181, 0x19, P3 ;  /* 0x00000019b500780c */ /* 0x000fe40001f84270 */
[----:B------:R-:W-:Y:S02]  /*d010*/  FSEL R229, R229, -INF , !P6 ;  /* 0xff800000e5e57808 */ /* 0x000fe40007000000 */
[----:B------:R-:W-:-:S02]  /*d020*/  ISETP.LT.OR P4, PT, R182, 0x1a, P4 ;  /* 0x0000001ab600780c */ /* 0x000fc40002781670 */
[----:B------:R-:W-:Y:S02]  /*d030*/  FSEL R230, R230, -INF , !P5 ;  /* 0xff800000e6e67808 */ /* 0x000fe40006800000 */
[C---:B------:R-:W-:Y:S02]  /*d040*/  ISETP.GT.AND P6, PT, R181.reuse, 0x11, P3 ;  /* 0x00000011b500780c */ /* 0x040fe40001fc4270 */
[C---:B------:R-:W-:Y:S02]  /*d050*/  ISETP.GT.AND P5, PT, R181.reuse, 0x18, P3 ;  /* 0x00000018b500780c */ /* 0x040fe40001fa4270 */
[----:B------:R-:W-:Y:S02]  /*d060*/  FSEL R164, R164, -INF , !P4 ;  /* 0xff800000a4a47808 */ /* 0x000fe40006000000 */
[----:B------:R-:W-:Y:S02]  /*d070*/  ISETP.GT.AND P4, PT, R181, 0x28, P3 ;  /* 0x00000028b500780c */ /* 0x000fe40001f84270 */
[----:B------:R-:W-:-:S02]  /*d080*/  ISETP.LT.OR P6, PT, R182, 0x12, P6 ;  /* 0x00000012b600780c */ /* 0x000fc400037c1670 */
[C---:B------:R-:W-:Y:S02]  /*d090*/  ISETP.LT.OR P5, PT, R182.reuse, 0x19, P5 ;  /* 0x00000019b600780c */ /* 0x040fe40002fa1670 */
[----:B------:R-:W-:Y:S02]  /*d0a0*/  ISETP.LT.OR P4, PT, R182, 0x29, P4 ;  /* 0x00000029b600780c */ /* 0x000fe40002781670 */
[----:B------:R-:W-:Y:S02]  /*d0b0*/  FSEL R231, R231, -INF , !P6 ;  /* 0xff800000e7e77808 */ /* 0x000fe40007000000 */
[----:B------:R-:W-:Y:S02]  /*d0c0*/  FSEL R163, R163, -INF , !P5 ;  /* 0xff800000a3a37808 */ /* 0x000fe40006800000 */
[C---:B------:R-:W-:Y:S02]  /*d0d0*/  ISETP.GT.AND P6, PT, R181.reuse, 0x20, P3 ;  /* 0x00000020b500780c */ /* 0x040fe40001fc4270 */
[----:B------:R-:W-:-:S02]  /*d0e0*/  ISETP.GT.AND P5, PT, R181, 0x21, P3 ;  /* 0x00000021b500780c */ /* 0x000fc40001fa4270 */
[----:B------:R-:W-:Y:S02]  /*d0f0*/  FSEL R171, R171, -INF , !P4 ;  /* 0xff800000abab7808 */ /* 0x000fe40006000000 */
[----:B------:R-:W-:Y:S02]  /*d100*/  ISETP.GT.AND P4, PT, R181, 0x31, P3 ;  /* 0x00000031b500780c */ /* 0x000fe40001f84270 */
[C---:B------:R-:W-:Y:S02]  /*d110*/  ISETP.LT.OR P6, PT, R182.reuse, 0x21, P6 ;  /* 0x00000021b600780c */ /* 0x040fe400037c1670 */
[C---:B------:R-:W-:Y:S02]  /*d120*/  ISETP.LT.OR P5, PT, R182.reuse, 0x22, P5 ;  /* 0x00000022b600780c */ /* 0x040fe40002fa1670 */
[----:B------:R-:W-:Y:S02]  /*d130*/  ISETP.LT.OR P4, PT, R182, 0x32, P4 ;  /* 0x00000032b600780c */ /* 0x000fe40002781670 */
[----:B------:R-:W-:-:S02]  /*d140*/  FSEL R166, R166, -INF , !P6 ;  /* 0xff800000a6a67808 */ /* 0x000fc40007000000 */
[----:B------:R-:W-:Y:S02]  /*d150*/  FSEL R169, R169, -INF , !P5 ;  /* 0xff800000a9a97808 */ /* 0x000fe40006800000 */
[C---:B------:R-:W-:Y:S02]  /*d160*/  ISETP.GT.AND P6, PT, R181.reuse, 0x29, P3 ;  /* 0x00000029b500780c */ /* 0x040fe40001fc4270 */
[----:B------:R-:W-:Y:S02]  /*d170*/  ISETP.GT.AND P5, PT, R181, 0x30, P3 ;  /* 0x00000030b500780c */ /* 0x000fe40001fa4270 */
[----:B------:R-:W-:Y:S02]  /*d180*/  FSEL R177, R177, -INF , !P4 ;  /* 0xff800000b1b17808 */ /* 0x000fe40006000000 */
[----:B------:R-:W-:Y:S02]  /*d190*/  PLOP3.LUT P4, PT, PT, PT, UP0, 0x40, 0x0 ;  /* 0x000000000000781c */ /* 0x000fe40003f8e808 */
[----:B------:R-:W-:-:S02]  /*d1a0*/  ISETP.LT.OR P6, PT, R182, 0x2a, P6 ;  /* 0x0000002ab600780c */ /* 0x000fc400037c1670 */
[----:B------:R-:W-:Y:S02]  /*d1b0*/  ISETP.LT.OR P5, PT, R182, 0x31, P5 ;  /* 0x00000031b600780c */ /* 0x000fe40002fa1670 */
[----:B------:R-:W-:Y:S02]  /*d1c0*/  FSEL R172, R172, -INF , !P6 ;  /* 0xff800000acac7808 */ /* 0x000fe40007000000 */
[----:B------:R-:W-:Y:S02]  /*d1d0*/  FSEL R174, R174, -INF , !P5 ;  /* 0xff800000aeae7808 */ /* 0x000fe40006800000 */
[C---:B------:R-:W-:Y:S02]  /*d1e0*/  ISETP.GT.AND P6, PT, R181.reuse, 0x38, P3 ;  /* 0x00000038b500780c */ /* 0x040fe40001fc4270 */
[----:B------:R-:W-:Y:S02]  /*d1f0*/  ISETP.GT.AND P5, PT, R181, 0x39, P3 ;  /* 0x00000039b500780c */ /* 0x000fe40001fa4270 */
[----:B------:R-:W-:-:S02]  /*d200*/  ISETP.LT.OR P6, PT, R182, 0x39, P6 ;  /* 0x00000039b600780c */ /* 0x000fc400037c1670 */
[----:B------:R-:W-:Y:S02]  /*d210*/  ISETP.LT.OR P5, PT, R182, 0x3a, P5 ;  /* 0x0000003ab600780c */ /* 0x000fe40002fa1670 */
[----:B------:R-:W-:Y:S02]  /*d220*/  FSEL R179, R179, -INF , !P6 ;  /* 0xff800000b3b37808 */ /* 0x000fe40007000000 */
[----:B------:R-:W-:Y:S01]  /*d230*/  FSEL R180, R180, -INF , !P5 ;  /* 0xff800000b4b47808 */ /* 0x000fe20006800000 */
[----:B------:R-:W-:Y:S08]  /*d240*/  @P4 BRA `(.L_x_2821) ;  /* 0x0000000000584947 */ /* 0x000ff00003800000 */
[----:B------:R-:W-:Y:S01]  /*d250*/  IADD3 R206, -R22, R23, R206 ;  /* 0x0000001716ce7210 */ /* 0x000fe20007ffe1ce */
[----:B------:R-:W-:Y:S03]  /*d260*/  BSSY B2, `(.L_x_2822) ;  /* 0x0000010000027945 */ /* 0x000fe60003800000 */
        /* <DEDUP_REMOVED lines=10> */
.L_x_2823:
[----:B------:R-:W-:-:S05]  /*d310*/  IMAD.U32 R181, RZ, RZ, UR40 ;  /* 0x00000028ffb57e24 */ /* 0x000fca000f8e00ff */
[----:B------:R-:W-:-:S13]  /*d320*/  ISETP.NE.AND P4, PT, R181, 0x1, PT ;  /* 0x00000001b500780c */ /* 0x000fda0003f85270 */
[----:B------:R-:W0:Y:S02]  /*d330*/  @P4 LDC.64 R20, c[0x0][0x9e8] ;  /* 0x00027a00ff144b82 */ /* 0x000e240000000a00 */
[----:B0-----:R-:W-:-:S05]  /*d340*/  @P4 IMAD.HI.U32 R20, R206, R20, RZ ;  /* 0x00000014ce144227 */ /* 0x001fca00078e00ff */
[----:B------:R-:W-:-:S07]  /*d350*/  @P4 SHF.R.U32.HI R206, RZ, R21, R20 ;  /* 0x00000015ffce4219 */ /* 0x000fce0000011614 */
.L_x_2824:
[----:B------:R-:W-:Y:S05]  /*d360*/  BSYNC B2 ;  /* 0x0000000000027941 */ /* 0x000fea0003800000 */
.L_x_2822:
[----:B------:R-:W-:-:S05]  /*d370*/  IMAD R178, R206, R181, -R178 ;  /* 0x000000b5ceb27224 */ /* 0x000fca00078e0ab2 */
[----:B------:R-:W-:-:S04]  /*d380*/  IADD3 R178, -R184, R178, RZ ;  /* 0x000000b2b8b27210 */ /* 0x000fc80007ffe1ff */
[----:B------:R-:W-:Y:S02]  /*d390*/  VIMNMX R183, R183, R178, !PT ;  /* 0x000000b2b7b77248 */ /* 0x000fe40007fe0100 */
[----:B------:R-:W-:-:S07]  /*d3a0*/  VIADDMNMX R232, R178, R181, R232, PT ;  /* 0x000000b5b2e87246 */ /* 0x000fce00038001e8 */
.L_x_2821:
        /* <DEDUP_REMOVED lines=19> */
[----:B------:R-:W-:Y:S02]  /*d4e0*/  ISETP.GT.AND P6, PT, R183, RZ, P3 ;  /* 0x000000ffb700720c */ /* 0x000fe40001fc4270 */
        /* <DEDUP_REMOVED lines=9> */
[----:B------:R-:W-:-:S02]  /*d580*/  FSEL R154, R154, -INF , !P5 ;  /* 0xff8000009a9a7808 */ /* 0x000fc40006800000 */
[----:B------:R-:W-:Y:S02]  /*d590*/  FMNMX.FTZ R20, R180, R20, !PT ;  /* 0x00000014b4147209 */ /* 0x000fe40007810000 */
[----:B------:R-:W-:Y:S02]  /*d5a0*/  FMNMX.FTZ R181, R153, R15, !PT ;  /* 0x0000000f99b57209 */ /* 0x000fe40007810000 */
[C---:B------:R-:W-:Y:S01]  /*d5b0*/  ISETP.GT.AND P5, PT, R183.reuse, 0x10, P3 ;  /* 0x00000010b700780c */ /* 0x040fe20001fa4270 */
[----:B------:R-:W0:Y:S01]  /*d5c0*/  SHFL.BFLY PT, R21, R20, 0x2, 0x1f ;  /* 0x0c401f0014157f89 */ /* 0x000e2200000e0000 */
[----:B------:R-:W-:Y:S02]  /*d5d0*/  ISETP.GT.AND P6, PT, R183, 0x38, P3 ;  /* 0x00000038b700780c */ /* 0x000fe40001fc4270 */
[C---:B------:R-:W-:Y:S02]  /*d5e0*/  ISETP.LT.OR P5, PT, R232.reuse, 0x11, P5 ;  /* 0x00000011e800780c */ /* 0x040fe40002fa1670 */
[----:B------:R-:W-:-:S02]  /*d5f0*/  ISETP.LT.OR P6, PT, R232, 0x39, P6 ;  /* 0x00000039e800780c */ /* 0x000fc400037c1670 */
[----:B------:R-:W-:Y:S02]  /*d600*/  FSEL R157, R157, -INF , !P5 ;  /* 0xff8000009d9d7808 */ /* 0x000fe40006800000 */
[----:B------:R-:W-:Y:S02]  /*d610*/  ISETP.GT.AND P5, PT, R183, 0x19, P3 ;  /* 0x00000019b700780c */ /* 0x000fe40001fa4270 */
[----:B------:R-:W-:Y:S02]  /*d620*/  FSEL R175, R175, -INF , !P6 ;  /* 0xff800000afaf7808 */ /* 0x000fe40007000000 */
[----:B------:R-:W-:-:S04]  /*d630*/  ISETP.LT.OR P5, PT, R232, 0x1a, P5 ;  /* 0x0000001ae800780c */ /* 0x000fc80002fa1670 */
[----:B------:R-:W-:Y:S02]  /*d640*/  FSEL R161, R161, -INF , !P5 ;  /* 0xff800000a1a17808 */ /* 0x000fe40006800000 */
[----:B------:R-:W-:-:S04]  /*d650*/  ISETP.GT.AND P5, PT, R183, 0x28, P3 ;  /* 0x00000028b700780c */ /* 0x000fc80001fa4270 */
[----:B------:R-:W-:Y:S02]  /*d660*/  ISETP.LT.OR P5, PT, R232, 0x29, P5 ;  /* 0x00000029e800780c */ /* 0x000fe40002fa1670 */
[----:B0-----:R-:W-:Y:S02]  /*d670*/  FMNMX.FTZ R21, R20, R21, !PT ;  /* 0x0000001514157209 */ /* 0x001fe40007810000 */
[----:B------:R-:W-:Y:S02]  /*d680*/  FSEL R167, R167, -INF , !P5 ;  /* 0xff800000a7a77808 */ /* 0x000fe40006800000 */
[----:B------:R-:W-:Y:S01]  /*d690*/  ISETP.GT.AND P5, PT, R183, 0x30, P3 ;  /* 0x00000030b700780c */ /* 0x000fe20001fa4270 */
[----:B------:R-:W0:Y:S03]  /*d6a0*/  SHFL.BFLY PT, R20, R21, 0x1, 0x1f ;  /* 0x0c201f0015147f89 */ /* 0x000e2600000e0000 */
[----:B------:R-:W-:-:S04]  /*d6b0*/  ISETP.LT.OR P5, PT, R232, 0x31, P5 ;  /* 0x00000031e800780c */ /* 0x000fc80002fa1670 */
[----:B------:R-:W-:Y:S02]  /*d6c0*/  FSEL R170, R170, -INF , !P5 ;  /* 0xff800000aaaa7808 */ /* 0x000fe40006800000 */
[----:B0-----:R-:W-:Y:S01]  /*d6d0*/  FMNMX.FTZ R21, R21, R20, !PT ;  /* 0x0000001415157209 */ /* 0x001fe20007810000 */
[----:B------:R-:W-:-:S03]  /*d6e0*/  IMAD.U32 R20, RZ, RZ, UR39 ;  /* 0x00000027ff147e24 */ /* 0x000fc6000f8e00ff */
[----:B------:R-:W-:-:S04]  /*d6f0*/  FSETP.NEU.FTZ.AND P4, PT, R21, -INF , PT ;  /* 0xff8000001500780b */ /* 0x000fc80003f9d000 */
[----:B------:R-:W-:-:S05]  /*d700*/  FSEL R178, R21, RZ, P4 ;  /* 0x000000ff15b27208 */ /* 0x000fca0002000000 */
[----:B------:R-:W-:Y:S01]  /*d710*/  FADD.FTZ R178, -R178, R14 ;  /* 0x0000000eb2b27221 */ /* 0x000fe20000010100 */
[----:B------:R-:W-:-:S05]  /*d720*/  FMUL.FTZ R14, R21, R20 ;  /* 0x00000014150e7220 */ /* 0x000fca0000410000 */
[----:B------:R-:W-:Y:S02]  /*d730*/  FSEL R14, R14, RZ, P4 ;  /* 0x000000ff0e0e7208 */ /* 0x000fe40002000000 */
[----:B------:R-:W-:-:S03]  /*d740*/  ISETP.GT.AND P4, PT, R183, 0x8, P3 ;  /* 0x00000008b700780c */ /* 0x000fc60001f84270 */
[-CC-:B------:R-:W-:Y:S01]  /*d750*/  FFMA.FTZ R152, R152, R20.reuse, -R14.reuse ;  /* 0x0000001498987223 */ /* 0x180fe2000001080e */
[----:B------:R-:W-:Y:S01]  /*d760*/  ISETP.LT.OR P4, PT, R232, 0x9, P4 ;  /* 0x00000009e800780c */ /* 0x000fe20002781670 */
[-CC-:B------:R-:W-:Y:S01]  /*d770*/  FFMA.FTZ R207, R207, R20.reuse, -R14.reuse ;  /* 0x00000014cfcf7223 */ /* 0x180fe2000001080e */
[-CC-:B------:R-:W-:Y:S01]  /*d780*/  FFMA.FTZ R229, R229, R20.reuse, -R14.reuse ;  /* 0x00000014e5e57223 */ /* 0x180fe2000001080e */
[-CC-:B------:R-:W-:Y:S01]  /*d790*/  FFMA.FTZ R230, R230, R20.reuse, -R14.reuse ;  /* 0x00000014e6e67223 */ /* 0x180fe2000001080e */
[----:B------:R-:W-:Y:S01]  /*d7a0*/  FSEL R155, R155, -INF , !P4 ;  /* 0xff8000009b9b7808 */ /* 0x000fe20006000000 */
[-CC-:B------:R-:W-:Y:S01]  /*d7b0*/  FFMA.FTZ R159, R159, R20.reuse, -R14.reuse ;  /* 0x000000149f9f7223 */ /* 0x180fe2000001080e */
[----:B------:R-:W-:Y:S01]  /*d7c0*/  ISETP.GT.AND P4, PT, R183, 0x11, P3 ;  /* 0x00000011b700780c */ /* 0x000fe20001f84270 */
[-CC-:B------:R-:W-:Y:S01]  /*d7d0*/  FFMA.FTZ R231, R231, R20.reuse, -R14.reuse ;  /* 0x00000014e7e77223 */ /* 0x180fe2000001080e */
[-CC-:B------:R-:W-:Y:S01]  /*d7e0*/  FFMA.FTZ R163, R163, R20.reuse, -R14.reuse ;  /* 0x00000014a3a37223 */ /* 0x180fe2000001080e */
        /* <DEDUP_REMOVED lines=12> */
[-C--:B------:R-:W-:Y:S01]  /*d8b0*/  FFMA.FTZ R180, R180, R20.reuse, -R14 ;  /* 0x00000014b4b47223 */ /* 0x080fe2000001080e */
[----:B------:R-:W-:Y:S01]  /*d8c0*/  FMUL.FTZ R14, R178, R20 ;  /* 0x00000014b20e7220 */ /* 0x000fe20000410000 */
[----:B------:R-:W-:Y:S01]  /*d8d0*/  MUFU.EX2 R152, R152 ;  /* 0x0000009800987308 */ /* 0x000fe20000000800 */
[----:B------:R-:W-:-:S02]  /*d8e0*/  FSEL R162, R162, -INF , !P4 ;  /* 0xff800000a2a27808 */ /* 0x000fc40006000000 */
[----:B------:R-:W-:-:S04]  /*d8f0*/  ISETP.GT.AND P4, PT, R183, 0x29, P3 ;  /* 0x00000029b700780c */ /* 0x000fc80001f84270 */
[----:B------:R-:W-:Y:S01]  /*d900*/  ISETP.LT.OR P4, PT, R232, 0x2a, P4 ;  /* 0x0000002ae800780c */ /* 0x000fe20002781670 */
[----:B------:R-:W0:Y:S03]  /*d910*/  MUFU.EX2 R14, R14 ;  /* 0x0000000e000e7308 */ /* 0x000e260000000800 */
[----:B------:R-:W-:Y:S02]  /*d920*/  FSEL R178, R168, -INF , !P4 ;  /* 0xff800000a8b27808 */ /* 0x000fe40006000000 */
[----:B------:R-:W-:Y:S02]  /*d930*/  FMNMX.FTZ R168, R154, R181, !PT ;  /* 0x000000b59aa87209 */ /* 0x000fe40007810000 */
[----:B------:R-:W-:Y:S01]  /*d940*/  ISETP.GT.AND P4, PT, R183, 0x31, P3 ;  /* 0x00000031b700780c */ /* 0x000fe20001f84270 */
[----:B------:R-:W2:Y:S01]  /*d950*/  MUFU.EX2 R207, R207 ;  /* 0x000000cf00cf7308 */ /* 0x000ea20000000800 */
[----:B------:R-:W-:-:S02]  /*d960*/  FMNMX.FTZ R181, R155, R168, !PT ;  /* 0x000000a89bb57209 */ /* 0x000fc40007810000 */
[----:B------:R-:W-:Y:S02]  /*d970*/  ISETP.LT.OR P4, PT, R232, 0x32, P4 ;  /* 0x00000032e800780c */ /* 0x000fe40002781670 */
[----:B------:R-:W-:Y:S02]  /*d980*/  FMNMX.FTZ R168, R156, R181, !PT ;  /* 0x000000b59ca87209 */ /* 0x000fe40007810000 */
[----:B------:R-:W-:Y:S01]  /*d990*/  ISETP.GT.AND P3, PT, R183, 0x39, P3 ;  /* 0x00000039b700780c */ /* 0x000fe20001f64270 */
[----:B------:R-:W3:Y:S01]  /*d9a0*/  MUFU.EX2 R229, R229 ;  /* 0x000000e500e57308 */ /* 0x000ee20000000800 */
[----:B------:R-:W-:Y:S01]  /*d9b0*/  FMNMX.FTZ R181, R157, R168, !PT ;  /* 0x000000a89db57209 */ /* 0x000fe20007810000 */
[----:B0-----:R-:W-:Y:S01]  /*d9c0*/  FFMA.FTZ R0, R14, R0, R152 ;  /* 0x000000000e007223 */ /* 0x001fe20000010098 */
[----:B------:R-:W-:Y:S01]  /*d9d0*/  FSEL R173, R173, -INF , !P4 ;  /* 0xff800000adad7808 */ /* 0x000fe20006000000 */
[-C--:B------:R-:W-:Y:S01]  /*d9e0*/  FMUL.FTZ R24, R24, R14.reuse ;  /* 0x0000000e18187220 */ /* 0x080fe20000410000 */
[----:B------:R-:W-:Y:S01]  /*d9f0*/  FMNMX.FTZ R181, R158, R181, !PT ;  /* 0x000000b59eb57209 */ /* 0x000fe20007810000 */
[-C--:B------:R-:W-:Y:S01]  /*da00*/  FMUL.FTZ R25, R25, R14.reuse ;  /* 0x0000000e19197220 */ /* 0x080fe20000410000 */
[----:B------:R-:W-:Y:S01]  /*da10*/  ISETP.LT.OR P3, PT, R232, 0x3a, P3 ;  /* 0x0000003ae800780c */ /* 0x000fe20001f61670 */
[----:B------:R-:W0:Y:S01]  /*da20*/  MUFU.EX2 R230, R230 ;  /* 0x000000e600e67308 */ /* 0x000e220000000800 */
[----:B------:R-:W-:Y:S01]  /*da30*/  FMNMX.FTZ R168, R160, R181, !PT ;  /* 0x000000b5a0a87209 */ /* 0x000fe20007810000 */
[----:B--2---:R-:W-:Y:S01]  /*da40*/  FADD.FTZ R0, R207, R0 ;  /* 0x00000000cf007221 */ /* 0x004fe20000010000 */
[----:B------:R-:W-:Y:S01]  /*da50*/  FSEL R176, R176, -INF , !P3 ;  /* 0xff800000b0b07808 */ /* 0x000fe20005800000 */
[----:B------:R-:W-:Y:S01]  /*da60*/  FMUL.FTZ R28, R28, R14 ;  /* 0x0000000e1c1c7220 */ /* 0x000fe20000410000 */
[----:B------:R-:W-:Y:S01]  /*da70*/  FMNMX.FTZ R181, R161, R168, !PT ;  /* 0x000000a8a1b57209 */ /* 0x000fe20007810000 */
[----:B------:R-:W-:Y:S01]  /*da80*/  FMUL.FTZ R29, R29, R14 ;  /* 0x0000000e1d1d7220 */ /* 0x000fe20000410000 */
[----:B------:R-:W-:Y:S01]  /*da90*/  F2FP.F16.F32.PACK_AB R152, R207, R152 ;  /* 0x00000098cf98723e */ /* 0x000fe200000000ff */
[----:B------:R-:W2:Y:S01]  /*daa0*/  MUFU.EX2 R159, R159 ;  /* 0x0000009f009f7308 */ /* 0x000ea20000000800 */
[----:B------:R-:W-:Y:S01]  /*dab0*/  FMNMX.FTZ R168, R162, R181, !PT ;  /* 0x000000b5a2a87209 */ /* 0x000fe20007810000 */
[----:B---3--:R-:W-:Y:S01]  /*dac0*/  FADD.FTZ R233, R229, R0 ;  /* 0x00000000e5e97221 */ /* 0x008fe20000010000 */
[-C--:B------:R-:W-:Y:S01]  /*dad0*/  FMUL.FTZ R32, R32, R14.reuse ;  /* 0x0000000e20207220 */ /* 0x080fe20000410000 */
[----:B------:R-:W-:Y:S01]  /*dae0*/  FMUL.FTZ R33, R33, R14 ;  /* 0x0000000e21217220 */ /* 0x000fe20000410000 */
[----:B------:R-:W-:Y:S01]  /*daf0*/  FMNMX.FTZ R168, R165, R168, !PT ;  /* 0x000000a8a5a87209 */ /* 0x000fe20007810000 */
[-C--:B------:R-:W-:Y:S01]  /*db00*/  FMUL.FTZ R36, R36, R14.reuse ;  /* 0x0000000e24247220 */ /* 0x080fe20000410000 */
[----:B------:R-:W-:Y:S01]  /*db10*/  FMUL.FTZ R37, R37, R14 ;  /* 0x0000000e25257220 */ /* 0x000fe20000410000 */
[----:B------:R-:W3:Y:S01]  /*db20*/  MUFU.EX2 R231, R231 ;  /* 0x000000e700e77308 */ /* 0x000ee20000000800 */
[----:B------:R-:W-:Y:S01]  /*db30*/  FMNMX.FTZ R168, R167, R168, !PT ;  /* 0x000000a8a7a87209 */ /* 0x000fe20007810000 */
[----:B0-----:R-:W-:Y:S01]  /*db40*/  FADD.FTZ R0, R230, R233 ;  /* 0x000000e9e6007221 */ /* 0x001fe20000010000 */
[-C--:B------:R-:W-:Y:S01]  /*db50*/  FMUL.FTZ R40, R40, R14.reuse ;  /* 0x0000000e28287220 */ /* 0x080fe20000410000 */
[----:B------:R-:W-:Y:S01]  /*db60*/  FMUL.FTZ R41, R41, R14 ;  /* 0x0000000e29297220 */ /* 0x000fe20000410000 */
[----:B------:R-:W-:Y:S01]  /*db70*/  FMNMX.FTZ R168, R178, R168, !PT ;  /* 0x000000a8b2a87209 */ /* 0x000fe20007810000 */
[-C--:B------:R-:W-:Y:S01]  /*db80*/  FMUL.FTZ R44, R44, R14.reuse ;  /* 0x0000000e2c2c7220 */ /* 0x080fe20000410000 */
[----:B------:R-:W-:Y:S01]  /*db90*/  FMUL.FTZ R45, R45, R14 ;  /* 0x0000000e2d2d7220 */ /* 0x000fe20000410000 */
[----:B------:R-:W0:Y:S01]  /*dba0*/  MUFU.EX2 R163, R163 ;  /* 0x000000a300a37308 */ /* 0x000e220000000800 */
[----:B------:R-:W-:Y:S01]  /*dbb0*/  FMNMX.FTZ R168, R170, R168, !PT ;  /* 0x000000a8aaa87209 */ /* 0x000fe20007810000 */
[----:B--2---:R-:W-:Y:S01]  /*dbc0*/  FADD.FTZ R0, R159, R0 ;  /* 0x000000009f007221 */ /* 0x004fe20000010000 */
[-C--:B------:R-:W-:Y:S01]  /*dbd0*/  FMUL.FTZ R48, R48, R14.reuse ;  /* 0x0000000e30307220 */ /* 0x080fe20000410000 */
[----:B------:R-:W-:Y:S01]  /*dbe0*/  FMUL.FTZ R49, R49, R14 ;  /* 0x0000000e31317220 */ /* 0x000fe20000410000 */
[----:B------:R-:W-:Y:S01]  /*dbf0*/  FMNMX.FTZ R168, R173, R168, !PT ;  /* 0x000000a8ada87209 */ /* 0x000fe20007810000 */
[-C--:B------:R-:W-:Y:S01]  /*dc00*/  FMUL.FTZ R52, R52, R14.reuse ;  /* 0x0000000e34347220 */ /* 0x080fe20000410000 */
[----:B------:R-:W-:Y:S01]  /*dc10*/  FMUL.FTZ R53, R53, R14 ;  /* 0x0000000e35357220 */ /* 0x000fe20000410000 */
[----:B------:R-:W2:Y:S01]  /*dc20*/  MUFU.EX2 R164, R164 ;  /* 0x000000a400a47308 */ /* 0x000ea20000000800 */
[----:B------:R-:W-:Y:S01]  /*dc30*/  FMNMX.FTZ R181, R175, R168, !PT ;  /* 0x000000a8afb57209 */ /* 0x000fe20007810000 */
[----:B---3--:R-:W-:Y:S01]  /*dc40*/  FADD.FTZ R0, R231, R0 ;  /* 0x00000000e7007221 */ /* 0x008fe20000010000 */
[-C--:B------:R-:W-:Y:S01]  /*dc50*/  FMUL.FTZ R56, R56, R14.reuse ;  /* 0x0000000e38387220 */ /* 0x080fe20000410000 */
[-C--:B------:R-:W-:Y:S01]  /*dc60*/  FMUL.FTZ R57, R57, R14.reuse ;  /* 0x0000000e39397220 */ /* 0x080fe20000410000 */
[----:B------:R-:W-:Y:S01]  /*dc70*/  FMNMX.FTZ R168, R176, R181, !PT ;  /* 0x000000b5b0a87209 */ /* 0x000fe20007810000 */
[-C--:B------:R-:W-:Y:S01]  /*dc80*/  FMUL.FTZ R60, R60, R14.reuse ;  /* 0x0000000e3c3c7220 */ /* 0x080fe20000410000 */
[-C--:B------:R-:W-:Y:S01]  /*dc90*/  FMUL.FTZ R61, R61, R14.reuse ;  /* 0x0000000e3d3d7220 */ /* 0x080fe20000410000 */
[----:B------:R-:W3:Y:S01]  /*dca0*/  MUFU.EX2 R166, R166 ;  /* 0x000000a600a67308 */ /* 0x000ee20000000800 */
[-C--:B------:R-:W-:Y:S01]  /*dcb0*/  FMUL.FTZ R64, R64, R14.reuse ;  /* 0x0000000e40407220 */ /* 0x080fe20000410000 */
[----:B------:R-:W4:Y:S01]  /*dcc0*/  SHFL.BFLY PT, R181, R168, 0x2, 0x1f ;  /* 0x0c401f00a8b57f89 */ /* 0x000f2200000e0000 */
        /* <DEDUP_REMOVED lines=23> */
[----:B----4-:R-:W-:Y:S01]  /*de40*/  FMNMX.FTZ R168, R168, R181, !PT ;  /* 0x000000b5a8a87209 */ /* 0x010fe20007810000 */
[-C--:B------:R-:W-:Y:S01]  /*de50*/  FMUL.FTZ R105, R105, R14.reuse ;  /* 0x0000000e69697220 */ /* 0x080fe20000410000 */
[-C--:B------:R-:W-:Y:S01]  /*de60*/  FMUL.FTZ R108, R108, R14.reuse ;  /* 0x0000000e6c6c7220 */ /* 0x080fe20000410000 */
[-C--:B------:R-:W-:Y:S01]  /*de70*/  FMUL.FTZ R109, R109, R14.reuse ;  /* 0x0000000e6d6d7220 */ /* 0x080fe20000410000 */
[-C--:B------:R-:W-:Y:S01]  /*de80*/  FMUL.FTZ R112, R112, R14.reuse ;  /* 0x0000000e70707220 */ /* 0x080fe20000410000 */
[----:B------:R-:W4:Y:S01]  /*de90*/  SHFL.BFLY PT, R181, R168, 0x1, 0x1f ;  /* 0x0c201f00a8b57f89 */ /* 0x000f2200000e0000 */
        /* <DEDUP_REMOVED lines=22> */
[----:B----4-:R-:W-:Y:S01]  /*e000*/  FMNMX.FTZ R168, R168, R181, !PT ;  /* 0x000000b5a8a87209 */ /* 0x010fe20007810000 */
[----:B------:R-:W-:Y:S01]  /*e010*/  IMAD.MOV R181, RZ, RZ, -R194 ;  /* 0x000000ffffb57224 */ /* 0x000fe200078e0ac2 */
[----:B------:R-:W-:Y:S02]  /*e020*/  MUFU.EX2 R180, R180 ;  /* 0x000000b400b47308 */ /* 0x000fe40000000800 */
[C---:B------:R-:W-:Y:S01]  /*e030*/  FSETP.NEU.FTZ.AND P4, PT, R168.reuse, -INF , PT ;  /* 0xff800000a800780b */ /* 0x040fe20003f9d000 */
[----:B------:R-:W-:Y:S01]  /*e040*/  FMUL.FTZ R206, R168, R20 ;  /* 0x00000014a8ce7220 */ /* 0x000fe20000410000 */
[----:B------:R-:W-:-:S02]  /*e050*/  ISETP.NE.AND P3, PT, R184, R181, PT ;  /* 0x000000b5b800720c */ /* 0x000fc40003f65270 */
[----:B------:R-:W-:Y:S02]  /*e060*/  FSEL R181, R168, RZ, P4 ;  /* 0x000000ffa8b57208 */ /* 0x000fe40002000000 */
[----:B------:R-:W-:-:S03]  /*e070*/  FSEL R206, R206, RZ, P4 ;  /* 0x000000ffcece7208 */ /* 0x000fc60002000000 */
[----:B------:R-:W-:Y:S02]  /*e080*/  FADD.FTZ R181, -R181, R15 ;  /* 0x0000000fb5b57221 */ /* 0x000fe40000010100 */
[-CC-:B------:R-:W-:Y:S01]  /*e090*/  FFMA.FTZ R153, R153, R20.reuse, -R206.reuse ;  /* 0x0000001499997223 */ /* 0x180fe200000108ce */
[-CC-:B------:R-:W-:Y:S01]  /*e0a0*/  FFMA.FTZ R155, R155, R20.reuse, -R206.reuse ;  /* 0x000000149b9b7223 */ /* 0x180fe200000108ce */
[-C--:B------:R-:W-:Y:S01]  /*e0b0*/  FMUL.FTZ R15, R181, R20.reuse ;  /* 0x00000014b50f7220 */ /* 0x080fe20000410000 */
[-CC-:B------:R-:W-:Y:S01]  /*e0c0*/  FFMA.FTZ R181, R154, R20.reuse, -R206.reuse ;  /* 0x000000149ab57223 */ /* 0x180fe200000108ce */
[----:B------:R-:W-:Y:S02]  /*e0d0*/  @!P3 IMAD R18, R18, 0x40, R191 ;  /* 0x000000401212b824 */ /* 0x000fe400078e02bf */
[-CC-:B------:R-:W-:Y:S01]  /*e0e0*/  FFMA.FTZ R157, R157, R20.reuse, -R206.reuse ;  /* 0x000000149d9d7223 */ /* 0x180fe200000108ce */
[-CC-:B------:R-:W-:Y:S01]  /*e0f0*/  FFMA.FTZ R182, R158, R20.reuse, -R206.reuse ;  /* 0x000000149eb67223 */ /* 0x180fe200000108ce */
[----:B------:R-:W-:Y:S01]  /*e100*/  FFMA.FTZ R161, R161, R20, -R206 ;  /* 0x00000014a1a17223 */ /* 0x000fe200000108ce */
[----:B------:R-:W-:-:S02]  /*e110*/  @!P3 IMAD R183, R18, 0x4, R2 ;  /* 0x0000000412b7b824 */ /* 0x000fc400078e0202 */
[-C--:B------:R-:W-:Y:S01]  /*e120*/  FFMA.FTZ R18, R156, R20.reuse, -R206 ;  /* 0x000000149c127223 */ /* 0x080fe200000108ce */
[----:B------:R-:W-:Y:S01]  /*e130*/  F2FP.F16.F32.PACK_AB R156, R231, R159 ;  /* 0x0000009fe79c723e */ /* 0x000fe200000000ff */
[----:B0-----:R-:W-:Y:S01]  /*e140*/  FADD.FTZ R159, R163, R0 ;  /* 0x00000000a39f7221 */ /* 0x001fe20000010000 */
[----:B------:R-:W0:Y:S01]  /*e150*/  MUFU.EX2 R15, R15 ;  /* 0x0000000f000f7308 */ /* 0x000e220000000800 */
[----:B------:R-:W-:Y:S01]  /*e160*/  @!P3 STS [R183+0x28800], R14 ;  /* 0x0288000eb700b388 */ /* 0x000fe20000000800 */
[-CC-:B------:R-:W-:Y:S01]  /*e170*/  FFMA.FTZ R207, R162, R20.reuse, -R206.reuse ;  /* 0x00000014a2cf7223 */ /* 0x180fe200000108ce */
[----:B--2---:R-:W-:Y:S01]  /*e180*/  FADD.FTZ R159, R164, R159 ;  /* 0x0000009fa49f7221 */ /* 0x004fe20000010000 */
[-CC-:B------:R-:W-:Y:S01]  /*e190*/  FFMA.FTZ R165, R165, R20.reuse, -R206.reuse ;  /* 0x00000014a5a57223 */ /* 0x180fe200000108ce */
[-CC-:B------:R-:W-:Y:S01]  /*e1a0*/  FFMA.FTZ R167, R167, R20.reuse, -R206.reuse ;  /* 0x00000014a7a77223 */ /* 0x180fe200000108ce */
[-CC-:B------:R-:W-:Y:S01]  /*e1b0*/  FFMA.FTZ R178, R178, R20.reuse, -R206.reuse ;  /* 0x00000014b2b27223 */ /* 0x180fe200000108ce */
[----:B---3--:R-:W-:Y:S01]  /*e1c0*/  FADD.FTZ R0, R166, R159 ;  /* 0x0000009fa6007221 */ /* 0x008fe20000010000 */
[-CC-:B------:R-:W-:Y:S01]  /*e1d0*/  FFMA.FTZ R170, R170, R20.reuse, -R206.reuse ;  /* 0x00000014aaaa7223 */ /* 0x180fe200000108ce */
[-CC-:B------:R-:W-:Y:S01]  /*e1e0*/  FFMA.FTZ R173, R173, R20.reuse, -R206.reuse ;  /* 0x00000014adad7223 */ /* 0x180fe200000108ce */
[-C--:B------:R-:W-:Y:S01]  /*e1f0*/  FFMA.FTZ R175, R175, R20.reuse, -R206 ;  /* 0x00000014afaf7223 */ /* 0x080fe200000108ce */
[----:B-----5:R-:W-:Y:S01]  /*e200*/  FADD.FTZ R0, R169, R0 ;  /* 0x00000000a9007221 */ /* 0x020fe20000010000 */
[----:B------:R-:W-:Y:S01]  /*e210*/  FFMA.FTZ R176, R176, R20, -R206 ;  /* 0x00000014b0b07223 */ /* 0x000fe200000108ce */
[----:B------:R-:W-:Y:S01]  /*e220*/  MUFU.EX2 R181, R181 ;  /* 0x000000b500b57308 */ /* 0x000fe20000000800 */
[----:B-1----:R-:W-:Y:S01]  /*e230*/  F2FP.F16.F32.PACK_AB R162, R172, R171 ;  /* 0x000000abaca2723e */ /* 0x002fe200000000ff */
[----:B------:R-:W-:Y:S01]  /*e240*/  FADD.FTZ R159, R171, R0 ;  /* 0x00000000ab9f7221 */ /* 0x000fe20000010000 */
[----:B------:R-:W-:Y:S01]  /*e250*/  F2FP.F16.F32.PACK_AB R158, R164, R163 ;  /* 0x000000a3a49e723e */ /* 0x000fe200000000ff */
[----:B0-----:R0:W-:Y:S01]  /*e260*/  @!P3 STS [R183+0x28820], R15 ;  /* 0x0288200fb700b388 */ /* 0x0011e20000000800 */
[----:B------:R-:W-:Y:S01]  /*e270*/  F2FP.F16.F32.PACK_AB R164, R177, R174 ;  /* 0x000000aeb1a4723e */ /* 0x000fe200000000ff */
[----:B------:R-:W-:Y:S01]  /*e280*/  FADD.FTZ R159, R172, R159 ;  /* 0x0000009fac9f7221 */ /* 0x000fe20000010000 */
[----:B------:R-:W-:Y:S01]  /*e290*/  F2FP.F16.F32.PACK_AB R154, R230, R229 ;  /* 0x000000e5e69a723e */ /* 0x000fe200000000ff */
[----:B------:R-:W-:Y:S01]  /*e2a0*/  MUFU.EX2 R155, R155 ;  /* 0x0000009b009b7308 */ /* 0x000fe20000000800 */
[-C--:B------:R-:W-:Y:S01]  /*e2b0*/  FMUL.FTZ R26, R26, R15.reuse ;  /* 0x0000000f1a1a7220 */ /* 0x080fe20000410000 */
[----:B------:R-:W-:Y:S01]  /*e2c0*/  FADD.FTZ R0, R174, R159 ;  /* 0x0000009fae007221 */ /* 0x000fe20000010000 */
[-C--:B------:R-:W-:Y:S01]  /*e2d0*/  FMUL.FTZ R27, R27, R15.reuse ;  /* 0x0000000f1b1b7220 */ /* 0x080fe20000410000 */
[-C--:B------:R-:W-:Y:S01]  /*e2e0*/  FMUL.FTZ R30, R30, R15.reuse ;  /* 0x0000000f1e1e7220 */ /* 0x080fe20000410000 */
[-C--:B------:R-:W-:Y:S01]  /*e2f0*/  FMUL.FTZ R31, R31, R15.reuse ;  /* 0x0000000f1f1f7220 */ /* 0x080fe20000410000 */
[----:B0-----:R-:W-:Y:S01]  /*e300*/  FFMA.FTZ R183, R160, R20, -R206 ;  /* 0x00000014a0b77223 */ /* 0x001fe200000108ce */
[----:B------:R-:W-:Y:S01]  /*e310*/  FADD.FTZ R0, R177, R0 ;  /* 0x00000000b1007221 */ /* 0x000fe20000010000 */
[----:B------:R-:W0:Y:S01]  /*e320*/  MUFU.EX2 R206, R153 ;  /* 0x0000009900ce7308 */ /* 0x000e220000000800 */
[----:B------:R-:W-:Y:S01]  /*e330*/  F2FP.F16.F32.PACK_AB R160, R169, R166 ;  /* 0x000000a6a9a0723e */ /* 0x000fe200000000ff */
[----:B------:R-:W-:Y:S01]  /*e340*/  FMUL.FTZ R34, R34, R15 ;  /* 0x0000000f22227220 */ /* 0x000fe20000410000 */
[----:B------:R-:W-:Y:S01]  /*e350*/  FADD.FTZ R159, R179, R0 ;  /* 0x00000000b39f7221 */ /* 0x000fe20000010000 */
[----:B------:R-:W-:Y:S01]  /*e360*/  F2FP.F16.F32.PACK_AB R166, R180, R179 ;  /* 0x000000b3b4a6723e */ /* 0x000fe200000000ff */
[-C--:B------:R-:W-:Y:S01]  /*e370*/  FMUL.FTZ R35, R35, R15.reuse ;  /* 0x0000000f23237220 */ /* 0x080fe20000410000 */
[-C--:B------:R-:W-:Y:S01]  /*e380*/  FMUL.FTZ R38, R38, R15.reuse ;  /* 0x0000000f26267220 */ /* 0x080fe20000410000 */
[----:B------:R-:W-:Y:S01]  /*e390*/  FADD.FTZ R0, R180, R159 ;  /* 0x0000009fb4007221 */ /* 0x000fe20000010000 */
[----:B------:R-:W1:Y:S01]  /*e3a0*/  MUFU.EX2 R18, R18 ;  /* 0x0000001200127308 */ /* 0x000e620000000800 */
[-C--:B------:R-:W-:Y:S01]  /*e3b0*/  FMUL.FTZ R39, R39, R15.reuse ;  /* 0x0000000f27277220 */ /* 0x080fe20000410000 */
[-C--:B------:R-:W-:Y:S01]  /*e3c0*/  FMUL.FTZ R42, R42, R15.reuse ;  /* 0x0000000f2a2a7220 */ /* 0x080fe20000410000 */
[-C--:B------:R-:W-:Y:S01]  /*e3d0*/  FMUL.FTZ R43, R43, R15.reuse ;  /* 0x0000000f2b2b7220 */ /* 0x080fe20000410000 */
[-C--:B------:R-:W-:Y:S01]  /*e3e0*/  FMUL.FTZ R46, R46, R15.reuse ;  /* 0x0000000f2e2e7220 */ /* 0x080fe20000410000 */
[-C--:B------:R-:W-:Y:S01]  /*e3f0*/  FMUL.FTZ R47, R47, R15.reuse ;  /* 0x0000000f2f2f7220 */ /* 0x080fe20000410000 */
[-C--:B------:R-:W-:Y:S01]  /*e400*/  FMUL.FTZ R50, R50, R15.reuse ;  /* 0x0000000f32327220 */ /* 0x080fe20000410000 */
[----:B------:R-:W-:Y:S01]  /*e410*/  FMUL.FTZ R51, R51, R15 ;  /* 0x0000000f33337220 */ /* 0x000fe20000410000 */
[----:B------:R-:W2:Y:S01]  /*e420*/  MUFU.EX2 R157, R157 ;  /* 0x0000009d009d7308 */ /* 0x000ea20000000800 */
[----:B0-----:R-:W-:Y:S01]  /*e430*/  FFMA.FTZ R180, R15, R3, R206 ;  /* 0x000000030fb47223 */ /* 0x001fe200000100ce */
[----:B------:R-:W-:Y:S01]  /*e440*/  F2FP.F16.F32.PACK_AB R153, R181, R206 ;  /* 0x000000ceb599723e */ /* 0x000fe200000000ff */
[-C--:B------:R-:W-:Y:S01]  /*e450*/  FMUL.FTZ R54, R54, R15.reuse ;  /* 0x0000000f36367220 */ /* 0x080fe20000410000 */
[-C--:B------:R-:W-:Y:S01]  /*e460*/  FMUL.FTZ R55, R55, R15.reuse ;  /* 0x0000000f37377220 */ /* 0x080fe20000410000 */
[----:B------:R-:W-:Y:S01]  /*e470*/  FADD.FTZ R180, R181, R180 ;  /* 0x000000b4b5b47221 */ /* 0x000fe20000010000 */
[-C--:B------:R-:W-:Y:S01]  /*e480*/  FMUL.FTZ R58, R58, R15.reuse ;  /* 0x0000000f3a3a7220 */ /* 0x080fe20000410000 */
[----:B------:R-:W-:Y:S01]  /*e490*/  FMUL.FTZ R59, R59, R15 ;  /* 0x0000000f3b3b7220 */ /* 0x000fe20000410000 */
[----:B------:R-:W0:Y:S01]  /*e4a0*/  MUFU.EX2 R182, R182 ;  /* 0x000000b600b67308 */ /* 0x000e220000000800 */
[----:B------:R-:W-:Y:S01]  /*e4b0*/  FADD.FTZ R3, R155, R180 ;  /* 0x000000b49b037221 */ /* 0x000fe20000010000 */
[----:B-1----:R-:W-:Y:S01]  /*e4c0*/  F2FP.F16.F32.PACK_AB R155, R18, R155 ;  /* 0x0000009b129b723e */ /* 0x002fe200000000ff */
[----:B------:R-:W-:Y:S01]  /*e4d0*/  BAR.SYNC.DEFER_BLOCKING 0xf, 0x100 ;  /* 0x03c4000000007b1d */ /* 0x000fe20000010000 */
[-C--:B------:R-:W-:Y:S01]  /*e4e0*/  FMUL.FTZ R62, R62, R15.reuse ;  /* 0x0000000f3e3e7220 */ /* 0x080fe20000410000 */
[----:B------:R-:W-:Y:S01]  /*e4f0*/  FADD.FTZ R180, R18, R3 ;  /* 0x0000000312b47221 */ /* 0x000fe20000010000 */
        /* <DEDUP_REMOVED lines=18> */
[-C--:B------:R-:W-:Y:S01]  /*e620*/  FMUL.FTZ R90, R90, R15.reuse ;  /* 0x0000000f5a5a7220 */ /* 0x080fe20000410000 */
[----:B------:R-:W0:Y:S01]  /*e630*/  MUFU.EX2 R207, R207 ;  /* 0x000000cf00cf7308 */ /* 0x000e220000000800 */
[----:B-1----:R-:W-:Y:S01]  /*e640*/  FADD.FTZ R3, R159, R180 ;  /* 0x000000b49f037221 */ /* 0x002fe20000010000 */
[----:B------:R1:W-:Y:S01]  /*e650*/  STSM.16.M88.4 [R195+0x26800], R152 ;  /* 0x02680098c3007844 */ /* 0x0003e20000000200 */
[-C--:B------:R-:W-:Y:S01]  /*e660*/  FMUL.FTZ R91, R91, R15.reuse ;  /* 0x0000000f5b5b7220 */ /* 0x080fe20000410000 */
[-C--:B------:R-:W-:Y:S01]  /*e670*/  FMUL.FTZ R94, R94, R15.reuse ;  /* 0x0000000f5e5e7220 */ /* 0x080fe20000410000 */
[-C--:B------:R-:W-:Y:S01]  /*e680*/  FMUL.FTZ R95, R95, R15.reuse ;  /* 0x0000000f5f5f7220 */ /* 0x080fe20000410000 */
[-C--:B------:R-:W-:Y:S01]  /*e690*/  FMUL.FTZ R98, R98, R15.reuse ;  /* 0x0000000f62627220 */ /* 0x080fe20000410000 */
[----:B------:R-:W-:Y:S01]  /*e6a0*/  FMUL.FTZ R99, R99, R15 ;  /* 0x0000000f63637220 */ /* 0x000fe20000410000 */
[----:B------:R-:W3:Y:S01]  /*e6b0*/  MUFU.EX2 R174, R165 ;  /* 0x000000a500ae7308 */ /* 0x000ee20000000800 */
[C---:B--2---:R-:W-:Y:S01]  /*e6c0*/  FADD.FTZ R180, R172.reuse, R3 ;  /* 0x00000003acb47221 */ /* 0x044fe20000010000 */
[----:B------:R-:W-:Y:S01]  /*e6d0*/  F2FP.F16.F32.PACK_AB R159, R172, R159 ;  /* 0x0000009fac9f723e */ /* 0x000fe200000000ff */
[-C--:B------:R-:W-:Y:S01]  /*e6e0*/  FMUL.FTZ R102, R102, R15.reuse ;  /* 0x0000000f66667220 */ /* 0x080fe20000410000 */
[-C--:B------:R-:W-:Y:S01]  /*e6f0*/  FMUL.FTZ R103, R103, R15.reuse ;  /* 0x0000000f67677220 */ /* 0x080fe20000410000 */
[-C--:B------:R-:W-:Y:S01]  /*e700*/  FMUL.FTZ R106, R106, R15.reuse ;  /* 0x0000000f6a6a7220 */ /* 0x080fe20000410000 */
[-C--:B------:R-:W-:Y:S01]  /*e710*/  FMUL.FTZ R107, R107, R15.reuse ;  /* 0x0000000f6b6b7220 */ /* 0x080fe20000410000 */
[----:B------:R1:W-:Y:S01]  /*e720*/  STSM.16.M88.4 [R196], R156 ;  /* 0x0000009cc4007844 */ /* 0x0003e20000000200 */
[----:B------:R-:W2:Y:S01]  /*e730*/  MUFU.EX2 R163, R167 ;  /* 0x000000a700a37308 */ /* 0x000ea20000000800 */
[----:B0-----:R-:W-:Y:S01]  /*e740*/  FADD.FTZ R3, R207, R180 ;  /* 0x000000b4cf037221 */ /* 0x001fe20000010000 */
[-C--:B------:R-:W-:Y:S01]  /*e750*/  FMUL.FTZ R110, R110, R15.reuse ;  /* 0x0000000f6e6e7220 */ /* 0x080fe20000410000 */
[-C--:B------:R-:W-:Y:S01]  /*e760*/  FMUL.FTZ R111, R111, R15.reuse ;  /* 0x0000000f6f6f7220 */ /* 0x080fe20000410000 */
[-C--:B------:R-:W-:Y:S01]  /*e770*/  FMUL.FTZ R114, R114, R15.reuse ;  /* 0x0000000f72727220 */ /* 0x080fe20000410000 */
[-C--:B------:R-:W-:Y:S01]  /*e780*/  FMUL.FTZ R115, R115, R15.reuse ;  /* 0x0000000f73737220 */ /* 0x080fe20000410000 */
[-C--:B------:R-:W-:Y:S01]  /*e790*/  FMUL.FTZ R118, R118, R15.reuse ;  /* 0x0000000f76767220 */ /* 0x080fe20000410000 */
[----:B------:R-:W-:Y:S01]  /*e7a0*/  FMUL.FTZ R119, R119, R15 ;  /* 0x0000000f77777220 */ /* 0x000fe20000410000 */
[----:B------:R-:W0:Y:S01]  /*e7b0*/  MUFU.EX2 R178, R178 ;  /* 0x000000b200b27308 */ /* 0x000e220000000800 */
[----:B---3--:R-:W-:Y:S01]  /*e7c0*/  F2FP.F16.F32.PACK_AB R161, R174, R207 ;  /* 0x000000cfaea1723e */ /* 0x008fe200000000ff */
[-C--:B------:R-:W-:Y:S01]  /*e7d0*/  FMUL.FTZ R122, R122, R15.reuse ;  /* 0x0000000f7a7a7220 */ /* 0x080fe20000410000 */
[-C--:B------:R-:W-:Y:S01]  /*e7e0*/  FMUL.FTZ R123, R123, R15.reuse ;  /* 0x0000000f7b7b7220 */ /* 0x080fe20000410000 */
[-C--:B------:R-:W-:Y:S01]  /*e7f0*/  FMUL.FTZ R126, R126, R15.reuse ;  /* 0x0000000f7e7e7220 */ /* 0x080fe20000410000 */
        /* <DEDUP_REMOVED lines=13> */
[-C--:B------:R-:W-:Y:S01]  /*e8d0*/  FMUL.FTZ R147, R147, R15.reuse ;  /* 0x0000000f93937220 */ /* 0x080fe20000410000 */
[-C--:B------:R-:W-:Y:S01]  /*e8e0*/  FMUL.FTZ R150, R150, R15.reuse ;  /* 0x0000000f96967220 */ /* 0x080fe20000410000 */
[----:B------:R-:W-:Y:S01]  /*e8f0*/  FMUL.FTZ R151, R151, R15 ;  /* 0x0000000f97977220 */ /* 0x000fe20000410000 */
[----:B--2---:R-:W-:Y:S01]  /*e900*/  FADD.FTZ R3, R163, R170 ;  /* 0x000000aaa3037221 */ /* 0x004fe20000010000 */
[----:B0-----:R-:W-:-:S02]  /*e910*/  F2FP.F16.F32.PACK_AB R163, R178, R163 ;  /* 0x000000a3b2a3723e */ /* 0x001fc400000000ff */
[----:B------:R-:W0:Y:S01]  /*e920*/  MUFU.EX2 R167, R175 ;  /* 0x000000af00a77308 */ /* 0x000e220000000800 */
[----:B------:R-:W-:Y:S02]  /*e930*/  FADD.FTZ R18, R178, R3 ;  /* 0x00000003b2127221 */ /* 0x000fe40000010000 */
[----:B------:R1:W-:Y:S02]  /*e940*/  STSM.16.M88.4 [R198], R160 ;  /* 0x000000a0c6007844 */ /* 0x0003e40000000200 */
[----:B----4-:R-:W-:-:S03]  /*e950*/  FADD.FTZ R3, R165, R18 ;  /* 0x00000012a5037221 */ /* 0x010fc60000010000 */
[----:B------:R-:W2:Y:S01]  /*e960*/  MUFU.EX2 R176, R176 ;  /* 0x000000b000b07308 */ /* 0x000ea20000000800 */
[C---:B-----5:R-:W-:Y:S01]  /*e970*/  FADD.FTZ R18, R14.reuse, R3 ;  /* 0x000000030e127221 */ /* 0x060fe20000010000 */
[----:B------:R-:W-:-:S03]  /*e980*/  F2FP.F16.F32.PACK_AB R165, R14, R165 ;  /* 0x000000a50ea5723e */ /* 0x000fc600000000ff */
[----:B0-----:R-:W-:Y:S01]  /*e990*/  FADD.FTZ R3, R167, R18 ;  /* 0x00000012a7037221 */ /* 0x001fe20000010000 */
[----:B--2---:R-:W-:-:S03]  /*e9a0*/  F2FP.F16.F32.PACK_AB R167, R176, R167 ;  /* 0x000000a7b0a7723e */ /* 0x004fc600000000ff */
[----:B------:R-:W-:Y:S02]  /*e9b0*/  FADD.FTZ R3, R176, R3 ;  /* 0x00000003b0037221 */ /* 0x000fe40000010000 */
[----:B------:R1:W-:Y:S01]  /*e9c0*/  STSM.16.M88.4 [R197], R164 ;  /* 0x000000a4c5007844 */ /* 0x0003e20000000200 */
[----:B------:R-:W-:Y:S05]  /*e9d0*/  @!P0 BRA `(.L_x_2825) ;  /* 0x0000000000048947 */ /* 0x000fea0003800000 */
[----:B------:R-:W-:Y:S01]  /*e9e0*/  BPT.TRAP 0x1 ;  /* 0x000000040000795c */ /* 0x000fe20000300000 */
.L_x_2825:
[----:B------:R0:W2:Y:S01]  /*e9f0*/  SYNCS.PHASECHK.TRANS64.TRYWAIT P3, [R215+URZ+0x28c50], R216 ;  /* 0x028c50d8d70075a7 */ /* 0x0000a2000806017f */
[----:B------:R-:W-:Y:S05]  /*ea00*/  @!P0 BRA `(.L_x_2826) ;  /* 0x0000000000048947 */ /* 0x000fea0003800000 */
[----:B------:R-:W-:Y:S01]  /*ea10*/  BPT.TRAP 0x1 ;  /* 0x000000040000795c */ /* 0x000fe20000300000 */
.L_x_2826:
[----:B------:R-:W-:Y:S04]  /*ea20*/  BSSY B2, `(.L_x_2827) ;  /* 0x0000004000027945 */ /* 0x000fe80003800000 */
[----:B--2---:R-:W-:Y:S05]  /*ea30*/  @P3 BRA `(.L_x_2828) ;  /* 0x0000000000083947 */ /* 0x004fea0003800000 */
[----:B------:R-:W2:Y:S02]  /*ea40*/  SYNCS.PHASECHK.TRANS64.TRYWAIT P3, [R215+URZ+0x28c50], R216 ;  /* 0x028c50d8d70075a7 */ /* 0x000ea4000806017f */
[----:B--2---:R-:W-:Y:S05]  /*ea50*/  @!P3 BRA `(.L_x_2829) ;  /* 0x000001240010b947 */ /* 0x004fea0003800000 */
.L_x_2828:
[----:B------:R-:W-:Y:S05]  /*ea60*/  BSYNC B2 ;  /* 0x0000000000027941 */ /* 0x000fea0003800000 */
.L_x_2827:
[----:B------:R-:W-:Y:S01]  /*ea70*/  IMAD R14, R214, 0x1000, R190 ;  /* 0x00001000d60e7824 */ /* 0x000fe200078e02be */
[----:B------:R-:W-:Y:S01]  /*ea80*/  WARPGROUP.ARRIVE ;  /* 0x00000000000079c5 */ /* 0x000fe20000000000 */
[----:B------:R-:W-:Y:S01]  /*ea90*/  IMAD.MOV.U32 R15, RZ, RZ, 0x40000040 ;  /* 0x40000040ff0f7424 */ /* 0x000fe200078e00ff */
[----:B------:R-:W-:Y:S01]  /*eaa0*/  ISETP.GT.AND P3, PT, R12, R213, PT ;  /* 0x000000d50c00720c */ /* 0x000fe20003f64270 */
[----:B0-2---:R-:W-:Y:S01]  /*eab0*/  @!P1 VIADD R215, R215, 0x28c60 ;  /* 0x00028c60d7d79836 */ /* 0x005fe20000000000 */
[----:B------:R-:W-:Y:S01]  /*eac0*/  R2UR UR6, R14 ;  /* 0x000000000e0672ca */ /* 0x000fe200000e0000 */
[----:B------:R-:W-:Y:S01]  /*ead0*/  VIADD R12, R12, 0xffffffff ;  /* 0xffffffff0c0c7836 */ /* 0x000fe20000000000 */
[----:B------:R-:W-:Y:S01]  /*eae0*/  R2UR UR7, R15 ;  /* 0x000000000f0772ca */ /* 0x000fe200000e0000 */
[----:B------:R-:W-:Y:S01]  /*eaf0*/  IMAD.MOV.U32 R15, RZ, RZ, 0x40000040 ;  /* 0x40000040ff0f7424 */ /* 0x000fe200078e00ff */
[----:B------:R-:W-:Y:S01]  /*eb00*/  @!P1 PRMT R215, RZ, 0x654, R215 ;  /* 0x00000654ffd79816 */ /* 0x000fe200000000d7 */
[----:B------:R-:W-:-:S10]  /*eb10*/  IMAD.MOV.U32 R18, RZ, RZ, R214 ;  /* 0x000000ffff127224 */ /* 0x000fd400078e00d6 */
[----:B------:R-:W-:Y:S03]  /*eb20*/  HGMMA.64x256x16.F32 R24, R152, gdesc[UR4].tnspB, R24, gsb0 ;  /* 0x43e0000498187df0 */ /* 0x000fe60008000818 */
[----:B------:R-:W-:Y:S02]  /*eb30*/  WARPGROUP.DEPBAR.LE gsb0, 0x0 ;  /* 0x00008000000079c5 */ /* 0x000fe40000010000 */
[----:B-1----:R-:W-:Y:S01]  /*eb40*/  VIADD R152, R14, 0x80 ;  /* 0x000000800e987836 */ /* 0x002fe20000000000 */
        /* <DEDUP_REMOVED lines=33> */
[----:B------:R-:W-:Y:S05]  /*ed60*/  BSYNC B0 ;  /* 0x0000000000007941 */ /* 0x000fea0003800000 */
.L_x_2811:
[----:B------:R-:W-:Y:S02]  /*ed70*/  IMAD.MOV.U32 R15, RZ, RZ, R168 ;  /* 0x000000ffff0f7224 */ /* 0x000fe400078e00a8 */
[----:B------:R-:W-:Y:S02]  /*ed80*/  IMAD.MOV.U32 R14, RZ, RZ, R21 ;  /* 0x000000ffff0e7224 */ /* 0x000fe400078e0015 */
[----:B------:R-:W-:-:S07]  /*ed90*/  IMAD.MOV.U32 R18, RZ, RZ, R214 ;  /* 0x000000ffff127224 */ /* 0x000fce00078e00d6 */
.L_x_2810:
[----:B------:R-:W-:Y:S05]  /*eda0*/  BSYNC B1 ;  /* 0x0000000000017941 */ /* 0x000fea0003800000 */
.L_x_2809:
[----:B------:R-:W1:Y:S01]  /*edb0*/  LDC R21, c[0x0][0x448] ;  /* 0x00011200ff157b82 */ /* 0x000e620000000800 */
[----:B------:R-:W-:Y:S01]  /*edc0*/  IADD3 R154, R23, 0x1, -R22 ;  /* 0x00000001179a7810 */ /* 0x000fe20007ffe816 */
[----:B------:R-:W-:-:S06]  /*edd0*/  ULDC UR4, c[0x0][0x9dc] ;  /* 0x0002770000047ab9 */ /* 0x000fcc0000000800 */
[----:B------:R-:W2:Y:S01]  /*ede0*/  LDC R156, c[0x0][0x9e4] ;  /* 0x00027900ff9c7b82 */ /* 0x000ea20000000800 */
[----:B-1----:R-:W-:Y:S01]  /*edf0*/  ISETP.NE.AND P5, PT, R21, 0x1, PT ;  /* 0x000000011500780c */ /* 0x002fe20003fa5270 */
[----:B------:R-:W-:Y:S01]  /*ee00*/  VIADD R21, R192, 0x3f ;  /* 0x0000003fc0157836 */ /* 0x000fe20000000000 */
[----:B--2---:R-:W-:-:S11]  /*ee10*/  ISETP.GE.AND P6, PT, R156, 0x1, PT ;  /* 0x000000019c00780c */ /* 0x004fd60003fc6270 */
[----:B------:R-:W1:Y:S08]  /*ee20*/  @P5 LDC R152, c[0x0][0x44c] ;  /* 0x00011300ff985b82 */ /* 0x000e700000000800 */
[----:B------:R-:W2:Y:S01]  /*ee30*/  @P5 LDC R153, c[0x0][0x450] ;  /* 0x00011400ff995b82 */ /* 0x000ea20000000800 */
[----:B-1----:R-:W-:-:S05]  /*ee40*/  @P5 IMAD.HI.U32 R152, R21, R152, RZ ;  /* 0x0000009815985227 */ /* 0x002fca00078e00ff */
[----:B--2---:R-:W-:-:S05]  /*ee50*/  @P5 SHF.R.U32.HI R21, RZ, R153, R152 ;  /* 0x00000099ff155219 */ /* 0x004fca0000011698 */
[----:B------:R-:W-:-:S04]  /*ee60*/  IMAD.IADD R21, R154, 0x1, R21 ;  /* 0x000000019a157824 */ /* 0x000fc800078e0215 */
[----:B------:R-:W-:Y:S01]  /*ee70*/  VIADD R154, R21, -UR4 ;  /* 0x80000004159a7c36 */ /* 0x000fe20008000000 */
[----:B------:R-:W-:Y:S06]  /*ee80*/  @!P6 BRA `(.L_x_2831) ;  /* 0x000000000044e947 */ /* 0x000fec0003800000 */
[----:B------:R-:W-:Y:S01]  /*ee90*/  ISETP.GT.AND P2, PT, R21, -0x1, PT ;  /* 0xffffffff1500780c */ /* 0x000fe20003f44270 */
[----:B------:R-:W-:-:S12]  /*eea0*/  BSSY B0, `(.L_x_2832) ;  /* 0x000000d000007945 */ /* 0x000fd80003800000 */
[----:B------:R-:W-:Y:S05]  /*eeb0*/  @P2 BRA `(.L_x_2833) ;  /* 0x00000000001c2947 */ /* 0x000fea0003800000 */
[----:B------:R-:W-:Y:S02]  /*eec0*/  ISETP.NE.AND P2, PT, R156, 0x1, PT ;  /* 0x000000019c00780c */ /* 0x000fe40003f45270 */
[----:B------:R-:W-:-:S11]  /*eed0*/  LOP3.LUT R21, RZ, R21, RZ, 0x33, !PT ;  /* 0x00000015ff157212 */ /* 0x000fd600078e33ff */
[----:B------:R-:W1:Y:S02]  /*eee0*/  @P2 LDC.64 R152, c[0x0][0x9e8] ;  /* 0x00027a00ff982b82 */ /* 0x000e640000000a00 */
[----:B-1----:R-:W-:-:S05]  /*eef0*/  @P2 IMAD.HI.U32 R152, R21, R152, RZ ;  /* 0x0000009815982227 */ /* 0x002fca00078e00ff */
[----:B------:R-:W-:-:S04]  /*ef00*/  @P2 SHF.R.U32.HI R21, RZ, R153, R152 ;  /* 0x00000099ff152219 */ /* 0x000fc80000011698 */
[----:B------:R-:W-:Y:S01]  /*ef10*/  LOP3.LUT R21, RZ, R21, RZ, 0x33, !PT ;  /* 0x00000015ff157212 */ /* 0x000fe200078e33ff */
[----:B------:R-:W-:Y:S06]  /*ef20*/  BRA `(.L_x_2834) ;  /* 0x0000000000107947 */ /* 0x000fec0003800000 */
.L_x_2833:
[----:B------:R-:W-:-:S13]  /*ef30*/  ISETP.NE.AND P2, PT, R156, 0x1, PT ;  /* 0x000000019c00780c */ /* 0x000fda0003f45270 */
[----:B------:R-:W1:Y:S02]  /*ef40*/  @P2 LDC.64 R152, c[0x0][0x9e8] ;  /* 0x00027a00ff982b82 */ /* 0x000e640000000a00 */
[----:B-1----:R-:W-:-:S05]  /*ef50*/  @P2 IMAD.HI.U32 R152, R21, R152, RZ ;  /* 0x0000009815982227 */ /* 0x002fca00078e00ff */
[----:B------:R-:W-:-:S07]  /*ef60*/  @P2 SHF.R.U32.HI R21, RZ, R153, R152 ;  /* 0x00000099ff152219 */ /* 0x000fce0000011698 */
.L_x_2834:
[----:B------:R-:W-:Y:S05]  /*ef70*/  BSYNC B0 ;  /* 0x0000000000007941 */ /* 0x000fea0003800000 */
.L_x_2832:
[----:B------:R-:W-:-:S05]  /*ef80*/  IMAD R21, R21, R156, RZ ;  /* 0x0000009c15157224 */ /* 0x000fca00078e02ff */
[----:B------:R-:W-:-:S07]  /*ef90*/  VIMNMX R154, R154, R21, !PT ;  /* 0x000000159a9a7248 */ /* 0x000fce0007fe0100 */
.L_x_2831:
[----:B------:R-:W-:Y:S01]  /*efa0*/  VIADD R154, R154, 0x3f ;  /* 0x0000003f9a9a7836 */ /* 0x000fe20000000000 */
[----:B------:R-:W-:Y:S04]  /*efb0*/  BSSY B0, `(.L_x_2835) ;  /* 0x00001ee000007945 */ /* 0x000fe80003800000 */
[----:B------:R-:W-:-:S04]  /*efc0*/  SHF.R.S32.HI R21, RZ, 0x1f, R154 ;  /* 0x0000001fff157819 */ /* 0x000fc8000001149a */
[----:B------:R-:W-:-:S04]  /*efd0*/  LEA.HI R21, R21, R154, RZ, 0x6 ;  /* 0x0000009a15157211 */ /* 0x000fc800078f30ff */
[----:B------:R-:W-:-:S04]  /*efe0*/  SHF.R.S32.HI R21, RZ, 0x6, R21 ;  /* 0x00000006ff157819 */ /* 0x000fc80000011415 */
[----:B------:R-:W-:-:S04]  /*eff0*/  VIMNMX R21, R202, R21, !PT ;  /* 0x00000015ca157248 */ /* 0x000fc80007fe0100 */
[----:B------:R-:W-:-:S13]  /*f000*/  ISETP.GE.AND P2, PT, R12, R21, PT ;  /* 0x000000150c00720c */ /* 0x000fda0003f46270 */
[----:B------:R-:W-:Y:S05]  /*f010*/  @!P2 BRA `(.L_x_2836) ;  /* 0x0000001c009ca947 */ /* 0x000fea0003800000 */
[----:B------:R-:W-:Y:S01]  /*f020*/  BSSY B1, `(.L_x_2837) ;  /* 0x00001e5000017945 */ /* 0x000fe20003800000 */
[----:B------:R-:W-:Y:S01]  /*f030*/  IMAD.MOV.U32 R213, RZ, RZ, R15 ;  /* 0x000000ffffd57224 */ /* 0x000fe200078e000f */
[----:B0-----:R-:W-:Y:S01]  /*f040*/  MOV R215, R18 ;  /* 0x0000001200d77202 */ /* 0x001fe20000000f00 */
[----:B------:R-:W-:Y:S02]  /*f050*/  IMAD.MOV.U32 R214, RZ, RZ, R14 ;  /* 0x000000ffffd67224 */ /* 0x000fe400078e000e */
[----:B------:R-:W-:-:S07]  /*f060*/  IMAD.MOV.U32 R206, RZ, RZ, R12 ;  /* 0x000000ffffce7224 */ /* 0x000fce00078e000c */
.L_x_2848:
[----:B------:R-:W-:Y:S02]  /*f070*/  VIADD R18, R215, 0x1 ;  /* 0x00000001d7127836 */ /* 0x000fe40000000000 */
[----:B0-----:R-:W-:Y:S02]  /*f080*/  IMAD.MOV.U32 R12, RZ, RZ, R206 ;  /* 0x000000ffff0c7224 */ /* 0x001fe400078e00ce */
[----:B------:R-:W-:Y:S01]  /*f090*/  VIADD R206, R206, 0xffffffff ;  /* 0xffffffffcece7836 */ /* 0x000fe20000000000 */
[----:B------:R-:W-:Y:S02]  /*f0a0*/  ISETP.NE.AND P3, PT, R18, 0x2, PT ;  /* 0x000000021200780c */ /* 0x000fe40003f65270 */
[----:B------:R-:W-:Y:S02]  /*f0b0*/  ISETP.GT.AND P2, PT, R12, R21, PT ;  /* 0x000000150c00720c */ /* 0x000fe40003f44270 */
[----:B------:R-:W-:Y:S02]  /*f0c0*/  SEL R12, RZ, 0x1, P3 ;  /* 0x00000001ff0c7807 */ /* 0x000fe40001800000 */
[----:B------:R-:W-:-:S02]  /*f0d0*/  SEL R18, R18, RZ, P3 ;  /* 0x000000ff12127207 */ /* 0x000fc40001800000 */
[----:B------:R-:W-:Y:S01]  /*f0e0*/  LOP3.LUT R19, R19, R12, RZ, 0x3c, !PT ;  /* 0x0000000c13137212 */ /* 0x000fe200078e3cff */
[----:B------:R-:W-:Y:S06]  /*f0f0*/  @!P0 BRA `(.L_x_2838) ;  /* 0x0000000000048947 */ /* 0x000fec0003800000 */
[----:B------:R-:W-:Y:S01]  /*f100*/  BPT.TRAP 0x1 ;  /* 0x000000040000795c */ /* 0x000fe20000300000 */
.L_x_2838:
[----:B------:R-:W-:Y:S01]  /*f110*/  IMAD R12, R18, 0x8, R2 ;  /* 0x00000008120c7824 */ /* 0x000fe200078e0202 */
[----:B------:R-:W-:-:S04]  /*f120*/  SHF.L.U32 R207, R19, 0x1f, RZ ;  /* 0x0000001f13cf7819 */ /* 0x000fc800000006ff */
[----:B------:R0:W1:Y:S01]  /*f130*/  SYNCS.PHASECHK.TRANS64.TRYWAIT P3, [R12+URZ+0x28c30], R207 ;  /* 0x028c30cf0c0075a7 */ /* 0x000062000806017f */
[----:B------:R-:W-:Y:S05]  /*f140*/  @!P0 BRA `(.L_x_2839) ;  /* 0x0000000000048947 */ /* 0x000fea0003800000 */
[----:B------:R-:W-:Y:S01]  /*f150*/  BPT.TRAP 0x1 ;  /* 0x000000040000795c */ /* 0x000fe20000300000 */
.L_x_2839:
[----:B------:R-:W-:Y:S01]  /*f160*/  BSSY B2, `(.L_x_2840) ;  /* 0x0000006000027945 */ /* 0x000fe20003800000 */
[----:B------:R-:W-:Y:S02]  /*f170*/  IMAD R154, R18, 0x200, R13 ;  /* 0x00000200129a7824 */ /* 0x000fe400078e020d */
[----:B------:R-:W-:Y:S01]  /*f180*/  IMAD.MOV.U32 R155, RZ, RZ, 0x40000040 ;  /* 0x40000040ff9b7424 */ /* 0x000fe200078e00ff */
[----:B-1----:R-:W-:Y:S06]  /*f190*/  @P3 BRA `(.L_x_2841) ;  /* 0x0000000000083947 */ /* 0x002fec0003800000 */
[----:B------:R-:W1:Y:S02]  /*f1a0*/  SYNCS.PHASECHK.TRANS64.TRYWAIT P3, [R12+URZ+0x28c30], R207 ;  /* 0x028c30cf0c0075a7 */ /* 0x000e64000806017f */
[----:B-1----:R-:W-:Y:S05]  /*f1b0*/  @!P3 BRA `(.L_x_2842) ;  /* 0x0000011c004cb947 */ /* 0x002fea0003800000 */
.L_x_2841:
[----:B------:R-:W-:Y:S05]  /*f1c0*/  BSYNC B2 ;  /* 0x0000000000027941 */ /* 0x000fea0003800000 */
.L_x_2840:
[C---:B------:R-:W-:Y:S01]  /*f1d0*/  R2UR UR6, R154.reuse ;  /* 0x000000009a0672ca */ /* 0x040fe200000e0000 */
[C---:B------:R-:W-:Y:S01]  /*f1e0*/  VIADD R152, R154.reuse, 0x2 ;  /* 0x000000029a987836 */ /* 0x040fe20000000000 */
[----:B------:R-:W-:Y:S01]  /*f1f0*/  R2UR UR7, R155 ;  /* 0x000000009b0772ca */ /* 0x000fe200000e0000 */
[----:B------:R-:W-:Y:S01]  /*f200*/  VIADD R14, R154, 0x4 ;  /* 0x000000049a0e7836 */ /* 0x000fe20000000000 */
[----:B------:R-:W-:Y:S01]  /*f210*/  R2UR UR4, R4 ;  /* 0x00000000040472ca */ /* 0x000fe200000e0000 */
[----:B------:R-:W-:Y:S01]  /*f220*/  VIADD R154, R154, 0x6 ;  /* 0x000000069a9a7836 */ /* 0x000fe20000000000 */
[----:B------:R-:W-:Y:S01]  /*f230*/  R2UR UR5, R5 ;  /* 0x00000000050572ca */ /* 0x000fe200000e0000 */
[----:B------:R-:W-:Y:S01]  /*f240*/  IMAD.MOV.U32 R153, RZ, RZ, 0x40000040 ;  /* 0x40000040ff997424 */ /* 0x000fe200078e00ff */
[----:B------:R-:W-:Y:S01]  /*f250*/  R2UR UR10, R152 ;  /* 0x00000000980a72ca */ /* 0x000fe200000e0000 */
[----:B------:R-:W-:Y:S01]  /*f260*/  IMAD.MOV.U32 R155, RZ, RZ, 0x40000040 ;  /* 0x40000040ff9b7424 */ /* 0x000fe200078e00ff */
[----:B------:R-:W-:Y:S01]  /*f270*/  R2UR UR18, R154 ;  /* 0x000000009a1272ca */ /* 0x000fe200000e0000 */
[----:B------:R-:W-:Y:S01]  /*f280*/  IMAD.MOV.U32 R15, RZ, RZ, 0x40000040 ;  /* 0x40000040ff0f7424 */ /* 0x000fe200078e00ff */
[----:B------:R-:W-:-:S02]  /*f290*/  R2UR UR11, R153 ;  /* 0x00000000990b72ca */ /* 0x000fc400000e0000 */
[----:B------:R-:W-:Y:S02]  /*f2a0*/  R2UR UR19, R155 ;  /* 0x000000009b1372ca */ /* 0x000fe400000e0000 */
[----:B------:R-:W-:Y:S01]  /*f2b0*/  WARPGROUP.ARRIVE ;  /* 0x00000000000079c5 */ /* 0x000fe20000000000 */
[----:B------:R-:W-:Y:S02]  /*f2c0*/  R2UR UR8, R10 ;  /* 0x000000000a0872ca */ /* 0x000fe400000e0000 */
[----:B------:R-:W-:Y:S02]  /*f2d0*/  R2UR UR9, R11 ;  /* 0x000000000b0972ca */ /* 0x000fe400000e0000 */
[----:B------:R-:W-:Y:S01]  /*f2e0*/  R2UR UR14, R14 ;  /* 0x000000000e0e72ca */ /* 0x000fe200000e0000 */
[----:B------:R-:W-:Y:S01]  /*f2f0*/  HGMMA.64x64x16.F32 R152, gdesc[UR4], RZ, !UPT, gsb0 ;  /* 0x00e00000049879f0 */ /* 0x000fe2000c0008ff */
[----:B------:R-:W-:Y:S01]  /*f300*/  R2UR UR15, R15 ;  /* 0x000000000f0f72ca */ /* 0x000fe200000e0000 */
[----:B------:R-:W-:Y:S01]  /*f310*/  ULDC UR4, c[0x0][0x9d8] ;  /* 0x0002760000047ab9 */ /* 0x000fe20000000800 */
[----:B------:R-:W-:Y:S01]  /*f320*/  R2UR UR12, R8 ;  /* 0x00000000080c72ca */ /* 0x000fe200000e0000 */
[----:B------:R-:W-:Y:S01]  /*f330*/  ULDC UR5, c[0x0][0x988] ;  /* 0x0002620000057ab9 */ /* 0x000fe20000000800 */
[----:B------:R-:W-:-:S02]  /*f340*/  R2UR UR13, R9 ;  /* 0x00000000090d72ca */ /* 0x000fc400000e0000 */
        /* <DEDUP_REMOVED lines=43> */
[----:B---3--:R-:W-:Y:S01]  /*f600*/  FMNMX.FTZ R14, R152, R229, !PT ;  /* 0x000000e5980e7209 */ /* 0x008fe20007810000 */
[----:B------:R-:W-:Y:S01]  /*f610*/  FMUL.FTZ R175, R175, UR4 ;  /* 0x00000004afaf7c20 */ /* 0x000fe20008410000 */
[----:B------:R-:W-:Y:S01]  /*f620*/  FMUL.FTZ R178, R178, UR4 ;  /* 0x00000004b2b27c20 */ /* 0x000fe20008410000 */
[----:B------:R-:W-:Y:S01]  /*f630*/  FMUL.FTZ R179, R179, UR4 ;  /* 0x00000004b3b37c20 */ /* 0x000fe20008410000 */
[----:B------:R-:W-:Y:S01]  /*f640*/  FMUL.FTZ R182, R182, UR4 ;  /* 0x00000004b6b67c20 */ /* 0x000fe20008410000 */
[----:B------:R-:W-:-:S02]  /*f650*/  FMUL.FTZ R183, R183, UR4 ;  /* 0x00000004b7b77c20 */ /* 0x000fc40008410000 */
[----:B------:R-:W3:Y:S01]  /*f660*/  MUFU.TANH R157, R157 ;  /* 0x0000009d009d7308 */ /* 0x000ee20000002400 */
[----:B----4-:R-:W-:-:S07]  /*f670*/  FMNMX.FTZ R14, R153, R14, !PT ;  /* 0x0000000e990e7209 */ /* 0x010fce0007810000 */
[----:B------:R-:W4:Y:S01]  /*f680*/  MUFU.TANH R160, R160 ;  /* 0x000000a000a07308 */ /* 0x000f220000002400 */
[----:B--2---:R-:W-:-:S07]  /*f690*/  FMNMX.FTZ R14, R156, R14, !PT ;  /* 0x0000000e9c0e7209 */ /* 0x004fce0007810000 */
[----:B------:R-:W2:Y:S01]  /*f6a0*/  MUFU.TANH R161, R161 ;  /* 0x000000a100a17308 */ /* 0x000ea20000002400 */
[----:B---3--:R-:W-:-:S07]  /*f6b0*/  FMNMX.FTZ R14, R157, R14, !PT ;  /* 0x0000000e9d0e7209 */ /* 0x008fce0007810000 */
        /* <DEDUP_REMOVED lines=20> */
[----:B------:R-:W-:Y:S01]  /*f800*/  MUFU.TANH R155, R155 ;  /* 0x0000009b009b7308 */ /* 0x000fe20000002400 */
[----:B--2---:R-:W-:-:S05]  /*f810*/  FMNMX.FTZ R14, R180, R181, !PT ;  /* 0x000000b5b40e7209 */ /* 0x004fca0007810000 */
[----:B------:R-:W2:Y:S02]  /*f820*/  SHFL.BFLY PT, R20, R14, 0x2, 0x1f ;  /* 0x0c401f000e147f89 */ /* 0x000ea400000e0000 */
[----:B------:R-:W-:Y:S08]  /*f830*/  MUFU.TANH R158, R158 ;  /* 0x0000009e009e7308 */ /* 0x000ff00000002400 */
[----:B------:R-:W-:Y:S08]  /*f840*/  MUFU.TANH R159, R159 ;  /* 0x0000009f009f7308 */ /* 0x000ff00000002400 */
[----:B------:R-:W-:Y:S01]  /*f850*/  MUFU.TANH R162, R162 ;  /* 0x000000a200a27308 */ /* 0x000fe20000002400 */
[----:B--2---:R-:W-:-:S07]  /*f860*/  FMNMX.FTZ R14, R14, R20, !PT ;  /* 0x000000140e0e7209 */ /* 0x004fce0007810000 */
[----:B------:R-:W-:Y:S01]  /*f870*/  MUFU.TANH R163, R163 ;  /* 0x000000a300a37308 */ /* 0x000fe20000002400 */
[----:B------:R-:W2:Y:S07]  /*f880*/  SHFL.BFLY PT, R20, R14, 0x1, 0x1f ;  /* 0x0c201f000e147f89 */ /* 0x000eae00000e0000 */
[----:B------:R-:W-:Y:S08]  /*f890*/  MUFU.TANH R166, R166 ;  /* 0x000000a600a67308 */ /* 0x000ff00000002400 */
[----:B------:R-:W-:Y:S08]  /*f8a0*/  MUFU.TANH R167, R167 ;  /* 0x000000a700a77308 */ /* 0x000ff00000002400 */
[----:B------:R-:W-:Y:S01]  /*f8b0*/  MUFU.TANH R171, R171 ;  /* 0x000000ab00ab7308 */ /* 0x000fe20000002400 */
[----:B--2---:R-:W-:Y:S01]  /*f8c0*/  FMNMX.FTZ R14, R14, R20, !PT ;  /* 0x000000140e0e7209 */ /* 0x004fe20007810000 */
        /* <DEDUP_REMOVED lines=10> */
[----:B------:R-:W2:Y:S01]  /*f970*/  MUFU.EX2 R214, R214 ;  /* 0x000000d600d67308 */ /* 0x000ea20000000800 */
[-CC-:B------:R-:W-:Y:S01]  /*f980*/  FFMA.FTZ R160, R160, R20.reuse, -R181.reuse ;  /* 0x00000014a0a07223 */ /* 0x180fe200000108b5 */
[-CC-:B------:R-:W-:Y:S01]  /*f990*/  FFMA.FTZ R161, R161, R20.reuse, -R181.reuse ;  /* 0x00000014a1a17223 */ /* 0x180fe200000108b5 */
[-CC-:B------:R-:W-:Y:S01]  /*f9a0*/  FFMA.FTZ R164, R164, R20.reuse, -R181.reuse ;  /* 0x00000014a4a47223 */ /* 0x180fe200000108b5 */
[-CC-:B------:R-:W-:Y:S01]  /*f9b0*/  FFMA.FTZ R165, R165, R20.reuse, -R181.reuse ;  /* 0x00000014a5a57223 */ /* 0x180fe200000108b5 */
[-CC-:B------:R-:W-:Y:S01]  /*f9c0*/  FFMA.FTZ R168, R168, R20.reuse, -R181.reuse ;  /* 0x00000014a8a87223 */ /* 0x180fe200000108b5 */
[-CC-:B------:R-:W-:Y:S01]  /*f9d0*/  FFMA.FTZ R169, R169, R20.reuse, -R181.reuse ;  /* 0x00000014a9a97223 */ /* 0x180fe200000108b5 */
[-CC-:B------:R-:W-:Y:S01]  /*f9e0*/  FFMA.FTZ R172, R172, R20.reuse, -R181.reuse ;  /* 0x00000014acac7223 */ /* 0x180fe200000108b5 */
[----:B------:R-:W4:Y:S01]  /*f9f0*/  MUFU.EX2 R15, R15 ;  /* 0x0000000f000f7308 */ /* 0x000f220000000800 */
[-CC-:B------:R-:W-:Y:S01]  /*fa00*/  FFMA.FTZ R173, R173, R20.reuse, -R181.reuse ;  /* 0x00000014adad7223 */ /* 0x180fe200000108b5 */
[-CC-:B------:R-:W-:Y:S01]  /*fa10*/  FFMA.FTZ R176, R176, R20.reuse, -R181.reuse ;  /* 0x00000014b0b07223 */ /* 0x180fe200000108b5 */
[-CC-:B------:R-:W-:Y:S01]  /*fa20*/  FFMA.FTZ R177, R177, R20.reuse, -R181.reuse ;  /* 0x00000014b1b17223 */ /* 0x180fe200000108b5 */
[----:B------:R-:W-:Y:S01]  /*fa30*/  FFMA.FTZ R180, R180, R20, -R181 ;  /* 0x00000014b4b47223 */ /* 0x000fe200000108b5 */
[----:B------:R-:W-:Y:S01]  /*fa40*/  FMUL.FTZ R181, R170, UR4 ;  /* 0x00000004aab57c20 */ /* 0x000fe20008410000 */
[----:B---3--:R-:W-:-:S02]  /*fa50*/  FMNMX.FTZ R170, R154, R213, !PT ;  /* 0x000000d59aaa7209 */ /* 0x008fc40007810000 */
[----:B------:R-:W3:Y:S01]  /*fa60*/  MUFU.EX2 R152, R152 ;  /* 0x0000009800987308 */ /* 0x000ee20000000800 */
[-C--:B--2---:R-:W-:Y:S01]  /*fa70*/  FMUL.FTZ R24, R24, R214.reuse ;  /* 0x000000d618187220 */ /* 0x084fe20000410000 */
[-C--:B------:R-:W-:Y:S01]  /*fa80*/  FMUL.FTZ R25, R25, R214.reuse ;  /* 0x000000d619197220 */ /* 0x080fe20000410000 */
[-C--:B------:R-:W-:Y:S01]  /*fa90*/  FMUL.FTZ R28, R28, R214.reuse ;  /* 0x000000d61c1c7220 */ /* 0x080fe20000410000 */
[-C--:B------:R-:W-:Y:S01]  /*faa0*/  FMUL.FTZ R29, R29, R214.reuse ;  /* 0x000000d61d1d7220 */ /* 0x080fe20000410000 */
[-C--:B------:R-:W-:Y:S01]  /*fab0*/  FMUL.FTZ R32, R32, R214.reuse ;  /* 0x000000d620207220 */ /* 0x080fe20000410000 */
[-C--:B------:R-:W-:Y:S01]  /*fac0*/  FMUL.FTZ R33, R33, R214.reuse ;  /* 0x000000d621217220 */ /* 0x080fe20000410000 */
[----:B------:R-:W-:Y:S01]  /*fad0*/  FMUL.FTZ R36, R36, R214 ;  /* 0x000000d624247220 */ /* 0x000fe20000410000 */
[----:B------:R-:W2:Y:S01]  /*fae0*/  MUFU.TANH R181, R181 ;  /* 0x000000b500b57308 */ /* 0x000ea20000002400 */
[----:B----4-:R-:W-:Y:S01]  /*faf0*/  FFMA.FTZ R0, R214, R0, R15 ;  /* 0x00000000d6007223 */ /* 0x010fe2000001000f */
[-C--:B------:R-:W-:Y:S01]  /*fb00*/  FMUL.FTZ R37, R37, R214.reuse ;  /* 0x000000d625257220 */ /* 0x080fe20000410000 */
[-C--:B------:R-:W-:Y:S01]  /*fb10*/  FMUL.FTZ R40, R40, R214.reuse ;  /* 0x000000d628287220 */ /* 0x080fe20000410000 */
[-C--:B------:R-:W-:Y:S01]  /*fb20*/  FMUL.FTZ R41, R41, R214.reuse ;  /* 0x000000d629297220 */ /* 0x080fe20000410000 */
[-C--:B------:R-:W-:Y:S01]  /*fb30*/  FMUL.FTZ R44, R44, R214.reuse ;  /* 0x000000d62c2c7220 */ /* 0x080fe20000410000 */
[-C--:B------:R-:W-:Y:S01]  /*fb40*/  FMUL.FTZ R45, R45, R214.reuse ;  /* 0x000000d62d2d7220 */ /* 0x080fe20000410000 */
[----:B------:R-:W-:Y:S01]  /*fb50*/  FMUL.FTZ R48, R48, R214 ;  /* 0x000000d630307220 */ /* 0x000fe20000410000 */
[----:B------:R-:W-:Y:S01]  /*fb60*/  MUFU.TANH R175, R175 ;  /* 0x000000af00af7308 */ /* 0x000fe20000002400 */
[C---:B---3--:R-:W-:Y:S01]  /*fb70*/  FADD.FTZ R0, R152.reuse, R0 ;  /* 0x0000000098007221 */ /* 0x048fe20000010000 */
[----:B------:R-:W-:Y:S01]  /*fb80*/  F2FP.F16.F32.PACK_AB R152, R152, R15 ;  /* 0x0000000f9898723e */ /* 0x000fe200000000ff */
[----:B------:R-:W-:-:S02]  /*fb90*/  @!P1 VIADD R15, R12, 0x28c40 ;  /* 0x00028c400c0f9836 */ /* 0x000fc40000000000 */
[-C--:B------:R-:W-:Y:S01]  /*fba0*/  FMUL.FTZ R49, R49, R214.reuse ;  /* 0x000000d631317220 */ /* 0x080fe20000410000 */
[-C--:B------:R-:W-:Y:S01]  /*fbb0*/  FMUL.FTZ R52, R52, R214.reuse ;  /* 0x000000d634347220 */ /* 0x080fe20000410000 */
[-C--:B------:R-:W-:Y:S01]  /*fbc0*/  FMUL.FTZ R53, R53, R214.reuse ;  /* 0x000000d635357220 */ /* 0x080fe20000410000 */
[-C--:B------:R-:W-:Y:S01]  /*fbd0*/  FMUL.FTZ R56, R56, R214.reuse ;  /* 0x000000d638387220 */ /* 0x080fe20000410000 */
[----:B------:R-:W-:Y:S01]  /*fbe0*/  @!P1 PRMT R15, RZ, 0x654, R15 ;  /* 0x00000654ff0f9816 */ /* 0x000fe2000000000f */
[----:B------:R-:W-:Y:S01]  /*fbf0*/  MUFU.TANH R178, R178 ;  /* 0x000000b200b27308 */ /* 0x000fe20000002400 */
[-C--:B------:R-:W-:Y:S01]  /*fc00*/  FMUL.FTZ R57, R57, R214.reuse ;  /* 0x000000d639397220 */ /* 0x080fe20000410000 */
[-C--:B------:R-:W-:Y:S01]  /*fc10*/  FMUL.FTZ R60, R60, R214.reuse ;  /* 0x000000d63c3c7220 */ /* 0x080fe20000410000 */
[----:B------:R3:W-:Y:S01]  /*fc20*/  @!P1 SYNCS.ARRIVE.TRANS64.RED.A1T0 RZ, [R15+URZ], RZ ;  /* 0x000000ff0fff99a7 */ /* 0x0007e2000810043f */
[-C--:B------:R-:W-:Y:S01]  /*fc30*/  FMUL.FTZ R61, R61, R214.reuse ;  /* 0x000000d63d3d7220 */ /* 0x080fe20000410000 */
[-C--:B------:R-:W-:Y:S01]  /*fc40*/  FMUL.FTZ R64, R64, R214.reuse ;  /* 0x000000d640407220 */ /* 0x080fe20000410000 */
[-C--:B------:R-:W-:Y:S01]  /*fc50*/  FMUL.FTZ R65, R65, R214.reuse ;  /* 0x000000d641417220 */ /* 0x080fe20000410000 */
[-C--:B------:R-:W-:Y:S01]  /*fc60*/  FMUL.FTZ R68, R68, R214.reuse ;  /* 0x000000d644447220 */ /* 0x080fe20000410000 */
[----:B------:R-:W-:Y:S01]  /*fc70*/  MUFU.TANH R179, R179 ;  /* 0x000000b300b37308 */ /* 0x000fe20000002400 */
[-C--:B------:R-:W-:Y:S01]  /*fc80*/  FMUL.FTZ R69, R69, R214.reuse ;  /* 0x000000d645457220 */ /* 0x080fe20000410000 */
[----:B------:R-:W-:Y:S01]  /*fc90*/  FMUL.FTZ R72, R72, R214 ;  /* 0x000000d648487220 */ /* 0x000fe20000410000 */
[----:B---3--:R-:W-:-:S02]  /*fca0*/  IMAD.MOV R15, RZ, RZ, -R194 ;  /* 0x000000ffff0f7224 */ /* 0x008fc400078e0ac2 */
[-C--:B------:R-:W-:Y:S01]  /*fcb0*/  FMUL.FTZ R73, R73, R214.reuse ;  /* 0x000000d649497220 */ /* 0x080fe20000410000 */
[-C--:B------:R-:W-:Y:S01]  /*fcc0*/  FMUL.FTZ R76, R76, R214.reuse ;  /* 0x000000d64c4c7220 */ /* 0x080fe20000410000 */
[-C--:B------:R-:W-:Y:S01]  /*fcd0*/  FMUL.FTZ R77, R77, R214.reuse ;  /* 0x000000d64d4d7220 */ /* 0x080fe20000410000 */
[----:B------:R-:W-:Y:S01]  /*fce0*/  FMUL.FTZ R80, R80, R214 ;  /* 0x000000d650507220 */ /* 0x000fe20000410000 */
[----:B------:R-:W-:Y:S01]  /*fcf0*/  ISETP.NE.AND P3, PT, R184, R15, PT ;  /* 0x0000000fb800720c */ /* 0x000fe20003f65270 */
[----:B------:R-:W-:Y:S01]  /*fd00*/  MUFU.TANH R182, R182 ;  /* 0x000000b600b67308 */ /* 0x000fe20000002400 */
[----:B------:R-:W-:Y:S01]  /*fd10*/  FMNMX.FTZ R15, R155, R170, !PT ;  /* 0x000000aa9b0f7209 */ /* 0x000fe20007810000 */
[-C--:B------:R-:W-:Y:S01]  /*fd20*/  FMUL.FTZ R81, R81, R214.reuse ;  /* 0x000000d651517220 */ /* 0x080fe20000410000 */
[-C--:B------:R-:W-:Y:S01]  /*fd30*/  FMUL.FTZ R84, R84, R214.reuse ;  /* 0x000000d654547220 */ /* 0x080fe20000410000 */
[-C--:B------:R-:W-:Y:S01]  /*fd40*/  FMUL.FTZ R85, R85, R214.reuse ;  /* 0x000000d655557220 */ /* 0x080fe20000410000 */
[----:B------:R-:W-:Y:S01]  /*fd50*/  FMNMX.FTZ R15, R158, R15, !PT ;  /* 0x0000000f9e0f7209 */ /* 0x000fe20007810000 */
[-C--:B------:R-:W-:Y:S01]  /*fd60*/  FMUL.FTZ R88, R88, R214.reuse ;  /* 0x000000d658587220 */ /* 0x080fe20000410000 */
[-C--:B------:R-:W-:Y:S01]  /*fd70*/  FMUL.FTZ R89, R89, R214.reuse ;  /* 0x000000d659597220 */ /* 0x080fe20000410000 */
[----:B------:R-:W-:Y:S01]  /*fd80*/  MUFU.TANH R183, R183 ;  /* 0x000000b700b77308 */ /* 0x000fe20000002400 */
[----:B------:R-:W-:Y:S01]  /*fd90*/  FMNMX.FTZ R15, R159, R15, !PT ;  /* 0x0000000f9f0f7209 */ /* 0x000fe20007810000 */
[-C--:B------:R-:W-:Y:S01]  /*fda0*/  FMUL.FTZ R92, R92, R214.reuse ;  /* 0x000000d65c5c7220 */ /* 0x080fe20000410000 */
[-C--:B------:R-:W-:Y:S01]  /*fdb0*/  FMUL.FTZ R93, R93, R214.reuse ;  /* 0x000000d65d5d7220 */ /* 0x080fe20000410000 */
[----:B------:R-:W-:Y:S01]  /*fdc0*/  @!P3 IMAD R215, R215, 0x40, R191 ;  /* 0x00000040d7d7b824 */ /* 0x000fe200078e02bf */
[----:B------:R-:W-:Y:S01]  /*fdd0*/  FMNMX.FTZ R15, R162, R15, !PT ;  /* 0x0000000fa20f7209 */ /* 0x000fe20007810000 */
[-C--:B------:R-:W-:Y:S01]  /*fde0*/  FMUL.FTZ R96, R96, R214.reuse ;  /* 0x000000d660607220 */ /* 0x080fe20000410000 */
[----:B------:R-:W-:Y:S01]  /*fdf0*/  FMUL.FTZ R97, R97, R214 ;  /* 0x000000d661617220 */ /* 0x000fe20000410000 */
[----:B------:R-:W3:Y:S01]  /*fe00*/  MUFU.EX2 R153, R153 ;  /* 0x0000009900997308 */ /* 0x000ee20000000800 */
[----:B------:R-:W-:Y:S01]  /*fe10*/  FMNMX.FTZ R15, R163, R15, !PT ;  /* 0x0000000fa30f7209 */ /* 0x000fe20007810000 */
[----:B------:R-:W-:-:S02]  /*fe20*/  @!P3 IMAD R215, R215, 0x4, R2 ;  /* 0x00000004d7d7b824 */ /* 0x000fc400078e0202 */
[-C--:B------:R-:W-:Y:S01]  /*fe30*/  FMUL.FTZ R100, R100, R214.reuse ;  /* 0x000000d664647220 */ /* 0x080fe20000410000 */
[-C--:B------:R-:W-:Y:S01]  /*fe40*/  FMUL.FTZ R101, R101, R214.reuse ;  /* 0x000000d665657220 */ /* 0x080fe20000410000 */
[----:B------:R-:W-:Y:S01]  /*fe50*/  FMNMX.FTZ R15, R166, R15, !PT ;  /* 0x0000000fa60f7209 */ /* 0x000fe20007810000 */
[-C--:B------:R-:W-:Y:S01]  /*fe60*/  FMUL.FTZ R104, R104, R214.reuse ;  /* 0x000000d668687220 */ /* 0x080fe20000410000 */
[-C--:B------:R-:W-:Y:S01]  /*fe70*/  FMUL.FTZ R105, R105, R214.reuse ;  /* 0x000000d669697220 */ /* 0x080fe20000410000 */
[----:B------:R-:W4:Y:S01]  /*fe80*/  MUFU.EX2 R156, R156 ;  /* 0x0000009c009c7308 */ /* 0x000f220000000800 */
[----:B------:R-:W-:Y:S01]  /*fe90*/  FMNMX.FTZ R15, R167, R15, !PT ;  /* 0x0000000fa70f7209 */ /* 0x000fe20007810000 */
[-C--:B------:R-:W-:Y:S01]  /*fea0*/  FMUL.FTZ R108, R108, R214.reuse ;  /* 0x000000d66c6c7220 */ /* 0x080fe20000410000 */
[-C--:B------:R-:W-:Y:S01]  /*feb0*/  FMUL.FTZ R109, R109, R214.reuse ;  /* 0x000000d66d6d7220 */ /* 0x080fe20000410000 */
[-C--:B------:R-:W-:Y:S01]  /*fec0*/  FMUL.FTZ R112, R112, R214.reuse ;  /* 0x000000d670707220 */ /* 0x080fe20000410000 */
[----:B--2---:R-:W-:Y:S01]  /*fed0*/  FMNMX.FTZ R15, R181, R15, !PT ;  /* 0x0000000fb50f7209 */ /* 0x004fe20007810000 */
[-C--:B------:R-:W-:Y:S01]  /*fee0*/  FMUL.FTZ R113, R113, R214.reuse ;  /* 0x000000d671717220 */ /* 0x080fe20000410000 */
[-C--:B------:R-:W-:Y:S01]  /*fef0*/  FMUL.FTZ R116, R116, R214.reuse ;  /* 0x000000d674747220 */ /* 0x080fe20000410000 */
        /* <DEDUP_REMOVED lines=9> */
[----:B------:R-:W-:Y:S01]  /*ff90*/  FMNMX.FTZ R15, R175, R15, !PT ;  /* 0x0000000faf0f7209 */ /* 0x000fe20007810000 */
[-C--:B------:R-:W-:Y:S01]  /*ffa0*/  FMUL.FTZ R125, R125, R214.reuse ;  /* 0x000000d67d7d7220 */ /* 0x080fe20000410000 */
[-C--:B------:R-:W-:Y:S01]  /*ffb0*/  FMUL.FTZ R128, R128, R214.reuse ;  /* 0x000000d680807220 */ /* 0x080fe20000410000 */
[-C--:B------:R-:W-:Y:S01]  /*ffc0*/  FMUL.FTZ R129, R129, R214.reuse ;  /* 0x000000d681817220 */ /* 0x080fe20000410000 */
[----:B------:R-:W-:Y:S01]  /*ffd0*/  FMNMX.FTZ R170, R178, R15, !PT ;  /* 0x0000000fb2aa7209 */ /* 0x000fe20007810000 */
[-C--:B------:R-:W-:Y:S01]  /*ffe0*/  FMUL.FTZ R132, R132, R214.reuse ;  /* 0x000000d684847220 */ /* 0x080fe20000410000 */
[----:B------:R-:W-:Y:S01]  /*fff0*/  FMUL.FTZ R133, R133, R214 ;  /* 0x000000d685857220 */ /* 0x000fe20000410000 */
[----:B------:R-:W-:Y:S01]  /*10000*/  MUFU.EX2 R161, R161 ;  /* 0x000000a100a17308 */ /* 0x000fe20000000800 */
[----:B------:R-:W-:Y:S01]  /*10010*/  FMNMX.FTZ R15, R179, R170, !PT ;  /* 0x000000aab30f7209 */ /* 0x000fe20007810000 */
[-C--:B------:R-:W-:Y:S01]  /*10020*/  FMUL.FTZ R136, R136, R214.reuse ;  /* 0x000000d688887220 */ /* 0x080fe20000410000 */
[-C--:B------:R-:W-:Y:S01]  /*10030*/  FMUL.FTZ R137, R137, R214.reuse ;  /* 0x000000d689897220 */ /* 0x080fe20000410000 */
[-C--:B------:R-:W-:Y:S01]  /*10040*/  FMUL.FTZ R140, R140, R214.reuse ;  /* 0x000000d68c8c7220 */ /* 0x080fe20000410000 */
[----:B------:R-:W-:Y:S01]  /*10050*/  FMNMX.FTZ R170, R182, R15, !PT ;  /* 0x0000000fb6aa7209 */ /* 0x000fe20007810000 */
[-C--:B------:R-:W-:Y:S01]  /*10060*/  FMUL.FTZ R141, R141, R214.reuse ;  /* 0x000000d68d8d7220 */ /* 0x080fe20000410000 */
[-C--:B------:R-:W-:Y:S01]  /*10070*/  FMUL.FTZ R144, R144, R214.reuse ;  /* 0x000000d690907220 */ /* 0x080fe20000410000 */
[----:B------:R-:W-:Y:S01]  /*10080*/  FMUL.FTZ R145, R145, R214 ;  /* 0x000000d691917220 */ /* 0x000fe20000410000 */
[----:B------:R-:W-:Y:S01]  /*10090*/  FMNMX.FTZ R15, R183, R170, !PT ;  /* 0x000000aab70f7209 */ /* 0x000fe20007810000 */
[-C--:B------:R-:W-:Y:S01]  /*100a0*/  FMUL.FTZ R148, R148, R214.reuse ;  /* 0x000000d694947220 */ /* 0x080fe20000410000 */
[----:B------:R-:W-:Y:S01]  /*100b0*/  FMUL.FTZ R149, R149, R214 ;  /* 0x000000d695957220 */ /* 0x000fe20000410000 */
[----:B------:R-:W-:Y:S01]  /*100c0*/  @!P3 STS [R215+0x28800], R214 ;  /* 0x028800d6d700b388 */ /* 0x000fe20000000800 */
[----:B------:R-:W-:Y:S01]  /*100d0*/  MUFU.EX2 R164, R164 ;  /* 0x000000a400a47308 */ /* 0x000fe20000000800 */
[----:B----4-:R-:W-:-:S02]  /*100e0*/  FADD.FTZ R0, R156, R229 ;  /* 0x000000e59c007221 */ /* 0x010fc40000010000 */
[----:B------:R-:W4:Y:S05]  /*100f0*/  SHFL.BFLY PT, R170, R15, 0x2, 0x1f ;  /* 0x0c401f000faa7f89 */ /* 0x000f2a00000e0000 */
[----:B------:R-:W-:Y:S08]  /*10100*/  MUFU.EX2 R165, R165 ;  /* 0x000000a500a57308 */ /* 0x000ff00000000800 */
[----:B------:R-:W5:Y:S08]  /*10110*/  MUFU.EX2 R168, R168 ;  /* 0x000000a800a87308 */ /* 0x000f700000000800 */
[----:B------:R-:W-:Y:S01]  /*10120*/  MUFU.EX2 R169, R169 ;  /* 0x000000a900a97308 */ /* 0x000fe20000000800 */
[----:B----4-:R-:W-:-:S05]  /*10130*/  FMNMX.FTZ R15, R15, R170, !PT ;  /* 0x000000aa0f0f7209 */ /* 0x010fca0007810000 */
[----:B------:R-:W4:Y:S02]  /*10140*/  SHFL.BFLY PT, R170, R15, 0x1, 0x1f ;  /* 0x0c201f000faa7f89 */ /* 0x000f2400000e0000 */
[----:B------:R-:W-:Y:S08]  /*10150*/  MUFU.EX2 R172, R172 ;  /* 0x000000ac00ac7308 */ /* 0x000ff00000000800 */
[----:B------:R-:W-:Y:S08]  /*10160*/  MUFU.EX2 R173, R173 ;  /* 0x000000ad00ad7308 */ /* 0x000ff00000000800 */
[----:B------:R-:W-:Y:S01]  /*10170*/  MUFU.EX2 R176, R176 ;  /* 0x000000b000b07308 */ /* 0x000fe20000000800 */
[----:B----4-:R-:W-:-:S07]  /*10180*/  FMNMX.FTZ R15, R15, R170, !PT ;  /* 0x000000aa0f0f7209 */ /* 0x010fce0007810000 */
[----:B------:R-:W-:Y:S01]  /*10190*/  MUFU.EX2 R177, R177 ;  /* 0x000000b100b17308 */ /* 0x000fe20000000800 */
[C---:B------:R-:W-:Y:S01]  /*101a0*/  FADD.FTZ R170, -R15.reuse, R213 ;  /* 0x000000d50faa7221 */ /* 0x040fe20000010100 */
[----:B------:R-:W-:-:S03]  /*101b0*/  FMUL.FTZ R213, R15, R20 ;  /* 0x000000140fd57220 */ /* 0x000fc60000410000 */
[-C--:B------:R-:W-:Y:S01]  /*101c0*/  FMUL.FTZ R170, R170, R20.reuse ;  /* 0x00000014aaaa7220 */ /* 0x080fe20000410000 */
        /* <DEDUP_REMOVED lines=14> */
[-CC-:B------:R-:W-:Y:S01]  /*102b0*/  FFMA.FTZ R178, R178, R20.reuse, -R213.reuse ;  /* 0x00000014b2b27223 */ /* 0x180fe200000108d5 */
[-CC-:B------:R-:W-:Y:S01]  /*102c0*/  FFMA.FTZ R179, R179, R20.reuse, -R213.reuse ;  /* 0x00000014b3b37223 */ /* 0x180fe200000108d5 */
[-CC-:B------:R-:W-:Y:S01]  /*102d0*/  FFMA.FTZ R182, R182, R20.reuse, -R213.reuse ;  /* 0x00000014b6b67223 */ /* 0x180fe200000108d5 */
[----:B------:R-:W-:-:S02]  /*102e0*/  FFMA.FTZ R183, R183, R20, -R213 ;  /* 0x00000014b7b77223 */ /* 0x000fc400000108d5 */
[----:B------:R-:W0:Y:S01]  /*102f0*/  MUFU.EX2 R170, R170 ;  /* 0x000000aa00aa7308 */ /* 0x000e220000000800 */
[----:B----4-:R-:W-:Y:S01]  /*10300*/  F2FP.F16.F32.PACK_AB R154, R156, R153 ;  /* 0x000000999c9a723e */ /* 0x010fe200000000ff */
[----:B--2---:R-:W-:Y:S01]  /*10310*/  FADD.FTZ R153, R157, R0 ;  /* 0x000000009d997221 */ /* 0x004fe20000010000 */
[----:B---3--:R-:W-:-:S03]  /*10320*/  F2FP.F16.F32.PACK_AB R156, R160, R157 ;  /* 0x0000009da09c723e */ /* 0x008fc600000000ff */
[----:B------:R-:W-:Y:S01]  /*10330*/  FADD.FTZ R0, R160, R153 ;  /* 0x00000099a0007221 */ /* 0x000fe20000010000 */
[----:B-----5:R-:W-:Y:S01]  /*10340*/  F2FP.F16.F32.PACK_AB R160, R168, R165 ;  /* 0x000000a5a8a0723e */ /* 0x020fe200000000ff */
[----:B------:R-:W2:Y:S02]  /*10350*/  MUFU.EX2 R155, R155 ;  /* 0x0000009b009b7308 */ /* 0x000ea40000000800 */
[----:B------:R-:W-:-:S04]  /*10360*/  FADD.FTZ R153, R161, R0 ;  /* 0x00000000a1997221 */ /* 0x000fc80000010000 */
[----:B------:R-:W-:Y:S02]  /*10370*/  FADD.FTZ R0, R164, R153 ;  /* 0x00000099a4007221 */ /* 0x000fe40000010000 */
[----:B------:R3:W4:Y:S01]  /*10380*/  MUFU.EX2 R213, R158 ;  /* 0x0000009e00d57308 */ /* 0x0007220000000800 */
[----:B0-----:R0:W-:Y:S01]  /*10390*/  @!P3 STS [R215+0x28820], R170 ;  /* 0x028820aad700b388 */ /* 0x0011e20000000800 */
[----:B------:R-:W-:Y:S01]  /*103a0*/  FADD.FTZ R153, R165, R0 ;  /* 0x00000000a5997221 */ /* 0x000fe20000010000 */
[-C--:B------:R-:W-:Y:S01]  /*103b0*/  FMUL.FTZ R26, R26, R170.reuse ;  /* 0x000000aa1a1a7220 */ /* 0x080fe20000410000 */
[-C--:B------:R-:W-:Y:S01]  /*103c0*/  FMUL.FTZ R27, R27, R170.reuse ;  /* 0x000000aa1b1b7220 */ /* 0x080fe20000410000 */
[-C--:B------:R-:W-:Y:S01]  /*103d0*/  FMUL.FTZ R30, R30, R170.reuse ;  /* 0x000000aa1e1e7220 */ /* 0x080fe20000410000 */
[----:B------:R-:W-:Y:S01]  /*103e0*/  FADD.FTZ R0, R168, R153 ;  /* 0x00000099a8007221 */ /* 0x000fe20000010000 */
[-C--:B------:R-:W-:Y:S01]  /*103f0*/  FMUL.FTZ R31, R31, R170.reuse ;  /* 0x000000aa1f1f7220 */ /* 0x080fe20000410000 */
[----:B------:R-:W5:Y:S01]  /*10400*/  MUFU.EX2 R159, R159 ;  /* 0x0000009f009f7308 */ /* 0x000f620000000800 */
[----:B---3--:R-:W-:Y:S01]  /*10410*/  F2FP.F16.F32.PACK_AB R158, R164, R161 ;  /* 0x000000a1a49e723e */ /* 0x008fe200000000ff */
[----:B------:R-:W-:Y:S01]  /*10420*/  FADD.FTZ R153, R169, R0 ;  /* 0x00000000a9997221 */ /* 0x000fe20000010000 */
[----:B------:R-:W-:Y:S01]  /*10430*/  FFMA.FTZ R0, R170, R3, R180 ;  /* 0x00000003aa007223 */ /* 0x000fe200000100b4 */
[-C--:B------:R-:W-:Y:S01]  /*10440*/  FMUL.FTZ R34, R34, R170.reuse ;  /* 0x000000aa22227220 */ /* 0x080fe20000410000 */
[----:B------:R-:W-:Y:S01]  /*10450*/  FMUL.FTZ R35, R35, R170 ;  /* 0x000000aa23237220 */ /* 0x000fe20000410000 */
[----:B------:R-:W-:Y:S01]  /*10460*/  FADD.FTZ R164, R172, R153 ;  /* 0x00000099aca47221 */ /* 0x000fe20000010000 */
[C---:B--2---:R-:W-:Y:S01]  /*10470*/  FADD.FTZ R0, R155.reuse, R0 ;  /* 0x000000009b007221 */ /* 0x044fe20000010000 */
[----:B0-----:R0:W2:Y:S01]  /*10480*/  MUFU.EX2 R215, R162 ;  /* 0x000000a200d77308 */ /* 0x0010a20000000800 */
[----:B------:R-:W-:Y:S01]  /*10490*/  F2FP.F16.F32.PACK_AB R153, R155, R180 ;  /* 0x000000b49b99723e */ /* 0x000fe200000000ff */
[----:B------:R-:W-:Y:S01]  /*104a0*/  FADD.FTZ R3, R173, R164 ;  /* 0x000000a4ad037221 */ /* 0x000fe20000010000 */
[----:B----4-:R-:W-:Y:S01]  /*104b0*/  FADD.FTZ R0, R213, R0 ;  /* 0x00000000d5007221 */ /* 0x010fe20000010000 */
[----:B------:R-:W-:Y:S01]  /*104c0*/  F2FP.F16.F32.PACK_AB R164, R176, R173 ;  /* 0x000000adb0a4723e */ /* 0x000fe200000000ff */
[-C--:B------:R-:W-:Y:S01]  /*104d0*/  FMUL.FTZ R38, R38, R170.reuse ;  /* 0x000000aa26267220 */ /* 0x080fe20000410000 */
[----:B------:R-:W-:Y:S01]  /*104e0*/  FADD.FTZ R168, R176, R3 ;  /* 0x00000003b0a87221 */ /* 0x000fe20000010000 */
[-C--:B------:R-:W-:Y:S01]  /*104f0*/  FMUL.FTZ R39, R39, R170.reuse ;  /* 0x000000aa27277220 */ /* 0x080fe20000410000 */
[----:B------:R-:W3:Y:S01]  /*10500*/  MUFU.EX2 R163, R163 ;  /* 0x000000a300a37308 */ /* 0x000ee20000000800 */
[----:B0-----:R-:W-:Y:S01]  /*10510*/  F2FP.F16.F32.PACK_AB R162, R172, R169 ;  /* 0x000000a9aca2723e */ /* 0x001fe200000000ff */
[----:B------:R-:W-:Y:S01]  /*10520*/  FADD.FTZ R3, R177, R168 ;  /* 0x000000a8b1037221 */ /* 0x000fe20000010000 */
[C---:B-----5:R-:W-:Y:S01]  /*10530*/  FADD.FTZ R168, R159.reuse, R0 ;  /* 0x000000009fa87221 */ /* 0x060fe20000010000 */
[----:B------:R-:W-:Y:S01]  /*10540*/  F2FP.F16.F32.PACK_AB R155, R159, R213 ;  /* 0x000000d59f9b723e */ /* 0x000fe200000000ff */
[----:B------:R-:W-:Y:S01]  /*10550*/  BAR.SYNC.DEFER_BLOCKING 0xf, 0x100 ;  /* 0x03c4000000007b1d */ /* 0x000fe20000010000 */
[C---:B------:R-:W-:Y:S01]  /*10560*/  FADD.FTZ R0, R166.reuse, R3 ;  /* 0x00000003a6007221 */ /* 0x040fe20000010000 */
[----:B------:R-:W-:Y:S01]  /*10570*/  F2FP.F16.F32.PACK_AB R166, R166, R177 ;  /* 0x000000b1a6a6723e */ /* 0x000fe200000000ff */
[-C--:B------:R-:W-:Y:S01]  /*10580*/  FMUL.FTZ R42, R42, R170.reuse ;  /* 0x000000aa2a2a7220 */ /* 0x080fe20000410000 */
[----:B--2---:R-:W-:Y:S01]  /*10590*/  FADD.FTZ R168, R215, R168 ;  /* 0x000000a8d7a87221 */ /* 0x004fe20000010000 */
[-C--:B------:R-:W-:Y:S01]  /*105a0*/  FMUL.FTZ R43, R43, R170.reuse ;  /* 0x000000aa2b2b7220 */ /* 0x080fe20000410000 */
[----:B------:R-:W0:Y:S01]  /*105b0*/  MUFU.EX2 R214, R214 ;  /* 0x000000d600d67308 */ /* 0x000e220000000800 */
[-C--:B------:R-:W-:Y:S01]  /*105c0*/  FMUL.FTZ R46, R46, R170.reuse ;  /* 0x000000aa2e2e7220 */ /* 0x080fe20000410000 */
[-C--:B------:R-:W-:Y:S01]  /*105d0*/  FMUL.FTZ R47, R47, R170.reuse ;  /* 0x000000aa2f2f7220 */ /* 0x080fe20000410000 */
[-C--:B------:R-:W-:Y:S01]  /*105e0*/  FMUL.FTZ R50, R50, R170.reuse ;  /* 0x000000aa32327220 */ /* 0x080fe20000410000 */
[-C--:B------:R-:W-:Y:S01]  /*105f0*/  FMUL.FTZ R51, R51, R170.reuse ;  /* 0x000000aa33337220 */ /* 0x080fe20000410000 */
[-C--:B------:R-:W-:Y:S01]  /*10600*/  FMUL.FTZ R54, R54, R170.reuse ;  /* 0x000000aa36367220 */ /* 0x080fe20000410000 */
[C---:B---3--:R-:W-:Y:S01]  /*10610*/  FADD.FTZ R3, R163.reuse, R168 ;  /* 0x000000a8a3037221 */ /* 0x048fe20000010000 */
[----:B------:R-:W-:Y:S01]  /*10620*/  F2FP.F16.F32.PACK_AB R157, R163, R215 ;  /* 0x000000d7a39d723e */ /* 0x000fe200000000ff */
[----:B------:R-:W2:Y:S01]  /*10630*/  MUFU.EX2 R167, R167 ;  /* 0x000000a700a77308 */ /* 0x000ea20000000800 */
[-C--:B------:R-:W-:Y:S01]  /*10640*/  FMUL.FTZ R55, R55, R170.reuse ;  /* 0x000000aa37377220 */ /* 0x080fe20000410000 */
        /* <DEDUP_REMOVED lines=8> */
[----:B------:R0:W-:Y:S01]  /*106d0*/  STSM.16.M88.4 [R195+0x26800], R152 ;  /* 0x02680098c3007844 */ /* 0x0001e20000000200 */
        /* <DEDUP_REMOVED lines=44> */
[----:B------:R0:W-:Y:S01]  /*109a0*/  STSM.16.M88.4 [R198], R160 ;  /* 0x000000a0c6007844 */ /* 0x0001e20000000200 */
[----:B------:R-:W3:Y:S01]  /*109b0*/  MUFU.EX2 R182, R182 ;  /* 0x000000b600b67308 */ /* 0x000ee20000000800 */
        /* <DEDUP_REMOVED lines=8> */
[C---:B--2---:R-:W-:Y:S01]  /*10a40*/  FADD.FTZ R3, R168.reuse, R3 ;  /* 0x00000003a8037221 */ /* 0x044fe20000010000 */
[----:B------:R-:W-:Y:S01]  /*10a50*/  F2FP.F16.F32.PACK_AB R165, R168, R165 ;  /* 0x000000a5a8a5723e */ /* 0x000fe200000000ff */
[-C--:B------:R-:W-:Y:S01]  /*10a60*/  FMUL.FTZ R142, R142, R170.reuse ;  /* 0x000000aa8e8e7220 */ /* 0x080fe20000410000 */
[-C--:B------:R-:W-:Y:S01]  /*10a70*/  FMUL.FTZ R143, R143, R170.reuse ;  /* 0x000000aa8f8f7220 */ /* 0x080fe20000410000 */
[-C--:B------:R-:W-:Y:S01]  /*10a80*/  FMUL.FTZ R146, R146, R170.reuse ;  /* 0x000000aa92927220 */ /* 0x080fe20000410000 */
[-C--:B------:R-:W-:Y:S01]  /*10a90*/  FMUL.FTZ R147, R147, R170.reuse ;  /* 0x000000aa93937220 */ /* 0x080fe20000410000 */
[-C--:B------:R-:W-:Y:S01]  /*10aa0*/  FMUL.FTZ R150, R150, R170.reuse ;  /* 0x000000aa96967220 */ /* 0x080fe20000410000 */
[----:B------:R-:W-:Y:S01]  /*10ab0*/  FMUL.FTZ R151, R151, R170 ;  /* 0x000000aa97977220 */ /* 0x000fe20000410000 */
[----:B---3--:R-:W-:Y:S01]  /*10ac0*/  FADD.FTZ R172, R182, R3 ;  /* 0x00000003b6ac7221 */ /* 0x008fe20000010000 */
[----:B----4-:R-:W-:-:S03]  /*10ad0*/  F2FP.F16.F32.PACK_AB R167, R183, R182 ;  /* 0x000000b6b7a7723e */ /* 0x010fc600000000ff */
[----:B------:R-:W-:Y:S02]  /*10ae0*/  FADD.FTZ R3, R183, R172 ;  /* 0x000000acb7037221 */ /* 0x000fe40000010000 */
[----:B------:R0:W-:Y:S01]  /*10af0*/  STSM.16.M88.4 [R197], R164 ;  /* 0x000000a4c5007844 */ /* 0x0001e20000000200 */
[----:B------:R-:W-:Y:S05]  /*10b00*/  @!P0 BRA `(.L_x_2843) ;  /* 0x0000000000048947 */ /* 0x000fea0003800000 */
[----:B------:R-:W-:Y:S01]  /*10b10*/  BPT.TRAP 0x1 ;  /* 0x000000040000795c */ /* 0x000fe20000300000 */
.L_x_2843:
[----:B------:R2:W3:Y:S01]  /*10b20*/  SYNCS.PHASECHK.TRANS64.TRYWAIT P3, [R12+URZ+0x28c50], R207 ;  /* 0x028c50cf0c0075a7 */ /* 0x0004e2000806017f */
[----:B------:R-:W-:Y:S05]  /*10b30*/  @!P0 BRA `(.L_x_2844) ;  /* 0x0000000000048947 */ /* 0x000fea0003800000 */
[----:B------:R-:W-:Y:S01]  /*10b40*/  BPT.TRAP 0x1 ;  /* 0x000000040000795c */ /* 0x000fe20000300000 */
.L_x_2844:
[----:B------:R-:W-:Y:S04]  /*10b50*/  BSSY B2, `(.L_x_2845) ;  /* 0x0000004000027945 */ /* 0x000fe80003800000 */
[----:B---3--:R-:W-:Y:S05]  /*10b60*/  @P3 BRA `(.L_x_2846) ;  /* 0x0000000000083947 */ /* 0x008fea0003800000 */
[----:B------:R-:W3:Y:S02]  /*10b70*/  SYNCS.PHASECHK.TRANS64.TRYWAIT P3, [R12+URZ+0x28c50], R207 ;  /* 0x028c50cf0c0075a7 */ /* 0x000ee4000806017f */
[----:B---3--:R-:W-:Y:S05]  /*10b80*/  @!P3 BRA `(.L_x_2847) ;  /* 0x0000010000ecb947 */ /* 0x008fea0003800000 */
.L_x_2846:
[----:B------:R-:W-:Y:S05]  /*10b90*/  BSYNC B2 ;  /* 0x0000000000027941 */ /* 0x000fea0003800000 */
.L_x_2845:
[----:B------:R-:W-:Y:S01]  /*10ba0*/  IMAD R168, R18, 0x1000, R190 ;  /* 0x0000100012a87824 */ /* 0x000fe200078e02be */
[----:B------:R-:W-:Y:S01]  /*10bb0*/  WARPGROUP.ARRIVE ;  /* 0x00000000000079c5 */ /* 0x000fe20000000000 */
[----:B------:R-:W-:Y:S01]  /*10bc0*/  IMAD.MOV.U32 R169, RZ, RZ, 0x40000040 ;  /* 0x40000040ffa97424 */ /* 0x000fe200078e00ff */
[----:B------:R-:W-:Y:S01]  /*10bd0*/  MOV R214, R14 ;  /* 0x0000000e00d67202 */ /* 0x000fe20000000f00 */
[----:B-123--:R-:W-:Y:S01]  /*10be0*/  @!P1 VIADD R12, R12, 0x28c60 ;  /* 0x00028c600c0c9836 */ /* 0x00efe20000000000 */
        /* <DEDUP_REMOVED lines=41> */
.L_x_2837:
[----:B0-----:R-:W-:-:S07]  /*10e80*/  IMAD.MOV.U32 R12, RZ, RZ, R206 ;  /* 0x000000ffff0c7224 */ /* 0x001fce00078e00ce */
.L_x_2836:
[----:B------:R-:W-:Y:S05]  /*10e90*/  BSYNC B0 ;  /* 0x0000000000007941 */ /* 0x000fea0003800000 */
.L_x_2835:
[----:B------:R-:W-:Y:S01]  /*10ea0*/  ISETP.GE.AND P2, PT, R12, R202, PT ;  /* 0x000000ca0c00720c */ /* 0x000fe20003f46270 */
[----:B------:R-:W-:-:S12]  /*10eb0*/  BSSY B0, `(.L_x_2849) ;  /* 0x000028e000007945 */ /* 0x000fd80003800000 */
[----:B------:R-:W-:Y:S05]  /*10ec0*/  @!P2 BRA `(.L_x_2850) ;  /* 0x000000280030a947 */ /* 0x000fea0003800000 */
[----:B------:R-:W-:Y:S02]  /*10ed0*/  IMAD.MOV.U32 R213, RZ, RZ, R15 ;  /* 0x000000ffffd57224 */ /* 0x000fe400078e000f */
[----:B0-----:R-:W-:Y:S02]  /*10ee0*/  IMAD.MOV.U32 R215, RZ, RZ, R14 ;  /* 0x000000ffffd77224 */ /* 0x001fe400078e000e */
[----:B------:R-:W-:-:S07]  /*10ef0*/  IMAD.MOV.U32 R214, RZ, RZ, R18 ;  /* 0x000000ffffd67224 */ /* 0x000fce00078e0012 */
.L_x_2869:
[----:B------:R-:W-:-:S05]  /*10f00*/  VIADD R18, R214, 0x1 ;  /* 0x00000001d6127836 */ /* 0x000fca0000000000 */
[----:B------:R-:W-:-:S04]  /*10f10*/  ISETP.NE.AND P2, PT, R18, 0x2, PT ;  /* 0x000000021200780c */ /* 0x000fc80003f45270 */
[----:B------:R-:W-:Y:S02]  /*10f20*/  SEL R14, RZ, 0x1, P2 ;  /* 0x00000001ff0e7807 */ /* 0x000fe40001000000 */
[----:B------:R-:W-:Y:S02]  /*10f30*/  SEL R18, R18, RZ, P2 ;  /* 0x000000ff12127207 */ /* 0x000fe40001000000 */
[----:B------:R-:W-:Y:S01]  /*10f40*/  LOP3.LUT R19, R19, R14, RZ, 0x3c, !PT ;  /* 0x0000000e13137212 */ /* 0x000fe200078e3cff */
[----:B-1----:R-:W-:Y:S06]  /*10f50*/  @!P0 BRA `(.L_x_2851) ;  /* 0x0000000000048947 */ /* 0x002fec0003800000 */
[----:B------:R-:W-:Y:S01]  /*10f60*/  BPT.TRAP 0x1 ;  /* 0x000000040000795c */ /* 0x000fe20000300000 */
.L_x_2851:
[----:B------:R-:W-:Y:S01]  /*10f70*/  IMAD R206, R18, 0x8, R2 ;  /* 0x0000000812ce7824 */ /* 0x000fe200078e0202 */
[----:B------:R-:W-:-:S04]  /*10f80*/  SHF.L.U32 R207, R19, 0x1f, RZ ;  /* 0x0000001f13cf7819 */ /* 0x000fc800000006ff */
[----:B------:R0:W1:Y:S01]  /*10f90*/  SYNCS.PHASECHK.TRANS64.TRYWAIT P2, [R206+URZ+0x28c30], R207 ;  /* 0x028c30cfce0075a7 */ /* 0x000062000804017f */
[----:B------:R-:W-:Y:S05]  /*10fa0*/  @!P0 BRA `(.L_x_2852) ;  /* 0x0000000000048947 */ /* 0x000fea0003800000 */
[----:B------:R-:W-:Y:S01]  /*10fb0*/  BPT.TRAP 0x1 ;  /* 0x000000040000795c */ /* 0x000fe20000300000 */
.L_x_2852:
[----:B------:R-:W-:Y:S01]  /*10fc0*/  BSSY B1, `(.L_x_2853) ;  /* 0x0000006000017945 */ /* 0x000fe20003800000 */
[----:B------:R-:W-:Y:S02]  /*10fd0*/  IMAD R14, R18, 0x200, R13 ;  /* 0x00000200120e7824 */ /* 0x000fe400078e020d */
[----:B------:R-:W-:Y:S01]  /*10fe0*/  IMAD.MOV.U32 R15, RZ, RZ, 0x40000040 ;  /* 0x40000040ff0f7424 */ /* 0x000fe200078e00ff */
[----:B-1----:R-:W-:Y:S06]  /*10ff0*/  @P2 BRA `(.L_x_2854) ;  /* 0x0000000000082947 */ /* 0x002fec0003800000 */
[----:B------:R-:W1:Y:S02]  /*11000*/  SYNCS.PHASECHK.TRANS64.TRYWAIT P2, [R206+URZ+0x28c30], R207 ;  /* 0x028c30cfce0075a7 */ /* 0x000e64000804017f */
[----:B-1----:R-:W-:Y:S05]  /*11010*/  @!P2 BRA `(.L_x_2855) ;  /* 0x000000fc00dca947 */ /* 0x002fea0003800000 */
.L_x_2854:
[----:B------:R-:W-:Y:S05]  /*11020*/  BSYNC B1 ;  /* 0x0000000000017941 */ /* 0x000fea0003800000 */
.L_x_2853:
[C---:B------:R-:W-:Y:S01]  /*11030*/  R2UR UR6, R14.reuse ;  /* 0x000000000e0672ca */ /* 0x040fe200000e0000 */
[----:B------:R-:W-:Y:S01]  /*11040*/  WARPGROUP.ARRIVE ;  /* 0x00000000000079c5 */ /* 0x000fe20000000000 */
[----:B------:R-:W-:Y:S01]  /*11050*/  R2UR UR7, R15 ;  /* 0x000000000f0772ca */ /* 0x000fe200000e0000 */
[----:B------:R-:W-:Y:S01]  /*11060*/  VIADD R20, R14, 0x2 ;  /* 0x000000020e147836 */ /* 0x000fe20000000000 */
[----:B------:R-:W-:Y:S01]  /*11070*/  R2UR UR4, R4 ;  /* 0x00000000040472ca */ /* 0x000fe200000e0000 */
[----:B------:R-:W-:Y:S01]  /*11080*/  IMAD.MOV.U32 R21, RZ, RZ, 0x40000040 ;  /* 0x40000040ff157424 */ /* 0x000fe200078e00ff */
[----:B------:R-:W-:Y:S01]  /*11090*/  R2UR UR5, R5 ;  /* 0x00000000050572ca */ /* 0x000fe200000e0000 */
[----:B------:R-:W-:-:S12]  /*110a0*/  IMAD.MOV.U32 R15, RZ, RZ, 0x40000040 ;  /* 0x40000040ff0f7424 */ /* 0x000fd800078e00ff */
        /* <DEDUP_REMOVED lines=32> */
[----:B------:R-:W-:Y:S01]  /*112b0*/  HGMMA.64x64x16.F32 R152, gdesc[UR4], R152, gsb0 ;  /* 0x00e00000049879f0 */ /* 0x000fe20008000898 */
[----:B------:R-:W-:Y:S02]  /*112c0*/  ULDC UR4, c[0x0][0x9d8] ;  /* 0x0002760000047ab9 */ /* 0x000fe40000000800 */
        /* <DEDUP_REMOVED lines=36> */
[----:B------:R-:W-:Y:S01]  /*11510*/  ULDC UR4, c[0x0][0x9e0] ;  /* 0x0002780000047ab9 */ /* 0x000fe20000000800 */
[----:B------:R4:W-:Y:S01]  /*11520*/  @!P1 SYNCS.ARRIVE.TRANS64.RED.A1T0 RZ, [R14+URZ], RZ ;  /* 0x000000ff0eff99a7 */ /* 0x0009e2000810043f */
[----:B------:R-:W-:-:S05]  /*11530*/  IADD3 R183, -R22, R183, R23 ;  /* 0x000000b716b77210 */ /* 0x000fca0007ffe117 */
[----:B------:R-:W0:Y:S01]  /*11540*/  MUFU.TANH R229, R229 ;  /* 0x000000e500e57308 */ /* 0x000e220000002400 */
[C---:B------:R-:W-:Y:S02]  /*11550*/  VIADD R231, R183.reuse, UR45 ;  /* 0x0000002db7e77c36 */ /* 0x040fe40008000000 */
[----:B------:R-:W-:Y:S02]  /*11560*/  VIADD R183, R183, UR4 ;  /* 0x00000004b7b77c36 */ /* 0x000fe40008000000 */
[--C-:B--2---:R-:W-:Y:S02]  /*11570*/  IMAD.IADD R182, R231, 0x1, R232.reuse ;  /* 0x00000001e7b67824 */ /* 0x104fe400078e02e8 */
        /* <DEDUP_REMOVED lines=32> */
[----:B------:R-:W-:Y:S01]  /*11780*/  IADD3 R232, -R22, R23, R232 ;  /* 0x0000001716e87210 */ /* 0x000fe20007ffe1e8 */
[----:B------:R-:W-:Y:S03]  /*11790*/  BSSY B1, `(.L_x_2857) ;  /* 0x0000012000017945 */ /* 0x000fe60003800000 */
[----:B------:R-:W-:-:S13]  /*117a0*/  ISETP.GT.AND P2, PT, R232, -0x1, PT ;  /* 0xffffffffe800780c */ /* 0x000fda0003f44270 */
[----:B------:R-:W-:Y:S05]  /*117b0*/  @P2 BRA `(.L_x_2858) ;  /* 0x0000000000242947 */ /* 0x000fea0003800000 */
[----:B------:R-:W-:Y:S01]  /*117c0*/  ULDC UR4, c[0x0][0x9e4] ;  /* 0x0002790000047ab9 */ /* 0x000fe20000000800 */
[----:B------:R-:W-:Y:S01]  /*117d0*/  LOP3.LUT R232, RZ, R232, RZ, 0x33, !PT ;  /* 0x000000e8ffe87212 */ /* 0x000fe200078e33ff */
[----:B------:R-:W-:-:S05]  /*117e0*/  IMAD.U32 R233, RZ, RZ, UR4 ;  /* 0x00000004ffe97e24 */ /* 0x000fca000f8e00ff */
[----:B------:R-:W-:-:S13]  /*117f0*/  ISETP.NE.AND P2, PT, R233, 0x1, PT ;  /* 0x00000001e900780c */ /* 0x000fda0003f45270 */
[----:B------:R-:W2:Y:S02]  /*11800*/  @P2 LDC.64 R14, c[0x0][0x9e8] ;  /* 0x00027a00ff0e2b82 */ /* 0x000ea40000000a00 */
[----:B--2---:R-:W-:-:S05]  /*11810*/  @P2 IMAD.HI.U32 R14, R232, R14, RZ ;  /* 0x0000000ee80e2227 */ /* 0x004fca00078e00ff */
[----:B------:R-:W-:-:S04]  /*11820*/  @P2 SHF.R.U32.HI R232, RZ, R15, R14 ;  /* 0x0000000fffe82219 */ /* 0x000fc8000001160e */
[----:B------:R-:W-:Y:S01]  /*11830*/  LOP3.LUT R232, RZ, R232, RZ, 0x33, !PT ;  /* 0x000000e8ffe87212 */ /* 0x000fe200078e33ff */
[----:B------:R-:W-:Y:S06]  /*11840*/  BRA `(.L_x_2859) ;  /* 0x0000000000187947 */ /* 0x000fec0003800000 */
.L_x_2858:
[----:B------:R-:W-:Y:S02]  /*11850*/  ULDC UR4, c[0x0][0x9e4] ;  /* 0x0002790000047ab9 */ /* 0x000fe40000000800 */
[----:B------:R-:W-:-:S05]  /*11860*/  IMAD.U32 R233, RZ, RZ, UR4 ;  /* 0x00000004ffe97e24 */ /* 0x000fca000f8e00ff */
[----:B------:R-:W-:-:S13]  /*11870*/  ISETP.NE.AND P2, PT, R233, 0x1, PT ;  /* 0x00000001e900780c */ /* 0x000fda0003f45270 */
[----:B------:R-:W2:Y:S02]  /*11880*/  @P2 LDC.64 R14, c[0x0][0x9e8] ;  /* 0x00027a00ff0e2b82 */ /* 0x000ea40000000a00 */
[----:B--2---:R-:W-:-:S05]  /*11890*/  @P2 IMAD.HI.U32 R14, R232, R14, RZ ;  /* 0x0000000ee80e2227 */ /* 0x004fca00078e00ff */
[----:B------:R-:W-:-:S07]  /*118a0*/  @P2 SHF.R.U32.HI R232, RZ, R15, R14 ;  /* 0x0000000fffe82219 */ /* 0x000fce000001160e */
.L_x_2859:
[----:B------:R-:W-:Y:S05]  /*118b0*/  BSYNC B1 ;  /* 0x0000000000017941 */ /* 0x000fea0003800000 */
.L_x_2857:
[----:B------:R-:W-:-:S04]  /*118c0*/  IMAD R232, R232, R233, -R178 ;  /* 0x000000e9e8e87224 */ /* 0x000fc800078e0ab2 */
[----:B------:R-:W-:-:S05]  /*118d0*/  IMAD.IADD R232, R232, 0x1, -R184 ;  /* 0x00000001e8e87824 */ /* 0x000fca00078e0ab8 */
[----:B------:R-:W-:Y:S02]  /*118e0*/  VIMNMX R182, R182, R232, !PT ;  /* 0x000000e8b6b67248 */ /* 0x000fe40007fe0100 */
[----:B------:R-:W-:-:S07]  /*118f0*/  VIADDMNMX R181, R232, R233, R181, PT ;  /* 0x000000e9e8b57246 */ /* 0x000fce00038001b5 */
.L_x_2856:
[----:B------:R-:W-:Y:S01]  /*11900*/  ISETP.GT.AND P2, PT, R12, -0x1, PT ;  /* 0xffffffff0c00780c */ /* 0x000fe20003f44270 */
[----:B------:R-:W2:Y:S03]  /*11910*/  SHFL.IDX PT, R20, R20, 0x1, 0x1c1f ;  /* 0x003c1f0014147f89 */ /* 0x000ea600000e0000 */
[C---:B------:R-:W-:Y:S02]  /*11920*/  ISETP.GT.AND P4, PT, R182.reuse, RZ, P2 ;  /* 0x000000ffb600720c */ /* 0x040fe40001784270 */
[----:B------:R-:W-:Y:S02]  /*11930*/  ISETP.GT.AND P3, PT, R182, 0x1, P2 ;  /* 0x00000001b600780c */ /* 0x000fe40001764270 */
[C---:B------:R-:W-:Y:S02]  /*11940*/  ISETP.LT.OR P4, PT, R181.reuse, 0x1, P4 ;  /* 0x00000001b500780c */ /* 0x040fe40002781670 */
[----:B------:R-:W-:-:S02]  /*11950*/  ISETP.LT.OR P3, PT, R181, 0x2, P3 ;  /* 0x00000002b500780c */ /* 0x000fc40001f61670 */
[----:B------:R-:W-:Y:S02]  /*11960*/  FSEL R216, R216, -INF , !P4 ;  /* 0xff800000d8d87808 */ /* 0x000fe40006000000 */
[----:B0-----:R-:W-:Y:S02]  /*11970*/  FSEL R229, R229, -INF , !P3 ;  /* 0xff800000e5e57808 */ /* 0x001fe40005800000 */
[C---:B------:R-:W-:Y:S02]  /*11980*/  ISETP.GT.AND P4, PT, R182.reuse, 0x8, P2 ;  /* 0x00000008b600780c */ /* 0x040fe40001784270 */
[----:B------:R-:W-:Y:S02]  /*11990*/  ISETP.GT.AND P3, PT, R182, 0x9, P2 ;  /* 0x00000009b600780c */ /* 0x000fe40001764270 */
[C---:B------:R-:W-:Y:S02]  /*119a0*/  ISETP.LT.OR P4, PT, R181.reuse, 0x9, P4 ;  /* 0x00000009b500780c */ /* 0x040fe40002781670 */
[----:B------:R-:W-:-:S02]  /*119b0*/  ISETP.LT.OR P3, PT, R181, 0xa, P3 ;  /* 0x0000000ab500780c */ /* 0x000fc40001f61670 */
[----:B------:R-:W-:Y:S01]  /*119c0*/  FSEL R155, R155, -INF , !P4 ;  /* 0xff8000009b9b7808 */ /* 0x000fe20006000000 */
[--C-:B--2---:R-:W-:Y:S01]  /*119d0*/  IMAD.IADD R183, R183, 0x1, R20.reuse ;  /* 0x00000001b7b77824 */ /* 0x104fe200078e0214 */
[----:B------:R-:W-:Y:S01]  /*119e0*/  FSEL R230, R230, -INF , !P3 ;  /* 0xff800000e6e67808 */ /* 0x000fe20005800000 */
[----:B------:R-:W-:Y:S01]  /*119f0*/  IMAD.IADD R231, R231, 0x1, R20 ;  /* 0x00000001e7e77824 */ /* 0x000fe200078e0214 */
[C---:B------:R-:W-:Y:S02]  /*11a00*/  ISETP.GT.AND P4, PT, R182.reuse, 0x10, P2 ;  /* 0x00000010b600780c */ /* 0x040fe40001784270 */
[----:B------:R-:W-:Y:S02]  /*11a10*/  ISETP.GT.AND P3, PT, R182, 0x11, P2 ;  /* 0x00000011b600780c */ /* 0x000fe40001764270 */
[C---:B------:R-:W-:Y:S02]  /*11a20*/  ISETP.LT.OR P4, PT, R181.reuse, 0x11, P4 ;  /* 0x00000011b500780c */ /* 0x040fe40002781670 */
[----:B------:R-:W-:-:S02]  /*11a30*/  ISETP.LT.OR P3, PT, R181, 0x12, P3 ;  /* 0x00000012b500780c */ /* 0x000fc40001f61670 */
[----:B------:R-:W-:Y:S02]  /*11a40*/  FSEL R159, R159, -INF , !P4 ;  /* 0xff8000009f9f7808 */ /* 0x000fe40006000000 */
[----:B------:R-:W-:Y:S02]  /*11a50*/  FSEL R160, R160, -INF , !P3 ;  /* 0xff800000a0a07808 */ /* 0x000fe40005800000 */
        /* <DEDUP_REMOVED lines=29> */
[----:B------:R-:W-:Y:S01]  /*11c30*/  FSEL R180, R180, -INF , !P3 ;  /* 0xff800000b4b47808 */ /* 0x000fe20005800000 */
[----:B------:R-:W-:Y:S08]  /*11c40*/  @!P6 BRA `(.L_x_2860) ;  /* 0x000000000060e947 */ /* 0x000ff00003800000 */
[----:B------:R-:W-:Y:S01]  /*11c50*/  IADD3 R20, -R22, R23, R20 ;  /* 0x0000001716147210 */ /* 0x000fe20007ffe114 */
[----:B------:R-:W-:Y:S03]  /*11c60*/  BSSY B1, `(.L_x_2861) ;  /* 0x0000012000017945 */ /* 0x000fe60003800000 */
[----:B------:R-:W-:-:S13]  /*11c70*/  ISETP.GT.AND P3, PT, R20, -0x1, PT ;  /* 0xffffffff1400780c */ /* 0x000fda0003f64270 */
[----:B------:R-:W-:Y:S05]  /*11c80*/  @P3 BRA `(.L_x_2862) ;  /* 0x0000000000243947 */ /* 0x000fea0003800000 */
[----:B------:R-:W-:Y:S01]  /*11c90*/  ULDC UR4, c[0x0][0x9e4] ;  /* 0x0002790000047ab9 */ /* 0x000fe20000000800 */
[----:B------:R-:W-:Y:S02]  /*11ca0*/  LOP3.LUT R20, RZ, R20, RZ, 0x33, !PT ;  /* 0x00000014ff147212 */ /* 0x000fe400078e33ff */
[----:B------:R-:W-:-:S04]  /*11cb0*/  MOV R181, UR4 ;  /* 0x0000000400b57c02 */ /* 0x000fc80008000f00 */
[----:B------:R-:W-:-:S13]  /*11cc0*/  ISETP.NE.AND P3, PT, R181, 0x1, PT ;  /* 0x00000001b500780c */ /* 0x000fda0003f65270 */
[----:B------:R-:W0:Y:S02]  /*11cd0*/  @P3 LDC.64 R14, c[0x0][0x9e8] ;  /* 0x00027a00ff0e3b82 */ /* 0x000e240000000a00 */
[----:B0-----:R-:W-:-:S05]  /*11ce0*/  @P3 IMAD.HI.U32 R14, R20, R14, RZ ;  /* 0x0000000e140e3227 */ /* 0x001fca00078e00ff */
[----:B------:R-:W-:-:S04]  /*11cf0*/  @P3 SHF.R.U32.HI R20, RZ, R15, R14 ;  /* 0x0000000fff143219 */ /* 0x000fc8000001160e */
[----:B------:R-:W-:Y:S01]  /*11d00*/  LOP3.LUT R20, RZ, R20, RZ, 0x33, !PT ;  /* 0x00000014ff147212 */ /* 0x000fe200078e33ff */
[----:B------:R-:W-:Y:S06]  /*11d10*/  BRA `(.L_x_2863) ;  /* 0x0000000000187947 */ /* 0x000fec0003800000 */
.L_x_2862:
[----:B------:R-:W-:Y:S02]  /*11d20*/  ULDC UR4, c[0x0][0x9e4] ;  /* 0x0002790000047ab9 */ /* 0x000fe40000000800 */
[----:B------:R-:W-:-:S05]  /*11d30*/  IMAD.U32 R181, RZ, RZ, UR4 ;  /* 0x00000004ffb57e24 */ /* 0x000fca000f8e00ff */
[----:B------:R-:W-:-:S13]  /*11d40*/  ISETP.NE.AND P3, PT, R181, 0x1, PT ;  /* 0x00000001b500780c */ /* 0x000fda0003f65270 */
[----:B------:R-:W0:Y:S02]  /*11d50*/  @P3 LDC.64 R14, c[0x0][0x9e8] ;  /* 0x00027a00ff0e3b82 */ /* 0x000e240000000a00 */
[----:B0-----:R-:W-:-:S05]  /*11d60*/  @P3 IMAD.HI.U32 R14, R20, R14, RZ ;  /* 0x0000000e140e3227 */ /* 0x001fca00078e00ff */
[----:B------:R-:W-:-:S07]  /*11d70*/  @P3 SHF.R.U32.HI R20, RZ, R15, R14 ;  /* 0x0000000fff143219 */ /* 0x000fce000001160e */
.L_x_2863:
[----:B------:R-:W-:Y:S05]  /*11d80*/  BSYNC B1 ;  /* 0x0000000000017941 */ /* 0x000fea0003800000 */
.L_x_2861:
[----:B------:R-:W-:-:S04]  /*11d90*/  IMAD R20, R20, R181, -R178 ;  /* 0x000000b514147224 */ /* 0x000fc800078e0ab2 */
[----:B------:R-:W-:-:S05]  /*11da0*/  IMAD.IADD R20, R20, 0x1, -R184 ;  /* 0x0000000114147824 */ /* 0x000fca00078e0ab8 */
[----:B------:R-:W-:Y:S02]  /*11db0*/  VIMNMX R231, R231, R20, !PT ;  /* 0x00000014e7e77248 */ /* 0x000fe40007fe0100 */
[----:B------:R-:W-:-:S07]  /*11dc0*/  VIADDMNMX R183, R20, R181, R183, PT ;  /* 0x000000b514b77246 */ /* 0x000fce00038001b7 */
.L_x_2860:
[----:B------:R-:W-:Y:S01]  /*11dd0*/  FMNMX.FTZ R14, R216, R215, !PT ;  /* 0x000000d7d80e7209 */ /* 0x000fe20007810000 */
[----:B------:R-:W-:Y:S02]  /*11de0*/  ULDC UR4, c[0x0][0x988] ;  /* 0x0002620000047ab9 */ /* 0x000fe40000000800 */
[----:B------:R-:W-:Y:S01]  /*11df0*/  IMAD.U32 R20, RZ, RZ, UR4 ;  /* 0x00000004ff147e24 */ /* 0x000fe2000f8e00ff */
        /* <DEDUP_REMOVED lines=18> */
[----:B0-----:R-:W-:-:S04]  /*11f20*/  FMNMX.FTZ R14, R14, R15, !PT ;  /* 0x0000000f0e0e7209 */ /* 0x001fc80007810000 */
[C---:B------:R-:W-:Y:S01]  /*11f30*/  FSETP.NEU.FTZ.AND P3, PT, R14.reuse, -INF , PT ;  /* 0xff8000000e00780b */ /* 0x040fe20003f7d000 */
[----:B------:R-:W-:-:S03]  /*11f40*/  FMUL.FTZ R15, R14, R20 ;  /* 0x000000140e0f7220 */ /* 0x000fc60000410000 */
[----:B------:R-:W-:Y:S02]  /*11f50*/  FSEL R178, R14, RZ, P3 ;  /* 0x000000ff0eb27208 */ /* 0x000fe40001800000 */
[----:B------:R-:W-:Y:S02]  /*11f60*/  FSEL R15, R15, RZ, P3 ;  /* 0x000000ff0f0f7208 */ /* 0x000fe40001800000 */
[----:B------:R-:W-:Y:S01]  /*11f70*/  ISETP.GT.AND P3, PT, R231, 0x1, P2 ;  /* 0x00000001e700780c */ /* 0x000fe20001764270 */
[----:B------:R-:W-:Y:S01]  /*11f80*/  FADD.FTZ R178, -R178, R215 ;  /* 0x000000d7b2b27221 */ /* 0x000fe20000010100 */
[----:B------:R-:W-:Y:S02]  /*11f90*/  IMAD.MOV R215, RZ, RZ, -R194 ;  /* 0x000000ffffd77224 */ /* 0x000fe400078e0ac2 */
[-CC-:B------:R-:W-:Y:S01]  /*11fa0*/  FFMA.FTZ R216, R216, R20.reuse, -R15.reuse ;  /* 0x00000014d8d87223 */ /* 0x180fe2000001080f */
[----:B------:R-:W-:Y:S01]  /*11fb0*/  ISETP.LT.OR P4, PT, R183, 0x2, P3 ;  /* 0x00000002b700780c */ /* 0x000fe20001f81670 */
[-CC-:B------:R-:W-:Y:S01]  /*11fc0*/  FFMA.FTZ R229, R229, R20.reuse, -R15.reuse ;  /* 0x00000014e5e57223 */ /* 0x180fe2000001080f */
[----:B------:R-:W-:Y:S01]  /*11fd0*/  ISETP.GT.AND P3, PT, R231, 0x8, P2 ;  /* 0x00000008e700780c */ /* 0x000fe20001764270 */
[-CC-:B------:R-:W-:Y:S01]  /*11fe0*/  FFMA.FTZ R155, R155, R20.reuse, -R15.reuse ;  /* 0x000000149b9b7223 */ /* 0x180fe2000001080f */
[----:B------:R-:W-:Y:S01]  /*11ff0*/  FSEL R181, R152, -INF , !P4 ;  /* 0xff80000098b57808 */ /* 0x000fe20006000000 */
[-CC-:B------:R-:W-:Y:S01]  /*12000*/  FFMA.FTZ R230, R230, R20.reuse, -R15.reuse ;  /* 0x00000014e6e67223 */ /* 0x180fe2000001080f */
[----:B------:R-:W-:Y:S01]  /*12010*/  ISETP.GT.AND P4, PT, R231, 0x9, P2 ;  /* 0x00000009e700780c */ /* 0x000fe20001784270 */
[-CC-:B------:R-:W-:Y:S01]  /*12020*/  FFMA.FTZ R159, R159, R20.reuse, -R15.reuse ;  /* 0x000000149f9f7223 */ /* 0x180fe2000001080f */
[C---:B------:R-:W-:Y:S01]  /*12030*/  ISETP.LT.OR P3, PT, R183.reuse, 0x9, P3 ;  /* 0x00000009b700780c */ /* 0x040fe20001f61670 */
[-CC-:B------:R-:W-:Y:S01]  /*12040*/  FFMA.FTZ R160, R160, R20.reuse, -R15.reuse ;  /* 0x00000014a0a07223 */ /* 0x180fe2000001080f */
[----:B------:R-:W-:Y:S01]  /*12050*/  ISETP.LT.OR P4, PT, R183, 0xa, P4 ;  /* 0x0000000ab700780c */ /* 0x000fe20002781670 */
[-CC-:B------:R-:W-:Y:S01]  /*12060*/  FFMA.FTZ R162, R162, R20.reuse, -R15.reuse ;  /* 0x00000014a2a27223 */ /* 0x180fe2000001080f */
[----:B------:R-:W-:Y:S01]  /*12070*/  FSEL R153, R153, -INF , !P3 ;  /* 0xff80000099997808 */ /* 0x000fe20005800000 */
[-CC-:B------:R-:W-:Y:S01]  /*12080*/  FFMA.FTZ R165, R165, R20.reuse, -R15.reuse ;  /* 0x00000014a5a57223 */ /* 0x180fe2000001080f */
[----:B------:R-:W-:Y:S01]  /*12090*/  FSEL R154, R154, -INF , !P4 ;  /* 0xff8000009a9a7808 */ /* 0x000fe20006000000 */
[-CC-:B------:R-:W-:Y:S01]  /*120a0*/  FFMA.FTZ R166, R166, R20.reuse, -R15.reuse ;  /* 0x00000014a6a67223 */ /* 0x180fe2000001080f */
[C---:B------:R-:W-:Y:S01]  /*120b0*/  ISETP.GT.AND P4, PT, R231.reuse, 0x11, P2 ;  /* 0x00000011e700780c */ /* 0x040fe20001784270 */
[-CC-:B------:R-:W-:Y:S01]  /*120c0*/  FFMA.FTZ R168, R168, R20.reuse, -R15.reuse ;  /* 0x00000014a8a87223 */ /* 0x180fe2000001080f */
[----:B------:R-:W-:Y:S01]  /*120d0*/  ISETP.GT.AND P3, PT, R231, 0x10, P2 ;  /* 0x00000010e700780c */ /* 0x000fe20001764270 */
[-CC-:B------:R-:W-:Y:S01]  /*120e0*/  FFMA.FTZ R172, R172, R20.reuse, -R15.reuse ;  /* 0x00000014acac7223 */ /* 0x180fe2000001080f */
[----:B------:R-:W-:Y:S01]  /*120f0*/  ISETP.LT.OR P4, PT, R183, 0x12, P4 ;  /* 0x00000012b700780c */ /* 0x000fe20002781670 */
[-CC-:B------:R-:W-:Y:S01]  /*12100*/  FFMA.FTZ R173, R173, R20.reuse, -R15.reuse ;  /* 0x00000014adad7223 */ /* 0x180fe2000001080f */
[----:B------:R-:W-:Y:S01]  /*12110*/  ISETP.LT.OR P3, PT, R183, 0x11, P3 ;  /* 0x00000011b700780c */ /* 0x000fe20001f61670 */
[-CC-:B------:R-:W-:Y:S01]  /*12120*/  FFMA.FTZ R175, R175, R20.reuse, -R15.reuse ;  /* 0x00000014afaf7223 */ /* 0x180fe2000001080f */
[----:B------:R-:W-:Y:S01]  /*12130*/  FSEL R182, R157, -INF , !P4 ;  /* 0xff8000009db67808 */ /* 0x000fe20006000000 */
[-C--:B------:R-:W-:Y:S01]  /*12140*/  FMUL.FTZ R157, R178, R20.reuse ;  /* 0x00000014b29d7220 */ /* 0x080fe20000410000 */
[----:B------:R-:W-:Y:S01]  /*12150*/  ISETP.GT.AND P4, PT, R231, 0x19, P2 ;  /* 0x00000019e700780c */ /* 0x000fe20001784270 */
[-CC-:B------:R-:W-:Y:S01]  /*12160*/  FFMA.FTZ R177, R177, R20.reuse, -R15.reuse ;  /* 0x00000014b1b17223 */ /* 0x180fe2000001080f */
[----:B------:R-:W-:Y:S01]  /*12170*/  FSEL R156, R156, -INF , !P3 ;  /* 0xff8000009c9c7808 */ /* 0x000fe20005800000 */
[-CC-:B------:R-:W-:Y:S01]  /*12180*/  FFMA.FTZ R179, R179, R20.reuse, -R15.reuse ;  /* 0x00000014b3b37223 */ /* 0x180fe2000001080f */
[----:B------:R-:W-:Y:S01]  /*12190*/  ISETP.LT.OR P4, PT, R183, 0x1a, P4 ;  /* 0x0000001ab700780c */ /* 0x000fe20002781670 */
[----:B------:R-:W-:Y:S01]  /*121a0*/  FFMA.FTZ R180, R180, R20, -R15 ;  /* 0x00000014b4b47223 */ /* 0x000fe2000001080f */
[----:B------:R-:W-:Y:S01]  /*121b0*/  ISETP.GT.AND P3, PT, R231, 0x18, P2 ;  /* 0x00000018e700780c */ /* 0x000fe20001764270 */
[----:B------:R-:W-:Y:S01]  /*121c0*/  MUFU.EX2 R152, R216 ;  /* 0x000000d800987308 */ /* 0x000fe20000000800 */
[----:B------:R-:W-:-:S02]  /*121d0*/  FSEL R161, R161, -INF , !P4 ;  /* 0xff800000a1a17808 */ /* 0x000fc40006000000 */
[----:B------:R-:W-:Y:S02]  /*121e0*/  ISETP.GT.AND P4, PT, R231, 0x21, P2 ;  /* 0x00000021e700780c */ /* 0x000fe40001784270 */
[C---:B------:R-:W-:Y:S02]  /*121f0*/  ISETP.LT.OR P3, PT, R183.reuse, 0x19, P3 ;  /* 0x00000019b700780c */ /* 0x040fe40001f61670 */
[----:B------:R-:W-:Y:S01]  /*12200*/  ISETP.LT.OR P4, PT, R183, 0x22, P4 ;  /* 0x00000022b700780c */ /* 0x000fe20002781670 */
[----:B------:R-:W0:Y:S01]  /*12210*/  MUFU.EX2 R157, R157 ;  /* 0x0000009d009d7308 */ /* 0x000e220000000800 */
[----:B------:R-:W-:Y:S02]  /*12220*/  FSEL R158, R158, -INF , !P3 ;  /* 0xff8000009e9e7808 */ /* 0x000fe40005800000 */
[----:B------:R-:W-:Y:S02]  /*12230*/  FSEL R164, R164, -INF , !P4 ;  /* 0xff800000a4a47808 */ /* 0x000fe40006000000 */
[----:B------:R-:W-:-:S02]  /*12240*/  ISETP.GT.AND P4, PT, R231, 0x29, P2 ;  /* 0x00000029e700780c */ /* 0x000fc40001784270 */
[----:B------:R-:W-:Y:S01]  /*12250*/  ISETP.GT.AND P3, PT, R231, 0x20, P2 ;  /* 0x00000020e700780c */ /* 0x000fe20001764270 */
[----:B------:R-:W2:Y:S01]  /*12260*/  MUFU.EX2 R229, R229 ;  /* 0x000000e500e57308 */ /* 0x000ea20000000800 */
[C---:B------:R-:W-:Y:S02]  /*12270*/  ISETP.LT.OR P4, PT, R183.reuse, 0x2a, P4 ;  /* 0x0000002ab700780c */ /* 0x040fe40002781670 */
[----:B------:R-:W-:Y:S02]  /*12280*/  ISETP.LT.OR P3, PT, R183, 0x21, P3 ;  /* 0x00000021b700780c */ /* 0x000fe40001f61670 */
[----:B------:R-:W-:Y:S02]  /*12290*/  FSEL R169, R169, -INF , !P4 ;  /* 0xff800000a9a97808 */ /* 0x000fe40006000000 */
[----:B------:R-:W-:Y:S01]  /*122a0*/  ISETP.GT.AND P4, PT, R231, RZ, P2 ;  /* 0x000000ffe700720c */ /* 0x000fe20001784270 */
[----:B------:R-:W3:Y:S01]  /*122b0*/  MUFU.EX2 R155, R155 ;  /* 0x0000009b009b7308 */ /* 0x000ee20000000800 */
[----:B------:R-:W-:Y:S01]  /*122c0*/  FSEL R163, R163, -INF , !P3 ;  /* 0xff800000a3a37808 */ /* 0x000fe20005800000 */
[----:B0-----:R-:W-:Y:S01]  /*122d0*/  FFMA.FTZ R0, R157, R0, R152 ;  /* 0x000000009d007223 */ /* 0x001fe20000010098 */
[----:B------:R-:W-:Y:S01]  /*122e0*/  ISETP.LT.OR P4, PT, R183, 0x1, P4 ;  /* 0x00000001b700780c */ /* 0x000fe20002781670 */
[-C--:B------:R-:W-:Y:S01]  /*122f0*/  FMUL.FTZ R24, R24, R157.reuse ;  /* 0x0000009d18187220 */ /* 0x080fe20000410000 */
[----:B------:R-:W-:Y:S01]  /*12300*/  ISETP.GT.AND P3, PT, R231, 0x28, P2 ;  /* 0x00000028e700780c */ /* 0x000fe20001764270 */
[----:B------:R-:W-:Y:S01]  /*12310*/  FMUL.FTZ R25, R25, R157 ;  /* 0x0000009d19197220 */ /* 0x000fe20000410000 */
[----:B------:R-:W-:Y:S01]  /*12320*/  FSEL R21, R21, -INF , !P4 ;  /* 0xff80000015157808 */ /* 0x000fe20006000000 */
[----:B------:R-:W0:Y:S01]  /*12330*/  MUFU.EX2 R230, R230 ;  /* 0x000000e600e67308 */ /* 0x000e220000000800 */
[----:B------:R-:W-:Y:S01]  /*12340*/  ISETP.LT.OR P3, PT, R183, 0x29, P3 ;  /* 0x00000029b700780c */ /* 0x000fe20001f61670 */
[----:B--2---:R-:W-:Y:S01]  /*12350*/  FADD.FTZ R0, R229, R0 ;  /* 0x00000000e5007221 */ /* 0x004fe20000010000 */
[----:B------:R-:W-:Y:S01]  /*12360*/  FMNMX.FTZ R178, R21, R213, !PT ;  /* 0x000000d515b27209 */ /* 0x000fe20007810000 */
[-C--:B------:R-:W-:Y:S01]  /*12370*/  FMUL.FTZ R28, R28, R157.reuse ;  /* 0x0000009d1c1c7220 */ /* 0x080fe20000410000 */
[----:B------:R-:W-:Y:S01]  /*12380*/  FSEL R167, R167, -INF , !P3 ;  /* 0xff800000a7a77808 */ /* 0x000fe20005800000 */
[-C--:B------:R-:W-:Y:S01]  /*12390*/  FMUL.FTZ R29, R29, R157.reuse ;  /* 0x0000009d1d1d7220 */ /* 0x080fe20000410000 */
[----:B------:R-:W-:Y:S01]  /*123a0*/  FMNMX.FTZ R178, R181, R178, !PT ;  /* 0x000000b2b5b27209 */ /* 0x000fe20007810000 */
[----:B------:R-:W-:Y:S01]  /*123b0*/  MUFU.EX2 R159, R159 ;  /* 0x0000009f009f7308 */ /* 0x000fe20000000800 */
[----:B------:R-:W-:Y:S01]  /*123c0*/  ISETP.GT.AND P3, PT, R231, 0x30, P2 ;  /* 0x00000030e700780c */ /* 0x000fe20001764270 */
[-C--:B------:R-:W-:Y:S01]  /*123d0*/  FMUL.FTZ R32, R32, R157.reuse ;  /* 0x0000009d20207220 */ /* 0x080fe20000410000 */
[----:B------:R-:W-:Y:S01]  /*123e0*/  FMNMX.FTZ R15, R153, R178, !PT ;  /* 0x000000b2990f7209 */ /* 0x000fe20007810000 */
[-C--:B------:R-:W-:Y:S01]  /*123f0*/  FMUL.FTZ R33, R33, R157.reuse ;  /* 0x0000009d21217220 */ /* 0x080fe20000410000 */
[----:B------:R-:W-:Y:S01]  /*12400*/  ISETP.LT.OR P3, PT, R183, 0x31, P3 ;  /* 0x00000031b700780c */ /* 0x000fe20001f61670 */
[----:B------:R-:W-:Y:S01]  /*12410*/  FMUL.FTZ R36, R36, R157 ;  /* 0x0000009d24247220 */ /* 0x000fe20000410000 */
[----:B------:R-:W-:Y:S01]  /*12420*/  FMNMX.FTZ R15, R154, R15, !PT ;  /* 0x0000000f9a0f7209 */ /* 0x000fe20007810000 */
[----:B------:R-:W2:Y:S01]  /*12430*/  MUFU.EX2 R160, R160 ;  /* 0x000000a000a07308 */ /* 0x000ea20000000800 */
[----:B------:R-:W-:Y:S01]  /*12440*/  FSEL R171, R171, -INF , !P3 ;  /* 0xff800000abab7808 */ /* 0x000fe20005800000 */
[----:B------:R-:W-:Y:S01]  /*12450*/  FMUL.FTZ R37, R37, R157 ;  /* 0x0000009d25257220 */ /* 0x000fe20000410000 */
[----:B------:R-:W-:Y:S01]  /*12460*/  FMNMX.FTZ R15, R156, R15, !PT ;  /* 0x0000000f9c0f7209 */ /* 0x000fe20007810000 */
[-C--:B------:R-:W-:Y:S01]  /*12470*/  FMUL.FTZ R40, R40, R157.reuse ;  /* 0x0000009d28287220 */ /* 0x080fe20000410000 */
[----:B------:R-:W-:Y:S01]  /*12480*/  ISETP.GT.AND P3, PT, R231, 0x31, P2 ;  /* 0x00000031e700780c */ /* 0x000fe20001764270 */
[----:B------:R-:W-:Y:S01]  /*12490*/  FMUL.FTZ R41, R41, R157 ;  /* 0x0000009d29297220 */ /* 0x000fe20000410000 */
[----:B------:R-:W-:Y:S01]  /*124a0*/  FMNMX.FTZ R15, R182, R15, !PT ;  /* 0x0000000fb60f7209 */ /* 0x000fe20007810000 */
[----:B------:R-:W-:Y:S01]  /*124b0*/  MUFU.EX2 R162, R162 ;  /* 0x000000a200a27308 */ /* 0x000fe20000000800 */
[----:B------:R-:W-:Y:S01]  /*124c0*/  ISETP.GT.AND P4, PT, R231, 0x38, P2 ;  /* 0x00000038e700780c */ /* 0x000fe20001784270 */
[----:B------:R-:W-:Y:S01]  /*124d0*/  FMUL.FTZ R44, R44, R157 ;  /* 0x0000009d2c2c7220 */ /* 0x000fe20000410000 */
[----:B------:R-:W-:Y:S01]  /*124e0*/  FMNMX.FTZ R178, R158, R15, !PT ;  /* 0x0000000f9eb27209 */ /* 0x000fe20007810000 */
[-C--:B------:R-:W-:Y:S01]  /*124f0*/  FMUL.FTZ R45, R45, R157.reuse ;  /* 0x0000009d2d2d7220 */ /* 0x080fe20000410000 */
[----:B------:R-:W-:Y:S01]  /*12500*/  ISETP.LT.OR P3, PT, R183, 0x32, P3 ;  /* 0x00000032b700780c */ /* 0x000fe20001f61670 */
[-C--:B------:R-:W-:Y:S01]  /*12510*/  FMUL.FTZ R48, R48, R157.reuse ;  /* 0x0000009d30307220 */ /* 0x080fe20000410000 */
[----:B------:R-:W-:Y:S01]  /*12520*/  FMNMX.FTZ R178, R161, R178, !PT ;  /* 0x000000b2a1b27209 */ /* 0x000fe20007810000 */
[----:B------:R-:W4:Y:S01]  /*12530*/  MUFU.EX2 R165, R165 ;  /* 0x000000a500a57308 */ /* 0x000f220000000800 */
[----:B------:R-:W-:Y:S01]  /*12540*/  ISETP.GT.AND P2, PT, R231, 0x39, P2 ;  /* 0x00000039e700780c */ /* 0x000fe20001744270 */
[----:B---3--:R-:W-:Y:S01]  /*12550*/  FADD.FTZ R231, R155, R0 ;  /* 0x000000009be77221 */ /* 0x008fe20000010000 */
[----:B------:R-:W-:Y:S01]  /*12560*/  FMNMX.FTZ R15, R163, R178, !PT ;  /* 0x000000b2a30f7209 */ /* 0x000fe20007810000 */
[----:B------:R-:W-:Y:S01]  /*12570*/  FMUL.FTZ R49, R49, R157 ;  /* 0x0000009d31317220 */ /* 0x000fe20000410000 */
[----:B------:R-:W-:Y:S01]  /*12580*/  ISETP.LT.OR P4, PT, R183, 0x39, P4 ;  /* 0x00000039b700780c */ /* 0x000fe20002781670 */
[----:B0-----:R-:W-:Y:S01]  /*12590*/  FADD.FTZ R0, R230, R231 ;  /* 0x000000e7e6007221 */ /* 0x001fe20000010000 */
[----:B------:R-:W-:Y:S01]  /*125a0*/  FMNMX.FTZ R178, R164, R15, !PT ;  /* 0x0000000fa4b27209 */ /* 0x000fe20007810000 */
[----:B------:R-:W-:Y:S01]  /*125b0*/  MUFU.EX2 R166, R166 ;  /* 0x000000a600a67308 */ /* 0x000fe20000000800 */
[----:B------:R-:W-:Y:S01]  /*125c0*/  FSEL R170, R170, -INF , !P3 ;  /* 0xff800000aaaa7808 */ /* 0x000fe20005800000 */
[-C--:B------:R-:W-:Y:S01]  /*125d0*/  FMUL.FTZ R52, R52, R157.reuse ;  /* 0x0000009d34347220 */ /* 0x080fe20000410000 */
[----:B------:R-:W-:Y:S01]  /*125e0*/  FMNMX.FTZ R178, R167, R178, !PT ;  /* 0x000000b2a7b27209 */ /* 0x000fe20007810000 */
[-C--:B------:R-:W-:Y:S01]  /*125f0*/  FMUL.FTZ R53, R53, R157.reuse ;  /* 0x0000009d35357220 */ /* 0x080fe20000410000 */
[----:B------:R-:W-:Y:S01]  /*12600*/  ISETP.LT.OR P2, PT, R183, 0x3a, P2 ;  /* 0x0000003ab700780c */ /* 0x000fe20001741670 */
[-C--:B------:R-:W-:Y:S01]  /*12610*/  FMUL.FTZ R56, R56, R157.reuse ;  /* 0x0000009d38387220 */ /* 0x080fe20000410000 */
[----:B------:R-:W-:Y:S01]  /*12620*/  FMNMX.FTZ R178, R169, R178, !PT ;  /* 0x000000b2a9b27209 */ /* 0x000fe20007810000 */
[----:B------:R-:W0:Y:S01]  /*12630*/  MUFU.EX2 R168, R168 ;  /* 0x000000a800a87308 */ /* 0x000e220000000800 */
[----:B------:R-:W-:Y:S01]  /*12640*/  FSEL R174, R174, -INF , !P4 ;  /* 0xff800000aeae7808 */ /* 0x000fe20006000000 */
[-C--:B------:R-:W-:Y:S01]  /*12650*/  FMUL.FTZ R57, R57, R157.reuse ;  /* 0x0000009d39397220 */ /* 0x080fe20000410000 */
[----:B------:R-:W-:Y:S01]  /*12660*/  FMNMX.FTZ R15, R171, R178, !PT ;  /* 0x000000b2ab0f7209 */ /* 0x000fe20007810000 */
[-C--:B------:R-:W-:Y:S01]  /*12670*/  FMUL.FTZ R60, R60, R157.reuse ;  /* 0x0000009d3c3c7220 */ /* 0x080fe20000410000 */
[----:B------:R-:W-:Y:S01]  /*12680*/  FSEL R176, R176, -INF , !P2 ;  /* 0xff800000b0b07808 */ /* 0x000fe20005000000 */
[----:B------:R-:W-:Y:S01]  /*12690*/  FMUL.FTZ R61, R61, R157 ;  /* 0x0000009d3d3d7220 */ /* 0x000fe20000410000 */
[----:B------:R-:W-:Y:S01]  /*126a0*/  FMNMX.FTZ R15, R170, R15, !PT ;  /* 0x0000000faa0f7209 */ /* 0x000fe20007810000 */
[----:B------:R-:W-:Y:S01]  /*126b0*/  MUFU.EX2 R172, R172 ;  /* 0x000000ac00ac7308 */ /* 0x000fe20000000800 */
[----:B------:R-:W-:Y:S01]  /*126c0*/  F2FP.F16.F32.PACK_AB R152, R229, R152 ;  /* 0x00000098e598723e */ /* 0x000fe200000000ff */
[----:B------:R-:W-:Y:S01]  /*126d0*/  FMUL.FTZ R64, R64, R157 ;  /* 0x0000009d40407220 */ /* 0x000fe20000410000 */
[----:B------:R-:W-:Y:S01]  /*126e0*/  FMNMX.FTZ R15, R174, R15, !PT ;  /* 0x0000000fae0f7209 */ /* 0x000fe20007810000 */
[----:B------:R-:W-:Y:S01]  /*126f0*/  FMUL.FTZ R65, R65, R157 ;  /* 0x0000009d41417220 */ /* 0x000fe20000410000 */
[----:B------:R-:W-:Y:S01]  /*12700*/  ISETP.NE.AND P3, PT, R184, R215, PT ;  /* 0x000000d7b800720c */ /* 0x000fe20003f65270 */
[----:B------:R-:W-:Y:S01]  /*12710*/  FMUL.FTZ R68, R68, R157 ;  /* 0x0000009d44447220 */ /* 0x000fe20000410000 */
[----:B------:R-:W-:Y:S01]  /*12720*/  FMNMX.FTZ R183, R176, R15, !PT ;  /* 0x0000000fb0b77209 */ /* 0x000fe20007810000 */
[----:B------:R-:W-:Y:S01]  /*12730*/  MUFU.EX2 R173, R173 ;  /* 0x000000ad00ad7308 */ /* 0x000fe20000000800 */
[-C--:B------:R-:W-:Y:S01]  /*12740*/  FMUL.FTZ R69, R69, R157.reuse ;  /* 0x0000009d45457220 */ /* 0x080fe20000410000 */
[-C--:B------:R-:W-:Y:S01]  /*12750*/  FMUL.FTZ R72, R72, R157.reuse ;  /* 0x0000009d48487220 */ /* 0x080fe20000410000 */
[-C--:B------:R-:W-:Y:S01]  /*12760*/  FMUL.FTZ R73, R73, R157.reuse ;  /* 0x0000009d49497220 */ /* 0x080fe20000410000 */
[----:B------:R-:W3:Y:S01]  /*12770*/  SHFL.BFLY PT, R178, R183, 0x2, 0x1f ;  /* 0x0c401f00b7b27f89 */ /* 0x000ee200000e0000 */
[-C--:B------:R-:W-:Y:S01]  /*12780*/  FMUL.FTZ R76, R76, R157.reuse ;  /* 0x0000009d4c4c7220 */ /* 0x080fe20000410000 */
[-C--:B------:R-:W-:Y:S01]  /*12790*/  FMUL.FTZ R77, R77, R157.reuse ;  /* 0x0000009d4d4d7220 */ /* 0x080fe20000410000 */
[-C--:B------:R-:W-:Y:S01]  /*127a0*/  FMUL.FTZ R80, R80, R157.reuse ;  /* 0x0000009d50507220 */ /* 0x080fe20000410000 */
[----:B------:R-:W-:Y:S01]  /*127b0*/  MUFU.EX2 R177, R177 ;  /* 0x000000b100b17308 */ /* 0x000fe20000000800 */
[----:B------:R-:W-:Y:S01]  /*127c0*/  FMUL.FTZ R81, R81, R157 ;  /* 0x0000009d51517220 */ /* 0x000fe20000410000 */
[----:B------:R-:W-:-:S02]  /*127d0*/  @!P3 IMAD R215, R214, 0x40, R191 ;  /* 0x00000040d6d7b824 */ /* 0x000fc400078e02bf */
[-C--:B------:R-:W-:Y:S01]  /*127e0*/  FMUL.FTZ R84, R84, R157.reuse ;  /* 0x0000009d54547220 */ /* 0x080fe20000410000 */
[-C--:B------:R-:W-:Y:S01]  /*127f0*/  FMUL.FTZ R85, R85, R157.reuse ;  /* 0x0000009d55557220 */ /* 0x080fe20000410000 */
[-C--:B------:R-:W-:Y:S01]  /*12800*/  FMUL.FTZ R88, R88, R157.reuse ;  /* 0x0000009d58587220 */ /* 0x080fe20000410000 */
[----:B------:R-:W-:Y:S02]  /*12810*/  @!P3 IMAD R215, R215, 0x4, R2 ;  /* 0x00000004d7d7b824 */ /* 0x000fe400078e0202 */
[-C--:B------:R-:W-:Y:S01]  /*12820*/  FMUL.FTZ R89, R89, R157.reuse ;  /* 0x0000009d59597220 */ /* 0x080fe20000410000 */
[----:B------:R-:W-:Y:S01]  /*12830*/  MUFU.EX2 R179, R179 ;  /* 0x000000b300b37308 */ /* 0x000fe20000000800 */
[-C--:B------:R-:W-:Y:S01]  /*12840*/  FMUL.FTZ R92, R92, R157.reuse ;  /* 0x0000009d5c5c7220 */ /* 0x080fe20000410000 */
[-C--:B------:R-:W-:Y:S01]  /*12850*/  FMUL.FTZ R93, R93, R157.reuse ;  /* 0x0000009d5d5d7220 */ /* 0x080fe20000410000 */
[----:B------:R-:W-:Y:S01]  /*12860*/  @!P3 STS [R215+0x28800], R157 ;  /* 0x0288009dd700b388 */ /* 0x000fe20000000800 */
        /* <DEDUP_REMOVED lines=8> */
[----:B---3--:R-:W-:Y:S01]  /*128f0*/  FMNMX.FTZ R15, R183, R178, !PT ;  /* 0x000000b2b70f7209 */ /* 0x008fe20007810000 */
[-C--:B------:R-:W-:Y:S01]  /*12900*/  FMUL.FTZ R109, R109, R157.reuse ;  /* 0x0000009d6d6d7220 */ /* 0x080fe20000410000 */
[-C--:B------:R-:W-:Y:S01]  /*12910*/  FMUL.FTZ R112, R112, R157.reuse ;  /* 0x0000009d70707220 */ /* 0x080fe20000410000 */
[-C--:B------:R-:W-:Y:S01]  /*12920*/  FMUL.FTZ R113, R113, R157.reuse ;  /* 0x0000009d71717220 */ /* 0x080fe20000410000 */
[-C--:B------:R-:W-:Y:S01]  /*12930*/  FMUL.FTZ R116, R116, R157.reuse ;  /* 0x0000009d74747220 */ /* 0x080fe20000410000 */
[----:B------:R-:W3:Y:S01]  /*12940*/  SHFL.BFLY PT, R178, R15, 0x1, 0x1f ;  /* 0x0c201f000fb27f89 */ /* 0x000ee200000e0000 */
        /* <DEDUP_REMOVED lines=17> */
[----:B---3--:R-:W-:-:S04]  /*12a60*/  FMNMX.FTZ R15, R15, R178, !PT ;  /* 0x000000b20f0f7209 */ /* 0x008fc80007810000 */
[C---:B------:R-:W-:Y:S01]  /*12a70*/  FSETP.NEU.FTZ.AND P2, PT, R15.reuse, -INF , PT ;  /* 0xff8000000f00780b */ /* 0x040fe20003f5d000 */
[----:B------:R-:W-:-:S03]  /*12a80*/  FMUL.FTZ R216, R15, R20 ;  /* 0x000000140fd87220 */ /* 0x000fc60000410000 */
[----:B------:R-:W-:Y:S02]  /*12a90*/  FSEL R183, R15, RZ, P2 ;  /* 0x000000ff0fb77208 */ /* 0x000fe40001000000 */
[----:B------:R-:W-:-:S03]  /*12aa0*/  FSEL R216, R216, RZ, P2 ;  /* 0x000000ffd8d87208 */ /* 0x000fc60001000000 */
[----:B------:R-:W-:Y:S02]  /*12ab0*/  FADD.FTZ R183, -R183, R213 ;  /* 0x000000d5b7b77221 */ /* 0x000fe40000010100 */
[-CC-:B------:R-:W-:Y:S01]  /*12ac0*/  FFMA.FTZ R178, R21, R20.reuse, -R216.reuse ;  /* 0x0000001415b27223 */ /* 0x180fe200000108d8 */
[-CC-:B------:R-:W-:Y:S01]  /*12ad0*/  FFMA.FTZ R229, R164, R20.reuse, -R216.reuse ;  /* 0x00000014a4e57223 */ /* 0x180fe200000108d8 */
[-C--:B------:R-:W-:Y:S01]  /*12ae0*/  FMUL.FTZ R183, R183, R20.reuse ;  /* 0x00000014b7b77220 */ /* 0x080fe20000410000 */
[----:B------:R-:W-:Y:S01]  /*12af0*/  MUFU.EX2 R164, R175 ;  /* 0x000000af00a47308 */ /* 0x000fe20000000800 */
[-CC-:B------:R-:W-:Y:S01]  /*12b00*/  FFMA.FTZ R181, R181, R20.reuse, -R216.reuse ;  /* 0x00000014b5b57223 */ /* 0x180fe200000108d8 */
[-CC-:B------:R-:W-:Y:S01]  /*12b10*/  FFMA.FTZ R213, R156, R20.reuse, -R216.reuse ;  /* 0x000000149cd57223 */ /* 0x180fe200000108d8 */
[----:B--2---:R-:W-:Y:S01]  /*12b20*/  F2FP.F16.F32.PACK_AB R156, R160, R159 ;  /* 0x0000009fa09c723e */ /* 0x004fe200000000ff */
[-CC-:B------:R-:W-:Y:S01]  /*12b30*/  FFMA.FTZ R214, R158, R20.reuse, -R216.reuse ;  /* 0x000000149ed67223 */ /* 0x180fe200000108d8 */
[-CC-:B------:R-:W-:Y:S01]  /*12b40*/  FFMA.FTZ R182, R182, R20.reuse, -R216.reuse ;  /* 0x00000014b6b67223 */ /* 0x180fe200000108d8 */
[-CC-:B------:R-:W-:Y:S01]  /*12b50*/  FFMA.FTZ R161, R161, R20.reuse, -R216.reuse ;  /* 0x00000014a1a17223 */ /* 0x180fe200000108d8 */
[--C-:B------:R-:W-:Y:S01]  /*12b60*/  FFMA.FTZ R163, R163, R20, -R216.reuse ;  /* 0x00000014a3a37223 */ /* 0x100fe200000108d8 */
[----:B------:R2:W3:Y:S01]  /*12b70*/  MUFU.EX2 R21, R183 ;  /* 0x000000b700157308 */ /* 0x0004e20000000800 */
[----:B----4-:R-:W-:Y:S01]  /*12b80*/  F2FP.F16.F32.PACK_AB R158, R165, R162 ;  /* 0x000000a2a59e723e */ /* 0x010fe200000000ff */
[-CC-:B------:R-:W-:Y:S01]  /*12b90*/  FFMA.FTZ R167, R167, R20.reuse, -R216.reuse ;  /* 0x00000014a7a77223 */ /* 0x180fe200000108d8 */
[-CC-:B------:R-:W-:Y:S01]  /*12ba0*/  FFMA.FTZ R169, R169, R20.reuse, -R216.reuse ;  /* 0x00000014a9a97223 */ /* 0x180fe200000108d8 */
[-CC-:B------:R-:W-:Y:S01]  /*12bb0*/  FFMA.FTZ R171, R171, R20.reuse, -R216.reuse ;  /* 0x00000014abab7223 */ /* 0x180fe200000108d8 */
[-CC-:B------:R-:W-:Y:S01]  /*12bc0*/  FFMA.FTZ R170, R170, R20.reuse, -R216.reuse ;  /* 0x00000014aaaa7223 */ /* 0x180fe200000108d8 */
[-CC-:B------:R-:W-:Y:S01]  /*12bd0*/  FFMA.FTZ R174, R174, R20.reuse, -R216.reuse ;  /* 0x00000014aeae7223 */ /* 0x180fe200000108d8 */
[-CC-:B------:R-:W-:Y:S01]  /*12be0*/  FFMA.FTZ R176, R176, R20.reuse, -R216.reuse ;  /* 0x00000014b0b07223 */ /* 0x180fe200000108d8 */
[----:B------:R-:W-:Y:S01]  /*12bf0*/  MUFU.EX2 R178, R178 ;  /* 0x000000b200b27308 */ /* 0x000fe20000000800 */
[-CC-:B--2---:R-:W-:Y:S01]  /*12c00*/  FFMA.FTZ R183, R153, R20.reuse, -R216.reuse ;  /* 0x0000001499b77223 */ /* 0x184fe200000108d8 */
[----:B------:R-:W-:Y:S01]  /*12c10*/  FFMA.FTZ R153, R154, R20, -R216 ;  /* 0x000000149a997223 */ /* 0x000fe200000108d8 */
[----:B------:R-:W-:Y:S01]  /*12c20*/  F2FP.F16.F32.PACK_AB R154, R230, R155 ;  /* 0x0000009be69a723e */ /* 0x000fe200000000ff */
[----:B------:R-:W-:-:S04]  /*12c30*/  FADD.FTZ R155, R159, R0 ;  /* 0x000000009f9b7221 */ /* 0x000fc80000010000 */
[----:B------:R-:W-:Y:S01]  /*12c40*/  FADD.FTZ R155, R160, R155 ;  /* 0x0000009ba09b7221 */ /* 0x000fe20000010000 */
[----:B------:R-:W2:Y:S01]  /*12c50*/  MUFU.EX2 R181, R181 ;  /* 0x000000b500b57308 */ /* 0x000ea20000000800 */
[----:B0-----:R-:W-:Y:S01]  /*12c60*/  F2FP.F16.F32.PACK_AB R160, R168, R166 ;  /* 0x000000a6a8a0723e */ /* 0x001fe200000000ff */
[----:B---3--:R0:W-:Y:S01]  /*12c70*/  @!P3 STS [R215+0x28820], R21 ;  /* 0x02882015d700b388 */ /* 0x0081e20000000800 */
[----:B------:R-:W-:Y:S01]  /*12c80*/  FADD.FTZ R0, R162, R155 ;  /* 0x0000009ba2007221 */ /* 0x000fe20000010000 */
[----:B------:R-:W-:Y:S01]  /*12c90*/  F2FP.F16.F32.PACK_AB R162, R173, R172 ;  /* 0x000000acada2723e */ /* 0x000fe200000000ff */
[-C--:B------:R-:W-:Y:S01]  /*12ca0*/  FMUL.FTZ R26, R26, R21.reuse ;  /* 0x000000151a1a7220 */ /* 0x080fe20000410000 */
[-C--:B------:R-:W-:Y:S01]  /*12cb0*/  FMUL.FTZ R27, R27, R21.reuse ;  /* 0x000000151b1b7220 */ /* 0x080fe20000410000 */
[----:B------:R-:W-:Y:S01]  /*12cc0*/  FADD.FTZ R155, R165, R0 ;  /* 0x00000000a59b7221 */ /* 0x000fe20000010000 */
[----:B------:R-:W-:Y:S01]  /*12cd0*/  MUFU.EX2 R213, R213 ;  /* 0x000000d500d57308 */ /* 0x000fe20000000800 */
[-C--:B------:R-:W-:Y:S01]  /*12ce0*/  FMUL.FTZ R30, R30, R21.reuse ;  /* 0x000000151e1e7220 */ /* 0x080fe20000410000 */
[----:B------:R-:W-:Y:S01]  /*12cf0*/  FMUL.FTZ R31, R31, R21 ;  /* 0x000000151f1f7220 */ /* 0x000fe20000410000 */
[----:B------:R-:W-:Y:S01]  /*12d00*/  FADD.FTZ R155, R166, R155 ;  /* 0x0000009ba69b7221 */ /* 0x000fe20000010000 */
[----:B------:R-:W-:Y:S01]  /*12d10*/  F2FP.F16.F32.PACK_AB R166, R180, R179 ;  /* 0x000000b3b4a6723e */ /* 0x000fe200000000ff */
[-C--:B------:R-:W-:Y:S01]  /*12d20*/  FMUL.FTZ R34, R34, R21.reuse ;  /* 0x0000001522227220 */ /* 0x080fe20000410000 */
[-C--:B------:R-:W-:Y:S01]  /*12d30*/  FMUL.FTZ R35, R35, R21.reuse ;  /* 0x0000001523237220 */ /* 0x080fe20000410000 */
[----:B------:R-:W-:Y:S01]  /*12d40*/  FADD.FTZ R155, R168, R155 ;  /* 0x0000009ba89b7221 */ /* 0x000fe20000010000 */
[----:B------:R-:W3:Y:S01]  /*12d50*/  MUFU.EX2 R182, R182 ;  /* 0x000000b600b67308 */ /* 0x000ee20000000800 */
[-C--:B------:R-:W-:Y:S01]  /*12d60*/  FMUL.FTZ R38, R38, R21.reuse ;  /* 0x0000001526267220 */ /* 0x080fe20000410000 */
[-C--:B------:R-:W-:Y:S01]  /*12d70*/  FMUL.FTZ R39, R39, R21.reuse ;  /* 0x0000001527277220 */ /* 0x080fe20000410000 */
[----:B------:R-:W-:Y:S01]  /*12d80*/  FADD.FTZ R0, R172, R155 ;  /* 0x0000009bac007221 */ /* 0x000fe20000010000 */
[-C--:B------:R-:W-:Y:S01]  /*12d90*/  FMUL.FTZ R42, R42, R21.reuse ;  /* 0x000000152a2a7220 */ /* 0x080fe20000410000 */
[-C--:B------:R-:W-:Y:S01]  /*12da0*/  FMUL.FTZ R43, R43, R21.reuse ;  /* 0x000000152b2b7220 */ /* 0x080fe20000410000 */
[-C--:B------:R-:W-:Y:S01]  /*12db0*/  FMUL.FTZ R46, R46, R21.reuse ;  /* 0x000000152e2e7220 */ /* 0x080fe20000410000 */
[----:B------:R-:W-:Y:S01]  /*12dc0*/  FADD.FTZ R155, R173, R0 ;  /* 0x00000000ad9b7221 */ /* 0x000fe20000010000 */
[----:B------:R2:W-:Y:S01]  /*12dd0*/  MUFU.EX2 R168, R153 ;  /* 0x0000009900a87308 */ /* 0x0005e20000000800 */
[-C--:B------:R-:W-:Y:S01]  /*12de0*/  FMUL.FTZ R47, R47, R21.reuse ;  /* 0x000000152f2f7220 */ /* 0x080fe20000410000 */
[-C--:B------:R-:W-:Y:S01]  /*12df0*/  FMUL.FTZ R50, R50, R21.reuse ;  /* 0x0000001532327220 */ /* 0x080fe20000410000 */
[----:B------:R-:W-:Y:S01]  /*12e00*/  FADD.FTZ R0, R164, R155 ;  /* 0x0000009ba4007221 */ /* 0x000fe20000010000 */
[----:B------:R-:W-:Y:S01]  /*12e10*/  F2FP.F16.F32.PACK_AB R164, R177, R164 ;  /* 0x000000a4b1a4723e */ /* 0x000fe200000000ff */
[-C--:B------:R-:W-:Y:S01]  /*12e20*/  FMUL.FTZ R51, R51, R21.reuse ;  /* 0x0000001533337220 */ /* 0x080fe20000410000 */
[-C--:B------:R-:W-:Y:S01]  /*12e30*/  FMUL.FTZ R54, R54, R21.reuse ;  /* 0x0000001536367220 */ /* 0x080fe20000410000 */
[----:B------:R-:W-:Y:S01]  /*12e40*/  FADD.FTZ R0, R177, R0 ;  /* 0x00000000b1007221 */ /* 0x000fe20000010000 */
[----:B------:R-:W4:Y:S01]  /*12e50*/  MUFU.EX2 R155, R183 ;  /* 0x000000b7009b7308 */ /* 0x000f220000000800 */
[----:B--2---:R-:W-:Y:S01]  /*12e60*/  F2FP.F16.F32.PACK_AB R153, R181, R178 ;  /* 0x000000b2b599723e */ /* 0x004fe200000000ff */
[----:B------:R-:W-:Y:S01]  /*12e70*/  FMUL.FTZ R55, R55, R21 ;  /* 0x0000001537377220 */ /* 0x000fe20000410000 */
[----:B------:R-:W-:Y:S01]  /*12e80*/  FADD.FTZ R159, R179, R0 ;  /* 0x00000000b39f7221 */ /* 0x000fe20000010000 */
[----:B---3--:R-:W-:Y:S01]  /*12e90*/  F2FP.F16.F32.PACK_AB R157, R182, R213 ;  /* 0x000000d5b69d723e */ /* 0x008fe200000000ff */
[-C--:B------:R-:W-:Y:S01]  /*12ea0*/  FMUL.FTZ R58, R58, R21.reuse ;  /* 0x000000153a3a7220 */ /* 0x080fe20000410000 */
[-C--:B------:R-:W-:Y:S01]  /*12eb0*/  FMUL.FTZ R59, R59, R21.reuse ;  /* 0x000000153b3b7220 */ /* 0x080fe20000410000 */
[----:B------:R-:W-:Y:S01]  /*12ec0*/  FADD.FTZ R0, R180, R159 ;  /* 0x0000009fb4007221 */ /* 0x000fe20000010000 */
        /* <DEDUP_REMOVED lines=8> */
[----:B------:R2:W3:Y:S01]  /*12f50*/  MUFU.EX2 R159, R214 ;  /* 0x000000d6009f7308 */ /* 0x0004e20000000800 */
        /* <DEDUP_REMOVED lines=16> */
[----:B----4-:R-:W-:Y:S01]  /*13060*/  FADD.FTZ R3, R155, R214 ;  /* 0x000000d69b037221 */ /* 0x010fe20000010000 */
[C---:B------:R-:W-:Y:S01]  /*13070*/  F2FP.F16.F32.PACK_AB R155, R168.reuse, R155 ;  /* 0x0000009ba89b723e */ /* 0x040fe200000000ff */
[----:B------:R-:W-:Y:S01]  /*13080*/  BAR.SYNC.DEFER_BLOCKING 0xf, 0x100 ;  /* 0x03c4000000007b1d */ /* 0x000fe20000010000 */
[-C--:B------:R-:W-:Y:S01]  /*13090*/  FMUL.FTZ R99, R99, R21.reuse ;  /* 0x0000001563637220 */ /* 0x080fe20000410000 */
[----:B------:R-:W-:Y:S01]  /*130a0*/  FADD.FTZ R216, R168, R3 ;  /* 0x00000003a8d87221 */ /* 0x000fe20000010000 */
[-C--:B------:R-:W-:Y:S01]  /*130b0*/  FMUL.FTZ R102, R102, R21.reuse ;  /* 0x0000001566667220 */ /* 0x080fe20000410000 */
[-C--:B------:R-:W-:Y:S01]  /*130c0*/  FMUL.FTZ R103, R103, R21.reuse ;  /* 0x0000001567677220 */ /* 0x080fe20000410000 */
[-C--:B------:R-:W-:Y:S01]  /*130d0*/  FMUL.FTZ R106, R106, R21.reuse ;  /* 0x000000156a6a7220 */ /* 0x080fe20000410000 */
[----:B------:R-:W-:Y:S01]  /*130e0*/  FADD.FTZ R3, R213, R216 ;  /* 0x000000d8d5037221 */ /* 0x000fe20000010000 */
[----:B------:R-:W4:Y:S01]  /*130f0*/  MUFU.EX2 R167, R167 ;  /* 0x000000a700a77308 */ /* 0x000f220000000800 */
[-C--:B------:R-:W-:Y:S01]  /*13100*/  FMUL.FTZ R107, R107, R21.reuse ;  /* 0x000000156b6b7220 */ /* 0x080fe20000410000 */
[-C--:B------:R-:W-:Y:S01]  /*13110*/  FMUL.FTZ R110, R110, R21.reuse ;  /* 0x000000156e6e7220 */ /* 0x080fe20000410000 */
[----:B------:R-:W-:Y:S01]  /*13120*/  FADD.FTZ R216, R182, R3 ;  /* 0x00000003b6d87221 */ /* 0x000fe20000010000 */
[-C--:B------:R-:W-:Y:S01]  /*13130*/  FMUL.FTZ R111, R111, R21.reuse ;  /* 0x000000156f6f7220 */ /* 0x080fe20000410000 */
[-C--:B------:R-:W-:Y:S01]  /*13140*/  FMUL.FTZ R114, R114, R21.reuse ;  /* 0x0000001572727220 */ /* 0x080fe20000410000 */
[----:B------:R-:W-:Y:S01]  /*13150*/  FMUL.FTZ R115, R115, R21 ;  /* 0x0000001573737220 */ /* 0x000fe20000410000 */
[----:B---3--:R-:W-:Y:S01]  /*13160*/  FADD.FTZ R3, R159, R216 ;  /* 0x000000d89f037221 */ /* 0x008fe20000010000 */
[----:B------:R-:W3:Y:S01]  /*13170*/  MUFU.EX2 R214, R169 ;  /* 0x000000a900d67308 */ /* 0x000ee20000000800 */
[----:B------:R-:W-:Y:S01]  /*13180*/  F2FP.F16.F32.PACK_AB R159, R172, R159 ;  /* 0x0000009fac9f723e */ /* 0x000fe200000000ff */
[----:B------:R-:W-:Y:S01]  /*13190*/  FMUL.FTZ R118, R118, R21 ;  /* 0x0000001576767220 */ /* 0x000fe20000410000 */
[----:B------:R-:W-:Y:S01]  /*131a0*/  FADD.FTZ R216, R172, R3 ;  /* 0x00000003acd87221 */ /* 0x000fe20000010000 */
[----:B--2---:R-:W-:Y:S01]  /*131b0*/  F2FP.F16.F32.PACK_AB R161, R180, R163 ;  /* 0x000000a3b4a1723e */ /* 0x004fe200000000ff */
[-C--:B------:R-:W-:Y:S01]  /*131c0*/  FMUL.FTZ R119, R119, R21.reuse ;  /* 0x0000001577777220 */ /* 0x080fe20000410000 */
[-C--:B------:R-:W-:Y:S01]  /*131d0*/  FMUL.FTZ R122, R122, R21.reuse ;  /* 0x000000157a7a7220 */ /* 0x080fe20000410000 */
[----:B------:R-:W-:Y:S01]  /*131e0*/  FADD.FTZ R3, R163, R216 ;  /* 0x000000d8a3037221 */ /* 0x000fe20000010000 */
[----:B------:R-:W2:Y:S01]  /*131f0*/  MUFU.EX2 R165, R171 ;  /* 0x000000ab00a57308 */ /* 0x000ea20000000800 */
[----:B------:R0:W-:Y:S01]  /*13200*/  STSM.16.M88.4 [R195+0x26800], R152 ;  /* 0x02680098c3007844 */ /* 0x0001e20000000200 */
[-C--:B------:R-:W-:Y:S01]  /*13210*/  FMUL.FTZ R123, R123, R21.reuse ;  /* 0x000000157b7b7220 */ /* 0x080fe20000410000 */
[----:B------:R-:W-:Y:S01]  /*13220*/  FADD.FTZ R178, R180, R3 ;  /* 0x00000003b4b27221 */ /* 0x000fe20000010000 */
[-C--:B------:R-:W-:Y:S01]  /*13230*/  FMUL.FTZ R126, R126, R21.reuse ;  /* 0x000000157e7e7220 */ /* 0x080fe20000410000 */
[----:B------:R0:W-:Y:S01]  /*13240*/  STSM.16.M88.4 [R196], R156 ;  /* 0x0000009cc4007844 */ /* 0x0001e20000000200 */
[----:B------:R-:W-:Y:S01]  /*13250*/  FMUL.FTZ R127, R127, R21 ;  /* 0x000000157f7f7220 */ /* 0x000fe20000410000 */
[----:B----4-:R-:W-:Y:S01]  /*13260*/  FADD.FTZ R3, R167, R178 ;  /* 0x000000b2a7037221 */ /* 0x010fe20000010000 */
[----:B------:R-:W4:Y:S01]  /*13270*/  MUFU.EX2 R170, R170 ;  /* 0x000000aa00aa7308 */ /* 0x000f220000000800 */
[----:B---3--:R-:W-:Y:S01]  /*13280*/  F2FP.F16.F32.PACK_AB R163, R214, R167 ;  /* 0x000000a7d6a3723e */ /* 0x008fe200000000ff */
[-C--:B------:R-:W-:Y:S01]  /*13290*/  FMUL.FTZ R130, R130, R21.reuse ;  /* 0x0000001582827220 */ /* 0x080fe20000410000 */
[----:B------:R-:W-:Y:S01]  /*132a0*/  FADD.FTZ R168, R214, R3 ;  /* 0x00000003d6a87221 */ /* 0x000fe20000010000 */
[-C--:B------:R-:W-:Y:S01]  /*132b0*/  FMUL.FTZ R131, R131, R21.reuse ;  /* 0x0000001583837220 */ /* 0x080fe20000410000 */
[-C--:B------:R-:W-:Y:S01]  /*132c0*/  FMUL.FTZ R134, R134, R21.reuse ;  /* 0x0000001586867220 */ /* 0x080fe20000410000 */
[----:B------:R0:W-:Y:S01]  /*132d0*/  STSM.16.M88.4 [R198], R160 ;  /* 0x000000a0c6007844 */ /* 0x0001e20000000200 */
        /* <DEDUP_REMOVED lines=10> */
[C---:B----4-:R-:W-:Y:S01]  /*13380*/  FADD.FTZ R3, R170.reuse, R3 ;  /* 0x00000003aa037221 */ /* 0x050fe20000010000 */
[----:B------:R-:W-:Y:S01]  /*13390*/  F2FP.F16.F32.PACK_AB R165, R170, R165 ;  /* 0x000000a5aaa5723e */ /* 0x000fe200000000ff */
[-C--:B------:R-:W-:Y:S01]  /*133a0*/  FMUL.FTZ R150, R150, R21.reuse ;  /* 0x0000001596967220 */ /* 0x080fe20000410000 */
[----:B------:R-:W-:Y:S01]  /*133b0*/  FMUL.FTZ R151, R151, R21 ;  /* 0x0000001597977220 */ /* 0x000fe20000410000 */
[----:B---3--:R-:W-:Y:S01]  /*133c0*/  FADD.FTZ R168, R174, R3 ;  /* 0x00000003aea87221 */ /* 0x008fe20000010000 */
[----:B--2---:R-:W-:-:S03]  /*133d0*/  F2FP.F16.F32.PACK_AB R167, R169, R174 ;  /* 0x000000aea9a7723e */ /* 0x004fc600000000ff */
[----:B------:R-:W-:Y:S02]  /*133e0*/  FADD.FTZ R3, R169, R168 ;  /* 0x000000a8a9037221 */ /* 0x000fe40000010000 */
[----:B------:R0:W-:Y:S01]  /*133f0*/  STSM.16.M88.4 [R197], R164 ;  /* 0x000000a4c5007844 */ /* 0x0001e20000000200 */
[----:B------:R-:W-:Y:S05]  /*13400*/  @!P0 BRA `(.L_x_2864) ;  /* 0x0000000000048947 */ /* 0x000fea0003800000 */
[----:B------:R-:W-:Y:S01]  /*13410*/  BPT.TRAP 0x1 ;  /* 0x000000040000795c */ /* 0x000fe20000300000 */
.L_x_2864:
[----:B------:R2:W3:Y:S01]  /*13420*/  SYNCS.PHASECHK.TRANS64.TRYWAIT P2, [R206+URZ+0x28c50], R207 ;  /* 0x028c50cfce0075a7 */ /* 0x0004e2000804017f */
[----:B------:R-:W-:Y:S05]  /*13430*/  @!P0 BRA `(.L_x_2865) ;  /* 0x0000000000048947 */ /* 0x000fea0003800000 */
[----:B------:R-:W-:Y:S01]  /*13440*/  BPT.TRAP 0x1 ;  /* 0x000000040000795c */ /* 0x000fe20000300000 */
.L_x_2865:
[----:B------:R-:W-:Y:S04]  /*13450*/  BSSY B1, `(.L_x_2866) ;  /* 0x0000004000017945 */ /* 0x000fe80003800000 */
[----:B---3--:R-:W-:Y:S05]  /*13460*/  @P2 BRA `(.L_x_2867) ;  /* 0x0000000000082947 */ /* 0x008fea0003800000 */
[----:B------:R-:W3:Y:S02]  /*13470*/  SYNCS.PHASECHK.TRANS64.TRYWAIT P2, [R206+URZ+0x28c50], R207 ;  /* 0x028c50cfce0075a7 */ /* 0x000ee4000804017f */
[----:B---3--:R-:W-:Y:S05]  /*13480*/  @!P2 BRA `(.L_x_2868) ;  /* 0x000000d800d4a947 */ /* 0x008fea0003800000 */
.L_x_2867:
[----:B------:R-:W-:Y:S05]  /*13490*/  BSYNC B1 ;  /* 0x0000000000017941 */ /* 0x000fea0003800000 */
.L_x_2866:
[----:B------:R-:W-:Y:S01]  /*134a0*/  IMAD R168, R18, 0x1000, R190 ;  /* 0x0000100012a87824 */ /* 0x000fe200078e02be */
[----:B------:R-:W-:Y:S01]  /*134b0*/  WARPGROUP.ARRIVE ;  /* 0x00000000000079c5 */ /* 0x000fe20000000000 */
[----:B------:R-:W-:Y:S01]  /*134c0*/  IMAD.MOV.U32 R169, RZ, RZ, 0x40000040 ;  /* 0x40000040ffa97424 */ /* 0x000fe200078e00ff */
[----:B------:R-:W-:Y:S01]  /*134d0*/  ISETP.GT.AND P2, PT, R12, R202, PT ;  /* 0x000000ca0c00720c */ /* 0x000fe20003f44270 */
[----:B-123--:R-:W-:Y:S01]  /*134e0*/  @!P1 VIADD R206, R206, 0x28c60 ;  /* 0x00028c60cece9836 */ /* 0x00efe20000000000 */
[----:B------:R-:W-:Y:S01]  /*134f0*/  R2UR UR6, R168 ;  /* 0x00000000a80672ca */ /* 0x000fe200000e0000 */
[----:B------:R-:W-:Y:S01]  /*13500*/  VIADD R12, R12, 0xffffffff ;  /* 0xffffffff0c0c7836 */ /* 0x000fe20000000000 */
[----:B------:R-:W-:Y:S01]  /*13510*/  R2UR UR7, R169 ;  /* 0x00000000a90772ca */ /* 0x000fe200000e0000 */
[----:B------:R-:W-:Y:S01]  /*13520*/  IMAD.MOV.U32 R169, RZ, RZ, 0x40000040 ;  /* 0x40000040ffa97424 */ /* 0x000fe200078e00ff */
[----:B------:R-:W-:Y:S01]  /*13530*/  @!P1 PRMT R206, RZ, 0x654, R206 ;  /* 0x00000654ffce9816 */ /* 0x000fe200000000ce */
[----:B------:R-:W-:-:S02]  /*13540*/  IMAD.MOV.U32 R213, RZ, RZ, R15 ;  /* 0x000000ffffd57224 */ /* 0x000fc400078e000f */
[----:B0-----:R-:W-:Y:S02]  /*13550*/  IMAD.MOV.U32 R215, RZ, RZ, R14 ;  /* 0x000000ffffd77224 */ /* 0x001fe400078e000e */
[----:B------:R-:W-:-:S06]  /*13560*/  IMAD.MOV.U32 R214, RZ, RZ, R18 ;  /* 0x000000ffffd67224 */ /* 0x000fcc00078e0012 */
[----:B------:R-:W-:Y:S03]  /*13570*/  HGMMA.64x256x16.F32 R24, R152, gdesc[UR4].tnspB, R24, gsb0 ;  /* 0x43e0000498187df0 */ /* 0x000fe60008000818 */
        /* <DEDUP_REMOVED lines=33> */
.L_x_2850:
[----:B------:R-:W-:Y:S05]  /*13790*/  BSYNC B0 ;  /* 0x0000000000007941 */ /* 0x000fea0003800000 */
.L_x_2849:
[----:B------:R-:W2:Y:S01]  /*137a0*/  SHFL.BFLY PT, R5, R0, 0x2, 0x1f ;  /* 0x0c401f0000057f89 */ /* 0x000ea200000e0000 */
[----:B------:R-:W-:Y:S01]  /*137b0*/  VIADD R22, R18, 0x1 ;  /* 0x0000000112167836 */ /* 0x000fe20000000000 */
[----:B------:R-:W-:Y:S02]  /*137c0*/  IADD3 R217, R217, 0x1, RZ ;  /* 0x00000001d9d97810 */ /* 0x000fe40007ffe0ff */
[----:B------:R-:W3:Y:S01]  /*137d0*/  SHFL.BFLY PT, R6, R3, 0x2, 0x1f ;  /* 0x0c401f0003067f89 */ /* 0x000ee200000e0000 */
[----:B------:R-:W-:Y:S08]  /*137e0*/  BAR.ARV 0x8, 0x100 ;  /* 0x0204000000007b1d */ /* 0x000ff00000002000 */
[----:B------:R-:W-:Y:S01]  /*137f0*/  BAR.SYNC.DEFER_BLOCKING 0xf, 0x100 ;  /* 0x03c4000000007b1d */ /* 0x000fe20000010000 */
[----:B------:R-:W-:Y:S01]  /*13800*/  ISETP.NE.AND P1, PT, R22, 0x2, PT ;  /* 0x000000021600780c */ /* 0x000fe20003f25270 */
[----:B--2---:R-:W-:Y:S01]  /*13810*/  FADD.FTZ R5, R5, R0 ;  /* 0x0000000005057221 */ /* 0x004fe20000010000 */
[----:B---3--:R-:W-:-:S04]  /*13820*/  FADD.FTZ R6, R6, R3 ;  /* 0x0000000306067221 */ /* 0x008fc80000010000 */
[----:B------:R-:W2:Y:S01]  /*13830*/  SHFL.BFLY PT, R4, R5, 0x1, 0x1f ;  /* 0x0c201f0005047f89 */ /* 0x000ea200000e0000 */
[----:B------:R-:W-:-:S03]  /*13840*/  IMAD.MOV.U32 R3, RZ, RZ, RZ ;  /* 0x000000ffff037224 */ /* 0x000fc600078e00ff */
[----:B------:R-:W3:Y:S01]  /*13850*/  SHFL.BFLY PT, R7, R6, 0x1, 0x1f ;  /* 0x0c201f0006077f89 */ /* 0x000ee200000e0000 */
[----:B--2---:R-:W-:Y:S01]  /*13860*/  FADD.FTZ R9, R5, R4 ;  /* 0x0000000405097221 */ /* 0x004fe20000010000 */
[----:B------:R-:W-:Y:S02]  /*13870*/  IMAD.MOV.U32 R4, RZ, RZ, RZ ;  /* 0x000000ffff047224 */ /* 0x000fe400078e00ff */
[----:B---3--:R-:W-:Y:S02]  /*13880*/  FADD.FTZ R0, R6, R7 ;  /* 0x0000000706007221 */ /* 0x008fe40000010000 */
[----:B------:R-:W-:Y:S01]  /*13890*/  FSETP.NE.FTZ.AND P2, PT, R9, RZ, PT ;  /* 0x000000ff0900720b */ /* 0x000fe20003f55000 */
[----:B------:R-:W-:Y:S01]  /*138a0*/  IMAD.MOV R7, RZ, RZ, -R194 ;  /* 0x000000ffff077224 */ /* 0x000fe200078e0ac2 */
[----:B------:R-:W-:Y:S02]  /*138b0*/  SEL R6, RZ, 0x1, P1 ;  /* 0x00000001ff067807 */ /* 0x000fe40000800000 */
[----:B------:R-:W-:-:S02]  /*138c0*/  FSETP.NE.FTZ.AND P3, PT, R0, RZ, PT ;  /* 0x000000ff0000720b */ /* 0x000fc40003f75000 */
[----:B------:R-:W-:Y:S02]  /*138d0*/  ISETP.NE.AND P0, PT, R184, R7, PT ;  /* 0x00000007b800720c */ /* 0x000fe40003f05270 */
[----:B------:R-:W-:-:S05]  /*138e0*/  LOP3.LUT R19, R19, R6, RZ, 0x3c, !PT ;  /* 0x0000000613137212 */ /* 0x000fca00078e3cff */
[----:B------:R-:W2:Y:S06]  /*138f0*/  @P2 MUFU.RCP R3, R9 ;  /* 0x0000000900032308 */ /* 0x000eac0000001000 */
[----:B------:R-:W-:Y:S02]  /*13900*/  @!P0 IMAD R5, R18, 0x40, R191 ;  /* 0x0000004012058824 */ /* 0x000fe400078e02bf */
[C---:B------:R-:W-:Y:S01]  /*13910*/  @P2 FMUL.FTZ R18, R20.reuse, 0.69314718246459960938 ;  /* 0x3f31721814122820 */ /* 0x040fe20000410000 */
[----:B------:R-:W3:Y:S01]  /*13920*/  @P3 MUFU.RCP R4, R0 ;  /* 0x0000000000043308 */ /* 0x000ee20000001000 */
[----:B------:R-:W-:Y:S01]  /*13930*/  @P3 FMUL.FTZ R20, R20, 0.69314718246459960938 ;  /* 0x3f31721814143820 */ /* 0x000fe20000410000 */
[----:B------:R-:W-:-:S06]  /*13940*/  @!P0 IMAD R5, R5, 0x4, R2 ;  /* 0x0000000405058824 */ /* 0x000fcc00078e0202 */
        /* <DEDUP_REMOVED lines=8> */
[----:B------:R-:W5:Y:S01]  /*139d0*/  @P3 MUFU.LG2 R23, R0 ;  /* 0x0000000000173308 */ /* 0x000f620000000c00 */
        /* <DEDUP_REMOVED lines=10> */
[-C--:B------:R-:W-:Y:S01]  /*13a80*/  FMUL.FTZ R166, R52, R3.reuse ;  /* 0x0000000334a67220 */ /* 0x080fe20000410000 */
[-C--:B------:R-:W-:Y:S01]  /*13a90*/  FMUL.FTZ R164, R53, R3.reuse ;  /* 0x0000000335a47220 */ /* 0x080fe20000410000 */
[-C--:B------:R-:W-:Y:S01]  /*13aa0*/  FMUL.FTZ R165, R56, R3.reuse ;  /* 0x0000000338a57220 */ /* 0x080fe20000410000 */
[-C--:B------:R-:W-:Y:S01]  /*13ab0*/  FMUL.FTZ R162, R57, R3.reuse ;  /* 0x0000000339a27220 */ /* 0x080fe20000410000 */
[-C--:B------:R-:W-:Y:S01]  /*13ac0*/  FMUL.FTZ R163, R60, R3.reuse ;  /* 0x000000033ca37220 */ /* 0x080fe20000410000 */
[-C--:B------:R-:W-:Y:S01]  /*13ad0*/  FMUL.FTZ R160, R61, R3.reuse ;  /* 0x000000033da07220 */ /* 0x080fe20000410000 */
[----:B-----5:R-:W-:Y:S01]  /*13ae0*/  @P3 FMUL.FTZ R23, R23, 0.69314718246459960938 ;  /* 0x3f31721817173820 */ /* 0x020fe20000410000 */
        /* <DEDUP_REMOVED lines=44> */
[----:B------:R-:W-:-:S02]  /*13db0*/  IMAD.MOV.U32 R32, RZ, RZ, -0x800000 ;  /* 0xff800000ff207424 */ /* 0x000fc400078e00ff */
[-C--:B------:R-:W-:Y:S01]  /*13dc0*/  FMUL.FTZ R9, R42, R4.reuse ;  /* 0x000000042a097220 */ /* 0x080fe20000410000 */
[----:B--2---:R-:W-:Y:S02]  /*13dd0*/  IMAD.MOV.U32 R3, RZ, RZ, -0x800000 ;  /* 0xff800000ff037424 */ /* 0x004fe400078e00ff */
[-C--:B------:R-:W-:Y:S01]  /*13de0*/  FMUL.FTZ R11, R46, R4.reuse ;  /* 0x000000042e0b7220 */ /* 0x080fe20000410000 */
[-C--:B------:R-:W-:Y:S01]  /*13df0*/  FMUL.FTZ R13, R50, R4.reuse ;  /* 0x00000004320d7220 */ /* 0x080fe20000410000 */
[-C--:B------:R-:W-:Y:S01]  /*13e00*/  FMUL.FTZ R21, R58, R4.reuse ;  /* 0x000000043a157220 */ /* 0x080fe20000410000 */
[----:B------:R-:W-:Y:S01]  /*13e10*/  FMUL.FTZ R29, R66, R4 ;  /* 0x00000004421d7220 */ /* 0x000fe20000410000 */
[----:B------:R-:W-:Y:S01]  /*13e20*/  @P2 FFMA.FTZ R32, R18, R14, R25 ;  /* 0x0000000e12202223 */ /* 0x000fe20000010019 */
[----:B------:R-:W-:Y:S01]  /*13e30*/  PLOP3.LUT P0, PT, PT, PT, PT, 0x8, 0x0 ;  /* 0x000000000000781c */ /* 0x000fe20003f0e170 */
        /* <DEDUP_REMOVED lines=62> */
.L_x_2732:
[----:B------:R-:W-:Y:S05]  /*14220*/  BSYNC B7 ;  /* 0x0000000000077941 */ /* 0x000fea0003800000 */
.L_x_2722:
[----:B------:R-:W2:Y:S08]  /*14230*/  S2UR UR5, SR_CgaCtaId ;  /* 0x00000000000579c3 */ /* 0x000eb00000008800 */
[----:B------:R-:W-:Y:S06]  /*14240*/  BAR.SYNC.DEFER_BLOCKING 0x5, 0x180 ;  /* 0x0146000000007b1d */ /* 0x000fec0000010000 */
[----:B------:R-:W-:Y:S01]  /*14250*/  UMOV UR4, 0x400 ;  /* 0x0000040000047882 */ /* 0x000fe20000000000 */
[----:B------:R-:W-:Y:S01]  /*14260*/  BSSY B0, `(.L_x_2870) ;  /* 0x00002e4000007945 */ /* 0x000fe20003800000 */
[----:B--2---:R-:W-:-:S06]  /*14270*/  ULEA UR4, UR5, UR4, 0x18 ;  /* 0x0000000405047291 */ /* 0x004fcc000f8ec03f */
[----:B------:R-:W-:-:S05]  /*14280*/  IMAD.U32 R2, RZ, RZ, UR4 ;  /* 0x00000004ff027e24 */ /* 0x000fca000f8e00ff */
[----:B----4-:R2:W3:Y:S01]  /*14290*/  LDS.128 R24, [R2+0x28cd0] ;  /* 0x028cd00002187984 */ /* 0x0104e20000000c00 */
[----:B------:R-:W-:Y:S06]  /*142a0*/  BAR.ARV 0x4, 0x180 ;  /* 0x0106000000007b1d */ /* 0x000fec0000002000 */
[----:B------:R-:W-:Y:S05]  /*142b0*/  @P0 BRA `(.L_x_2871) ;  /* 0x0000002000080947 */ /* 0x000fea0003800000 */
[----:B------:R-:W4:Y:S01]  /*142c0*/  S2R R15, SR_SWINHI ;  /* 0x00000000000f7919 */ /* 0x000f220000002f00 */
        /* <DEDUP_REMOVED lines=17> */
[----:B----45:R-:W-:-:S02]  /*143e0*/  MOV R37, R15 ;  /* 0x0000000f00257202 */ /* 0x030fc40000000f00 */
[----:B------:R-:W-:Y:S02]  /*143f0*/  F2FP.F16.F32.PACK_AB R81, R83, R82 ;  /* 0x000000525351723e */ /* 0x000fe400000000ff */
[----:B------:R-:W-:Y:S01]  /*14400*/  F2FP.F16.F32.PACK_AB R88, R89, R88 ;  /* 0x000000585958723e */ /* 0x000fe200000000ff */
[----:B------:R-:W-:Y:S01]  /*14410*/  IMAD.WIDE R114, R228, 0x2, R36 ;  /* 0x00000002e4727825 */ /* 0x000fe200078e0224 */
[----:B------:R-:W-:Y:S02]  /*14420*/  F2FP.F16.F32.PACK_AB R82, R85, R84 ;  /* 0x000000545552723e */ /* 0x000fe400000000ff */
[----:B------:R-:W-:Y:S02]  /*14430*/  F2FP.F16.F32.PACK_AB R83, R87, R86 ;  /* 0x000000565753723e */ /* 0x000fe400000000ff */
[C---:B------:R-:W-:Y:S02]  /*14440*/  IADD3 R15, P1, R114.reuse, 0x20, RZ ;  /* 0x00000020720f7810 */ /* 0x040fe40007f3e0ff */
[----:B------:R-:W-:-:S02]  /*14450*/  IADD3 R41, P0, R114, 0x40, RZ ;  /* 0x0000004072297810 */ /* 0x000fc40007f1e0ff */
[----:B------:R-:W-:Y:S02]  /*14460*/  LOP3.LUT R14, R15, 0x380, RZ, 0xc0, !PT ;  /* 0x000003800f0e7812 */ /* 0x000fe400078ec0ff */
[C---:B------:R-:W-:Y:S02]  /*14470*/  IADD3 R53, P6, R114.reuse, 0x2020, RZ ;  /* 0x0000202072357810 */ /* 0x040fe40007fde0ff */
[C---:B------:R-:W-:Y:S02]  /*14480*/  IADD3 R45, P4, R114.reuse, 0x60, RZ ;  /* 0x00000060722d7810 */ /* 0x040fe40007f9e0ff */
[----:B------:R-:W-:Y:S02]  /*14490*/  IADD3 R49, P3, R114, 0x2000, RZ ;  /* 0x0000200072317810 */ /* 0x000fe40007f7e0ff */
[----:B------:R-:W-:Y:S02]  /*144a0*/  SHF.R.U64 R14, R14, 0x3, RZ ;  /* 0x000000030e0e7819 */ /* 0x000fe400000012ff */
[----:B------:R-:W-:-:S02]  /*144b0*/  LOP3.LUT R40, R41, 0x380, RZ, 0xc0, !PT ;  /* 0x0000038029287812 */ /* 0x000fc400078ec0ff */
[----:B------:R-:W-:Y:S02]  /*144c0*/  LOP3.LUT R52, R53, 0x380, RZ, 0xc0, !PT ;  /* 0x0000038035347812 */ /* 0x000fe400078ec0ff */
[----:B------:R-:W-:Y:S02]  /*144d0*/  LOP3.LUT R44, R45, 0x380, RZ, 0xc0, !PT ;  /* 0x000003802d2c7812 */ /* 0x000fe400078ec0ff */
[----:B------:R-:W-:Y:S02]  /*144e0*/  LOP3.LUT R48, R49, 0x380, RZ, 0xc0, !PT ;  /* 0x0000038031307812 */ /* 0x000fe400078ec0ff */
[----:B------:R-:W-:Y:S01]  /*144f0*/  LOP3.LUT R14, R14, R15, RZ, 0x3c, !PT ;  /* 0x0000000f0e0e7212 */ /* 0x000fe200078e3cff */
[----:B------:R-:W-:Y:S01]  /*14500*/  IMAD.X R15, RZ, RZ, R115, P1 ;  /* 0x000000ffff0f7224 */ /* 0x000fe200008e0673 */
[----:B------:R-:W-:Y:S02]  /*14510*/  SHF.R.U64 R40, R40, 0x3, RZ ;  /* 0x0000000328287819 */ /* 0x000fe400000012ff */
[----:B------:R-:W-:-:S02]  /*14520*/  SHF.R.U64 R52, R52, 0x3, RZ ;  /* 0x0000000334347819 */ /* 0x000fc400000012ff */
[----:B------:R-:W-:Y:S02]  /*14530*/  IADD3 R65, P1, R114, 0x4000, RZ ;  /* 0x0000400072417810 */ /* 0x000fe40007f3e0ff */
[----:B------:R-:W-:Y:S02]  /*14540*/  SHF.R.U64 R44, R44, 0x3, RZ ;  /* 0x000000032c2c7819 */ /* 0x000fe400000012ff */
[C---:B------:R-:W-:Y:S02]  /*14550*/  IADD3 R57, P5, R114.reuse, 0x2040, RZ ;  /* 0x0000204072397810 */ /* 0x040fe40007fbe0ff */
[----:B------:R-:W-:Y:S02]  /*14560*/  IADD3 R61, P2, R114, 0x2060, RZ ;  /* 0x00002060723d7810 */ /* 0x000fe40007f5e0ff */
[----:B------:R-:W-:Y:S02]  /*14570*/  SHF.R.U64 R48, R48, 0x3, RZ ;  /* 0x0000000330307819 */ /* 0x000fe400000012ff */
[----:B------:R-:W-:Y:S01]  /*14580*/  LOP3.LUT R40, R40, R41, RZ, 0x3c, !PT ;  /* 0x0000002928287212 */ /* 0x000fe200078e3cff */
[--C-:B------:R-:W-:Y:S01]  /*14590*/  IMAD.X R41, RZ, RZ, R115.reuse, P0 ;  /* 0x000000ffff297224 */ /* 0x100fe200000e0673 */
[----:B------:R-:W-:Y:S01]  /*145a0*/  LOP3.LUT R52, R52, R53, RZ, 0x3c, !PT ;  /* 0x0000003534347212 */ /* 0x000fe200078e3cff */
[----:B------:R-:W-:Y:S01]  /*145b0*/  IMAD.X R53, RZ, RZ, R115, P6 ;  /* 0x000000ffff357224 */ /* 0x000fe200030e0673 */
[----:B------:R-:W-:-:S02]  /*145c0*/  LOP3.LUT R64, R65, 0x380, RZ, 0xc0, !PT ;  /* 0x0000038041407812 */ /* 0x000fc400078ec0ff */
[----:B------:R-:W-:Y:S01]  /*145d0*/  LOP3.LUT R44, R44, R45, RZ, 0x3c, !PT ;  /* 0x0000002d2c2c7212 */ /* 0x000fe200078e3cff */
[--C-:B------:R-:W-:Y:S01]  /*145e0*/  IMAD.X R45, RZ, RZ, R115.reuse, P4 ;  /* 0x000000ffff2d7224 */ /* 0x100fe200020e0673 */
[----:B------:R-:W-:Y:S02]  /*145f0*/  LOP3.LUT R56, R57, 0x380, RZ, 0xc0, !PT ;  /* 0x0000038039387812 */ /* 0x000fe400078ec0ff */
[----:B------:R-:W-:Y:S02]  /*14600*/  LOP3.LUT R60, R61, 0x380, RZ, 0xc0, !PT ;  /* 0x000003803d3c7812 */ /* 0x000fe400078ec0ff */
[----:B------:R-:W-:Y:S01]  /*14610*/  LOP3.LUT R48, R48, R49, RZ, 0x3c, !PT ;  /* 0x0000003130307212 */ /* 0x000fe200078e3cff */
[----:B------:R-:W-:Y:S01]  /*14620*/  IMAD.X R49, RZ, RZ, R115, P3 ;  /* 0x000000ffff317224 */ /* 0x000fe200018e0673 */
[C---:B------:R-:W-:Y:S02]  /*14630*/  IADD3 R69, P0, R114.reuse, 0x4020, RZ ;  /* 0x0000402072457810 */ /* 0x040fe40007f1e0ff */
[----:B------:R-:W-:-:S02]  /*14640*/  IADD3 R179, P6, R114, 0x6000, RZ ;  /* 0x0000600072b37810 */ /* 0x000fc40007fde0ff */
[C---:B------:R-:W-:Y:S02]  /*14650*/  IADD3 R73, P4, R114.reuse, 0x4040, RZ ;  /* 0x0000404072497810 */ /* 0x040fe40007f9e0ff */
[----:B------:R-:W-:Y:S01]  /*14660*/  IADD3 R99, P3, R114, 0x4060, RZ ;  /* 0x0000406072637810 */ /* 0x000fe20007f7e0ff */
[----:B------:R-:W-:Y:S01]  /*14670*/  IMAD.X R103, RZ, RZ, R115, P6 ;  /* 0x000000ffff677224 */ /* 0x000fe200030e0673 */
[----:B------:R-:W-:Y:S02]  /*14680*/  SHF.R.U64 R64, R64, 0x3, RZ ;  /* 0x0000000340407819 */ /* 0x000fe400000012ff */
[----:B------:R-:W-:Y:S02]  /*14690*/  SHF.R.U64 R56, R56, 0x3, RZ ;  /* 0x0000000338387819 */ /* 0x000fe400000012ff */
[----:B------:R-:W-:Y:S02]  /*146a0*/  SHF.R.U64 R60, R60, 0x3, RZ ;  /* 0x000000033c3c7819 */ /* 0x000fe400000012ff */
[----:B------:R-:W-:-:S02]  /*146b0*/  LOP3.LUT R68, R69, 0x380, RZ, 0xc0, !PT ;  /* 0x0000038045447812 */ /* 0x000fc400078ec0ff */
[----:B------:R-:W-:Y:S02]  /*146c0*/  LOP3.LUT R23, R114, 0x380, RZ, 0xc0, !PT ;  /* 0x0000038072177812 */ /* 0x000fe400078ec0ff */
[----:B------:R-:W-:Y:S02]  /*146d0*/  LOP3.LUT R4, R179, 0x380, RZ, 0xc0, !PT ;  /* 0x00000380b3047812 */ /* 0x000fe400078ec0ff */
[----:B------:R-:W-:Y:S02]  /*146e0*/  LOP3.LUT R72, R73, 0x380, RZ, 0xc0, !PT ;  /* 0x0000038049487812 */ /* 0x000fe400078ec0ff */
[----:B------:R-:W-:Y:S02]  /*146f0*/  LOP3.LUT R98, R99, 0x380, RZ, 0xc0, !PT ;  /* 0x0000038063627812 */ /* 0x000fe400078ec0ff */
[----:B------:R-:W-:Y:S01]  /*14700*/  LOP3.LUT R64, R64, R65, RZ, 0x3c, !PT ;  /* 0x0000004140407212 */ /* 0x000fe200078e3cff */
[--C-:B------:R-:W-:Y:S01]  /*14710*/  IMAD.X R65, RZ, RZ, R115.reuse, P1 ;  /* 0x000000ffff417224 */ /* 0x100fe200008e0673 */
[----:B------:R-:W-:Y:S01]  /*14720*/  LOP3.LUT R56, R56, R57, RZ, 0x3c, !PT ;  /* 0x0000003938387212 */ /* 0x000fe200078e3cff */
[--C-:B------:R-:W-:Y:S01]  /*14730*/  IMAD.X R57, RZ, RZ, R115.reuse, P5 ;  /* 0x000000ffff397224 */ /* 0x100fe200028e0673 */
[----:B------:R-:W-:Y:S01]  /*14740*/  LOP3.LUT R60, R60, R61, RZ, 0x3c, !PT ;  /* 0x0000003d3c3c7212 */ /* 0x000fe200078e3cff */
[----:B------:R-:W-:Y:S01]  /*14750*/  IMAD.X R61, RZ, RZ, R115, P2 ;  /* 0x000000ffff3d7224 */ /* 0x000fe200010e0673 */
[----:B------:R-:W-:-:S02]  /*14760*/  SHF.R.U64 R68, R68, 0x3, RZ ;  /* 0x0000000344447819 */ /* 0x000fc400000012ff */
[----:B------:R-:W-:Y:S02]  /*14770*/  SHF.R.U64 R23, R23, 0x3, RZ ;  /* 0x0000000317177819 */ /* 0x000fe400000012ff */
[----:B------:R-:W-:Y:S02]  /*14780*/  SHF.R.U64 R4, R4, 0x3, RZ ;  /* 0x0000000304047819 */ /* 0x000fe400000012ff */
[----:B------:R-:W-:Y:S02]  /*14790*/  IADD3 R22, P1, R114, 0x6060, RZ ;  /* 0x0000606072167810 */ /* 0x000fe40007f3e0ff */
[----:B------:R-:W-:Y:S02]  /*147a0*/  SHF.R.U64 R72, R72, 0x3, RZ ;  /* 0x0000000348487819 */ /* 0x000fe400000012ff */
[----:B------:R-:W-:Y:S02]  /*147b0*/  SHF.R.U64 R98, R98, 0x3, RZ ;  /* 0x0000000362627819 */ /* 0x000fe400000012ff */
[----:B------:R-:W-:-:S02]  /*147c0*/  IADD3 R20, P5, R114, 0x6020, RZ ;  /* 0x0000602072147810 */ /* 0x000fc40007fbe0ff */
[----:B---3--:R-:W-:Y:S02]  /*147d0*/  IADD3 R24, P2, R114, 0x6040, RZ ;  /* 0x0000604072187810 */ /* 0x008fe40007f5e0ff */
[----:B------:R-:W-:Y:S01]  /*147e0*/  LOP3.LUT R68, R68, R69, RZ, 0x3c, !PT ;  /* 0x0000004544447212 */ /* 0x000fe200078e3cff */
[--C-:B------:R-:W-:Y:S01]  /*147f0*/  IMAD.X R69, RZ, RZ, R115.reuse, P0 ;  /* 0x000000ffff457224 */ /* 0x100fe200000e0673 */
[----:B------:R-:W-:Y:S01]  /*14800*/  LOP3.LUT R114, R23, R114, RZ, 0x3c, !PT ;  /* 0x0000007217727212 */ /* 0x000fe200078e3cff */
[--C-:B------:R-:W-:Y:S01]  /*14810*/  IMAD.X R107, RZ, RZ, R115.reuse, P5 ;  /* 0x000000ffff6b7224 */ /* 0x100fe200028e0673 */
[----:B------:R-:W-:Y:S01]  /*14820*/  LOP3.LUT R102, R4, R179, RZ, 0x3c, !PT ;  /* 0x000000b304667212 */ /* 0x000fe200078e3cff */
[--C-:B------:R-:W-:Y:S01]  /*14830*/  IMAD.X R111, RZ, RZ, R115.reuse, P2 ;  /* 0x000000ffff6f7224 */ /* 0x100fe200010e0673 */
[----:B------:R-:W-:Y:S01]  /*14840*/  LOP3.LUT R179, R22, 0x380, RZ, 0xc0, !PT ;  /* 0x0000038016b37812 */ /* 0x000fe200078ec0ff */
[--C-:B------:R-:W-:Y:S01]  /*14850*/  IMAD.X R23, RZ, RZ, R115.reuse, P1 ;  /* 0x000000ffff177224 */ /* 0x100fe200008e0673 */
[----:B------:R-:W-:Y:S01]  /*14860*/  LOP3.LUT R72, R72, R73, RZ, 0x3c, !PT ;  /* 0x0000004948487212 */ /* 0x000fe200078e3cff */
[--C-:B------:R-:W-:Y:S01]  /*14870*/  IMAD.X R73, RZ, RZ, R115.reuse, P4 ;  /* 0x000000ffff497224 */ /* 0x100fe200020e0673 */
[----:B------:R-:W-:Y:S01]  /*14880*/  LOP3.LUT R98, R98, R99, RZ, 0x3c, !PT ;  /* 0x0000006362627212 */ /* 0x000fe200078e3cff */
[----:B------:R-:W-:Y:S01]  /*14890*/  IMAD.X R99, RZ, RZ, R115, P3 ;  /* 0x000000ffff637224 */ /* 0x000fe200018e0673 */
[----:B------:R-:W-:-:S02]  /*148a0*/  ISETP.NE.U32.AND P0, PT, RZ, UR4, PT ;  /* 0x00000004ff007c0c */ /* 0x000fc4000bf05070 */
[----:B------:R-:W-:Y:S02]  /*148b0*/  MOV R115, R114 ;  /* 0x0000007200737202 */ /* 0x000fe40000000f00 */
[----:B------:R-:W-:Y:S01]  /*148c0*/  F2FP.F16.F32.PACK_AB R4, R175, R177 ;  /* 0x000000b1af04723e */ /* 0x000fe200000000ff */
[----:B------:R-:W-:Y:S01]  /*148d0*/  BAR.SYNC.DEFER_BLOCKING 0x1, 0x100 ;  /* 0x0044000000007b1d */ /* 0x000fe20000010000 */
[----:B------:R-:W-:Y:S02]  /*148e0*/  LOP3.LUT R175, R20, 0x380, RZ, 0xc0, !PT ;  /* 0x0000038014af7812 */ /* 0x000fe400078ec0ff */
[----:B------:R-:W-:Y:S02]  /*148f0*/  SHF.R.U64 R179, R179, 0x3, RZ ;  /* 0x00000003b3b37819 */ /* 0x000fe400000012ff */
[----:B------:R-:W-:Y:S01]  /*14900*/  ISETP.NE.AND.EX P0, PT, RZ, UR5, PT, P0 ;  /* 0x00000005ff007c0c */ /* 0x000fe2000bf05300 */
[----:B------:R-:W-:Y:S01]  /*14910*/  ULDC.64 UR4, c[0x0][0xc08] ;  /* 0x0003020000047ab9 */ /* 0x000fe20000000a00 */
[----:B------:R-:W-:-:S02]  /*14920*/  LOP3.LUT R177, R24, 0x380, RZ, 0xc0, !PT ;  /* 0x0000038018b17812 */ /* 0x000fc400078ec0ff */
[----:B------:R-:W-:Y:S02]  /*14930*/  SHF.R.U64 R175, R175, 0x3, RZ ;  /* 0x00000003afaf7819 */ /* 0x000fe400000012ff */
[----:B------:R-:W-:Y:S02]  /*14940*/  LOP3.LUT R22, R179, R22, RZ, 0x3c, !PT ;  /* 0x00000016b3167212 */ /* 0x000fe400078e3cff */
[----:B------:R-:W-:Y:S02]  /*14950*/  ISETP.NE.U32.AND P6, PT, RZ, UR4, PT ;  /* 0x00000004ff007c0c */ /* 0x000fe4000bfc5070 */
[----:B------:R-:W-:Y:S02]  /*14960*/  MOV R114, R14 ;  /* 0x0000000e00727202 */ /* 0x000fe40000000f00 */
[----:B------:R-:W-:Y:S02]  /*14970*/  MOV R40, R40 ;  /* 0x0000002800287202 */ /* 0x000fe40000000f00 */
[----:B------:R-:W-:-:S02]  /*14980*/  SHF.R.U64 R177, R177, 0x3, RZ ;  /* 0x00000003b1b17819 */ /* 0x000fc400000012ff */
[----:B------:R-:W-:Y:S02]  /*14990*/  LOP3.LUT R106, R175, R20, RZ, 0x3c, !PT ;  /* 0x00000014af6a7212 */ /* 0x000fe400078e3cff */
[----:B------:R-:W-:Y:S01]  /*149a0*/  MOV R44, R44 ;  /* 0x0000002c002c7202 */ /* 0x000fe20000000f00 */
[----:B------:R3:W-:Y:S01]  /*149b0*/  STSM.16.M88.4 [R115], R4 ;  /* 0x0000000473007844 */ /* 0x0007e20000000200 */
[----:B------:R-:W-:Y:S02]  /*149c0*/  F2FP.F16.F32.PACK_AB R14, R164, R166 ;  /* 0x000000a6a40e723e */ /* 0x000fe400000000ff */
[----:B------:R-:W-:Y:S02]  /*149d0*/  F2FP.F16.F32.PACK_AB R15, R55, R54 ;  /* 0x00000036370f723e */ /* 0x000fe400000000ff */
[----:B------:R-:W-:Y:S02]  /*149e0*/  ISETP.NE.AND.EX P6, PT, RZ, UR5, PT, P6 ;  /* 0x00000005ff007c0c */ /* 0x000fe4000bfc5360 */
[----:B------:R-:W-:-:S02]  /*149f0*/  MOV R48, R48 ;  /* 0x0000003000307202 */ /* 0x000fc40000000f00 */
[----:B------:R-:W-:Y:S02]  /*14a00*/  F2FP.F16.F32.PACK_AB R20, R162, R165 ;  /* 0x000000a5a214723e */ /* 0x000fe400000000ff */
[----:B------:R-:W-:Y:S02]  /*14a10*/  MOV R52, R52 ;  /* 0x0000003400347202 */ /* 0x000fe40000000f00 */
[----:B------:R-:W-:Y:S02]  /*14a20*/  MOV R56, R56 ;  /* 0x0000003800387202 */ /* 0x000fe40000000f00 */
[----:B------:R-:W-:Y:S02]  /*14a30*/  LOP3.LUT R110, R177, R24, RZ, 0x3c, !PT ;  /* 0x00000018b16e7212 */ /* 0x000fe400078e3cff */
[----:B---3--:R-:W-:Y:S02]  /*14a40*/  F2FP.F16.F32.PACK_AB R4, R172, R174 ;  /* 0x000000aeac04723e */ /* 0x008fe400000000ff */
[----:B------:R-:W-:-:S02]  /*14a50*/  F2FP.F16.F32.PACK_AB R5, R35, R34 ;  /* 0x000000222305723e */ /* 0x000fc400000000ff */
[----:B------:R-:W-:Y:S02]  /*14a60*/  F2FP.F16.F32.PACK_AB R6, R170, R173 ;  /* 0x000000adaa06723e */ /* 0x000fe400000000ff */
[----:B------:R-:W-:Y:S02]  /*14a70*/  F2FP.F16.F32.PACK_AB R7, R39, R38 ;  /* 0x000000262707723e */ /* 0x000fe400000000ff */
[----:B------:R-:W-:Y:S02]  /*14a80*/  MOV R34, R22 ;  /* 0x0000001600227202 */ /* 0x000fe40000000f00 */
[----:B------:R-:W-:Y:S01]  /*14a90*/  F2FP.F16.F32.PACK_AB R22, R160, R163 ;  /* 0x000000a3a016723e */ /* 0x000fe200000000ff */
[----:B------:R3:W-:Y:S01]  /*14aa0*/  STSM.16.M88.4 [R114], R4 ;  /* 0x0000000472007844 */ /* 0x0007e20000000200 */
[----:B------:R-:W-:Y:S02]  /*14ab0*/  F2FP.F16.F32.PACK_AB R23, R63, R62 ;  /* 0x0000003e3f17723e */ /* 0x000fe400000000ff */
[----:B------:R-:W-:Y:S01]  /*14ac0*/  MOV R60, R60 ;  /* 0x0000003c003c7202 */ /* 0x000fe20000000f00 */
[----:B------:R-:W-:Y:S01]  /*14ad0*/  STSM.16.M88.4 [R40], R8 ;  /* 0x0000000828007844 */ /* 0x000fe20000000200 */
[----:B------:R-:W-:-:S02]  /*14ae0*/  F2FP.F16.F32.PACK_AB R89, R91, R90 ;  /* 0x0000005a5b59723e */ /* 0x000fc400000000ff */
[----:B------:R-:W-:Y:S01]  /*14af0*/  MOV R64, R64 ;  /* 0x0000004000407202 */ /* 0x000fe20000000f00 */
[----:B------:R-:W-:Y:S01]  /*14b00*/  STSM.16.M88.4 [R44], R12 ;  /* 0x0000000c2c007844 */ /* 0x000fe20000000200 */
[----:B------:R-:W-:Y:S02]  /*14b10*/  MOV R24, R98 ;  /* 0x0000006200187202 */ /* 0x000fe40000000f00 */
[----:B------:R-:W-:Y:S01]  /*14b20*/  F2FP.F16.F32.PACK_AB R90, R93, R92 ;  /* 0x0000005c5d5a723e */ /* 0x000fe200000000ff */
[----:B------:R-:W-:Y:S01]  /*14b30*/  STSM.16.M88.4 [R48], R20 ;  /* 0x0000001430007844 */ /* 0x000fe20000000200 */
[----:B------:R-:W-:Y:S02]  /*14b40*/  F2FP.F16.F32.PACK_AB R91, R95, R94 ;  /* 0x0000005e5f5b723e */ /* 0x000fe400000000ff */
[----:B------:R-:W-:Y:S01]  /*14b50*/  F2FP.F16.F32.PACK_AB R96, R97, R96 ;  /* 0x000000606160723e */ /* 0x000fe200000000ff */
[----:B------:R-:W-:Y:S01]  /*14b60*/  STSM.16.M88.4 [R52], R28 ;  /* 0x0000001c34007844 */ /* 0x000fe20000000200 */
[----:B---3--:R-:W-:-:S02]  /*14b70*/  F2FP.F16.F32.PACK_AB R4, R155, R158 ;  /* 0x0000009e9b04723e */ /* 0x008fc400000000ff */
[----:B------:R-:W-:Y:S02]  /*14b80*/  F2FP.F16.F32.PACK_AB R5, R75, R74 ;  /* 0x0000004a4b05723e */ /* 0x000fe400000000ff */
[----:B------:R-:W-:Y:S02]  /*14b90*/  F2FP.F16.F32.PACK_AB R6, R77, R156 ;  /* 0x0000009c4d06723e */ /* 0x000fe400000000ff */
[----:B------:R-:W-:Y:S02]  /*14ba0*/  F2FP.F16.F32.PACK_AB R7, R79, R78 ;  /* 0x0000004e4f07723e */ /* 0x000fe400000000ff */
[----:B------:R-:W-:Y:S02]  /*14bb0*/  MOV R68, R68 ;  /* 0x0000004400447202 */ /* 0x000fe40000000f00 */
[----:B------:R-:W-:Y:S01]  /*14bc0*/  MOV R0, R106 ;  /* 0x0000006a00007202 */ /* 0x000fe20000000f00 */
[----:B------:R3:W-:Y:S01]  /*14bd0*/  STSM.16.M88.4 [R56], R4 ;  /* 0x0000000438007844 */ /* 0x0007e20000000200 */
[----:B------:R-:W-:-:S02]  /*14be0*/  F2FP.F16.F32.PACK_AB R97, R42, R33 ;  /* 0x000000212a61723e */ /* 0x000fc400000000ff */
[----:B------:R-:W-:Y:S01]  /*14bf0*/  F2FP.F16.F32.PACK_AB R98, R101, R100 ;  /* 0x000000646562723e */ /* 0x000fe200000000ff */
[----:B------:R-:W-:Y:S01]  /*14c00*/  STSM.16.M88.4 [R60], R80 ;  /* 0x000000503c007844 */ /* 0x000fe20000000200 */
[----:B------:R-:W-:Y:S02]  /*14c10*/  F2FP.F16.F32.PACK_AB R99, R50, R46 ;  /* 0x0000002e3263723e */ /* 0x000fe400000000ff */
[----:B------:R-:W-:Y:S01]  /*14c20*/  F2FP.F16.F32.PACK_AB R104, R105, R104 ;  /* 0x000000686968723e */ /* 0x000fe200000000ff */
[----:B------:R-:W-:Y:S01]  /*14c30*/  STSM.16.M88.4 [R64], R88 ;  /* 0x0000005840007844 */ /* 0x000fe20000000200 */
[----:B------:R-:W-:Y:S02]  /*14c40*/  MOV R72, R72 ;  /* 0x0000004800487202 */ /* 0x000fe40000000f00 */
[----:B------:R-:W-:Y:S01]  /*14c50*/  F2FP.F16.F32.PACK_AB R105, R66, R58 ;  /* 0x0000003a4269723e */ /* 0x000fe200000000ff */
[----:B------:R-:W-:Y:S01]  /*14c60*/  STSM.16.M88.4 [R68], R96 ;  /* 0x0000006044007844 */ /* 0x000fe20000000200 */
[----:B------:R-:W-:-:S02]  /*14c70*/  F2FP.F16.F32.PACK_AB R106, R109, R108 ;  /* 0x0000006c6d6a723e */ /* 0x000fc400000000ff */
[----:B------:R-:W-:Y:S01]  /*14c80*/  F2FP.F16.F32.PACK_AB R107, R152, R76 ;  /* 0x0000004c986b723e */ /* 0x000fe200000000ff */
[----:B---3--:R-:W3:Y:S01]  /*14c90*/  LDC.64 R4, c[0x0][0xc00] ;  /* 0x00030000ff047b82 */ /* 0x008ee20000000a00 */
[----:B------:R-:W-:Y:S02]  /*14ca0*/  F2FP.F16.F32.PACK_AB R112, R113, R112 ;  /* 0x000000707170723e */ /* 0x000fe400000000ff */
[----:B------:R-:W-:Y:S01]  /*14cb0*/  F2FP.F16.F32.PACK_AB R120, R121, R120 ;  /* 0x000000787978723e */ /* 0x000fe200000000ff */
[----:B------:R-:W-:Y:S01]  /*14cc0*/  STSM.16.M88.4 [R72], R104 ;  /* 0x0000006848007844 */ /* 0x000fe20000000200 */
[----:B------:R-:W-:Y:S02]  /*14cd0*/  F2FP.F16.F32.PACK_AB R113, R154, R153 ;  /* 0x000000999a71723e */ /* 0x000fe400000000ff */
[----:B------:R-:W-:Y:S01]  /*14ce0*/  F2FP.F16.F32.PACK_AB R114, R117, R116 ;  /* 0x000000747572723e */ /* 0x000fe200000000ff */
[----:B------:R-:W4:Y:S01]  /*14cf0*/  @P6 LDC.64 R6, c[0x0][0xc08] ;  /* 0x00030200ff066b82 */ /* 0x000f220000000a00 */
[----:B------:R-:W-:-:S02]  /*14d00*/  F2FP.F16.F32.PACK_AB R115, R119, R118 ;  /* 0x000000767773723e */ /* 0x000fc400000000ff */
[----:B------:R-:W-:Y:S02]  /*14d10*/  F2FP.F16.F32.PACK_AB R121, R123, R122 ;  /* 0x0000007a7b79723e */ /* 0x000fe400000000ff */
[----:B------:R-:W-:Y:S01]  /*14d20*/  F2FP.F16.F32.PACK_AB R128, R129, R128 ;  /* 0x000000808180723e */ /* 0x000fe200000000ff */
[----:B------:R0:W-:Y:S01]  /*14d30*/  STSM.16.M88.4 [R24], R112 ;  /* 0x0000007018007844 */ /* 0x0001e20000000200 */
[----:B------:R-:W-:Y:S02]  /*14d40*/  MOV R102, R102 ;  /* 0x0000006600667202 */ /* 0x000fe40000000f00 */
[----:B------:R-:W-:Y:S02]  /*14d50*/  F2FP.F16.F32.PACK_AB R122, R125, R124 ;  /* 0x0000007c7d7a723e */ /* 0x000fe400000000ff */
[----:B------:R-:W-:Y:S02]  /*14d60*/  F2FP.F16.F32.PACK_AB R123, R127, R126 ;  /* 0x0000007e7f7b723e */ /* 0x000fe400000000ff */
[----:B------:R-:W-:-:S02]  /*14d70*/  F2FP.F16.F32.PACK_AB R129, R131, R130 ;  /* 0x000000828381723e */ /* 0x000fc400000000ff */
[----:B------:R-:W-:Y:S01]  /*14d80*/  F2FP.F16.F32.PACK_AB R136, R137, R136 ;  /* 0x000000888988723e */ /* 0x000fe200000000ff */
[----:B------:R-:W-:Y:S01]  /*14d90*/  STSM.16.M88.4 [R102], R120 ;  /* 0x0000007866007844 */ /* 0x000fe20000000200 */
[----:B------:R-:W-:Y:S02]  /*14da0*/  F2FP.F16.F32.PACK_AB R130, R133, R132 ;  /* 0x000000848582723e */ /* 0x000fe400000000ff */
[----:B------:R-:W-:Y:S01]  /*14db0*/  F2FP.F16.F32.PACK_AB R144, R145, R144 ;  /* 0x000000909190723e */ /* 0x000fe200000000ff */
[----:B------:R-:W-:Y:S01]  /*14dc0*/  ULDC UR4, c[0x0][0xa88] ;  /* 0x0002a20000047ab9 */ /* 0x000fe20000000800 */
[----:B------:R-:W-:Y:S01]  /*14dd0*/  F2FP.F16.F32.PACK_AB R131, R135, R134 ;  /* 0x000000868783723e */ /* 0x000fe200000000ff */
[----:B0-----:R-:W-:Y:S01]  /*14de0*/  IMAD.MOV.U32 R24, RZ, RZ, RZ ;  /* 0x000000ffff187224 */ /* 0x001fe200078e00ff */
[----:B------:R-:W-:Y:S01]  /*14df0*/  F2FP.F16.F32.PACK_AB R137, R139, R138 ;  /* 0x0000008a8b89723e */ /* 0x000fe200000000ff */
[----:B---3--:R-:W-:Y:S01]  /*14e00*/  IMAD.WIDE R10, R205, 0x4, R4 ;  /* 0x00000004cd0a7825 */ /* 0x008fe200078e0204 */
[----:B------:R-:W-:Y:S01]  /*14e10*/  MOV R110, R110 ;  /* 0x0000006e006e7202 */ /* 0x000fe20000000f00 */
[----:B------:R0:W-:Y:S01]  /*14e20*/  STSM.16.M88.4 [R0], R128 ;  /* 0x0000008000007844 */ /* 0x0001e20000000200 */
[----:B------:R-:W-:-:S02]  /*14e30*/  F2FP.F16.F32.PACK_AB R138, R141, R140 ;  /* 0x0000008c8d8a723e */ /* 0x000fc400000000ff */
[----:B------:R-:W-:Y:S02]  /*14e40*/  F2FP.F16.F32.PACK_AB R139, R143, R142 ;  /* 0x0000008e8f8b723e */ /* 0x000fe400000000ff */
[----:B------:R-:W-:Y:S02]  /*14e50*/  F2FP.F16.F32.PACK_AB R145, R147, R146 ;  /* 0x000000929391723e */ /* 0x000fe400000000ff */
[----:B------:R-:W-:Y:S01]  /*14e60*/  F2FP.F16.F32.PACK_AB R146, R149, R148 ;  /* 0x000000949592723e */ /* 0x000fe200000000ff */
[----:B------:R-:W-:Y:S01]  /*14e70*/  STSM.16.M88.4 [R110], R136 ;  /* 0x000000886e007844 */ /* 0x000fe20000000200 */
[----:B------:R-:W-:-:S05]  /*14e80*/  F2FP.F16.F32.PACK_AB R147, R151, R150 ;  /* 0x000000969793723e */ /* 0x000fca00000000ff */
[----:B------:R3:W-:Y:S01]  /*14e90*/  STSM.16.M88.4 [R34], R144 ;  /* 0x0000009022007844 */ /* 0x0007e20000000200 */
[----:B------:R-:W-:Y:S01]  /*14ea0*/  BAR.SYNC.DEFER_BLOCKING 0x1, 0x100 ;  /* 0x0044000000007b1d */ /* 0x000fe20000010000 */
[----:B0-----:R-:W-:Y:S02]  /*14eb0*/  IMAD.U32 R0, RZ, RZ, UR4 ;  /* 0x00000004ff007e24 */ /* 0x001fe4000f8e00ff */
[----:B----4-:R-:W-:-:S03]  /*14ec0*/  @P6 IMAD.WIDE R6, R205, 0x4, R6 ;  /* 0x00000004cd066825 */ /* 0x010fc600078e0206 */
        /* <DEDUP_REMOVED lines=24> */
[C---:B------:R-:W-:Y:S02]  /*15050*/  IADD3 R35, P5, R4.reuse, 0x5000, RZ ;  /* 0x0000500004237810 */ /* 0x040fe40007fbe0ff */
[----:B------:R-:W-:-:S02]  /*15060*/  IADD3 R37, P1, R4, 0x6000, RZ ;  /* 0x0000600004257810 */ /* 0x000fc40007f3e0ff */
[C---:B------:R-:W-:Y:S02]  /*15070*/  IADD3 R41, P2, R4.reuse, 0x7000, RZ ;  /* 0x0000700004297810 */ /* 0x040fe40007f5e0ff */
[C---:B------:R-:W-:Y:S02]  /*15080*/  IADD3 R45, P3, R4.reuse, 0x8000, RZ ;  /* 0x00008000042d7810 */ /* 0x040fe40007f7e0ff */
[----:B------:R-:W-:Y:S02]  /*15090*/  IADD3 R49, P4, R4, 0x9000, RZ ;  /* 0x0000900004317810 */ /* 0x000fe40007f9e0ff */
[----:B------:R-:W-:Y:S02]  /*150a0*/  P2R R14, PR, RZ, 0x20 ;  /* 0x00000020ff0e7803 */ /* 0x000fe40000000000 */
[----:B---3--:R-:W-:Y:S02]  /*150b0*/  LOP3.LUT R34, R35, 0x380, RZ, 0xc0, !PT ;  /* 0x0000038023227812 */ /* 0x008fe400078ec0ff */
[----:B------:R-:W-:-:S02]  /*150c0*/  LOP3.LUT R36, R37, 0x380, RZ, 0xc0, !PT ;  /* 0x0000038025247812 */ /* 0x000fc400078ec0ff */
[----:B------:R-:W-:Y:S02]  /*150d0*/  LOP3.LUT R40, R41, 0x380, RZ, 0xc0, !PT ;  /* 0x0000038029287812 */ /* 0x000fe400078ec0ff */
[----:B------:R-:W-:Y:S02]  /*150e0*/  LOP3.LUT R44, R45, 0x380, RZ, 0xc0, !PT ;  /* 0x000003802d2c7812 */ /* 0x000fe400078ec0ff */
[----:B------:R-:W-:Y:S02]  /*150f0*/  LOP3.LUT R48, R49, 0x380, RZ, 0xc0, !PT ;  /* 0x0000038031307812 */ /* 0x000fe400078ec0ff */
[----:B------:R-:W-:Y:S02]  /*15100*/  IADD3 R53, P5, R4, 0xa000, RZ ;  /* 0x0000a00004357810 */ /* 0x000fe40007fbe0ff */
[----:B------:R-:W-:Y:S02]  /*15110*/  SHF.R.U64 R34, R34, 0x3, RZ ;  /* 0x0000000322227819 */ /* 0x000fe400000012ff */
[----:B------:R-:W-:-:S02]  /*15120*/  SHF.R.U64 R36, R36, 0x3, RZ ;  /* 0x0000000324247819 */ /* 0x000fc400000012ff */
[----:B------:R-:W-:Y:S02]  /*15130*/  LOP3.LUT R52, R53, 0x380, RZ, 0xc0, !PT ;  /* 0x0000038035347812 */ /* 0x000fe400078ec0ff */
[----:B------:R-:W-:Y:S02]  /*15140*/  SHF.R.U64 R40, R40, 0x3, RZ ;  /* 0x0000000328287819 */ /* 0x000fe400000012ff */
[----:B------:R-:W-:Y:S02]  /*15150*/  SHF.R.U64 R44, R44, 0x3, RZ ;  /* 0x000000032c2c7819 */ /* 0x000fe400000012ff */
[----:B------:R-:W-:Y:S02]  /*15160*/  SHF.R.U64 R48, R48, 0x3, RZ ;  /* 0x0000000330307819 */ /* 0x000fe400000012ff */
[----:B------:R-:W-:Y:S02]  /*15170*/  LOP3.LUT R34, R34, R35, RZ, 0x3c, !PT ;  /* 0x0000002322227212 */ /* 0x000fe400078e3cff */
[----:B------:R-:W-:-:S02]  /*15180*/  LOP3.LUT R36, R36, R37, RZ, 0x3c, !PT ;  /* 0x0000002524247212 */ /* 0x000fc400078e3cff */
[----:B------:R-:W-:Y:S02]  /*15190*/  LOP3.LUT R40, R40, R41, RZ, 0x3c, !PT ;  /* 0x0000002928287212 */ /* 0x000fe400078e3cff */
[----:B------:R-:W-:Y:S02]  /*151a0*/  LOP3.LUT R44, R44, R45, RZ, 0x3c, !PT ;  /* 0x0000002d2c2c7212 */ /* 0x000fe400078e3cff */
[----:B------:R-:W-:Y:S02]  /*151b0*/  LOP3.LUT R48, R48, R49, RZ, 0x3c, !PT ;  /* 0x0000003130307212 */ /* 0x000fe400078e3cff */
[----:B------:R-:W-:Y:S01]  /*151c0*/  SHF.R.U64 R52, R52, 0x3, RZ ;  /* 0x0000000334347819 */ /* 0x000fe200000012ff */
[----:B0-----:R-:W-:Y:S06]  /*151d0*/  @P6 BRA `(.L_x_2872) ;  /* 0x0000000000106947 */ /* 0x001fec0003800000 */
[----:B------:R-:W-:Y:S05]  /*151e0*/  @!P0 BRA `(.L_x_2872) ;  /* 0x00000000000c8947 */ /* 0x000fea0003800000 */
[----:B------:R-:W3:Y:S04]  /*151f0*/  LDG.E R7, desc[UR42][R10.64] ;  /* 0x0000002a0a077981 */ /* 0x000ee8000c1e1900 */
[----:B-----5:R-:W3:Y:S02]  /*15200*/  LDG.E R0, desc[UR42][R10.64+0x4] ;  /* 0x0000042a0a007981 */ /* 0x020ee4000c1e1900 */
[----:B---3--:R-:W-:-:S07]  /*15210*/  IMAD.IADD R0, R0, 0x1, -R7 ;  /* 0x0000000100007824 */ /* 0x008fce00078e0a07 */
.L_x_2872:
[----:B------:R-:W0:Y:S01]  /*15220*/  SHFL.IDX PT, R6, R220, RZ, 0x1f ;  /* 0x00001fffdc067589 */ /* 0x000e2200000e0000 */
[----:B------:R-:W-:Y:S01]  /*15230*/  ISETP.NE.AND P6, PT, R14, RZ, PT ;  /* 0x000000ff0e00720c */ /* 0x000fe20003fc5270 */
[--C-:B------:R-:W-:Y:S01]  /*15240*/  IMAD.X R49, RZ, RZ, R5.reuse, P4 ;  /* 0x000000ffff317224 */ /* 0x100fe200020e0605 */
[----:B------:R-:W-:Y:S01]  /*15250*/  LOP3.LUT R52, R52, R53, RZ, 0x3c, !PT ;  /* 0x0000003534347212 */ /* 0x000fe200078e3cff */
        /* <DEDUP_REMOVED lines=9> */
[C---:B------:R-:W-:Y:S02]  /*152f0*/  LOP3.LUT R7, R4.reuse, 0x380, RZ, 0xc0, !PT ;  /* 0x0000038004077812 */ /* 0x040fe400078ec0ff */
[----:B------:R-:W-:Y:S02]  /*15300*/  IADD3 R11, P5, R4, 0xf000, RZ ;  /* 0x0000f000040b7810 */ /* 0x000fe40007fbe0ff */
[----:B------:R-:W-:Y:S02]  /*15310*/  LOP3.LUT R56, R57, 0x380, RZ, 0xc0, !PT ;  /* 0x0000038039387812 */ /* 0x000fe400078ec0ff */
[----:B------:R-:W-:Y:S01]  /*15320*/  LOP3.LUT R60, R61, 0x380, RZ, 0xc0, !PT ;  /* 0x000003803d3c7812 */ /* 0x000fe200078ec0ff */
[----:B------:R-:W-:Y:S01]  /*15330*/  IMAD.X R73, RZ, RZ, R5, P5 ;  /* 0x000000ffff497224 */ /* 0x000fe200028e0605 */
[----:B------:R-:W-:-:S02]  /*15340*/  LOP3.LUT R64, R65, 0x380, RZ, 0xc0, !PT ;  /* 0x0000038041407812 */ /* 0x000fc400078ec0ff */
[----:B0-----:R-:W-:Y:S02]  /*15350*/  ISETP.NE.AND P4, PT, R6, RZ, PT ;  /* 0x000000ff0600720c */ /* 0x001fe40003f85270 */
[----:B------:R-:W-:Y:S02]  /*15360*/  LOP3.LUT R68, R69, 0x380, RZ, 0xc0, !PT ;  /* 0x0000038045447812 */ /* 0x000fe400078ec0ff */
[----:B------:R-:W-:Y:S02]  /*15370*/  SHF.R.U64 R7, R7, 0x3, RZ ;  /* 0x0000000307077819 */ /* 0x000fe400000012ff */
[----:B------:R-:W-:Y:S02]  /*15380*/  LOP3.LUT R10, R11, 0x380, RZ, 0xc0, !PT ;  /* 0x000003800b0a7812 */ /* 0x000fe400078ec0ff */
[----:B------:R-:W-:Y:S02]  /*15390*/  SHF.R.U64 R56, R56, 0x3, RZ ;  /* 0x0000000338387819 */ /* 0x000fe400000012ff */
[----:B------:R-:W-:-:S02]  /*153a0*/  SHF.R.U64 R60, R60, 0x3, RZ ;  /* 0x000000033c3c7819 */ /* 0x000fc400000012ff */
[----:B------:R-:W-:Y:S02]  /*153b0*/  SHF.R.U64 R64, R64, 0x3, RZ ;  /* 0x0000000340407819 */ /* 0x000fe400000012ff */
[----:B------:R-:W-:Y:S02]  /*153c0*/  SHF.R.U64 R68, R68, 0x3, RZ ;  /* 0x0000000344447819 */ /* 0x000fe400000012ff */
[----:B------:R-:W-:Y:S01]  /*153d0*/  LOP3.LUT R6, R7, R4, RZ, 0x3c, !PT ;  /* 0x0000000407067212 */ /* 0x000fe200078e3cff */
[----:B------:R-:W-:Y:S01]  /*153e0*/  IMAD.MOV.U32 R7, RZ, RZ, R5 ;  /* 0x000000ffff077224 */ /* 0x000fe200078e0005 */
[----:B------:R-:W-:Y:S02]  /*153f0*/  SHF.R.U64 R10, R10, 0x3, RZ ;  /* 0x000000030a0a7819 */ /* 0x000fe400000012ff */
[----:B------:R-:W-:Y:S02]  /*15400*/  SHF.R.S32.HI R4, RZ, 0x1f, R205 ;  /* 0x0000001fff047819 */ /* 0x000fe400000114cd */
        /* <DEDUP_REMOVED lines=9> */
[----:B------:R-:W-:Y:S02]  /*154a0*/  SHF.R.S32.HI R79, RZ, 0x1f, R204 ;  /* 0x0000001fff4f7819 */ /* 0x000fe400000114cc */
[----:B------:R-:W-:Y:S02]  /*154b0*/  SEL R81, R205, RZ, !P0 ;  /* 0x000000ffcd517207 */ /* 0x000fe40004000000 */
[----:B------:R-:W-:Y:S02]  /*154c0*/  SEL R78, R4, RZ, !P0 ;  /* 0x000000ff044e7207 */ /* 0x000fe40004000000 */
[----:B-----5:R-:W-:Y:S01]  /*154d0*/  SHF.R.S32.HI R77, RZ, 0x1f, R24 ;  /* 0x0000001fff4d7819 */ /* 0x020fe20000011418 */
[----:B------:R-:W-:Y:S06]  /*154e0*/  @P4 BRA `(.L_x_2873) ;  /* 0x0000000000b84947 */ /* 0x000fec0003800000 */
[----:B------:R-:W0:Y:S01]  /*154f0*/  LDC R31, c[0x0][0xbe8] ;  /* 0x0002fa00ff1f7b82 */ /* 0x000e220000000800 */
[----:B------:R-:W-:Y:S01]  /*15500*/  IMAD.IADD R33, R201, 0x1, R192 ;  /* 0x00000001c9217824 */ /* 0x000fe200078e02c0 */
[----:B------:R-:W-:Y:S01]  /*15510*/  ULDC.64 UR4, c[0x0][0xb90] ;  /* 0x0002e40000047ab9 */ /* 0x000fe20000000a00 */
[----:B------:R-:W-:Y:S02]  /*15520*/  IMAD.MOV.U32 R4, RZ, RZ, R24 ;  /* 0x000000ffff047224 */ /* 0x000fe400078e0018 */
[----:B------:R-:W-:Y:S02]  /*15530*/  IMAD R11, R79, UR4, RZ ;  /* 0x000000044f0b7c24 */ /* 0x000fe4000f8e02ff */
[----:B------:R-:W-:Y:S02]  /*15540*/  IMAD.MOV.U32 R5, RZ, RZ, R77 ;  /* 0x000000ffff057224 */ /* 0x000fe400078e004d */
[----:B------:R-:W-:Y:S02]  /*15550*/  IMAD R15, R204, UR5, R11 ;  /* 0x00000005cc0f7c24 */ /* 0x000fe4000f8e020b */
[----:B------:R-:W-:-:S02]  /*15560*/  IMAD.MOV.U32 R11, RZ, RZ, R33 ;  /* 0x000000ffff0b7224 */ /* 0x000fc400078e0021 */
[----:B------:R-:W-:Y:S01]  /*15570*/  IMAD.WIDE.U32 R4, R204, UR4, R4 ;  /* 0x00000004cc047c25 */ /* 0x000fe2000f8e0004 */
[----:B------:R-:W-:-:S03]  /*15580*/  ULDC.64 UR4, c[0x0][0xb98] ;  /* 0x0002e60000047ab9 */ /* 0x000fc60000000a00 */
[----:B------:R-:W-:Y:S02]  /*15590*/  IMAD.IADD R5, R5, 0x1, R15 ;  /* 0x0000000105057824 */ /* 0x000fe400078e020f */
[----:B------:R-:W-:Y:S02]  /*155a0*/  IMAD.IADD R30, R191, 0x1, R192 ;  /* 0x00000001bf1e7824 */ /* 0x000fe400078e02c0 */
[----:B------:R-:W-:Y:S01]  /*155b0*/  IMAD.WIDE.U32 R4, R81, UR4, R4 ;  /* 0x0000000451047c25 */ /* 0x000fe2000f8e0004 */
[----:B0-----:R-:W-:-:S13]  /*155c0*/  ISETP.NE.AND P0, PT, R31, 0x1, PT ;  /* 0x000000011f00780c */ /* 0x001fda0003f05270 */
[----:B------:R-:W0:Y:S08]  /*155d0*/  @P0 LDC R10, c[0x0][0xbec] ;  /* 0x0002fb00ff0a0b82 */ /* 0x000e300000000800 */
[----:B------:R-:W3:Y:S01]  /*155e0*/  @P0 LDC R23, c[0x0][0xbf0] ;  /* 0x0002fc00ff170b82 */ /* 0x000ee20000000800 */
[----:B0-----:R-:W-:-:S05]  /*155f0*/  @P0 IMAD.HI.U32 R10, R33, R10, RZ ;  /* 0x0000000a210a0227 */ /* 0x001fca00078e00ff */
[----:B---3--:R-:W-:Y:S01]  /*15600*/  @P0 SHF.R.U32.HI R11, RZ, R23, R10 ;  /* 0x00000017ff0b0219 */ /* 0x008fe2000001160a */
[----:B------:R-:W-:-:S03]  /*15610*/  IMAD R10, R78, UR4, RZ ;  /* 0x000000044e0a7c24 */ /* 0x000fc6000f8e02ff */
[--C-:B------:R-:W-:Y:S01]  /*15620*/  SHF.R.S32.HI R23, RZ, 0x1f, R11.reuse ;  /* 0x0000001fff177819 */ /* 0x100fe2000001140b */
[----:B------:R-:W-:Y:S01]  /*15630*/  IMAD.MOV R14, RZ, RZ, -R11 ;  /* 0x000000ffff0e7224 */ /* 0x000fe200078e0a0b */
[----:B------:R-:W-:-:S03]  /*15640*/  IADD3 R4, P0, R11, R4, RZ ;  /* 0x000000040b047210 */ /* 0x000fc60007f1e0ff */
[----:B------:R-:W-:Y:S02]  /*15650*/  IMAD R15, R31, R14, R33 ;  /* 0x0000000e1f0f7224 */ /* 0x000fe400078e0221 */
[----:B------:R-:W-:Y:S01]  /*15660*/  IMAD R14, R81, UR5, R10 ;  /* 0x00000005510e7c24 */ /* 0x000fe2000f8e020a */
[----:B------:R-:W-:Y:S01]  /*15670*/  ULDC.64 UR4, c[0x0][0xb88] ;  /* 0x0002e20000047ab9 */ /* 0x000fe20000000a00 */
[----:B------:R-:W-:Y:S01]  /*15680*/  IMAD R31, R0, R31, RZ ;  /* 0x0000001f001f7224 */ /* 0x000fe200078e02ff */
[----:B------:R-:W-:Y:S02]  /*15690*/  SHF.R.S32.HI R10, RZ, 0x1f, R15 ;  /* 0x0000001fff0a7819 */ /* 0x000fe4000001140f */
[----:B------:R-:W-:Y:S01]  /*156a0*/  IADD3.X R5, R23, R5, R14, P0, !PT ;  /* 0x0000000517057210 */ /* 0x000fe200007fe40e */
[----:B------:R-:W-:Y:S02]  /*156b0*/  IMAD.MOV R23, RZ, RZ, -R194 ;  /* 0x000000ffff177224 */ /* 0x000fe400078e0ac2 */
[----:B------:R-:W-:-:S02]  /*156c0*/  IMAD R10, R10, UR4, RZ ;  /* 0x000000040a0a7c24 */ /* 0x000fc4000f8e02ff */
[----:B------:R-:W-:-:S04]  /*156d0*/  IMAD.WIDE.U32 R4, R15, UR4, R4 ;  /* 0x000000040f047c25 */ /* 0x000fc8000f8e0004 */
[----:B------:R-:W-:Y:S01]  /*156e0*/  IMAD R15, R15, UR5, R10 ;  /* 0x000000050f0f7c24 */ /* 0x000fe2000f8e020a */
[----:B------:R-:W-:Y:S01]  /*156f0*/  ULDC.64 UR4, c[0x0][0xb50] ;  /* 0x0002d40000047ab9 */ /* 0x000fe20000000a00 */
[----:B------:R-:W-:Y:S02]  /*15700*/  VIADD R14, R30, 0x8 ;  /* 0x000000081e0e7836 */ /* 0x000fe40000000000 */
[----:B------:R-:W-:Y:S01]  /*15710*/  IMAD.IADD R5, R5, 0x1, R15 ;  /* 0x0000000105057824 */ /* 0x000fe200078e020f */
[----:B------:R-:W-:-:S04]  /*15720*/  LEA R15, P0, R4, UR4, 0x2 ;  /* 0x00000004040f7c11 */ /* 0x000fc8000f8010ff */
[----:B------:R-:W-:Y:S01]  /*15730*/  LEA.HI.X R22, R4, UR5, R5, 0x2, P0 ;  /* 0x0000000504167c11 */ /* 0x000fe200080f1405 */
[----:B------:R-:W-:Y:S01]  /*15740*/  SHFL.IDX PT, R10, R15, 0x1, 0x1c1f ;  /* 0x003c1f000f0a7f89 */ /* 0x000fe200000e0000 */
[----:B------:R-:W-:-:S03]  /*15750*/  ISETP.NE.AND P0, PT, R184, R23, PT ;  /* 0x00000017b800720c */ /* 0x000fc60003f05270 */
[----:B------:R-:W-:Y:S01]  /*15760*/  SHFL.IDX PT, R4, R15, RZ, 0x1c1f ;  /* 0x001c1fff0f047589 */ /* 0x000fe200000e0000 */
[-C--:B------:R-:W-:Y:S02]  /*15770*/  ISETP.GE.OR P1, PT, R30, R31.reuse, P0 ;  /* 0x0000001f1e00720c */ /* 0x080fe40000726670 */
[----:B------:R-:W-:Y:S01]  /*15780*/  ISETP.GE.OR P0, PT, R14, R31, P0 ;  /* 0x0000001f0e00720c */ /* 0x000fe20000706670 */
[----:B------:R-:W0:Y:S04]  /*15790*/  SHFL.IDX PT, R5, R22, RZ, 0x1c1f ;  /* 0x001c1fff16057589 */ /* 0x000e2800000e0000 */
[----:B------:R-:W3:Y:S06]  /*157a0*/  SHFL.IDX PT, R11, R22, 0x1, 0x1c1f ;  /* 0x003c1f00160b7f89 */ /* 0x000eec00000e0000 */
[----:B0-----:R0:W-:Y:S04]  /*157b0*/  @!P1 ST.E desc[UR42][R4.64], R32 ;  /* 0x0000002004009985 */ /* 0x0011e8000c10192a */
[----:B---3--:R0:W-:Y:S02]  /*157c0*/  @!P0 ST.E desc[UR42][R10.64], R3 ;  /* 0x000000030a008985 */ /* 0x0081e4000c10192a */
.L_x_2873:
[----:B------:R-:W3:Y:S01]  /*157d0*/  LDC R83, c[0x0][0xbe8] ;  /* 0x0002fa00ff537b82 */ /* 0x000ee20000000800 */
[----:B------:R-:W-:Y:S01]  /*157e0*/  ULDC.64 UR4, c[0x0][0xaa0] ;  /* 0x0002a80000047ab9 */ /* 0x000fe20000000a00 */
[----:B0-----:R-:W5:Y:S01]  /*157f0*/  LD.E.128 R4, desc[UR42][R6.64] ;  /* 0x0000002a06047980 */ /* 0x001f62000c101d00 */
[----:B------:R-:W-:Y:S02]  /*15800*/  IMAD R3, R77, UR4, RZ ;  /* 0x000000044d037c24 */ /* 0x000fe4000f8e02ff */
[C---:B------:R-:W-:Y:S01]  /*15810*/  IMAD.WIDE.U32 R76, R24.reuse, UR4, RZ ;  /* 0x00000004184c7c25 */ /* 0x040fe2000f8e00ff */
[----:B------:R-:W5:Y:S02]  /*15820*/  LD.E.128 R8, desc[UR42][R8.64] ;  /* 0x0000002a08087980 */ /* 0x000f64000c101d00 */
[----:B------:R-:W0:Y:S01]  /*15830*/  LDC R87, c[0x0][0xac8] ;  /* 0x0002b200ff577b82 */ /* 0x000e220000000800 */
[----:B------:R-:W-:Y:S01]  /*15840*/  IMAD R3, R24, UR5, R3 ;  /* 0x0000000518037c24 */ /* 0x000fe2000f8e0203 */
[----:B------:R-:W-:Y:S01]  /*15850*/  ULDC.64 UR4, c[0x0][0xae8] ;  /* 0x0002ba0000047ab9 */ /* 0x000fe20000000a00 */
[----:B------:R-:W5:Y:S04]  /*15860*/  LD.E.128 R12, desc[UR42][R12.64] ;  /* 0x0000002a0c0c7980 */ /* 0x000f68000c101d00 */
[----:B------:R-:W5:Y:S04]  /*15870*/  LD.E.128 R20, desc[UR42][R20.64] ;  /* 0x0000002a14147980 */ /* 0x000f68000c101d00 */
[----:B------:R-:W5:Y:S04]  /*15880*/  LD.E.128 R28, desc[UR42][R28.64] ;  /* 0x0000002a1c1c7980 */ /* 0x000f68000c101d00 */
[----:B------:R-:W5:Y:S01]  /*15890*/  LD.E.128 R32, desc[UR42][R34.64] ;  /* 0x0000002a22207980 */ /* 0x000f62000c101d00 */
[----:B---3--:R-:W-:Y:S01]  /*158a0*/  ISETP.NE.AND P1, PT, R83, 0x1, PT ;  /* 0x000000015300780c */ /* 0x008fe20003f25270 */
[----:B------:R-:W-:-:S02]  /*158b0*/  IMAD.IADD R77, R77, 0x1, R3 ;  /* 0x000000014d4d7824 */ /* 0x000fc400078e0203 */
[----:B------:R-:W-:Y:S01]  /*158c0*/  IMAD R3, R79, UR4, RZ ;  /* 0x000000044f037c24 */ /* 0x000fe2000f8e02ff */
[----:B------:R-:W5:Y:S04]  /*158d0*/  LD.E.128 R36, desc[UR42][R36.64] ;  /* 0x0000002a24247980 */ /* 0x000f68000c101d00 */
[----:B------:R-:W5:Y:S04]  /*158e0*/  LD.E.128 R40, desc[UR42][R40.64] ;  /* 0x0000002a28287980 */ /* 0x000f68000c101d00 */
[----:B------:R-:W5:Y:S01]  /*158f0*/  LD.E.128 R44, desc[UR42][R44.64] ;  /* 0x0000002a2c2c7980 */ /* 0x000f62000c101d00 */
[----:B------:R-:W3:Y:S01]  /*15900*/  @P1 LDC R85, c[0x0][0xbec] ;  /* 0x0002fb00ff551b82 */ /* 0x000ee20000000800 */
[----:B------:R-:W-:-:S02]  /*15910*/  IMAD R3, R204, UR5, R3 ;  /* 0x00000005cc037c24 */ /* 0x000fc4000f8e0203 */
[----:B------:R-:W5:Y:S04]  /*15920*/  LD.E.128 R48, desc[UR42][R48.64] ;  /* 0x0000002a30307980 */ /* 0x000f68000c101d00 */
[----:B------:R-:W5:Y:S01]  /*15930*/  LD.E.128 R52, desc[UR42][R52.64] ;  /* 0x0000002a34347980 */ /* 0x000f62000c101d00 */
[----:B------:R-:W4:Y:S01]  /*15940*/  @P1 LDC R89, c[0x0][0xbf0] ;  /* 0x0002fc00ff591b82 */ /* 0x000f220000000800 */
[----:B------:R-:W-:Y:S01]  /*15950*/  IMAD.WIDE.U32 R76, R204, UR4, R76 ;  /* 0x00000004cc4c7c25 */ /* 0x000fe2000f8e004c */
[----:B------:R-:W-:Y:S01]  /*15960*/  ULDC.64 UR4, c[0x0][0xaf0] ;  /* 0x0002bc0000047ab9 */ /* 0x000fe20000000a00 */
[----:B------:R-:W5:Y:S02]  /*15970*/  LD.E.128 R56, desc[UR42][R56.64] ;  /* 0x0000002a38387980 */ /* 0x000f64000c101d00 */
[----:B------:R-:W-:-:S02]  /*15980*/  IMAD.IADD R77, R77, 0x1, R3 ;  /* 0x000000014d4d7824 */ /* 0x000fc400078e0203 */
[----:B------:R-:W-:Y:S01]  /*15990*/  IMAD R3, R218, 0x20, R219 ;  /* 0x00000020da037824 */ /* 0x000fe200078e02db */
[----:B------:R-:W5:Y:S01]  /*159a0*/  LD.E.128 R60, desc[UR42][R60.64] ;  /* 0x0000002a3c3c7980 */ /* 0x000f62000c101d00 */
[----:B------:R-:W-:Y:S02]  /*159b0*/  IMAD R24, R78, UR4, RZ ;  /* 0x000000044e187c24 */ /* 0x000fe4000f8e02ff */
[----:B------:R-:W-:Y:S01]  /*159c0*/  IMAD.IADD R80, R192, 0x1, R3 ;  /* 0x00000001c0507824 */ /* 0x000fe200078e0203 */
[----:B0-----:R-:W-:Y:S01]  /*159d0*/  ISETP.GE.AND P0, PT, R212, R87, PT ;  /* 0x00000057d400720c */ /* 0x001fe20003f06270 */
[----:B------:R-:W-:Y:S01]  /*159e0*/  IMAD R79, R81, UR5, R24 ;  /* 0x00000005514f7c24 */ /* 0x000fe2000f8e0218 */
[----:B------:R-:W5:Y:S01]  /*159f0*/  LD.E.128 R64, desc[UR42][R64.64] ;  /* 0x0000002a40407980 */ /* 0x000f62000c101d00 */
[----:B---3--:R-:W-:Y:S01]  /*15a00*/  @P1 IMAD.HI.U32 R24, R80, R85, RZ ;  /* 0x0000005550181227 */ /* 0x008fe200078e00ff */
[----:B------:R-:W-:Y:S02]  /*15a10*/  SEL R78, RZ, 0xffffffff, P0 ;  /* 0xffffffffff4e7807 */ /* 0x000fe40000000000 */
[----:B------:R-:W5:Y:S01]  /*15a20*/  LD.E.128 R68, desc[UR42][R68.64] ;  /* 0x0000002a44447980 */ /* 0x000f62000c101d00 */
[----:B------:R-:W-:Y:S01]  /*15a30*/  IMAD.MOV.U32 R3, RZ, RZ, R80 ;  /* 0x000000ffff037224 */ /* 0x000fe200078e0050 */
[----:B------:R-:W-:-:S02]  /*15a40*/  ISETP.GE.AND P0, PT, R211, R87, PT ;  /* 0x00000057d300720c */ /* 0x000fc40003f06270 */
[----:B------:R-:W5:Y:S01]  /*15a50*/  LD.E.128 R72, desc[UR42][R72.64] ;  /* 0x0000002a48487980 */ /* 0x000f62000c101d00 */
[----:B------:R-:W-:Y:S01]  /*15a60*/  IMAD.WIDE.U32 R76, R81, UR4, R76 ;  /* 0x00000004514c7c25 */ /* 0x000fe2000f8e004c */
[----:B----4-:R-:W-:Y:S01]  /*15a70*/  @P1 SHF.R.U32.HI R3, RZ, R89, R24 ;  /* 0x00000059ff031219 */ /* 0x010fe20000011618 */
[----:B------:R-:W-:Y:S01]  /*15a80*/  ULDC.64 UR4, c[0x0][0xae0] ;  /* 0x0002b80000047ab9 */ /* 0x000fe20000000a00 */
[-C--:B------:R-:W-:Y:S01]  /*15a90*/  ISETP.GE.AND P1, PT, R200, R87.reuse, PT ;  /* 0x00000057c800720c */ /* 0x080fe20003f26270 */
[----:B------:R-:W-:Y:S01]  /*15aa0*/  IMAD.SHL.U32 R81, R78, 0x2, RZ ;  /* 0x000000024e517824 */ /* 0x000fe200078e00ff */
[----:B------:R-:W-:Y:S01]  /*15ab0*/  SEL R78, RZ, 0xffffffff, P0 ;  /* 0xffffffffff4e7807 */ /* 0x000fe20000000000 */
[----:B------:R-:W-:Y:S01]  /*15ac0*/  IMAD.IADD R77, R77, 0x1, R79 ;  /* 0x000000014d4d7824 */ /* 0x000fe200078e024f */
[----:B------:R-:W-:Y:S01]  /*15ad0*/  SEL R24, RZ, 0x1, P1 ;  /* 0x00000001ff187807 */ /* 0x000fe20000800000 */
[----:B------:R-:W-:Y:S01]  /*15ae0*/  IMAD.MOV R79, RZ, RZ, -R3 ;  /* 0x000000ffff4f7224 */ /* 0x000fe200078e0a03 */
[----:B------:R-:W-:Y:S01]  /*15af0*/  ISETP.GE.AND P0, PT, R210, R87, PT ;  /* 0x00000057d200720c */ /* 0x000fe20003f06270 */
[----:B------:R-:W-:Y:S01]  /*15b00*/  @!PT LDS RZ, [RZ] ;  /* 0x00000000fffff984 */ /* 0x000fe20000000800 */
[----:B------:R-:W-:Y:S01]  /*15b10*/  @!PT LDS RZ, [RZ] ;  /* 0x00000000fffff984 */ /* 0x000fe20000000800 */
[----:B------:R-:W-:Y:S01]  /*15b20*/  @!PT LDS RZ, [RZ] ;  /* 0x00000000fffff984 */ /* 0x000fe20000000800 */
[----:B------:R-:W-:Y:S01]  /*15b30*/  @!PT LDS RZ, [RZ] ;  /* 0x00000000fffff984 */ /* 0x000fe20000000800 */
[----:B------:R0:W-:Y:S06]  /*15b40*/  MEMBAR.ALL.CTA ;  /* 0x0000000000007992 */ /* 0x0001ec0000008000 */
[----:B0-----:R-:W0:Y:S01]  /*15b50*/  FENCE.VIEW.ASYNC.S ;  /* 0x00000000000073c6 */ /* 0x001e220000000000 */
[----:B------:R-:W-:Y:S01]  /*15b60*/  LOP3.LUT R24, R81, 0x2, R24, 0xe2, !PT ;  /* 0x0000000251187812 */ /* 0x000fe200078ee218 */
[----:B------:R-:W-:Y:S01]  /*15b70*/  IMAD.SHL.U32 R81, R78, 0x4, RZ ;  /* 0x000000044e517824 */ /* 0x000fe200078e00ff */
[----:B------:R-:W-:Y:S01]  /*15b80*/  SEL R78, RZ, 0xffffffff, P0 ;  /* 0xffffffffff4e7807 */ /* 0x000fe20000000000 */
[----:B------:R-:W-:Y:S01]  /*15b90*/  IMAD R79, R83, R79, R80 ;  /* 0x0000004f534f7224 */ /* 0x000fe200078e0250 */
[----:B------:R-:W-:Y:S01]  /*15ba0*/  ISETP.GE.AND P0, PT, R209, R87, PT ;  /* 0x00000057d100720c */ /* 0x000fe20003f06270 */
[----:B------:R-:W-:Y:S01]  /*15bb0*/  IMAD.WIDE.U32 R76, R3, UR4, R76 ;  /* 0x00000004034c7c25 */ /* 0x000fe2000f8e004c */
[----:B------:R-:W-:Y:S01]  /*15bc0*/  SHF.R.S32.HI R80, RZ, 0x1f, R3 ;  /* 0x0000001fff507819 */ /* 0x000fe20000011403 */
[----:B------:R-:W-:Y:S01]  /*15bd0*/  BSSY B1, `(.L_x_2874) ;  /* 0x000004a000017945 */ /* 0x000fe20003800000 */
[----:B------:R-:W-:Y:S01]  /*15be0*/  LOP3.LUT R24, R81, 0x4, R24, 0xe2, !PT ;  /* 0x0000000451187812 */ /* 0x000fe200078ee218 */
[----:B------:R-:W-:Y:S01]  /*15bf0*/  IMAD R89, R0, R83, RZ ;  /* 0x0000005300597224 */ /* 0x000fe200078e02ff */
[----:B------:R-:W-:Y:S01]  /*15c00*/  SHF.L.U32 R81, R78, 0x3, RZ ;  /* 0x000000034e517819 */ /* 0x000fe200000006ff */
[----:B------:R-:W-:Y:S01]  /*15c10*/  IMAD R80, R80, UR4, RZ ;  /* 0x0000000450507c24 */ /* 0x000fe2000f8e02ff */
[----:B------:R-:W-:Y:S01]  /*15c20*/  SEL R78, RZ, 0xffffffff, P0 ;  /* 0xffffffffff4e7807 */ /* 0x000fe20000000000 */
[----:B------:R-:W-:Y:S01]  /*15c30*/  IMAD.IADD R192, R219, 0x1, R192 ;  /* 0x00000001dbc07824 */ /* 0x000fe200078e02c0 */
[----:B------:R-:W-:Y:S01]  /*15c40*/  LOP3.LUT R24, R81, 0x8, R24, 0xe2, !PT ;  /* 0x0000000851187812 */ /* 0x000fe200078ee218 */
[----:B------:R-:W-:Y:S01]  /*15c50*/  IMAD R81, R3, UR5, R80 ;  /* 0x0000000503517c24 */ /* 0x000fe2000f8e0250 */
[----:B------:R-:W-:Y:S01]  /*15c60*/  ISETP.GE.AND P0, PT, R208, R87, PT ;  /* 0x00000057d000720c */ /* 0x000fe20003f06270 */
[----:B------:R-:W-:Y:S01]  /*15c70*/  IMAD.SHL.U32 R85, R78, 0x10, RZ ;  /* 0x000000104e557824 */ /* 0x000fe200078e00ff */
[----:B------:R-:W-:Y:S01]  /*15c80*/  SHF.R.S32.HI R78, RZ, 0x1f, R79 ;  /* 0x0000001fff4e7819 */ /* 0x000fe2000001144f */
[----:B------:R-:W-:Y:S01]  /*15c90*/  ULDC.64 UR4, c[0x0][0xad8] ;  /* 0x0002b60000047ab9 */ /* 0x000fe20000000a00 */
[----:B------:R-:W-:Y:S01]  /*15ca0*/  IMAD.IADD R77, R77, 0x1, R81 ;  /* 0x000000014d4d7824 */ /* 0x000fe200078e0251 */
[----:B------:R-:W-:Y:S01]  /*15cb0*/  SEL R3, RZ, 0xffffffff, P0 ;  /* 0xffffffffff037807 */ /* 0x000fe20000000000 */
[----:B------:R-:W-:Y:S01]  /*15cc0*/  VIADD R0, R2, 0x28c20 ;  /* 0x00028c2002007836 */ /* 0x000fe20000000000 */
        /* <DEDUP_REMOVED lines=11> */
[----:B0-----:R0:W-:Y:S01]  /*15d80*/  SYNCS.ARRIVE.TRANS64.RED.A1T0 RZ, [R0+URZ], RZ ;  /* 0x000000ff00ff79a7 */ /* 0x0011e2000810043f */
[----:B------:R-:W-:Y:S02]  /*15d90*/  SHF.R.S32.HI R90, RZ, 0x1f, R208 ;  /* 0x0000001fff5a7819 */ /* 0x000fe400000114d0 */
[----:B------:R-:W-:Y:S01]  /*15da0*/  LOP3.LUT R24, R3, 0x20, R24, 0xe2, !PT ;  /* 0x0000002003187812 */ /* 0x000fe200078ee218 */
[----:B------:R0:W3:Y:S01]  /*15db0*/  SHFL.IDX PT, R78, R86, RZ, 0x181f ;  /* 0x00181fff564e7589 */ /* 0x0000e200000e0000 */
[----:B------:R-:W-:-:S02]  /*15dc0*/  SEL R3, RZ, 0x40, P0 ;  /* 0x00000040ff037807 */ /* 0x000fc40000000000 */
[----:B------:R-:W-:Y:S02]  /*15dd0*/  ISETP.GE.AND P0, PT, R221, R87, PT ;  /* 0x00000057dd00720c */ /* 0x000fe40003f06270 */
[----:B------:R-:W-:Y:S02]  /*15de0*/  LEA.HI.X R88, R76, UR5, R77, 0x1, P2 ;  /* 0x000000054c587c11 */ /* 0x000fe400090f0c4d */
[----:B------:R-:W-:Y:S02]  /*15df0*/  LOP3.LUT R3, R24, R3, RZ, 0xfc, !PT ;  /* 0x0000000318037212 */ /* 0x000fe400078efcff */
[----:B------:R-:W-:Y:S01]  /*15e00*/  SEL R24, RZ, 0x80, P0 ;  /* 0x00000080ff187807 */ /* 0x000fe20000000000 */
[----:B------:R0:W4:Y:S01]  /*15e10*/  SHFL.IDX PT, R79, R88, RZ, 0x181f ;  /* 0x00181fff584f7589 */ /* 0x00012200000e0000 */
[----:B------:R-:W-:Y:S02]  /*15e20*/  SHF.R.S32.HI R91, RZ, 0x1f, R209 ;  /* 0x0000001fff5b7819 */ /* 0x000fe400000114d1 */
[----:B------:R-:W-:-:S02]  /*15e30*/  LOP3.LUT R24, R3, R24, RZ, 0xfc, !PT ;  /* 0x0000001803187212 */ /* 0x000fc400078efcff */
[----:B------:R-:W-:Y:S02]  /*15e40*/  SHF.R.S32.HI R92, RZ, 0x1f, R210 ;  /* 0x0000001fff5c7819 */ /* 0x000fe400000114d2 */
[----:B------:R-:W-:Y:S02]  /*15e50*/  SHF.R.S32.HI R93, RZ, 0x1f, R211 ;  /* 0x0000001fff5d7819 */ /* 0x000fe400000114d3 */
[----:B------:R-:W-:Y:S01]  /*15e60*/  SHF.R.S32.HI R94, RZ, 0x1f, R212 ;  /* 0x0000001fff5e7819 */ /* 0x000fe200000114d4 */
[----:B0-----:R-:W-:Y:S06]  /*15e70*/  @P1 BRA `(.L_x_2875) ;  /* 0x00000000007c1947 */ /* 0x001fec0003800000 */
[-C--:B------:R-:W-:Y:S02]  /*15e80*/  ISETP.GE.AND P1, PT, R212, R87.reuse, PT ;  /* 0x00000057d400720c */ /* 0x080fe40003f26270 */
[-C--:B------:R-:W-:Y:S02]  /*15e90*/  ISETP.GE.AND P0, PT, R200, R87.reuse, PT ;  /* 0x00000057c800720c */ /* 0x080fe40003f06270 */
[-C--:B------:R-:W-:Y:S02]  /*15ea0*/  ISETP.GE.AND P5, PT, R211, R87.reuse, PT ;  /* 0x00000057d300720c */ /* 0x080fe40003fa6270 */
[----:B------:R-:W-:-:S07]  /*15eb0*/  ISETP.GE.AND P3, PT, R210, R87, PT ;  /* 0x00000057d200720c */ /* 0x000fce0003f66270 */
[-C--:B---3--:R-:W-:Y:S02]  /*15ec0*/  @!P1 LEA R80, P2, R212, R78.reuse, 0x1 ;  /* 0x0000004ed4509211 */ /* 0x088fe400078408ff */
[----:B----4-:R-:W-:Y:S02]  /*15ed0*/  @!P0 IMAD.WIDE R76, R200, 0x2, R78 ;  /* 0x00000002c84c8825 */ /* 0x010fe400078e024e */
[----:B------:R-:W-:Y:S02]  /*15ee0*/  @!P1 LEA.HI.X R81, R212, R79, R94, 0x1, P2 ;  /* 0x0000004fd4519211 */ /* 0x000fe400010f0c5e */
[-C--:B------:R-:W-:Y:S01]  /*15ef0*/  ISETP.GE.AND P2, PT, R209, R87.reuse, PT ;  /* 0x00000057d100720c */ /* 0x080fe20003f46270 */
        /* <DEDUP_REMOVED lines=10> */
[----:B0-----:R-:W-:-:S03]  /*15fa0*/  @!P2 LEA R4, P5, R209, R78, 0x1 ;  /* 0x0000004ed104a211 */ /* 0x001fc600078a08ff */
        /* <DEDUP_REMOVED lines=12> */
.L_x_2875:
[----:B------:R-:W-:Y:S05]  /*16070*/  BSYNC B1 ;  /* 0x0000000000017941 */ /* 0x000fea0003800000 */
.L_x_2874:
[----:B------:R-:W-:Y:S01]  /*16080*/  VIADD R0, R192, 0x20 ;  /* 0x00000020c0007836 */ /* 0x000fe20000000000 */
[----:B----45:R0:W4:Y:S04]  /*16090*/  SHFL.IDX PT, R7, R88, 0x1, 0x181f ;  /* 0x00381f0058077f89 */ /* 0x03012800000e0000 */
[----:B------:R-:W-:Y:S01]  /*160a0*/  ISETP.GE.AND P0, PT, R0, R89, PT ;  /* 0x000000590000720c */ /* 0x000fe20003f06270 */
[----:B------:R0:W0:-:S12]  /*160b0*/  SHFL.IDX PT, R6, R86, 0x1, 0x181f ;  /* 0x00381f0056067f89 */ /* 0x00001800000e0000 */
[----:B------:R-:W-:Y:S05]  /*160c0*/  @P0 BRA `(.L_x_2876) ;  /* 0x0000000c00f40947 */ /* 0x000fea0003800000 */
        /* <DEDUP_REMOVED lines=33> */
.L_x_2871:
[----:B------:R-:W-:Y:S01]  /*162e0*/  ULDC.64 UR4, c[0x0][0xc00] ;  /* 0x0003000000047ab9 */ /* 0x000fe20000000a00 */
[----:B------:R-:W4:Y:S01]  /*162f0*/  LDC.64 R4, c[0x0][0xc00] ;  /* 0x00030000ff047b82 */ /* 0x000f220000000a00 */
[----:B------:R-:W-:Y:S01]  /*16300*/  ISETP.NE.U32.AND P0, PT, RZ, UR4, PT ;  /* 0x00000004ff007c0c */ /* 0x000fe2000bf05070 */
[----:B------:R-:W-:-:S03]  /*16310*/  IMAD.MOV.U32 R3, RZ, RZ, RZ ;  /* 0x000000ffff037224 */ /* 0x000fc600078e00ff */
[----:B------:R-:W-:Y:S01]  /*16320*/  ISETP.NE.AND.EX P0, PT, RZ, UR5, PT, P0 ;  /* 0x00000005ff007c0c */ /* 0x000fe2000bf05300 */
[----:B------:R-:W-:Y:S02]  /*16330*/  ULDC.64 UR4, c[0x0][0xc08] ;  /* 0x0003020000047ab9 */ /* 0x000fe40000000a00 */
[----:B------:R-:W-:Y:S01]  /*16340*/  ISETP.NE.U32.AND P1, PT, RZ, UR4, PT ;  /* 0x00000004ff007c0c */ /* 0x000fe2000bf25070 */
[----:B------:R-:W0:Y:S01]  /*16350*/  S2R R8, SR_TID.X ;  /* 0x0000000000087919 */ /* 0x000e220000002100 */
[----:B------:R-:W0:Y:S02]  /*16360*/  LDC R23, c[0x0][0xbe8] ;  /* 0x0002fa00ff177b82 */ /* 0x000e240000000800 */
[----:B------:R-:W-:Y:S01]  /*16370*/  ISETP.NE.AND.EX P1, PT, RZ, UR5, PT, P1 ;  /* 0x00000005ff007c0c */ /* 0x000fe2000bf25310 */
[----:B----4-:R-:W-:-:S12]  /*16380*/  IMAD.WIDE R4, R205, 0x4, R4 ;  /* 0x00000004cd047825 */ /* 0x010fd800078e0204 */
[----:B------:R-:W4:Y:S01]  /*16390*/  @P1 LDC.64 R6, c[0x0][0xc08] ;  /* 0x00030200ff061b82 */ /* 0x000f220000000a00 */
[----:B------:R-:W-:Y:S02]  /*163a0*/  ULDC UR4, c[0x0][0xa88] ;  /* 0x0002a20000047ab9 */ /* 0x000fe40000000800 */
[----:B------:R-:W-:Y:S01]  /*163b0*/  IMAD.U32 R0, RZ, RZ, UR4 ;  /* 0x00000004ff007e24 */ /* 0x000fe2000f8e00ff */
[----:B------:R1:W5:Y:S01]  /*163c0*/  @P0 LDG.E R3, desc[UR42][R4.64] ;  /* 0x0000002a04030981 */ /* 0x000362000c1e1900 */
[----:B0-----:R-:W-:Y:S02]  /*163d0*/  VIADD R8, R8, 0xffffff80 ;  /* 0xffffff8008087836 */ /* 0x001fe40000000000 */
[----:B----4-:R-:W-:-:S05]  /*163e0*/  @P1 IMAD.WIDE R6, R205, 0x4, R6 ;  /* 0x00000004cd061825 */ /* 0x010fca00078e0206 */
[----:B------:R1:W5:Y:S01]  /*163f0*/  @P1 LDG.E R0, desc[UR42][R6.64] ;  /* 0x0000002a06001981 */ /* 0x000362000c1e1900 */
[----:B------:R-:W-:Y:S02]  /*16400*/  ISETP.GE.AND P2, PT, R8, 0x40, PT ;  /* 0x000000400800780c */ /* 0x000fe40003f46270 */
[----:B------:R-:W-:Y:S01]  /*16410*/  SHF.R.S32.HI R8, RZ, 0x1f, R205 ;  /* 0x0000001fff087819 */ /* 0x000fe200000114cd */
[----:B------:R-:W-:Y:S10]  /*16420*/  @P1 BRA `(.L_x_2877) ;  /* 0x0000000000101947 */ /* 0x000ff40003800000 */
[----:B------:R-:W-:Y:S05]  /*16430*/  @!P0 BRA `(.L_x_2877) ;  /* 0x00000000000c8947 */ /* 0x000fea0003800000 */
[----:B-1----:R-:W4:Y:S04]  /*16440*/  LDG.E R7, desc[UR42][R4.64] ;  /* 0x0000002a04077981 */ /* 0x002f28000c1e1900 */
[----:B-----5:R-:W4:Y:S02]  /*16450*/  LDG.E R0, desc[UR42][R4.64+0x4] ;  /* 0x0000042a04007981 */ /* 0x020f24000c1e1900 */
[----:B----4-:R-:W-:-:S07]  /*16460*/  IMAD.IADD R0, R0, 0x1, -R7 ;  /* 0x0000000100007824 */ /* 0x010fce00078e0a07 */
.L_x_2877:
[----:B------:R-:W-:Y:S01]  /*16470*/  BSSY B1, `(.L_x_2878) ;  /* 0x000002d000017945 */ /* 0x000fe20003800000 */
[----:B------:R-:W-:Y:S02]  /*16480*/  SHF.R.S32.HI R12, RZ, 0x1f, R204 ;  /* 0x0000001fff0c7819 */ /* 0x000fe400000114cc */
[----:B------:R-:W-:Y:S02]  /*16490*/  SEL R13, R205, RZ, !P0 ;  /* 0x000000ffcd0d7207 */ /* 0x000fe40004000000 */
[----:B------:R-:W-:Y:S02]  /*164a0*/  SEL R14, R8, RZ, !P0 ;  /* 0x000000ff080e7207 */ /* 0x000fe40004000000 */
[----:B-----5:R-:W-:Y:S01]  /*164b0*/  SHF.R.S32.HI R10, RZ, 0x1f, R3 ;  /* 0x0000001fff0a7819 */ /* 0x020fe20000011403 */
[----:B------:R-:W-:Y:S06]  /*164c0*/  @P2 BRA `(.L_x_2879) ;  /* 0x00000000009c2947 */ /* 0x000fec0003800000 */
[----:B-1----:R-:W0:Y:S01]  /*164d0*/  S2R R5, SR_TID.X ;  /* 0x0000000000057919 */ /* 0x002e220000002100 */
[----:B------:R-:W1:Y:S02]  /*164e0*/  LDC R11, c[0x0][0xbe8] ;  /* 0x0002fa00ff0b7b82 */ /* 0x000e640000000800 */
[----:B-1----:R-:W-:Y:S01]  /*164f0*/  IMAD R4, R0, R11, RZ ;  /* 0x0000000b00047224 */ /* 0x002fe200078e02ff */
[----:B0-----:R-:W-:-:S04]  /*16500*/  IADD3 R8, R192, -0x80, R5 ;  /* 0xffffff80c0087810 */ /* 0x001fc80007ffe005 */
        /* <DEDUP_REMOVED lines=9> */
[----:B------:R-:W0:Y:S01]  /*165a0*/  @P0 LDC R15, c[0x0][0xbec] ;  /* 0x0002fb00ff0f0b82 */ /* 0x000e220000000800 */
[----:B------:R-:W-:Y:S01]  /*165b0*/  IMAD R9, R204, UR5, R9 ;  /* 0x00000005cc097c24 */ /* 0x000fe2000f8e0209 */
[----:B------:R-:W-:-:S03]  /*165c0*/  ULDC.64 UR4, c[0x0][0xb98] ;  /* 0x0002e60000047ab9 */ /* 0x000fc60000000a00 */
[----:B------:R-:W-:-:S03]  /*165d0*/  IMAD.IADD R5, R5, 0x1, R9 ;  /* 0x0000000105057824 */ /* 0x000fc600078e0209 */
[----:B------:R-:W1:Y:S01]  /*165e0*/  @P0 LDC R21, c[0x0][0xbf0] ;  /* 0x0002fc00ff150b82 */ /* 0x000e620000000800 */
[----:B------:R-:W-:-:S04]  /*165f0*/  IMAD.WIDE.U32 R4, R13, UR4, R4 ;  /* 0x000000040d047c25 */ /* 0x000fc8000f8e0004 */
[----:B0-----:R-:W-:-:S05]  /*16600*/  @P0 IMAD.HI.U32 R6, R8, R15, RZ ;  /* 0x0000000f08060227 */ /* 0x001fca00078e00ff */
[----:B-1----:R-:W-:Y:S01]  /*16610*/  @P0 SHF.R.U32.HI R7, RZ, R21, R6 ;  /* 0x00000015ff070219 */ /* 0x002fe20000011606 */
[----:B------:R-:W-:-:S03]  /*16620*/  IMAD R6, R14, UR4, RZ ;  /* 0x000000040e067c24 */ /* 0x000fc6000f8e02ff */
[----:B------:R-:W-:Y:S01]  /*16630*/  IADD3 R4, P0, R7, R4, RZ ;  /* 0x0000000407047210 */ /* 0x000fe20007f1e0ff */
[----:B------:R-:W-:-:S04]  /*16640*/  IMAD.MOV R9, RZ, RZ, -R7 ;  /* 0x000000ffff097224 */ /* 0x000fc800078e0a07 */
[----:B------:R-:W-:Y:S01]  /*16650*/  IMAD R9, R11, R9, R8 ;  /* 0x000000090b097224 */ /* 0x000fe200078e0208 */
[----:B------:R-:W-:Y:S01]  /*16660*/  SHF.R.S32.HI R11, RZ, 0x1f, R7 ;  /* 0x0000001fff0b7819 */ /* 0x000fe20000011407 */
[----:B------:R-:W-:Y:S01]  /*16670*/  IMAD R8, R13, UR5, R6 ;  /* 0x000000050d087c24 */ /* 0x000fe2000f8e0206 */
[----:B------:R-:W-:Y:S02]  /*16680*/  ULDC.64 UR4, c[0x0][0xb88] ;  /* 0x0002e20000047ab9 */ /* 0x000fe40000000a00 */
        /* <DEDUP_REMOVED lines=11> */
.L_x_2879:
[----:B------:R-:W-:Y:S05]  /*16740*/  BSYNC B1 ;  /* 0x0000000000017941 */ /* 0x000fea0003800000 */
.L_x_2878:
[----:B------:R-:W-:Y:S01]  /*16750*/  ISETP.NE.AND P0, PT, R23, 0x1, PT ;  /* 0x000000011700780c */ /* 0x000fe20003f05270 */
[----:B------:R-:W4:Y:S01]  /*16760*/  LDC R21, c[0x0][0xac8] ;  /* 0x0002b200ff157b82 */ /* 0x000f220000000800 */
[----:B------:R-:W-:Y:S01]  /*16770*/  ULDC.64 UR4, c[0x0][0xaa0] ;  /* 0x0002a80000047ab9 */ /* 0x000fe20000000a00 */
[----:B01----:R-:W-:Y:S01]  /*16780*/  IMAD R7, R218, 0x20, R219 ;  /* 0x00000020da077824 */ /* 0x003fe200078e02db */
[----:B------:R-:W-:Y:S01]  /*16790*/  BSSY B1, `(.L_x_2880) ;  /* 0x000006c000017945 */ /* 0x000fe20003800000 */
[----:B------:R-:W-:Y:S01]  /*167a0*/  IMAD R6, R10, UR4, RZ ;  /* 0x000000040a067c24 */ /* 0x000fe2000f8e02ff */
[----:B---3--:R-:W-:Y:S01]  /*167b0*/  SHF.R.S32.HI R24, RZ, 0x1f, R208 ;  /* 0x0000001fff187819 */ /* 0x008fe200000114d0 */
[C---:B------:R-:W-:Y:S01]  /*167c0*/  IMAD.WIDE.U32 R4, R3.reuse, UR4, RZ ;  /* 0x0000000403047c25 */ /* 0x040fe2000f8e00ff */
[----:B------:R-:W-:Y:S02]  /*167d0*/  SHF.R.S32.HI R28, RZ, 0x1f, R209 ;  /* 0x0000001fff1c7819 */ /* 0x000fe400000114d1 */
[----:B------:R-:W-:Y:S01]  /*167e0*/  SHF.R.S32.HI R30, RZ, 0x1f, R210 ;  /* 0x0000001fff1e7819 */ /* 0x000fe200000114d2 */
[----:B------:R-:W-:Y:S01]  /*167f0*/  IMAD R3, R3, UR5, R6 ;  /* 0x0000000503037c24 */ /* 0x000fe2000f8e0206 */
[----:B------:R-:W-:Y:S01]  /*16800*/  ULDC.64 UR4, c[0x0][0xae8] ;  /* 0x0002ba0000047ab9 */ /* 0x000fe20000000a00 */
[----:B------:R-:W0:Y:S01]  /*16810*/  @P0 LDC R9, c[0x0][0xbec] ;  /* 0x0002fb00ff090b82 */ /* 0x000e220000000800 */
[----:B------:R-:W-:Y:S01]  /*16820*/  IMAD.IADD R8, R192, 0x1, R7 ;  /* 0x00000001c0087824 */ /* 0x000fe200078e0207 */
[----:B------:R-:W-:Y:S01]  /*16830*/  SHF.R.S32.HI R31, RZ, 0x1f, R211 ;  /* 0x0000001fff1f7819 */ /* 0x000fe200000114d3 */
[----:B------:R-:W-:Y:S01]  /*16840*/  IMAD.IADD R5, R5, 0x1, R3 ;  /* 0x0000000105057824 */ /* 0x000fe200078e0203 */
[----:B------:R-:W-:Y:S01]  /*16850*/  SHF.R.S32.HI R32, RZ, 0x1f, R212 ;  /* 0x0000001fff207819 */ /* 0x000fe200000114d4 */
[----:B------:R-:W-:-:S02]  /*16860*/  IMAD R3, R12, UR4, RZ ;  /* 0x000000040c037c24 */ /* 0x000fc4000f8e02ff */
[C---:B------:R-:W-:Y:S01]  /*16870*/  IMAD.WIDE.U32 R4, R204.reuse, UR4, R4 ;  /* 0x00000004cc047c25 */ /* 0x040fe2000f8e0004 */
[----:B------:R-:W1:Y:S03]  /*16880*/  @P0 LDC R11, c[0x0][0xbf0] ;  /* 0x0002fc00ff0b0b82 */ /* 0x000e660000000800 */
[----:B------:R-:W-:Y:S01]  /*16890*/  IMAD R3, R204, UR5, R3 ;  /* 0x00000005cc037c24 */ /* 0x000fe2000f8e0203 */
[-C--:B----4-:R-:W-:Y:S01]  /*168a0*/  ISETP.GE.AND P1, PT, R212, R21.reuse, PT ;  /* 0x00000015d400720c */ /* 0x090fe20003f26270 */
[----:B------:R-:W-:Y:S01]  /*168b0*/  ULDC.64 UR4, c[0x0][0xaf0] ;  /* 0x0002bc0000047ab9 */ /* 0x000fe20000000a00 */
[-C--:B------:R-:W-:Y:S01]  /*168c0*/  ISETP.GE.AND P2, PT, R200, R21.reuse, PT ;  /* 0x00000015c800720c */ /* 0x080fe20003f46270 */
[----:B------:R-:W-:Y:S01]  /*168d0*/  IMAD.IADD R5, R5, 0x1, R3 ;  /* 0x0000000105057824 */ /* 0x000fe200078e0203 */
[----:B------:R-:W-:Y:S01]  /*168e0*/  SEL R10, RZ, 0xffffffff, P1 ;  /* 0xffffffffff0a7807 */ /* 0x000fe20000800000 */
[----:B------:R-:W-:Y:S01]  /*168f0*/  IMAD R3, R14, UR4, RZ ;  /* 0x000000040e037c24 */ /* 0x000fe2000f8e02ff */
[----:B------:R-:W-:Y:S01]  /*16900*/  SEL R7, RZ, 0x1, P2 ;  /* 0x00000001ff077807 */ /* 0x000fe20001000000 */
[----:B------:R-:W-:Y:S01]  /*16910*/  IMAD.WIDE.U32 R4, R13, UR4, R4 ;  /* 0x000000040d047c25 */ /* 0x000fe2000f8e0004 */
[----:B------:R-:W-:-:S02]  /*16920*/  ISETP.GE.AND P2, PT, R211, R21, PT ;  /* 0x00000015d300720c */ /* 0x000fc40003f46270 */
[----:B------:R-:W-:Y:S01]  /*16930*/  ISETP.GE.AND P1, PT, R210, R21, PT ;  /* 0x00000015d200720c */ /* 0x000fe20003f26270 */
[----:B------:R-:W-:Y:S01]  /*16940*/  IMAD R3, R13, UR5, R3 ;  /* 0x000000050d037c24 */ /* 0x000fe2000f8e0203 */
[----:B------:R-:W-:Y:S01]  /*16950*/  ULDC.64 UR4, c[0x0][0xae0] ;  /* 0x0002b80000047ab9 */ /* 0x000fe20000000a00 */
[----:B0-----:R-:W-:-:S04]  /*16960*/  @P0 IMAD.HI.U32 R6, R8, R9, RZ ;  /* 0x0000000908060227 */ /* 0x001fc800078e00ff */
[----:B------:R-:W-:Y:S02]  /*16970*/  IMAD.SHL.U32 R10, R10, 0x2, RZ ;  /* 0x000000020a0a7824 */ /* 0x000fe400078e00ff */
[----:B------:R-:W-:Y:S02]  /*16980*/  IMAD.IADD R5, R5, 0x1, R3 ;  /* 0x0000000105057824 */ /* 0x000fe400078e0203 */
[----:B------:R-:W-:Y:S01]  /*16990*/  IMAD.MOV.U32 R3, RZ, RZ, R8 ;  /* 0x000000ffff037224 */ /* 0x000fe200078e0008 */
[----:B-1----:R-:W-:Y:S01]  /*169a0*/  @P0 SHF.R.U32.HI R3, RZ, R11, R6 ;  /* 0x0000000bff030219 */ /* 0x002fe20000011606 */
[----:B------:R-:W-:Y:S01]  /*169b0*/  IMAD R29, R0, R23, RZ ;  /* 0x00000017001d7224 */ /* 0x000fe200078e02ff */
[----:B------:R-:W-:Y:S02]  /*169c0*/  LOP3.LUT R9, R10, 0x2, R7, 0xe2, !PT ;  /* 0x000000020a097812 */ /* 0x000fe400078ee207 */
[----:B------:R-:W-:Y:S01]  /*169d0*/  SEL R10, RZ, 0xffffffff, P2 ;  /* 0xffffffffff0a7807 */ /* 0x000fe20001000000 */
[--C-:B------:R-:W-:Y:S01]  /*169e0*/  IMAD.MOV R7, RZ, RZ, -R3.reuse ;  /* 0x000000ffff077224 */ /* 0x100fe200078e0a03 */
[----:B------:R-:W-:Y:S01]  /*169f0*/  SHF.R.S32.HI R6, RZ, 0x1f, R3 ;  /* 0x0000001fff067819 */ /* 0x000fe20000011403 */
[----:B------:R-:W-:Y:S01]  /*16a00*/  IMAD.WIDE.U32 R4, R3, UR4, R4 ;  /* 0x0000000403047c25 */ /* 0x000fe2000f8e0004 */
[----:B------:R-:W-:-:S02]  /*16a10*/  SEL R11, RZ, 0xffffffff, P1 ;  /* 0xffffffffff0b7807 */ /* 0x000fc40000800000 */
[-C--:B------:R-:W-:Y:S01]  /*16a20*/  ISETP.GE.AND P0, PT, R209, R21.reuse, PT ;  /* 0x00000015d100720c */ /* 0x080fe20003f06270 */
[----:B------:R-:W-:Y:S01]  /*16a30*/  IMAD.SHL.U32 R10, R10, 0x4, RZ ;  /* 0x000000040a0a7824 */ /* 0x000fe200078e00ff */
[----:B------:R-:W-:Y:S01]  /*16a40*/  SHF.L.U32 R11, R11, 0x3, RZ ;  /* 0x000000030b0b7819 */ /* 0x000fe200000006ff */
[----:B------:R-:W-:Y:S01]  /*16a50*/  IMAD R6, R6, UR4, RZ ;  /* 0x0000000406067c24 */ /* 0x000fe2000f8e02ff */
[----:B------:R-:W-:Y:S01]  /*16a60*/  ISETP.GE.AND P2, PT, R221, R21, PT ;  /* 0x00000015dd00720c */ /* 0x000fe20003f46270 */
        /* <DEDUP_REMOVED lines=11> */
[----:B------:R-:W-:Y:S01]  /*16b20*/  LOP3.LUT R6, R6, 0x10, R3, 0xe2, !PT ;  /* 0x0000001006067812 */ /* 0x000fe200078ee203 */
[----:B------:R-:W-:Y:S01]  /*16b30*/  IMAD R0, R0, UR4, RZ ;  /* 0x0000000400007c24 */ /* 0x000fe2000f8e02ff */
[----:B------:R-:W-:Y:S02]  /*16b40*/  SEL R8, RZ, 0xffffffff, P0 ;  /* 0xffffffffff087807 */ /* 0x000fe40000000000 */
[----:B------:R-:W-:Y:S01]  /*16b50*/  ISETP.GE.AND P0, PT, R222, R21, PT ;  /* 0x00000015de00720c */ /* 0x000fe20003f06270 */
[----:B------:R-:W-:Y:S01]  /*16b60*/  IMAD R3, R7, UR5, R0 ;  /* 0x0000000507037c24 */ /* 0x000fe2000f8e0200 */
[----:B------:R-:W-:Y:S01]  /*16b70*/  ULDC.64 UR4, c[0x0][0xa80] ;  /* 0x0002a00000047ab9 */ /* 0x000fe20000000a00 */
[----:B------:R-:W-:Y:S01]  /*16b80*/  IMAD.IADD R0, R219, 0x1, R192 ;  /* 0x00000001db007824 */ /* 0x000fe200078e02c0 */
[----:B------:R-:W-:Y:S01]  /*16b90*/  SEL R7, RZ, 0x40, P0 ;  /* 0x00000040ff077807 */ /* 0x000fe20000000000 */
[----:B------:R-:W-:Y:S01]  /*16ba0*/  IMAD.SHL.U32 R9, R8, 0x20, RZ ;  /* 0x0000002008097824 */ /* 0x000fe200078e00ff */
[----:B------:R-:W-:Y:S01]  /*16bb0*/  LEA R20, P1, R4, UR4, 0x1 ;  /* 0x0000000404147c11 */ /* 0x000fe2000f8208ff */
[----:B------:R-:W-:Y:S01]  /*16bc0*/  IMAD.IADD R3, R5, 0x1, R3 ;  /* 0x0000000105037824 */ /* 0x000fe200078e0203 */
[----:B------:R-:W-:-:S02]  /*16bd0*/  ISETP.GE.AND P0, PT, R0, R29, PT ;  /* 0x0000001d0000720c */ /* 0x000fc40003f06270 */
[----:B------:R-:W-:Y:S02]  /*16be0*/  LOP3.LUT R6, R9, 0x20, R6, 0xe2, !PT ;  /* 0x0000002009067812 */ /* 0x000fe400078ee206 */
[----:B------:R-:W-:Y:S02]  /*16bf0*/  LEA.HI.X R3, R4, UR5, R3, 0x1, P1 ;  /* 0x0000000504037c11 */ /* 0x000fe400088f0c03 */
[----:B------:R-:W-:Y:S02]  /*16c00*/  LOP3.LUT R22, R6, R7, RZ, 0xfc, !PT ;  /* 0x0000000706167212 */ /* 0x000fe400078efcff */
[----:B------:R-:W-:Y:S01]  /*16c10*/  SEL R5, RZ, 0x80, P2 ;  /* 0x00000080ff057807 */ /* 0x000fe20001000000 */
[----:B------:R0:W1:Y:S03]  /*16c20*/  SHFL.IDX PT, R6, R20, RZ, 0x181f ;  /* 0x00181fff14067589 */ /* 0x00006600000e0000 */
[----:B------:R-:W-:Y:S01]  /*16c30*/  LOP3.LUT R23, R22, R5, RZ, 0xfc, !PT ;  /* 0x0000000516177212 */ /* 0x000fe200078efcff */
[----:B------:R0:W3:Y:S01]  /*16c40*/  SHFL.IDX PT, R7, R3, RZ, 0x181f ;  /* 0x00181fff03077589 */ /* 0x0000e200000e0000 */
[----:B------:R-:W-:Y:S05]  /*16c50*/  @P0 BRA `(.L_x_2881) ;  /* 0x00000000007c0947 */ /* 0x000fea0003800000 */
[-C--:B------:R-:W-:Y:S02]  /*16c60*/  ISETP.GE.AND P2, PT, R212, R21.reuse, PT ;  /* 0x00000015d400720c */ /* 0x080fe40003f46270 */
[-C--:B------:R-:W-:Y:S02]  /*16c70*/  ISETP.GE.AND P1, PT, R200, R21.reuse, PT ;  /* 0x00000015c800720c */ /* 0x080fe40003f26270 */
[-C--:B------:R-:W-:Y:S02]  /*16c80*/  ISETP.GE.AND P5, PT, R211, R21.reuse, PT ;  /* 0x00000015d300720c */ /* 0x080fe40003fa6270 */
[----:B------:R-:W-:-:S07]  /*16c90*/  ISETP.GE.AND P3, PT, R210, R21, PT ;  /* 0x00000015d200720c */ /* 0x000fce0003f66270 */
[-C--:B-1----:R-:W-:Y:S02]  /*16ca0*/  @!P2 LEA R8, P0, R212, R6.reuse, 0x1 ;  /* 0x00000006d408a211 */ /* 0x082fe400078008ff */
        /* <DEDUP_REMOVED lines=26> */
.L_x_2881:
[----:B------:R-:W-:Y:S05]  /*16e50*/  BSYNC B1 ;  /* 0x0000000000017941 */ /* 0x000fea0003800000 */
.L_x_2880:
[----:B------:R-:W-:Y:S01]  /*16e60*/  VIADD R0, R0, 0x20 ;  /* 0x0000002000007836 */ /* 0x000fe20000000000 */
[----:B---34-:R3:W4:Y:S04]  /*16e70*/  SHFL.IDX PT, R7, R3, 0x1, 0x181f ;  /* 0x00381f0003077f89 */ /* 0x01872800000e0000 */
[----:B------:R-:W-:Y:S01]  /*16e80*/  ISETP.GE.AND P0, PT, R0, R29, PT ;  /* 0x0000001d0000720c */ /* 0x000fe20003f06270 */
[----:B-1----:R3:W1:-:S12]  /*16e90*/  SHFL.IDX PT, R6, R20, 0x1, 0x181f ;  /* 0x00381f0014067f89 */ /* 0x00265800000e0000 */
[----:B---3--:R-:W-:Y:S05]  /*16ea0*/  @P0 BRA `(.L_x_2876) ;  /* 0x00000000007c0947 */ /* 0x008fea0003800000 */
[-C--:B------:R-:W-:Y:S02]  /*16eb0*/  ISETP.GE.AND P6, PT, R200, R21.reuse, PT ;  /* 0x00000015c800720c */ /* 0x080fe40003fc6270 */
[-C--:B------:R-:W-:Y:S02]  /*16ec0*/  ISETP.GE.AND P5, PT, R212, R21.reuse, PT ;  /* 0x00000015d400720c */ /* 0x080fe40003fa6270 */
[-C--:B------:R-:W-:Y:S02]  /*16ed0*/  ISETP.GE.AND P4, PT, R211, R21.reuse, PT ;  /* 0x00000015d300720c */ /* 0x080fe40003f86270 */
[-C--:B------:R-:W-:Y:S02]  /*16ee0*/  ISETP.GE.AND P3, PT, R210, R21.reuse, PT ;  /* 0x00000015d200720c */ /* 0x080fe40003f66270 */
[-C--:B------:R-:W-:Y:S02]  /*16ef0*/  ISETP.GE.AND P2, PT, R209, R21.reuse, PT ;  /* 0x00000015d100720c */ /* 0x080fe40003f46270 */
[----:B------:R-:W-:-:S03]  /*16f00*/  ISETP.GE.AND P1, PT, R208, R21, PT ;  /* 0x00000015d000720c */ /* 0x000fc60003f26270 */
[----:B-1--4-:R-:W-:Y:S02]  /*16f10*/  @!P6 IMAD.WIDE R4, R200, 0x2, R6 ;  /* 0x00000002c804e825 */ /* 0x012fe400078e0206 */
        /* <DEDUP_REMOVED lines=12> */
[-C--:B-1----:R-:W-:Y:S02]  /*16fe0*/  @!P1 LEA R4, P5, R208, R6.reuse, 0x1 ;  /* 0x00000006d0049211 */ /* 0x082fe400078a08ff */
[-C--:B------:R-:W-:Y:S01]  /*16ff0*/  @!P2 LEA.HI.X R15, R209, R7.reuse, R28, 0x1, P4 ;  /* 0x00000007d10fa211 */ /* 0x080fe200020f0c1c */
[----:B------:R3:W-:Y:S01]  /*17000*/  @!P3 ST.E.128 desc[UR42][R12.64], RZ ;  /* 0x000000ff0c00b985 */ /* 0x0007e2000c101d2a */
[-C--:B0-----:R-:W-:Y:S02]  /*17010*/  @P0 LEA R20, P3, R222, R6.reuse, 0x1 ;  /* 0x00000006de140211 */ /* 0x081fe400078608ff */
        /* <DEDUP_REMOVED lines=8> */
.L_x_2876:
[----:B------:R-:W-:Y:S05]  /*170a0*/  BSYNC B0 ;  /* 0x0000000000007941 */ /* 0x000fea0003800000 */
.L_x_2870:
[----:B------:R-:W-:Y:S02]  /*170b0*/  ULDC UR4, c[0x0][0xc3c] ;  /* 0x00030f0000047ab9 */ /* 0x000fe40000000800 */
[----:B------:R-:W-:-:S13]  /*170c0*/  ISETP.GE.AND P0, PT, R27, UR4, PT ;  /* 0x000000041b007c0c */ /* 0x000fda000bf06270 */
[----:B------:R-:W-:Y:S05]  /*170d0*/  @!P0 BRA `(.L_x_2882) ;  /* 0xfffffea000388947 */ /* 0x000fea000383ffff */
[----:B------:R-:W-:Y:S05]  /*170e0*/  BRA `(.L_x_2673) ;  /* 0x0000009000b87947 */ /* 0x000fea0003800000 */
.L_x_2671:
        /* <DEDUP_REMOVED lines=18> */
.L_x_2883:
        /* <DEDUP_REMOVED lines=41> */
.L_x_2889:
        /* <DEDUP_REMOVED lines=12> */
.L_x_2888:
[----:B------:R-:W-:Y:S05]  /*17560*/  BSYNC B0 ;  /* 0x0000000000007941 */ /* 0x000fea0003800000 */
.L_x_2887:
        /* <DEDUP_REMOVED lines=21> */
.L_x_2885:
        /* <DEDUP_REMOVED lines=15> */
[----:B0-----:R-:W-:-:S06]  /*177b0*/  IADD3 R14, R13, 0xffffffe, RZ ;  /* 0x0ffffffe0d0e7810 */ /* 0x001fcc0007ffe0ff */
[----:B------:R0:W1:Y:S01]  /*177c0*/  F2I.FTZ.U32.TRUNC.NTZ R3, R14 ;  /* 0x0000000e00037305 */ /* 0x000062000021f000 */
[----:B------:R-:W-:Y:S05]  /*177d0*/  @!P0 BRA `(.L_x_2890) ;  /* 0x0000000000088947 */ /* 0x000fea0003800000 */
[----:B------:R-:W-:-:S05]  /*177e0*/  VIADD R13, R8, 0xffffffff ;  /* 0xffffffff080d7836 */ /* 0x000fca0000000000 */
[----:B------:R2:W3:Y:S02]  /*177f0*/  SHFL.IDX PT, R16, R6, R13, 0x1f ;  /* 0x00001f0d06107589 */ /* 0x0004e400000e0000 */
.L_x_2890:
        /* <DEDUP_REMOVED lines=57> */
.L_x_2886:
[----:B------:R-:W-:Y:S02]  /*17b90*/  IMAD.MOV.U32 R17, RZ, RZ, RZ ;  /* 0x000000ffff117224 */ /* 0x000fe400078e00ff */
[----:B------:R-:W-:Y:S02]  /*17ba0*/  IMAD.U32 R16, RZ, RZ, UR6 ;  /* 0x00000006ff107e24 */ /* 0x000fe4000f8e00ff */
[----:B------:R-:W-:-:S07]  /*17bb0*/  IMAD.MOV.U32 R18, RZ, RZ, RZ ;  /* 0x000000ffff127224 */ /* 0x000fce00078e00ff */
.L_x_2891:
[----:B------:R-:W-:-:S13]  /*17bc0*/  ISETP.NE.AND P0, PT, R0, RZ, PT ;  /* 0x000000ff0000720c */ /* 0x000fda0003f05270 */
[----:B------:R-:W1:Y:S01]  /*17bd0*/  @!P0 S2R R3, SR_CgaCtaId ;  /* 0x0000000000038919 */ /* 0x000e620000008800 */
[----:B------:R-:W-:-:S04]  /*17be0*/  @!P0 MOV R0, 0x400 ;  /* 0x0000040000008802 */ /* 0x000fc80000000f00 */
[----:B-1----:R-:W-:-:S05]  /*17bf0*/  @!P0 LEA R0, R3, R0, 0x18 ;  /* 0x0000000003008211 */ /* 0x002fca00078ec0ff */
[----:B------:R2:W-:Y:S01]  /*17c00*/  @!P0 STS.128 [R0+0x28cd0], R16 ;  /* 0x028cd01000008388 */ /* 0x0005e20000000c00 */
[----:B------:R-:W-:Y:S06]  /*17c10*/  BAR.ARV 0x5, 0x180 ;  /* 0x0146000000007b1d */ /* 0x000fec0000002000 */
.L_x_2884:
[----:B--2---:R-:W-:Y:S01]  /*17c20*/  IMAD.MOV.U32 R0, RZ, RZ, 0x1 ;  /* 0x00000001ff007424 */ /* 0x004fe200078e00ff */
[----:B------:R2:W-:Y:S01]  /*17c30*/  STL [R1+0x4], RZ ;  /* 0x000004ff01007387 */ /* 0x0005e20000100800 */
[----:B------:R-:W-:Y:S02]  /*17c40*/  ULDC UR4, c[0x0][0xc3c] ;  /* 0x00030f0000047ab9 */ /* 0x000fe40000000800 */
[----:B-1----:R-:W-:Y:S01]  /*17c50*/  ISETP.GE.AND P0, PT, R19, UR4, PT ;  /* 0x0000000413007c0c */ /* 0x002fe2000bf06270 */
[----:B------:R2:W-:Y:S04]  /*17c60*/  STL [R1+0x10], R0 ;  /* 0x0000100001007387 */ /* 0x0005e80000100800 */
[----:B------:R2:W-:Y:S08]  /*17c70*/  STL [R1+0x48], RZ ;  /* 0x000048ff01007387 */ /* 0x0005f00000100800 */
[----:B--2---:R-:W-:Y:S05]  /*17c80*/  @P0 BRA `(.L_x_2892) ;  /* 0x0000008000e80947 */ /* 0x004fea0003800000 */
[----:B------:R-:W1:Y:S01]  /*17c90*/  S2UR UR5, SR_CgaCtaId ;  /* 0x00000000000579c3 */ /* 0x000e620000008800 */
[C---:B------:R-:W-:Y:S01]  /*17ca0*/  IMAD.SHL.U32 R0, R4.reuse, 0x8, RZ ;  /* 0x0000000804007824 */ /* 0x040fe200078e00ff */
[----:B------:R-:W-:Y:S01]  /*17cb0*/  LOP3.LUT R5, R4, 0x7f, RZ, 0xc0, !PT ;  /* 0x0000007f04057812 */ /* 0x000fe200078ec0ff */
[----:B------:R-:W-:Y:S01]  /*17cc0*/  UMOV UR4, 0x400 ;  /* 0x0000040000047882 */ /* 0x000fe20000000000 */
[----:B------:R-:W-:Y:S01]  /*17cd0*/  BSSY B8, `(.L_x_2892) ;  /* 0x0000835000087945 */ /* 0x000fe20003800000 */
[----:B------:R-:W-:Y:S01]  /*17ce0*/  ULDC.64 UR40, c[0x0][0x198] ;  /* 0x0000660000287ab9 */ /* 0x000fe20000000a00 */
[----:B------:R-:W-:Y:S01]  /*17cf0*/  LOP3.LUT R3, R0, 0x1f8, RZ, 0xc0, !PT ;  /* 0x000001f800037812 */ /* 0x000fe200078ec0ff */
[----:B------:R-:W-:Y:S01]  /*17d00*/  ULDC UR37, c[0x0][0xc] ;  /* 0x0000030000257ab9 */ /* 0x000fe20000000800 */
[----:B0-----:R-:W-:Y:S02]  /*17d10*/  SHF.L.U32 R2, R5, 0x3, RZ ;  /* 0x0000000305027819 */ /* 0x001fe400000006ff */
[----:B------:R-:W-:Y:S01]  /*17d20*/  LOP3.LUT R3, R3, 0x38, R4, 0x78, !PT ;  /* 0x0000003803037812 */ /* 0x000fe200078e7804 */
[----:B------:R-:W-:Y:S01]  /*17d30*/  IMAD.SHL.U32 R4, R4, 0x10, RZ ;  /* 0x0000001004047824 */ /* 0x000fe200078e00ff */
[----:B------:R-:W-:-:S02]  /*17d40*/  SHF.R.U32.HI R5, RZ, 0x3, R5 ;  /* 0x00000003ff057819 */ /* 0x000fc40000011605 */
        /* <DEDUP_REMOVED lines=10> */
[----:B------:R0:W-:Y:S04]  /*17df0*/  STL [R1+0x8], RZ ;  /* 0x000008ff01007387 */ /* 0x0001e80000100800 */
[----:B------:R0:W-:Y:S04]  /*17e00*/  STL [R1+0x4], RZ ;  /* 0x000004ff01007387 */ /* 0x0001e80000100800 */
[----:B------:R0:W-:Y:S02]  /*17e10*/  STL [R1+0x10], R0 ;  /* 0x0000100001007387 */ /* 0x0001e40000100800 */
.L_x_3072:
[----:B------:R-:W-:Y:S05]  /*17e20*/  YIELD ;  /* 0x0000000000007946 */ /* 0x000fea0003800000 */
[----:B------:R-:W-:Y:S01]  /*17e30*/  ULDC.64 UR4, c[0x0][0xa28] ;  /* 0x00028a0000047ab9 */ /* 0x000fe20000000a00 */
[----:B------:R-:W-:Y:S01]  /*17e40*/  IMAD.MOV.U32 R9, RZ, RZ, RZ ;  /* 0x000000ffff097224 */ /* 0x000fe200078e00ff */
[----:B------:R-:W-:Y:S01]  /*17e50*/  ISETP.NE.U32.AND P0, PT, RZ, UR4, PT ;  /* 0x00000004ff007c0c */ /* 0x000fe2000bf05070 */
[----:B-1----:R-:W1:Y:S01]  /*17e60*/  LDC.64 R12, c[0x0][0xa00] ;  /* 0x00028000ff0c7b82 */ /* 0x002e620000000a00 */
[----:B0-----:R-:W-:Y:S01]  /*17e70*/  CS2R R6, SRZ ;  /* 0x0000000000067805 */ /* 0x001fe2000001ff00 */
[----:B------:R-:W-:Y:S01]  /*17e80*/  ULDC.64 UR6, c[0x0][0xa08] ;  /* 0x0002820000067ab9 */ /* 0x000fe20000000a00 */
[----:B------:R-:W-:Y:S01]  /*17e90*/  ISETP.NE.AND.EX P0, PT, RZ, UR5, PT, P0 ;  /* 0x00000005ff007c0c */ /* 0x000fe2000bf05300 */
[----:B------:R-:W-:Y:S01]  /*17ea0*/  ULDC.64 UR4, c[0x0][0xa18] ;  /* 0x0002860000047ab9 */ /* 0x000fe20000000a00 */
[----:B------:R-:W-:-:S03]  /*17eb0*/  ULDC.64 UR8, c[0x0][0xa10] ;  /* 0x0002840000087ab9 */ /* 0x000fc60000000a00 */
[----:B--2---:R-:W2:Y:S08]  /*17ec0*/  LDC.64 R4, c[0x0][0xa08] ;  /* 0x00028200ff047b82 */ /* 0x004eb00000000a00 */
[----:B0-----:R-:W0:Y:S02]  /*17ed0*/  @P0 LDC.64 R2, c[0x0][0xa28] ;  /* 0x00028a00ff020b82 */ /* 0x001e240000000a00 */
[----:B0-----:R-:W-:-:S05]  /*17ee0*/  @P0 IMAD.WIDE R2, R19, 0x4, R2 ;  /* 0x0000000413020825 */ /* 0x001fca00078e0202 */
[----:B-----5:R0:W5:Y:S01]  /*17ef0*/  @P0 LDG.E R9, desc[UR42][R2.64] ;  /* 0x0000002a02090981 */ /* 0x020162000c1e1900 */
[----:B------:R-:W-:Y:S01]  /*17f00*/  ISETP.NE.U32.AND P0, PT, RZ, UR4, PT ;  /* 0x00000004ff007c0c */ /* 0x000fe2000bf05070 */
[C---:B-1----:R-:W-:Y:S01]  /*17f10*/  IMAD.WIDE R12, R19.reuse, 0x4, R12 ;  /* 0x00000004130c7825 */ /* 0x042fe200078e020c */
[----:B------:R-:W-:Y:S02]  /*17f20*/  ISETP.NE.U32.AND P2, PT, RZ, UR6, PT ;  /* 0x00000006ff007c0c */ /* 0x000fe4000bf45070 */
[----:B------:R-:W-:Y:S01]  /*17f30*/  ISETP.NE.AND.EX P0, PT, RZ, UR5, PT, P0 ;  /* 0x00000005ff007c0c */ /* 0x000fe2000bf05300 */
[----:B------:R-:W-:Y:S01]  /*17f40*/  ULDC.64 UR4, c[0x0][0xa00] ;  /* 0x0002800000047ab9 */ /* 0x000fe20000000a00 */
[----:B------:R-:W-:Y:S01]  /*17f50*/  ISETP.NE.U32.AND P4, PT, RZ, UR8, PT ;  /* 0x00000008ff007c0c */ /* 0x000fe2000bf85070 */
[----:B------:R-:W-:Y:S01]  /*17f60*/  IMAD.MOV.U32 R0, RZ, RZ, RZ ;  /* 0x000000ffff007224 */ /* 0x000fe200078e00ff */
[----:B------:R-:W-:Y:S01]  /*17f70*/  ISETP.NE.U32.AND P1, PT, RZ, UR4, PT ;  /* 0x00000004ff007c0c */ /* 0x000fe2000bf25070 */
[----:B0-----:R-:W0:Y:S01]  /*17f80*/  LDC.64 R2, c[0x0][0xa10] ;  /* 0x00028400ff027b82 */ /* 0x001e220000000a00 */
[----:B--2---:R-:W-:-:S02]  /*17f90*/  IMAD.WIDE R4, R19, 0x4, R4 ;  /* 0x0000000413047825 */ /* 0x004fc400078e0204 */
[----:B------:R-:W-:-:S05]  /*17fa0*/  ISETP.NE.AND.EX P3, PT, RZ, UR5, PT, P1 ;  /* 0x00000005ff007c0c */ /* 0x000fca000bf65310 */
[----:B------:R-:W1:Y:S01]  /*17fb0*/  @P0 LDC.64 R10, c[0x0][0xa18] ;  /* 0x00028600ff0a0b82 */ /* 0x000e620000000a00 */
[----:B------:R-:W-:Y:S01]  /*17fc0*/  ULDC UR4, c[0x0][0x288] ;  /* 0x0000a20000047ab9 */ /* 0x000fe20000000800 */
[----:B------:R-:W-:Y:S02]  /*17fd0*/  ISETP.NE.AND.EX P1, PT, RZ, UR7, PT, P2 ;  /* 0x00000007ff007c0c */ /* 0x000fe4000bf25320 */
[----:B------:R-:W-:-:S04]  /*17fe0*/  ISETP.NE.AND.EX P2, PT, RZ, UR9, PT, P4 ;  /* 0x00000009ff007c0c */ /* 0x000fc8000bf45340 */
[----:B------:R-:W2:Y:S07]  /*17ff0*/  @P3 LDG.E R6, desc[UR42][R12.64] ;  /* 0x0000002a0c063981 */ /* 0x000eae000c1e1900 */
[----:B------:R-:W5:Y:S01]  /*18000*/  @P1 LDG.E R7, desc[UR42][R4.64] ;  /* 0x0000002a04071981 */ /* 0x000f62000c1e1900 */
        /* <DEDUP_REMOVED lines=15> */
[----:B--2---:R0:W-:Y:S01]  /*18100*/  STL [R1+0x38], R6 ;  /* 0x0000380601007387 */ /* 0x0041e20000100800 */
[----:B------:R-:W-:Y:S02]  /*18110*/  IMAD.MOV.U32 R11, RZ, RZ, R6 ;  /* 0x000000ffff0b7224 */ /* 0x000fe400078e0006 */
[----:B0-----:R-:W-:Y:S01]  /*18120*/  IMAD.U32 R6, RZ, RZ, UR4 ;  /* 0x00000004ff067e24 */ /* 0x001fe2000f8e00ff */
[----:B------:R-:W-:Y:S06]  /*18130*/  @P0 BRA `(.L_x_2893) ;  /* 0x0000000000140947 */ /* 0x000fec0003800000 */
[----:B------:R-:W-:Y:S05]  /*18140*/  @!P3 BRA `(.L_x_2893) ;  /* 0x000000000010b947 */ /* 0x000fea0003800000 */
[----:B------:R-:W2:Y:S04]  /*18150*/  LDG.E R8, desc[UR42][R12.64] ;  /* 0x0000002a0c087981 */ /* 0x000ea8000c1e1900 */
[----:B------:R-:W2:Y:S02]  /*18160*/  LDG.E R12, desc[UR42][R12.64+0x4] ;  /* 0x0000042a0c0c7981 */ /* 0x000ea4000c1e1900 */
[----:B--2---:R-:W-:-:S05]  /*18170*/  IMAD.IADD R11, R12, 0x1, -R8 ;  /* 0x000000010c0b7824 */ /* 0x004fca00078e0a08 */
[----:B------:R0:W-:Y:S02]  /*18180*/  STL [R1+0x38], R11 ;  /* 0x0000380b01007387 */ /* 0x0001e40000100800 */
.L_x_2893:
[----:B-----5:R-:W-:Y:S01]  /*18190*/  IMAD.IADD R7, R7, 0x1, R9 ;  /* 0x0000000107077824 */ /* 0x020fe200078e0209 */
[----:B------:R-:W-:Y:S02]  /*181a0*/  ULDC.64 UR4, c[0x0][0xa20] ;  /* 0x0002880000047ab9 */ /* 0x000fe40000000a00 */
[----:B------:R-:W-:Y:S02]  /*181b0*/  ISETP.NE.U32.AND P0, PT, RZ, UR4, PT ;  /* 0x00000004ff007c0c */ /* 0x000fe4000bf05070 */
[----:B------:R1:W-:Y:S02]  /*181c0*/  STL [R1+0x20], R7 ;  /* 0x0000200701007387 */ /* 0x0003e40000100800 */
[----:B------:R-:W-:-:S13]  /*181d0*/  ISETP.NE.AND.EX P0, PT, RZ, UR5, PT, P0 ;  /* 0x00000005ff007c0c */ /* 0x000fda000bf05300 */
[----:B-1----:R-:W-:Y:S05]  /*181e0*/  @!P0 BRA `(.L_x_2894) ;  /* 0x0000000000108947 */ /* 0x002fea0003800000 */
[----:B------:R-:W1:Y:S02]  /*181f0*/  LDC.64 R6, c[0x0][0xa20] ;  /* 0x00028800ff067b82 */ /* 0x000e640000000a00 */
[----:B-1----:R-:W-:-:S06]  /*18200*/  IMAD.WIDE R6, R19, 0x4, R6 ;  /* 0x0000000413067825 */ /* 0x002fcc00078e0206 */
[----:B------:R1:W5:Y:S01]  /*18210*/  LDG.E R6, desc[UR42][R6.64] ;  /* 0x0000002a06067981 */ /* 0x000362000c1e1900 */
[----:B------:R-:W-:Y:S05]  /*18220*/  BRA `(.L_x_2895) ;  /* 0x0000000000107947 */ /* 0x000fea0003800000 */
.L_x_2894:
[----:B------:R-:W-:Y:S05]  /*18230*/  @!P1 BRA `(.L_x_2895) ;  /* 0x00000000000c9947 */ /* 0x000fea0003800000 */
[----:B------:R-:W2:Y:S04]  /*18240*/  LDG.E R6, desc[UR42][R4.64] ;  /* 0x0000002a04067981 */ /* 0x000ea8000c1e1900 */
[----:B------:R-:W2:Y:S02]  /*18250*/  LDG.E R4, desc[UR42][R4.64+0x4] ;  /* 0x0000042a04047981 */ /* 0x000ea4000c1e1900 */
[----:B--2---:R-:W-:-:S07]  /*18260*/  IMAD.IADD R6, R4, 0x1, -R6 ;  /* 0x0000000104067824 */ /* 0x004fce00078e0a06 */
.L_x_2895:
[----:B------:R-:W2:Y:S04]  /*18270*/  @P2 LDG.E R4, desc[UR42][R2.64] ;  /* 0x0000002a02042981 */ /* 0x000ea8000c1e1900 */
[----:B------:R3:W2:Y:S01]  /*18280*/  @P2 LDG.E R2, desc[UR42][R2.64+0x4] ;  /* 0x0000042a02022981 */ /* 0x0006a2000c1e1900 */
[----:B------:R-:W-:Y:S02]  /*18290*/  IMAD.SHL.U32 R12, R17, 0x40, RZ ;  /* 0x00000040110c7824 */ /* 0x000fe400078e00ff */
[----:B-----5:R-:W-:Y:S02]  /*182a0*/  IMAD.IADD R9, R6, 0x1, -R9 ;  /* 0x0000000106097824 */ /* 0x020fe400078e0a09 */
[----:B------:R-:W-:Y:S01]  /*182b0*/  VIADD R8, R12, 0x3f ;  /* 0x0000003f0c087836 */ /* 0x000fe20000000000 */
[----:B------:R4:W-:Y:S01]  /*182c0*/  STL [R1+0x28], R12 ;  /* 0x0000280c01007387 */ /* 0x0009e20000100800 */
[----:B---3--:R-:W3:Y:S02]  /*182d0*/  LDC R3, c[0x0][0x448] ;  /* 0x00011200ff037b82 */ /* 0x008ee40000000800 */
[----:B---3--:R-:W-:-:S13]  /*182e0*/  ISETP.NE.AND P1, PT, R3, 0x1, PT ;  /* 0x000000010300780c */ /* 0x008fda0003f25270 */
[----:B------:R-:W3:Y:S08]  /*182f0*/  @P1 LDC R3, c[0x0][0x44c] ;  /* 0x00011300ff031b82 */ /* 0x000ef00000000800 */
[----:B------:R-:W0:Y:S01]  /*18300*/  @P1 LDC R5, c[0x0][0x450] ;  /* 0x00011400ff051b82 */ /* 0x000e220000000800 */
[----:B--2---:R-:W-:Y:S02]  /*18310*/  @P2 IMAD.IADD R10, R2, 0x1, -R4 ;  /* 0x00000001020a2824 */ /* 0x004fe400078e0a04 */
[----:B---3--:R-:W-:-:S04]  /*18320*/  @P1 IMAD.HI.U32 R2, R8, R3, RZ ;  /* 0x0000000308021227 */ /* 0x008fc800078e00ff */
[----:B------:R-:W-:Y:S01]  /*18330*/  IMAD.IADD R6, R9, 0x1, R10 ;  /* 0x0000000109067824 */ /* 0x000fe200078e020a */
[----:B0-----:R-:W-:-:S03]  /*18340*/  @P1 SHF.R.U32.HI R8, RZ, R5, R2 ;  /* 0x00000005ff081219 */ /* 0x001fc60000011602 */
[C---:B------:R-:W-:Y:S01]  /*18350*/  VIADD R2, R6.reuse, 0x3f ;  /* 0x0000003f06027836 */ /* 0x040fe20000000000 */
[----:B------:R-:W-:-:S04]  /*18360*/  IADD3 R20, R6, 0x1, -R11 ;  /* 0x0000000106147810 */ /* 0x000fc80007ffe80b */
[----:B------:R-:W-:Y:S01]  /*18370*/  SHF.R.S32.HI R3, RZ, 0x1f, R2 ;  /* 0x0000001fff037819 */ /* 0x000fe20000011402 */
[----:B------:R-:W-:-:S03]  /*18380*/  IMAD.IADD R8, R20, 0x1, R8 ;  /* 0x0000000114087824 */ /* 0x000fc600078e0208 */
[----:B------:R-:W-:Y:S02]  /*18390*/  LEA.HI R21, R3, R2, RZ, 0x6 ;  /* 0x0000000203157211 */ /* 0x000fe400078f30ff */
[----:B------:R-:W0:Y:S02]  /*183a0*/  LDC.64 R2, c[0x0][0x9e0] ;  /* 0x00027800ff027b82 */ /* 0x000e240000000a00 */
[----:B------:R-:W-:Y:S02]  /*183b0*/  SHF.R.S32.HI R21, RZ, 0x6, R21 ;  /* 0x00000006ff157819 */ /* 0x000fe40000011415 */
[----:B0-----:R-:W-:Y:S01]  /*183c0*/  ISETP.GE.AND P3, PT, R3, 0x1, PT ;  /* 0x000000010300780c */ /* 0x001fe20003f66270 */
[----:B-1----:R-:W-:-:S12]  /*183d0*/  IMAD.IADD R7, R8, 0x1, R2 ;  /* 0x0000000108077824 */ /* 0x002fd800078e0202 */
[----:B----4-:R-:W-:Y:S05]  /*183e0*/  @!P3 BRA `(.L_x_2896) ;  /* 0x000000000048b947 */ /* 0x010fea0003800000 */
        /* <DEDUP_REMOVED lines=11> */
.L_x_2898:
[----:B------:R-:W-:-:S13]  /*184a0*/  ISETP.NE.AND P0, PT, R3, 0x1, PT ;  /* 0x000000010300780c */ /* 0x000fda0003f05270 */
[----:B------:R-:W0:Y:S02]  /*184b0*/  @P0 LDC.64 R4, c[0x0][0x9e8] ;  /* 0x00027a00ff040b82 */ /* 0x000e240000000a00 */
[----:B0-----:R-:W-:-:S05]  /*184c0*/  @P0 IMAD.HI.U32 R4, R2, R4, RZ ;  /* 0x0000000402040227 */ /* 0x001fca00078e00ff */
[----:B------:R-:W-:-:S07]  /*184d0*/  @P0 SHF.R.U32.HI R2, RZ, R5, R4 ;  /* 0x00000005ff020219 */ /* 0x000fce0000011604 */
.L_x_2899:
[----:B------:R-:W-:Y:S05]  /*184e0*/  BSYNC B0 ;  /* 0x0000000000007941 */ /* 0x000fea0003800000 */
.L_x_2897:
[----:B------:R-:W-:-:S05]  /*184f0*/  IMAD R2, R2, R3, R3 ;  /* 0x0000000302027224 */ /* 0x000fca00078e0203 */
[----:B------:R-:W-:-:S07]  /*18500*/  VIMNMX R7, R7, R2, PT ;  /* 0x0000000207077248 */ /* 0x000fce0003fe0100 */
.L_x_2896:
[----:B------:R-:W0:Y:S01]  /*18510*/  @P1 LDC R4, c[0x0][0x44c] ;  /* 0x00011300ff041b82 */ /* 0x000e220000000800 */
[----:B------:R-:W-:Y:S01]  /*18520*/  IMAD.MOV.U32 R2, RZ, RZ, R12 ;  /* 0x000000ffff027224 */ /* 0x000fe200078e000c */
[----:B------:R-:W-:Y:S01]  /*18530*/  ULDC UR4, c[0x0][0x9dc] ;  /* 0x0002770000047ab9 */ /* 0x000fe20000000800 */
[----:B------:R-:W-:-:S05]  /*18540*/  IMAD.IADD R17, R6, 0x1, -R11 ;  /* 0x0000000106117824 */ /* 0x000fca00078e0a0b */
[----:B------:R-:W1:Y:S01]  /*18550*/  @P1 LDC R5, c[0x0][0x450] ;  /* 0x00011400ff051b82 */ /* 0x000e620000000800 */
[----:B0-----:R-:W-:-:S05]  /*18560*/  @P1 IMAD.HI.U32 R4, R12, R4, RZ ;  /* 0x000000040c041227 */ /* 0x001fca00078e00ff */
[----:B-1----:R-:W-:-:S05]  /*18570*/  @P1 SHF.R.U32.HI R2, RZ, R5, R4 ;  /* 0x00000005ff021219 */ /* 0x002fca0000011604 */
        /* <DEDUP_REMOVED lines=13> */
.L_x_2902:
[----:B------:R-:W-:-:S13]  /*18650*/  ISETP.NE.AND P0, PT, R3, 0x1, PT ;  /* 0x000000010300780c */ /* 0x000fda0003f05270 */
[----:B------:R-:W0:Y:S02]  /*18660*/  @P0 LDC.64 R4, c[0x0][0x9e8] ;  /* 0x00027a00ff040b82 */ /* 0x000e240000000a00 */
[----:B0-----:R-:W-:-:S05]  /*18670*/  @P0 IMAD.HI.U32 R4, R6, R4, RZ ;  /* 0x0000000406040227 */ /* 0x001fca00078e00ff */
[----:B------:R-:W-:-:S07]  /*18680*/  @P0 SHF.R.U32.HI R6, RZ, R5, R4 ;  /* 0x00000005ff060219 */ /* 0x000fce0000011604 */
.L_x_2903:
[----:B------:R-:W-:Y:S05]  /*18690*/  BSYNC B0 ;  /* 0x0000000000007941 */ /* 0x000fea0003800000 */
.L_x_2901:
[----:B------:R-:W-:-:S05]  /*186a0*/  IMAD R3, R6, R3, RZ ;  /* 0x0000000306037224 */ /* 0x000fca00078e02ff */
[----:B------:R-:W-:-:S07]  /*186b0*/  VIMNMX R2, R2, R3, !PT ;  /* 0x0000000302027248 */ /* 0x000fce0007fe0100 */
.L_x_2900:
[----:B------:R-:W-:Y:S01]  /*186c0*/  IADD3 R7, R7, 0x3f, RZ ;  /* 0x0000003f07077810 */ /* 0x000fe20007ffe0ff */
[----:B------:R-:W-:Y:S03]  /*186d0*/  BSSY B0, `(.L_x_2904) ;  /* 0x00001c6000007945 */ /* 0x000fe60003800000 */
[----:B------:R-:W-:-:S04]  /*186e0*/  SHF.R.S32.HI R3, RZ, 0x1f, R7 ;  /* 0x0000001fff037819 */ /* 0x000fc80000011407 */
[----:B------:R-:W-:Y:S02]  /*186f0*/  LEA.HI R4, R3, R7, RZ, 0x6 ;  /* 0x0000000703047211 */ /* 0x000fe400078f30ff */
[----:B------:R-:W-:Y:S02]  /*18700*/  SHF.R.S32.HI R3, RZ, 0x1f, R2 ;  /* 0x0000001fff037819 */ /* 0x000fe40000011402 */
[----:B------:R-:W-:Y:S02]  /*18710*/  SHF.R.S32.HI R4, RZ, 0x6, R4 ;  /* 0x00000006ff047819 */ /* 0x000fe40000011404 */
[----:B------:R-:W-:-:S04]  /*18720*/  LEA.HI R2, R3, R2, RZ, 0x6 ;  /* 0x0000000203027211 */ /* 0x000fc800078f30ff */
[----:B------:R-:W-:-:S04]  /*18730*/  SHF.R.S32.HI R2, RZ, 0x6, R2 ;  /* 0x00000006ff027819 */ /* 0x000fc80000011402 */
[----:B------:R-:W-:Y:S02]  /*18740*/  VIMNMX R3, RZ, R2, !PT ;  /* 0x00000002ff037248 */ /* 0x000fe40007fe0100 */
[----:B------:R-:W-:-:S03]  /*18750*/  VIMNMX R2, R21, R4, PT ;  /* 0x0000000415027248 */ /* 0x000fc60003fe0100 */
[--C-:B------:R-:W-:Y:S02]  /*18760*/  IMAD R3, R3, 0x40, -R9.reuse ;  /* 0x0000004003037824 */ /* 0x100fe400078e0a09 */
[----:B------:R-:W-:-:S03]  /*18770*/  IMAD R2, R2, 0x40, -R9 ;  /* 0x0000004002027824 */ /* 0x000fc600078e0a09 */
[----:B------:R-:W-:Y:S02]  /*18780*/  VIMNMX R3, RZ, R3, !PT ;  /* 0x00000003ff037248 */ /* 0x000fe40007fe0100 */
[----:B------:R-:W-:-:S04]  /*18790*/  VIMNMX R2, R2, R10, PT ;  /* 0x0000000a02027248 */ /* 0x000fc80003fe0100 */
[----:B------:R-:W-:Y:S02]  /*187a0*/  ISETP.GT.AND P0, PT, R2, R3, PT ;  /* 0x000000030200720c */ /* 0x000fe40003f04270 */
[----:B------:R-:W-:-:S11]  /*187b0*/  SHF.R.U32.HI R3, RZ, 0x6, R3 ;  /* 0x00000006ff037819 */ /* 0x000fd60000011603 */
[----:B------:R-:W-:-:S05]  /*187c0*/  @P0 VIADD R2, R2, 0x3f ;  /* 0x0000003f02020836 */ /* 0x000fca0000000000 */
[----:B------:R-:W-:-:S04]  /*187d0*/  @P0 SHF.R.S32.HI R4, RZ, 0x1f, R2 ;  /* 0x0000001fff040819 */ /* 0x000fc80000011402 */
[----:B------:R-:W-:Y:S01]  /*187e0*/  @P0 LEA.HI R2, R4, R2, RZ, 0x6 ;  /* 0x0000000204020211 */ /* 0x000fe200078f30ff */
[----:B------:R-:W-:-:S03]  /*187f0*/  IMAD.MOV.U32 R4, RZ, RZ, R3 ;  /* 0x000000ffff047224 */ /* 0x000fc600078e0003 */
[----:B------:R-:W-:Y:S02]  /*18800*/  @P0 SHF.R.S32.HI R4, RZ, 0x6, R2 ;  /* 0x00000006ff040819 */ /* 0x000fe40000011402 */
[----:B------:R-:W-:Y:S02]  /*18810*/  PLOP3.LUT P0, PT, PT, PT, PT, 0x80, 0x0 ;  /* 0x000000000000781c */ /* 0x000fe40003f0f070 */
[----:B------:R-:W-:-:S13]  /*18820*/  ISETP.GT.AND P1, PT, R4, R3, PT ;  /* 0x000000030400720c */ /* 0x000fda0003f24270 */
[----:B------:R-:W-:Y:S05]  /*18830*/  @!P1 BRA `(.L_x_2905) ;  /* 0x0000001800bc9947 */ /* 0x000fea0003800000 */
[----:B------:R-:W-:Y:S01]  /*18840*/  UMOV UR4, 0xffffffff ;  /* 0xffffffff00047882 */ /* 0x000fe20000000000 */
[----:B------:R-:W-:Y:S02]  /*18850*/  SEL R2, R19, RZ, !P2 ;  /* 0x000000ff13027207 */ /* 0x000fe40005000000 */
[----:B------:R-:W-:Y:S05]  /*18860*/  BRA.DIV UR4, `(.L_x_2906) ;  /* 0x0000008604f07947 */ /* 0x000fea000b800000 */
[----:B------:R-:W0:Y:S02]  /*18870*/  S2R R5, SR_TID.X ;  /* 0x0000000000057919 */ /* 0x000e240000002100 */
[----:B0-----:R-:W-:-:S04]  /*18880*/  SHF.R.U32.HI R5, RZ, 0x5, R5 ;  /* 0x00000005ff057819 */ /* 0x001fc80000011605 */
[----:B------:R-:W-:-:S05]  /*18890*/  LOP3.LUT R5, R5, 0x3, RZ, 0xc0, !PT ;  /* 0x0000000305057812 */ /* 0x000fca00078ec0ff */
[----:B------:R0:W1:Y:S02]  /*188a0*/  SHFL.IDX PT, R14, R5, RZ, 0x1f ;  /* 0x00001fff050e7589 */ /* 0x00006400000e0000 */
.L_x_3116:
[----:B-1----:R-:W-:Y:S02]  /*188b0*/  ISETP.NE.AND P0, PT, R14, RZ, PT ;  /* 0x000000ff0e00720c */ /* 0x002fe40003f05270 */
[----:B------:R-:W-:-:S11]  /*188c0*/  PLOP3.LUT P6, PT, PT, PT, PT, 0x8, 0x0 ;  /* 0x000000000000781c */ /* 0x000fd60003fce170 */
[----:B------:R-:W-:Y:S05]  /*188d0*/  @P0 BRA `(.L_x_2907) ;  /* 0x00000000000c0947 */ /* 0x000fea0003800000 */
[----:B------:R-:W-:-:S03]  /*188e0*/  UMOV UR4, 0xffffffff ;  /* 0xffffffff00047882 */ /* 0x000fc60000000000 */
[----:B------:R-:W-:Y:S05]  /*188f0*/  BRA.DIV UR4, `(.L_x_2908) ;  /* 0x0000008a04007947 */ /* 0x000fea000b800000 */
[----:B------:R-:W-:-:S13]  /*18900*/  ELECT P6, URZ, PT ;  /* 0x00000000003f782f */ /* 0x000fda00038c0000 */
.L_x_2907:
[----:B0-----:R-:W2:Y:S04]  /*18910*/  LDL R5, [R1+0x48] ;  /* 0x0000480001057983 */ /* 0x001ea80000100800 */
[----:B------:R-:W3:Y:S01]  /*18920*/  LDL R7, [R1] ;  /* 0x0000000001077983 */ /* 0x000ee20000100800 */
        /* <DEDUP_REMOVED lines=8> */
.L_x_3119:
[----:B------:R-:W-:Y:S05]  /*189b0*/  BSYNC B1 ;  /* 0x0000000000017941 */ /* 0x000fea0003800000 */
.L_x_2909:
[----:B------:R-:W-:Y:S04]  /*189c0*/  BSSY B1, `(.L_x_2911) ;  /* 0x00000be000017945 */ /* 0x000fe80003800000 */
[----:B------:R-:W-:Y:S05]  /*189d0*/  @!P6 BRA `(.L_x_2912) ;  /* 0x0000000800f0e947 */ /* 0x000fea0003800000 */
[----:B------:R-:W2:Y:S04]  /*189e0*/  LDL R9, [R1] ;  /* 0x0000000001097983 */ /* 0x000ea80000100800 */
[----:B0-----:R-:W2:Y:S04]  /*189f0*/  LDL R6, [R1+0x8] ;  /* 0x0000080001067983 */ /* 0x001ea80000100800 */
[----:B------:R-:W3:Y:S01]  /*18a00*/  LDL R8, [R1+0x14] ;  /* 0x0000140001087983 */ /* 0x000ee20000100800 */
[----:B------:R-:W-:Y:S01]  /*18a10*/  BSSY B2, `(.L_x_2913) ;  /* 0x0000008000027945 */ /* 0x000fe20003800000 */
[----:B------:R-:W0:Y:S02]  /*18a20*/  S2R R7, SR_TID.X ;  /* 0x0000000000077919 */ /* 0x000e240000002100 */
[----:B0-----:R-:W-:-:S04]  /*18a30*/  LOP3.LUT R7, R7, 0x7f, RZ, 0xc0, !PT ;  /* 0x0000007f07077812 */ /* 0x001fc800078ec0ff */
[----:B------:R-:W-:Y:S01]  /*18a40*/  ISETP.NE.AND P1, PT, R7, RZ, PT ;  /* 0x000000ff0700720c */ /* 0x000fe20003f25270 */
[----:B--2---:R-:W-:Y:S01]  /*18a50*/  IMAD R6, R6, 0x8, R9 ;  /* 0x0000000806067824 */ /* 0x004fe200078e0209 */
[----:B---3--:R-:W-:-:S04]  /*18a60*/  SHF.L.U32 R9, R8, 0x1f, RZ ;  /* 0x0000001f08097819 */ /* 0x008fc800000006ff */
[----:B------:R-:W0:Y:S02]  /*18a70*/  SYNCS.PHASECHK.TRANS64.TRYWAIT P0, [R6+URZ+0x28ca0], R9 ;  /* 0x028ca009060075a7 */ /* 0x000e24000800017f */
[----:B0-----:R-:W-:Y:S05]  /*18a80*/  @!P0 BRA `(.L_x_2914) ;  /* 0x0000008400d48947 */ /* 0x001fea0003800000 */
.L_x_3120:
[----:B------:R-:W-:Y:S05]  /*18a90*/  BSYNC B2 ;  /* 0x0000000000027941 */ /* 0x000fea0003800000 */
.L_x_2913:
        /* <DEDUP_REMOVED lines=9> */
.L_x_2916:
[----:B------:R-:W-:Y:S05]  /*18b30*/  BSYNC B2 ;  /* 0x0000000000027941 */ /* 0x000fea0003800000 */
.L_x_2915:
[----:B------:R-:W2:Y:S04]  /*18b40*/  LDL R8, [R1] ;  /* 0x0000000001087983 */ /* 0x000ea80000100800 */
        /* <DEDUP_REMOVED lines=13> */
.L_x_2917:
        /* <DEDUP_REMOVED lines=13> */
.L_x_3121:
[----:B------:R-:W-:Y:S05]  /*18cf0*/  BSYNC B2 ;  /* 0x0000000000027941 */ /* 0x000fea0003800000 */
.L_x_2918:
[----:B------:R-:W-:Y:S01]  /*18d00*/  BSSY B2, `(.L_x_2920) ;  /* 0x000000b000027945 */ /* 0x000fe20003800000 */
[----:B------:R-:W-:Y:S02]  /*18d10*/  IMAD.MOV.U32 R10, RZ, RZ, 0x0 ;  /* 0x00000000ff0a7424 */ /* 0x000fe400078e00ff */
[----:B------:R-:W-:Y:S01]  /*18d20*/  IMAD.MOV.U32 R11, RZ, RZ, 0x12f00000 ;  /* 0x12f00000ff0b7424 */ /* 0x000fe200078e00ff */
[----:B------:R-:W-:Y:S06]  /*18d30*/  @P1 BRA `(.L_x_2921) ;  /* 0x00000000001c1947 */ /* 0x000fec0003800000 */
[----:B------:R-:W2:Y:S01]  /*18d40*/  S2R R8, SR_TID.X ;  /* 0x0000000000087919 */ /* 0x000ea20000002100 */
[----:B------:R-:W-:-:S04]  /*18d50*/  IMAD.MOV.U32 R7, RZ, RZ, 0x10000 ;  /* 0x00010000ff077424 */ /* 0x000fc800078e00ff */
[----:B------:R3:W-:Y:S01]  /*18d60*/  SYNCS.ARRIVE.TRANS64 RZ, [R6+URZ+0x28cb0], R7 ;  /* 0x028cb00706ff79a7 */ /* 0x0007e2000800003f */
[----:B--2---:R-:W-:-:S04]  /*18d70*/  LOP3.LUT R8, R8, 0x1f, RZ, 0xc0, !PT ;  /* 0x0000001f08087812 */ /* 0x004fc800078ec0ff */
[----:B------:R-:W-:-:S13]  /*18d80*/  ISETP.NE.AND P0, PT, R8, RZ, PT ;  /* 0x000000ff0800720c */ /* 0x000fda0003f05270 */
[----:B---3--:R-:W-:Y:S05]  /*18d90*/  @!P0 BRA `(.L_x_2921) ;  /* 0x0000000000048947 */ /* 0x008fea0003800000 */
[----:B------:R-:W-:Y:S01]  /*18da0*/  BPT.TRAP 0x1 ;  /* 0x000000040000795c */ /* 0x000fe20000300000 */
.L_x_2921:
[----:B------:R-:W-:Y:S05]  /*18db0*/  BSYNC B2 ;  /* 0x0000000000027941 */ /* 0x000fea0003800000 */
.L_x_2920:
[----:B------:R-:W2:Y:S04]  /*18dc0*/  LDL R8, [R1] ;  /* 0x0000000001087983 */ /* 0x000ea80000100800 */
        /* <DEDUP_REMOVED lines=10> */
.L_x_2922:
        /* <DEDUP_REMOVED lines=15> */
.L_x_2923:
        /* <DEDUP_REMOVED lines=15> */
.L_x_2924:
        /* <DEDUP_REMOVED lines=15> */
.L_x_2925:
        /* <DEDUP_REMOVED lines=15> */
.L_x_2926:
        /* <DEDUP_REMOVED lines=15> */
.L_x_2927:
        /* <DEDUP_REMOVED lines=15> */
.L_x_2928:
        /* <DEDUP_REMOVED lines=15> */
.L_x_2929:
        /* <DEDUP_REMOVED lines=10> */
.L_x_2912:
[----:B------:R-:W-:Y:S05]  /*195a0*/  BSYNC B1 ;  /* 0x0000000000017941 */ /* 0x000fea0003800000 */
.L_x_2911:
[----:B------:R-:W0:Y:S04]  /*195b0*/  LDL.LU R9, [R1+0x8] ;  /* 0x0000080001097983 */ /* 0x000e280000300800 */
[----:B------:R-:W2:Y:S01]  /*195c0*/  LDL.LU R8, [R1+0x14] ;  /* 0x0000140001087983 */ /* 0x000ea20000300800 */
[----:B------:R-:W-:Y:S01]  /*195d0*/  VIADD R4, R4, 0xfffffffe ;  /* 0xfffffffe04047836 */ /* 0x000fe20000000000 */
[----:B------:R-:W-:-:S04]  /*195e0*/  PLOP3.LUT P0, PT, PT, PT, PT, 0x8, 0x0 ;  /* 0x000000000000781c */ /* 0x000fc80003f0e170 */
[----:B------:R-:W-:Y:S02]  /*195f0*/  ISETP.GE.AND P2, PT, R4, R3, PT ;  /* 0x000000030400720c */ /* 0x000fe40003f46270 */
[----:B0-----:R-:W-:-:S04]  /*19600*/  IADD3 R5, R9, 0x1, RZ ;  /* 0x0000000109057810 */ /* 0x001fc80007ffe0ff */
[----:B------:R-:W-:-:S04]  /*19610*/  ISETP.NE.AND P1, PT, R5, 0x2, PT ;  /* 0x000000020500780c */ /* 0x000fc80003f25270 */
[----:B------:R-:W-:Y:S02]  /*19620*/  SEL R6, RZ, 0x1, P1 ;  /* 0x00000001ff067807 */ /* 0x000fe40000800000 */
[----:B------:R-:W-:Y:S02]  /*19630*/  SEL R5, R5, RZ, P1 ;  /* 0x000000ff05057207 */ /* 0x000fe40000800000 */
[----:B--2---:R-:W-:-:S03]  /*19640*/  LOP3.LUT R8, R8, R6, RZ, 0x3c, !PT ;  /* 0x0000000608087212 */ /* 0x004fc600078e3cff */
[----:B------:R0:W-:Y:S04]  /*19650*/  STL [R1+0x8], R5 ;  /* 0x0000080501007387 */ /* 0x0001e80000100800 */
[----:B------:R0:W-:Y:S01]  /*19660*/  STL [R1+0x14], R8 ;  /* 0x0000140801007387 */ /* 0x0001e20000100800 */
[----:B------:R-:W-:Y:S05]  /*19670*/  @!P2 BRA `(.L_x_2905) ;  /* 0x0000000c002ca947 */ /* 0x000fea0003800000 */
.L_x_2949:
[----:B------:R-:W-:Y:S05]  /*19680*/  YIELD ;  /* 0x0000000000007946 */ /* 0x000fea0003800000 */
[----:B------:R-:W-:Y:S04]  /*19690*/  BSSY B1, `(.L_x_2930) ;  /* 0x00000bd000017945 */ /* 0x000fe80003800000 */
[----:B-1----:R-:W-:Y:S05]  /*196a0*/  @!P6 BRA `(.L_x_2931) ;  /* 0x0000000800ece947 */ /* 0x002fea0003800000 */
[----:B0-----:R-:W2:Y:S04]  /*196b0*/  LDL R8, [R1] ;  /* 0x0000000001087983 */ /* 0x001ea80000100800 */
[----:B------:R-:W2:Y:S04]  /*196c0*/  LDL R5, [R1+0x8] ;  /* 0x0000080001057983 */ /* 0x000ea80000100800 */
        /* <DEDUP_REMOVED lines=9> */
.L_x_3122:
[----:B------:R-:W-:Y:S05]  /*19760*/  BSYNC B2 ;  /* 0x0000000000027941 */ /* 0x000fea0003800000 */
.L_x_2932:
        /* <DEDUP_REMOVED lines=9> */
.L_x_2935:
[----:B------:R-:W-:Y:S05]  /*19800*/  BSYNC B2 ;  /* 0x0000000000027941 */ /* 0x000fea0003800000 */
.L_x_2934:
[----:B------:R-:W2:Y:S04]  /*19810*/  LDL R8, [R1] ;  /* 0x0000000001087983 */ /* 0x000ea80000100800 */
        /* <DEDUP_REMOVED lines=12> */
.L_x_2936:
        /* <DEDUP_REMOVED lines=13> */
.L_x_3123:
[----:B------:R-:W-:Y:S05]  /*199b0*/  BSYNC B2 ;  /* 0x0000000000027941 */ /* 0x000fea0003800000 */
.L_x_2937:
        /* <DEDUP_REMOVED lines=11> */
.L_x_2940:
[----:B------:R-:W-:Y:S05]  /*19a70*/  BSYNC B2 ;  /* 0x0000000000027941 */ /* 0x000fea0003800000 */
.L_x_2939:
        /* <DEDUP_REMOVED lines=11> */
.L_x_2941:
        /* <DEDUP_REMOVED lines=15> */
.L_x_2942:
        /* <DEDUP_REMOVED lines=15> */
.L_x_2943:
        /* <DEDUP_REMOVED lines=15> */
.L_x_2944:
        /* <DEDUP_REMOVED lines=15> */
.L_x_2945:
        /* <DEDUP_REMOVED lines=15> */
.L_x_2946:
        /* <DEDUP_REMOVED lines=15> */
.L_x_2947:
        /* <DEDUP_REMOVED lines=15> */
.L_x_2948:
        /* <DEDUP_REMOVED lines=10> */
.L_x_2931:
[----:B------:R-:W-:Y:S05]  /*1a260*/  BSYNC B1 ;  /* 0x0000000000017941 */ /* 0x000fea0003800000 */
.L_x_2930:
[----:B------:R-:W0:Y:S04]  /*1a270*/  LDL.LU R9, [R1+0x8] ;  /* 0x0000080001097983 */ /* 0x000e280000300800 */
[----:B------:R-:W2:Y:S01]  /*1a280*/  LDL.LU R7, [R1+0x14] ;  /* 0x0000140001077983 */ /* 0x000ea20000300800 */
[C---:B------:R-:W-:Y:S01]  /*1a290*/  ISETP.GT.AND P2, PT, R4.reuse, R3, PT ;  /* 0x000000030400720c */ /* 0x040fe20003f44270 */
[----:B------:R-:W-:Y:S02]  /*1a2a0*/  VIADD R4, R4, 0xffffffff ;  /* 0xffffffff04047836 */ /* 0x000fe40000000000 */
[----:B0-----:R-:W-:-:S05]  /*1a2b0*/  VIADD R5, R9, 0x1 ;  /* 0x0000000109057836 */ /* 0x001fca0000000000 */
[----:B------:R-:W-:-:S04]  /*1a2c0*/  ISETP.NE.AND P1, PT, R5, 0x2, PT ;  /* 0x000000020500780c */ /* 0x000fc80003f25270 */
[----:B------:R-:W-:Y:S02]  /*1a2d0*/  SEL R6, RZ, 0x1, P1 ;  /* 0x00000001ff067807 */ /* 0x000fe40000800000 */
[----:B------:R-:W-:Y:S02]  /*1a2e0*/  SEL R5, R5, RZ, P1 ;  /* 0x000000ff05057207 */ /* 0x000fe40000800000 */
[----:B--2---:R-:W-:-:S05]  /*1a2f0*/  LOP3.LUT R7, R7, R6, RZ, 0x3c, !PT ;  /* 0x0000000607077212 */ /* 0x004fca00078e3cff */
[----:B------:R1:W-:Y:S04]  /*1a300*/  STL [R1+0x14], R7 ;  /* 0x0000140701007387 */ /* 0x0003e80000100800 */
[----:B------:R1:W-:Y:S01]  /*1a310*/  STL [R1+0x8], R5 ;  /* 0x0000080501007387 */ /* 0x0003e20000100800 */
[----:B------:R-:W-:Y:S05]  /*1a320*/  @P2 BRA `(.L_x_2949) ;  /* 0xfffffff000d42947 */ /* 0x000fea000383ffff */
.L_x_2905:
[----:B------:R-:W-:Y:S05]  /*1a330*/  BSYNC B0 ;  /* 0x0000000000007941 */ /* 0x000fea0003800000 */
.L_x_2904:
[----:B-1----:R-:W2:Y:S01]  /*1a340*/  LDL R7, [R1+0x28] ;  /* 0x0000280001077983 */ /* 0x002ea20000100800 */
[----:B------:R-:W1:Y:S01]  /*1a350*/  LDC R0, c[0x0][0x448] ;  /* 0x00011200ff007b82 */ /* 0x000e620000000800 */
[----:B------:R-:W-:Y:S07]  /*1a360*/  @!P0 WARPSYNC.ALL ;  /* 0x0000000000008948 */ /* 0x000fee0003800000 */
[----:B------:R-:W-:Y:S01]  /*1a370*/  @!P0 BAR.SYNC.DEFER_BLOCKING 0xc, 0x180 ;  /* 0x0306000000008b1d */ /* 0x000fe20000010000 */
[----:B-1----:R-:W-:-:S13]  /*1a380*/  ISETP.NE.AND P1, PT, R0, 0x1, PT ;  /* 0x000000010000780c */ /* 0x002fda0003f25270 */
[----:B------:R-:W1:Y:S08]  /*1a390*/  @P1 LDC R2, c[0x0][0x44c] ;  /* 0x00011300ff021b82 */ /* 0x000e700000000800 */
[----:B------:R-:W3:Y:S01]  /*1a3a0*/  @P1 LDC R3, c[0x0][0x450] ;  /* 0x00011400ff031b82 */ /* 0x000ee20000000800 */
[----:B--2---:R-:W-:-:S04]  /*1a3b0*/  VIADD R0, R7, 0x3f ;  /* 0x0000003f07007836 */ /* 0x004fc80000000000 */
[----:B-1----:R-:W-:-:S05]  /*1a3c0*/  @P1 IMAD.HI.U32 R2, R0, R2, RZ ;  /* 0x0000000200021227 */ /* 0x002fca00078e00ff */
[----:B---3--:R-:W-:Y:S02]  /*1a3d0*/  @P1 SHF.R.U32.HI R0, RZ, R3, R2 ;  /* 0x00000003ff001219 */ /* 0x008fe40000011602 */
[----:B------:R-:W1:Y:S03]  /*1a3e0*/  LDC.64 R2, c[0x0][0x9e0] ;  /* 0x00027800ff027b82 */ /* 0x000e660000000a00 */
[----:B------:R-:W-:Y:S01]  /*1a3f0*/  IMAD.IADD R0, R20, 0x1, R0 ;  /* 0x0000000114007824 */ /* 0x000fe200078e0200 */
[----:B-1----:R-:W-:-:S03]  /*1a400*/  ISETP.GE.AND P2, PT, R3, 0x1, PT ;  /* 0x000000010300780c */ /* 0x002fc60003f46270 */
[----:B------:R-:W-:-:S10]  /*1a410*/  IMAD.IADD R2, R0, 0x1, R2 ;  /* 0x0000000100027824 */ /* 0x000fd400078e0202 */
[----:B------:R-:W-:Y:S05]  /*1a420*/  @!P2 BRA `(.L_x_2950) ;  /* 0x000000000048a947 */ /* 0x000fea0003800000 */
[C---:B------:R-:W-:Y:S01]  /*1a430*/  ISETP.GT.AND P0, PT, R0.reuse, RZ, PT ;  /* 0x000000ff0000720c */ /* 0x040fe20003f04270 */
[----:B------:R-:W-:Y:S01]  /*1a440*/  BSSY B0, `(.L_x_2951) ;  /* 0x000000e000007945 */ /* 0x000fe20003800000 */
[----:B------:R-:W-:-:S11]  /*1a450*/  IADD3 R6, R0, -0x1, RZ ;  /* 0xffffffff00067810 */ /* 0x000fd60007ffe0ff */
[----:B------:R-:W-:Y:S05]  /*1a460*/  @P0 BRA `(.L_x_2952) ;  /* 0x00000000001c0947 */ /* 0x000fea0003800000 */
[----:B------:R-:W-:Y:S01]  /*1a470*/  ISETP.NE.AND P0, PT, R3, 0x1, PT ;  /* 0x000000010300780c */ /* 0x000fe20003f05270 */
[----:B------:R-:W-:-:S12]  /*1a480*/  IMAD.MOV R0, RZ, RZ, -R0 ;  /* 0x000000ffff007224 */ /* 0x000fd800078e0a00 */
[----:B0-----:R-:W0:Y:S02]  /*1a490*/  @P0 LDC.64 R4, c[0x0][0x9e8] ;  /* 0x00027a00ff040b82 */ /* 0x001e240000000a00 */
[----:B0-----:R-:W-:-:S05]  /*1a4a0*/  @P0 IMAD.HI.U32 R4, R0, R4, RZ ;  /* 0x0000000400040227 */ /* 0x001fca00078e00ff */
[----:B------:R-:W-:-:S04]  /*1a4b0*/  @P0 SHF.R.U32.HI R0, RZ, R5, R4 ;  /* 0x00000005ff000219 */ /* 0x000fc80000011604 */
[----:B------:R-:W-:Y:S01]  /*1a4c0*/  LOP3.LUT R6, RZ, R0, RZ, 0x33, !PT ;  /* 0x00000000ff067212 */ /* 0x000fe200078e33ff */
[----:B------:R-:W-:Y:S06]  /*1a4d0*/  BRA `(.L_x_2953) ;  /* 0x0000000000107947 */ /* 0x000fec0003800000 */
.L_x_2952:
[----:B------:R-:W-:-:S13]  /*1a4e0*/  ISETP.NE.AND P0, PT, R3, 0x1, PT ;  /* 0x000000010300780c */ /* 0x000fda0003f05270 */
[----:B0-----:R-:W0:Y:S02]  /*1a4f0*/  @P0 LDC.64 R4, c[0x0][0x9e8] ;  /* 0x00027a00ff040b82 */ /* 0x001e240000000a00 */
[----:B0-----:R-:W-:-:S05]  /*1a500*/  @P0 IMAD.HI.U32 R4, R6, R4, RZ ;  /* 0x0000000406040227 */ /* 0x001fca00078e00ff */
[----:B------:R-:W-:-:S07]  /*1a510*/  @P0 SHF.R.U32.HI R6, RZ, R5, R4 ;  /* 0x00000005ff060219 */ /* 0x000fce0000011604 */
.L_x_2953:
[----:B------:R-:W-:Y:S05]  /*1a520*/  BSYNC B0 ;  /* 0x0000000000007941 */ /* 0x000fea0003800000 */
.L_x_2951:
[----:B------:R-:W-:-:S05]  /*1a530*/  IMAD R6, R6, R3, R3 ;  /* 0x0000000306067224 */ /* 0x000fca00078e0203 */
[----:B------:R-:W-:-:S07]  /*1a540*/  VIMNMX R2, R2, R6, PT ;  /* 0x0000000602027248 */ /* 0x000fce0003fe0100 */
.L_x_2950:
[----:B------:R-:W-:Y:S01]  /*1a550*/  VIADD R2, R2, 0x3f ;  /* 0x0000003f02027836 */ /* 0x000fe20000000000 */
[----:B------:R-:W1:Y:S01]  /*1a560*/  @P1 LDC R4, c[0x0][0x450] ;  /* 0x00011400ff041b82 */ /* 0x000e620000000800 */
[----:B------:R-:W-:-:S03]  /*1a570*/  ULDC UR4, c[0x0][0x9dc] ;  /* 0x0002770000047ab9 */ /* 0x000fc60000000800 */
[----:B------:R-:W-:-:S04]  /*1a580*/  SHF.R.S32.HI R0, RZ, 0x1f, R2 ;  /* 0x0000001fff007819 */ /* 0x000fc80000011402 */
[----:B------:R-:W-:Y:S01]  /*1a590*/  LEA.HI R0, R0, R2, RZ, 0x6 ;  /* 0x0000000200007211 */ /* 0x000fe200078f30ff */
[----:B------:R-:W-:-:S03]  /*1a5a0*/  IMAD.MOV.U32 R2, RZ, RZ, R7 ;  /* 0x000000ffff027224 */ /* 0x000fc600078e0007 */
[----:B------:R-:W-:-:S04]  /*1a5b0*/  SHF.R.S32.HI R0, RZ, 0x6, R0 ;  /* 0x00000006ff007819 */ /* 0x000fc80000011400 */
[----:B------:R-:W-:Y:S02]  /*1a5c0*/  VIMNMX R6, R21, R0, PT ;  /* 0x0000000015067248 */ /* 0x000fe40003fe0100 */
[----:B------:R-:W2:Y:S03]  /*1a5d0*/  @P1 LDC R0, c[0x0][0x44c] ;  /* 0x00011300ff001b82 */ /* 0x000ea60000000800 */
[----:B------:R3:W-:Y:S01]  /*1a5e0*/  STL [R1+0x2c], R6 ;  /* 0x00002c0601007387 */ /* 0x0007e20000100800 */
[----:B--2---:R-:W-:-:S05]  /*1a5f0*/  @P1 IMAD.HI.U32 R0, R7, R0, RZ ;  /* 0x0000000007001227 */ /* 0x004fca00078e00ff */
[----:B-1----:R-:W-:-:S05]  /*1a600*/  @P1 SHF.R.U32.HI R2, RZ, R4, R0 ;  /* 0x00000004ff021219 */ /* 0x002fca0000011600 */
[----:B------:R-:W-:-:S04]  /*1a610*/  IMAD.IADD R2, R17, 0x1, R2 ;  /* 0x0000000111027824 */ /* 0x000fc800078e0202 */
[----:B------:R-:W-:Y:S01]  /*1a620*/  VIADD R0, R2, -UR4 ;  /* 0x8000000402007c36 */ /* 0x000fe20008000000 */
[----:B---3--:R-:W-:Y:S06]  /*1a630*/  @!P2 BRA `(.L_x_2954) ;  /* 0x000000000044a947 */ /* 0x008fec0003800000 */
[----:B------:R-:W-:Y:S01]  /*1a640*/  ISETP.GT.AND P0, PT, R2, -0x1, PT ;  /* 0xffffffff0200780c */ /* 0x000fe20003f04270 */
[----:B------:R-:W-:-:S12]  /*1a650*/  BSSY B0, `(.L_x_2955) ;  /* 0x000000d000007945 */ /* 0x000fd80003800000 */
[----:B------:R-:W-:Y:S05]  /*1a660*/  @P0 BRA `(.L_x_2956) ;  /* 0x00000000001c0947 */ /* 0x000fea0003800000 */
[----:B------:R-:W-:Y:S02]  /*1a670*/  ISETP.NE.AND P0, PT, R3, 0x1, PT ;  /* 0x000000010300780c */ /* 0x000fe40003f05270 */
[----:B------:R-:W-:-:S11]  /*1a680*/  LOP3.LUT R2, RZ, R2, RZ, 0x33, !PT ;  /* 0x00000002ff027212 */ /* 0x000fd600078e33ff */
[----:B0-----:R-:W0:Y:S02]  /*1a690*/  @P0 LDC.64 R4, c[0x0][0x9e8] ;  /* 0x00027a00ff040b82 */ /* 0x001e240000000a00 */
[----:B0-----:R-:W-:-:S05]  /*1a6a0*/  @P0 IMAD.HI.U32 R4, R2, R4, RZ ;  /* 0x0000000402040227 */ /* 0x001fca00078e00ff */
[----:B------:R-:W-:-:S04]  /*1a6b0*/  @P0 SHF.R.U32.HI R2, RZ, R5, R4 ;  /* 0x00000005ff020219 */ /* 0x000fc80000011604 */
[----:B------:R-:W-:Y:S01]  /*1a6c0*/  LOP3.LUT R2, RZ, R2, RZ, 0x33, !PT ;  /* 0x00000002ff027212 */ /* 0x000fe200078e33ff */
[----:B------:R-:W-:Y:S06]  /*1a6d0*/  BRA `(.L_x_2957) ;  /* 0x0000000000107947 */ /* 0x000fec0003800000 */
.L_x_2956:
[----:B------:R-:W-:-:S13]  /*1a6e0*/  ISETP.NE.AND P0, PT, R3, 0x1, PT ;  /* 0x000000010300780c */ /* 0x000fda0003f05270 */
[----:B0-----:R-:W0:Y:S02]  /*1a6f0*/  @P0 LDC.64 R4, c[0x0][0x9e8] ;  /* 0x00027a00ff040b82 */ /* 0x001e240000000a00 */
[----:B0-----:R-:W-:-:S05]  /*1a700*/  @P0 IMAD.HI.U32 R4, R2, R4, RZ ;  /* 0x0000000402040227 */ /* 0x001fca00078e00ff */
[----:B------:R-:W-:-:S07]  /*1a710*/  @P0 SHF.R.U32.HI R2, RZ, R5, R4 ;  /* 0x00000005ff020219 */ /* 0x000fce0000011604 */
.L_x_2957:
[----:B------:R-:W-:Y:S05]  /*1a720*/  BSYNC B0 ;  /* 0x0000000000007941 */ /* 0x000fea0003800000 */
.L_x_2955:
[----:B------:R-:W-:-:S05]  /*1a730*/  IMAD R2, R2, R3, RZ ;  /* 0x0000000302027224 */ /* 0x000fca00078e02ff */
[----:B------:R-:W-:-:S07]  /*1a740*/  VIMNMX R0, R0, R2, !PT ;  /* 0x0000000200007248 */ /* 0x000fce0007fe0100 */
.L_x_2954:
[----:B------:R-:W-:Y:S01]  /*1a750*/  SHF.R.S32.HI R2, RZ, 0x1f, R0 ;  /* 0x0000001fff027819 */ /* 0x000fe20000011400 */
[----:B------:R-:W-:Y:S03]  /*1a760*/  BSSY B7, `(.L_x_2958) ;  /* 0x00004c6000077945 */ /* 0x000fe60003800000 */
[----:B------:R-:W-:-:S04]  /*1a770*/  LEA.HI R2, R2, R0, RZ, 0x6 ;  /* 0x0000000002027211 */ /* 0x000fc800078f30ff */
[----:B------:R-:W-:-:S04]  /*1a780*/  SHF.R.S32.HI R2, RZ, 0x6, R2 ;  /* 0x00000006ff027819 */ /* 0x000fc80000011402 */
[----:B------:R-:W-:-:S04]  /*1a790*/  VIMNMX R3, RZ, R2, !PT ;  /* 0x00000002ff037248 */ /* 0x000fc80007fe0100 */
[----:B------:R-:W-:Y:S01]  /*1a7a0*/  ISETP.GT.AND P0, PT, R6, R3, PT ;  /* 0x000000030600720c */ /* 0x000fe20003f04270 */
[----:B------:R1:W-:-:S12]  /*1a7b0*/  STL [R1+0x24], R3 ;  /* 0x0000240301007387 */ /* 0x0003d80000100800 */
[----:B-1----:R-:W-:Y:S05]  /*1a7c0*/  @P0 BRA `(.L_x_2959) ;  /* 0x0000000000440947 */ /* 0x002fea0003800000 */
[----:B------:R-:W1:Y:S02]  /*1a7d0*/  S2R R3, SR_TID.X ;  /* 0x0000000000037919 */ /* 0x000e640000002100 */
[----:B-1----:R-:W-:-:S04]  /*1a7e0*/  LOP3.LUT R3, R3, 0x7f, RZ, 0xc0, !PT ;  /* 0x0000007f03037812 */ /* 0x002fc800078ec0ff */
[----:B------:R-:W-:-:S13]  /*1a7f0*/  ISETP.NE.AND P0, PT, R3, RZ, PT ;  /* 0x000000ff0300720c */ /* 0x000fda0003f05270 */
[----:B------:R-:W-:Y:S05]  /*1a800*/  @P0 BRA `(.L_x_2960) ;  /* 0x0000004800ec0947 */ /* 0x000fea0003800000 */
[----:B0-----:R-:W0:Y:S01]  /*1a810*/  S2R R5, SR_LANEID ;  /* 0x0000000000057919 */ /* 0x001e220000000000 */
        /* <DEDUP_REMOVED lines=10> */
[----:B0-----:R-:W-:Y:S01]  /*1a8c0*/  IADD3 R16, R0, UR37, R7 ;  /* 0x0000002500107c10 */ /* 0x001fe2000fffe007 */
[----:B------:R-:W-:Y:S06]  /*1a8d0*/  BRA `(.L_x_2960) ;  /* 0x0000004800b87947 */ /* 0x000fec0003800000 */
.L_x_2959:
[----:B------:R-:W2:Y:S01]  /*1a8e0*/  LDL R17, [R1] ;  /* 0x0000000001117983 */ /* 0x000ea20000100800 */
        /* <DEDUP_REMOVED lines=20> */
.L_x_2962:
[----:B------:R-:W-:Y:S05]  /*1aa30*/  BSYNC B6 ;  /* 0x0000000000067941 */ /* 0x000fea0003800000 */
.L_x_2961:
        /* <DEDUP_REMOVED lines=10> */
[----:B0-----:R-:W-:Y:S02]  /*1aae0*/  IMAD.U32 R5, RZ, RZ, UR7 ;  /* 0x00000007ff057e24 */ /* 0x001fe4000f8e00ff */
        /* <DEDUP_REMOVED lines=9> */
.L_x_2965:
[----:B------:R0:W1:Y:S01]  /*1ab80*/  LDC.64 R2, c[0x4][R17] ;  /* 0x0100000011027b82 */ /* 0x0000620000000a00 */
[----:B------:R-:W-:Y:S01]  /*1ab90*/  ULDC.64 UR4, c[0x4][0x90] ;  /* 0x0100240000047ab9 */ /* 0x000fe20000000a00 */
[----:B------:R-:W-:Y:S01]  /*1aba0*/  ULDC.64 UR6, c[0x4][0x98] ;  /* 0x0100260000067ab9 */ /* 0x000fe20000000a00 */
[----:B------:R-:W-:Y:S01]  /*1abb0*/  ULDC.64 UR8, c[0x4][0x18] ;  /* 0x0100060000087ab9 */ /* 0x000fe20000000a00 */
[----:B------:R-:W-:Y:S01]  /*1abc0*/  IMAD.U32 R4, RZ, RZ, UR4 ;  /* 0x00000004ff047e24 */ /* 0x000fe2000f8e00ff */
[----:B------:R-:W-:Y:S01]  /*1abd0*/  MOV R5, UR5 ;  /* 0x0000000500057c02 */ /* 0x000fe20008000f00 */
        /* <DEDUP_REMOVED lines=9> */
.L_x_2964:
[----:B------:R-:W-:Y:S05]  /*1ac70*/  BSYNC B6 ;  /* 0x0000000000067941 */ /* 0x000fea0003800000 */
.L_x_2963:
[----:B------:R-:W-:Y:S01]  /*1ac80*/  ULDC.64 UR4, c[0x0][0x9f8] ;  /* 0x00027e0000047ab9 */ /* 0x000fe20000000a00 */
[----:B------:R-:W2:Y:S01]  /*1ac90*/  LDL R17, [R1+0x2c] ;  /* 0x00002c0001117983 */ /* 0x000ea20000100800 */
[----:B------:R-:W-:Y:S01]  /*1aca0*/  ISETP.NE.U32.AND P0, PT, RZ, UR4, PT ;  /* 0x00000004ff007c0c */ /* 0x000fe2000bf05070 */
[----:B------:R-:W-:-:S03]  /*1acb0*/  IMAD.MOV.U32 R7, RZ, RZ, R19 ;  /* 0x000000ffff077224 */ /* 0x000fc600078e0013 */
[----:B------:R-:W-:Y:S01]  /*1acc0*/  ISETP.NE.AND.EX P0, PT, RZ, UR5, PT, P0 ;  /* 0x00000005ff007c0c */ /* 0x000fe2000bf05300 */
[----:B------:R-:W-:-:S12]  /*1acd0*/  ULDC.64 UR4, c[0x0][0xa08] ;  /* 0x0002820000047ab9 */ /* 0x000fd80000000a00 */
[----:B------:R-:W1:Y:S02]  /*1ace0*/  @P0 LDC.64 R2, c[0x0][0x9f8] ;  /* 0x00027e00ff020b82 */ /* 0x000e640000000a00 */
[----:B-1----:R-:W-:-:S05]  /*1acf0*/  @P0 IMAD.WIDE R2, R19, 0x4, R2 ;  /* 0x0000000413020825 */ /* 0x002fca00078e0202 */
[----:B------:R1:W0:Y:S02]  /*1ad00*/  @P0 LDG.E R7, desc[UR42][R2.64] ;  /* 0x0000002a02070981 */ /* 0x000224000c1e1900 */
[----:B-1----:R-:W1:Y:S02]  /*1ad10*/  LDC.64 R2, c[0x0][0x418] ;  /* 0x00010600ff027b82 */ /* 0x002e640000000a00 */
[----:B-1----:R-:W-:Y:S01]  /*1ad20*/  LOP3.LUT P0, RZ, R2, UR4, RZ, 0xfc, !PT ;  /* 0x0000000402ff7c12 */ /* 0x002fe2000f80fcff */
[----:B------:R-:W-:-:S03]  /*1ad30*/  UMOV UR4, 0xffffffff ;  /* 0xffffffff00047882 */ /* 0x000fc60000000000 */
[----:B------:R-:W-:Y:S01]  /*1ad40*/  LOP3.LUT P0, RZ, R3, UR5, RZ, 0xfc, P0 ;  /* 0x0000000503ff7c12 */ /* 0x000fe2000800fcff */
[----:B--2---:R-:W-:Y:S01]  /*1ad50*/  VIADD R0, R17, 0xffffffff ;  /* 0xffffffff11007836 */ /* 0x004fe20000000000 */
[----:B0-----:R-:W-:Y:S01]  /*1ad60*/  SHF.R.S32.HI R8, RZ, 0x1f, R7 ;  /* 0x0000001fff087819 */ /* 0x001fe20000011407 */
[----:B------:R0:W-:Y:S01]  /*1ad70*/  STL [R1+0xc], R7 ;  /* 0x00000c0701007387 */ /* 0x0001e20000100800 */
[----:B------:R-:W-:-:S03]  /*1ad80*/  SEL R17, R7, RZ, !P0 ;  /* 0x000000ff07117207 */ /* 0x000fc60004000000 */
[----:B------:R0:W-:Y:S01]  /*1ad90*/  STL [R1+0x1c], R8 ;  /* 0x00001c0801007387 */ /* 0x0001e20000100800 */
[----:B------:R-:W-:Y:S05]  /*1ada0*/  BRA.DIV UR4, `(.L_x_2966) ;  /* 0x00000066045c7947 */ /* 0x000fea000b800000 */
[----:B------:R-:W1:Y:S02]  /*1adb0*/  S2R R4, SR_TID.X ;  /* 0x0000000000047919 */ /* 0x000e640000002100 */
[----:B-1----:R-:W-:-:S04]  /*1adc0*/  SHF.R.U32.HI R4, RZ, 0x5, R4 ;  /* 0x00000005ff047819 */ /* 0x002fc80000011604 */
[----:B------:R-:W-:-:S05]  /*1add0*/  LOP3.LUT R4, R4, 0x3, RZ, 0xc0, !PT ;  /* 0x0000000304047812 */ /* 0x000fca00078ec0ff */
[----:B------:R1:W2:Y:S02]  /*1ade0*/  SHFL.IDX PT, R14, R4, RZ, 0x1f ;  /* 0x00001fff040e7589 */ /* 0x0002a400000e0000 */
.L_x_3126:
[----:B-1----:R-:W3:Y:S01]  /*1adf0*/  LDL.LU R4, [R1+0x18] ;  /* 0x0000180001047983 */ /* 0x002ee20000300800 */
[----:B------:R-:W-:Y:S02]  /*1ae00*/  PLOP3.LUT P1, PT, PT, PT, PT, 0x8, 0x0 ;  /* 0x000000000000781c */ /* 0x000fe40003f2e170 */
[----:B--2---:R-:W-:Y:S01]  /*1ae10*/  ISETP.NE.AND P0, PT, R14, RZ, PT ;  /* 0x000000ff0e00720c */ /* 0x004fe20003f05270 */
        /* <DEDUP_REMOVED lines=8> */
.L_x_3129:
[----:B------:R-:W-:Y:S05]  /*1aea0*/  @!P6 BRA `(.L_x_2967) ;  /* 0x00000004000ce947 */ /* 0x000fea0003800000 */
[----:B------:R-:W-:-:S04]  /*1aeb0*/  ISETP.NE.U32.AND P0, PT, R2, RZ, PT ;  /* 0x000000ff0200720c */ /* 0x000fc80003f05070 */
[----:B------:R-:W-:-:S13]  /*1aec0*/  ISETP.NE.AND.EX P0, PT, R3, RZ, PT, P0 ;  /* 0x000000ff0300720c */ /* 0x000fda0003f05300 */
[----:B------:R-:W-:Y:S05]  /*1aed0*/  @!P0 BRA `(.L_x_2969) ;  /* 0x0000000000508947 */ /* 0x000fea0003800000 */
[----:B------:R-:W2:Y:S01]  /*1aee0*/  LDC R6, c[0x0][0x43c] ;  /* 0x00010f00ff067b82 */ /* 0x000ea20000000800 */
[----:B------:R-:W-:Y:S01]  /*1aef0*/  IMAD.MOV.U32 R9, RZ, RZ, R0 ;  /* 0x000000ffff097224 */ /* 0x000fe200078e0000 */
[----:B------:R-:W-:-:S03]  /*1af00*/  ULDC.64 UR4, c[0x0][0x428] ;  /* 0x00010a0000047ab9 */ /* 0x000fc60000000a00 */
[----:B-1----:R-:W-:Y:S01]  /*1af10*/  IMAD.MOV.U32 R0, RZ, RZ, R9 ;  /* 0x000000ffff007224 */ /* 0x002fe200078e0009 */
[----:B--2---:R-:W-:-:S13]  /*1af20*/  ISETP.NE.AND P0, PT, R6, 0x1, PT ;  /* 0x000000010600780c */ /* 0x004fda0003f05270 */
[----:B------:R-:W1:Y:S02]  /*1af30*/  @P0 LDC.64 R4, c[0x0][0x440] ;  /* 0x00011000ff040b82 */ /* 0x000e640000000a00 */
[----:B-1----:R-:W-:-:S05]  /*1af40*/  @P0 IMAD.HI.U32 R4, R9, R4, RZ ;  /* 0x0000000409040227 */ /* 0x002fca00078e00ff */
        /* <DEDUP_REMOVED lines=13> */
.L_x_2969:
[----:B0-----:R-:W3:Y:S04]  /*1b020*/  LDL R7, [R1] ;  /* 0x0000000001077983 */ /* 0x001ee80000100800 */
[----:B-1----:R-:W3:Y:S04]  /*1b030*/  LDL R0, [R1+0x4] ;  /* 0x0000040001007983 */ /* 0x002ee80000100800 */
[----:B--2---:R-:W2:Y:S01]  /*1b040*/  LDL R2, [R1+0x10] ;  /* 0x0000100001027983 */ /* 0x004ea20000100800 */
[----:B---3--:R-:W-:Y:S01]  /*1b050*/  IMAD R0, R0, 0x8, R7 ;  /* 0x0000000800007824 */ /* 0x008fe200078e0207 */
[----:B--2---:R-:W-:-:S04]  /*1b060*/  SHF.L.U32 R2, R2, 0x1f, RZ ;  /* 0x0000001f02027819 */ /* 0x004fc800000006ff */
[----:B------:R-:W0:Y:S02]  /*1b070*/  SYNCS.PHASECHK.TRANS64.TRYWAIT P0, [R0+URZ+0x28c40], R2 ;  /* 0x028c4002000075a7 */ /* 0x000e24000800017f */
[----:B0-----:R-:W-:Y:S05]  /*1b080*/  @!P0 BRA `(.L_x_2970) ;  /* 0x0000006000f88947 */ /* 0x001fea0003800000 */
.L_x_3130:
        /* <DEDUP_REMOVED lines=11> */
.L_x_2971:
[----:B------:R-:W2:Y:S04]  /*1b140*/  LDL R5, [R1] ;  /* 0x0000000001057983 */ /* 0x000ea80000100800 */
[----:B------:R-:W2:Y:S04]  /*1b150*/  LDL R4, [R1+0x4] ;  /* 0x0000040001047983 */ /* 0x000ea80000100800 */
[----:B------:R-:W3:Y:S04]  /*1b160*/  LDL R6, [R1+0x34] ;  /* 0x0000340001067983 */ /* 0x000ee80000100800 */
[----:B------:R-:W4:Y:S04]  /*1b170*/  LDL R3, [R1+0x20] ;  /* 0x0000200001037983 */ /* 0x000f280000100800 */
[----:B0-----:R-:W4:Y:S01]  /*1b180*/  LDL.LU R2, [R1+0x18] ;  /* 0x0000180001027983 */ /* 0x001f220000300800 */
        /* <DEDUP_REMOVED lines=13> */
[----:B------:R-:W-:-:S09]  /*1b260*/  LOP3.LUT R2, R2, 0xfffffffe, RZ, 0xc0, !PT ;  /* 0xfffffffe02027812 */ /* 0x000fd200078ec0ff */
[----:B------:R-:W-:Y:S02]  /*1b270*/  UIADD3 UR8, UR8, 0x22400, URZ ;  /* 0x0002240008087890 */ /* 0x000fe4000fffe03f */
[----:B------:R-:W-:Y:S01]  /*1b280*/  ULEA UR11, UR11, UR4, 0x6 ;  /* 0x000000040b0b7291 */ /* 0x000fe2000f8e303f */
[----:B------:R-:W-:Y:S02]  /*1b290*/  @P0 LOP3.LUT R2, R2, 0x1, RZ, 0xfc, !PT ;  /* 0x0000000102020812 */ /* 0x000fe400078efcff */
[----:B------:R-:W-:-:S03]  /*1b2a0*/  UMOV UR4, 0x0 ;  /* 0x0000000000047882 */ /* 0x000fc60000000000 */
[----:B------:R2:W-:Y:S03]  /*1b2b0*/  STL [R1+0x18], R2 ;  /* 0x0000180201007387 */ /* 0x0005e60000100800 */
[----:B------:R2:W-:Y:S01]  /*1b2c0*/  UTMALDG.4D [UR8], [UR6], desc[UR4] ;  /* 0x00000408060075b4 */ /* 0x0005e20008019000 */
[----:B------:R-:W-:Y:S02]  /*1b2d0*/  NOP ;  /* 0x0000000000007918 */ /* 0x000fe40000000000 */
.L_x_2967:
[----:B-1----:R-:W3:Y:S04]  /*1b2e0*/  LDL R4, [R1] ;  /* 0x0000000001047983 */ /* 0x002ee80000100800 */
[----:B------:R-:W4:Y:S01]  /*1b2f0*/  LDL.LU R3, [R1+0x3c] ;  /* 0x00003c0001037983 */ /* 0x000f220000300800 */
[----:B------:R-:W-:Y:S05]  /*1b300*/  WARPSYNC.ALL ;  /* 0x0000000000007948 */ /* 0x000fea0003800000 */
[----:B--2---:R-:W-:Y:S01]  /*1b310*/  ULDC.64 UR4, c[0x0][0x298] ;  /* 0x0000a60000047ab9 */ /* 0x004fe20000000a00 */
[----:B------:R-:W-:Y:S01]  /*1b320*/  BSSY B6, `(.L_x_2972) ;  /* 0x000001c000067945 */ /* 0x000fe20003800000 */
[----:B------:R-:W-:Y:S01]  /*1b330*/  BAR.SYNC.DEFER_BLOCKING 0x8, 0x100 ;  /* 0x0204000000007b1d */ /* 0x000fe20000010000 */
[----:B----4-:R-:W-:-:S05]  /*1b340*/  SHF.R.S32.HI R0, RZ, 0x1f, R3 ;  /* 0x0000001fff007819 */ /* 0x010fca0000011403 */
[----:B------:R-:W-:Y:S02]  /*1b350*/  IMAD R2, R0, UR4, RZ ;  /* 0x0000000400027c24 */ /* 0x000fe4000f8e02ff */
[----:B---3--:R-:W-:Y:S02]  /*1b360*/  VIADD R0, R4, 0x20400 ;  /* 0x0002040004007836 */ /* 0x008fe40000000000 */
[C---:B------:R-:W-:Y:S02]  /*1b370*/  IMAD R2, R3.reuse, UR5, R2 ;  /* 0x0000000503027c24 */ /* 0x040fe4000f8e0202 */
[----:B------:R-:W-:Y:S01]  /*1b380*/  IMAD.WIDE.U32 R4, R3, UR4, RZ ;  /* 0x0000000403047c25 */ /* 0x000fe2000f8e00ff */
[----:B------:R-:W-:-:S03]  /*1b390*/  LOP3.LUT P0, RZ, R0, 0x3ff, RZ, 0xc0, !PT ;  /* 0x000003ff00ff7812 */ /* 0x000fc6000780c0ff */
[----:B------:R-:W-:Y:S01]  /*1b3a0*/  IMAD.IADD R0, R5, 0x1, R2 ;  /* 0x0000000105007824 */ /* 0x000fe200078e0202 */
[----:B------:R1:W-:Y:S04]  /*1b3b0*/  STL.64 [R1+0x40], R4 ;  /* 0x0000400401007387 */ /* 0x0003e80000100a00 */
[----:B------:R1:W-:Y:S05]  /*1b3c0*/  STL [R1+0x3c], R0 ;  /* 0x00003c0001007387 */ /* 0x0003ea0000100800 */
[----:B------:R-:W-:Y:S05]  /*1b3d0*/  @!P0 BRA `(.L_x_2973) ;  /* 0x0000000000408947 */ /* 0x000fea0003800000 */
[----:B------:R-:W-:Y:S01]  /*1b3e0*/  MOV R2, 0x0 ;  /* 0x0000000000027802 */ /* 0x000fe20000000f00 */
[----:B------:R-:W-:Y:S01]  /*1b3f0*/  ULDC.64 UR4, c[0x4][0x90] ;  /* 0x0100240000047ab9 */ /* 0x000fe20000000a00 */
[----:B------:R-:W-:Y:S01]  /*1b400*/  ULDC.64 UR6, c[0x4][0x98] ;  /* 0x0100260000067ab9 */ /* 0x000fe20000000a00 */
[----:B------:R-:W-:Y:S01]  /*1b410*/  ULDC.64 UR8, c[0x4][0x20] ;  /* 0x0100080000087ab9 */ /* 0x000fe20000000a00 */
[----:B-1----:R-:W-:Y:S01]  /*1b420*/  IMAD.U32 R4, RZ, RZ, UR4 ;  /* 0x00000004ff047e24 */ /* 0x002fe2000f8e00ff */
[----:B------:R-:W-:Y:S01]  /*1b430*/  MOV R12, 0x1 ;  /* 0x00000001000c7802 */ /* 0x000fe20000000f00 */
[----:B------:R-:W1:Y:S01]  /*1b440*/  LDC.64 R2, c[0x4][R2] ;  /* 0x0100000002027b82 */ /* 0x000e620000000a00 */
[----:B------:R-:W-:Y:S02]  /*1b450*/  IMAD.U32 R5, RZ, RZ, UR5 ;  /* 0x00000005ff057e24 */ /* 0x000fe4000f8e00ff */
[----:B------:R-:W-:Y:S02]  /*1b460*/  IMAD.U32 R6, RZ, RZ, UR6 ;  /* 0x00000006ff067e24 */ /* 0x000fe4000f8e00ff */
[----:B0-----:R-:W-:-:S02]  /*1b470*/  IMAD.U32 R7, RZ, RZ, UR7 ;  /* 0x00000007ff077e24 */ /* 0x001fc4000f8e00ff */
[----:B------:R-:W-:Y:S02]  /*1b480*/  IMAD.U32 R10, RZ, RZ, UR8 ;  /* 0x00000008ff0a7e24 */ /* 0x000fe4000f8e00ff */
[----:B------:R-:W-:Y:S02]  /*1b490*/  IMAD.U32 R11, RZ, RZ, UR9 ;  /* 0x00000009ff0b7e24 */ /* 0x000fe4000f8e00ff */
[----:B------:R-:W-:Y:S02]  /*1b4a0*/  IMAD.MOV.U32 R8, RZ, RZ, 0x70 ;  /* 0x00000070ff087424 */ /* 0x000fe400078e00ff */
[----:B------:R-:W-:-:S07]  /*1b4b0*/  IMAD.MOV.U32 R13, RZ, RZ, RZ ;  /* 0x000000ffff0d7224 */ /* 0x000fce00078e00ff */
[----:B------:R-:W-:-:S07]  /*1b4c0*/  LEPC R20, `(.L_x_2973) ;  /* 0x000000001014794e */ /* 0x000fce0000000000 */
[----:B-1----:R-:W-:Y:S05]  /*1b4d0*/  CALL.ABS.NOINC R2 ;  /* 0x0000000002007343 */ /* 0x002fea0003c00000 */
.L_x_2973:
[----:B------:R-:W-:Y:S05]  /*1b4e0*/  BSYNC B6 ;  /* 0x0000000000067941 */ /* 0x000fea0003800000 */
.L_x_2972:
[----:B-1----:R-:W2:Y:S01]  /*1b4f0*/  LDL.LU R0, [R1+0x3c] ;  /* 0x00003c0001007983 */ /* 0x002ea20000300800 */
[----:B0-----:R-:W0:Y:S01]  /*1b500*/  LDC R7, c[0x0][0x448] ;  /* 0x00011200ff077b82 */ /* 0x001e220000000800 */
[----:B------:R-:W-:Y:S01]  /*1b510*/  ULDC.64 UR4, c[0x0][0x2d8] ;  /* 0x0000b60000047ab9 */ /* 0x000fe20000000a00 */
[----:B------:R-:W-:Y:S01]  /*1b520*/  ULDC UR6, c[0x0][0x2b8] ;  /* 0x0000ae0000067ab9 */ /* 0x000fe20000000800 */
[----:B------:R-:W2:Y:S04]  /*1b530*/  LDL.LU.64 R2, [R1+0x40] ;  /* 0x0000400001027983 */ /* 0x000ea80000300a00 */
[----:B------:R-:W3:Y:S04]  /*1b540*/  LDL R12, [R1+0x28] ;  /* 0x00002800010c7983 */ /* 0x000ee80000100800 */
[----:B------:R1:W5:Y:S01]  /*1b550*/  LDL R9, [R1+0x4c] ;  /* 0x00004c0001097983 */ /* 0x0003620000100800 */
[----:B------:R-:W4:Y:S01]  /*1b560*/  S2R R5, SR_TID.X ;  /* 0x0000000000057919 */ /* 0x000f220000002100 */
[----:B------:R-:W1:Y:S01]  /*1b570*/  S2R R8, SR_TID.X ;  /* 0x0000000000087919 */ /* 0x000e620000002100 */
[----:B----4-:R-:W-:-:S04]  /*1b580*/  LOP3.LUT R5, R5, 0x7f, RZ, 0xc0, !PT ;  /* 0x0000007f05057812 */ /* 0x010fc800078ec0ff */
[----:B------:R-:W-:Y:S01]  /*1b590*/  SHF.R.U32.HI R5, RZ, 0x3, R5 ;  /* 0x00000003ff057819 */ /* 0x000fe20000011605 */
[----:B-1----:R-:W-:-:S05]  /*1b5a0*/  IMAD.SHL.U32 R8, R8, 0x10, RZ ;  /* 0x0000001008087824 */ /* 0x002fca00078e00ff */
[----:B------:R-:W-:Y:S01]  /*1b5b0*/  LOP3.LUT R8, R5, 0x70, R8, 0xf8, !PT ;  /* 0x0000007005087812 */ /* 0x000fe200078ef808 */
[----:B------:R-:W1:Y:S02]  /*1b5c0*/  S2R R10, SR_TID.X ;  /* 0x00000000000a7919 */ /* 0x000e640000002100 */
[----:B-1----:R-:W-:-:S05]  /*1b5d0*/  IMAD.SHL.U32 R10, R10, 0x8, RZ ;  /* 0x000000080a0a7824 */ /* 0x002fca00078e00ff */
[----:B------:R-:W-:Y:S01]  /*1b5e0*/  LOP3.LUT R10, R10, 0x38, RZ, 0xc0, !PT ;  /* 0x000000380a0a7812 */ /* 0x000fe200078ec0ff */
[----:B--2---:R-:W-:Y:S01]  /*1b5f0*/  IMAD.MOV.U32 R3, RZ, RZ, R0 ;  /* 0x000000ffff037224 */ /* 0x004fe200078e0000 */
        /* <DEDUP_REMOVED lines=12> */
[----:B0-----:R-:W-:-:S13]  /*1b6c0*/  ISETP.NE.AND P0, PT, R7, 0x1, PT ;  /* 0x000000010700780c */ /* 0x001fda0003f05270 */
[----:B------:R-:W0:Y:S08]  /*1b6d0*/  @P0 LDC R5, c[0x0][0x44c] ;  /* 0x00011300ff050b82 */ /* 0x000e300000000800 */
[----:B------:R-:W1:Y:S01]  /*1b6e0*/  @P0 LDC R6, c[0x0][0x450] ;  /* 0x00011400ff060b82 */ /* 0x000e620000000800 */
[----:B------:R-:W-:Y:S02]  /*1b6f0*/  IMAD R4, R4, UR4, RZ ;  /* 0x0000000404047c24 */ /* 0x000fe4000f8e02ff */
[----:B------:R-:W-:-:S04]  /*1b700*/  IMAD.WIDE.U32 R2, R0, UR4, R2 ;  /* 0x0000000400027c25 */ /* 0x000fc8000f8e0002 */
[----:B------:R-:W-:Y:S01]  /*1b710*/  IMAD R0, R0, UR5, R4 ;  /* 0x0000000500007c24 */ /* 0x000fe2000f8e0204 */
[----:B------:R-:W-:Y:S01]  /*1b720*/  ULDC.64 UR4, c[0x0][0x2d0] ;  /* 0x0000b40000047ab9 */ /* 0x000fe20000000a00 */
[----:B---3--:R-:W-:Y:S02]  /*1b730*/  IMAD.IADD R4, R8, 0x1, R12 ;  /* 0x0000000108047824 */ /* 0x008fe400078e020c */
[----:B------:R-:W-:Y:S02]  /*1b740*/  IMAD.IADD R3, R3, 0x1, R0 ;  /* 0x0000000103037824 */ /* 0x000fe400078e0200 */
        /* <DEDUP_REMOVED lines=51> */
[----:B0-----:R-:W0:Y:S07]  /*1ba80*/  SHFL.IDX PT, R6, R3, 0x2, 0x181f ;  /* 0x00581f0003067f89 */ /* 0x001e2e00000e0000 */
[----:B-1----:R-:W-:-:S05]  /*1ba90*/  @!P1 LEA R5, P2, R10, R5, 0x1 ;  /* 0x000000050a059211 */ /* 0x002fca00078408ff */
[----:B0-----:R-:W-:-:S04]  /*1baa0*/  @!P1 IMAD.X R6, RZ, RZ, R6, P2 ;  /* 0x000000ffff069224 */ /* 0x001fc800010e0606 */
[----:B------:R-:W-:Y:S02]  /*1bab0*/  @!P1 IMAD.MOV.U32 R7, RZ, RZ, R6 ;  /* 0x000000ffff079224 */ /* 0x000fe400078e0006 */
[----:B------:R-:W-:Y:S02]  /*1bac0*/  @!P1 IMAD.MOV.U32 R6, RZ, RZ, R5 ;  /* 0x000000ffff069224 */ /* 0x000fe400078e0005 */
[----:B------:R0:W1:Y:S04]  /*1bad0*/  SHFL.IDX PT, R5, R3, 0x3, 0x181f ;  /* 0x00781f0003057f89 */ /* 0x00006800000e0000 */
[----:B------:R0:W-:Y:S04]  /*1bae0*/  @!P1 LDGSTS.E.BYPASS.LTC128B.128 [R9+0x21400], desc[UR42][R6.64], !P0 ;  /* 0x2140000006099fae */ /* 0x0001e8000c101d6a */
[----:B------:R0:W2:Y:S02]  /*1baf0*/  SHFL.IDX PT, R3, R4, 0x3, 0x181f ;  /* 0x00781f0004037f89 */ /* 0x0000a400000e0000 */
.L_x_3139:
[----:B------:R3:W5:Y:S01]  /*1bb00*/  LDL R8, [R1] ;  /* 0x0000000001087983 */ /* 0x0007620000100800 */
[----:B------:R-:W-:-:S05]  /*1bb10*/  VIADD R0, R0, 0x30 ;  /* 0x0000003000007836 */ /* 0x000fca0000000000 */
[----:B------:R-:W-:-:S13]  /*1bb20*/  ISETP.GE.AND P1, PT, R0, R2, PT ;  /* 0x000000020000720c */ /* 0x000fda0003f26270 */
[----:B--2---:R-:W-:-:S05]  /*1bb30*/  @!P1 LEA R2, P2, R10, R3, 0x1 ;  /* 0x000000030a029211 */ /* 0x004fca00078408ff */
[----:B01----:R-:W-:-:S05]  /*1bb40*/  @!P1 IMAD.X R3, RZ, RZ, R5, P2 ;  /* 0x000000ffff039224 */ /* 0x003fca00010e0605 */
[----:B------:R-:W-:Y:S01]  /*1bb50*/  @!PT LDS RZ, [RZ] ;  /* 0x00000000fffff984 */ /* 0x000fe20000000800 */
[----:B------:R-:W-:Y:S01]  /*1bb60*/  @!PT LDS RZ, [RZ] ;  /* 0x00000000fffff984 */ /* 0x000fe20000000800 */
[----:B------:R-:W-:Y:S01]  /*1bb70*/  @!PT LDS RZ, [RZ] ;  /* 0x00000000fffff984 */ /* 0x000fe20000000800 */
[----:B------:R3:W-:Y:S01]  /*1bb80*/  @!P1 LDGSTS.E.BYPASS.LTC128B.128 [R9+0x21c00], desc[UR42][R2.64], !P0 ;  /* 0x21c0000002099fae */ /* 0x0007e2000c101d6a */
[----:B------:R-:W-:Y:S01]  /*1bb90*/  PLOP3.LUT P0, PT, PT, PT, PT, 0x80, 0x0 ;  /* 0x000000000000781c */ /* 0x000fe20003f0f070 */
[----:B------:R-:W-:-:S12]  /*1bba0*/  NOP ;  /* 0x0000000000007918 */ /* 0x000fd80000000000 */
.L_x_2975:
[----:B---3--:R-:W2:Y:S01]  /*1bbb0*/  LDL R2, [R1] ;  /* 0x0000000001027983 */ /* 0x008ea20000100800 */
        /* <DEDUP_REMOVED lines=18> */
.L_x_3140:
[----:B------:R-:W-:Y:S05]  /*1bce0*/  BSYNC B0 ;  /* 0x0000000000007941 */ /* 0x000fea0003800000 */
.L_x_2976:
[----:B0-----:R-:W2:Y:S01]  /*1bcf0*/  LDL R2, [R1+0x18] ;  /* 0x0000180001027983 */ /* 0x001ea20000100800 */
[----:B------:R-:W-:Y:S01]  /*1bd00*/  BSSY B0, `(.L_x_2978) ;  /* 0x000009a000007945 */ /* 0x000fe20003800000 */
[----:B--2---:R-:W-:-:S13]  /*1bd10*/  LOP3.LUT P0, RZ, R2, 0x1, RZ, 0xc0, !PT ;  /* 0x0000000102ff7812 */ /* 0x004fda000780c0ff */
[----:B------:R-:W-:Y:S05]  /*1bd20*/  @!P0 BRA `(.L_x_2979) ;  /* 0x00000008005c8947 */ /* 0x000fea0003800000 */
[----:B------:R-:W2:Y:S04]  /*1bd30*/  LDL R5, [R1] ;  /* 0x0000000001057983 */ /* 0x000ea80000100800 */
        /* <DEDUP_REMOVED lines=10> */
.L_x_3141:
[----:B------:R-:W-:Y:S05]  /*1bde0*/  BSYNC B1 ;  /* 0x0000000000017941 */ /* 0x000fea0003800000 */
.L_x_2980:
[----:B------:R-:W-:Y:S04]  /*1bdf0*/  BSSY B1, `(.L_x_2982) ;  /* 0x0000009000017945 */ /* 0x000fe80003800000 */
[----:B------:R-:W-:Y:S05]  /*1be00*/  @P1 BRA `(.L_x_2983) ;  /* 0x00000000001c1947 */ /* 0x000fea0003800000 */
[----:B------:R-:W1:Y:S01]  /*1be10*/  S2R R3, SR_TID.X ;  /* 0x0000000000037919 */ /* 0x000e620000002100 */
[----:B0-----:R-:W-:-:S04]  /*1be20*/  MOV R2, 0x10000 ;  /* 0x0001000000027802 */ /* 0x001fc80000000f00 */
[----:B------:R2:W-:Y:S01]  /*1be30*/  SYNCS.ARRIVE.TRANS64 RZ, [R0+URZ+0x28c50], R2 ;  /* 0x028c500200ff79a7 */ /* 0x0005e2000800003f */
[----:B-1----:R-:W-:-:S04]  /*1be40*/  LOP3.LUT R3, R3, 0x1f, RZ, 0xc0, !PT ;  /* 0x0000001f03037812 */ /* 0x002fc800078ec0ff */
[----:B------:R-:W-:-:S13]  /*1be50*/  ISETP.NE.AND P0, PT, R3, RZ, PT ;  /* 0x000000ff0300720c */ /* 0x000fda0003f05270 */
[----:B--2---:R-:W-:Y:S05]  /*1be60*/  @!P0 BRA `(.L_x_2983) ;  /* 0x0000000000048947 */ /* 0x004fea0003800000 */
[----:B------:R-:W-:Y:S01]  /*1be70*/  BPT.TRAP 0x1 ;  /* 0x000000040000795c */ /* 0x000fe20000300000 */
.L_x_2983:
[----:B------:R-:W-:Y:S05]  /*1be80*/  BSYNC B1 ;  /* 0x0000000000017941 */ /* 0x000fea0003800000 */
.L_x_2982:
[----:B------:R-:W2:Y:S04]  /*1be90*/  LDL R5, [R1+0x20] ;  /* 0x0000200001057983 */ /* 0x000ea80000100800 */
[----:B------:R-:W2:Y:S04]  /*1bea0*/  LDL.LU R3, [R1+0x34] ;  /* 0x0000340001037983 */ /* 0x000ea80000300800 */
[----:B------:R-:W3:Y:S04]  /*1beb0*/  LDL R4, [R1] ;  /* 0x0000000001047983 */ /* 0x000ee80000100800 */
[----:B0-----:R-:W3:Y:S01]  /*1bec0*/  LDL R2, [R1+0x4] ;  /* 0x0000040001027983 */ /* 0x001ee20000100800 */
        /* <DEDUP_REMOVED lines=10> */
.L_x_2984:
        /* <DEDUP_REMOVED lines=15> */
.L_x_2985:
        /* <DEDUP_REMOVED lines=15> */
.L_x_2986:
        /* <DEDUP_REMOVED lines=15> */
.L_x_2987:
        /* <DEDUP_REMOVED lines=15> */
.L_x_2988:
        /* <DEDUP_REMOVED lines=15> */
.L_x_2989:
        /* <DEDUP_REMOVED lines=15> */
.L_x_2990:
        /* <DEDUP_REMOVED lines=15> */
.L_x_2991:
        /* <DEDUP_REMOVED lines=10> */
.L_x_2979:
[----:B------:R-:W-:Y:S05]  /*1c6a0*/  BSYNC B0 ;  /* 0x0000000000007941 */ /* 0x000fea0003800000 */
.L_x_2978:
[----:B------:R-:W2:Y:S04]  /*1c6b0*/  LDL R4, [R1+0x2c] ;  /* 0x00002c0001047983 */ /* 0x000ea80000100800 */
[----:B------:R-:W3:Y:S01]  /*1c6c0*/  LDL R5, [R1+0x24] ;  /* 0x0000240001057983 */ /* 0x000ee20000100800 */
[----:B------:R-:W-:Y:S01]  /*1c6d0*/  BSSY B0, `(.L_x_2992) ;  /* 0x00002b3000007945 */ /* 0x000fe20003800000 */
[----:B--2---:R-:W-:-:S05]  /*1c6e0*/  VIADD R0, R4, 0xfffffffe ;  /* 0xfffffffe04007836 */ /* 0x004fca0000000000 */
[----:B---3--:R-:W-:-:S13]  /*1c6f0*/  ISETP.GE.AND P0, PT, R0, R5, PT ;  /* 0x000000050000720c */ /* 0x008fda0003f06270 */
[----:B------:R-:W-:Y:S05]  /*1c700*/  @!P0 BRA `(.L_x_2993) ;  /* 0x0000002800bc8947 */ /* 0x000fea0003800000 */
[----:B------:R-:W-:Y:S01]  /*1c710*/  IMAD.MOV R2, RZ, RZ, -R4 ;  /* 0x000000ffff027224 */ /* 0x000fe200078e0a04 */
[----:B------:R-:W-:Y:S01]  /*1c720*/  LOP3.LUT R6, RZ, R5, RZ, 0x33, !PT ;  /* 0x00000005ff067212 */ /* 0x000fe200078e33ff */
        /* <DEDUP_REMOVED lines=42> */
.L_x_2998:
        /* <DEDUP_REMOVED lines=9> */
.L_x_3142:
[----:B------:R-:W-:Y:S05]  /*1ca60*/  BSYNC B3 ;  /* 0x0000000000037941 */ /* 0x000fea0003800000 */
.L_x_2999:
        /* <DEDUP_REMOVED lines=9> */
.L_x_3002:
[----:B------:R-:W-:Y:S05]  /*1cb00*/  BSYNC B3 ;  /* 0x0000000000037941 */ /* 0x000fea0003800000 */
.L_x_3001:
        /* <DEDUP_REMOVED lines=14> */
.L_x_3003:
        /* <DEDUP_REMOVED lines=13> */
.L_x_3143:
[----:B------:R-:W-:Y:S05]  /*1ccc0*/  BSYNC B3 ;  /* 0x0000000000037941 */ /* 0x000fea0003800000 */
.L_x_3004:
[----:B------:R-:W-:Y:S01]  /*1ccd0*/  BSSY B3, `(.L_x_3006) ;  /* 0x000000b000037945 */ /* 0x000fe20003800000 */
[----:B------:R-:W-:Y:S01]  /*1cce0*/  IMAD.MOV.U32 R8, RZ, RZ, 0x0 ;  /* 0x00000000ff087424 */ /* 0x000fe200078e00ff */
[----:B------:R-:W-:Y:S02]  /*1ccf0*/  MOV R9, 0x14f00000 ;  /* 0x14f0000000097802 */ /* 0x000fe40000000f00 */
[----:B------:R-:W-:Y:S05]  /*1cd00*/  @P1 BRA `(.L_x_3007) ;  /* 0x00000000001c1947 */ /* 0x000fea0003800000 */
[----:B------:R-:W2:Y:S01]  /*1cd10*/  S2R R4, SR_TID.X ;  /* 0x0000000000047919 */ /* 0x000ea20000002100 */
[----:B01----:R-:W-:-:S04]  /*1cd20*/  IMAD.MOV.U32 R2, RZ, RZ, 0x10000 ;  /* 0x00010000ff027424 */ /* 0x003fc800078e00ff */
[----:B------:R3:W-:Y:S01]  /*1cd30*/  SYNCS.ARRIVE.TRANS64 RZ, [R3+URZ+0x28c50], R2 ;  /* 0x028c500203ff79a7 */ /* 0x0007e2000800003f */
[----:B--2---:R-:W-:-:S04]  /*1cd40*/  LOP3.LUT R4, R4, 0x1f, RZ, 0xc0, !PT ;  /* 0x0000001f04047812 */ /* 0x004fc800078ec0ff */
[----:B------:R-:W-:-:S13]  /*1cd50*/  ISETP.NE.AND P0, PT, R4, RZ, PT ;  /* 0x000000ff0400720c */ /* 0x000fda0003f05270 */
[----:B---3--:R-:W-:Y:S05]  /*1cd60*/  @!P0 BRA `(.L_x_3007) ;  /* 0x0000000000048947 */ /* 0x008fea0003800000 */
[----:B------:R-:W-:Y:S01]  /*1cd70*/  BPT.TRAP 0x1 ;  /* 0x000000040000795c */ /* 0x000fe20000300000 */
.L_x_3007:
[----:B------:R-:W-:Y:S05]  /*1cd80*/  BSYNC B3 ;  /* 0x0000000000037941 */ /* 0x000fea0003800000 */
.L_x_3006:
        /* <DEDUP_REMOVED lines=11> */
.L_x_3008:
        /* <DEDUP_REMOVED lines=15> */
.L_x_3009:
        /* <DEDUP_REMOVED lines=15> */
.L_x_3010:
        /* <DEDUP_REMOVED lines=15> */
.L_x_3011:
        /* <DEDUP_REMOVED lines=15> */
.L_x_3012:
        /* <DEDUP_REMOVED lines=15> */
.L_x_3013:
        /* <DEDUP_REMOVED lines=15> */
.L_x_3014:
        /* <DEDUP_REMOVED lines=15> */
.L_x_3015:
        /* <DEDUP_REMOVED lines=10> */
.L_x_2997:
[----:B------:R-:W-:Y:S05]  /*1d570*/  BSYNC B1 ;  /* 0x0000000000017941 */ /* 0x000fea0003800000 */
.L_x_2996:
[----:B------:R-:W2:Y:S02]  /*1d580*/  LDL R4, [R1+0x2c] ;  /* 0x00002c0001047983 */ /* 0x000ea40000100800 */
[----:B--2---:R-:W-:-:S07]  /*1d590*/  VIADD R0, R4, 0xfffffffd ;  /* 0xfffffffd04007836 */ /* 0x004fce0000000000 */
.L_x_2995:
[----:B------:R-:W-:Y:S05]  /*1d5a0*/  BSYNC B2 ;  /* 0x0000000000027941 */ /* 0x000fea0003800000 */
.L_x_2994:
[----:B------:R-:W2:Y:S01]  /*1d5b0*/  LDL.LU R2, [R1+0x2c] ;  /* 0x00002c0001027983 */ /* 0x000ea20000300800 */
[----:B------:R-:W-:Y:S01]  /*1d5c0*/  VIADD R6, R6, 0xfffffffe ;  /* 0xfffffffe06067836 */ /* 0x000fe20000000000 */
[----:B--2---:R-:W-:-:S04]  /*1d5d0*/  LOP3.LUT R2, RZ, R2, RZ, 0x33, !PT ;  /* 0x00000002ff027212 */ /* 0x004fc800078e33ff */
[----:B------:R-:W-:-:S13]  /*1d5e0*/  ISETP.NE.AND P0, PT, R6, R2, PT ;  /* 0x000000020600720c */ /* 0x000fda0003f05270 */
[----:B------:R-:W-:Y:S05]  /*1d5f0*/  @!P0 BRA `(.L_x_2993) ;  /* 0x0000001c00008947 */ /* 0x000fea0003800000 */
.L_x_3056:
[----:B------:R-:W2:Y:S04]  /*1d600*/  LDL R4, [R1+0x18] ;  /* 0x0000180001047983 */ /* 0x000ea80000100800 */
[----:B------:R-:W0:Y:S04]  /*1d610*/  LDL.LU R3, [R1+0x4] ;  /* 0x0000040001037983 */ /* 0x000e280000300800 */
        /* <DEDUP_REMOVED lines=34> */
.L_x_3018:
[----:B------:R-:W2:Y:S01]  /*1d840*/  LDL R2, [R1] ;  /* 0x0000000001027983 */ /* 0x000ea20000100800 */
[----:B------:R-:W-:Y:S01]  /*1d850*/  SHF.L.U32 R3, R6, 0x1f, RZ ;  /* 0x0000001f06037819 */ /* 0x000fe200000006ff */
[----:B------:R-:W-:Y:S01]  /*1d860*/  BSSY B2, `(.L_x_3019) ;  /* 0x0000007000027945 */ /* 0x000fe20003800000 */
[----:B0-----:R-:W0:Y:S02]  /*1d870*/  S2R R4, SR_TID.X ;  /* 0x0000000000047919 */ /* 0x001e240000002100 */
[----:B0-----:R-:W-:-:S04]  /*1d880*/  LOP3.LUT R4, R4, 0x7f, RZ, 0xc0, !PT ;  /* 0x0000007f04047812 */ /* 0x001fc800078ec0ff */
[----:B------:R-:W-:Y:S01]  /*1d890*/  ISETP.NE.AND P1, PT, R4, RZ, PT ;  /* 0x000000ff0400720c */ /* 0x000fe20003f25270 */
[----:B--2---:R-:W-:-:S04]  /*1d8a0*/  IMAD R2, R7, 0x8, R2 ;  /* 0x0000000807027824 */ /* 0x004fc800078e0202 */
[----:B------:R-:W0:Y:S02]  /*1d8b0*/  SYNCS.PHASECHK.TRANS64.TRYWAIT P0, [R2+URZ+0x28c40], R3 ;  /* 0x028c4003020075a7 */ /* 0x000e24000800017f */
[----:B0-----:R-:W-:Y:S06]  /*1d8c0*/  @!P0 BRA `(.L_x_3020) ;  /* 0x0000004000948947 */ /* 0x001fec0003800000 */
.L_x_3144:
[----:B------:R-:W-:Y:S05]  /*1d8d0*/  BSYNC B2 ;  /* 0x0000000000027941 */ /* 0x000fea0003800000 */
.L_x_3019:
        /* <DEDUP_REMOVED lines=9> */
.L_x_3022:
[----:B------:R-:W-:Y:S05]  /*1d970*/  BSYNC B2 ;  /* 0x0000000000027941 */ /* 0x000fea0003800000 */
.L_x_3021:
        /* <DEDUP_REMOVED lines=13> */
.L_x_3023:
        /* <DEDUP_REMOVED lines=13> */
.L_x_3145:
[----:B------:R-:W-:Y:S05]  /*1db20*/  BSYNC B2 ;  /* 0x0000000000027941 */ /* 0x000fea0003800000 */
.L_x_3024:
        /* <DEDUP_REMOVED lines=11> */
.L_x_3027:
[----:B------:R-:W-:Y:S05]  /*1dbe0*/  BSYNC B2 ;  /* 0x0000000000027941 */ /* 0x000fea0003800000 */
.L_x_3026:
[----:B01----:R-:W2:Y:S01]  /*1dbf0*/  LDL R3, [R1] ;  /* 0x0000000001037983 */ /* 0x003ea20000100800 */
        /* <DEDUP_REMOVED lines=9> */
.L_x_3028:
        /* <DEDUP_REMOVED lines=15> */
.L_x_3029:
        /* <DEDUP_REMOVED lines=15> */
.L_x_3030:
        /* <DEDUP_REMOVED lines=15> */
.L_x_3031:
        /* <DEDUP_REMOVED lines=15> */
.L_x_3032:
        /* <DEDUP_REMOVED lines=15> */
.L_x_3033:
        /* <DEDUP_REMOVED lines=15> */
.L_x_3034:
        /* <DEDUP_REMOVED lines=15> */
.L_x_3035:
        /* <DEDUP_REMOVED lines=10> */
.L_x_3017:
[----:B------:R-:W-:Y:S05]  /*1e3c0*/  BSYNC B1 ;  /* 0x0000000000017941 */ /* 0x000fea0003800000 */
.L_x_3016:
[----:B------:R-:W2:Y:S01]  /*1e3d0*/  LDL R5, [R1+0x18] ;  /* 0x0000180001057983 */ /* 0x000ea20000100800 */
[----:B------:R-:W-:Y:S01]  /*1e3e0*/  VIADD R7, R7, 0x1 ;  /* 0x0000000107077836 */ /* 0x000fe20000000000 */
[----:B------:R-:W-:Y:S04]  /*1e3f0*/  BSSY B1, `(.L_x_3036) ;  /* 0x00000dc000017945 */ /* 0x000fe80003800000 */
[----:B------:R-:W-:-:S04]  /*1e400*/  ISETP.NE.AND P0, PT, R7, 0x2, PT ;  /* 0x000000020700780c */ /* 0x000fc80003f05270 */
[----:B------:R-:W-:Y:S02]  /*1e410*/  SEL R2, RZ, 0x1, P0 ;  /* 0x00000001ff027807 */ /* 0x000fe40000000000 */
[----:B------:R-:W-:Y:S02]  /*1e420*/  SEL R9, R7, RZ, P0 ;  /* 0x000000ff07097207 */ /* 0x000fe40000000000 */
[----:B-----5:R-:W-:Y:S01]  /*1e430*/  LOP3.LUT R8, R6, R2, RZ, 0x3c, !PT ;  /* 0x0000000206087212 */ /* 0x020fe200078e3cff */
[----:B------:R-:W-:-:S04]  /*1e440*/  VIADD R6, R0, 0xffffffff ;  /* 0xffffffff00067836 */ /* 0x000fc80000000000 */
[----:B------:R0:W-:Y:S04]  /*1e450*/  STL [R1+0x10], R8 ;  /* 0x0000100801007387 */ /* 0x0001e80000100800 */
[----:B------:R0:W-:Y:S01]  /*1e460*/  STL [R1+0x4], R9 ;  /* 0x0000040901007387 */ /* 0x0001e20000100800 */
[----:B--2---:R-:W-:-:S13]  /*1e470*/  LOP3.LUT P2, RZ, R5, 0x1, RZ, 0xc0, !PT ;  /* 0x0000000105ff7812 */ /* 0x004fda000784c0ff */
[----:B0-----:R-:W-:Y:S05]  /*1e480*/  @!P2 BRA `(.L_x_3037) ;  /* 0x0000000c0048a947 */ /* 0x001fea0003800000 */
[----:B------:R-:W-:Y:S01]  /*1e490*/  ULDC.64 UR4, c[0x0][0x418] ;  /* 0x0001060000047ab9 */ /* 0x000fe20000000a00 */
[----:B------:R-:W-:Y:S01]  /*1e4a0*/  IMAD.MOV.U32 R7, RZ, RZ, R6 ;  /* 0x000000ffff077224 */ /* 0x000fe200078e0006 */
        /* <DEDUP_REMOVED lines=22> */
.L_x_3038:
[----:B------:R-:W2:Y:S01]  /*1e610*/  LDL R2, [R1] ;  /* 0x0000000001027983 */ /* 0x000ea20000100800 */
[----:B------:R-:W-:Y:S01]  /*1e620*/  BSSY B2, `(.L_x_3039) ;  /* 0x0000008000027945 */ /* 0x000fe20003800000 */
[----:B0-----:R-:W0:Y:S02]  /*1e630*/  S2R R4, SR_TID.X ;  /* 0x0000000000047919 */ /* 0x001e240000002100 */
[----:B0-----:R-:W-:-:S04]  /*1e640*/  LOP3.LUT R4, R4, 0x7f, RZ, 0xc0, !PT ;  /* 0x0000007f04047812 */ /* 0x001fc800078ec0ff */
[----:B------:R-:W-:Y:S01]  /*1e650*/  ISETP.NE.AND P1, PT, R4, RZ, PT ;  /* 0x000000ff0400720c */ /* 0x000fe20003f25270 */
[----:B--2---:R-:W-:Y:S01]  /*1e660*/  IMAD R3, R9, 0x8, R2 ;  /* 0x0000000809037824 */ /* 0x004fe200078e0202 */
[----:B------:R-:W-:-:S04]  /*1e670*/  SHF.L.U32 R2, R8, 0x1f, RZ ;  /* 0x0000001f08027819 */ /* 0x000fc800000006ff */
[----:B------:R-:W0:Y:S02]  /*1e680*/  SYNCS.PHASECHK.TRANS64.TRYWAIT P0, [R3+URZ+0x28c40], R2 ;  /* 0x028c4002030075a7 */ /* 0x000e24000800017f */
[----:B0-----:R-:W-:Y:S05]  /*1e690*/  @!P0 BRA `(.L_x_3040) ;  /* 0x0000003400488947 */ /* 0x001fea0003800000 */
.L_x_3146:
[----:B------:R-:W-:Y:S05]  /*1e6a0*/  BSYNC B2 ;  /* 0x0000000000027941 */ /* 0x000fea0003800000 */
.L_x_3039:
        /* <DEDUP_REMOVED lines=9> */
.L_x_3042:
[----:B------:R-:W-:Y:S05]  /*1e740*/  BSYNC B2 ;  /* 0x0000000000027941 */ /* 0x000fea0003800000 */
.L_x_3041:
[----:B------:R-:W2:Y:S04]  /*1e750*/  LDL R8, [R1] ;  /* 0x0000000001087983 */ /* 0x000ea80000100800 */
        /* <DEDUP_REMOVED lines=13> */
.L_x_3043:
        /* <DEDUP_REMOVED lines=13> */
.L_x_3147:
[----:B------:R-:W-:Y:S05]  /*1e900*/  BSYNC B2 ;  /* 0x0000000000027941 */ /* 0x000fea0003800000 */
.L_x_3044:
[----:B------:R-:W-:Y:S01]  /*1e910*/  BSSY B2, `(.L_x_3046) ;  /* 0x000000b000027945 */ /* 0x000fe20003800000 */
[----:B------:R-:W-:Y:S02]  /*1e920*/  IMAD.MOV.U32 R8, RZ, RZ, 0x0 ;  /* 0x00000000ff087424 */ /* 0x000fe400078e00ff */
[----:B------:R-:W-:Y:S01]  /*1e930*/  IMAD.MOV.U32 R9, RZ, RZ, 0x14f00000 ;  /* 0x14f00000ff097424 */ /* 0x000fe200078e00ff */
[----:B------:R-:W-:Y:S06]  /*1e940*/  @P1 BRA `(.L_x_3047) ;  /* 0x00000000001c1947 */ /* 0x000fec0003800000 */
[----:B------:R-:W2:Y:S01]  /*1e950*/  S2R R5, SR_TID.X ;  /* 0x0000000000057919 */ /* 0x000ea20000002100 */
[----:B01----:R-:W-:-:S04]  /*1e960*/  MOV R2, 0x10000 ;  /* 0x0001000000027802 */ /* 0x003fc80000000f00 */
[----:B------:R3:W-:Y:S01]  /*1e970*/  SYNCS.ARRIVE.TRANS64 RZ, [R3+URZ+0x28c50], R2 ;  /* 0x028c500203ff79a7 */ /* 0x0007e2000800003f */
[----:B--2---:R-:W-:-:S04]  /*1e980*/  LOP3.LUT R5, R5, 0x1f, RZ, 0xc0, !PT ;  /* 0x0000001f05057812 */ /* 0x004fc800078ec0ff */
[----:B------:R-:W-:-:S13]  /*1e990*/  ISETP.NE.AND P0, PT, R5, RZ, PT ;  /* 0x000000ff0500720c */ /* 0x000fda0003f05270 */
[----:B---3--:R-:W-:Y:S05]  /*1e9a0*/  @!P0 BRA `(.L_x_3047) ;  /* 0x0000000000048947 */ /* 0x008fea0003800000 */
[----:B------:R-:W-:Y:S01]  /*1e9b0*/  BPT.TRAP 0x1 ;  /* 0x000000040000795c */ /* 0x000fe20000300000 */
.L_x_3047:
[----:B------:R-:W-:Y:S05]  /*1e9c0*/  BSYNC B2 ;  /* 0x0000000000027941 */ /* 0x000fea0003800000 */
.L_x_3046:
        /* <DEDUP_REMOVED lines=11> */
.L_x_3048:
        /* <DEDUP_REMOVED lines=15> */
.L_x_3049:
        /* <DEDUP_REMOVED lines=15> */
.L_x_3050:
        /* <DEDUP_REMOVED lines=15> */
.L_x_3051:
        /* <DEDUP_REMOVED lines=15> */
.L_x_3052:
        /* <DEDUP_REMOVED lines=15> */
.L_x_3053:
        /* <DEDUP_REMOVED lines=15> */
.L_x_3054:
        /* <DEDUP_REMOVED lines=15> */
.L_x_3055:
        /* <DEDUP_REMOVED lines=10> */
.L_x_3037:
[----:B------:R-:W-:Y:S05]  /*1f1b0*/  BSYNC B1 ;  /* 0x0000000000017941 */ /* 0x000fea0003800000 */
.L_x_3036:
[----:B------:R-:W2:Y:S01]  /*1f1c0*/  LDL R5, [R1+0x24] ;  /* 0x0000240001057983 */ /* 0x000ea20000100800 */
[----:B------:R-:W-:Y:S01]  /*1f1d0*/  VIADD R0, R0, 0xfffffffe ;  /* 0xfffffffe00007836 */ /* 0x000fe20000000000 */
[----:B--2---:R-:W-:-:S13]  /*1f1e0*/  ISETP.GT.AND P0, PT, R6, R5, PT ;  /* 0x000000050600720c */ /* 0x004fda0003f04270 */
[----:B------:R-:W-:Y:S05]  /*1f1f0*/  @P0 BRA `(.L_x_3056) ;  /* 0xffffffe400000947 */ /* 0x000fea000383ffff */
.L_x_2993:
[----:B------:R-:W-:Y:S05]  /*1f200*/  BSYNC B0 ;  /* 0x0000000000007941 */ /* 0x000fea0003800000 */
.L_x_2992:
        /* <DEDUP_REMOVED lines=24> */
.L_x_3058:
[----:B------:R-:W-:Y:S05]  /*1f390*/  BSYNC B0 ;  /* 0x0000000000007941 */ /* 0x000fea0003800000 */
.L_x_3057:
[----:B------:R-:W-:-:S05]  /*1f3a0*/  SEL R0, R0, RZ, P0 ;  /* 0x000000ff00007207 */ /* 0x000fca0000000000 */
[----:B------:R2:W-:Y:S02]  /*1f3b0*/  STL [R1+0x4], R0 ;  /* 0x0000040001007387 */ /* 0x0005e40000100800 */
.L_x_2960:
[----:B------:R-:W-:Y:S05]  /*1f3c0*/  BSYNC B7 ;  /* 0x0000000000077941 */ /* 0x000fea0003800000 */
.L_x_2958:
        /* <DEDUP_REMOVED lines=10> */
[----:B------:R2:W-:Y:S01]  /*1f470*/  STL [R1], R0 ;  /* 0x0000000001007387 */ /* 0x0005e20000100800 */
[----:B------:R-:W-:Y:S06]  /*1f480*/  BAR.ARV 0x4, 0x180 ;  /* 0x0106000000007b1d */ /* 0x000fec0000002000 */
[----:B------:R-:W-:Y:S05]  /*1f490*/  BRA `(.L_x_3060) ;  /* 0x0000000800d47947 */ /* 0x000fea0003800000 */
.L_x_3059:
[----:B------:R-:W2:Y:S01]  /*1f4a0*/  S2R R6, SR_TID.X ;  /* 0x0000000000067919 */ /* 0x000ea20000002100 */
[----:B------:R-:W-:Y:S01]  /*1f4b0*/  UMOV UR4, 0xffffffff ;  /* 0xffffffff00047882 */ /* 0x000fe20000000000 */
[----:B--2---:R-:W-:-:S04]  /*1f4c0*/  LOP3.LUT R6, R6, 0x1f, RZ, 0xc0, !PT ;  /* 0x0000001f06067812 */ /* 0x004fc800078ec0ff */
[----:B------:R-:W-:Y:S01]  /*1f4d0*/  ISETP.NE.AND P0, PT, R6, 0x1f, PT ;  /* 0x0000001f0600780c */ /* 0x000fe20003f05270 */
[----:B------:R-:W-:-:S12]  /*1f4e0*/  BRA.DIV UR4, `(.L_x_3061) ;  /* 0x0000002604dc7947 */ /* 0x000fd8000b800000 */
[----:B0-----:R-:W-:Y:S01]  /*1f4f0*/  IMAD.IADD R5, R19, 0x1, R6 ;  /* 0x0000000113057824 */ /* 0x001fe200078e0206 */
[----:B------:R-:W-:-:S04]  /*1f500*/  ULDC UR4, c[0x0][0xc3c] ;  /* 0x00030f0000047ab9 */ /* 0x000fc80000000800 */
[----:B------:R-:W-:-:S13]  /*1f510*/  ISETP.GE.OR P1, PT, R5, UR4, !P0 ;  /* 0x0000000405007c0c */ /* 0x000fda000c726670 */
[----:B-1----:R-:W0:Y:S02]  /*1f520*/  @!P1 LDC.64 R2, c[0x0][0xc80] ;  /* 0x00032000ff029b82 */ /* 0x002e240000000a00 */
[----:B0-----:R-:W-:-:S06]  /*1f530*/  @!P1 IMAD.WIDE R2, R5, 0x4, R2 ;  /* 0x0000000405029825 */ /* 0x001fcc00078e0202 */
[----:B------:R0:W2:Y:S01]  /*1f540*/  @!P1 LDG.E R3, desc[UR42][R2.64] ;  /* 0x0000002a02039981 */ /* 0x0000a2000c1e1900 */
[C---:B------:R-:W-:Y:S02]  /*1f550*/  ISETP.GE.U32.AND P2, PT, R6.reuse, 0x2, PT ;  /* 0x000000020600780c */ /* 0x040fe40003f46070 */
[C---:B------:R-:W-:Y:S01]  /*1f560*/  ISETP.GE.U32.AND P3, PT, R6.reuse, 0x4, PT ;  /* 0x000000040600780c */ /* 0x040fe20003f66070 */
[----:B------:R-:W-:Y:S01]  /*1f570*/  SHFL.IDX PT, R0, R16, RZ, 0x1f ;  /* 0x00001fff10007589 */ /* 0x000fe200000e0000 */
[C---:B------:R-:W-:Y:S02]  /*1f580*/  ISETP.GE.U32.AND P4, PT, R6.reuse, 0x8, PT ;  /* 0x000000080600780c */ /* 0x040fe40003f86070 */
[C---:B------:R-:W-:Y:S01]  /*1f590*/  ISETP.GE.U32.AND P5, PT, R6.reuse, 0x10, PT ;  /* 0x000000100600780c */ /* 0x040fe20003fa6070 */
[----:B------:R-:W-:Y:S01]  /*1f5a0*/  SHFL.IDX PT, R4, R16, 0x1, 0x1f ;  /* 0x00201f0010047f89 */ /* 0x000fe200000e0000 */
        /* <DEDUP_REMOVED lines=19> */
.L_x_3157:
[----:B------:R-:W-:Y:S02]  /*1f6e0*/  ULDC UR4, c[0x0][0xc38] ;  /* 0x00030e0000047ab9 */ /* 0x000fe40000000800 */
[----:B------:R-:W-:-:S04]  /*1f6f0*/  IMAD.U32 R5, RZ, RZ, UR4 ;  /* 0x00000004ff057e24 */ /* 0x000fc8000f8e00ff */
[----:B-1----:R-:W-:-:S04]  /*1f700*/  IMAD R16, R14, R5, RZ ;  /* 0x000000050e107224 */ /* 0x002fc800078e02ff */
[----:B------:R-:W-:-:S05]  /*1f710*/  IMAD.IADD R4, R4, 0x1, R16 ;  /* 0x0000000104047824 */ /* 0x000fca00078e0210 */
[----:B------:R-:W-:-:S13]  /*1f720*/  ISETP.GT.AND P6, PT, R4, R0, PT ;  /* 0x000000000400720c */ /* 0x000fda0003fc4270 */
[----:B------:R-:W-:Y:S05]  /*1f730*/  @P6 BRA `(.L_x_3062) ;  /* 0x00000000009c6947 */ /* 0x000fea0003800000 */
.L_x_3067:
        /* <DEDUP_REMOVED lines=14> */
.L_x_3065:
[----:B------:R-:W-:Y:S05]  /*1f820*/  BSYNC B0 ;  /* 0x0000000000007941 */ /* 0x000fea0003800000 */
.L_x_3064:
[----:B------:R-:W-:-:S03]  /*1f830*/  UMOV UR4, 0xffffffff ;  /* 0xffffffff00047882 */ /* 0x000fc60000000000 */
[----:B------:R-:W-:Y:S05]  /*1f840*/  BRA.DIV UR4, `(.L_x_3066) ;  /* 0x0000002a04287947 */ /* 0x000fea000b800000 */
[----:B-----5:R-:W0:Y:S02]  /*1f850*/  SHFL.UP PT, R14, R2, 0x1, RZ ;  /* 0x04200000020e7989 */ /* 0x020e2400000e00ff */
[----:B0-----:R-:W-:-:S04]  /*1f860*/  SEL R3, R14, RZ, P1 ;  /* 0x000000ff0e037207 */ /* 0x001fc80000800000 */
[----:B------:R-:W-:-:S05]  /*1f870*/  IADD3 R3, R2, R3, RZ ;  /* 0x0000000302037210 */ /* 0x000fca0007ffe0ff */
        /* <DEDUP_REMOVED lines=13> */
.L_x_3165:
[----:B------:R-:W-:Y:S02]  /*1f950*/  ULDC UR4, c[0x0][0xc38] ;  /* 0x00030e0000047ab9 */ /* 0x000fe40000000800 */
[----:B------:R-:W-:-:S04]  /*1f960*/  IMAD.U32 R5, RZ, RZ, UR4 ;  /* 0x00000004ff057e24 */ /* 0x000fc8000f8e00ff */
[----:B-1----:R-:W-:-:S04]  /*1f970*/  IMAD R16, R14, R5, RZ ;  /* 0x000000050e107224 */ /* 0x002fc800078e02ff */
[----:B------:R-:W-:-:S05]  /*1f980*/  IMAD.IADD R4, R16, 0x1, R4 ;  /* 0x0000000110047824 */ /* 0x000fca00078e0204 */
[----:B------:R-:W-:-:S13]  /*1f990*/  ISETP.GT.AND P6, PT, R4, R0, PT ;  /* 0x000000000400720c */ /* 0x000fda0003fc4270 */
[----:B------:R-:W-:Y:S05]  /*1f9a0*/  @!P6 BRA `(.L_x_3067) ;  /* 0xfffffffc0064e947 */ /* 0x000fea000383ffff */
.L_x_3062:
        /* <DEDUP_REMOVED lines=8> */
.L_x_3169:
[----:B------:R-:W-:Y:S01]  /*1fa30*/  ISETP.NE.AND P0, PT, R4, RZ, PT ;  /* 0x000000ff0400720c */ /* 0x000fe20003f05270 */
[----:B------:R-:W-:-:S12]  /*1fa40*/  IMAD.MOV.U32 R4, RZ, RZ, RZ ;  /* 0x000000ffff047224 */ /* 0x000fd800078e00ff */
[----:B------:R-:W-:Y:S05]  /*1fa50*/  @!P0 BRA `(.L_x_3069) ;  /* 0x0000000000108947 */ /* 0x000fea0003800000 */
[----:B------:R-:W-:Y:S01]  /*1fa60*/  UMOV UR4, 0xffffffff ;  /* 0xffffffff00047882 */ /* 0x000fe20000000000 */
[----:B------:R-:W-:Y:S02]  /*1fa70*/  VIADD R12, R6, 0xffffffff ;  /* 0xffffffff060c7836 */ /* 0x000fe40000000000 */
[----:B------:R-:W-:Y:S05]  /*1fa80*/  BRA.DIV UR4, `(.L_x_3070) ;  /* 0x0000002a04a07947 */ /* 0x000fea000b800000 */
[----:B------:R3:W4:Y:S02]  /*1fa90*/  SHFL.IDX PT, R4, R3, R12, 0x1f ;  /* 0x00001f0c03047589 */ /* 0x00072400000e0000 */
.L_x_3069:
        /* <DEDUP_REMOVED lines=35> */
[----:B------:R-:W-:-:S04]  /*1fcd0*/  VIADDMNMX R5, R3, R5, R7, PT ;  /* 0x0000000503057246 */ /* 0x000fc80003800107 */
        /* <DEDUP_REMOVED lines=15> */
[----:B------:R-:W-:Y:S01]  /*1fdd0*/  @!P1 IMAD.IADD R3, R3, 0x1, -R7 ;  /* 0x0000000103039824 */ /* 0x000fe200078e0a07 */
[----:B------:R-:W-:Y:S02]  /*1fde0*/  @!P1 IADD3 R2, R2, 0x1, RZ ;  /* 0x0000000102029810 */ /* 0x000fe40007ffe0ff */
[----:B------:R-:W-:Y:S02]  /*1fdf0*/  ISETP.NE.AND P1, PT, R5, RZ, PT ;  /* 0x000000ff0500720c */ /* 0x000fe40003f25270 */
[----:B------:R-:W-:Y:S02]  /*1fe00*/  ISETP.GE.U32.AND P0, PT, R3, R7, PT ;  /* 0x000000070300720c */ /* 0x000fe40003f06070 */
[----:B------:R-:W-:-:S04]  /*1fe10*/  LOP3.LUT R3, R0, R5, RZ, 0x3c, !PT ;  /* 0x0000000500037212 */ /* 0x000fc800078e3cff */
[----:B------:R-:W-:Y:S01]  /*1fe20*/  ISETP.GE.AND P2, PT, R3, RZ, PT ;  /* 0x000000ff0300720c */ /* 0x000fe20003f46270 */
[----:B------:R-:W-:-:S06]  /*1fe30*/  IMAD.IADD R3, R0, 0x1, R4 ;  /* 0x0000000100037824 */ /* 0x000fcc00078e0204 */
[----:B------:R-:W-:-:S06]  /*1fe40*/  @P0 VIADD R2, R2, 0x1 ;  /* 0x0000000102020836 */ /* 0x000fcc0000000000 */
[----:B------:R-:W-:Y:S01]  /*1fe50*/  @!P2 IMAD.MOV R2, RZ, RZ, -R2 ;  /* 0x000000ffff02a224 */ /* 0x000fe200078e0a02 */
[----:B------:R-:W-:Y:S01]  /*1fe60*/  @!P1 LOP3.LUT R2, RZ, R5, RZ, 0x33, !PT ;  /* 0x00000005ff029212 */ /* 0x000fe200078e33ff */
[----:B------:R-:W-:-:S04]  /*1fe70*/  IMAD.MOV R5, RZ, RZ, -R5 ;  /* 0x000000ffff057224 */ /* 0x000fc800078e0a05 */
[----:B------:R-:W-:Y:S01]  /*1fe80*/  IMAD R18, R2, R5, R3 ;  /* 0x0000000502127224 */ /* 0x000fe200078e0203 */
[----:B------:R-:W-:-:S05]  /*1fe90*/  LOP3.LUT R2, RZ, R2, RZ, 0x33, !PT ;  /* 0x00000002ff027212 */ /* 0x000fca00078e33ff */
[----:B------:R-:W-:Y:S01]  /*1fea0*/  IMAD.IADD R17, R17, 0x1, R2 ;  /* 0x0000000111117824 */ /* 0x000fe200078e0202 */
[----:B------:R-:W-:Y:S06]  /*1feb0*/  BRA `(.L_x_3071) ;  /* 0x00000000001c7947 */ /* 0x000fec0003800000 */
.L_x_3063:
[----:B------:R-:W-:Y:S01]  /*1fec0*/  UMOV UR4, URZ ;  /* 0x0000003f00047c82 */ /* 0x000fe20008000000 */
[----:B------:R-:W-:Y:S01]  /*1fed0*/  UMOV UR5, URZ ;  /* 0x0000003f00057c82 */ /* 0x000fe20008000000 */
[----:B------:R-:W-:Y:S01]  /*1fee0*/  ULDC UR6, c[0x0][0xc3c] ;  /* 0x00030f0000067ab9 */ /* 0x000fe20000000800 */
[----:B------:R-:W-:Y:S02]  /*1fef0*/  IMAD.MOV.U32 R16, RZ, RZ, R0 ;  /* 0x000000ffff107224 */ /* 0x000fe400078e0000 */
[----:B------:R-:W-:Y:S02]  /*1ff00*/  IMAD.U32 R17, RZ, RZ, UR4 ;  /* 0x00000004ff117e24 */ /* 0x000fe4000f8e00ff */
[----:B------:R-:W-:Y:S02]  /*1ff10*/  IMAD.U32 R18, RZ, RZ, UR5 ;  /* 0x00000005ff127e24 */ /* 0x000fe4000f8e00ff */
[----:B------:R-:W-:-:S07]  /*1ff20*/  IMAD.U32 R19, RZ, RZ, UR6 ;  /* 0x00000006ff137e24 */ /* 0x000fce000f8e00ff */
.L_x_3071:
[----:B------:R1:W2:Y:S01]  /*1ff30*/  LDL R2, [R1] ;  /* 0x0000000001027983 */ /* 0x0002a20000100800 */
[----:B------:R-:W3:Y:S01]  /*1ff40*/  S2R R0, SR_TID.X ;  /* 0x0000000000007919 */ /* 0x000ee20000002100 */
[----:B------:R-:W-:Y:S05]  /*1ff50*/  WARPSYNC.ALL ;  /* 0x0000000000007948 */ /* 0x000fea0003800000 */
[----:B---3--:R-:W-:Y:S01]  /*1ff60*/  LOP3.LUT R0, R0, 0x1f, RZ, 0xc0, !PT ;  /* 0x0000001f00007812 */ /* 0x008fe200078ec0ff */
[----:B------:R-:W-:Y:S03]  /*1ff70*/  BAR.SYNC.DEFER_BLOCKING 0x4, 0x180 ;  /* 0x0106000000007b1d */ /* 0x000fe60000010000 */
[----:B------:R-:W-:-:S13]  /*1ff80*/  ISETP.NE.AND P0, PT, R0, RZ, PT ;  /* 0x000000ff0000720c */ /* 0x000fda0003f05270 */
[----:B0-----:R-:W2:Y:S01]  /*1ff90*/  @!P0 S2R R3, SR_CgaCtaId ;  /* 0x0000000000038919 */ /* 0x001ea20000008800 */
[----:B------:R-:W-:-:S04]  /*1ffa0*/  @!P0 MOV R0, 0x400 ;  /* 0x0000040000008802 */ /* 0x000fc80000000f00 */
[----:B--2---:R-:W-:-:S05]  /*1ffb0*/  @!P0 LEA R2, R3, R0, 0x18 ;  /* 0x0000000003028211 */ /* 0x004fca00078ec0ff */
[----:B------:R1:W-:Y:S04]  /*1ffc0*/  @!P0 STS.128 [R2+0x28cd0], R16 ;  /* 0x028cd01002008388 */ /* 0x0003e80000000c00 */
[----:B------:R1:W-:Y:S01]  /*1ffd0*/  @!P0 STL [R1], R2 ;  /* 0x0000000201008387 */ /* 0x0003e20000100800 */
[----:B------:R-:W-:Y:S06]  /*1ffe0*/  BAR.ARV 0x5, 0x180 ;  /* 0x0146000000007b1d */ /* 0x000fec0000002000 */
.L_x_3060:
[----:B------:R-:W-:Y:S02]  /*1fff0*/  ULDC UR4, c[0x0][0xc3c] ;  /* 0x00030f0000047ab9 */ /* 0x000fe40000000800 */
[----:B---3--:R-:W-:-:S13]  /*20000*/  ISETP.GE.AND P0, PT, R19, UR4, PT ;  /* 0x0000000413007c0c */ /* 0x008fda000bf06270 */
[----:B------:R-:W-:Y:S05]  /*20010*/  @!P0 BRA `(.L_x_3072) ;  /* 0xffffff7c00808947 */ /* 0x000fea000383ffff */
[----:B------:R-:W-:Y:S05]  /*20020*/  BSYNC B8 ;  /* 0x0000000000087941 */ /* 0x000fea0003800000 */
.L_x_2892:
[----:B--2---:R-:W2:Y:S01]  /*20030*/  LDL.LU R0, [R1+0x48] ;  /* 0x0000480001007983 */ /* 0x004ea20000300800 */
[----:B------:R-:W-:Y:S01]  /*20040*/  BSSY B0, `(.L_x_3073) ;  /* 0x000000b000007945 */ /* 0x000fe20003800000 */
[----:B0-----:R-:W0:Y:S01]  /*20050*/  S2R R5, SR_CgaCtaId ;  /* 0x0000000000057919 */ /* 0x001e220000008800 */
[----:B--2---:R-:W-:-:S05]  /*20060*/  VIADD R0, R0, 0x1 ;  /* 0x0000000100007836 */ /* 0x004fca0000000000 */
[----:B-1----:R-:W-:-:S04]  /*20070*/  LEA.HI R2, R0, R0, RZ, 0x1 ;  /* 0x0000000000027211 */ /* 0x002fc800078f08ff */
[----:B------:R-:W-:-:S05]  /*20080*/  LOP3.LUT R3, R2, 0xfffffffe, RZ, 0xc0, !PT ;  /* 0xfffffffe02037812 */ /* 0x000fca00078ec0ff */
[----:B------:R-:W-:Y:S01]  /*20090*/  IMAD.IADD R3, R0, 0x1, -R3 ;  /* 0x0000000100037824 */ /* 0x000fe200078e0a03 */
[----:B------:R-:W-:-:S04]  /*200a0*/  MOV R0, 0x400 ;  /* 0x0000040000007802 */ /* 0x000fc80000000f00 */
[----:B0-----:R-:W-:Y:S02]  /*200b0*/  LEA R0, R5, R0, 0x18 ;  /* 0x0000000005007211 */ /* 0x001fe400078ec0ff */
[----:B------:R-:W-:-:S04]  /*200c0*/  SHF.L.U32 R3, R3, 0x1f, RZ ;  /* 0x0000001f03037819 */ /* 0x000fc800000006ff */
[----:B------:R-:W0:Y:S02]  /*200d0*/  SYNCS.PHASECHK.TRANS64.TRYWAIT P0, [R0+URZ+0x28c20], R3 ;  /* 0x028c2003000075a7 */ /* 0x000e24000800017f */
[----:B0-----:R-:W-:Y:S05]  /*200e0*/  @!P0 BRA `(.L_x_3074) ;  /* 0x0000002400308947 */ /* 0x001fea0003800000 */
.L_x_3172:
[----:B------:R-:W-:Y:S05]  /*200f0*/  BSYNC B0 ;  /* 0x0000000000007941 */ /* 0x000fea0003800000 */
.L_x_3073:
[----:B------:R-:W-:-:S03]  /*20100*/  UMOV UR4, 0xffffffff ;  /* 0xffffffff00047882 */ /* 0x000fc60000000000 */
[----:B------:R-:W-:Y:S05]  /*20110*/  BRA.DIV UR4, `(.L_x_3075) ;  /* 0x0000002604387947 */ /* 0x000fea000b800000 */
[----:B------:R-:W1:Y:S02]  /*20120*/  S2R R2, SR_TID.X ;  /* 0x0000000000027919 */ /* 0x000e640000002100 */
[----:B-1----:R-:W-:-:S04]  /*20130*/  SHF.R.U32.HI R2, RZ, 0x5, R2 ;  /* 0x00000005ff027819 */ /* 0x002fc80000011602 */
[----:B------:R-:W-:-:S05]  /*20140*/  LOP3.LUT R2, R2, 0x3, RZ, 0xc0, !PT ;  /* 0x0000000302027812 */ /* 0x000fca00078ec0ff */
[----:B------:R1:W2:Y:S02]  /*20150*/  SHFL.IDX PT, R14, R2, RZ, 0x1f ;  /* 0x00001fff020e7589 */ /* 0x0002a400000e0000 */
.L_x_3175:
[----:B--2---:R-:W-:-:S13]  /*20160*/  ISETP.NE.AND P0, PT, R14, RZ, PT ;  /* 0x000000ff0e00720c */ /* 0x004fda0003f05270 */
[----:B------:R-:W-:Y:S05]  /*20170*/  @P0 BRA `(.L_x_2673) ;  /* 0x0000000000940947 */ /* 0x000fea0003800000 */
[----:B------:R-:W-:-:S03]  /*20180*/  UMOV UR4, 0xffffffff ;  /* 0xffffffff00047882 */ /* 0x000fc60000000000 */
[----:B------:R-:W-:Y:S05]  /*20190*/  BRA.DIV UR4, `(.L_x_3076) ;  /* 0x00000026044c7947 */ /* 0x000fea000b800000 */
[----:B------:R-:W-:-:S13]  /*201a0*/  ELECT P6, URZ, PT ;  /* 0x00000000003f782f */ /* 0x000fda00038c0000 */
.L_x_3178:
[----:B------:R-:W-:Y:S05]  /*201b0*/  @!P6 BRA `(.L_x_2673) ;  /* 0x000000000084e947 */ /* 0x000fea0003800000 */
[----:B------:R-:W-:-:S06]  /*201c0*/  ULOP3.LUT UR4, UR36, 0x2, URZ, 0xfc, !UPT ;  /* 0x0000000224047892 */ /* 0x000fcc000f8efc3f */
[----:B-1----:R-:W-:-:S05]  /*201d0*/  IMAD.U32 R2, RZ, RZ, UR4 ;  /* 0x00000004ff027e24 */ /* 0x002fca000f8e00ff */
[----:B------:R-:W-:-:S13]  /*201e0*/  ISETP.NE.AND P2, PT, R2, 0x3, PT ;  /* 0x000000030200780c */ /* 0x000fda0003f45270 */
[----:B------:R-:W-:Y:S05]  /*201f0*/  @!P2 BRA `(.L_x_3077) ;  /* 0x000000000004a947 */ /* 0x000fea0003800000 */
[----:B------:R-:W-:Y:S01]  /*20200*/  BPT.TRAP 0x1 ;  /* 0x000000040000795c */ /* 0x000fe20000300000 */
.L_x_3077:
        /* <DEDUP_REMOVED lines=14> */
.L_x_3179:
[----:B------:R-:W1:Y:S02]  /*202f0*/  SYNCS.PHASECHK.TRANS64.TRYWAIT P0, [R7+URZ], R2 ;  /* 0x00000002070075a7 */ /* 0x000e64000800017f */
[----:B-1----:R-:W-:Y:S05]  /*20300*/  @!P0 BRA `(.L_x_3079) ;  /* 0x0000002400248947 */ /* 0x002fea0003800000 */
.L_x_3180:
[----:B------:R-:W-:Y:S05]  /*20310*/  @!P2 BRA `(.L_x_3080) ;  /* 0x000000000004a947 */ /* 0x000fea0003800000 */
[----:B------:R-:W-:Y:S01]  /*20320*/  BPT.TRAP 0x1 ;  /* 0x000000040000795c */ /* 0x000fe20000300000 */
.L_x_3080:
[----:B------:R-:W2:Y:S01]  /*20330*/  LDL.LU R4, [R1+0x4] ;  /* 0x0000040001047983 */ /* 0x000ea20000300800 */
[----:B------:R-:W-:-:S04]  /*20340*/  VIADD R0, R0, 0x28c60 ;  /* 0x00028c6000007836 */ /* 0x000fc80000000000 */
[----:B--2---:R-:W-:-:S04]  /*20350*/  IMAD R4, R4, 0x8, R0 ;  /* 0x0000000804047824 */ /* 0x004fc800078e0200 */
[----:B------:R-:W2:Y:S02]  /*20360*/  SYNCS.PHASECHK.TRANS64.TRYWAIT P0, [R4+URZ], R5 ;  /* 0x00000005040075a7 */ /* 0x000ea4000800017f */
[----:B--2---:R-:W-:Y:S05]  /*20370*/  @!P0 BRA `(.L_x_3081) ;  /* 0x00000024001c8947 */ /* 0x004fea0003800000 */
.L_x_3181:
[----:B------:R-:W-:-:S07]  /*20380*/  IMAD R3, R3, 0x8, R0 ;  /* 0x0000000803037824 */ /* 0x000fce00078e0200 */
.L_x_3082:
[----:B---3--:R3:W4:Y:S02]  /*20390*/  SYNCS.PHASECHK.TRANS64.TRYWAIT P0, [R3+URZ], R2 ;  /* 0x00000002030075a7 */ /* 0x008724000800017f */
[----:B----4-:R-:W-:Y:S05]  /*203a0*/  @!P0 NANOSLEEP.SYNCS 0x989680 ;  /* 0x009896800000895d */ /* 0x010fea0003900000 */
[----:B------:R-:W4:Y:S02]  /*203b0*/  @!P0 SYNCS.PHASECHK.TRANS64 P0, [R3+URZ], R2 ;  /* 0x00000002030085a7 */ /* 0x000f24000800007f */
[----:B----4-:R-:W-:Y:S05]  /*203c0*/  @!P0 BRA `(.L_x_3082) ;  /* 0xfffffffc00f08947 */ /* 0x010fea000383ffff */
.L_x_2673:
[----:B------:R-:W-:Y:S05]  /*203d0*/  BSYNC B9 ;  /* 0x0000000000097941 */ /* 0x000fea0003800000 */
.L_x_2670:
[----:B------:R-:W-:Y:S05]  /*203e0*/  EXIT ;  /* 0x000000000000794d */ /* 0x000fea0003800000 */
.L_x_2697:
[----:B0-----:R0:W1:Y:S02]  /*203f0*/  SYNCS.PHASECHK.TRANS64.TRYWAIT P5, [R64+URZ+0x28c90], R43 ;  /* 0x028c902b400075a7 */ /* 0x00106400080a017f */
[----:B-1----:R-:W-:Y:S05]  /*20400*/  @!P5 NANOSLEEP.SYNCS 0x989680 ;  /* 0x009896800000d95d */ /* 0x002fea0003900000 */
[----:B------:R-:W1:Y:S02]  /*20410*/  @!P5 SYNCS.PHASECHK.TRANS64 P5, [R64+URZ+0x28c90], R43 ;  /* 0x028c902b4000d5a7 */ /* 0x000e6400080a007f */
[----:B-1----:R-:W-:Y:S05]  /*20420*/  @!P5 BRA `(.L_x_2697) ;  /* 0xfffffffc00f0d947 */ /* 0x002fea000383ffff */
[----:B------:R-:W-:Y:S05]  /*20430*/  BRA `(.L_x_3083) ;  /* 0xfffffe2400707947 */ /* 0x000fea000383ffff */
.L_x_2707:
[----:B0-----:R0:W1:Y:S02]  /*20440*/  SYNCS.PHASECHK.TRANS64.TRYWAIT P5, [R64+URZ+0x28c90], R43 ;  /* 0x028c902b400075a7 */ /* 0x00106400080a017f */
[----:B-1----:R-:W-:Y:S05]  /*20450*/  @!P5 NANOSLEEP.SYNCS 0x989680 ;  /* 0x009896800000d95d */ /* 0x002fea0003900000 */
[----:B------:R-:W1:Y:S02]  /*20460*/  @!P5 SYNCS.PHASECHK.TRANS64 P5, [R64+URZ+0x28c90], R43 ;  /* 0x028c902b4000d5a7 */ /* 0x000e6400080a007f */
[----:B-1----:R-:W-:Y:S05]  /*20470*/  @!P5 BRA `(.L_x_2707) ;  /* 0xfffffffc00f0d947 */ /* 0x002fea000383ffff */
[----:B------:R-:W-:Y:S05]  /*20480*/  BRA `(.L_x_3084) ;  /* 0xfffffe2c00c07947 */ /* 0x000fea000383ffff */
.L_x_2712:
[----:B0-----:R0:W1:Y:S02]  /*20490*/  SYNCS.PHASECHK.TRANS64.TRYWAIT P5, [R64+URZ+0x28c90], R43 ;  /* 0x028c902b400075a7 */ /* 0x00106400080a017f */
[----:B-1----:R-:W-:Y:S05]  /*204a0*/  @!P5 NANOSLEEP.SYNCS 0x989680 ;  /* 0x009896800000d95d */ /* 0x002fea0003900000 */
[----:B------:R-:W1:Y:S02]  /*204b0*/  @!P5 SYNCS.PHASECHK.TRANS64 P5, [R64+URZ+0x28c90], R43 ;  /* 0x028c902b4000d5a7 */ /* 0x000e6400080a007f */
[----:B-1----:R-:W-:Y:S05]  /*204c0*/  @!P5 BRA `(.L_x_2712) ;  /* 0xfffffffc00f0d947 */ /* 0x002fea000383ffff */
[----:B------:R-:W-:Y:S05]  /*204d0*/  BRA `(.L_x_3085) ;  /* 0xfffffe3400d47947 */ /* 0x000fea000383ffff */
.L_x_2716:
[----:B--2---:R2:W0:Y:S02]  /*204e0*/  SYNCS.PHASECHK.TRANS64.TRYWAIT P5, [R64+URZ+0x28cb0], R43 ;  /* 0x028cb02b400075a7 */ /* 0x00442400080a017f */
[----:B0-----:R-:W-:Y:S05]  /*204f0*/  @!P5 NANOSLEEP.SYNCS 0x989680 ;  /* 0x009896800000d95d */ /* 0x001fea0003900000 */
[----:B------:R-:W0:Y:S02]  /*20500*/  @!P5 SYNCS.PHASECHK.TRANS64 P5, [R64+URZ+0x28cb0], R43 ;  /* 0x028cb02b4000d5a7 */ /* 0x000e2400080a007f */
[----:B0-----:R-:W-:Y:S05]  /*20510*/  @!P5 BRA `(.L_x_2716) ;  /* 0xfffffffc00f0d947 */ /* 0x001fea000383ffff */
[----:B------:R-:W-:Y:S05]  /*20520*/  BRA `(.L_x_3086) ;  /* 0xfffffe3800507947 */ /* 0x000fea000383ffff */
.L_x_2735:
[----:B0-----:R0:W1:Y:S02]  /*20530*/  SYNCS.PHASECHK.TRANS64.TRYWAIT P1, [R22+URZ+0x28c50], R3 ;  /* 0x028c5003160075a7 */ /* 0x001064000802017f */
[----:B-1----:R-:W-:Y:S05]  /*20540*/  @!P1 NANOSLEEP.SYNCS 0x989680 ;  /* 0x009896800000995d */ /* 0x002fea0003900000 */
[----:B------:R-:W1:Y:S02]  /*20550*/  @!P1 SYNCS.PHASECHK.TRANS64 P1, [R22+URZ+0x28c50], R3 ;  /* 0x028c5003160095a7 */ /* 0x000e64000802007f */
[----:B-1----:R-:W-:Y:S05]  /*20560*/  @!P1 BRA `(.L_x_2735) ;  /* 0xfffffffc00f09947 */ /* 0x002fea000383ffff */
[----:B------:R-:W-:Y:S05]  /*20570*/  BRA `(.L_x_3087) ;  /* 0xfffffe4800747947 */ /* 0x000fea000383ffff */
.L_x_2742:
[----:B-1----:R1:W2:Y:S02]  /*20580*/  SYNCS.PHASECHK.TRANS64.TRYWAIT P2, [R0+URZ+0x28c50], R5 ;  /* 0x028c5005000075a7 */ /* 0x0022a4000804017f */
[----:B--2---:R-:W-:Y:S05]  /*20590*/  @!P2 NANOSLEEP.SYNCS 0x989680 ;  /* 0x009896800000a95d */ /* 0x004fea0003900000 */
[----:B------:R-:W2:Y:S02]  /*205a0*/  @!P2 SYNCS.PHASECHK.TRANS64 P2, [R0+URZ+0x28c50], R5 ;  /* 0x028c50050000a5a7 */ /* 0x000ea4000804007f */
[----:B--2---:R-:W-:Y:S05]  /*205b0*/  @!P2 BRA `(.L_x_2742) ;  /* 0xfffffffc00f0a947 */ /* 0x004fea000383ffff */
[----:B------:R-:W-:Y:S05]  /*205c0*/  BRA `(.L_x_2741) ;  /* 0xfffffe54009c7947 */ /* 0x000fea000383ffff */
.L_x_2763:
        /* <DEDUP_REMOVED lines=8> */
.L_x_3089:
[----:B------:R-:W-:Y:S05]  /*20650*/  BSYNC B1 ;  /* 0x0000000000017941 */ /* 0x000fea0003800000 */
.L_x_3088:
[----:B------:R-:W-:Y:S01]  /*20660*/  IMAD.MOV.U32 R13, RZ, RZ, R4 ;  /* 0x000000ffff0d7224 */ /* 0x000fe200078e0004 */
[----:B------:R-:W-:Y:S01]  /*20670*/  MOV R11, 0x1c1f ;  /* 0x00001c1f000b7802 */ /* 0x000fe20000000f00 */
[----:B------:R-:W-:Y:S02]  /*20680*/  IMAD.MOV.U32 R12, RZ, RZ, RZ ;  /* 0x000000ffff0c7224 */ /* 0x000fe400078e00ff */
[----:B------:R-:W-:Y:S02]  /*20690*/  IMAD.MOV.U32 R15, RZ, RZ, -0x1 ;  /* 0xffffffffff0f7424 */ /* 0x000fe400078e00ff */
[----:B------:R-:W-:-:S07]  /*206a0*/  IMAD.MOV.U32 R3, RZ, RZ, R14 ;  /* 0x000000ffff037224 */ /* 0x000fce00078e000e */
[----:B------:R-:W-:Y:S05]  /*206b0*/  WARPSYNC.COLLECTIVE R15, `(.L_x_3090) ;  /* 0x000000000f087348 */ /* 0x000fea0003c00000 */
[----:B------:R0:W1:Y:S02]  /*206c0*/  SHFL.IDX P6, R14, R13, R12, R11 ;  /* 0x0000000c0d0e7389 */ /* 0x00006400000c000b */
[----:B01----:R-:W-:Y:S01]  /*206d0*/  ENDCOLLECTIVE ;  /* 0x000000000000791b */ /* 0x003fe20003800000 */
.L_x_3090:
[----:B------:R-:W-:Y:S02]  /*206e0*/  IMAD.MOV.U32 R13, RZ, RZ, R8 ;  /* 0x000000ffff0d7224 */ /* 0x000fe400078e0008 */
[----:B------:R-:W-:-:S07]  /*206f0*/  IMAD.MOV.U32 R0, RZ, RZ, R14 ;  /* 0x000000ffff007224 */ /* 0x000fce00078e000e */
[----:B------:R-:W-:Y:S05]  /*20700*/  WARPSYNC.COLLECTIVE R15, `(.L_x_3091) ;  /* 0x000000000f087348 */ /* 0x000fea0003c00000 */
[----:B------:R0:W1:Y:S02]  /*20710*/  SHFL.IDX P6, R14, R13, R12, R11 ;  /* 0x0000000c0d0e7389 */ /* 0x00006400000c000b */
[----:B01----:R-:W-:Y:S01]  /*20720*/  ENDCOLLECTIVE ;  /* 0x000000000000791b */ /* 0x003fe20003800000 */
.L_x_3091:
[----:B------:R-:W-:Y:S02]  /*20730*/  IMAD.MOV.U32 R13, RZ, RZ, R7 ;  /* 0x000000ffff0d7224 */ /* 0x000fe400078e0007 */
[----:B------:R-:W-:-:S07]  /*20740*/  IMAD.MOV.U32 R5, RZ, RZ, R14 ;  /* 0x000000ffff057224 */ /* 0x000fce00078e000e */
[----:B------:R-:W-:Y:S05]  /*20750*/  WARPSYNC.COLLECTIVE R15, `(.L_x_3092) ;  /* 0x000000000f087348 */ /* 0x000fea0003c00000 */
[----:B------:R0:W1:Y:S02]  /*20760*/  SHFL.IDX P6, R14, R13, R12, R11 ;  /* 0x0000000c0d0e7389 */ /* 0x00006400000c000b */
[----:B01----:R-:W-:Y:S01]  /*20770*/  ENDCOLLECTIVE ;  /* 0x000000000000791b */ /* 0x003fe20003800000 */
.L_x_3092:
[----:B------:R-:W-:Y:S05]  /*20780*/  BRA `(.L_x_3093) ;  /* 0xfffffe70001c7947 */ /* 0x000fea000383ffff */
.L_x_2766:
[----:B------:R-:W-:Y:S01]  /*20790*/  BSSY B1, `(.L_x_3094) ;  /* 0x0000008000017945 */ /* 0x000fe20003800000 */
[----:B------:R-:W-:Y:S02]  /*207a0*/  IMAD.MOV.U32 R13, RZ, RZ, R6 ;  /* 0x000000ffff0d7224 */ /* 0x000fe400078e0006 */
[----:B------:R-:W-:Y:S02]  /*207b0*/  IMAD.MOV.U32 R12, RZ, RZ, 0x1 ;  /* 0x00000001ff0c7424 */ /* 0x000fe400078e00ff */
[----:B------:R-:W-:Y:S02]  /*207c0*/  IMAD.MOV.U32 R11, RZ, RZ, 0x1c1f ;  /* 0x00001c1fff0b7424 */ /* 0x000fe400078e00ff */
[----:B------:R-:W-:-:S07]  /*207d0*/  IMAD.MOV.U32 R15, RZ, RZ, -0x1 ;  /* 0xffffffffff0f7424 */ /* 0x000fce00078e00ff */
[----:B0---4-:R-:W-:Y:S05]  /*207e0*/  WARPSYNC.COLLECTIVE R15, `(.L_x_3095) ;  /* 0x000000000f087348 */ /* 0x011fea0003c00000 */
[----:B----4-:R1:W2:Y:S02]  /*207f0*/  SHFL.IDX P6, R14, R13, R12, R11 ;  /* 0x0000000c0d0e7389 */ /* 0x0102a400000c000b */
[----:B012---:R-:W-:Y:S01]  /*20800*/  ENDCOLLECTIVE ;  /* 0x000000000000791b */ /* 0x007fe20003800000 */
.L_x_3095:
[----:B------:R-:W-:Y:S05]  /*20810*/  BSYNC B1 ;  /* 0x0000000000017941 */ /* 0x000fea0003800000 */
.L_x_3094:
[----:B------:R-:W-:Y:S02]  /*20820*/  IMAD.MOV.U32 R13, RZ, RZ, R4 ;  /* 0x000000ffff0d7224 */ /* 0x000fe400078e0004 */
[----:B------:R-:W-:Y:S02]  /*20830*/  IMAD.MOV.U32 R12, RZ, RZ, 0x1 ;  /* 0x00000001ff0c7424 */ /* 0x000fe400078e00ff */
[----:B------:R-:W-:Y:S02]  /*20840*/  IMAD.MOV.U32 R11, RZ, RZ, 0x1c1f ;  /* 0x00001c1fff0b7424 */ /* 0x000fe400078e00ff */
[----:B------:R-:W-:Y:S02]  /*20850*/  IMAD.MOV.U32 R15, RZ, RZ, -0x1 ;  /* 0xffffffffff0f7424 */ /* 0x000fe400078e00ff */
[----:B------:R-:W-:-:S07]  /*20860*/  IMAD.MOV.U32 R3, RZ, RZ, R14 ;  /* 0x000000ffff037224 */ /* 0x000fce00078e000e */
[----:B------:R-:W-:Y:S05]  /*20870*/  WARPSYNC.COLLECTIVE R15, `(.L_x_3096) ;  /* 0x000000000f087348 */ /* 0x000fea0003c00000 */
[----:B------:R0:W1:Y:S02]  /*20880*/  SHFL.IDX P6, R14, R13, R12, R11 ;  /* 0x0000000c0d0e7389 */ /* 0x00006400000c000b */
[----:B01----:R-:W-:Y:S01]  /*20890*/  ENDCOLLECTIVE ;  /* 0x000000000000791b */ /* 0x003fe20003800000 */
.L_x_3096:
[----:B------:R-:W-:Y:S02]  /*208a0*/  IMAD.MOV.U32 R13, RZ, RZ, R8 ;  /* 0x000000ffff0d7224 */ /* 0x000fe400078e0008 */
[----:B------:R-:W-:-:S07]  /*208b0*/  IMAD.MOV.U32 R0, RZ, RZ, R14 ;  /* 0x000000ffff007224 */ /* 0x000fce00078e000e */
[----:B------:R-:W-:Y:S05]  /*208c0*/  WARPSYNC.COLLECTIVE R15, `(.L_x_3097) ;  /* 0x000000000f087348 */ /* 0x000fea0003c00000 */
[----:B------:R0:W1:Y:S02]  /*208d0*/  SHFL.IDX P6, R14, R13, R12, R11 ;  /* 0x0000000c0d0e7389 */ /* 0x00006400000c000b */
[----:B01----:R-:W-:Y:S01]  /*208e0*/  ENDCOLLECTIVE ;  /* 0x000000000000791b */ /* 0x003fe20003800000 */
.L_x_3097:
[----:B------:R-:W-:Y:S02]  /*208f0*/  IMAD.MOV.U32 R13, RZ, RZ, R7 ;  /* 0x000000ffff0d7224 */ /* 0x000fe400078e0007 */
[----:B------:R-:W-:-:S07]  /*20900*/  IMAD.MOV.U32 R5, RZ, RZ, R14 ;  /* 0x000000ffff057224 */ /* 0x000fce00078e000e */
[----:B------:R-:W-:Y:S05]  /*20910*/  WARPSYNC.COLLECTIVE R15, `(.L_x_3098) ;  /* 0x000000000f087348 */ /* 0x000fea0003c00000 */
[----:B------:R0:W1:Y:S02]  /*20920*/  SHFL.IDX P6, R14, R13, R12, R11 ;  /* 0x0000000c0d0e7389 */ /* 0x00006400000c000b */
[----:B01----:R-:W-:Y:S01]  /*20930*/  ENDCOLLECTIVE ;  /* 0x000000000000791b */ /* 0x003fe20003800000 */
.L_x_3098:
[----:B------:R-:W-:Y:S05]  /*20940*/  BRA `(.L_x_3099) ;  /* 0xfffffe70007c7947 */ /* 0x000fea000383ffff */
.L_x_2770:
[----:B0-----:R0:W1:Y:S02]  /*20950*/  SYNCS.PHASECHK.TRANS64.TRYWAIT P0, [R2+URZ+0x28c00], R35 ;  /* 0x028c0023020075a7 */ /* 0x001064000800017f */
[----:B-1----:R-:W-:Y:S05]  /*20960*/  @!P0 NANOSLEEP.SYNCS 0x989680 ;  /* 0x009896800000895d */ /* 0x002fea0003900000 */
[----:B------:R-:W1:Y:S02]  /*20970*/  @!P0 SYNCS.PHASECHK.TRANS64 P0, [R2+URZ+0x28c00], R35 ;  /* 0x028c0023020085a7 */ /* 0x000e64000800007f */
[----:B-1----:R-:W-:Y:S05]  /*20980*/  @!P0 BRA `(.L_x_2770) ;  /* 0xfffffffc00f08947 */ /* 0x002fea000383ffff */
[----:B------:R-:W-:Y:S05]  /*20990*/  BRA `(.L_x_3100) ;  /* 0xfffffe7400647947 */ /* 0x000fea000383ffff */
.L_x_2778:
        /* <DEDUP_REMOVED lines=8> */
.L_x_3102:
[----:B------:R-:W-:Y:S05]  /*20a20*/  BSYNC B1 ;  /* 0x0000000000017941 */ /* 0x000fea0003800000 */
.L_x_3101:
        /* <DEDUP_REMOVED lines=8> */
.L_x_3103:
[----:B------:R-:W-:Y:S02]  /*20ab0*/  IMAD.MOV.U32 R13, RZ, RZ, R7 ;  /* 0x000000ffff0d7224 */ /* 0x000fe400078e0007 */
[----:B------:R-:W-:-:S07]  /*20ac0*/  IMAD.MOV.U32 R0, RZ, RZ, R14 ;  /* 0x000000ffff007224 */ /* 0x000fce00078e000e */
[----:B------:R-:W-:Y:S05]  /*20ad0*/  WARPSYNC.COLLECTIVE R15, `(.L_x_3104) ;  /* 0x000000000f087348 */ /* 0x000fea0003c00000 */
[----:B------:R0:W1:Y:S02]  /*20ae0*/  SHFL.IDX P6, R14, R13, R12, R11 ;  /* 0x0000000c0d0e7389 */ /* 0x00006400000c000b */
[----:B01----:R-:W-:Y:S01]  /*20af0*/  ENDCOLLECTIVE ;  /* 0x000000000000791b */ /* 0x003fe20003800000 */
.L_x_3104:
[----:B------:R-:W-:Y:S02]  /*20b00*/  IMAD.MOV.U32 R10, RZ, RZ, R0 ;  /* 0x000000ffff0a7224 */ /* 0x000fe400078e0000 */
[----:B------:R-:W-:Y:S02]  /*20b10*/  IMAD.MOV.U32 R13, RZ, RZ, R9 ;  /* 0x000000ffff0d7224 */ /* 0x000fe400078e0009 */
[----:B------:R-:W-:-:S07]  /*20b20*/  IMAD.MOV.U32 R5, RZ, RZ, R14 ;  /* 0x000000ffff057224 */ /* 0x000fce00078e000e */
[----:B------:R-:W-:Y:S05]  /*20b30*/  WARPSYNC.COLLECTIVE R15, `(.L_x_3105) ;  /* 0x000000000f087348 */ /* 0x000fea0003c00000 */
[----:B------:R0:W1:Y:S02]  /*20b40*/  SHFL.IDX P6, R14, R13, R12, R11 ;  /* 0x0000000c0d0e7389 */ /* 0x00006400000c000b */
[----:B01----:R-:W-:Y:S01]  /*20b50*/  ENDCOLLECTIVE ;  /* 0x000000000000791b */ /* 0x003fe20003800000 */
.L_x_3105:
[----:B------:R-:W-:Y:S01]  /*20b60*/  IMAD.MOV.U32 R11, RZ, RZ, R3 ;  /* 0x000000ffff0b7224 */ /* 0x000fe200078e0003 */
[----:B------:R-:W-:Y:S06]  /*20b70*/  BRA `(.L_x_3106) ;  /* 0xfffffe8000787947 */ /* 0x000fec000383ffff */
.L_x_2781:
[----:B------:R-:W-:Y:S01]  /*20b80*/  BSSY B1, `(.L_x_3107) ;  /* 0x0000008000017945 */ /* 0x000fe20003800000 */
[----:B------:R-:W-:Y:S02]  /*20b90*/  IMAD.MOV.U32 R13, RZ, RZ, R8 ;  /* 0x000000ffff0d7224 */ /* 0x000fe400078e0008 */
[----:B------:R-:W-:Y:S02]  /*20ba0*/  IMAD.MOV.U32 R12, RZ, RZ, 0x1 ;  /* 0x00000001ff0c7424 */ /* 0x000fe400078e00ff */
[----:B0-----:R-:W-:Y:S02]  /*20bb0*/  IMAD.MOV.U32 R11, RZ, RZ, 0x1c1f ;  /* 0x00001c1fff0b7424 */ /* 0x001fe400078e00ff */
[----:B------:R-:W-:-:S07]  /*20bc0*/  IMAD.MOV.U32 R15, RZ, RZ, -0x1 ;  /* 0xffffffffff0f7424 */ /* 0x000fce00078e00ff */
[----:B----4-:R-:W-:Y:S05]  /*20bd0*/  WARPSYNC.COLLECTIVE R15, `(.L_x_3108) ;  /* 0x000000000f087348 */ /* 0x010fea0003c00000 */
[----:B----4-:R0:W1:Y:S02]  /*20be0*/  SHFL.IDX P6, R14, R13, R12, R11 ;  /* 0x0000000c0d0e7389 */ /* 0x01006400000c000b */
[----:B01----:R-:W-:Y:S01]  /*20bf0*/  ENDCOLLECTIVE ;  /* 0x000000000000791b */ /* 0x003fe20003800000 */
.L_x_3108:
[----:B------:R-:W-:Y:S05]  /*20c00*/  BSYNC B1 ;  /* 0x0000000000017941 */ /* 0x000fea0003800000 */
.L_x_3107:
        /* <DEDUP_REMOVED lines=8> */
.L_x_3109:
[----:B------:R-:W-:Y:S02]  /*20c90*/  IMAD.MOV.U32 R13, RZ, RZ, R7 ;  /* 0x000000ffff0d7224 */ /* 0x000fe400078e0007 */
[----:B------:R-:W-:-:S07]  /*20ca0*/  IMAD.MOV.U32 R0, RZ, RZ, R14 ;  /* 0x000000ffff007224 */ /* 0x000fce00078e000e */
[----:B------:R-:W-:Y:S05]  /*20cb0*/  WARPSYNC.COLLECTIVE R15, `(.L_x_3110) ;  /* 0x000000000f087348 */ /* 0x000fea0003c00000 */
[----:B------:R0:W1:Y:S02]  /*20cc0*/  SHFL.IDX P6, R14, R13, R12, R11 ;  /* 0x0000000c0d0e7389 */ /* 0x00006400000c000b */
[----:B01----:R-:W-:Y:S01]  /*20cd0*/  ENDCOLLECTIVE ;  /* 0x000000000000791b */ /* 0x003fe20003800000 */
.L_x_3110:
[----:B------:R-:W-:Y:S02]  /*20ce0*/  IMAD.MOV.U32 R13, RZ, RZ, R9 ;  /* 0x000000ffff0d7224 */ /* 0x000fe400078e0009 */
[----:B------:R-:W-:-:S07]  /*20cf0*/  IMAD.MOV.U32 R7, RZ, RZ, R14 ;  /* 0x000000ffff077224 */ /* 0x000fce00078e000e */
[----:B------:R-:W-:Y:S05]  /*20d00*/  WARPSYNC.COLLECTIVE R15, `(.L_x_3111) ;  /* 0x000000000f087348 */ /* 0x000fea0003c00000 */
[----:B------:R0:W1:Y:S02]  /*20d10*/  SHFL.IDX P6, R14, R13, R12, R11 ;  /* 0x0000000c0d0e7389 */ /* 0x00006400000c000b */
[----:B01----:R-:W-:Y:S01]  /*20d20*/  ENDCOLLECTIVE ;  /* 0x000000000000791b */ /* 0x003fe20003800000 */
.L_x_3111:
[----:B------:R-:W-:Y:S02]  /*20d30*/  IMAD.MOV.U32 R12, RZ, RZ, R0 ;  /* 0x000000ffff0c7224 */ /* 0x000fe400078e0000 */
[----:B------:R-:W-:Y:S01]  /*20d40*/  IMAD.MOV.U32 R13, RZ, RZ, R3 ;  /* 0x000000ffff0d7224 */ /* 0x000fe200078e0003 */
[----:B------:R-:W-:Y:S06]  /*20d50*/  BRA `(.L_x_3112) ;  /* 0xfffffe8000a07947 */ /* 0x000fec000383ffff */
.L_x_2785:
[----:B0-----:R0:W1:Y:S02]  /*20d60*/  SYNCS.PHASECHK.TRANS64.TRYWAIT P1, [R2+URZ+0x28c00], R3 ;  /* 0x028c0003020075a7 */ /* 0x001064000802017f */
[----:B-1----:R-:W-:Y:S05]  /*20d70*/  @!P1 NANOSLEEP.SYNCS 0x989680 ;  /* 0x009896800000995d */ /* 0x002fea0003900000 */
[----:B------:R-:W1:Y:S02]  /*20d80*/  @!P1 SYNCS.PHASECHK.TRANS64 P1, [R2+URZ+0x28c00], R3 ;  /* 0x028c0003020095a7 */ /* 0x000e64000802007f */
[----:B-1----:R-:W-:Y:S05]  /*20d90*/  @!P1 BRA `(.L_x_2785) ;  /* 0xfffffffc00f09947 */ /* 0x002fea000383ffff */
[----:B------:R-:W-:Y:S05]  /*20da0*/  BRA `(.L_x_3113) ;  /* 0xfffffe8400307947 */ /* 0x000fea000383ffff */
.L_x_2791:
[----:B--2---:R2:W3:Y:S02]  /*20db0*/  SYNCS.PHASECHK.TRANS64.TRYWAIT P2, [R12+URZ+0x28c30], R21 ;  /* 0x028c30150c0075a7 */ /* 0x0044e4000804017f */
[----:B---3--:R-:W-:Y:S05]  /*20dc0*/  @!P2 NANOSLEEP.SYNCS 0x989680 ;  /* 0x009896800000a95d */ /* 0x008fea0003900000 */
[----:B------:R-:W3:Y:S02]  /*20dd0*/  @!P2 SYNCS.PHASECHK.TRANS64 P2, [R12+URZ+0x28c30], R21 ;  /* 0x028c30150c00a5a7 */ /* 0x000ee4000804007f */
[----:B---3--:R-:W-:Y:S05]  /*20de0*/  @!P2 BRA `(.L_x_2791) ;  /* 0xfffffffc00f0a947 */ /* 0x008fea000383ffff */
[----:B------:R-:W-:Y:S05]  /*20df0*/  BRA `(.L_x_2790) ;  /* 0xfffffe9000807947 */ /* 0x000fea000383ffff */
.L_x_2804:
[----:B-1----:R1:W3:Y:S02]  /*20e00*/  SYNCS.PHASECHK.TRANS64.TRYWAIT P3, [R12+URZ+0x28c50], R21 ;  /* 0x028c50150c0075a7 */ /* 0x0022e4000806017f */
[----:B---3--:R-:W-:Y:S05]  /*20e10*/  @!P3 NANOSLEEP.SYNCS 0x989680 ;  /* 0x009896800000b95d */ /* 0x008fea0003900000 */
[----:B------:R-:W3:Y:S02]  /*20e20*/  @!P3 SYNCS.PHASECHK.TRANS64 P3, [R12+URZ+0x28c50], R21 ;  /* 0x028c50150c00b5a7 */ /* 0x000ee4000806007f */
[----:B---3--:R-:W-:Y:S05]  /*20e30*/  @!P3 BRA `(.L_x_2804) ;  /* 0xfffffffc00f0b947 */ /* 0x008fea000383ffff */
[----:B------:R-:W-:Y:S05]  /*20e40*/  BRA `(.L_x_2803) ;  /* 0xfffffeb000687947 */ /* 0x000fea000383ffff */
.L_x_2816:
[----:B-1----:R1:W2:Y:S02]  /*20e50*/  SYNCS.PHASECHK.TRANS64.TRYWAIT P3, [R215+URZ+0x28c30], R216 ;  /* 0x028c30d8d70075a7 */ /* 0x0022a4000806017f */
[----:B--2---:R-:W-:Y:S05]  /*20e60*/  @!P3 NANOSLEEP.SYNCS 0x989680 ;  /* 0x009896800000b95d */ /* 0x004fea0003900000 */
[----:B------:R-:W2:Y:S02]  /*20e70*/  @!P3 SYNCS.PHASECHK.TRANS64 P3, [R215+URZ+0x28c30], R216 ;  /* 0x028c30d8d700b5a7 */ /* 0x000ea4000806007f */
[----:B--2---:R-:W-:Y:S05]  /*20e80*/  @!P3 BRA `(.L_x_2816) ;  /* 0xfffffffc00f0b947 */ /* 0x004fea000383ffff */
[----:B------:R-:W-:Y:S05]  /*20e90*/  BRA `(.L_x_2815) ;  /* 0xfffffeb400e07947 */ /* 0x000fea000383ffff */
.L_x_2829:
[----:B--2---:R2:W3:Y:S02]  /*20ea0*/  SYNCS.PHASECHK.TRANS64.TRYWAIT P3, [R215+URZ+0x28c50], R216 ;  /* 0x028c50d8d70075a7 */ /* 0x0044e4000806017f */
[----:B---3--:R-:W-:Y:S05]  /*20eb0*/  @!P3 NANOSLEEP.SYNCS 0x989680 ;  /* 0x009896800000b95d */ /* 0x008fea0003900000 */
[----:B------:R-:W3:Y:S02]  /*20ec0*/  @!P3 SYNCS.PHASECHK.TRANS64 P3, [R215+URZ+0x28c50], R216 ;  /* 0x028c50d8d700b5a7 */ /* 0x000ee4000806007f */
[----:B---3--:R-:W-:Y:S05]  /*20ed0*/  @!P3 BRA `(.L_x_2829) ;  /* 0xfffffffc00f0b947 */ /* 0x008fea000383ffff */
[----:B------:R-:W-:Y:S05]  /*20ee0*/  BRA `(.L_x_2828) ;  /* 0xfffffed800dc7947 */ /* 0x000fea000383ffff */
.L_x_2842:
[----:B-1----:R1:W2:Y:S02]  /*20ef0*/  SYNCS.PHASECHK.TRANS64.TRYWAIT P3, [R12+URZ+0x28c30], R207 ;  /* 0x028c30cf0c0075a7 */ /* 0x0022a4000806017f */
[----:B--2---:R-:W-:Y:S05]  /*20f00*/  @!P3 NANOSLEEP.SYNCS 0x989680 ;  /* 0x009896800000b95d */ /* 0x004fea0003900000 */
[----:B------:R-:W2:Y:S02]  /*20f10*/  @!P3 SYNCS.PHASECHK.TRANS64 P3, [R12+URZ+0x28c30], R207 ;  /* 0x028c30cf0c00b5a7 */ /* 0x000ea4000806007f */
[----:B--2---:R-:W-:Y:S05]  /*20f20*/  @!P3 BRA `(.L_x_2842) ;  /* 0xfffffffc00f0b947 */ /* 0x004fea000383ffff */
[----:B------:R-:W-:Y:S05]  /*20f30*/  BRA `(.L_x_2841) ;  /* 0xfffffee000a07947 */ /* 0x000fea000383ffff */
.L_x_2847:
[----:B---3--:R3:W4:Y:S02]  /*20f40*/  SYNCS.PHASECHK.TRANS64.TRYWAIT P3, [R12+URZ+0x28c50], R207 ;  /* 0x028c50cf0c0075a7 */ /* 0x008724000806017f */
[----:B----4-:R-:W-:Y:S05]  /*20f50*/  @!P3 NANOSLEEP.SYNCS 0x989680 ;  /* 0x009896800000b95d */ /* 0x010fea0003900000 */
[----:B------:R-:W4:Y:S02]  /*20f60*/  @!P3 SYNCS.PHASECHK.TRANS64 P3, [R12+URZ+0x28c50], R207 ;  /* 0x028c50cf0c00b5a7 */ /* 0x000f24000806007f */
[----:B----4-:R-:W-:Y:S05]  /*20f70*/  @!P3 BRA `(.L_x_2847) ;  /* 0xfffffffc00f0b947 */ /* 0x010fea000383ffff */
[----:B------:R-:W-:Y:S05]  /*20f80*/  BRA `(.L_x_2846) ;  /* 0xfffffefc00007947 */ /* 0x000fea000383ffff */
.L_x_2855:
[----:B-1----:R1:W2:Y:S02]  /*20f90*/  SYNCS.PHASECHK.TRANS64.TRYWAIT P2, [R206+URZ+0x28c30], R207 ;  /* 0x028c30cfce0075a7 */ /* 0x0022a4000804017f */
[----:B--2---:R-:W-:Y:S05]  /*20fa0*/  @!P2 NANOSLEEP.SYNCS 0x989680 ;  /* 0x009896800000a95d */ /* 0x004fea0003900000 */
[----:B------:R-:W2:Y:S02]  /*20fb0*/  @!P2 SYNCS.PHASECHK.TRANS64 P2, [R206+URZ+0x28c30], R207 ;  /* 0x028c30cfce00a5a7 */ /* 0x000ea4000804007f */
[----:B--2---:R-:W-:Y:S05]  /*20fc0*/  @!P2 BRA `(.L_x_2855) ;  /* 0xfffffffc00f0a947 */ /* 0x004fea000383ffff */
[----:B------:R-:W-:Y:S05]  /*20fd0*/  BRA `(.L_x_2854) ;  /* 0xffffff0000107947 */ /* 0x000fea000383ffff */
.L_x_2868:
[----:B---3--:R3:W4:Y:S02]  /*20fe0*/  SYNCS.PHASECHK.TRANS64.TRYWAIT P2, [R206+URZ+0x28c50], R207 ;  /* 0x028c50cfce0075a7 */ /* 0x008724000804017f */
[----:B----4-:R-:W-:Y:S05]  /*20ff0*/  @!P2 NANOSLEEP.SYNCS 0x989680 ;  /* 0x009896800000a95d */ /* 0x010fea0003900000 */
[----:B------:R-:W4:Y:S02]  /*21000*/  @!P2 SYNCS.PHASECHK.TRANS64 P2, [R206+URZ+0x28c50], R207 ;  /* 0x028c50cfce00a5a7 */ /* 0x000f24000804007f */
[----:B----4-:R-:W-:Y:S05]  /*21010*/  @!P2 BRA `(.L_x_2868) ;  /* 0xfffffffc00f0a947 */ /* 0x010fea000383ffff */
[----:B------:R-:W-:Y:S05]  /*21020*/  BRA `(.L_x_2867) ;  /* 0xffffff2400187947 */ /* 0x000fea000383ffff */
.L_x_2906:
        /* <DEDUP_REMOVED lines=11> */
.L_x_3115:
[----:B------:R-:W-:Y:S05]  /*210e0*/  BSYNC B1 ;  /* 0x0000000000017941 */ /* 0x000fea0003800000 */
.L_x_3114:
[----:B------:R-:W-:Y:S05]  /*210f0*/  BRA `(.L_x_3116) ;  /* 0xffffff7400ec7947 */ /* 0x000fea000383ffff */
.L_x_2908:
[----:B------:R-:W-:Y:S01]  /*21100*/  BSSY B1, `(.L_x_3117) ;  /* 0x0000006000017945 */ /* 0x000fe20003800000 */
[----:B------:R-:W-:-:S07]  /*21110*/  IMAD.MOV.U32 R15, RZ, RZ, -0x1 ;  /* 0xffffffffff0f7424 */ /* 0x000fce00078e00ff */
[----:B0-----:R-:W-:Y:S05]  /*21120*/  WARPSYNC.COLLECTIVE R15, `(.L_x_3118) ;  /* 0x000000000f0c7348 */ /* 0x001fea0003c00000 */
[----:B------:R-:W-:Y:S02]  /*21130*/  ELECT P6, UR62, PT ;  /* 0x00000000003e782f */ /* 0x000fe400038c0000 */
[----:B------:R-:W-:Y:S01]  /*21140*/  MOV R14, UR62 ;  /* 0x0000003e000e7c02 */ /* 0x000fe20008000f00 */
[----:B0-----:R-:W-:Y:S10]  /*21150*/  ENDCOLLECTIVE ;  /* 0x000000000000791b */ /* 0x001ff40003800000 */
.L_x_3118:
[----:B------:R-:W-:Y:S05]  /*21160*/  BSYNC B1 ;  /* 0x0000000000017941 */ /* 0x000fea0003800000 */
.L_x_3117:
[----:B------:R-:W-:Y:S05]  /*21170*/  BRA `(.L_x_2907) ;  /* 0xffffff7400e47947 */ /* 0x000fea000383ffff */
.L_x_2910:
[----:B0-----:R-:W2:Y:S02]  /*21180*/  LDL R6, [R1] ;  /* 0x0000000001067983 */ /* 0x001ea40000100800 */
[----:B--2---:R0:W1:Y:S02]  /*21190*/  SYNCS.PHASECHK.TRANS64.TRYWAIT P0, [R6+URZ+0x28c20], R5 ;  /* 0x028c2005060075a7 */ /* 0x004064000800017f */
[----:B-1----:R-:W-:Y:S05]  /*211a0*/  @!P0 NANOSLEEP.SYNCS 0x989680 ;  /* 0x009896800000895d */ /* 0x002fea0003900000 */
[----:B------:R-:W1:Y:S02]  /*211b0*/  @!P0 SYNCS.PHASECHK.TRANS64 P0, [R6+URZ+0x28c20], R5 ;  /* 0x028c2005060085a7 */ /* 0x000e64000800007f */
[----:B-1----:R-:W-:Y:S05]  /*211c0*/  @!P0 BRA `(.L_x_2910) ;  /* 0xfffffffc00ec8947 */ /* 0x002fea000383ffff */
[----:B------:R-:W-:Y:S05]  /*211d0*/  BRA `(.L_x_3119) ;  /* 0xffffff7400f47947 */ /* 0x000fea000383ffff */
.L_x_2914:
[----:B0-----:R0:W1:Y:S02]  /*211e0*/  SYNCS.PHASECHK.TRANS64.TRYWAIT P0, [R6+URZ+0x28ca0], R9 ;  /* 0x028ca009060075a7 */ /* 0x001064000800017f */
[----:B-1----:R-:W-:Y:S05]  /*211f0*/  @!P0 NANOSLEEP.SYNCS 0x989680 ;  /* 0x009896800000895d */ /* 0x002fea0003900000 */
[----:B------:R-:W1:Y:S02]  /*21200*/  @!P0 SYNCS.PHASECHK.TRANS64 P0, [R6+URZ+0x28ca0], R9 ;  /* 0x028ca009060085a7 */ /* 0x000e64000800007f */
[----:B-1----:R-:W-:Y:S05]  /*21210*/  @!P0 BRA `(.L_x_2914) ;  /* 0xfffffffc00f08947 */ /* 0x002fea000383ffff */
[----:B------:R-:W-:Y:S05]  /*21220*/  BRA `(.L_x_3120) ;  /* 0xffffff7800187947 */ /* 0x000fea000383ffff */
.L_x_2919:
[----:B-1----:R1:W2:Y:S02]  /*21230*/  SYNCS.PHASECHK.TRANS64.TRYWAIT P0, [R6+URZ+0x28cc0], R9 ;  /* 0x028cc009060075a7 */ /* 0x0022a4000800017f */
[----:B--2---:R-:W-:Y:S05]  /*21240*/  @!P0 NANOSLEEP.SYNCS 0x989680 ;  /* 0x009896800000895d */ /* 0x004fea0003900000 */
[----:B------:R-:W2:Y:S02]  /*21250*/  @!P0 SYNCS.PHASECHK.TRANS64 P0, [R6+URZ+0x28cc0], R9 ;  /* 0x028cc009060085a7 */ /* 0x000ea4000800007f */
[----:B--2---:R-:W-:Y:S05]  /*21260*/  @!P0 BRA `(.L_x_2919) ;  /* 0xfffffffc00f08947 */ /* 0x004fea000383ffff */
[----:B------:R-:W-:Y:S05]  /*21270*/  BRA `(.L_x_3121) ;  /* 0xffffff78009c7947 */ /* 0x000fea000383ffff */
.L_x_2933:
[----:B0-----:R0:W1:Y:S02]  /*21280*/  SYNCS.PHASECHK.TRANS64.TRYWAIT P1, [R5+URZ+0x28ca0], R6 ;  /* 0x028ca006050075a7 */ /* 0x001064000802017f */
[----:B-1----:R-:W-:Y:S05]  /*21290*/  @!P1 NANOSLEEP.SYNCS 0x989680 ;  /* 0x009896800000995d */ /* 0x002fea0003900000 */
[----:B------:R-:W1:Y:S02]  /*212a0*/  @!P1 SYNCS.PHASECHK.TRANS64 P1, [R5+URZ+0x28ca0], R6 ;  /* 0x028ca006050095a7 */ /* 0x000e64000802007f */
[----:B-1----:R-:W-:Y:S05]  /*212b0*/  @!P1 BRA `(.L_x_2933) ;  /* 0xfffffffc00f09947 */ /* 0x002fea000383ffff */
[----:B------:R-:W-:Y:S05]  /*212c0*/  BRA `(.L_x_3122) ;  /* 0xffffff8400247947 */ /* 0x000fea000383ffff */
.L_x_2938:
[----:B-1----:R1:W2:Y:S02]  /*212d0*/  SYNCS.PHASECHK.TRANS64.TRYWAIT P1, [R5+URZ+0x28cc0], R6 ;  /* 0x028cc006050075a7 */ /* 0x0022a4000802017f */
[----:B--2---:R-:W-:Y:S05]  /*212e0*/  @!P1 NANOSLEEP.SYNCS 0x989680 ;  /* 0x009896800000995d */ /* 0x004fea0003900000 */
[----:B------:R-:W2:Y:S02]  /*212f0*/  @!P1 SYNCS.PHASECHK.TRANS64 P1, [R5+URZ+0x28cc0], R6 ;  /* 0x028cc006050095a7 */ /* 0x000ea4000802007f */
[----:B--2---:R-:W-:Y:S05]  /*21300*/  @!P1 BRA `(.L_x_2938) ;  /* 0xfffffffc00f09947 */ /* 0x004fea000383ffff */
[----:B------:R-:W-:Y:S05]  /*21310*/  BRA `(.L_x_3123) ;  /* 0xffffff8400a47947 */ /* 0x000fea000383ffff */
.L_x_2966:
[----:B------:R-:W1:Y:S01]  /*21320*/  S2R R4, SR_TID.X ;  /* 0x0000000000047919 */ /* 0x000e620000002100 */
[----:B------:R-:W-:Y:S01]  /*21330*/  BSSY B0, `(.L_x_3124) ;  /* 0x000000a000007945 */ /* 0x000fe20003800000 */
[----:B------:R-:W-:Y:S02]  /*21340*/  IMAD.MOV.U32 R12, RZ, RZ, RZ ;  /* 0x000000ffff0c7224 */ /* 0x000fe400078e00ff */
[----:B------:R-:W-:Y:S02]  /*21350*/  IMAD.MOV.U32 R11, RZ, RZ, 0x1f ;  /* 0x0000001fff0b7424 */ /* 0x000fe400078e00ff */
[----:B------:R-:W-:Y:S01]  /*21360*/  IMAD.MOV.U32 R15, RZ, RZ, -0x1 ;  /* 0xffffffffff0f7424 */ /* 0x000fe200078e00ff */
[----:B-1----:R-:W-:-:S04]  /*21370*/  SHF.R.U32.HI R4, RZ, 0x5, R4 ;  /* 0x00000005ff047819 */ /* 0x002fc80000011604 */
[----:B------:R-:W-:-:S04]  /*21380*/  LOP3.LUT R4, R4, 0x3, RZ, 0xc0, !PT ;  /* 0x0000000304047812 */ /* 0x000fc800078ec0ff */
[----:B------:R-:W-:-:S07]  /*21390*/  MOV R13, R4 ;  /* 0x00000004000d7202 */ /* 0x000fce0000000f00 */
[----:B0-----:R-:W-:Y:S05]  /*213a0*/  WARPSYNC.COLLECTIVE R15, `(.L_x_3125) ;  /* 0x000000000f087348 */ /* 0x001fea0003c00000 */
[----:B------:R1:W2:Y:S02]  /*213b0*/  SHFL.IDX P6, R14, R13, R12, R11 ;  /* 0x0000000c0d0e7389 */ /* 0x0002a400000c000b */
[----:B012---:R-:W-:Y:S01]  /*213c0*/  ENDCOLLECTIVE ;  /* 0x000000000000791b */ /* 0x007fe20003800000 */
.L_x_3125:
[----:B------:R-:W-:Y:S05]  /*213d0*/  BSYNC B0 ;  /* 0x0000000000007941 */ /* 0x000fea0003800000 */
.L_x_3124:
[----:B------:R-:W-:Y:S05]  /*213e0*/  BRA `(.L_x_3126) ;  /* 0xffffff9800807947 */ /* 0x000fea000383ffff */
.L_x_2968:
[----:B------:R-:W-:Y:S01]  /*213f0*/  BSSY B0, `(.L_x_3127) ;  /* 0x0000006000007945 */ /* 0x000fe20003800000 */
[----:B------:R-:W-:-:S07]  /*21400*/  IMAD.MOV.U32 R15, RZ, RZ, -0x1 ;  /* 0xffffffffff0f7424 */ /* 0x000fce00078e00ff */
[----:B01----:R-:W-:Y:S05]  /*21410*/  WARPSYNC.COLLECTIVE R15, `(.L_x_3128) ;  /* 0x000000000f0c7348 */ /* 0x003fea0003c00000 */
[----:B------:R-:W-:Y:S02]  /*21420*/  ELECT P6, UR62, PT ;  /* 0x00000000003e782f */ /* 0x000fe400038c0000 */
[----:B------:R-:W-:Y:S01]  /*21430*/  MOV R14, UR62 ;  /* 0x0000003e000e7c02 */ /* 0x000fe20008000f00 */
[----:B01----:R-:W-:Y:S10]  /*21440*/  ENDCOLLECTIVE ;  /* 0x000000000000791b */ /* 0x003ff40003800000 */
.L_x_3128:
[----:B------:R-:W-:Y:S05]  /*21450*/  BSYNC B0 ;  /* 0x0000000000007941 */ /* 0x000fea0003800000 */
.L_x_3127:
[----:B------:R-:W-:Y:S05]  /*21460*/  BRA `(.L_x_3129) ;  /* 0xffffff98008c7947 */ /* 0x000fea000383ffff */
.L_x_2970:
[----:B0-----:R0:W1:Y:S02]  /*21470*/  SYNCS.PHASECHK.TRANS64.TRYWAIT P0, [R0+URZ+0x28c40], R2 ;  /* 0x028c4002000075a7 */ /* 0x001064000800017f */
[----:B-1----:R-:W-:Y:S05]  /*21480*/  @!P0 NANOSLEEP.SYNCS 0x989680 ;  /* 0x009896800000895d */ /* 0x002fea0003900000 */
[----:B------:R-:W1:Y:S02]  /*21490*/  @!P0 SYNCS.PHASECHK.TRANS64 P0, [R0+URZ+0x28c40], R2 ;  /* 0x028c4002000085a7 */ /* 0x000e64000800007f */
[----:B-1----:R-:W-:Y:S05]  /*214a0*/  @!P0 BRA `(.L_x_2970) ;  /* 0xfffffffc00f08947 */ /* 0x002fea000383ffff */
[----:B------:R-:W-:Y:S05]  /*214b0*/  BRA `(.L_x_3130) ;  /* 0xffffff9800f47947 */ /* 0x000fea000383ffff */
.L_x_2974:
        /* <DEDUP_REMOVED lines=13> */
.L_x_3131:
[----:B------:R-:W-:Y:S02]  /*21590*/  IMAD.MOV.U32 R13, RZ, RZ, R4 ;  /* 0x000000ffff0d7224 */ /* 0x000fe400078e0004 */
[----:B------:R-:W-:-:S07]  /*215a0*/  IMAD.MOV.U32 R6, RZ, RZ, R14 ;  /* 0x000000ffff067224 */ /* 0x000fce00078e000e */
[----:B------:R-:W-:Y:S05]  /*215b0*/  WARPSYNC.COLLECTIVE R15, `(.L_x_3132) ;  /* 0x000000000f087348 */ /* 0x000fea0003c00000 */
[----:B------:R0:W1:Y:S02]  /*215c0*/  SHFL.IDX P6, R14, R13, R12, R11 ;  /* 0x0000000c0d0e7389 */ /* 0x00006400000c000b */
[----:B01----:R-:W-:Y:S01]  /*215d0*/  ENDCOLLECTIVE ;  /* 0x000000000000791b */ /* 0x003fe20003800000 */
.L_x_3132:
[----:B------:R-:W-:Y:S02]  /*215e0*/  IMAD.MOV.U32 R13, RZ, RZ, R3 ;  /* 0x000000ffff0d7224 */ /* 0x000fe400078e0003 */
[----:B------:R-:W-:Y:S02]  /*215f0*/  IMAD.MOV.U32 R12, RZ, RZ, 0x1 ;  /* 0x00000001ff0c7424 */ /* 0x000fe400078e00ff */
[----:B------:R-:W-:-:S07]  /*21600*/  IMAD.MOV.U32 R7, RZ, RZ, R14 ;  /* 0x000000ffff077224 */ /* 0x000fce00078e000e */
[----:B------:R-:W-:Y:S05]  /*21610*/  WARPSYNC.COLLECTIVE R15, `(.L_x_3133) ;  /* 0x000000000f087348 */ /* 0x000fea0003c00000 */
[----:B------:R0:W1:Y:S02]  /*21620*/  SHFL.IDX P6, R14, R13, R12, R11 ;  /* 0x0000000c0d0e7389 */ /* 0x00006400000c000b */
[----:B01----:R-:W-:Y:S01]  /*21630*/  ENDCOLLECTIVE ;  /* 0x000000000000791b */ /* 0x003fe20003800000 */
.L_x_3133:
        /* <DEDUP_REMOVED lines=15> */
.L_x_3134:
[----:B------:R-:W-:Y:S02]  /*21730*/  IMAD.MOV.U32 R13, RZ, RZ, R3 ;  /* 0x000000ffff0d7224 */ /* 0x000fe400078e0003 */
[----:B------:R-:W-:Y:S02]  /*21740*/  IMAD.MOV.U32 R12, RZ, RZ, 0x2 ;  /* 0x00000002ff0c7424 */ /* 0x000fe400078e00ff */
[----:B------:R-:W-:-:S07]  /*21750*/  IMAD.MOV.U32 R5, RZ, RZ, R14 ;  /* 0x000000ffff057224 */ /* 0x000fce00078e000e */
[----:B------:R-:W-:Y:S05]  /*21760*/  WARPSYNC.COLLECTIVE R15, `(.L_x_3135) ;  /* 0x000000000f087348 */ /* 0x000fea0003c00000 */
[----:B------:R0:W1:Y:S02]  /*21770*/  SHFL.IDX P6, R14, R13, R12, R11 ;  /* 0x0000000c0d0e7389 */ /* 0x00006400000c000b */
[----:B01----:R-:W-:Y:S01]  /*21780*/  ENDCOLLECTIVE ;  /* 0x000000000000791b */ /* 0x003fe20003800000 */
.L_x_3135:
        /* <DEDUP_REMOVED lines=10> */
[----:B------:R-:W-:-:S02]  /*21830*/  ISETP.GE.AND P1, PT, R5, R2, PT ;  /* 0x000000020500720c */ /* 0x000fc40003f26270 */
[----:B0-----:R-:W-:-:S11]  /*21840*/  MOV R6, R14 ;  /* 0x0000000e00067202 */ /* 0x001fd60000000f00 */
[----:B------:R-:W-:Y:S05]  /*21850*/  WARPSYNC.COLLECTIVE R15, `(.L_x_3136) ;  /* 0x000000000f087348 */ /* 0x000fea0003c00000 */
[----:B------:R0:W1:Y:S02]  /*21860*/  SHFL.IDX P6, R14, R13, R12, R11 ;  /* 0x0000000c0d0e7389 */ /* 0x00006400000c000b */
[----:B01----:R-:W-:Y:S01]  /*21870*/  ENDCOLLECTIVE ;  /* 0x000000000000791b */ /* 0x003fe20003800000 */
.L_x_3136:
[----:B------:R-:W-:Y:S02]  /*21880*/  IMAD.MOV.U32 R13, RZ, RZ, R3 ;  /* 0x000000ffff0d7224 */ /* 0x000fe400078e0003 */
[----:B------:R-:W-:Y:S02]  /*21890*/  IMAD.MOV.U32 R12, RZ, RZ, 0x3 ;  /* 0x00000003ff0c7424 */ /* 0x000fe400078e00ff */
[----:B------:R-:W-:-:S07]  /*218a0*/  IMAD.MOV.U32 R5, RZ, RZ, R14 ;  /* 0x000000ffff057224 */ /* 0x000fce00078e000e */
[----:B------:R-:W-:Y:S05]  /*218b0*/  WARPSYNC.COLLECTIVE R15, `(.L_x_3137) ;  /* 0x000000000f087348 */ /* 0x000fea0003c00000 */
[----:B------:R0:W1:Y:S02]  /*218c0*/  SHFL.IDX P6, R14, R13, R12, R11 ;  /* 0x0000000c0d0e7389 */ /* 0x00006400000c000b */
[----:B01----:R-:W-:Y:S01]  /*218d0*/  ENDCOLLECTIVE ;  /* 0x000000000000791b */ /* 0x003fe20003800000 */
.L_x_3137:
        /* <DEDUP_REMOVED lines=13> */
.L_x_3138:
[----:B------:R-:W-:Y:S01]  /*219b0*/  IMAD.MOV.U32 R3, RZ, RZ, R14 ;  /* 0x000000ffff037224 */ /* 0x000fe200078e000e */
[----:B------:R-:W-:Y:S06]  /*219c0*/  BRA `(.L_x_3139) ;  /* 0xffffffa0004c7947 */ /* 0x000fec000383ffff */
.L_x_2977:
[----:B0-----:R-:W2:Y:S02]  /*219d0*/  LDL R2, [R1] ;  /* 0x0000000001027983 */ /* 0x001ea40000100800 */
[----:B--2---:R0:W1:Y:S02]  /*219e0*/  SYNCS.PHASECHK.TRANS64.TRYWAIT P0, [R2+URZ+0x28c20], R0 ;  /* 0x028c2000020075a7 */ /* 0x004064000800017f */
[----:B-1----:R-:W-:Y:S05]  /*219f0*/  @!P0 NANOSLEEP.SYNCS 0x989680 ;  /* 0x009896800000895d */ /* 0x002fea0003900000 */
[----:B------:R-:W1:Y:S02]  /*21a00*/  @!P0 SYNCS.PHASECHK.TRANS64 P0, [R2+URZ+0x28c20], R0 ;  /* 0x028c2000020085a7 */ /* 0x000e64000800007f */
[----:B-1----:R-:W-:Y:S05]  /*21a10*/  @!P0 BRA `(.L_x_2977) ;  /* 0xfffffffc00ec8947 */ /* 0x002fea000383ffff */
[----:B------:R-:W-:Y:S05]  /*21a20*/  BRA `(.L_x_3140) ;  /* 0xffffffa000ac7947 */ /* 0x000fea000383ffff */
.L_x_2981:
[----:B0-----:R0:W1:Y:S02]  /*21a30*/  SYNCS.PHASECHK.TRANS64.TRYWAIT P0, [R0+URZ+0x28c60], R2 ;  /* 0x028c6002000075a7 */ /* 0x001064000800017f */
[----:B-1----:R-:W-:Y:S05]  /*21a40*/  @!P0 NANOSLEEP.SYNCS 0x989680 ;  /* 0x009896800000895d */ /* 0x002fea0003900000 */
[----:B------:R-:W1:Y:S02]  /*21a50*/  @!P0 SYNCS.PHASECHK.TRANS64 P0, [R0+URZ+0x28c60], R2 ;  /* 0x028c6002000085a7 */ /* 0x000e64000800007f */
[----:B-1----:R-:W-:Y:S05]  /*21a60*/  @!P0 BRA `(.L_x_2981) ;  /* 0xfffffffc00f08947 */ /* 0x002fea000383ffff */
[----:B------:R-:W-:Y:S05]  /*21a70*/  BRA `(.L_x_3141) ;  /* 0xffffffa000d87947 */ /* 0x000fea000383ffff */
.L_x_3000:
[----:B-1----:R1:W2:Y:S02]  /*21a80*/  SYNCS.PHASECHK.TRANS64.TRYWAIT P0, [R3+URZ+0x28c40], R2 ;  /* 0x028c4002030075a7 */ /* 0x0022a4000800017f */
[----:B--2---:R-:W-:Y:S05]  /*21a90*/  @!P0 NANOSLEEP.SYNCS 0x989680 ;  /* 0x009896800000895d */ /* 0x004fea0003900000 */
[----:B------:R-:W2:Y:S02]  /*21aa0*/  @!P0 SYNCS.PHASECHK.TRANS64 P0, [R3+URZ+0x28c40], R2 ;  /* 0x028c4002030085a7 */ /* 0x000ea4000800007f */
[----:B--2---:R-:W-:Y:S05]  /*21ab0*/  @!P0 BRA `(.L_x_3000) ;  /* 0xfffffffc00f08947 */ /* 0x004fea000383ffff */
[----:B------:R-:W-:Y:S05]  /*21ac0*/  BRA `(.L_x_3142) ;  /* 0xffffffac00e47947 */ /* 0x000fea000383ffff */
.L_x_3005:
[----:B0-----:R0:W2:Y:S02]  /*21ad0*/  SYNCS.PHASECHK.TRANS64.TRYWAIT P0, [R3+URZ+0x28c60], R2 ;  /* 0x028c6002030075a7 */ /* 0x0010a4000800017f */
[----:B--2---:R-:W-:Y:S05]  /*21ae0*/  @!P0 NANOSLEEP.SYNCS 0x989680 ;  /* 0x009896800000895d */ /* 0x004fea0003900000 */
[----:B------:R-:W2:Y:S02]  /*21af0*/  @!P0 SYNCS.PHASECHK.TRANS64 P0, [R3+URZ+0x28c60], R2 ;  /* 0x028c6002030085a7 */ /* 0x000ea4000800007f */
[----:B--2---:R-:W-:Y:S05]  /*21b00*/  @!P0 BRA `(.L_x_3005) ;  /* 0xfffffffc00f08947 */ /* 0x004fea000383ffff */
[----:B------:R-:W-:Y:S05]  /*21b10*/  BRA `(.L_x_3143) ;  /* 0xffffffb000687947 */ /* 0x000fea000383ffff */
.L_x_3020:
[----:B0-----:R0:W1:Y:S02]  /*21b20*/  SYNCS.PHASECHK.TRANS64.TRYWAIT P0, [R2+URZ+0x28c40], R3 ;  /* 0x028c4003020075a7 */ /* 0x001064000800017f */
[----:B-1----:R-:W-:Y:S05]  /*21b30*/  @!P0 NANOSLEEP.SYNCS 0x989680 ;  /* 0x009896800000895d */ /* 0x002fea0003900000 */
[----:B------:R-:W1:Y:S02]  /*21b40*/  @!P0 SYNCS.PHASECHK.TRANS64 P0, [R2+URZ+0x28c40], R3 ;  /* 0x028c4003020085a7 */ /* 0x000e64000800007f */
[----:B-1----:R-:W-:Y:S05]  /*21b50*/  @!P0 BRA `(.L_x_3020) ;  /* 0xfffffffc00f08947 */ /* 0x002fea000383ffff */
[----:B------:R-:W-:Y:S05]  /*21b60*/  BRA `(.L_x_3144) ;  /* 0xffffffbc00587947 */ /* 0x000fea000383ffff */
.L_x_3025:
[----:B-1----:R1:W2:Y:S02]  /*21b70*/  SYNCS.PHASECHK.TRANS64.TRYWAIT P0, [R2+URZ+0x28c60], R3 ;  /* 0x028c6003020075a7 */ /* 0x0022a4000800017f */
[----:B--2---:R-:W-:Y:S05]  /*21b80*/  @!P0 NANOSLEEP.SYNCS 0x989680 ;  /* 0x009896800000895d */ /* 0x004fea0003900000 */
[----:B------:R-:W2:Y:S02]  /*21b90*/  @!P0 SYNCS.PHASECHK.TRANS64 P0, [R2+URZ+0x28c60], R3 ;  /* 0x028c6003020085a7 */ /* 0x000ea4000800007f */
[----:B--2---:R-:W-:Y:S05]  /*21ba0*/  @!P0 BRA `(.L_x_3025) ;  /* 0xfffffffc00f08947 */ /* 0x004fea000383ffff */
[----:B------:R-:W-:Y:S05]  /*21bb0*/  BRA `(.L_x_3145) ;  /* 0xffffffbc00d87947 */ /* 0x000fea000383ffff */
.L_x_3040:
[----:B0-----:R0:W1:Y:S02]  /*21bc0*/  SYNCS.PHASECHK.TRANS64.TRYWAIT P0, [R3+URZ+0x28c40], R2 ;  /* 0x028c4002030075a7 */ /* 0x001064000800017f */
[----:B-1----:R-:W-:Y:S05]  /*21bd0*/  @!P0 NANOSLEEP.SYNCS 0x989680 ;  /* 0x009896800000895d */ /* 0x002fea0003900000 */
[----:B------:R-:W1:Y:S02]  /*21be0*/  @!P0 SYNCS.PHASECHK.TRANS64 P0, [R3+URZ+0x28c40], R2 ;  /* 0x028c4002030085a7 */ /* 0x000e64000800007f */
[----:B-1----:R-:W-:Y:S05]  /*21bf0*/  @!P0 BRA `(.L_x_3040) ;  /* 0xfffffffc00f08947 */ /* 0x002fea000383ffff */
[----:B------:R-:W-:Y:S05]  /*21c00*/  BRA `(.L_x_3146) ;  /* 0xffffffc800a47947 */ /* 0x000fea000383ffff */
.L_x_3045:
[----:B-1----:R1:W2:Y:S02]  /*21c10*/  SYNCS.PHASECHK.TRANS64.TRYWAIT P0, [R3+URZ+0x28c60], R2 ;  /* 0x028c6002030075a7 */ /* 0x0022a4000800017f */
[----:B--2---:R-:W-:Y:S05]  /*21c20*/  @!P0 NANOSLEEP.SYNCS 0x989680 ;  /* 0x009896800000895d */ /* 0x004fea0003900000 */
[----:B------:R-:W2:Y:S02]  /*21c30*/  @!P0 SYNCS.PHASECHK.TRANS64 P0, [R3+URZ+0x28c60], R2 ;  /* 0x028c6002030085a7 */ /* 0x000ea4000800007f */
[----:B--2---:R-:W-:Y:S05]  /*21c40*/  @!P0 BRA `(.L_x_3045) ;  /* 0xfffffffc00f08947 */ /* 0x004fea000383ffff */
[----:B------:R-:W-:Y:S05]  /*21c50*/  BRA `(.L_x_3147) ;  /* 0xffffffcc00287947 */ /* 0x000fea000383ffff */
.L_x_3061:
        /* <DEDUP_REMOVED lines=8> */
.L_x_3149:
[----:B------:R-:W-:Y:S05]  /*21ce0*/  BSYNC B0 ;  /* 0x0000000000007941 */ /* 0x000fea0003800000 */
.L_x_3148:
        /* <DEDUP_REMOVED lines=9> */
.L_x_3150:
        /* <DEDUP_REMOVED lines=18> */
.L_x_3151:
[----:B------:R-:W-:Y:S01]  /*21ea0*/  IMAD.MOV.U32 R12, RZ, RZ, 0x2 ;  /* 0x00000002ff0c7424 */ /* 0x000fe200078e00ff */
[----:B------:R-:W-:-:S05]  /*21eb0*/  SEL R5, R14, RZ, P1 ;  /* 0x000000ff0e057207 */ /* 0x000fca0000800000 */
[----:B------:R-:W-:-:S05]  /*21ec0*/  IMAD.IADD R3, R2, 0x1, R5 ;  /* 0x0000000102037824 */ /* 0x000fca00078e0205 */
[----:B------:R-:W-:-:S07]  /*21ed0*/  MOV R13, R3 ;  /* 0x00000003000d7202 */ /* 0x000fce0000000f00 */
[----:B------:R-:W-:Y:S05]  /*21ee0*/  WARPSYNC.COLLECTIVE R15, `(.L_x_3152) ;  /* 0x000000000f087348 */ /* 0x000fea0003c00000 */
[----:B------:R0:W1:Y:S02]  /*21ef0*/  SHFL.UP P6, R14, R13, R12, R11 ;  /* 0x0400000c0d0e7389 */ /* 0x00006400000c000b */
[----:B01----:R-:W-:Y:S01]  /*21f00*/  ENDCOLLECTIVE ;  /* 0x000000000000791b */ /* 0x003fe20003800000 */
.L_x_3152:
[----:B------:R-:W-:Y:S01]  /*21f10*/  IMAD.MOV.U32 R12, RZ, RZ, 0x4 ;  /* 0x00000004ff0c7424 */ /* 0x000fe200078e00ff */
[----:B------:R-:W-:-:S05]  /*21f20*/  SEL R14, R14, RZ, P2 ;  /* 0x000000ff0e0e7207 */ /* 0x000fca0001000000 */
[----:B------:R-:W-:-:S04]  /*21f30*/  IMAD.IADD R3, R3, 0x1, R14 ;  /* 0x0000000103037824 */ /* 0x000fc800078e020e */
[----:B------:R-:W-:-:S07]  /*21f40*/  IMAD.MOV.U32 R13, RZ, RZ, R3 ;  /* 0x000000ffff0d7224 */ /* 0x000fce00078e0003 */
[----:B------:R-:W-:Y:S05]  /*21f50*/  WARPSYNC.COLLECTIVE R15, `(.L_x_3153) ;  /* 0x000000000f087348 */ /* 0x000fea0003c00000 */
[----:B------:R0:W1:Y:S02]  /*21f60*/  SHFL.UP P6, R14, R13, R12, R11 ;  /* 0x0400000c0d0e7389 */ /* 0x00006400000c000b */
[----:B01----:R-:W-:Y:S01]  /*21f70*/  ENDCOLLECTIVE ;  /* 0x000000000000791b */ /* 0x003fe20003800000 */
.L_x_3153:
[----:B------:R-:W-:Y:S01]  /*21f80*/  IMAD.MOV.U32 R12, RZ, RZ, 0x8 ;  /* 0x00000008ff0c7424 */ /* 0x000fe200078e00ff */
[----:B------:R-:W-:-:S05]  /*21f90*/  SEL R14, R14, RZ, P3 ;  /* 0x000000ff0e0e7207 */ /* 0x000fca0001800000 */
[----:B------:R-:W-:-:S04]  /*21fa0*/  IMAD.IADD R3, R3, 0x1, R14 ;  /* 0x0000000103037824 */ /* 0x000fc800078e020e */
[----:B------:R-:W-:-:S07]  /*21fb0*/  IMAD.MOV.U32 R13, RZ, RZ, R3 ;  /* 0x000000ffff0d7224 */ /* 0x000fce00078e0003 */
[----:B------:R-:W-:Y:S05]  /*21fc0*/  WARPSYNC.COLLECTIVE R15, `(.L_x_3154) ;  /* 0x000000000f087348 */ /* 0x000fea0003c00000 */
[----:B------:R0:W1:Y:S02]  /*21fd0*/  SHFL.UP P6, R14, R13, R12, R11 ;  /* 0x0400000c0d0e7389 */ /* 0x00006400000c000b */
[----:B01----:R-:W-:Y:S01]  /*21fe0*/  ENDCOLLECTIVE ;  /* 0x000000000000791b */ /* 0x003fe20003800000 */
.L_x_3154:
[----:B------:R-:W-:Y:S01]  /*21ff0*/  IMAD.MOV.U32 R12, RZ, RZ, 0x10 ;  /* 0x00000010ff0c7424 */ /* 0x000fe200078e00ff */
[----:B------:R-:W-:-:S05]  /*22000*/  SEL R14, R14, RZ, P4 ;  /* 0x000000ff0e0e7207 */ /* 0x000fca0002000000 */
[----:B------:R-:W-:-:S04]  /*22010*/  IMAD.IADD R3, R3, 0x1, R14 ;  /* 0x0000000103037824 */ /* 0x000fc800078e020e */
[----:B------:R-:W-:-:S07]  /*22020*/  IMAD.MOV.U32 R13, RZ, RZ, R3 ;  /* 0x000000ffff0d7224 */ /* 0x000fce00078e0003 */
[----:B------:R-:W-:Y:S05]  /*22030*/  WARPSYNC.COLLECTIVE R15, `(.L_x_3155) ;  /* 0x000000000f087348 */ /* 0x000fea0003c00000 */
[----:B------:R0:W1:Y:S02]  /*22040*/  SHFL.UP P6, R14, R13, R12, R11 ;  /* 0x0400000c0d0e7389 */ /* 0x00006400000c000b */
[----:B01----:R-:W-:Y:S01]  /*22050*/  ENDCOLLECTIVE ;  /* 0x000000000000791b */ /* 0x003fe20003800000 */
.L_x_3155:
        /* <DEDUP_REMOVED lines=8> */
.L_x_3156:
[----:B------:R-:W-:Y:S05]  /*220e0*/  BRA `(.L_x_3157) ;  /* 0xffffffd4007c7947 */ /* 0x000fea000383ffff */
.L_x_3066:
[----:B------:R-:W-:Y:S01]  /*220f0*/  BSSY B0, `(.L_x_3158) ;  /* 0x0000008000007945 */ /* 0x000fe20003800000 */
[----:B-----5:R-:W-:Y:S02]  /*22100*/  IMAD.MOV.U32 R13, RZ, RZ, R2 ;  /* 0x000000ffff0d7224 */ /* 0x020fe400078e0002 */
[----:B------:R-:W-:Y:S02]  /*22110*/  IMAD.MOV.U32 R12, RZ, RZ, 0x1 ;  /* 0x00000001ff0c7424 */ /* 0x000fe400078e00ff */
[----:B------:R-:W-:Y:S02]  /*22120*/  IMAD.MOV.U32 R11, RZ, RZ, RZ ;  /* 0x000000ffff0b7224 */ /* 0x000fe400078e00ff */
[----:B------:R-:W-:-:S07]  /*22130*/  IMAD.MOV.U32 R15, RZ, RZ, -0x1 ;  /* 0xffffffffff0f7424 */ /* 0x000fce00078e00ff */
[----:B0-----:R-:W-:Y:S05]  /*22140*/  WARPSYNC.COLLECTIVE R15, `(.L_x_3159) ;  /* 0x000000000f087348 */ /* 0x001fea0003c00000 */
[----:B------:R1:W2:Y:S02]  /*22150*/  SHFL.UP P6, R14, R13, R12, R11 ;  /* 0x0400000c0d0e7389 */ /* 0x0002a400000c000b */
[----:B012---:R-:W-:Y:S01]  /*22160*/  ENDCOLLECTIVE ;  /* 0x000000000000791b */ /* 0x007fe20003800000 */
.L_x_3159:
[----:B------:R-:W-:Y:S05]  /*22170*/  BSYNC B0 ;  /* 0x0000000000007941 */ /* 0x000fea0003800000 */
.L_x_3158:
        /* <DEDUP_REMOVED lines=9> */
.L_x_3160:
[----:B------:R-:W-:Y:S01]  /*22210*/  IMAD.MOV.U32 R12, RZ, RZ, 0x4 ;  /* 0x00000004ff0c7424 */ /* 0x000fe200078e00ff */
[----:B------:R-:W-:-:S05]  /*22220*/  SEL R14, R14, RZ, P2 ;  /* 0x000000ff0e0e7207 */ /* 0x000fca0001000000 */
[----:B------:R-:W-:-:S04]  /*22230*/  IMAD.IADD R3, R3, 0x1, R14 ;  /* 0x0000000103037824 */ /* 0x000fc800078e020e */
[----:B------:R-:W-:-:S07]  /*22240*/  IMAD.MOV.U32 R13, RZ, RZ, R3 ;  /* 0x000000ffff0d7224 */ /* 0x000fce00078e0003 */
[----:B------:R-:W-:Y:S05]  /*22250*/  WARPSYNC.COLLECTIVE R15, `(.L_x_3161) ;  /* 0x000000000f087348 */ /* 0x000fea0003c00000 */
[----:B------:R0:W1:Y:S02]  /*22260*/  SHFL.UP P6, R14, R13, R12, R11 ;  /* 0x0400000c0d0e7389 */ /* 0x00006400000c000b */
[----:B01----:R-:W-:Y:S01]  /*22270*/  ENDCOLLECTIVE ;  /* 0x000000000000791b */ /* 0x003fe20003800000 */
.L_x_3161:
[----:B------:R-:W-:Y:S01]  /*22280*/  IMAD.MOV.U32 R12, RZ, RZ, 0x8 ;  /* 0x00000008ff0c7424 */ /* 0x000fe200078e00ff */
[----:B------:R-:W-:-:S04]  /*22290*/  SEL R14, R14, RZ, P3 ;  /* 0x000000ff0e0e7207 */ /* 0x000fc80001800000 */
[----:B------:R-:W-:-:S05]  /*222a0*/  IADD3 R3, R3, R14, RZ ;  /* 0x0000000e03037210 */ /* 0x000fca0007ffe0ff */
[----:B------:R-:W-:-:S07]  /*222b0*/  IMAD.MOV.U32 R13, RZ, RZ, R3 ;  /* 0x000000ffff0d7224 */ /* 0x000fce00078e0003 */
[----:B------:R-:W-:Y:S05]  /*222c0*/  WARPSYNC.COLLECTIVE R15, `(.L_x_3162) ;  /* 0x000000000f087348 */ /* 0x000fea0003c00000 */
[----:B------:R0:W1:Y:S02]  /*222d0*/  SHFL.UP P6, R14, R13, R12, R11 ;  /* 0x0400000c0d0e7389 */ /* 0x00006400000c000b */
[----:B01----:R-:W-:Y:S01]  /*222e0*/  ENDCOLLECTIVE ;  /* 0x000000000000791b */ /* 0x003fe20003800000 */
.L_x_3162:
[----:B------:R-:W-:Y:S01]  /*222f0*/  IMAD.MOV.U32 R12, RZ, RZ, 0x10 ;  /* 0x00000010ff0c7424 */ /* 0x000fe200078e00ff */
[----:B------:R-:W-:-:S05]  /*22300*/  SEL R14, R14, RZ, P4 ;  /* 0x000000ff0e0e7207 */ /* 0x000fca0002000000 */
[----:B------:R-:W-:-:S04]  /*22310*/  IMAD.IADD R3, R3, 0x1, R14 ;  /* 0x0000000103037824 */ /* 0x000fc800078e020e */
[----:B------:R-:W-:-:S07]  /*22320*/  IMAD.MOV.U32 R13, RZ, RZ, R3 ;  /* 0x000000ffff0d7224 */ /* 0x000fce00078e0003 */
[----:B------:R-:W-:Y:S05]  /*22330*/  WARPSYNC.COLLECTIVE R15, `(.L_x_3163) ;  /* 0x000000000f087348 */ /* 0x000fea0003c00000 */
[----:B------:R0:W1:Y:S02]  /*22340*/  SHFL.UP P6, R14, R13, R12, R11 ;  /* 0x0400000c0d0e7389 */ /* 0x00006400000c000b */
[----:B01----:R-:W-:Y:S01]  /*22350*/  ENDCOLLECTIVE ;  /* 0x000000000000791b */ /* 0x003fe20003800000 */
.L_x_3163:
        /* <DEDUP_REMOVED lines=8> */
.L_x_3164:
[----:B------:R-:W-:Y:S05]  /*223e0*/  BRA `(.L_x_3165) ;  /* 0xffffffd400587947 */ /* 0x000fea000383ffff */
.L_x_3068:
[----:B------:R-:W-:Y:S01]  /*223f0*/  BSSY B0, `(.L_x_3166) ;  /* 0x0000006000007945 */ /* 0x000fe20003800000 */
[----:B------:R-:W-:Y:S01]  /*22400*/  PLOP3.LUT P6, PT, P6, PT, PT, 0x8, 0x0 ;  /* 0x000000000000781c */ /* 0x000fe200037ce170 */
[----:B------:R-:W-:-:S12]  /*22410*/  IMAD.MOV.U32 R15, RZ, RZ, -0x1 ;  /* 0xffffffffff0f7424 */ /* 0x000fd800078e00ff */
[----:B0----5:R-:W-:Y:S05]  /*22420*/  WARPSYNC.COLLECTIVE R15, `(.L_x_3167) ;  /* 0x000000000f087348 */ /* 0x021fea0003c00000 */
[----:B------:R-:W-:Y:S01]  /*22430*/  VOTE.ANY R14, PT, P6 ;  /* 0x00000000000e7806 */ /* 0x000fe200030e0100 */
[----:B0----5:R-:W-:Y:S06]  /*22440*/  ENDCOLLECTIVE ;  /* 0x000000000000791b */ /* 0x021fec0003800000 */
.L_x_3167:
[----:B------:R-:W-:Y:S05]  /*22450*/  BSYNC B0 ;  /* 0x0000000000007941 */ /* 0x000fea0003800000 */
.L_x_3166:
        /* <DEDUP_REMOVED lines=9> */
.L_x_3168:
[----:B------:R-:W-:Y:S01]  /*224f0*/  IMAD.MOV.U32 R17, RZ, RZ, R14 ;  /* 0x000000ffff117224 */ /* 0x000fe200078e000e */
[----:B------:R-:W-:Y:S06]  /*22500*/  BRA `(.L_x_3169) ;  /* 0xffffffd400487947 */ /* 0x000fec000383ffff */
.L_x_3070:
[----:B------:R-:W-:Y:S01]  /*22510*/  BSSY B0, `(.L_x_3170) ;  /* 0x0000007000007945 */ /* 0x000fe20003800000 */
[----:B------:R-:W-:Y:S02]  /*22520*/  IMAD.MOV.U32 R13, RZ, RZ, R3 ;  /* 0x000000ffff0d7224 */ /* 0x000fe400078e0003 */
[----:B------:R-:W-:Y:S02]  /*22530*/  IMAD.MOV.U32 R11, RZ, RZ, 0x1f ;  /* 0x0000001fff0b7424 */ /* 0x000fe400078e00ff */
[----:B------:R-:W-:-:S07]  /*22540*/  IMAD.MOV.U32 R15, RZ, RZ, -0x1 ;  /* 0xffffffffff0f7424 */ /* 0x000fce00078e00ff */
[----:B012--5:R-:W-:Y:S05]  /*22550*/  WARPSYNC.COLLECTIVE R15, `(.L_x_3171) ;  /* 0x000000000f087348 */ /* 0x027fea0003c00000 */
[----:B------:R3:W4:Y:S02]  /*22560*/  SHFL.IDX P6, R14, R13, R12, R11 ;  /* 0x0000000c0d0e7389 */ /* 0x00072400000c000b */
[----:B012345:R-:W-:Y:S01]  /*22570*/  ENDCOLLECTIVE ;  /* 0x000000000000791b */ /* 0x03ffe20003800000 */
.L_x_3171:
[----:B------:R-:W-:Y:S05]  /*22580*/  BSYNC B0 ;  /* 0x0000000000007941 */ /* 0x000fea0003800000 */
.L_x_3170:
[----:B------:R-:W-:Y:S01]  /*22590*/  IMAD.MOV.U32 R4, RZ, RZ, R14 ;  /* 0x000000ffff047224 */ /* 0x000fe200078e000e */
[----:B------:R-:W-:Y:S06]  /*225a0*/  BRA `(.L_x_3069) ;  /* 0xffffffd4003c7947 */ /* 0x000fec000383ffff */
.L_x_3074:
[----:B0-----:R0:W1:Y:S02]  /*225b0*/  SYNCS.PHASECHK.TRANS64.TRYWAIT P0, [R0+URZ+0x28c20], R3 ;  /* 0x028c2003000075a7 */ /* 0x001064000800017f */
[----:B-1----:R-:W-:Y:S05]  /*225c0*/  @!P0 NANOSLEEP.SYNCS 0x989680 ;  /* 0x009896800000895d */ /* 0x002fea0003900000 */
[----:B------:R-:W1:Y:S02]  /*225d0*/  @!P0 SYNCS.PHASECHK.TRANS64 P0, [R0+URZ+0x28c20], R3 ;  /* 0x028c2003000085a7 */ /* 0x000e64000800007f */
[----:B-1----:R-:W-:Y:S05]  /*225e0*/  @!P0 BRA `(.L_x_3074) ;  /* 0xfffffffc00f08947 */ /* 0x002fea000383ffff */
[----:B------:R-:W-:Y:S05]  /*225f0*/  BRA `(.L_x_3172) ;  /* 0xffffffd800bc7947 */ /* 0x000fea000383ffff */
.L_x_3075:
        /* <DEDUP_REMOVED lines=11> */
.L_x_3174:
[----:B------:R-:W-:Y:S05]  /*226b0*/  BSYNC B0 ;  /* 0x0000000000007941 */ /* 0x000fea0003800000 */
.L_x_3173:
[----:B------:R-:W-:Y:S05]  /*226c0*/  BRA `(.L_x_3175) ;  /* 0xffffffd800a47947 */ /* 0x000fea000383ffff */
.L_x_3076:
[----:B------:R-:W-:Y:S01]  /*226d0*/  BSSY B0, `(.L_x_3176) ;  /* 0x0000006000007945 */ /* 0x000fe20003800000 */
[----:B------:R-:W-:-:S07]  /*226e0*/  IMAD.MOV.U32 R15, RZ, RZ, -0x1 ;  /* 0xffffffffff0f7424 */ /* 0x000fce00078e00ff */
[----:B01---5:R-:W-:Y:S05]  /*226f0*/  WARPSYNC.COLLECTIVE R15, `(.L_x_3177) ;  /* 0x000000000f0c7348 */ /* 0x023fea0003c00000 */
[----:B------:R-:W-:Y:S02]  /*22700*/  ELECT P6, UR62, PT ;  /* 0x00000000003e782f */ /* 0x000fe400038c0000 */
[----:B------:R-:W-:Y:S01]  /*22710*/  MOV R14, UR62 ;  /* 0x0000003e000e7c02 */ /* 0x000fe20008000f00 */
[----:B01---5:R-:W-:Y:S10]  /*22720*/  ENDCOLLECTIVE ;  /* 0x000000000000791b */ /* 0x023ff40003800000 */
.L_x_3177:
[----:B------:R-:W-:Y:S05]  /*22730*/  BSYNC B0 ;  /* 0x0000000000007941 */ /* 0x000fea0003800000 */
.L_x_3176:
[----:B------:R-:W-:Y:S05]  /*22740*/  BRA `(.L_x_3178) ;  /* 0xffffffd800987947 */ /* 0x000fea000383ffff */
.L_x_3078:
[----:B0-----:R0:W1:Y:S02]  /*22750*/  SYNCS.PHASECHK.TRANS64.TRYWAIT P0, [R6+URZ], R5 ;  /* 0x00000005060075a7 */ /* 0x001064000800017f */
[----:B-1----:R-:W-:Y:S05]  /*22760*/  @!P0 NANOSLEEP.SYNCS 0x989680 ;  /* 0x009896800000895d */ /* 0x002fea0003900000 */
[----:B------:R-:W1:Y:S02]  /*22770*/  @!P0 SYNCS.PHASECHK.TRANS64 P0, [R6+URZ], R5 ;  /* 0x00000005060085a7 */ /* 0x000e64000800007f */
[----:B-1----:R-:W-:Y:S05]  /*22780*/  @!P0 BRA `(.L_x_3078) ;  /* 0xfffffffc00f08947 */ /* 0x002fea000383ffff */
[----:B------:R-:W-:Y:S05]  /*22790*/  BRA `(.L_x_3179) ;  /* 0xffffffd800d47947 */ /* 0x000fea000383ffff */
.L_x_3079:
[----:B-1----:R1:W2:Y:S02]  /*227a0*/  SYNCS.PHASECHK.TRANS64.TRYWAIT P0, [R7+URZ], R2 ;  /* 0x00000002070075a7 */ /* 0x0022a4000800017f */
[----:B--2---:R-:W-:Y:S05]  /*227b0*/  @!P0 NANOSLEEP.SYNCS 0x989680 ;  /* 0x009896800000895d */ /* 0x004fea0003900000 */
[----:B------:R-:W2:Y:S02]  /*227c0*/  @!P0 SYNCS.PHASECHK.TRANS64 P0, [R7+URZ], R2 ;  /* 0x00000002070085a7 */ /* 0x000ea4000800007f */
[----:B--2---:R-:W-:Y:S05]  /*227d0*/  @!P0 BRA `(.L_x_3079) ;  /* 0xfffffffc00f08947 */ /* 0x004fea000383ffff */
[----:B------:R-:W-:Y:S05]  /*227e0*/  BRA `(.L_x_3180) ;  /* 0xffffffd800c87947 */ /* 0x000fea000383ffff */
.L_x_3081:
[----:B--2---:R2:W3:Y:S02]  /*227f0*/  SYNCS.PHASECHK.TRANS64.TRYWAIT P0, [R4+URZ], R5 ;  /* 0x00000005040075a7 */ /* 0x0044e4000800017f */
[----:B---3--:R-:W-:Y:S05]  /*22800*/  @!P0 NANOSLEEP.SYNCS 0x989680 ;  /* 0x009896800000895d */ /* 0x008fea0003900000 */
[----:B------:R-:W3:Y:S02]  /*22810*/  @!P0 SYNCS.PHASECHK.TRANS64 P0, [R4+URZ], R5 ;  /* 0x00000005040085a7 */ /* 0x000ee4000800007f */
[----:B---3--:R-:W-:Y:S05]  /*22820*/  @!P0 BRA `(.L_x_3081) ;  /* 0xfffffffc00f08947 */ /* 0x008fea000383ffff */
[----:B------:R-:W-:Y:S05]  /*22830*/  BRA `(.L_x_3181) ;  /* 0xffffffd800d07947 */ /* 0x000fea000383ffff */
.L_x_3182:
        /* <DEDUP_REMOVED lines=12> */
.L_x_6029:


//--------------------- .text._ZN7cutlass13device_kernelIN5flash11enable_sm90INS1_16FlashAttnFwdSm90INS1_25CollectiveMainloopFwdSm90ILi2EN4cute5tupleIJNS5_1CILi1EEES8_S8_EEENS6_IJNS7_ILi64EEESA_SA_EEELi512ENS_6half_tEfNS_4arch4Sm90ELb0ELb1ELb1ELb1ELb0ELb0ELb1ELb0ELb0ELb1ELb0ELb0EEENS1_21CollectiveEpilogueFwdINS6_IJSA_NS7_ILi512EEESA_EEES9_SC_SE_Li256ELb1ELb1ELb0ELb0EEENS1_36VarlenDynamicPersistentTileSchedulerILi64ELi64ELi256ELi128ELb0ELb1ELb1ELb1ELb0ELb1EEEEEEEEEvNT_6ParamsE --------------------------
	.section	.text._ZN7cutlass13device_kernelIN5flash11enable_sm90INS1_16FlashAttnFwdSm90INS1_25CollectiveMainloopFwdSm90ILi2EN4cute5tupleIJNS5_1CILi1EEES8_S8_EEENS6_IJNS7_ILi64EEESA_SA_EEELi512ENS_6half_tEfNS_4arch4Sm90ELb0ELb1ELb1ELb1ELb0ELb0ELb1ELb0ELb0ELb1ELb0ELb0EEENS1_21CollectiveEpilogueFwdINS6_IJSA_NS7_ILi512EEESA_EEES9_SC_SE_Li256ELb1ELb1ELb0ELb0EEENS1_36VarlenDynamicPersistentTileSchedulerILi64ELi64ELi256ELi128ELb0ELb1ELb1ELb1ELb0ELb1EEEEEEEEEvNT_6ParamsE,"ax",@progbits
	.align	128
.text._ZN7cutlass13device_kernelIN5flash11enable_sm90INS1_16FlashAttnFwdSm90INS1_25CollectiveMainloopFwdSm90ILi2EN4cute5tupleIJNS5_1CILi1EEES8_S8_EEENS6_IJNS7_ILi64EEESA_SA_EEELi512ENS_6half_tEfNS_4arch4Sm90ELb0ELb1ELb1ELb1ELb0ELb0ELb1ELb0ELb0ELb1ELb0ELb0EEENS1_21CollectiveEpilogueFwdINS6_IJSA_NS7_ILi512EEESA_EEES9_SC_SE_Li256ELb1ELb1ELb0ELb0EEENS1_36VarlenDynamicPersistentTileSchedulerILi64ELi64ELi256ELi128ELb0ELb1ELb1ELb1ELb0ELb1EEEEEEEEEvNT_6ParamsE:
        .type           _ZN7cutlass13device_kernelIN5flash11enable_sm90INS1_16FlashAttnFwdSm90INS1_25CollectiveMainloopFwdSm90ILi2EN4cute5tupleIJNS5_1CILi1EEES8_S8_EEENS6_IJNS7_ILi64EEESA_SA_EEELi512ENS_6half_tEfNS_4arch4Sm90ELb0ELb1ELb1ELb1ELb0ELb0ELb1ELb0ELb0ELb1ELb0ELb0EEENS1_21CollectiveEpilogueFwdINS6_IJSA_NS7_ILi512EEESA_EEES9_SC_SE_Li256ELb1ELb1ELb0ELb0EEENS1_36VarlenDynamicPersistentTileSchedulerILi64ELi64ELi256ELi128ELb0ELb1ELb1ELb1ELb0ELb1EEEEEEEEEvNT_6ParamsE,@function
        .size           _ZN7cutlass13device_kernelIN5flash11enable_sm90INS1_16FlashAttnFwdSm90INS1_25CollectiveMainloopFwdSm90ILi2EN4cute5tupleIJNS5_1CILi1EEES8_S8_EEENS6_IJNS7_ILi64EEESA_SA_EEELi512ENS_6half_tEfNS_4arch4Sm90ELb0ELb1ELb1ELb1ELb0ELb0ELb1ELb0ELb0ELb1ELb0ELb0EEENS1_21CollectiveEpilogueFwdINS6_IJSA_NS7_ILi512EEESA_EEES9_SC_SE_Li256ELb1ELb1ELb0ELb0EEENS1_36VarlenDynamicPersistentTileSchedulerILi64ELi64ELi256ELi128ELb0ELb1ELb1ELb1ELb0ELb1EEEEEEEEEvNT_6ParamsE,(.L_x_6030 - _ZN7cutlass13device_kernelIN5flash11enable_sm90INS1_16FlashAttnFwdSm90INS1_25CollectiveMainloopFwdSm90ILi2EN4cute5tupleIJNS5_1CILi1EEES8_S8_EEENS6_IJNS7_ILi64EEESA_SA_EEELi512ENS_6half_tEfNS_4arch4Sm90ELb0ELb1ELb1ELb1ELb0ELb0ELb1ELb0ELb0ELb1ELb0ELb0EEENS1_21CollectiveEpilogueFwdINS6_IJSA_NS7_ILi512EEESA_EEES9_SC_SE_Li256ELb1ELb1ELb0ELb0EEENS1_36VarlenDynamicPersistentTileSchedulerILi64ELi64ELi256ELi128ELb0ELb1ELb1ELb1ELb0ELb1EEEEEEEEEvNT_6ParamsE)
        .other          _ZN7cutlass13device_kernelIN5flash11enable_sm90INS1_16FlashAttnFwdSm90INS1_25CollectiveMainloopFwdSm90ILi2EN4cute5tupleIJNS5_1CILi1EEES8_S8_EEENS6_IJNS7_ILi64EEESA_SA_EEELi512ENS_6half_tEfNS_4arch4Sm90ELb0ELb1ELb1ELb1ELb0ELb0ELb1ELb0ELb0ELb1ELb0ELb0EEENS1_21CollectiveEpilogueFwdINS6_IJSA_NS7_ILi512EEESA_EEES9_SC_SE_Li256ELb1ELb1ELb0ELb0EEENS1_36VarlenDynamicPersistentTileSchedulerILi64ELi64ELi256ELi128ELb0ELb1ELb1ELb1ELb0ELb1EEEEEEEEEvNT_6ParamsE,@"STO_CUDA_ENTRY STV_DEFAULT"
_ZN7cutlass13device_kernelIN5flash11enable_sm90INS1_16FlashAttnFwdSm90INS1_25CollectiveMainloopFwdSm90ILi2EN4cute5tupleIJNS5_1CILi1EEES8_S8_EEENS6_IJNS7_ILi64EEESA_SA_EEELi512ENS_6half_tEfNS_4arch4Sm90ELb0ELb1ELb1ELb1ELb0ELb0ELb1ELb0ELb0ELb1ELb0ELb0EEENS1_21CollectiveEpilogueFwdINS6_IJSA_NS7_ILi512EEESA_EEES9_SC_SE_Li256ELb1ELb1ELb0ELb0EEENS1_36VarlenDynamicPersistentTileSchedulerILi64ELi64ELi256ELi128ELb0ELb1ELb1ELb1ELb0ELb1EEEEEEEEEvNT_6ParamsE:
        /* <DEDUP_REMOVED lines=21> */
.L_x_3184:
[----:B------:R-:W-:Y:S05]  /*0150*/  BSYNC B0 ;  /* 0x0000000000007941 */ /* 0x000fea0003800000 */
.L_x_3183:
        /* <DEDUP_REMOVED lines=38> */
.L_x_3185:
        /* <DEDUP_REMOVED lines=22> */
.L_x_3186:
        /* <DEDUP_REMOVED lines=18> */
.L_x_3187:
        /* <DEDUP_REMOVED lines=22> */
.L_x_3188:
        /* <DEDUP_REMOVED lines=23> */
.L_x_3189:
[C---:B------:R-:W-:Y:S01]  /*0910*/  IADD3 R3, P0, R2.reuse, 0x70, RZ ;  /* 0x0000007002037810 */ /* 0x040fe20007f1e0ff */
[----:B------:R-:W-:Y:S01]  /*0920*/  UISETP.NE.AND UP0, UPT, UR38, URZ, UPT ;  /* 0x0000003f2600728c */ /* 0x000fe2000bf05270 */
[----:B------:R-:W-:Y:S01]  /*0930*/  IADD3 R17, P1, R2, 0x200, RZ ;  /* 0x0000020002117810 */ /* 0x000fe20007f3e0ff */
[----:B------:R-:W-:Y:S01]  /*0940*/  NOP ;  /* 0x0000000000007918 */ /* 0x000fe20000000000 */
[----:B------:R-:W-:Y:S01]  /*0950*/  ULDC.64 UR36, c[0x0][0x208] ;  /* 0x0000820000247ab9 */ /* 0x000fe20000000a00 */
[----:B------:R2:W-:Y:S01]  /*0960*/  STL [R1+0x448], R3 ;  /* 0x0004480301007387 */ /* 0x0005e20000100800 */
[----:B0-----:R-:W-:Y:S01]  /*0970*/  UP2UR UR4, UPR, URZ, 0x1 ;  /* 0x000000013f047883 */ /* 0x001fe20008000000 */
[----:B-1-34-:R-:W-:Y:S01]  /*0980*/  BAR.SYNC.DEFER_BLOCKING 0x0 ;  /* 0x0000000000007b1d */ /* 0x01afe20000010000 */
[----:B------:R-:W-:Y:S01]  /*0990*/  PLOP3.LUT P2, PT, PT, PT, UP0, 0x40, 0x0 ;  /* 0x000000000000781c */ /* 0x000fe20003f4e808 */
[----:B------:R-:W-:Y:S02]  /*09a0*/  IMAD.X R19, RZ, RZ, R16, P1 ;  /* 0x000000ffff137224 */ /* 0x000fe400008e0610 */
[----:B------:R-:W-:-:S02]  /*09b0*/  IMAD.MOV.U32 R152, RZ, RZ, R2 ;  /* 0x000000ffff987224 */ /* 0x000fc400078e0002 */
[--C-:B--2---:R-:W-:Y:S02]  /*09c0*/  IMAD.X R3, RZ, RZ, R16.reuse, P0 ;  /* 0x000000ffff037224 */ /* 0x104fe400000e0610 */
[----:B------:R-:W-:-:S03]  /*09d0*/  IMAD.MOV.U32 R153, RZ, RZ, R16 ;  /* 0x000000ffff997224 */ /* 0x000fc600078e0010 */
[----:B------:R0:W-:Y:S03]  /*09e0*/  STL [R1+0x444], R3 ;  /* 0x0004440301007387 */ /* 0x0001e60000100800 */
[----:B------:R-:W-:Y:S05]  /*09f0*/  @P2 BRA `(.L_x_3190) ;  /* 0x000002dc00302947 */ /* 0x000fea0003800000 */
.L_x_3191:
[----:B------:R-:W-:-:S08]  /*0a00*/  NOP ;  /* 0x0000000000007918 */ /* 0x000fd00000000000 */
[----:B------:R-:W1:Y:S02]  /*0a10*/  USETMAXREG.TRY_ALLOC.CTAPOOL UP0, 0xf0 ;  /* 0x000000f0000079c8 */ /* 0x000e640008000600 */
[----:B-1----:R-:W-:-:S13]  /*0a20*/  PLOP3.LUT P0, PT, PT, PT, UP0, 0x80, 0x0 ;  /* 0x000000000000781c */ /* 0x002fda0003f0f008 */
[----:B------:R-:W-:Y:S05]  /*0a30*/  @!P0 BRA `(.L_x_3191) ;  /* 0xfffffffc00f08947 */ /* 0x000fea000383ffff */
[----:B0-----:R-:W0:Y:S01]  /*0a40*/  S2R R3, SR_TID.X ;  /* 0x0000000000037919 */ /* 0x001e220000002100 */
[----:B------:R-:W1:Y:S01]  /*0a50*/  S2UR UR4, SR_CgaCtaId ;  /* 0x00000000000479c3 */ /* 0x000e620000008800 */
[----:B------:R-:W-:Y:S01]  /*0a60*/  UMOV UR39, 0x400 ;  /* 0x0000040000277882 */ /* 0x000fe20000000000 */
[C---:B------:R-:W-:Y:S01]  /*0a70*/  IADD3 R216, P1, R2.reuse, 0x1e8, RZ ;  /* 0x000001e802d87810 */ /* 0x040fe20007f3e0ff */
[----:B------:R-:W-:Y:S01]  /*0a80*/  STL.64 [R1+0x1e8], RZ ;  /* 0x0001e8ff01007387 */ /* 0x000fe20000100a00 */
[----:B------:R-:W-:-:S03]  /*0a90*/  IADD3 R218, P2, R2, 0x1f4, RZ ;  /* 0x000001f402da7810 */ /* 0x000fc60007f5e0ff */
[----:B------:R-:W-:Y:S01]  /*0aa0*/  STL [R1+0x1f0], RZ ;  /* 0x0001f0ff01007387 */ /* 0x000fe20000100800 */
[--C-:B------:R-:W-:Y:S02]  /*0ab0*/  IMAD.X R217, RZ, RZ, R16.reuse, P1 ;  /* 0x000000ffffd97224 */ /* 0x100fe400008e0610 */
[----:B------:R-:W-:Y:S01]  /*0ac0*/  IMAD.X R195, RZ, RZ, R16, P2 ;  /* 0x000000ffffc37224 */ /* 0x000fe200010e0610 */
[----:B------:R-:W-:Y:S01]  /*0ad0*/  STL [R1+0x1f4], RZ ;  /* 0x0001f4ff01007387 */ /* 0x000fe20000100800 */
        /* <DEDUP_REMOVED lines=13> */
[----:B------:R-:W0:Y:S01]  /*0bb0*/  S2UR UR4, SR_SWINHI ;  /* 0x00000000000479c3 */ /* 0x000e220000002f00 */
[----:B------:R-:W-:Y:S02]  /*0bc0*/  R2UR UR7, R10 ;  /* 0x000000000a0772ca */ /* 0x000fe400000e0000 */
[----:B------:R-:W-:Y:S02]  /*0bd0*/  R2UR UR5, R9 ;  /* 0x00000000090572ca */ /* 0x000fe400000e0000 */
[----:B------:R-:W-:Y:S02]  /*0be0*/  SHF.R.S32.HI R0, RZ, 0x1f, R3 ;  /* 0x0000001fff007819 */ /* 0x000fe40000011403 */
[----:B------:R-:W-:Y:S02]  /*0bf0*/  R2UR UR6, R11 ;  /* 0x000000000b0672ca */ /* 0x000fe400000e0000 */
[----:B------:R-:W-:-:S02]  /*0c00*/  LEA.HI R4, R0, R3, RZ, 0x4 ;  /* 0x0000000300047211 */ /* 0x000fc400078f20ff */
[----:B------:R-:W-:Y:S02]  /*0c10*/  LEA.HI R7, R0, R3, RZ, 0x3 ;  /* 0x0000000300077211 */ /* 0x000fe400078f18ff */
[----:B------:R-:W-:Y:S02]  /*0c20*/  SHF.R.S32.HI R5, RZ, 0x4, R4 ;  /* 0x00000004ff057819 */ /* 0x000fe40000011404 */
[----:B------:R-:W-:Y:S02]  /*0c30*/  LOP3.LUT R194, R7, 0xfffffff8, RZ, 0xc0, !PT ;  /* 0xfffffff807c27812 */ /* 0x000fe400078ec0ff */
[----:B------:R-:W-:Y:S02]  /*0c40*/  LEA.HI R6, R4, R5, RZ, 0x1 ;  /* 0x0000000504067211 */ /* 0x000fe400078f08ff */
[----:B------:R-:W-:Y:S01]  /*0c50*/  LEA.HI R8, R0, R3, RZ, 0x7 ;  /* 0x0000000300087211 */ /* 0x000fe200078f38ff */
[----:B------:R-:W-:Y:S01]  /*0c60*/  IMAD.IADD R194, R3, 0x1, -R194 ;  /* 0x0000000103c27824 */ /* 0x000fe200078e0ac2 */
[----:B------:R-:W-:-:S02]  /*0c70*/  LOP3.LUT R6, R6, 0x1ffffffe, RZ, 0xc0, !PT ;  /* 0x1ffffffe06067812 */ /* 0x000fc400078ec0ff */
[----:B------:R-:W-:Y:S01]  /*0c80*/  SHF.R.S32.HI R184, RZ, 0x3, R7 ;  /* 0x00000003ffb87819 */ /* 0x000fe20000011407 */
[----:B------:R-:W-:Y:S01]  /*0c90*/  IMAD.SHL.U32 R160, R194, 0x8, RZ ;  /* 0x00000008c2a07824 */ /* 0x000fe200078e00ff */
[----:B------:R-:W-:Y:S01]  /*0ca0*/  UMOV UR50, UR39 ;  /* 0x0000002700327c82 */ /* 0x000fe20008000000 */
[----:B0-----:R-:W-:Y:S01]  /*0cb0*/  UMOV UR51, UR4 ;  /* 0x0000000400337c82 */ /* 0x001fe20008000000 */
[----:B------:R-:W-:Y:S01]  /*0cc0*/  IMAD.IADD R6, R5, 0x1, -R6 ;  /* 0x0000000105067824 */ /* 0x000fe200078e0a06 */
[CC--:B------:R-:W-:Y:S01]  /*0cd0*/  LEA.HI R5, R0.reuse, R3.reuse, RZ, 0x5 ;  /* 0x0000000300057211 */ /* 0x0c0fe200078f28ff */
[----:B------:R-:W-:Y:S01]  /*0ce0*/  IMAD.U32 R22, RZ, RZ, UR50 ;  /* 0x00000032ff167e24 */ /* 0x000fe2000f8e00ff */
[----:B------:R-:W-:Y:S01]  /*0cf0*/  LEA.HI R0, R0, R3, RZ, 0x2 ;  /* 0x0000000300007211 */ /* 0x000fe200078f10ff */
[----:B------:R-:W-:Y:S01]  /*0d00*/  IMAD.U32 R23, RZ, RZ, UR51 ;  /* 0x00000033ff177e24 */ /* 0x000fe2000f8e00ff */
[----:B------:R-:W-:Y:S01]  /*0d10*/  LOP3.LUT R4, R4, 0xfffffff0, RZ, 0xc0, !PT ;  /* 0xfffffff004047812 */ /* 0x000fe200078ec0ff */
[----:B------:R-:W-:Y:S01]  /*0d20*/  IMAD R159, R184, 0x40, R160 ;  /* 0x00000040b89f7824 */ /* 0x000fe200078e02a0 */
[----:B------:R-:W-:Y:S01]  /*0d30*/  LOP3.LUT R10, R0, 0xfffffffc, RZ, 0xc0, !PT ;  /* 0xfffffffc000a7812 */ /* 0x000fe200078ec0ff */
[----:B------:R-:W-:Y:S01]  /*0d40*/  IMAD.SHL.U32 R223, R6, 0x8, RZ ;  /* 0x0000000806df7824 */ /* 0x000fe200078e00ff */
[----:B------:R-:W-:Y:S01]  /*0d50*/  LOP3.LUT R0, R8, 0xffffff80, RZ, 0xc0, !PT ;  /* 0xffffff8008007812 */ /* 0x000fe200078ec0ff */
[C---:B------:R-:W-:Y:S01]  /*0d60*/  IMAD.IADD R221, R3.reuse, 0x1, -R4 ;  /* 0x0000000103dd7824 */ /* 0x040fe200078e0a04 */
[--C-:B------:R-:W-:Y:S01]  /*0d70*/  SHF.R.S32.HI R220, RZ, 0x5, R5.reuse ;  /* 0x00000005ffdc7819 */ /* 0x100fe20000011405 */
[C---:B------:R-:W-:Y:S01]  /*0d80*/  IMAD.IADD R10, R3.reuse, 0x1, -R10 ;  /* 0x00000001030a7824 */ /* 0x040fe200078e0a0a */
[----:B------:R-:W-:Y:S01]  /*0d90*/  SHF.R.S32.HI R5, RZ, 0x1f, R5 ;  /* 0x0000001fff057819 */ /* 0x000fe20000011405 */
[----:B------:R-:W-:Y:S01]  /*0da0*/  IMAD.IADD R0, R3, 0x1, -R0 ;  /* 0x0000000103007824 */ /* 0x000fe200078e0a00 */
[----:B------:R-:W-:Y:S01]  /*0db0*/  SHF.R.S32.HI R193, RZ, 0x7, R8 ;  /* 0x00000007ffc17819 */ /* 0x000fe20000011408 */
[----:B------:R-:W-:Y:S01]  /*0dc0*/  IMAD.WIDE R158, R159, 0x2, R22 ;  /* 0x000000029f9e7825 */ /* 0x000fe200078e0216 */
[----:B------:R-:W-:-:S02]  /*0dd0*/  LEA.HI R4, R10, R10, RZ, 0x1 ;  /* 0x0000000a0a047211 */ /* 0x000fc400078f08ff */
[----:B------:R-:W-:Y:S01]  /*0de0*/  SHF.R.S32.HI R7, RZ, 0x1f, R0 ;  /* 0x0000001fff077819 */ /* 0x000fe20000011400 */
[----:B------:R-:W-:Y:S01]  /*0df0*/  IMAD R12, R193, 0x100, R221 ;  /* 0x00000100c10c7824 */ /* 0x000fe200078e02dd */
[----:B------:R-:W-:Y:S01]  /*0e00*/  LOP3.LUT R9, R4, 0x1ffffffe, RZ, 0xc0, !PT ;  /* 0x1ffffffe04097812 */ /* 0x000fe200078ec0ff */
[----:B------:R-:W-:Y:S01]  /*0e10*/  VIADD R165, R160, 0x40 ;  /* 0x00000040a0a57836 */ /* 0x000fe20000000000 */
[----:B------:R-:W-:Y:S01]  /*0e20*/  IADD3 R215, P1, R158, 0x6000, RZ ;  /* 0x000060009ed77810 */ /* 0x000fe20007f3e0ff */
[----:B------:R-:W-:Y:S01]  /*0e30*/  VIADD R164, R160, 0x80 ;  /* 0x00000080a0a47836 */ /* 0x000fe20000000000 */
[----:B------:R-:W-:Y:S01]  /*0e40*/  IADD3 R213, P6, R158, 0x7000, RZ ;  /* 0x000070009ed57810 */ /* 0x000fe20007fde0ff */
[----:B------:R-:W-:Y:S01]  /*0e50*/  IMAD.IADD R13, R10, 0x1, -R9 ;  /* 0x000000010a0d7824 */ /* 0x000fe200078e0a09 */
[----:B------:R-:W-:Y:S01]  /*0e60*/  IADD3 R211, P5, R158, 0x8000, RZ ;  /* 0x000080009ed37810 */ /* 0x000fe20007fbe0ff */
[C---:B------:R-:W-:Y:S01]  /*0e70*/  VIADD R163, R160.reuse, 0xc0 ;  /* 0x000000c0a0a37836 */ /* 0x040fe20000000000 */
[-C--:B------:R-:W-:Y:S01]  /*0e80*/  LEA.HI R4, R7, R0.reuse, RZ, 0x2 ;  /* 0x0000000007047211 */ /* 0x080fe200078f10ff */
[C---:B------:R-:W-:Y:S01]  /*0e90*/  VIADD R162, R160.reuse, 0x100 ;  /* 0x00000100a0a27836 */ /* 0x040fe20000000000 */
[----:B------:R-:W-:Y:S01]  /*0ea0*/  LOP3.LUT R214, R215, 0x380, RZ, 0xc0, !PT ;  /* 0x00000380d7d67812 */ /* 0x000fe200078ec0ff */
[C---:B------:R-:W-:Y:S01]  /*0eb0*/  VIADD R161, R160.reuse, 0x140 ;  /* 0x00000140a0a17836 */ /* 0x040fe20000000000 */
[----:B------:R-:W-:Y:S01]  /*0ec0*/  LOP3.LUT R212, R213, 0x380, RZ, 0xc0, !PT ;  /* 0x00000380d5d47812 */ /* 0x000fe200078ec0ff */
[C---:B------:R-:W-:Y:S01]  /*0ed0*/  VIADD R167, R160.reuse, 0x180 ;  /* 0x00000180a0a77836 */ /* 0x040fe20000000000 */
[----:B------:R-:W-:Y:S01]  /*0ee0*/  LOP3.LUT R210, R211, 0x380, RZ, 0xc0, !PT ;  /* 0x00000380d3d27812 */ /* 0x000fe200078ec0ff */
[----:B------:R-:W-:Y:S01]  /*0ef0*/  VIADD R166, R160, 0x1c0 ;  /* 0x000001c0a0a67836 */ /* 0x000fe20000000000 */
[----:B------:R-:W-:-:S02]  /*0f00*/  LEA.HI R9, R7, R0, RZ, 0x5 ;  /* 0x0000000007097211 */ /* 0x000fc400078f28ff */
[----:B------:R-:W-:Y:S02]  /*0f10*/  LEA.HI R5, R5, R220, RZ, 0x2 ;  /* 0x000000dc05057211 */ /* 0x000fe400078f10ff */
[--C-:B------:R-:W-:Y:S02]  /*0f20*/  SHF.R.S32.HI R7, RZ, 0x2, R4.reuse ;  /* 0x00000002ff077819 */ /* 0x100fe40000011404 */
[----:B------:R-:W-:Y:S02]  /*0f30*/  SHF.R.S32.HI R10, RZ, 0x1f, R4 ;  /* 0x0000001fff0a7819 */ /* 0x000fe40000011404 */
[----:B------:R-:W-:Y:S02]  /*0f40*/  SHF.R.U64 R214, R214, 0x3, RZ ;  /* 0x00000003d6d67819 */ /* 0x000fe400000012ff */
[----:B------:R-:W-:Y:S02]  /*0f50*/  SHF.R.U64 R212, R212, 0x3, RZ ;  /* 0x00000003d4d47819 */ /* 0x000fe400000012ff */
[----:B------:R-:W-:-:S02]  /*0f60*/  SHF.R.U64 R210, R210, 0x3, RZ ;  /* 0x00000003d2d27819 */ /* 0x000fc400000012ff */
[----:B------:R-:W-:Y:S02]  /*0f70*/  LOP3.LUT R5, R5, 0x3ffffc, RZ, 0xc0, !PT ;  /* 0x003ffffc05057812 */ /* 0x000fe400078ec0ff */
[----:B------:R-:W-:Y:S02]  /*0f80*/  LEA.HI R10, R10, R7, RZ, 0x3 ;  /* 0x000000070a0a7211 */ /* 0x000fe400078f18ff */
[----:B------:R-:W-:Y:S01]  /*0f90*/  LEA.HI R8, R8, R193, RZ, 0x1 ;  /* 0x000000c108087211 */ /* 0x000fe200078f08ff */
[----:B------:R-:W-:Y:S01]  /*0fa0*/  IMAD.IADD R5, R220, 0x1, -R5 ;  /* 0x00000001dc057824 */ /* 0x000fe200078e0a05 */
[----:B------:R-:W-:Y:S01]  /*0fb0*/  LOP3.LUT R214, R214, R215, RZ, 0x3c, !PT ;  /* 0x000000d7d6d67212 */ /* 0x000fe200078e3cff */
[--C-:B------:R-:W-:Y:S01]  /*0fc0*/  IMAD.X R215, RZ, RZ, R159.reuse, P1 ;  /* 0x000000ffffd77224 */ /* 0x100fe200008e069f */
[----:B------:R-:W-:Y:S01]  /*0fd0*/  LOP3.LUT R212, R212, R213, RZ, 0x3c, !PT ;  /* 0x000000d5d4d47212 */ /* 0x000fe200078e3cff */
[--C-:B------:R-:W-:Y:S01]  /*0fe0*/  IMAD.X R213, RZ, RZ, R159.reuse, P6 ;  /* 0x000000ffffd57224 */ /* 0x100fe200030e069f */
[----:B------:R-:W-:Y:S01]  /*0ff0*/  LOP3.LUT R210, R210, R211, RZ, 0x3c, !PT ;  /* 0x000000d3d2d27212 */ /* 0x000fe200078e3cff */
[----:B------:R-:W-:Y:S01]  /*1000*/  IMAD.X R211, RZ, RZ, R159, P5 ;  /* 0x000000ffffd37224 */ /* 0x000fe200028e069f */
[----:B------:R-:W-:Y:S01]  /*1010*/  LOP3.LUT R11, R4, 0x7ffffffc, RZ, 0xc0, !PT ;  /* 0x7ffffffc040b7812 */ /* 0x000fe200078ec0ff */
[----:B------:R-:W-:Y:S01]  /*1020*/  IMAD R12, R5, 0x10, R12 ;  /* 0x00000010050c7824 */ /* 0x000fe200078e020c */
[----:B------:R-:W-:-:S02]  /*1030*/  LOP3.LUT R10, R10, 0xfffffff8, RZ, 0xc0, !PT ;  /* 0xfffffff80a0a7812 */ /* 0x000fc400078ec0ff */
[----:B------:R-:W-:Y:S01]  /*1040*/  IADD3 R209, P0, R158, 0x9000, RZ ;  /* 0x000090009ed17810 */ /* 0x000fe20007f1e0ff */
[----:B------:R-:W-:Y:S01]  /*1050*/  IMAD.IADD R11, R0, 0x1, -R11 ;  /* 0x00000001000b7824 */ /* 0x000fe200078e0a0b */
[C---:B------:R-:W-:Y:S01]  /*1060*/  IADD3 R207, P4, R158.reuse, 0xa000, RZ ;  /* 0x0000a0009ecf7810 */ /* 0x040fe20007f9e0ff */
[----:B------:R-:W-:Y:S01]  /*1070*/  IMAD.IADD R10, R7, 0x1, -R10 ;  /* 0x00000001070a7824 */ /* 0x000fe200078e0a0a */
[----:B------:R-:W-:Y:S01]  /*1080*/  IADD3 R205, P3, R158, 0xb000, RZ ;  /* 0x0000b0009ecd7810 */ /* 0x000fe20007f7e0ff */
[----:B------:R-:W-:Y:S01]  /*1090*/  IMAD.U32 R5, R12, 0x40, R223 ;  /* 0x000000400c057824 */ /* 0x000fe200078e00df */
[C---:B------:R-:W-:Y:S01]  /*10a0*/  IADD3 R203, P2, R158.reuse, 0xc000, RZ ;  /* 0x0000c0009ecb7810 */ /* 0x040fe20007f5e0ff */
[----:B------:R-:W-:Y:S01]  /*10b0*/  IMAD.SHL.U32 R222, R11, 0x2, RZ ;  /* 0x000000020bde7824 */ /* 0x000fe200078e00ff */
[C---:B------:R-:W-:Y:S01]  /*10c0*/  IADD3 R201, P1, R158.reuse, 0xd000, RZ ;  /* 0x0000d0009ec97810 */ /* 0x040fe20007f3e0ff */
[----:B------:R-:W-:Y:S01]  /*10d0*/  IMAD.WIDE R22, R5, 0x2, R22 ;  /* 0x0000000205167825 */ /* 0x000fe200078e0216 */
[----:B------:R-:W-:-:S02]  /*10e0*/  IADD3 R199, P6, R158, 0xe000, RZ ;  /* 0x0000e0009ec77810 */ /* 0x000fc40007fde0ff */
[----:B------:R-:W-:Y:S02]  /*10f0*/  IADD3 R197, P5, R158, 0xf000, RZ ;  /* 0x0000f0009ec57810 */ /* 0x000fe40007fbe0ff */
[----:B------:R-:W-:Y:S02]  /*1100*/  LOP3.LUT R8, R8, 0xfffffe, RZ, 0xc0, !PT ;  /* 0x00fffffe08087812 */ /* 0x000fe400078ec0ff */
[----:B------:R-:W-:Y:S02]  /*1110*/  LOP3.LUT R208, R209, 0x380, RZ, 0xc0, !PT ;  /* 0x00000380d1d07812 */ /* 0x000fe400078ec0ff */
[----:B------:R-:W-:Y:S01]  /*1120*/  LOP3.LUT R206, R207, 0x380, RZ, 0xc0, !PT ;  /* 0x00000380cfce7812 */ /* 0x000fe200078ec0ff */
[----:B------:R-:W-:Y:S01]  /*1130*/  IMAD.IADD R8, R193, 0x1, -R8 ;  /* 0x00000001c1087824 */ /* 0x000fe200078e0a08 */
[----:B------:R-:W-:Y:S02]  /*1140*/  LOP3.LUT R204, R205, 0x380, RZ, 0xc0, !PT ;  /* 0x00000380cdcc7812 */ /* 0x000fe400078ec0ff */
[----:B------:R-:W-:Y:S01]  /*1150*/  LOP3.LUT R202, R203, 0x380, RZ, 0xc0, !PT ;  /* 0x00000380cbca7812 */ /* 0x000fe200078ec0ff */
[----:B------:R-:W-:Y:S01]  /*1160*/  IMAD.SHL.U32 R219, R8, 0x100, RZ ;  /* 0x0000010008db7824 */ /* 0x000fe200078e00ff */
[----:B------:R-:W-:-:S02]  /*1170*/  LOP3.LUT R200, R201, 0x380, RZ, 0xc0, !PT ;  /* 0x00000380c9c87812 */ /* 0x000fc400078ec0ff */
[----:B------:R-:W-:Y:S01]  /*1180*/  LOP3.LUT R198, R199, 0x380, RZ, 0xc0, !PT ;  /* 0x00000380c7c67812 */ /* 0x000fe200078ec0ff */
[----:B------:R-:W-:Y:S01]  /*1190*/  IMAD.IADD R157, R222, 0x1, R219 ;  /* 0x00000001de9d7824 */ /* 0x000fe200078e02db */
        /* <DEDUP_REMOVED lines=31> */
[----:B------:R-:W-:-:S02]  /*1390*/  SHF.R.S32.HI R186, RZ, 0x1f, R167 ;  /* 0x0000001fffba7819 */ /* 0x000fc400000114a7 */
[----:B------:R-:W-:-:S07]  /*13a0*/  SHF.R.S32.HI R185, RZ, 0x1f, R166 ;  /* 0x0000001fffb97819 */ /* 0x000fce00000114a6 */
.L_x_3322:
        /* <DEDUP_REMOVED lines=12> */
[----:B0--34-:R-:W-:Y:S02]  /*1470*/  IMAD.U32 R4, RZ, RZ, UR8 ;  /* 0x00000008ff047e24 */ /* 0x019fe4000f8e00ff */
[----:B------:R-:W-:Y:S01]  /*1480*/  IMAD.U32 R5, RZ, RZ, UR9 ;  /* 0x00000009ff057e24 */ /* 0x000fe2000f8e00ff */
[----:B------:R-:W-:-:S04]  /*1490*/  @UP1 UIMAD.WIDE UR8, UR6, 0x4, UR10 ;  /* 0x00000004060818a5 */ /* 0x000fc8000f8e020a */
[----:B--2---:R-:W2:Y:S02]  /*14a0*/  @P0 LDG.E R4, desc[UR36][R4.64] ;  /* 0x0000002404040981 */ /* 0x004ea4000c1e1900 */
[----:B------:R-:W-:Y:S02]  /*14b0*/  IMAD.U32 R6, RZ, RZ, UR8 ;  /* 0x00000008ff067e24 */ /* 0x000fe4000f8e00ff */
[----:B------:R-:W-:Y:S01]  /*14c0*/  IMAD.U32 R7, RZ, RZ, UR9 ;  /* 0x00000009ff077e24 */ /* 0x000fe2000f8e00ff */
        /* <DEDUP_REMOVED lines=15> */
[----:B-1----:R-:W-:-:S14]  /*15c0*/  @P2 BRA `(.L_x_3192) ;  /* 0x0000000000342947 */ /* 0x002fdc0003800000 */
        /* <DEDUP_REMOVED lines=13> */
.L_x_3192:
[----:B------:R-:W-:Y:S01]  /*16a0*/  UMOV UR42, UR5 ;  /* 0x00000005002a7c82 */ /* 0x000fe20008000000 */
        /* <DEDUP_REMOVED lines=9> */
.L_x_3193:
        /* <DEDUP_REMOVED lines=13> */
.L_x_3194:
[----:B------:R-:W0:Y:S01]  /*1810*/  LDC R0, c[0x0][0xa80] ;  /* 0x0002a000ff007b82 */ /* 0x000e220000000800 */
[----:B------:R-:W-:Y:S01]  /*1820*/  UISETP.NE.AND UP0, UPT, UR38, 0x1, UPT ;  /* 0x000000012600788c */ /* 0x000fe2000bf05270 */
[----:B------:R1:W-:Y:S01]  /*1830*/  STL.128 [R1+0x410], RZ ;  /* 0x000410ff01007387 */ /* 0x0003e20000100c00 */
[----:B------:R-:W-:Y:S01]  /*1840*/  IADD3 R32, P0, R2, 0x410, RZ ;  /* 0x0000041002207810 */ /* 0x000fe20007f1e0ff */
[----:B------:R-:W-:Y:S02]  /*1850*/  UIADD3 UR44, -UR44, UR4, URZ ;  /* 0x000000042c2c7290 */ /* 0x000fe4000fffe13f */
[----:B------:R1:W-:Y:S01]  /*1860*/  STL.128 [R1+0x420], RZ ;  /* 0x000420ff01007387 */ /* 0x0003e20000100c00 */
[----:B------:R-:W-:Y:S01]  /*1870*/  PLOP3.LUT P1, PT, PT, PT, UP0, 0x80, 0x0 ;  /* 0x000000000000781c */ /* 0x000fe20003f2f008 */
[----:B------:R-:W-:Y:S02]  /*1880*/  IMAD.X R33, RZ, RZ, R16, P0 ;  /* 0x000000ffff217224 */ /* 0x000fe400000e0610 */
[----:B------:R1:W-:Y:S04]  /*1890*/  STL.128 [R1+0x200], RZ ;  /* 0x000200ff01007387 */ /* 0x0003e80000100c00 */
[----:B------:R1:W-:Y:S04]  /*18a0*/  STL.128 [R1+0x210], RZ ;  /* 0x000210ff01007387 */ /* 0x0003e80000100c00 */
[----:B------:R1:W-:Y:S04]  /*18b0*/  STL.128 [R1+0x220], RZ ;  /* 0x000220ff01007387 */ /* 0x0003e80000100c00 */
[----:B------:R1:W-:Y:S04]  /*18c0*/  STL.128 [R1+0x230], RZ ;  /* 0x000230ff01007387 */ /* 0x0003e80000100c00 */
[----:B0-----:R1:W-:Y:S04]  /*18d0*/  STL [R1+0x430], R0 ;  /* 0x0004300001007387 */ /* 0x0013e80000100800 */
        /* <DEDUP_REMOVED lines=31> */
[----:B------:R-:W-:Y:S02]  /*1ad0*/  UISETP.NE.AND UP0, UPT, UR4, 0x1, UPT ;  /* 0x000000010400788c */ /* 0x000fe4000bf05270 */
[----:B------:R-:W-:Y:S01]  /*1ae0*/  UIADD3 UR9, UR8, 0x3f, URZ ;  /* 0x0000003f08097890 */ /* 0x000fe2000fffe03f */
[----:B------:R-:W-:Y:S01]  /*1af0*/  ULDC.64 UR4, c[0x0][0xad8] ;  /* 0x0002b60000047ab9 */ /* 0x000fe20000000a00 */
[----:B------:R-:W-:Y:S02]  /*1b00*/  UIADD3 UR10, UR44, 0x1, -UR40 ;  /* 0x000000012c0a7890 */ /* 0x000fe4000fffe828 */
[----:B------:R-:W-:-:S05]  /*1b10*/  UISETP.GE.AND UP1, UPT, UR5, 0x1, UPT ;  /* 0x000000010500788c */ /* 0x000fca000bf26270 */
[----:B------:R-:W-:Y:S01]  /*1b20*/  @UP0 UIADD3 UR6, UR8, 0x3f, URZ ;  /* 0x0000003f08060890 */ /* 0x000fe2000fffe03f */
[----:B------:R-:W-:Y:S01]  /*1b30*/  @UP0 ULDC UR7, c[0x0][0x44c] ;  /* 0x0001130000070ab9 */ /* 0x000fe20000000800 */
[----:B------:R-:W-:Y:S02]  /*1b40*/  PLOP3.LUT P1, PT, PT, PT, UP1, 0x80, 0x0 ;  /* 0x000000000000781c */ /* 0x000fe40003f2f018 */
        /* <DEDUP_REMOVED lines=16> */
.L_x_3197:
[----:B------:R-:W-:-:S11]  /*1c50*/  UISETP.NE.AND UP1, UPT, UR5, 0x1, UPT ;  /* 0x000000010500788c */ /* 0x000fd6000bf25270 */
[----:B------:R-:W-:Y:S02]  /*1c60*/  @UP1 ULDC.64 UR10, c[0x0][0xae0] ;  /* 0x0002b800000a1ab9 */ /* 0x000fe40000000a00 */
[----:B------:R-:W-:-:S04]  /*1c70*/  UIMAD.WIDE.U32 UR6, UR9, UR10, URZ ;  /* 0x0000000a090672a5 */ /* 0x000fc8000f8e003f */
[----:B------:R-:W-:-:S12]  /*1c80*/  @UP1 USHF.R.U32.HI UR9, URZ, UR11, UR7 ;  /* 0x0000000b3f091299 */ /* 0x000fd80008011607 */
.L_x_3198:
[----:B------:R-:W-:-:S04]  /*1c90*/  UIMAD UR9, UR9, UR5, UR5 ;  /* 0x00000005090972a4 */ /* 0x000fc8000f8e0205 */
[----:B------:R-:W-:-:S04]  /*1ca0*/  UISETP.LT.AND UP1, UPT, UR4, UR9, UPT ;  /* 0x000000090400728c */ /* 0x000fc8000bf21270 */
[----:B------:R-:W-:-:S12]  /*1cb0*/  USEL UR4, UR4, UR9, UP1 ;  /* 0x0000000904047287 */ /* 0x000fd80008800000 */
.L_x_3196:
        /* <DEDUP_REMOVED lines=13> */
[----:B------:R-:W-:Y:S01]  /*1d90*/  UIADD3 UR8, UR8, UR44, -UR40 ;  /* 0x0000002c08087290 */ /* 0x000fe2000fffe828 */
        /* <DEDUP_REMOVED lines=14> */
.L_x_3200:
[----:B------:R-:W-:-:S11]  /*1e80*/  UISETP.NE.AND UP0, UPT, UR5, 0x1, UPT ;  /* 0x000000010500788c */ /* 0x000fd6000bf05270 */
[----:B------:R-:W-:Y:S02]  /*1e90*/  @UP0 ULDC.64 UR10, c[0x0][0xae0] ;  /* 0x0002b800000a0ab9 */ /* 0x000fe40000000a00 */
[----:B------:R-:W-:-:S04]  /*1ea0*/  UIMAD.WIDE.U32 UR6, UR8, UR10, URZ ;  /* 0x0000000a080672a5 */ /* 0x000fc8000f8e003f */
[----:B------:R-:W-:-:S12]  /*1eb0*/  @UP0 USHF.R.U32.HI UR8, URZ, UR11, UR7 ;  /* 0x0000000b3f080299 */ /* 0x000fd80008011607 */
.L_x_3201:
[----:B------:R-:W-:-:S04]  /*1ec0*/  UIMAD UR5, UR8, UR5, URZ ;  /* 0x00000005080572a4 */ /* 0x000fc8000f8e023f */
[----:B------:R-:W-:-:S04]  /*1ed0*/  UISETP.LT.AND UP0, UPT, UR4, UR5, UPT ;  /* 0x000000050400728c */ /* 0x000fc8000bf01270 */
[----:B------:R-:W-:-:S12]  /*1ee0*/  USEL UR4, UR4, UR5, !UP0 ;  /* 0x0000000504047287 */ /* 0x000fd8000c000000 */
.L_x_3199:
        /* <DEDUP_REMOVED lines=711> */
.L_x_3204:
[----:B------:R-:W-:Y:S05]  /*4b60*/  BSYNC B0 ;  /* 0x0000000000007941 */ /* 0x000fea0003800000 */
.L_x_3203:
[----:B------:R-:W-:-:S04]  /*4b70*/  UIADD3 UR21, UR21, -0x2, URZ ;  /* 0xfffffffe15157890 */ /* 0x000fc8000fffe03f */
[----:B------:R-:W-:-:S06]  /*4b80*/  UISETP.GE.AND UP0, UPT, UR21, UR20, UPT ;  /* 0x000000141500728c */ /* 0x000fcc000bf06270 */
[----:B------:R-:W-:-:S13]  /*4b90*/  PLOP3.LUT P0, PT, PT, PT, UP0, 0x80, 0x0 ;  /* 0x000000000000781c */ /* 0x000fda0003f0f008 */
[----:B------:R-:W-:Y:S05]  /*4ba0*/  @!P0 BRA `(.L_x_3205) ;  /* 0x0000003c00648947 */ /* 0x000fea0003800000 */
.L_x_3208:
[----:B0-----:R-:W0:Y:S04]  /*4bb0*/  LDL R155, [R1+0x1e8] ;  /* 0x0001e800019b7983 */ /* 0x001e280000100800 */
[----:B-1----:R-:W2:Y:S04]  /*4bc0*/  LDL.64 R4, [R1+0x240] ;  /* 0x0002400001047983 */ /* 0x002ea80000100a00 */
        /* <DEDUP_REMOVED lines=69> */
[----:B------:R-:W-:Y:S04]  /*5020*/  STL.64 [R1+0x240], R4 ;  /* 0x0002400401007387 */ /* 0x000fe80000100a00 */
[----:B------:R-:W0:Y:S01]  /*5030*/  LDS R4, [R138+0x38420] ;  /* 0x038420008a047984 */ /* 0x000e220000000800 */
[C---:B---3--:R-:W-:Y:S01]  /*5040*/  FMUL.FTZ R133, R0.reuse, R133 ;  /* 0x0000008500857220 */ /* 0x048fe20000410000 */
[C---:B------:R-:W-:Y:S01]  /*5050*/  FMUL.FTZ R132, R0.reuse, R132 ;  /* 0x0000008400847220 */ /* 0x040fe20000410000 */
        /* <DEDUP_REMOVED lines=187> */
[----:B0-----:R-:W5:Y:S04]  /*5c10*/  LDL R72, [R1+0x204] ;  /* 0x0002040001487983 */ /* 0x001f680000100800 */
[----:B-1----:R-:W5:Y:S04]  /*5c20*/  LDL R74, [R1+0x208] ;  /* 0x00020800014a7983 */ /* 0x002f680000100800 */
[----:B--2---:R-:W2:Y:S04]  /*5c30*/  LDL R76, [R1+0x20c] ;  /* 0x00020c00014c7983 */ /* 0x004ea80000100800 */
[----:B------:R-:W2:Y:S04]  /*5c40*/  LDL R0, [R1+0x210] ;  /* 0x0002100001007983 */ /* 0x000ea80000100800 */
[----:B---3--:R-:W3:Y:S04]  /*5c50*/  LDL R78, [R1+0x214] ;  /* 0x00021400014e7983 */ /* 0x008ee80000100800 */
[----:B----4-:R-:W4:Y:S04]  /*5c60*/  LDL R80, [R1+0x218] ;  /* 0x0002180001507983 */ /* 0x010f280000100800 */
        /* <DEDUP_REMOVED lines=121> */
[----:B------:R-:W-:Y:S04]  /*6400*/  STL [R1+0x200], R64 ;  /* 0x0002004001007387 */ /* 0x000fe80000100800 */
[----:B------:R-:W-:Y:S04]  /*6410*/  STL [R1+0x204], R72 ;  /* 0x0002044801007387 */ /* 0x000fe80000100800 */
[----:B------:R-:W-:Y:S04]  /*6420*/  STL [R1+0x208], R74 ;  /* 0x0002084a01007387 */ /* 0x000fe80000100800 */
[----:B--2---:R-:W-:Y:S04]  /*6430*/  STL [R1+0x20c], R76 ;  /* 0x00020c4c01007387 */ /* 0x004fe80000100800 */
        /* <DEDUP_REMOVED lines=590> */
.L_x_3207:
[----:B------:R-:W-:Y:S05]  /*8920*/  BSYNC B0 ;  /* 0x0000000000007941 */ /* 0x000fea0003800000 */
.L_x_3206:
[----:B------:R-:W-:Y:S05]  /*8930*/  @P0 BRA `(.L_x_3208) ;  /* 0xffffffc0009c0947 */ /* 0x000fea000383ffff */
.L_x_3205:
[----:B------:R-:W2:Y:S04]  /*8940*/  LDL R139, [R1+0x1e8] ;  /* 0x0001e800018b7983 */ /* 0x000ea80000100800 */
[----:B-1----:R-:W3:Y:S04]  /*8950*/  LDL.64 R4, [R1+0x240] ;  /* 0x0002400001047983 */ /* 0x002ee80000100a00 */
        /* <DEDUP_REMOVED lines=71> */
[----:B------:R-:W-:Y:S04]  /*8dd0*/  STL.64 [R1+0x240], R4 ;  /* 0x0002400401007387 */ /* 0x000fe80000100a00 */
[----:B------:R-:W4:Y:S01]  /*8de0*/  LDS R4, [R140+0x38420] ;  /* 0x038420008c047984 */ /* 0x000f220000000800 */
[----:B------:R-:W-:Y:S01]  /*8df0*/  BSSY B0, `(.L_x_3209) ;  /* 0x00000ca000007945 */ /* 0x000fe20003800000 */
        /* <DEDUP_REMOVED lines=127> */
[----:B------:R-:W-:Y:S01]  /*95f0*/  VIADD R4, R0, 0x1 ;  /* 0x0000000100047836 */ /* 0x000fe20000000000 */
        /* <DEDUP_REMOVED lines=67> */
[----:B------:R-:W-:-:S12]  /*9a30*/  IMAD.MOV.U32 R0, RZ, RZ, 0x1 ;  /* 0x00000001ff007424 */ /* 0x000fd800078e00ff */
[----:B0-----:R-:W-:Y:S05]  /*9a40*/  @P0 BRA `(.L_x_3210) ;  /* 0x0000000000100947 */ /* 0x001fea0003800000 */
[----:B------:R-:W2:Y:S04]  /*9a50*/  LDL R4, [R1+0x1ec] ;  /* 0x0001ec0001047983 */ /* 0x000ea80000100800 */
[----:B------:R0:W-:Y:S01]  /*9a60*/  STL [R1+0x1e8], RZ ;  /* 0x0001e8ff01007387 */ /* 0x0001e20000100800 */
[----:B--2---:R-:W-:-:S05]  /*9a70*/  LOP3.LUT R4, R4, 0x1, RZ, 0x3c, !PT ;  /* 0x0000000104047812 */ /* 0x004fca00078e3cff */
[----:B------:R0:W-:Y:S02]  /*9a80*/  STL [R1+0x1ec], R4 ;  /* 0x0001ec0401007387 */ /* 0x0001e40000100800 */
.L_x_3210:
[----:B------:R-:W-:Y:S05]  /*9a90*/  BSYNC B0 ;  /* 0x0000000000007941 */ /* 0x000fea0003800000 */
.L_x_3209:
[----:B------:R-:W-:Y:S05]  /*9aa0*/  BRA `(.L_x_3202) ;  /* 0x0000021c00447947 */ /* 0x000fea0003800000 */
.L_x_3195:
        /* <DEDUP_REMOVED lines=11> */
[----:B------:R-:W-:Y:S01]  /*9b60*/  IMAD.MOV.U32 R10, RZ, RZ, 0x1 ;  /* 0x00000001ff0a7424 */ /* 0x000fe200078e00ff */
[----:B------:R-:W-:Y:S01]  /*9b70*/  UIADD3 UR9, UP0, UR50, 0x38840, URZ ;  /* 0x0003884032097890 */ /* 0x000fe2000ff1e03f */
[----:B------:R-:W-:Y:S01]  /*9b80*/  IMAD.U32 R13, RZ, RZ, UR4 ;  /* 0x00000004ff0d7e24 */ /* 0x000fe2000f8e00ff */
[----:B------:R-:W-:Y:S01]  /*9b90*/  UIADD3 UR4, UP2, UR50, 0x38850, URZ ;  /* 0x0003885032047890 */ /* 0x000fe2000ff5e03f */
[----:B------:R-:W-:Y:S01]  /*9ba0*/  IMAD.MOV.U32 R11, RZ, RZ, RZ ;  /* 0x000000ffff0b7224 */ /* 0x000fe200078e00ff */
[----:B------:R1:W-:Y:S01]  /*9bb0*/  STL.64 [R1+0x60], R4 ;  /* 0x0000600401007387 */ /* 0x0003e20000100a00 */
[----:B------:R-:W-:Y:S01]  /*9bc0*/  ULDC UR11, c[0x0][0x448] ;  /* 0x00011200000b7ab9 */ /* 0x000fe20000000800 */
[----:B------:R-:W-:Y:S01]  /*9bd0*/  UIADD3.X UR6, URZ, UR51, URZ, UP2, !UPT ;  /* 0x000000333f067290 */ /* 0x000fe200097fe43f */
[----:B------:R-:W-:Y:S01]  /*9be0*/  IMAD.MOV.U32 R7, RZ, RZ, 0x100 ;  /* 0x00000100ff077424 */ /* 0x000fe200078e00ff */
[----:B------:R2:W-:Y:S01]  /*9bf0*/  STL [R1+0x70], R0 ;  /* 0x0000700001007387 */ /* 0x0005e20000100800 */
[----:B------:R-:W-:Y:S01]  /*9c00*/  IMAD.MOV.U32 R12, RZ, RZ, 0x2000 ;  /* 0x00002000ff0c7424 */ /* 0x000fe200078e00ff */
[----:B------:R-:W-:-:S02]  /*9c10*/  UIADD3 UR45, UR44, 0x1, -UR40 ;  /* 0x000000012c2d7890 */ /* 0x000fc4000fffe828 */
[----:B------:R-:W-:Y:S01]  /*9c20*/  STL.64 [R1], RZ ;  /* 0x000000ff01007387 */ /* 0x000fe20000100a00 */
[----:B-1----:R-:W-:-:S03]  /*9c30*/  IMAD.MOV.U32 R4, RZ, RZ, 0x10000 ;  /* 0x00010000ff047424 */ /* 0x002fc600078e00ff */
[----:B------:R-:W-:Y:S01]  /*9c40*/  STL.64 [R1+0x18], R12 ;  /* 0x0000180c01007387 */ /* 0x000fe20000100a00 */
[----:B--2---:R-:W-:Y:S01]  /*9c50*/  IMAD.U32 R0, RZ, RZ, UR4 ;  /* 0x00000004ff007e24 */ /* 0x004fe2000f8e00ff */
[----:B------:R-:W-:Y:S01]  /*9c60*/  UIADD3.X UR4, URZ, UR51, URZ, UP1, !UPT ;  /* 0x000000333f047290 */ /* 0x000fe20008ffe43f */
[----:B0-----:R-:W-:Y:S01]  /*9c70*/  LOP3.LUT R6, R6, 0x7f, RZ, 0xc0, !PT ;  /* 0x0000007f06067812 */ /* 0x001fe200078ec0ff */
[----:B------:R-:W-:Y:S01]  /*9c80*/  IMAD.MOV.U32 R5, RZ, RZ, R13 ;  /* 0x000000ffff057224 */ /* 0x000fe200078e000d */
[----:B------:R-:W-:Y:S01]  /*9c90*/  UISETP.NE.AND UP1, UPT, UR11, 0x1, UPT ;  /* 0x000000010b00788c */ /* 0x000fe2000bf25270 */
[----:B------:R-:W-:Y:S01]  /*9ca0*/  STL.64 [R1+0x38], RZ ;  /* 0x000038ff01007387 */ /* 0x000fe20000100a00 */
[----:B------:R-:W-:-:S04]  /*9cb0*/  ISETP.NE.AND P0, PT, R6, RZ, PT ;  /* 0x000000ff0600720c */ /* 0x000fc80003f05270 */
[----:B------:R-:W-:Y:S02]  /*9cc0*/  SEL R8, RZ, 0x1, P0 ;  /* 0x00000001ff087807 */ /* 0x000fe40000000000 */
[----:B------:R-:W-:-:S03]  /*9cd0*/  IADD3 R41, P0, R2, 0x38, RZ ;  /* 0x0000003802297810 */ /* 0x000fc60007f1e0ff */
[----:B------:R0:W-:Y:S01]  /*9ce0*/  STL.128 [R1+0x20], R8 ;  /* 0x0000200801007387 */ /* 0x0001e20000100c00 */
[----:B------:R-:W-:Y:S02]  /*9cf0*/  IMAD.MOV.U32 R6, RZ, RZ, R8 ;  /* 0x000000ffff067224 */ /* 0x000fe400078e0008 */
[----:B------:R-:W-:-:S03]  /*9d00*/  IMAD.X R52, RZ, RZ, R16, P0 ;  /* 0x000000ffff347224 */ /* 0x000fc600000e0610 */
[----:B------:R1:W-:Y:S01]  /*9d10*/  STL.128 [R1+0x50], R4 ;  /* 0x0000500401007387 */ /* 0x0003e20000100c00 */
[----:B0-----:R-:W-:Y:S01]  /*9d20*/  IMAD.U32 R9, RZ, RZ, UR6 ;  /* 0x00000006ff097e24 */ /* 0x001fe2000f8e00ff */
[----:B------:R-:W-:Y:S01]  /*9d30*/  UIADD3.X UR6, URZ, UR51, URZ, UP0, !UPT ;  /* 0x000000333f067290 */ /* 0x000fe200087fe43f */
[----:B------:R-:W-:Y:S01]  /*9d40*/  IMAD.U32 R8, RZ, RZ, UR8 ;  /* 0x00000008ff087e24 */ /* 0x000fe2000f8e00ff */
[----:B------:R-:W-:Y:S01]  /*9d50*/  USHF.L.U32 UR8, UR5, 0x6, URZ ;  /* 0x0000000605087899 */ /* 0x000fe2000800063f */
[----:B------:R-:W-:Y:S01]  /*9d60*/  IMAD.U32 R11, RZ, RZ, UR10 ;  /* 0x0000000aff0b7e24 */ /* 0x000fe2000f8e00ff */
[----:B------:R-:W-:Y:S01]  /*9d70*/  @UP1 ULDC UR10, c[0x0][0x450] ;  /* 0x00011400000a1ab9 */ /* 0x000fe20000000800 */
[----:B-1----:R-:W-:Y:S02]  /*9d80*/  IMAD.MOV.U32 R5, RZ, RZ, R9 ;  /* 0x000000ffff057224 */ /* 0x002fe400078e0009 */
[----:B------:R-:W-:Y:S02]  /*9d90*/  IMAD.MOV.U32 R6, RZ, RZ, R8 ;  /* 0x000000ffff067224 */ /* 0x000fe400078e0008 */
[----:B------:R-:W-:-:S02]  /*9da0*/  IMAD.MOV.U32 R7, RZ, RZ, R11 ;  /* 0x000000ffff077224 */ /* 0x000fc400078e000b */
[----:B------:R-:W-:Y:S02]  /*9db0*/  IMAD.MOV.U32 R4, RZ, RZ, R0 ;  /* 0x000000ffff047224 */ /* 0x000fe400078e0000 */
[----:B------:R-:W-:Y:S01]  /*9dc0*/  IMAD.U32 R10, RZ, RZ, UR7 ;  /* 0x00000007ff0a7e24 */ /* 0x000fe2000f8e00ff */
[----:B------:R0:W-:Y:S01]  /*9dd0*/  STL.64 [R1+0x68], R6 ;  /* 0x0000680601007387 */ /* 0x0001e20000100a00 */
[----:B------:R-:W-:Y:S01]  /*9de0*/  IMAD.U32 R11, RZ, RZ, UR4 ;  /* 0x00000004ff0b7e24 */ /* 0x000fe2000f8e00ff */
[----:B------:R-:W-:Y:S01]  /*9df0*/  ULDC.64 UR4, c[0x0][0xad8] ;  /* 0x0002b60000047ab9 */ /* 0x000fe20000000a00 */
[----:B------:R-:W-:Y:S01]  /*9e00*/  IMAD.U32 R8, RZ, RZ, UR9 ;  /* 0x00000009ff087e24 */ /* 0x000fe2000f8e00ff */
[----:B------:R-:W-:Y:S01]  /*9e10*/  UISETP.GE.AND UP0, UPT, UR5, 0x1, UPT ;  /* 0x000000010500788c */ /* 0x000fe2000bf06270 */
[----:B------:R-:W-:Y:S01]  /*9e20*/  IMAD.U32 R9, RZ, RZ, UR6 ;  /* 0x00000006ff097e24 */ /* 0x000fe2000f8e00ff */
[----:B------:R0:W-:Y:S01]  /*9e30*/  STL.128 [R1+0x40], R4 ;  /* 0x0000400401007387 */ /* 0x0001e20000100c00 */
[----:B------:R-:W-:Y:S01]  /*9e40*/  @UP1 UIADD3 UR6, UR8, 0x3f, URZ ;  /* 0x0000003f08061890 */ /* 0x000fe2000fffe03f */
[----:B------:R-:W-:-:S02]  /*9e50*/  @UP1 ULDC UR7, c[0x0][0x44c] ;  /* 0x0001130000071ab9 */ /* 0x000fc40000000800 */
[----:B------:R0:W-:Y:S01]  /*9e60*/  STL.64 [R1+0x8], R10 ;  /* 0x0000080a01007387 */ /* 0x0001e20000100a00 */
[----:B------:R-:W-:Y:S01]  /*9e70*/  UIMAD.WIDE.U32 UR6, UR6, UR7, URZ ;  /* 0x00000007060672a5 */ /* 0x000fe2000f8e003f */
[----:B------:R-:W-:Y:S01]  /*9e80*/  PLOP3.LUT P1, PT, PT, PT, UP0, 0x80, 0x0 ;  /* 0x000000000000781c */ /* 0x000fe20003f2f008 */
[----:B------:R-:W-:Y:S01]  /*9e90*/  UIADD3 UR9, UR8, 0x3f, URZ ;  /* 0x0000003f08097890 */ /* 0x000fe2000fffe03f */
[----:B------:R0:W-:Y:S01]  /*9ea0*/  STL.64 [R1+0x10], R8 ;  /* 0x0000100801007387 */ /* 0x0001e20000100a00 */
[----:B------:R-:W-:-:S03]  /*9eb0*/  @UP1 USHF.R.U32.HI UR9, URZ, UR10, UR7 ;  /* 0x0000000a3f091299 */ /* 0x000fc60008011607 */
[----:B------:R0:W-:Y:S01]  /*9ec0*/  STL.64 [R1+0x30], R8 ;  /* 0x0000300801007387 */ /* 0x0001e20000100a00 */
        /* <DEDUP_REMOVED lines=13> */
.L_x_3212:
[----:B------:R-:W-:-:S11]  /*9fa0*/  UISETP.NE.AND UP0, UPT, UR5, 0x1, UPT ;  /* 0x000000010500788c */ /* 0x000fd6000bf05270 */
[----:B------:R-:W-:Y:S02]  /*9fb0*/  @UP0 ULDC.64 UR10, c[0x0][0xae0] ;  /* 0x0002b800000a0ab9 */ /* 0x000fe40000000a00 */
[----:B------:R-:W-:-:S04]  /*9fc0*/  UIMAD.WIDE.U32 UR6, UR9, UR10, URZ ;  /* 0x0000000a090672a5 */ /* 0x000fc8000f8e003f */
[----:B------:R-:W-:-:S12]  /*9fd0*/  @UP0 USHF.R.U32.HI UR9, URZ, UR11, UR7 ;  /* 0x0000000b3f090299 */ /* 0x000fd80008011607 */
.L_x_3213:
[----:B------:R-:W-:-:S04]  /*9fe0*/  UIMAD UR9, UR9, UR5, UR5 ;  /* 0x00000005090972a4 */ /* 0x000fc8000f8e0205 */
[----:B------:R-:W-:-:S04]  /*9ff0*/  UISETP.LT.AND UP0, UPT, UR4, UR9, UPT ;  /* 0x000000090400728c */ /* 0x000fc8000bf01270 */
[----:B------:R-:W-:-:S12]  /*a000*/  USEL UR4, UR4, UR9, UP0 ;  /* 0x0000000904047287 */ /* 0x000fd80008000000 */
.L_x_3211:
        /* <DEDUP_REMOVED lines=29> */
.L_x_3215:
[----:B------:R-:W-:-:S11]  /*a1e0*/  UISETP.NE.AND UP0, UPT, UR5, 0x1, UPT ;  /* 0x000000010500788c */ /* 0x000fd6000bf05270 */
[----:B------:R-:W-:Y:S02]  /*a1f0*/  @UP0 ULDC.64 UR10, c[0x0][0xae0] ;  /* 0x0002b800000a0ab9 */ /* 0x000fe40000000a00 */
[----:B------:R-:W-:-:S04]  /*a200*/  UIMAD.WIDE.U32 UR6, UR8, UR10, URZ ;  /* 0x0000000a080672a5 */ /* 0x000fc8000f8e003f */
[----:B------:R-:W-:-:S12]  /*a210*/  @UP0 USHF.R.U32.HI UR8, URZ, UR11, UR7 ;  /* 0x0000000b3f080299 */ /* 0x000fd80008011607 */
.L_x_3216:
[----:B------:R-:W-:-:S04]  /*a220*/  UIMAD UR5, UR8, UR5, URZ ;  /* 0x00000005080572a4 */ /* 0x000fc8000f8e023f */
[----:B------:R-:W-:-:S04]  /*a230*/  UISETP.LT.AND UP0, UPT, UR4, UR5, UPT ;  /* 0x000000050400728c */ /* 0x000fc8000bf01270 */
[----:B------:R-:W-:-:S12]  /*a240*/  USEL UR4, UR4, UR5, !UP0 ;  /* 0x0000000504047287 */ /* 0x000fd8000c000000 */
.L_x_3214:
        /* <DEDUP_REMOVED lines=9> */
[----:B------:R-:W1:Y:S01]  /*a2e0*/  SHFL.IDX PT, R0, R193, RZ, 0x1f ;  /* 0x00001fffc1007589 */ /* 0x000e6200000e0000 */
[----:B------:R-:W-:Y:S01]  /*a2f0*/  UIADD3 UR8, UR39, 0x400, URZ ;  /* 0x0000040027087890 */ /* 0x000fe2000fffe03f */
[----:B0-----:R-:W-:Y:S01]  /*a300*/  IMAD.MOV.U32 R4, RZ, RZ, 0x1 ;  /* 0x00000001ff047424 */ /* 0x001fe200078e00ff */
[----:B------:R-:W-:Y:S01]  /*a310*/  UIADD3 UR5, UR39, 0x22400, URZ ;  /* 0x0002240027057890 */ /* 0x000fe2000fffe03f */
[----:B------:R-:W0:Y:S01]  /*a320*/  S2R R53, SR_TID.X ;  /* 0x0000000000357919 */ /* 0x000e220000002100 */
        /* <DEDUP_REMOVED lines=13> */
[C---:B------:R-:W-:Y:S01]  /*a400*/  IADD3 R38, P5, R2.reuse, 0xa8, RZ ;  /* 0x000000a802267810 */ /* 0x040fe20007fbe0ff */
[----:B------:R-:W-:Y:S01]  /*a410*/  ULOP3.LUT UR4, UR4, 0x3fff, URZ, 0xc0, !UPT ;  /* 0x00003fff04047892 */ /* 0x000fe2000f8ec03f */
[C---:B------:R-:W-:Y:S01]  /*a420*/  IADD3 R39, P1, R2.reuse, 0xb8, RZ ;  /* 0x000000b802277810 */ /* 0x040fe20007f3e0ff */
[----:B------:R-:W-:Y:S01]  /*a430*/  UIADD3 UR9, UP0, UR50, 0x38400, URZ ;  /* 0x0003840032097890 */ /* 0x000fe2000ff1e03f */
[----:B------:R-:W-:Y:S01]  /*a440*/  IADD3 R37, P6, R2, 0xb0, RZ ;  /* 0x000000b002257810 */ /* 0x000fe20007fde0ff */
[----:B------:R-:W-:Y:S01]  /*a450*/  ULOP3.LUT UR6, UR6, 0x3fff, URZ, 0xc0, !UPT ;  /* 0x00003fff06067892 */ /* 0x000fe2000f8ec03f */
[C---:B-1----:R-:W-:Y:S01]  /*a460*/  LEA.HI R3, R0.reuse, R0, RZ, 0x1 ;  /* 0x0000000000037211 */ /* 0x042fe200078f08ff */
[----:B------:R-:W-:Y:S01]  /*a470*/  ULOP3.LUT UR7, UR7, 0x3fff, URZ, 0xc0, !UPT ;  /* 0x00003fff07077892 */ /* 0x000fe2000f8ec03f */
[----:B------:R-:W-:Y:S01]  /*a480*/  IMAD.X R51, RZ, RZ, R16, P5 ;  /* 0x000000ffff337224 */ /* 0x000fe200028e0610 */
[----:B------:R-:W-:Y:S01]  /*a490*/  ULOP3.LUT UR5, UR5, 0x10000, URZ, 0xfc, !UPT ;  /* 0x0001000005057892 */ /* 0x000fe2000f8efc3f */
[----:B------:R-:W-:Y:S01]  /*a4a0*/  LOP3.LUT R3, R3, 0x6, RZ, 0xc0, !PT ;  /* 0x0000000603037812 */ /* 0x000fe200078ec0ff */
[----:B------:R-:W-:Y:S01]  /*a4b0*/  ULOP3.LUT UR4, UR4, 0x10000, URZ, 0xfc, !UPT ;  /* 0x0001000004047892 */ /* 0x000fe2000f8efc3f */
[----:B------:R-:W-:Y:S01]  /*a4c0*/  IMAD.U32 R8, RZ, RZ, UR9 ;  /* 0x00000009ff087e24 */ /* 0x000fe2000f8e00ff */
[----:B------:R-:W-:Y:S01]  /*a4d0*/  UIADD3.X UR10, URZ, UR51, URZ, UP0, !UPT ;  /* 0x000000333f0a7290 */ /* 0x000fe200087fe43f */
[----:B--2---:R-:W-:Y:S01]  /*a4e0*/  IMAD.MOV.U32 R5, RZ, RZ, 0x40000040 ;  /* 0x40000040ff057424 */ /* 0x004fe200078e00ff */
[----:B------:R-:W-:Y:S01]  /*a4f0*/  ULOP3.LUT UR6, UR6, 0x10000, URZ, 0xfc, !UPT ;  /* 0x0001000006067892 */ /* 0x000fe2000f8efc3f */
[----:B------:R-:W-:Y:S01]  /*a500*/  IMAD.IADD R0, R0, 0x1, -R3 ;  /* 0x0000000100007824 */ /* 0x000fe200078e0a03 */
[----:B------:R-:W-:Y:S01]  /*a510*/  ULOP3.LUT UR7, UR7, 0x10000, URZ, 0xfc, !UPT ;  /* 0x0001000007077892 */ /* 0x000fe2000f8efc3f */
[----:B0-----:R-:W-:Y:S01]  /*a520*/  VIADD R12, R53, 0xffffff80 ;  /* 0xffffff80350c7836 */ /* 0x001fe20000000000 */
[----:B------:R-:W-:Y:S01]  /*a530*/  IADD3 R36, P0, R2, 0xa0, RZ ;  /* 0x000000a002247810 */ /* 0x000fe20007f1e0ff */
        /* <DEDUP_REMOVED lines=8> */
[----:B------:R-:W-:Y:S01]  /*a5c0*/  IMAD.U32 R6, RZ, RZ, UR7 ;  /* 0x00000007ff067e24 */ /* 0x000fe2000f8e00ff */
[----:B------:R-:W-:Y:S01]  /*a5d0*/  LOP3.LUT R0, R0, 0x3fff, RZ, 0xc0, !PT ;  /* 0x00003fff00007812 */ /* 0x000fe200078ec0ff */
[----:B------:R-:W-:Y:S01]  /*a5e0*/  IMAD.MOV.U32 R7, RZ, RZ, 0x40000040 ;  /* 0x40000040ff077424 */ /* 0x000fe200078e00ff */
[----:B------:R-:W-:Y:S01]  /*a5f0*/  ULOP3.LUT UP0, URZ, UR4, 0x3ff, URZ, 0xc0, !UPT ;  /* 0x000003ff043f7892 */ /* 0x000fe2000f80c03f */
[----:B------:R-:W-:Y:S01]  /*a600*/  STL.64 [R1+0x78], R8 ;  /* 0x0000780801007387 */ /* 0x000fe20000100a00 */
[----:B------:R-:W-:Y:S01]  /*a610*/  LOP3.LUT R0, R0, 0x2000000, RZ, 0xfc, !PT ;  /* 0x0200000000007812 */ /* 0x000fe200078efcff */
[----:B0-----:R-:W-:Y:S01]  /*a620*/  IMAD.MOV.U32 R12, RZ, RZ, R3 ;  /* 0x000000ffff0c7224 */ /* 0x001fe200078e0003 */
[C---:B------:R-:W-:Y:S01]  /*a630*/  IADD3 R154, P4, R2.reuse, 0x98, RZ ;  /* 0x00000098029a7810 */ /* 0x040fe20007f9e0ff */
[----:B------:R-:W-:Y:S01]  /*a640*/  STL.128 [R1+0xb0], R4 ;  /* 0x0000b00401007387 */ /* 0x000fe20000100c00 */
[----:B------:R-:W-:Y:S01]  /*a650*/  PLOP3.LUT P5, PT, PT, PT, UP0, 0x80, 0x0 ;  /* 0x000000000000781c */ /* 0x000fe20003faf008 */
[----:B------:R-:W-:Y:S01]  /*a660*/  IMAD.MOV.U32 R14, RZ, RZ, R0 ;  /* 0x000000ffff0e7224 */ /* 0x000fe200078e0000 */
[C---:B------:R-:W-:Y:S01]  /*a670*/  IADD3 R24, P3, R2.reuse, 0x94, RZ ;  /* 0x0000009402187810 */ /* 0x040fe20007f7e0ff */
[----:B------:R-:W-:Y:S01]  /*a680*/  IMAD.MOV.U32 R11, RZ, RZ, 0x40000040 ;  /* 0x40000040ff0b7424 */ /* 0x000fe200078e00ff */
[C---:B------:R-:W-:Y:S01]  /*a690*/  IADD3 R35, P2, R2.reuse, 0x88, RZ ;  /* 0x0000008802237810 */ /* 0x040fe20007f5e0ff */
[--C-:B------:R-:W-:Y:S01]  /*a6a0*/  IMAD.X R40, RZ, RZ, R16.reuse, P1 ;  /* 0x000000ffff287224 */ /* 0x100fe200008e0610 */
[----:B------:R-:W-:Y:S01]  /*a6b0*/  STL.128 [R1+0xa0], R12 ;  /* 0x0000a00c01007387 */ /* 0x000fe20000100c00 */
[----:B------:R-:W-:Y:S01]  /*a6c0*/  IMAD.X R50, RZ, RZ, R16, P6 ;  /* 0x000000ffff327224 */ /* 0x000fe200030e0610 */
[C---:B------:R-:W-:Y:S01]  /*a6d0*/  IADD3 R34, P1, R2.reuse, 0x80, RZ ;  /* 0x0000008002227810 */ /* 0x040fe20007f3e0ff */
[----:B------:R-:W-:Y:S01]  /*a6e0*/  IMAD.MOV.U32 R0, RZ, RZ, R220 ;  /* 0x000000ffff007224 */ /* 0x000fe200078e00dc */
[----:B------:R-:W-:Y:S01]  /*a6f0*/  IADD3 R26, P6, R2, 0x78, RZ ;  /* 0x00000078021a7810 */ /* 0x000fe20007fde0ff */
[----:B------:R0:W-:Y:S01]  /*a700*/  STL.64 [R1+0x98], R10 ;  /* 0x0000980a01007387 */ /* 0x0001e20000100a00 */
[----:B------:R-:W-:-:S02]  /*a710*/  IMAD.MOV.U32 R3, RZ, RZ, R221 ;  /* 0x000000ffff037224 */ /* 0x000fc400078e00dd */
[--C-:B------:R-:W-:Y:S02]  /*a720*/  IMAD.X R49, RZ, RZ, R16.reuse, P0 ;  /* 0x000000ffff317224 */ /* 0x100fe400000e0610 */
        /* <DEDUP_REMOVED lines=23> */
.L_x_3218:
        /* <DEDUP_REMOVED lines=8> */
[----:B------:R-:W-:-:S03]  /*a920*/  LOP3.LUT R5, R5, 0x1ffffffe, RZ, 0xc0, !PT ;  /* 0x1ffffffe05057812 */ /* 0x000fc600078ec0ff */
[----:B------:R-:W-:Y:S02]  /*a930*/  IMAD.IADD R3, R7, 0x1, -R3 ;  /* 0x0000000107037824 */ /* 0x000fe400078e0a03 */
[----:B------:R-:W-:-:S04]  /*a940*/  IMAD.IADD R5, R4, 0x1, -R5 ;  /* 0x0000000104057824 */ /* 0x000fc800078e0a05 */
[----:B------:R-:W-:-:S07]  /*a950*/  IMAD.SHL.U32 R10, R5, 0x8, RZ ;  /* 0x00000008050a7824 */ /* 0x000fce00078e00ff */
.L_x_3217:
[----:B------:R-:W2:Y:S01]  /*a960*/  LDL R46, [R1+0x1f4] ;  /* 0x0001f400012e7983 */ /* 0x000ea20000100800 */
[----:B------:R-:W-:Y:S01]  /*a970*/  SHF.R.S32.HI R4, RZ, 0x1f, R3 ;  /* 0x0000001fff047819 */ /* 0x000fe20000011403 */
[----:B------:R-:W0:Y:S01]  /*a980*/  LDC.64 R42, c[0x0][0xad0] ;  /* 0x0002b400ff2a7b82 */ /* 0x000e220000000a00 */
[----:B------:R-:W-:Y:S01]  /*a990*/  IADD3 R7, P0, R2, 0x11c, RZ ;  /* 0x0000011c02077810 */ /* 0x000fe20007f1e0ff */
[----:B------:R0:W-:Y:S01]  /*a9a0*/  STL.64 [R1+0xe0], R26 ;  /* 0x0000e01a01007387 */ /* 0x0001e20000100a00 */
[----:B------:R-:W-:Y:S01]  /*a9b0*/  LEA.HI R4, R4, R3, RZ, 0x3 ;  /* 0x0000000304047211 */ /* 0x000fe200078f18ff */
[----:B------:R-:W-:Y:S01]  /*a9c0*/  IMAD.MOV.U32 R12, RZ, RZ, R24 ;  /* 0x000000ffff0c7224 */ /* 0x000fe200078e0018 */
[----:B------:R-:W-:Y:S01]  /*a9d0*/  IADD3 R30, P2, R2, 0xd0, RZ ;  /* 0x000000d0021e7810 */ /* 0x000fe20007f5e0ff */
[--C-:B------:R-:W-:Y:S01]  /*a9e0*/  IMAD.X R8, RZ, RZ, R16.reuse, P0 ;  /* 0x000000ffff087224 */ /* 0x100fe200000e0610 */
[C---:B------:R-:W-:Y:S01]  /*a9f0*/  LOP3.LUT R6, R4.reuse, 0xfffffff8, RZ, 0xc0, !PT ;  /* 0xfffffff804067812 */ /* 0x040fe200078ec0ff */
[----:B------:R-:W-:Y:S01]  /*aa00*/  IMAD.SHL.U32 R4, R4, 0x40, RZ ;  /* 0x0000004004047824 */ /* 0x000fe200078e00ff */
[----:B------:R-:W1:Y:S01]  /*aa10*/  LDC.64 R44, c[0x0][0xad8] ;  /* 0x0002b600ff2c7b82 */ /* 0x000e620000000a00 */
[----:B------:R-:W-:Y:S01]  /*aa20*/  IMAD.X R31, RZ, RZ, R16, P2 ;  /* 0x000000ffff1f7224 */ /* 0x000fe200010e0610 */
[C---:B------:R-:W-:Y:S01]  /*aa30*/  IADD3 R14, P3, R2.reuse, 0xc0, RZ ;  /* 0x000000c0020e7810 */ /* 0x040fe20007f7e0ff */
[----:B------:R-:W-:Y:S01]  /*aa40*/  IMAD.IADD R3, R3, 0x1, -R6 ;  /* 0x0000000103037824 */ /* 0x000fe200078e0a06 */
[----:B------:R-:W-:Y:S01]  /*aa50*/  IADD3 R6, P1, R2, 0x90, RZ ;  /* 0x0000009002067810 */ /* 0x000fe20007f3e0ff */
[----:B------:R-:W-:Y:S01]  /*aa60*/  IMAD.U32 R24, RZ, RZ, UR40 ;  /* 0x00000028ff187e24 */ /* 0x000fe2000f8e00ff */
[----:B------:R-:W-:Y:S01]  /*aa70*/  LOP3.LUT R11, R4, 0xfffffe00, RZ, 0xc0, !PT ;  /* 0xfffffe00040b7812 */ /* 0x000fe200078ec0ff */
[C---:B------:R-:W-:Y:S01]  /*aa80*/  IMAD.SHL.U32 R5, R3.reuse, 0x40, RZ ;  /* 0x0000004003057824 */ /* 0x040fe200078e00ff */
[----:B------:R-:W3:Y:S01]  /*aa90*/  LDC.64 R54, c[0x0][0xae0] ;  /* 0x0002b800ff367b82 */ /* 0x000ee20000000a00 */
[----:B------:R-:W-:Y:S01]  /*aaa0*/  IMAD.X R13, RZ, RZ, R16, P1 ;  /* 0x000000ffff0d7224 */ /* 0x000fe200008e0610 */
[----:B------:R-:W-:Y:S01]  /*aab0*/  LOP3.LUT P0, RZ, R3, 0x2, RZ, 0xc0, !PT ;  /* 0x0000000203ff7812 */ /* 0x000fe2000780c0ff */
[----:B------:R-:W-:Y:S01]  /*aac0*/  IMAD R0, R0, 0x400, R11 ;  /* 0x0000040000007824 */ /* 0x000fe200078e020b */
[----:B------:R-:W-:Y:S01]  /*aad0*/  LOP3.LUT R5, R5, 0x1c0, RZ, 0xc0, !PT ;  /* 0x000001c005057812 */ /* 0x000fe200078ec0ff */
[----:B------:R-:W-:Y:S01]  /*aae0*/  IMAD.MOV.U32 R11, RZ, RZ, 0x10 ;  /* 0x00000010ff0b7424 */ /* 0x000fe200078e00ff */
[----:B------:R-:W-:Y:S01]  /*aaf0*/  LOP3.LUT P1, RZ, R3, 0x4, RZ, 0xc0, !PT ;  /* 0x0000000403ff7812 */ /* 0x000fe2000782c0ff */
[----:B------:R3:W-:Y:S01]  /*ab00*/  STL.64 [R1+0xd8], R30 ;  /* 0x0000d81e01007387 */ /* 0x0007e20000100a00 */
[----:B------:R-:W-:Y:S01]  /*ab10*/  LOP3.LUT R9, R5, 0x8, R10, 0xf8, !PT ;  /* 0x0000000805097812 */ /* 0x000fe200078ef80a */
[----:B------:R-:W-:Y:S01]  /*ab20*/  IMAD.X R15, RZ, RZ, R16, P3 ;  /* 0x000000ffff0f7224 */ /* 0x000fe200018e0610 */
[----:B------:R-:W-:Y:S01]  /*ab30*/  SHF.R.U32.HI R4, RZ, 0x3, R5 ;  /* 0x00000003ff047819 */ /* 0x000fe20000011605 */
[----:B------:R-:W-:Y:S01]  /*ab40*/  IMAD.MOV.U32 R5, RZ, RZ, R8 ;  /* 0x000000ffff057224 */ /* 0x000fe200078e0008 */
[----:B------:R-:W4:Y:S01]  /*ab50*/  LDC R10, c[0x0][0x450] ;  /* 0x00011400ff0a7b82 */ /* 0x000f220000000800 */
[----:B------:R-:W-:Y:S01]  /*ab60*/  IMAD.MOV.U32 R28, RZ, RZ, RZ ;  /* 0x000000ffff1c7224 */ /* 0x000fe200078e00ff */
[----:B------:R-:W-:Y:S01]  /*ab70*/  LOP3.LUT R9, R9, R4, RZ, 0x3c, !PT ;  /* 0x0000000409097212 */ /* 0x000fe200078e3cff */
[----:B------:R-:W-:Y:S01]  /*ab80*/  IMAD.MOV.U32 R4, RZ, RZ, R7 ;  /* 0x000000ffff047224 */ /* 0x000fe200078e0007 */
[----:B------:R-:W-:Y:S01]  /*ab90*/  STL.64 [R1+0xd0], R156 ;  /* 0x0000d09c01007387 */ /* 0x000fe20000100a00 */
[----:B------:R-:W-:Y:S01]  /*aba0*/  IMAD.MOV.U32 R7, RZ, RZ, R13 ;  /* 0x000000ffff077224 */ /* 0x000fe200078e000d */
[----:B------:R-:W-:Y:S01]  /*abb0*/  BSSY B0, `(.L_x_3219) ;  /* 0x0000028000007945 */ /* 0x000fe20003800000 */
[----:B------:R-:W-:Y:S01]  /*abc0*/  IMAD.IADD R3, R0, 0x1, R9 ;  /* 0x0000000100037824 */ /* 0x000fe200078e0209 */
[----:B------:R-:W-:Y:S01]  /*abd0*/  STL.U8 [R1+0xe8], RZ ;  /* 0x0000e8ff01007387 */ /* 0x000fe20000100000 */
[----:B------:R-:W4:Y:S01]  /*abe0*/  LDC.64 R8, c[0x0][0x448] ;  /* 0x00011200ff087b82 */ /* 0x000f220000000a00 */
[----:B------:R-:W-:-:S02]  /*abf0*/  IMAD.MOV.U32 R0, RZ, RZ, 0x20 ;  /* 0x00000020ff007424 */ /* 0x000fc400078e00ff */
[----:B------:R5:W-:Y:S01]  /*ac00*/  STL.128 [R1+0x120], R4 ;  /* 0x0001200401007387 */ /* 0x000be20000100c00 */
[----:B------:R-:W-:Y:S02]  /*ac10*/  IMAD.MOV.U32 R13, RZ, RZ, R25 ;  /* 0x000000ffff0d7224 */ /* 0x000fe400078e0019 */
[----:B------:R-:W-:Y:S01]  /*ac20*/  IMAD.U32 R25, RZ, RZ, UR44 ;  /* 0x0000002cff197e24 */ /* 0x000fe2000f8e00ff */
[----:B------:R-:W-:Y:S01]  /*ac30*/  STL.U8 [R1+0x140], RZ ;  /* 0x000140ff01007387 */ /* 0x000fe20000100000 */
[----:B0-----:R-:W-:Y:S02]  /*ac40*/  IMAD.MOV.U32 R26, RZ, RZ, R43 ;  /* 0x000000ffff1a7224 */ /* 0x001fe400078e002b */
[----:B-1----:R-:W-:Y:S01]  /*ac50*/  IMAD.MOV.U32 R27, RZ, RZ, R44 ;  /* 0x000000ffff1b7224 */ /* 0x002fe200078e002c */
[----:B------:R0:W-:Y:S01]  /*ac60*/  STL.128 [R1+0x130], R12 ;  /* 0x0001300c01007387 */ /* 0x0001e20000100c00 */
[----:B------:R-:W-:Y:S02]  /*ac70*/  IMAD.MOV.U32 R29, RZ, RZ, R45 ;  /* 0x000000ffff1d7224 */ /* 0x000fe400078e002d */
[----:B---3--:R-:W-:Y:S01]  /*ac80*/  IMAD.MOV.U32 R30, RZ, RZ, R54 ;  /* 0x000000ffff1e7224 */ /* 0x008fe200078e0036 */
[----:B------:R-:W-:Y:S01]  /*ac90*/  STL.128 [R1+0xf0], R24 ;  /* 0x0000f01801007387 */ /* 0x000fe20000100c00 */
[----:B------:R-:W-:-:S02]  /*aca0*/  IMAD.MOV.U32 R31, RZ, RZ, R55 ;  /* 0x000000ffff1f7224 */ /* 0x000fc400078e0037 */
[----:B-----5:R-:W-:Y:S01]  /*acb0*/  IMAD.U32 R6, RZ, RZ, UR50 ;  /* 0x00000032ff067e24 */ /* 0x020fe2000f8e00ff */
[----:B------:R-:W-:Y:S01]  /*acc0*/  SEL R5, R0, 0xffffffe0, !P1 ;  /* 0xffffffe000057807 */ /* 0x000fe20004800000 */
[----:B------:R-:W-:Y:S01]  /*acd0*/  IMAD.U32 R7, RZ, RZ, UR51 ;  /* 0x00000033ff077e24 */ /* 0x000fe2000f8e00ff */
[----:B------:R-:W-:Y:S01]  /*ace0*/  SEL R4, R11, 0xfffffff0, !P0 ;  /* 0xfffffff00b047807 */ /* 0x000fe20004000000 */
[----:B------:R-:W-:Y:S01]  /*acf0*/  IMAD.MOV.U32 R11, RZ, RZ, R42 ;  /* 0x000000ffff0b7224 */ /* 0x000fe200078e002a */
[----:B------:R-:W-:Y:S01]  /*ad00*/  STL.128 [R1+0x100], R28 ;  /* 0x0001001c01007387 */ /* 0x000fe20000100c00 */
[----:B------:R-:W-:Y:S01]  /*ad10*/  IMAD.WIDE.U32 R20, R3, 0x2, R6 ;  /* 0x0000000203147825 */ /* 0x000fe200078e0006 */
[----:B0-----:R-:W-:Y:S02]  /*ad20*/  IADD3 R12, P1, R2, 0xe8, RZ ;  /* 0x000000e8020c7810 */ /* 0x001fe40007f3e0ff */
[----:B------:R-:W-:Y:S01]  /*ad30*/  STL.64 [R1+0xc0], R4 ;  /* 0x0000c00401007387 */ /* 0x000fe20000100a00 */
[----:B------:R-:W-:-:S03]  /*ad40*/  IADD3 R20, P0, R20, 0x36400, RZ ;  /* 0x0003640014147810 */ /* 0x000fc60007f1e0ff */
[----:B----4-:R0:W-:Y:S01]  /*ad50*/  STL.128 [R1+0x110], R8 ;  /* 0x0001100801007387 */ /* 0x0101e20000100c00 */
[----:B------:R-:W-:Y:S02]  /*ad60*/  IMAD.X R13, RZ, RZ, R16, P1 ;  /* 0x000000ffff0d7224 */ /* 0x000fe400008e0610 */
[----:B------:R-:W-:-:S05]  /*ad70*/  IMAD.X R21, RZ, RZ, R21, P0 ;  /* 0x000000ffff157224 */ /* 0x000fca00000e0615 */
[----:B------:R1:W-:Y:S01]  /*ad80*/  STL.64 [R1+0xc8], R20 ;  /* 0x0000c81401007387 */ /* 0x0003e20000100a00 */
[----:B0-----:R-:W-:Y:S02]  /*ad90*/  IMAD.MOV.U32 R8, RZ, RZ, R34 ;  /* 0x000000ffff087224 */ /* 0x001fe400078e0022 */
[----:B------:R-:W-:Y:S01]  /*ada0*/  IMAD.MOV.U32 R9, RZ, RZ, R47 ;  /* 0x000000ffff097224 */ /* 0x000fe200078e002f */
[----:B--2---:R-:W-:-:S04]  /*adb0*/  LEA.HI R0, R46, R46, RZ, 0x1 ;  /* 0x0000002e2e007211 */ /* 0x004fc800078f08ff */
[----:B------:R-:W-:-:S05]  /*adc0*/  LOP3.LUT R3, R0, 0xfffffffe, RZ, 0xc0, !PT ;  /* 0xfffffffe00037812 */ /* 0x000fca00078ec0ff */
[----:B------:R-:W-:Y:S02]  /*add0*/  IMAD.IADD R0, R46, 0x1, -R3 ;  /* 0x000000012e007824 */ /* 0x000fe400078e0a03 */
[----:B------:R-:W-:-:S03]  /*ade0*/  VIADD R3, R53, 0xffffff80 ;  /* 0xffffff8035037836 */ /* 0x000fc60000000000 */
[----:B------:R-:W-:Y:S02]  /*adf0*/  SHF.L.U32 R0, R0, 0x1f, RZ ;  /* 0x0000001f00007819 */ /* 0x000fe400000006ff */
[----:B------:R1:W-:Y:S02]  /*ae00*/  STL [R1+0xec], R3 ;  /* 0x0000ec0301007387 */ /* 0x0003e40000100800 */
[----:B------:R-:W0:Y:S02]  /*ae10*/  SYNCS.PHASECHK.TRANS64.TRYWAIT P0, [UR39+0x38800], R0 ;  /* 0x03880000ff0075a7 */ /* 0x000e240008000167 */
[----:B01----:R-:W-:Y:S05]  /*ae20*/  @!P0 BRA `(.L_x_3220) ;  /* 0x000002b800ec8947 */ /* 0x003fea0003800000 */
.L_x_3475:
[----:B------:R-:W-:Y:S05]  /*ae30*/  BSYNC B0 ;  /* 0x0000000000007941 */ /* 0x000fea0003800000 */
.L_x_3219:
[----:B------:R-:W-:Y:S01]  /*ae40*/  IMAD.MOV.U32 R4, RZ, RZ, R36 ;  /* 0x000000ffff047224 */ /* 0x000fe200078e0024 */
[C---:B0-----:R-:W-:Y:S01]  /*ae50*/  IADD3 R0, P0, R2.reuse, 0x400, RZ ;  /* 0x0000040002007810 */ /* 0x041fe20007f1e0ff */
[----:B------:R-:W-:Y:S01]  /*ae60*/  IMAD.MOV.U32 R5, RZ, RZ, R49 ;  /* 0x000000ffff057224 */ /* 0x000fe200078e0031 */
[C---:B------:R-:W-:Y:S01]  /*ae70*/  IADD3 R20, P1, R2.reuse, 0x120, RZ ;  /* 0x0000012002147810 */ /* 0x040fe20007f3e0ff */
[----:B------:R-:W-:Y:S01]  /*ae80*/  IMAD.MOV.U32 R10, RZ, RZ, R12 ;  /* 0x000000ffff0a7224 */ /* 0x000fe200078e000c */
[----:B------:R-:W-:Y:S01]  /*ae90*/  STL.128 [R1+0x160], R152 ;  /* 0x0001609801007387 */ /* 0x000fe20000100c00 */
[--C-:B------:R-:W-:Y:S01]  /*aea0*/  IMAD.X R21, RZ, RZ, R16.reuse, P0 ;  /* 0x000000ffff157224 */ /* 0x100fe200000e0610 */
[----:B------:R-:W-:Y:S01]  /*aeb0*/  IADD3 R24, P0, R2, 0x128, RZ ;  /* 0x0000012802187810 */ /* 0x000fe20007f1e0ff */
[----:B------:R-:W-:Y:S01]  /*aec0*/  IMAD.MOV.U32 R11, RZ, RZ, R13 ;  /* 0x000000ffff0b7224 */ /* 0x000fe200078e000d */
[----:B------:R0:W-:Y:S01]  /*aed0*/  STL.128 [R1+0x170], R4 ;  /* 0x0001700401007387 */ /* 0x0001e20000100c00 */
[----:B------:R-:W-:Y:S01]  /*aee0*/  IMAD.MOV.U32 R36, RZ, RZ, R17 ;  /* 0x000000ffff247224 */ /* 0x000fe200078e0011 */
[----:B------:R-:W-:Y:S01]  /*aef0*/  BSSY B0, `(.L_x_3221) ;  /* 0x000002d000007945 */ /* 0x000fe20003800000 */
[----:B------:R-:W-:Y:S01]  /*af00*/  IMAD.X R25, RZ, RZ, R16, P0 ;  /* 0x000000ffff197224 */ /* 0x000fe200000e0610 */
[----:B------:R1:W-:Y:S01]  /*af10*/  STL.128 [R1+0x150], R8 ;  /* 0x0001500801007387 */ /* 0x0003e20000100c00 */
[----:B------:R-:W-:-:S02]  /*af20*/  IMAD.MOV.U32 R14, RZ, RZ, R41 ;  /* 0x000000ffff0e7224 */ /* 0x000fc400078e0029 */
[----:B------:R-:W-:Y:S01]  /*af30*/  IMAD.MOV.U32 R15, RZ, RZ, R52 ;  /* 0x000000ffff0f7224 */ /* 0x000fe200078e0034 */
[----:B------:R-:W-:Y:S01]  /*af40*/  STL.64 [R1+0x148], R216 ;  /* 0x000148d801007387 */ /* 0x000fe20000100a00 */
[----:B------:R-:W-:Y:S02]  /*af50*/  IMAD.MOV.U32 R12, RZ, RZ, R218 ;  /* 0x000000ffff0c7224 */ /* 0x000fe400078e00da */
[----:B------:R-:W-:Y:S02]  /*af60*/  IMAD.MOV.U32 R13, RZ, RZ, R195 ;  /* 0x000000ffff0d7224 */ /* 0x000fe400078e00c3 */
[----:B0-----:R-:W-:-:S03]  /*af70*/  IMAD.MOV.U32 R4, RZ, RZ, R35 ;  /* 0x000000ffff047224 */ /* 0x001fc600078e0023 */
[----:B------:R0:W-:Y:S01]  /*af80*/  STL.128 [R1+0x180], R12 ;  /* 0x0001800c01007387 */ /* 0x0001e20000100c00 */
[----:B------:R-:W-:Y:S02]  /*af90*/  IMAD.MOV.U32 R5, RZ, RZ, R48 ;  /* 0x000000ffff057224 */ /* 0x000fe400078e0030 */
[----:B------:R-:W-:Y:S01]  /*afa0*/  IMAD.MOV.U32 R6, RZ, RZ, R37 ;  /* 0x000000ffff067224 */ /* 0x000fe200078e0025 */
[C---:B-1----:R-:W-:Y:S01]  /*afb0*/  IADD3 R10, P0, R2.reuse, 0x140, RZ ;  /* 0x00000140020a7810 */ /* 0x042fe20007f1e0ff */
[----:B------:R-:W-:Y:S01]  /*afc0*/  IMAD.MOV.U32 R7, RZ, RZ, R50 ;  /* 0x000000ffff077224 */ /* 0x000fe200078e0032 */
[----:B------:R-:W-:Y:S01]  /*afd0*/  IADD3 R8, P2, R2, 0xd8, RZ ;  /* 0x000000d802087810 */ /* 0x000fe20007f5e0ff */
[--C-:B------:R-:W-:Y:S02]  /*afe0*/  IMAD.X R11, RZ, RZ, R16.reuse, P1 ;  /* 0x000000ffff0b7224 */ /* 0x100fe400008e0610 */
[----:B------:R-:W-:Y:S01]  /*aff0*/  IMAD.MOV.U32 R37, RZ, RZ, R19 ;  /* 0x000000ffff257224 */ /* 0x000fe200078e0013 */
[----:B------:R1:W-:Y:S01]  /*b000*/  STL.128 [R1+0x190], R4 ;  /* 0x0001900401007387 */ /* 0x0003e20000100c00 */
[----:B------:R-:W-:Y:S01]  /*b010*/  IMAD.X R9, RZ, RZ, R16, P2 ;  /* 0x000000ffff097224 */ /* 0x000fe200010e0610 */
[----:B0-----:R-:W-:Y:S01]  /*b020*/  MOV R12, 0xb1c0 ;  /* 0x0000b1c0000c7802 */ /* 0x001fe20000000f00 */
[----:B-1----:R-:W-:-:S02]  /*b030*/  IMAD.MOV.U32 R4, RZ, RZ, R39 ;  /* 0x000000ffff047224 */ /* 0x002fc400078e0027 */
[----:B------:R-:W-:Y:S02]  /*b040*/  IMAD.MOV.U32 R5, RZ, RZ, R40 ;  /* 0x000000ffff057224 */ /* 0x000fe400078e0028 */
[----:B------:R-:W-:Y:S02]  /*b050*/  IMAD.MOV.U32 R6, RZ, RZ, R0 ;  /* 0x000000ffff067224 */ /* 0x000fe400078e0000 */
[----:B------:R-:W-:Y:S02]  /*b060*/  IMAD.MOV.U32 R7, RZ, RZ, R21 ;  /* 0x000000ffff077224 */ /* 0x000fe400078e0015 */
[----:B------:R-:W-:Y:S02]  /*b070*/  IMAD.MOV.U32 R39, RZ, RZ, R51 ;  /* 0x000000ffff277224 */ /* 0x000fe400078e0033 */
[----:B------:R-:W-:Y:S01]  /*b080*/  VIADD R0, R2, 0x148 ;  /* 0x0000014802007836 */ /* 0x000fe20000000000 */
[----:B------:R0:W-:Y:S04]  /*b090*/  STL.128 [R1+0x1a0], R4 ;  /* 0x0001a00401007387 */ /* 0x0001e80000100c00 */
[----:B------:R-:W-:Y:S01]  /*b0a0*/  STL.128 [R1+0x1d0], R36 ;  /* 0x0001d02401007387 */ /* 0x000fe20000100c00 */
[----:B0-----:R-:W-:-:S02]  /*b0b0*/  IMAD.MOV.U32 R5, RZ, RZ, R11 ;  /* 0x000000ffff057224 */ /* 0x001fc400078e000b */
[----:B------:R-:W-:Y:S02]  /*b0c0*/  IMAD.X R11, RZ, RZ, R16, P0 ;  /* 0x000000ffff0b7224 */ /* 0x000fe400000e0610 */
[----:B------:R-:W-:Y:S02]  /*b0d0*/  IMAD.MOV.U32 R6, RZ, RZ, R32 ;  /* 0x000000ffff067224 */ /* 0x000fe400078e0020 */
[----:B------:R-:W-:Y:S01]  /*b0e0*/  IMAD.MOV.U32 R7, RZ, RZ, R33 ;  /* 0x000000ffff077224 */ /* 0x000fe200078e0021 */
[----:B------:R-:W-:Y:S01]  /*b0f0*/  STL.64 [R1+0x1e0], R10 ;  /* 0x0001e00a01007387 */ /* 0x000fe20000100a00 */
[----:B------:R-:W-:-:S05]  /*b100*/  IMAD.MOV.U32 R4, RZ, RZ, R20 ;  /* 0x000000ffff047224 */ /* 0x000fca00078e0014 */
[----:B------:R0:W-:Y:S02]  /*b110*/  STL.128 [R1+0x1b0], R4 ;  /* 0x0001b00401007387 */ /* 0x0001e40000100c00 */
[----:B0-----:R-:W-:Y:S01]  /*b120*/  IMAD.MOV.U32 R4, RZ, RZ, R8 ;  /* 0x000000ffff047224 */ /* 0x001fe200078e0008 */
[----:B------:R-:W-:Y:S01]  /*b130*/  IADD3 R8, P0, R2, 0xec, RZ ;  /* 0x000000ec02087810 */ /* 0x000fe20007f1e0ff */
[----:B------:R-:W-:Y:S02]  /*b140*/  IMAD.MOV.U32 R5, RZ, RZ, R9 ;  /* 0x000000ffff057224 */ /* 0x000fe400078e0009 */
[----:B------:R-:W-:Y:S02]  /*b150*/  IMAD.MOV.U32 R6, RZ, RZ, R24 ;  /* 0x000000ffff067224 */ /* 0x000fe400078e0018 */
[----:B------:R-:W-:Y:S02]  /*b160*/  IMAD.MOV.U32 R7, RZ, RZ, R25 ;  /* 0x000000ffff077224 */ /* 0x000fe400078e0019 */
[----:B------:R-:W-:-:S03]  /*b170*/  IMAD.U32 R9, RZ, RZ, UR47 ;  /* 0x0000002fff097e24 */ /* 0x000fc6000f8e00ff */
[----:B------:R0:W-:Y:S02]  /*b180*/  STL.128 [R1+0x1c0], R4 ;  /* 0x0001c00401007387 */ /* 0x0001e40000100c00 */
[----:B0-----:R-:W-:Y:S02]  /*b190*/  VIADD R6, R9, 0xffffffff ;  /* 0xffffffff09067836 */ /* 0x001fe40000000000 */
[----:B------:R-:W-:-:S07]  /*b1a0*/  IMAD.X R9, RZ, RZ, R16, P0 ;  /* 0x000000ffff097224 */ /* 0x000fce00000e0610 */
[----:B------:R-:W-:Y:S05]  /*b1b0*/  CALL.REL.NOINC `($_ZN7cutlass13device_kernelIN5flash11enable_sm90INS1_16FlashAttnFwdSm90INS1_25CollectiveMainloopFwdSm90ILi2EN4cute5tupleIJNS5_1CILi1EEES8_S8_EEENS6_IJNS7_ILi64EEESA_SA_EEELi512ENS_6half_tEfNS_4arch4Sm90ELb0ELb1ELb1ELb1ELb0ELb0ELb1ELb0ELb0ELb1ELb0ELb0EEENS1_21CollectiveEpilogueFwdINS6_IJSA_NS7_ILi512EEESA_EEES9_SC_SE_Li256ELb1ELb1ELb0ELb0EEENS1_36VarlenDynamicPersistentTileSchedulerILi64ELi64ELi256ELi128ELb0ELb1ELb1ELb1ELb0ELb1EEEEEEEEEvNT_6ParamsE$_ZZN5flash25CollectiveMainloopFwdSm90ILi2EN4cute5tupleIJNS1_1CILi1EEES4_S4_EEENS2_IJNS3_ILi64EEES6_S6_EEELi512EN7cutlass6half_tEfNS8_4arch4Sm90ELb0ELb1ELb1ELb1ELb0ELb0ELb1ELb0ELb0ELb1ELb0ELb0EE3mmaINS_16FlashAttnFwdSm90ISC_NS_21CollectiveEpilogueFwdINS2_IJS6_NS3_ILi512EEES6_EEES5_S9_SB_Li256ELb1ELb1ELb0ELb0EEENS_36VarlenDynamicPersistentTileSchedulerILi64ELi64ELi256ELi128ELb0ELb1ELb1ELb1ELb0ELb1EEEE13SharedStorageENS1_6TensorINS1_11ArrayEngineIfLm128EEENS1_6LayoutINS2_IJNS2_IJNS3_ILi2EEESR_NS3_ILi32EEEEEES4_S4_EEENS2_IJNS2_IJS4_SR_NS3_ILi4EEEEEENS3_ILi0EEESX_EEEEEEENS_7SoftmaxILi2ELi0EEEEEbRKNSC_6ParamsENS8_25PipelineTmaAsyncNoClusterILi2ENS8_16PipelineTmaAsyncILi2EEEEES19_RNS8_13PipelineStateILj2EEERT0_RT1_iRiRKNS_16SeqlenInfoQKNewKILb1ELb0EEENS2_IJiiiiEEERT_ENKUliT_T0_T1_E_clIZSD_ISM_S10_S12_EbS15_S19_S19_S1C_S1E_S1G_iS1H_S1L_S1M_S1O_EUlRS1P_iE0_NS3_ILb1EEES1W_EEDaiS1P_S1Q_S1R_) ;  /* 0x000002dc00087944 */ /* 0x000fea0003c00000 */
[----:B------:R-:W-:Y:S05]  /*b1c0*/  BSYNC B0 ;  /* 0x0000000000007941 */ /* 0x000fea0003800000 */
.L_x_3221:
        /* <DEDUP_REMOVED lines=27> */
.L_x_3224:
[----:B------:R-:W-:-:S13]  /*b380*/  ISETP.NE.AND P0, PT, R9, 0x1, PT ;  /* 0x000000010900780c */ /* 0x000fda0003f05270 */
[----:B------:R-:W0:Y:S02]  /*b390*/  @P0 LDC.64 R6, c[0x0][0xae0] ;  /* 0x0002b800ff060b82 */ /* 0x000e240000000a00 */
[----:B0-----:R-:W-:-:S05]  /*b3a0*/  @P0 IMAD.HI.U32 R6, R4, R6, RZ ;  /* 0x0000000604060227 */ /* 0x001fca00078e00ff */
[----:B------:R-:W-:-:S07]  /*b3b0*/  @P0 SHF.R.U32.HI R4, RZ, R7, R6 ;  /* 0x00000007ff040219 */ /* 0x000fce0000011606 */
.L_x_3225:
[----:B------:R-:W-:Y:S05]  /*b3c0*/  BSYNC B0 ;  /* 0x0000000000007941 */ /* 0x000fea0003800000 */
.L_x_3223:
[----:B------:R-:W-:-:S05]  /*b3d0*/  IMAD R9, R4, R9, R9 ;  /* 0x0000000904097224 */ /* 0x000fca00078e0209 */
[----:B------:R-:W-:-:S07]  /*b3e0*/  VIMNMX R8, R8, R9, PT ;  /* 0x0000000908087248 */ /* 0x000fce0003fe0100 */
.L_x_3222:
[----:B------:R-:W-:-:S04]  /*b3f0*/  SHF.R.S32.HI R7, RZ, 0x1f, R8 ;  /* 0x0000001fff077819 */ /* 0x000fc80000011408 */
[----:B------:R-:W-:-:S04]  /*b400*/  LEA.HI R7, R7, R8, RZ, 0x6 ;  /* 0x0000000807077211 */ /* 0x000fc800078f30ff */
[----:B------:R-:W-:-:S04]  /*b410*/  SHF.R.S32.HI R4, RZ, 0x6, R7 ;  /* 0x00000006ff047819 */ /* 0x000fc80000011407 */
[----:B------:R-:W-:-:S04]  /*b420*/  VIMNMX R4, R4, UR49, !PT ;  /* 0x0000003104047c48 */ /* 0x000fc8000ffe0100 */
[----:B------:R-:W-:-:S13]  /*b430*/  ISETP.GE.AND P0, PT, R0, R4, PT ;  /* 0x000000040000720c */ /* 0x000fda0003f06270 */
[----:B------:R-:W-:Y:S05]  /*b440*/  @!P0 BRA `(.L_x_3226) ;  /* 0x000000a800388947 */ /* 0x000fea0003800000 */
.L_x_3255:
        /* <DEDUP_REMOVED lines=20> */
.L_x_3228:
[----:B------:R-:W-:Y:S05]  /*b590*/  BSYNC B0 ;  /* 0x0000000000007941 */ /* 0x000fea0003800000 */
.L_x_3227:
        /* <DEDUP_REMOVED lines=13> */
.L_x_3230:
[----:B------:R-:W-:Y:S05]  /*b670*/  BSYNC B0 ;  /* 0x0000000000007941 */ /* 0x000fea0003800000 */
.L_x_3229:
        /* <DEDUP_REMOVED lines=8> */
.L_x_3232:
[----:B------:R-:W-:Y:S05]  /*b700*/  BSYNC B0 ;  /* 0x0000000000007941 */ /* 0x000fea0003800000 */
.L_x_3231:
        /* <DEDUP_REMOVED lines=60> */
.L_x_3235:
[----:B------:R-:W-:Y:S05]  /*bad0*/  BSYNC B0 ;  /* 0x0000000000007941 */ /* 0x000fea0003800000 */
.L_x_3234:
        /* <DEDUP_REMOVED lines=13> */
.L_x_3237:
[----:B------:R-:W-:Y:S05]  /*bbb0*/  BSYNC B0 ;  /* 0x0000000000007941 */ /* 0x000fea0003800000 */
.L_x_3236:
        /* <DEDUP_REMOVED lines=8> */
.L_x_3239:
[----:B------:R-:W-:Y:S05]  /*bc40*/  BSYNC B0 ;  /* 0x0000000000007941 */ /* 0x000fea0003800000 */
.L_x_3238:
        /* <DEDUP_REMOVED lines=479> */
[----:B0-----:R-:W-:-:S03]  /*da40*/  FMUL.FTZ R5, R26, R62 ;  /* 0x0000003e1a057220 */ /* 0x001fc60000410000 */
[----:B------:R-:W-:-:S04]  /*da50*/  LEA.HI R26, R24, R63, RZ, 0x7 ;  /* 0x0000003f181a7211 */ /* 0x000fc800078f38ff */
[----:B------:R-:W-:Y:S01]  /*da60*/  LOP3.LUT R26, R26, 0xffffff80, RZ, 0xc0, !PT ;  /* 0xffffff801a1a7812 */ /* 0x000fe200078ec0ff */
[-C--:B------:R-:W-:Y:S01]  /*da70*/  FMUL.FTZ R29, R29, R62.reuse ;  /* 0x0000003e1d1d7220 */ /* 0x080fe20000410000 */
[----:B------:R-:W-:-:S03]  /*da80*/  FMUL.FTZ R32, R32, R62 ;  /* 0x0000003e20207220 */ /* 0x000fc60000410000 */
[----:B------:R-:W-:Y:S01]  /*da90*/  IMAD.IADD R26, R63, 0x1, -R26 ;  /* 0x000000013f1a7824 */ /* 0x000fe200078e0a1a */
[----:B------:R0:W2:Y:S01]  /*daa0*/  MUFU.TANH R64, R29 ;  /* 0x0000001d00407308 */ /* 0x0000a20000002400 */
[-C--:B-1----:R-:W-:Y:S01]  /*dab0*/  FMUL.FTZ R20, R27, R62.reuse ;  /* 0x0000003e1b147220 */ /* 0x082fe20000410000 */
[----:B------:R-:W-:-:S06]  /*dac0*/  FMUL.FTZ R27, R30, R62 ;  /* 0x0000003e1e1b7220 */ /* 0x000fcc0000410000 */
[----:B------:R1:W3:Y:S01]  /*dad0*/  MUFU.TANH R65, R32 ;  /* 0x0000002000417308 */ /* 0x0002e20000002400 */
[----:B0-----:R-:W-:Y:S01]  /*dae0*/  SHF.R.S32.HI R29, RZ, 0x1f, R26 ;  /* 0x0000001fff1d7819 */ /* 0x001fe2000001141a */
[----:B------:R-:W-:-:S03]  /*daf0*/  FMUL.FTZ R59, R31, R62 ;  /* 0x0000003e1f3b7220 */ /* 0x000fc60000410000 */
[----:B------:R-:W-:Y:S02]  /*db00*/  LEA.HI R30, R29, R26, RZ, 0x2 ;  /* 0x0000001a1d1e7211 */ /* 0x000fe400078f10ff */
[----:B-1----:R-:W-:Y:S02]  /*db10*/  LEA.HI R32, R24, R63, RZ, 0x2 ;  /* 0x0000003f18207211 */ /* 0x002fe400078f10ff */
[--C-:B------:R-:W-:Y:S02]  /*db20*/  SHF.R.S32.HI R24, RZ, 0x2, R30.reuse ;  /* 0x00000002ff187819 */ /* 0x100fe4000001141e */
[----:B------:R-:W-:Y:S02]  /*db30*/  LOP3.LUT R32, R32, 0xfffffffc, RZ, 0xc0, !PT ;  /* 0xfffffffc20207812 */ /* 0x000fe400078ec0ff */
        /* <DEDUP_REMOVED lines=8> */
[----:B0-----:R-:W-:-:S03]  /*dbc0*/  LEA.HI R33, R32, R32, RZ, 0x1 ;  /* 0x0000002020217211 */ /* 0x001fc600078f08ff */
[----:B------:R-:W-:Y:S02]  /*dbd0*/  IMAD.IADD R31, R24, 0x1, -R31 ;  /* 0x00000001181f7824 */ /* 0x000fe400078e0a1f */
[----:B------:R-:W-:Y:S01]  /*dbe0*/  IMAD R56, R56, 0x4, R29 ;  /* 0x0000000438387824 */ /* 0x000fe200078e021d */
[----:B------:R-:W-:-:S03]  /*dbf0*/  LOP3.LUT R33, R33, 0x1ffffffe, RZ, 0xc0, !PT ;  /* 0x1ffffffe21217812 */ /* 0x000fc600078ec0ff */
[----:B------:R-:W-:Y:S02]  /*dc00*/  IMAD.U32 R6, R56, 0x10, R31 ;  /* 0x0000001038067824 */ /* 0x000fe400078e001f */
[----:B------:R-:W-:-:S04]  /*dc10*/  IMAD.IADD R33, R32, 0x1, -R33 ;  /* 0x0000000120217824 */ /* 0x000fc800078e0a21 */
[----:B------:R-:W-:-:S04]  /*dc20*/  IMAD R6, R33, 0x8, R6 ;  /* 0x0000000821067824 */ /* 0x000fc800078e0206 */
[----:B------:R-:W-:-:S04]  /*dc30*/  @P1 IMAD.HI.U32 R24, R6, R7, RZ ;  /* 0x0000000706181227 */ /* 0x000fc800078e00ff */
[----:B------:R-:W-:Y:S01]  /*dc40*/  FMUL.FTZ R43, R43, R62 ;  /* 0x0000003e2b2b7220 */ /* 0x000fe20000410000 */
[----:B------:R-:W-:-:S03]  /*dc50*/  @P1 SHF.R.U32.HI R6, RZ, R57, R24 ;  /* 0x00000039ff061219 */ /* 0x000fc60000011618 */
[----:B------:R0:W4:Y:S01]  /*dc60*/  MUFU.TANH R72, R43 ;  /* 0x0000002b00487308 */ /* 0x0001220000002400 */
[-C--:B------:R-:W-:Y:S01]  /*dc70*/  FMUL.FTZ R41, R41, R62.reuse ;  /* 0x0000003e29297220 */ /* 0x080fe20000410000 */
[----:B------:R-:W-:Y:S01]  /*dc80*/  LOP3.LUT R7, R30, 0x7ffffffc, RZ, 0xc0, !PT ;  /* 0x7ffffffc1e077812 */ /* 0x000fe200078ec0ff */
[----:B------:R-:W2:Y:S01]  /*dc90*/  SHFL.IDX PT, R31, R6, RZ, 0x1c1f ;  /* 0x001c1fff061f7589 */ /* 0x000ea200000e0000 */
[----:B0-----:R-:W-:Y:S01]  /*dca0*/  FMUL.FTZ R43, R47, R62 ;  /* 0x0000003e2f2b7220 */ /* 0x001fe20000410000 */
[----:B------:R-:W-:-:S03]  /*dcb0*/  IMAD.SHL.U32 R47, R0, 0x40, RZ ;  /* 0x00000040002f7824 */ /* 0x000fc600078e00ff */
[----:B------:R0:W1:Y:S01]  /*dcc0*/  MUFU.TANH R70, R41 ;  /* 0x0000002900467308 */ /* 0x0000620000002400 */
[-C--:B------:R-:W-:Y:S01]  /*dcd0*/  FMUL.FTZ R25, R25, R62.reuse ;  /* 0x0000003e19197220 */ /* 0x080fe20000410000 */
[-C--:B------:R-:W-:Y:S01]  /*dce0*/  FMUL.FTZ R28, R28, R62.reuse ;  /* 0x0000003e1c1c7220 */ /* 0x080fe20000410000 */
[-C--:B------:R-:W-:Y:S01]  /*dcf0*/  FMUL.FTZ R60, R34, R62.reuse ;  /* 0x0000003e223c7220 */ /* 0x080fe20000410000 */
[----:B------:R-:W-:Y:S01]  /*dd00*/  IADD3 R24, -R47, 0x1, RZ ;  /* 0x000000012f187810 */ /* 0x000fe20007ffe1ff */
[-C--:B------:R-:W-:Y:S01]  /*dd10*/  FMUL.FTZ R61, R35, R62.reuse ;  /* 0x0000003e233d7220 */ /* 0x080fe20000410000 */
        /* <DEDUP_REMOVED lines=8> */
[----:B------:R-:W-:Y:S01]  /*dda0*/  FMUL.FTZ R53, R53, R62 ;  /* 0x0000003e35357220 */ /* 0x000fe20000410000 */
[----:B------:R-:W-:-:S02]  /*ddb0*/  IMAD.IADD R7, R26, 0x1, -R7 ;  /* 0x000000011a077824 */ /* 0x000fc400078e0a07 */
        /* <DEDUP_REMOVED lines=8> */
[----:B------:R-:W0:Y:S01]  /*de40*/  MUFU.TANH R21, R21 ;  /* 0x0000001500157308 */ /* 0x000e220000002400 */
[----:B------:R-:W-:-:S03]  /*de50*/  LOP3.LUT R29, RZ, R10, RZ, 0x33, !PT ;  /* 0x0000000aff1d7212 */ /* 0x000fc600078e33ff */
[----:B------:R-:W-:-:S04]  /*de60*/  IADD3 R24, -R8, R24, R9 ;  /* 0x0000001808187210 */ /* 0x000fc80007ffe109 */
[----:B------:R-:W0:Y:S01]  /*de70*/  MUFU.TANH R25, R25 ;  /* 0x0000001900197308 */ /* 0x000e220000002400 */
        /* <DEDUP_REMOVED lines=26> */
[----:B------:R-:W-:-:S05]  /*e020*/  IMAD.IADD R46, R24, 0x1, R29 ;  /* 0x00000001182e7824 */ /* 0x000fca00078e021d */
[----:B------:R3:W0:Y:S01]  /*e030*/  MUFU.TANH R68, R38 ;  /* 0x0000002600447308 */ /* 0x0006220000002400 */
[----:B--2---:R-:W-:Y:S02]  /*e040*/  IMAD.IADD R11, R46, 0x1, R31 ;  /* 0x000000012e0b7824 */ /* 0x004fe400078e021f */
[----:B---3--:R-:W-:Y:S02]  /*e050*/  IMAD.IADD R38, R12, 0x1, -R47 ;  /* 0x000000010c267824 */ /* 0x008fe400078e0a2f */
[----:B------:R-:W-:Y:S01]  /*e060*/  IMAD.IADD R12, R32, 0x1, R31 ;  /* 0x00000001200c7824 */ /* 0x000fe200078e021f */
[----:B-1--4-:R-:W-:Y:S06]  /*e070*/  @!P2 BRA `(.L_x_3242) ;  /* 0x000000000048a947 */ /* 0x012fec0003800000 */
        /* <DEDUP_REMOVED lines=10> */
.L_x_3244:
[----:B------:R-:W-:-:S13]  /*e120*/  ISETP.NE.AND P1, PT, R13, 0x1, PT ;  /* 0x000000010d00780c */ /* 0x000fda0003f25270 */
[----:B------:R-:W-:-:S05]  /*e130*/  @P1 IMAD.HI.U32 R24, R10, R14, RZ ;  /* 0x0000000e0a181227 */ /* 0x000fca00078e00ff */
[----:B------:R-:W-:-:S07]  /*e140*/  @P1 SHF.R.U32.HI R10, RZ, R15, R24 ;  /* 0x0000000fff0a1219 */ /* 0x000fce0000011618 */
.L_x_3245:
[----:B------:R-:W-:Y:S05]  /*e150*/  BSYNC B1 ;  /* 0x0000000000017941 */ /* 0x000fea0003800000 */
.L_x_3243:
[----:B------:R-:W-:-:S04]  /*e160*/  IMAD R10, R10, R13, -R47 ;  /* 0x0000000d0a0a7224 */ /* 0x000fc800078e0a2f */
[----:B------:R-:W-:-:S05]  /*e170*/  IMAD R10, R7, -0x2, R10 ;  /* 0xfffffffe070a7824 */ /* 0x000fca00078e020a */
[----:B------:R-:W-:Y:S02]  /*e180*/  VIMNMX R11, R11, R10, !PT ;  /* 0x0000000a0b0b7248 */ /* 0x000fe40007fe0100 */
[----:B------:R-:W-:-:S07]  /*e190*/  VIADDMNMX R12, R10, R13, R12, PT ;  /* 0x0000000d0a0c7246 */ /* 0x000fce000380010c */
.L_x_3242:
[----:B------:R-:W-:Y:S05]  /*e1a0*/  BSYNC B0 ;  /* 0x0000000000007941 */ /* 0x000fea0003800000 */
.L_x_3241:
[C---:B------:R-:W-:Y:S01]  /*e1b0*/  ISETP.GE.AND P1, PT, R38.reuse, 0x2, PT ;  /* 0x000000022600780c */ /* 0x040fe20003f26270 */
[----:B------:R-:W-:Y:S01]  /*e1c0*/  BSSY B0, `(.L_x_3246) ;  /* 0x0000062000007945 */ /* 0x000fe20003800000 */
[C---:B------:R-:W-:Y:S02]  /*e1d0*/  ISETP.GE.AND P3, PT, R38.reuse, 0xa, PT ;  /* 0x0000000a2600780c */ /* 0x040fe40003f66270 */
[----:B------:R-:W-:Y:S02]  /*e1e0*/  P2R R51, PR, RZ, 0x2 ;  /* 0x00000002ff337803 */ /* 0x000fe40000000000 */
[----:B------:R-:W-:Y:S02]  /*e1f0*/  ISETP.GT.AND P1, PT, R11, 0x1, !P1 ;  /* 0x000000010b00780c */ /* 0x000fe40004f24270 */
[----:B------:R-:W-:Y:S02]  /*e200*/  ISETP.GE.AND P2, PT, R38, 0x9, PT ;  /* 0x000000092600780c */ /* 0x000fe40003f46270 */
[----:B------:R-:W-:-:S02]  /*e210*/  ISETP.LT.OR P1, PT, R12, 0x2, P1 ;  /* 0x000000020c00780c */ /* 0x000fc40000f21670 */
[----:B------:R-:W-:Y:S02]  /*e220*/  P2R R57, PR, RZ, 0x4 ;  /* 0x00000004ff397803 */ /* 0x000fe40000000000 */
[----:B0-----:R-:W-:Y:S02]  /*e230*/  FSEL R42, R25, -INF , !P1 ;  /* 0xff800000192a7808 */ /* 0x001fe40004800000 */
        /* <DEDUP_REMOVED lines=62> */
[----:B------:R-:W-:Y:S01]  /*e620*/  ISETP.GE.AND P6, PT, R38, 0x3a, PT ;  /* 0x0000003a2600780c */ /* 0x000fe20003fc6270 */
[----:B------:R-:W0:Y:S03]  /*e630*/  SHFL.IDX PT, R21, R6, 0x1, 0x1c1f ;  /* 0x003c1f0006157f89 */ /* 0x000e2600000e0000 */
[----:B------:R-:W-:Y:S02]  /*e640*/  P2R R48, PR, RZ, 0x40 ;  /* 0x00000040ff307803 */ /* 0x000fe40000000000 */
[----:B------:R-:W-:-:S04]  /*e650*/  ISETP.GT.AND P6, PT, R11, 0x39, !P6 ;  /* 0x000000390b00780c */ /* 0x000fc800077c4270 */
[----:B------:R-:W-:-:S04]  /*e660*/  ISETP.LT.OR P6, PT, R12, 0x3a, P6 ;  /* 0x0000003a0c00780c */ /* 0x000fc800037c1670 */
[----:B------:R-:W-:Y:S02]  /*e670*/  FSEL R11, R53, -INF , !P6 ;  /* 0xff800000350b7808 */ /* 0x000fe40007000000 */
[----:B------:R-:W-:Y:S01]  /*e680*/  ISETP.GE.AND P6, PT, R13, 0x1, PT ;  /* 0x000000010d00780c */ /* 0x000fe20003fc6270 */
[--C-:B0-----:R-:W-:Y:S02]  /*e690*/  IMAD.IADD R44, R32, 0x1, R21.reuse ;  /* 0x00000001202c7824 */ /* 0x101fe400078e0215 */
[----:B------:R-:W-:-:S10]  /*e6a0*/  IMAD.IADD R46, R46, 0x1, R21 ;  /* 0x000000012e2e7824 */ /* 0x000fd400078e0215 */
        /* <DEDUP_REMOVED lines=11> */
.L_x_3249:
[----:B------:R-:W-:-:S13]  /*e760*/  ISETP.NE.AND P6, PT, R13, 0x1, PT ;  /* 0x000000010d00780c */ /* 0x000fda0003fc5270 */
[----:B------:R-:W-:-:S05]  /*e770*/  @P6 IMAD.HI.U32 R14, R8, R14, RZ ;  /* 0x0000000e080e6227 */ /* 0x000fca00078e00ff */
[----:B------:R-:W-:-:S07]  /*e780*/  @P6 SHF.R.U32.HI R8, RZ, R15, R14 ;  /* 0x0000000fff086219 */ /* 0x000fce000001160e */
.L_x_3250:
[----:B------:R-:W-:Y:S05]  /*e790*/  BSYNC B1 ;  /* 0x0000000000017941 */ /* 0x000fea0003800000 */
.L_x_3248:
[----:B------:R-:W-:-:S04]  /*e7a0*/  IMAD R8, R8, R13, -R47 ;  /* 0x0000000d08087224 */ /* 0x000fc800078e0a2f */
[----:B------:R-:W-:-:S05]  /*e7b0*/  IMAD R7, R7, -0x2, R8 ;  /* 0xfffffffe07077824 */ /* 0x000fca00078e0208 */
[----:B------:R-:W-:Y:S02]  /*e7c0*/  VIADDMNMX R44, R7, R13, R44, PT ;  /* 0x0000000d072c7246 */ /* 0x000fe4000380012c */
[----:B------:R-:W-:-:S07]  /*e7d0*/  VIMNMX R46, R46, R7, !PT ;  /* 0x000000072e2e7248 */ /* 0x000fce0007fe0100 */
.L_x_3247:
[----:B------:R-:W-:Y:S05]  /*e7e0*/  BSYNC B0 ;  /* 0x0000000000007941 */ /* 0x000fea0003800000 */
.L_x_3246:
        /* <DEDUP_REMOVED lines=43> */
[----:B------:R-:W-:Y:S02]  /*eaa0*/  ISETP.GT.AND P1, PT, R46, 0x29, !P1 ;  /* 0x000000292e00780c */ /* 0x000fe40004f24270 */
[----:B------:R-:W-:Y:S02]  /*eab0*/  ISETP.LT.OR P5, PT, R44, 0x29, P5 ;  /* 0x000000292c00780c */ /* 0x000fe40002fa1670 */
[----:B------:R-:W-:Y:S02]  /*eac0*/  ISETP.GT.AND P2, PT, R46, 0x30, !P2 ;  /* 0x000000302e00780c */ /* 0x000fe40005744270 */
[----:B------:R-:W-:Y:S02]  /*ead0*/  ISETP.LT.OR P1, PT, R44, 0x2a, P1 ;  /* 0x0000002a2c00780c */ /* 0x000fe40000f21670 */
[----:B------:R-:W-:-:S02]  /*eae0*/  FSEL R60, R41, -INF , !P5 ;  /* 0xff800000293c7808 */ /* 0x000fc40006800000 */
[----:B------:R-:W-:Y:S02]  /*eaf0*/  ISETP.GT.AND P3, PT, R46, 0x31, !P3 ;  /* 0x000000312e00780c */ /* 0x000fe40005f64270 */
[----:B------:R-:W-:Y:S02]  /*eb00*/  ISETP.LT.OR P2, PT, R44, 0x31, P2 ;  /* 0x000000312c00780c */ /* 0x000fe40001741670 */
[----:B------:R-:W-:Y:S02]  /*eb10*/  FSEL R62, R43, -INF , !P1 ;  /* 0xff8000002b3e7808 */ /* 0x000fe40004800000 */
[----:B------:R-:W-:Y:S02]  /*eb20*/  ISETP.GT.AND P4, PT, R46, 0x38, !P4 ;  /* 0x000000382e00780c */ /* 0x000fe40006784270 */
[----:B------:R-:W-:Y:S02]  /*eb30*/  ISETP.LT.OR P3, PT, R44, 0x32, P3 ;  /* 0x000000322c00780c */ /* 0x000fe40001f61670 */
[----:B------:R-:W-:-:S02]  /*eb40*/  FSEL R64, R50, -INF , !P2 ;  /* 0xff80000032407808 */ /* 0x000fc40005000000 */
[----:B------:R-:W-:Y:S02]  /*eb50*/  ISETP.GT.AND P1, PT, R46, 0x39, !P6 ;  /* 0x000000392e00780c */ /* 0x000fe40007724270 */
[----:B------:R-:W-:Y:S02]  /*eb60*/  ISETP.LT.OR P4, PT, R44, 0x39, P4 ;  /* 0x000000392c00780c */ /* 0x000fe40002781670 */
[----:B------:R-:W-:Y:S02]  /*eb70*/  FSEL R43, R56, -INF , !P3 ;  /* 0xff800000382b7808 */ /* 0x000fe40005800000 */
[----:B------:R-:W-:Y:S02]  /*eb80*/  ISETP.LT.OR P1, PT, R44, 0x3a, P1 ;  /* 0x0000003a2c00780c */ /* 0x000fe40000f21670 */
[----:B------:R-:W-:Y:S02]  /*eb90*/  FSEL R41, R54, -INF , !P4 ;  /* 0xff80000036297808 */ /* 0x000fe40006000000 */
        /* <DEDUP_REMOVED lines=34> */
[----:B------:R-:W-:Y:S02]  /*edc0*/  FSEL R15, R55, -INF , !P1 ;  /* 0xff800000370f7808 */ /* 0x000fe40004800000 */
[----:B------:R-:W-:Y:S02]  /*edd0*/  FMNMX.FTZ R14, R41, R8, !PT ;  /* 0x00000008290e7209 */ /* 0x000fe40007810000 */
[----:B------:R-:W-:Y:S01]  /*ede0*/  LOP3.LUT R8, R9, 0x4, RZ, 0xfc, !PT ;  /* 0x0000000409087812 */ /* 0x000fe200078efcff */
[----:B------:R-:W-:Y:S01]  /*edf0*/  IMAD.X R9, RZ, RZ, R16, P2 ;  /* 0x000000ffff097224 */ /* 0x000fe200010e0610 */
[----:B------:R-:W-:-:S02]  /*ee00*/  FMNMX.FTZ R49, R15, R14, !PT ;  /* 0x0000000e0f317209 */ /* 0x000fc40007810000 */
        /* <DEDUP_REMOVED lines=42> */
.L_x_3252:
[----:B------:R-:W-:Y:S05]  /*f0b0*/  BSYNC B0 ;  /* 0x0000000000007941 */ /* 0x000fea0003800000 */
.L_x_3251:
[----:B------:R-:W2:Y:S04]  /*f0c0*/  @!P1 LD.E.64 R48, desc[UR36][R152.64+0xe0] ;  /* 0x0000e02498309980 */ /* 0x000ea8000c101b00 */
[----:B------:R-:W3:Y:S04]  /*f0d0*/  @!P1 LD.E R47, desc[UR36][R46.64] ;  /* 0x000000242e2f9980 */ /* 0x000ee8000c101900 */
[----:B--2---:R-:W2:Y:S01]  /*f0e0*/  @!P1 LD.E.64 R48, desc[UR36][R48.64] ;  /* 0x0000002430309980 */ /* 0x004ea2000c101b00 */
[----:B---3--:R-:W-:-:S04]  /*f0f0*/  @!P1 IMAD R58, R58, 0x40, R47 ;  /* 0x000000403a3a9824 */ /* 0x008fc800078e022f */
[----:B------:R-:W-:-:S04]  /*f100*/  @!P1 VIADD R51, R58, 0x8 ;  /* 0x000000083a339836 */ /* 0x000fc80000000000 */
[----:B--2---:R-:W-:-:S05]  /*f110*/  @!P1 IMAD.WIDE R50, R51, 0x4, R48 ;  /* 0x0000000433329825 */ /* 0x004fca00078e0230 */
[----:B------:R-:W-:Y:S04]  /*f120*/  @!P1 ST.E desc[UR36][R50.64], R14 ;  /* 0x0000000e32009985 */ /* 0x000fe8000c101924 */
        /* <DEDUP_REMOVED lines=34> */
[-C--:B------:R-:W-:Y:S01]  /*f350*/  FFMA.FTZ R7, R11, R18.reuse, -R7 ;  /* 0x000000120b077223 */ /* 0x080fe20000010807 */
[-CC-:B------:R-:W-:Y:S01]  /*f360*/  FFMA.FTZ R21, R21, R18.reuse, -R9.reuse ;  /* 0x0000001215157223 */ /* 0x180fe20000010809 */
[----:B-----5:R-:W-:Y:S01]  /*f370*/  FADD.FTZ R11, R45, R52 ;  /* 0x000000342d0b7221 */ /* 0x020fe20000010000 */
[-CC-:B------:R-:W-:Y:S01]  /*f380*/  FFMA.FTZ R20, R20, R18.reuse, -R9.reuse ;  /* 0x0000001214147223 */ /* 0x180fe20000010809 */
[-CC-:B------:R-:W-:Y:S01]  /*f390*/  FFMA.FTZ R13, R13, R18.reuse, -R9.reuse ;  /* 0x000000120d0d7223 */ /* 0x180fe20000010809 */
[-CC-:B------:R-:W-:Y:S01]  /*f3a0*/  FFMA.FTZ R5, R5, R18.reuse, -R9.reuse ;  /* 0x0000001205057223 */ /* 0x180fe20000010809 */
[-CC-:B------:R-:W-:Y:S01]  /*f3b0*/  FFMA.FTZ R12, R12, R18.reuse, -R9.reuse ;  /* 0x000000120c0c7223 */ /* 0x180fe20000010809 */
[----:B------:R-:W1:Y:S01]  /*f3c0*/  MUFU.EX2 R169, R38 ;  /* 0x0000002600a97308 */ /* 0x000e620000000800 */
[-CC-:B------:R-:W-:Y:S01]  /*f3d0*/  FFMA.FTZ R8, R60, R18.reuse, -R9.reuse ;  /* 0x000000123c087223 */ /* 0x180fe20000010809 */
[-CC-:B------:R-:W-:Y:S01]  /*f3e0*/  FFMA.FTZ R43, R43, R18.reuse, -R9.reuse ;  /* 0x000000122b2b7223 */ /* 0x180fe20000010809 */
[----:B------:R-:W-:-:S05]  /*f3f0*/  FFMA.FTZ R41, R41, R18, -R9 ;  /* 0x0000001229297223 */ /* 0x000fca0000010809 */
[----:B------:R-:W-:Y:S08]  /*f400*/  MUFU.EX2 R39, R39 ;  /* 0x0000002700277308 */ /* 0x000ff00000000800 */
[----:B------:R-:W2:Y:S08]  /*f410*/  MUFU.EX2 R34, R34 ;  /* 0x0000002200227308 */ /* 0x000eb00000000800 */
[----:B------:R-:W-:Y:S08]  /*f420*/  MUFU.EX2 R170, R37 ;  /* 0x0000002500aa7308 */ /* 0x000ff00000000800 */
[----:B------:R0:W3:Y:S08]  /*f430*/  MUFU.EX2 R171, R32 ;  /* 0x0000002000ab7308 */ /* 0x0000f00000000800 */
[----:B------:R-:W4:Y:S01]  /*f440*/  MUFU.EX2 R36, R36 ;  /* 0x0000002400247308 */ /* 0x000f220000000800 */
[----:B0-----:R-:W-:-:S07]  /*f450*/  FADD.FTZ R32, R42, R11 ;  /* 0x0000000b2a207221 */ /* 0x001fce0000010000 */
[----:B------:R0:W-:Y:S08]  /*f460*/  MUFU.EX2 R182, R10 ;  /* 0x0000000a00b67308 */ /* 0x0001f00000000800 */
[----:B------:R-:W5:Y:S01]  /*f470*/  MUFU.EX2 R27, R27 ;  /* 0x0000001b001b7308 */ /* 0x000f620000000800 */
[----:B0-----:R-:W-:-:S04]  /*f480*/  FADD.FTZ R10, R40, R53 ;  /* 0x00000035280a7221 */ /* 0x001fc80000010000 */
[----:B-1----:R-:W-:Y:S01]  /*f490*/  FADD.FTZ R11, R169, R10 ;  /* 0x0000000aa90b7221 */ /* 0x002fe20000010000 */
[-C--:B------:R-:W-:Y:S02]  /*f4a0*/  FFMA.FTZ R10, R62, R18.reuse, -R9 ;  /* 0x000000123e0a7223 */ /* 0x080fe40000010809 */
[----:B------:R-:W0:Y:S01]  /*f4b0*/  MUFU.EX2 R35, R35 ;  /* 0x0000002300237308 */ /* 0x000e220000000800 */
[----:B--2---:R-:W-:Y:S01]  /*f4c0*/  FADD.FTZ R38, R34, R11 ;  /* 0x0000000b22267221 */ /* 0x004fe20000010000 */
[-CC-:B------:R-:W-:Y:S01]  /*f4d0*/  FFMA.FTZ R11, R64, R18.reuse, -R9.reuse ;  /* 0x00000012400b7223 */ /* 0x180fe20000010809 */
[----:B------:R-:W-:Y:S02]  /*f4e0*/  FFMA.FTZ R9, R15, R18, -R9 ;  /* 0x000000120f097223 */ /* 0x000fe40000010809 */
[----:B---3--:R-:W-:-:S03]  /*f4f0*/  FADD.FTZ R38, R171, R38 ;  /* 0x00000026ab267221 */ /* 0x008fc60000010000 */
[----:B------:R-:W-:Y:S08]  /*f500*/  MUFU.EX2 R37, R26 ;  /* 0x0000001a00257308 */ /* 0x000ff00000000800 */
[----:B------:R1:W2:Y:S08]  /*f510*/  MUFU.EX2 R26, R21 ;  /* 0x00000015001a7308 */ /* 0x0002b00000000800 */
[----:B------:R-:W3:Y:S01]  /*f520*/  MUFU.EX2 R33, R33 ;  /* 0x0000002100217308 */ /* 0x000ee20000000800 */
[----:B-1----:R-:W-:-:S04]  /*f530*/  FADD.FTZ R21, R39, R32 ;  /* 0x0000002027157221 */ /* 0x002fc80000010000 */
[----:B------:R-:W-:-:S03]  /*f540*/  FADD.FTZ R21, R170, R21 ;  /* 0x00000015aa157221 */ /* 0x000fc60000010000 */
[----:B------:R-:W-:Y:S01]  /*f550*/  MUFU.EX2 R20, R20 ;  /* 0x0000001400147308 */ /* 0x000fe20000000800 */
[----:B----4-:R-:W-:Y:S01]  /*f560*/  FADD.FTZ R44, R36, R21 ;  /* 0x00000015242c7221 */ /* 0x010fe20000010000 */
[----:B-----5:R-:W-:-:S03]  /*f570*/  FADD.FTZ R21, R27, R38 ;  /* 0x000000261b157221 */ /* 0x020fc60000010000 */
[----:B0-----:R-:W-:Y:S01]  /*f580*/  FADD.FTZ R44, R35, R44 ;  /* 0x0000002c232c7221 */ /* 0x001fe20000010000 */
[----:B--2---:R-:W-:Y:S02]  /*f590*/  FADD.FTZ R21, R26, R21 ;  /* 0x000000151a157221 */ /* 0x004fe40000010000 */
[----:B------:R3:W0:Y:S08]  /*f5a0*/  MUFU.EX2 R174, R31 ;  /* 0x0000001f00ae7308 */ /* 0x0006300000000800 */
[----:B------:R-:W1:Y:S01]  /*f5b0*/  MUFU.EX2 R13, R13 ;  /* 0x0000000d000d7308 */ /* 0x000e620000000800 */
[----:B---3--:R-:W-:-:S07]  /*f5c0*/  FADD.FTZ R31, R33, R44 ;  /* 0x0000002c211f7221 */ /* 0x008fce0000010000 */
[----:B------:R-:W2:Y:S01]  /*f5d0*/  MUFU.EX2 R30, R30 ;  /* 0x0000001e001e7308 */ /* 0x000ea20000000800 */
[----:B0-----:R-:W-:-:S07]  /*f5e0*/  FADD.FTZ R31, R174, R31 ;  /* 0x0000001fae1f7221 */ /* 0x001fce0000010000 */
[----:B------:R-:W-:Y:S08]  /*f5f0*/  MUFU.EX2 R5, R5 ;  /* 0x0000000500057308 */ /* 0x000ff00000000800 */
[----:B------:R-:W0:Y:S08]  /*f600*/  MUFU.EX2 R29, R29 ;  /* 0x0000001d001d7308 */ /* 0x000e300000000800 */
[----:B------:R-:W-:Y:S08]  /*f610*/  MUFU.EX2 R12, R12 ;  /* 0x0000000c000c7308 */ /* 0x000ff00000000800 */
[----:B------:R-:W3:Y:S08]  /*f620*/  MUFU.EX2 R28, R28 ;  /* 0x0000001c001c7308 */ /* 0x000ef00000000800 */
[----:B------:R4:W5:Y:S08]  /*f630*/  MUFU.EX2 R179, R8 ;  /* 0x0000000800b37308 */ /* 0x0009700000000800 */
[----:B------:R2:W5:Y:S01]  /*f640*/  MUFU.EX2 R32, R10 ;  /* 0x0000000a00207308 */ /* 0x0005620000000800 */
[----:B----4-:R-:W-:-:S04]  /*f650*/  FADD.FTZ R8, R20, R21 ;  /* 0x0000001514087221 */ /* 0x010fc80000010000 */
[----:B-1----:R-:W-:-:S03]  /*f660*/  FADD.FTZ R8, R13, R8 ;  /* 0x000000080d087221 */ /* 0x002fc60000010000 */
[----:B------:R-:W1:Y:S01]  /*f670*/  MUFU.EX2 R25, R25 ;  /* 0x0000001900197308 */ /* 0x000e620000000800 */
[----:B--2---:R-:W-:-:S04]  /*f680*/  FADD.FTZ R10, R30, R31 ;  /* 0x0000001f1e0a7221 */ /* 0x004fc80000010000 */
[----:B0-----:R-:W-:-:S03]  /*f690*/  FADD.FTZ R21, R29, R10 ;  /* 0x0000000a1d157221 */ /* 0x001fc60000010000 */
[----:B------:R0:W2:Y:S01]  /*f6a0*/  MUFU.EX2 R181, R11 ;  /* 0x0000000b00b57308 */ /* 0x0000a20000000800 */
[----:B---3--:R-:W-:-:S04]  /*f6b0*/  FADD.FTZ R10, R28, R21 ;  /* 0x000000151c0a7221 */ /* 0x008fc80000010000 */
[----:B------:R-:W-:-:S03]  /*f6c0*/  FADD.FTZ R10, R37, R10 ;  /* 0x0000000a250a7221 */ /* 0x000fc60000010000 */
[----:B------:R-:W3:Y:S01]  /*f6d0*/  MUFU.EX2 R24, R24 ;  /* 0x0000001800187308 */ /* 0x000ee20000000800 */
[----:B0-----:R-:W-:-:S04]  /*f6e0*/  FADD.FTZ R11, R5, R8 ;  /* 0x00000008050b7221 */ /* 0x001fc80000010000 */
[----:B------:R-:W-:-:S03]  /*f6f0*/  FADD.FTZ R8, R12, R11 ;  /* 0x0000000b0c087221 */ /* 0x000fc60000010000 */
[----:B------:R-:W0:Y:S01]  /*f700*/  MUFU.EX2 R38, R43 ;  /* 0x0000002b00267308 */ /* 0x000e220000000800 */
[----:B-----5:R-:W-:-:S04]  /*f710*/  FADD.FTZ R11, R179, R8 ;  /* 0x00000008b30b7221 */ /* 0x020fc80000010000 */
[----:B------:R-:W-:Y:S01]  /*f720*/  FADD.FTZ R8, R32, R11 ;  /* 0x0000000b20087221 */ /* 0x000fe20000010000 */
[----:B-1----:R-:W-:Y:S02]  /*f730*/  FADD.FTZ R11, R25, R10 ;  /* 0x0000000a190b7221 */ /* 0x002fe40000010000 */
[----:B------:R-:W1:Y:S01]  /*f740*/  MUFU.EX2 R41, R41 ;  /* 0x0000002900297308 */ /* 0x000e620000000800 */
[----:B--2---:R-:W-:Y:S01]  /*f750*/  FADD.FTZ R15, R181, R8 ;  /* 0x00000008b50f7221 */ /* 0x004fe20000010000 */
[----:B---3--:R-:W-:-:S04]  /*f760*/  FADD.FTZ R11, R24, R11 ;  /* 0x0000000b180b7221 */ /* 0x008fc80000010000 */
[----:B------:R-:W-:Y:S02]  /*f770*/  FADD.FTZ R10, R182, R11 ;  /* 0x0000000bb60a7221 */ /* 0x000fe40000010000 */
[----:B------:R-:W2:Y:S01]  /*f780*/  MUFU.EX2 R7, R7 ;  /* 0x0000000700077308 */ /* 0x000ea20000000800 */
[----:B0-----:R-:W-:-:S07]  /*f790*/  FADD.FTZ R8, R38, R15 ;  /* 0x0000000f26087221 */ /* 0x001fce0000010000 */
[----:B------:R-:W0:Y:S01]  /*f7a0*/  MUFU.EX2 R18, R9 ;  /* 0x0000000900127308 */ /* 0x000e220000000800 */
[----:B-1----:R-:W-:Y:S01]  /*f7b0*/  FADD.FTZ R11, R41, R8 ;  /* 0x00000008290b7221 */ /* 0x002fe20000010000 */
[----:B--2---:R-:W-:-:S05]  /*f7c0*/  FADD.FTZ R15, R7, R10 ;  /* 0x0000000a070f7221 */ /* 0x004fca0000010000 */
[----:B------:R-:W-:Y:S01]  /*f7d0*/  ST.E desc[UR36][R152.64+0x420], R15 ;  /* 0x0004200f98007985 */ /* 0x000fe2000c101924 */
[----:B0-----:R-:W-:-:S05]  /*f7e0*/  FADD.FTZ R21, R18, R11 ;  /* 0x0000000b12157221 */ /* 0x001fca0000010000 */
        /* <DEDUP_REMOVED lines=224> */
[----:B0-----:R-:W3:Y:S01]  /*105f0*/  LD.E R5, desc[UR36][R6.64] ;  /* 0x0000002406057980 */ /* 0x001ee2000c101900 */
[----:B------:R-:W-:Y:S01]  /*10600*/  LOP3.LUT R8, R17, 0xc, RZ, 0xfc, !PT ;  /* 0x0000000c11087812 */ /* 0x000fe200078efcff */
[----:B------:R-:W-:-:S02]  /*10610*/  IMAD.MOV.U32 R9, RZ, RZ, R19 ;  /* 0x000000ffff097224 */ /* 0x000fc400078e0013 */
[----:B---3--:R-:W-:-:S05]  /*10620*/  FMUL.FTZ R5, R14, R5 ;  /* 0x000000050e057220 */ /* 0x008fca0000410000 */
[----:B------:R0:W-:Y:S04]  /*10630*/  ST.E desc[UR36][R6.64], R5 ;  /* 0x0000000506007985 */ /* 0x0001e8000c101924 */
[----:B------:R-:W3:Y:S02]  /*10640*/  LD.E R11, desc[UR36][R8.64] ;  /* 0x00000024080b7980 */ /* 0x000ee4000c101900 */
[----:B---3--:R-:W-:-:S05]  /*10650*/  FMUL.FTZ R11, R14, R11 ;  /* 0x0000000b0e0b7220 */ /* 0x008fca0000410000 */
[----:B------:R3:W-:Y:S04]  /*10660*/  ST.E desc[UR36][R8.64], R11 ;  /* 0x0000000b08007985 */ /* 0x0007e8000c101924 */
[----:B------:R-:W4:Y:S04]  /*10670*/  LD.E R137, desc[UR36][R152.64+0x3fc] ;  /* 0x0003fc2498897980 */ /* 0x000f28000c101900 */
[----:B------:R-:W5:Y:S04]  /*10680*/  LD.E R13, desc[UR36][R152.64+0x218] ;  /* 0x00021824980d7980 */ /* 0x000f68000c101900 */
[----:B------:R-:W5:Y:S04]  /*10690*/  LD.E R15, desc[UR36][R152.64+0x21c] ;  /* 0x00021c24980f7980 */ /* 0x000f68000c101900 */
[----:B------:R-:W5:Y:S04]  /*106a0*/  LD.E R21, desc[UR36][R152.64+0x228] ;  /* 0x0002282498157980 */ /* 0x000f68000c101900 */
[----:B------:R-:W5:Y:S04]  /*106b0*/  LD.E R25, desc[UR36][R152.64+0x22c] ;  /* 0x00022c2498197980 */ /* 0x000f68000c101900 */
[----:B-1----:R-:W5:Y:S04]  /*106c0*/  LD.E R27, desc[UR36][R152.64+0x238] ;  /* 0x00023824981b7980 */ /* 0x002f68000c101900 */
[----:B--2---:R-:W2:Y:S04]  /*106d0*/  LD.E R29, desc[UR36][R152.64+0x23c] ;  /* 0x00023c24981d7980 */ /* 0x004ea8000c101900 */
[----:B0-----:R-:W2:Y:S04]  /*106e0*/  LD.E R5, desc[UR36][R152.64+0x248] ;  /* 0x0002482498057980 */ /* 0x001ea8000c101900 */
[----:B------:R-:W2:Y:S04]  /*106f0*/  LD.E R31, desc[UR36][R152.64+0x24c] ;  /* 0x00024c24981f7980 */ /* 0x000ea8000c101900 */
        /* <DEDUP_REMOVED lines=53> */
[----:B------:R-:W3:Y:S01]  /*10a50*/  LD.E R139, desc[UR36][R152.64+0x200] ;  /* 0x00020024988b7980 */ /* 0x000ee2000c101900 */
[C---:B----4-:R-:W-:Y:S01]  /*10a60*/  FMUL.FTZ R137, R14.reuse, R137 ;  /* 0x000000890e897220 */ /* 0x050fe20000410000 */
[C---:B-----5:R-:W-:Y:S01]  /*10a70*/  FMUL.FTZ R13, R14.reuse, R13 ;  /* 0x0000000d0e0d7220 */ /* 0x060fe20000410000 */
        /* <DEDUP_REMOVED lines=8> */
[C---:B---3--:R-:W-:Y:S01]  /*10b00*/  FMUL.FTZ R11, R14.reuse, R11 ;  /* 0x0000000b0e0b7220 */ /* 0x048fe20000410000 */
        /* <DEDUP_REMOVED lines=114> */
[----:B0-----:R-:W4:Y:S04]  /*11230*/  LD.E R13, desc[UR36][R18.64] ;  /* 0x00000024120d7980 */ /* 0x001f28000c101900 */
[----:B-1----:R-:W5:Y:S04]  /*11240*/  LD.E R5, desc[UR36][R152.64+0x1e8] ;  /* 0x0001e82498057980 */ /* 0x002f68000c101900 */
[----:B--2---:R-:W5:Y:S04]  /*11250*/  LD.E.64 R10, desc[UR36][R152.64+0xa8] ;  /* 0x0000a824980a7980 */ /* 0x004f68000c101b00 */
[----:B----4-:R0:W-:Y:S04]  /*11260*/  ST.E desc[UR36][R18.64], R13 ;  /* 0x0000000d12007985 */ /* 0x0101e8000c101924 */
[----:B------:R-:W2:Y:S04]  /*11270*/  LD.E R15, desc[UR36][R6.64] ;  /* 0x00000024060f7980 */ /* 0x000ea8000c101900 */
[----:B--2---:R1:W-:Y:S04]  /*11280*/  ST.E desc[UR36][R6.64], R15 ;  /* 0x0000000f06007985 */ /* 0x0043e8000c101924 */
[----:B------:R-:W2:Y:S04]  /*11290*/  LD.E R21, desc[UR36][R8.64] ;  /* 0x0000002408157980 */ /* 0x000ea8000c101900 */
[----:B--2---:R2:W-:Y:S04]  /*112a0*/  ST.E desc[UR36][R8.64], R21 ;  /* 0x0000001508007985 */ /* 0x0045e8000c101924 */
[----:B------:R-:W4:Y:S04]  /*112b0*/  LD.E R25, desc[UR36][R152.64+0x210] ;  /* 0x0002102498197980 */ /* 0x000f28000c101900 */
[----:B------:R-:W5:Y:S04]  /*112c0*/  LD.E R27, desc[UR36][R152.64+0x214] ;  /* 0x00021424981b7980 */ /* 0x000f68000c101900 */
[----:B------:R-:W5:Y:S04]  /*112d0*/  LD.E R29, desc[UR36][R152.64+0x218] ;  /* 0x00021824981d7980 */ /* 0x000f68000c101900 */
[----:B------:R-:W5:Y:S04]  /*112e0*/  LD.E R31, desc[UR36][R152.64+0x21c] ;  /* 0x00021c24981f7980 */ /* 0x000f68000c101900 */
[----:B------:R-:W5:Y:S04]  /*112f0*/  LD.E R33, desc[UR36][R152.64+0x220] ;  /* 0x0002202498217980 */ /* 0x000f68000c101900 */
[----:B---3--:R-:W3:Y:S04]  /*11300*/  LD.E R35, desc[UR36][R152.64+0x224] ;  /* 0x0002242498237980 */ /* 0x008ee8000c101900 */
[----:B0-----:R-:W3:Y:S04]  /*11310*/  LD.E R13, desc[UR36][R152.64+0x228] ;  /* 0x00022824980d7980 */ /* 0x001ee8000c101900 */
[----:B------:R-:W3:Y:S04]  /*11320*/  LD.E R37, desc[UR36][R152.64+0x22c] ;  /* 0x00022c2498257980 */ /* 0x000ee8000c101900 */
[----:B-1----:R-:W3:Y:S04]  /*11330*/  LD.E R15, desc[UR36][R152.64+0x230] ;  /* 0x00023024980f7980 */ /* 0x002ee8000c101900 */
[----:B------:R-:W3:Y:S04]  /*11340*/  LD.E R39, desc[UR36][R152.64+0x234] ;  /* 0x0002342498277980 */ /* 0x000ee8000c101900 */
        /* <DEDUP_REMOVED lines=114> */
[----:B----4-:R-:W-:Y:S04]  /*11a70*/  ST.E desc[UR36][R152.64+0x210], R25 ;  /* 0x0002101998007985 */ /* 0x010fe8000c101924 */
[----:B-----5:R-:W-:Y:S04]  /*11a80*/  ST.E desc[UR36][R152.64+0x214], R27 ;  /* 0x0002141b98007985 */ /* 0x020fe8000c101924 */
        /* <DEDUP_REMOVED lines=1060> */
.L_x_3254:
[----:B------:R-:W-:Y:S05]  /*15cd0*/  BSYNC B0 ;  /* 0x0000000000007941 */ /* 0x000fea0003800000 */
.L_x_3253:
[C---:B------:R-:W-:Y:S01]  /*15ce0*/  ISETP.GT.AND P0, PT, R0.reuse, R4, PT ;  /* 0x000000040000720c */ /* 0x040fe20003f04270 */
[----:B------:R-:W-:-:S12]  /*15cf0*/  VIADD R0, R0, 0xffffffff ;  /* 0xffffffff00007836 */ /* 0x000fd80000000000 */
[----:B------:R-:W-:Y:S05]  /*15d00*/  @P0 BRA `(.L_x_3255) ;  /* 0xffffff5400d00947 */ /* 0x000fea000383ffff */
[----:B01----:R-:W2:Y:S02]  /*15d10*/  LDL R5, [R1+0x70] ;  /* 0x0000700001057983 */ /* 0x003ea40000100800 */
[----:B--2---:R-:W-:-:S07]  /*15d20*/  IMAD.SHL.U32 R5, R5, 0x40, RZ ;  /* 0x0000004005057824 */ /* 0x004fce00078e00ff */
.L_x_3226:
        /* <DEDUP_REMOVED lines=23> */
.L_x_3258:
[----:B------:R-:W-:-:S13]  /*15ea0*/  ISETP.NE.AND P0, PT, R8, 0x1, PT ;  /* 0x000000010800780c */ /* 0x000fda0003f05270 */
[----:B------:R-:W0:Y:S02]  /*15eb0*/  @P0 LDC.64 R6, c[0x0][0xae0] ;  /* 0x0002b800ff060b82 */ /* 0x000e240000000a00 */
[----:B0-----:R-:W-:-:S05]  /*15ec0*/  @P0 IMAD.HI.U32 R6, R5, R6, RZ ;  /* 0x0000000605060227 */ /* 0x001fca00078e00ff */
[----:B------:R-:W-:-:S07]  /*15ed0*/  @P0 SHF.R.U32.HI R5, RZ, R7, R6 ;  /* 0x00000007ff050219 */ /* 0x000fce0000011606 */
.L_x_3259:
[----:B------:R-:W-:Y:S05]  /*15ee0*/  BSYNC B0 ;  /* 0x0000000000007941 */ /* 0x000fea0003800000 */
.L_x_3257:
[----:B------:R-:W-:-:S05]  /*15ef0*/  IMAD R5, R5, R8, RZ ;  /* 0x0000000805057224 */ /* 0x000fca00078e02ff */
[----:B------:R-:W-:-:S07]  /*15f00*/  VIMNMX R4, R4, R5, !PT ;  /* 0x0000000504047248 */ /* 0x000fce0007fe0100 */
.L_x_3256:
[----:B------:R-:W-:-:S05]  /*15f10*/  VIADD R4, R4, 0x3f ;  /* 0x0000003f04047836 */ /* 0x000fca0000000000 */
[----:B------:R-:W-:-:S04]  /*15f20*/  SHF.R.S32.HI R5, RZ, 0x1f, R4 ;  /* 0x0000001fff057819 */ /* 0x000fc80000011404 */
[----:B------:R-:W-:-:S04]  /*15f30*/  LEA.HI R5, R5, R4, RZ, 0x6 ;  /* 0x0000000405057211 */ /* 0x000fc800078f30ff */
[----:B------:R-:W-:-:S04]  /*15f40*/  SHF.R.S32.HI R4, RZ, 0x6, R5 ;  /* 0x00000006ff047819 */ /* 0x000fc80000011405 */
[----:B------:R-:W-:-:S04]  /*15f50*/  VIMNMX3 R4, RZ, UR48, R4, !PT ;  /* 0x00000030ff047c0f */ /* 0x000fc8000f800104 */
[----:B------:R-:W-:-:S13]  /*15f60*/  ISETP.GE.AND P0, PT, R0, R4, PT ;  /* 0x000000040000720c */ /* 0x000fda0003f06270 */
[----:B------:R-:W-:Y:S05]  /*15f70*/  @!P0 BRA `(.L_x_3260) ;  /* 0x00000098009c8947 */ /* 0x000fea0003800000 */
.L_x_3279:
        /* <DEDUP_REMOVED lines=23> */
.L_x_3262:
[----:B------:R-:W-:Y:S05]  /*160f0*/  BSYNC B0 ;  /* 0x0000000000007941 */ /* 0x000fea0003800000 */
.L_x_3261:
        /* <DEDUP_REMOVED lines=13> */
.L_x_3264:
[----:B------:R-:W-:Y:S05]  /*161d0*/  BSYNC B0 ;  /* 0x0000000000007941 */ /* 0x000fea0003800000 */
.L_x_3263:
        /* <DEDUP_REMOVED lines=8> */
.L_x_3266:
[----:B------:R-:W-:Y:S05]  /*16260*/  BSYNC B0 ;  /* 0x0000000000007941 */ /* 0x000fea0003800000 */
.L_x_3265:
        /* <DEDUP_REMOVED lines=62> */
.L_x_3269:
[----:B------:R-:W-:Y:S05]  /*16650*/  BSYNC B0 ;  /* 0x0000000000007941 */ /* 0x000fea0003800000 */
.L_x_3268:
        /* <DEDUP_REMOVED lines=13> */
.L_x_3271:
[----:B------:R-:W-:Y:S05]  /*16730*/  BSYNC B0 ;  /* 0x0000000000007941 */ /* 0x000fea0003800000 */
.L_x_3270:
        /* <DEDUP_REMOVED lines=8> */
.L_x_3273:
[----:B------:R-:W-:Y:S05]  /*167c0*/  BSYNC B0 ;  /* 0x0000000000007941 */ /* 0x000fea0003800000 */
.L_x_3272:
        /* <DEDUP_REMOVED lines=467> */
[----:B------:R-:W0:Y:S04]  /*18500*/  LD.E.64 R6, desc[UR36][R152.64+0x410] ;  /* 0x0004102498067980 */ /* 0x000e28000c101b00 */
[----:B--2---:R-:W2:Y:S02]  /*18510*/  LD.E R8, desc[UR36][R14.64] ;  /* 0x000000240e087980 */ /* 0x004ea4000c101900 */
[-C--:B--2---:R-:W-:Y:S01]  /*18520*/  FMUL.FTZ R11, R24, R8.reuse ;  /* 0x00000008180b7220 */ /* 0x084fe20000410000 */
[-C--:B------:R-:W-:Y:S01]  /*18530*/  FMUL.FTZ R10, R25, R8.reuse ;  /* 0x00000008190a7220 */ /* 0x080fe20000410000 */
[-C--:B------:R-:W-:Y:S01]  /*18540*/  FMUL.FTZ R13, R27, R8.reuse ;  /* 0x000000081b0d7220 */ /* 0x080fe20000410000 */
[----:B------:R-:W-:-:S03]  /*18550*/  FMUL.FTZ R27, R28, R8 ;  /* 0x000000081c1b7220 */ /* 0x000fc60000410000 */
[----:B------:R-:W0:Y:S01]  /*18560*/  MUFU.TANH R11, R11 ;  /* 0x0000000b000b7308 */ /* 0x000e220000002400 */
[-C--:B------:R-:W-:Y:S01]  /*18570*/  FMUL.FTZ R28, R29, R8.reuse ;  /* 0x000000081d1c7220 */ /* 0x080fe20000410000 */
[----:B------:R-:W-:-:S06]  /*18580*/  FMUL.FTZ R56, R32, R8 ;  /* 0x0000000820387220 */ /* 0x000fcc0000410000 */
[----:B------:R-:W2:Y:S01]  /*18590*/  MUFU.TANH R10, R10 ;  /* 0x0000000a000a7308 */ /* 0x000ea20000002400 */
[----:B------:R-:W-:-:S07]  /*185a0*/  FMUL.FTZ R33, R33, R8 ;  /* 0x0000000821217220 */ /* 0x000fce0000410000 */
[----:B------:R-:W3:Y:S01]  /*185b0*/  MUFU.TANH R27, R27 ;  /* 0x0000001b001b7308 */ /* 0x000ee20000002400 */
[----:B0-----:R-:W-:Y:S01]  /*185c0*/  FMNMX.FTZ R9, R11, R6, !PT ;  /* 0x000000060b097209 */ /* 0x001fe20007810000 */
[----:B------:R-:W-:-:S06]  /*185d0*/  FMUL.FTZ R57, R36, R8 ;  /* 0x0000000824397220 */ /* 0x000fcc0000410000 */
        /* <DEDUP_REMOVED lines=25> */
[-C--:B------:R-:W-:Y:S01]  /*18770*/  FMUL.FTZ R52, R52, R8.reuse ;  /* 0x0000000834347220 */ /* 0x080fe20000410000 */
[----:B------:R-:W-:Y:S01]  /*18780*/  FMUL.FTZ R12, R26, R8 ;  /* 0x000000081a0c7220 */ /* 0x000fe20000410000 */
[----:B0-----:R-:W-:-:S05]  /*18790*/  FMNMX.FTZ R30, R60, R30, !PT ;  /* 0x0000001e3c1e7209 */ /* 0x001fca0007810000 */
[----:B------:R-:W0:Y:S01]  /*187a0*/  MUFU.TANH R48, R48 ;  /* 0x0000003000307308 */ /* 0x000e220000002400 */
[----:B------:R-:W-:Y:S01]  /*187b0*/  FMUL.FTZ R53, R53, R8 ;  /* 0x0000000835357220 */ /* 0x000fe20000410000 */
[----:B--2---:R-:W-:-:S06]  /*187c0*/  FMNMX.FTZ R30, R62, R30, !PT ;  /* 0x0000001e3e1e7209 */ /* 0x004fcc0007810000 */
[----:B------:R-:W2:Y:S01]  /*187d0*/  MUFU.TANH R66, R49 ;  /* 0x0000003100427308 */ /* 0x000ea20000002400 */
[----:B---3--:R-:W-:-:S07]  /*187e0*/  FMNMX.FTZ R30, R64, R30, !PT ;  /* 0x0000001e401e7209 */ /* 0x008fce0007810000 */
[----:B------:R-:W3:Y:S01]  /*187f0*/  MUFU.TANH R52, R52 ;  /* 0x0000003400347308 */ /* 0x000ee20000002400 */
[----:B------:R-:W-:-:S07]  /*18800*/  FMUL.FTZ R15, R31, R8 ;  /* 0x000000081f0f7220 */ /* 0x000fce0000410000 */
[----:B------:R-:W4:Y:S01]  /*18810*/  MUFU.TANH R12, R12 ;  /* 0x0000000c000c7308 */ /* 0x000f220000002400 */
[----:B0-----:R-:W-:-:S07]  /*18820*/  FMNMX.FTZ R30, R48, R30, !PT ;  /* 0x0000001e301e7209 */ /* 0x001fce0007810000 */
[----:B------:R-:W0:Y:S01]  /*18830*/  MUFU.TANH R68, R53 ;  /* 0x0000003500447308 */ /* 0x000e220000002400 */
[----:B-1----:R-:W-:-:S07]  /*18840*/  FMUL.FTZ R20, R34, R8 ;  /* 0x0000000822147220 */ /* 0x002fce0000410000 */
[----:B------:R-:W1:Y:S01]  /*18850*/  MUFU.TANH R13, R13 ;  /* 0x0000000d000d7308 */ /* 0x000e620000002400 */
[----:B--2---:R-:W-:Y:S01]  /*18860*/  FMNMX.FTZ R9, R66, R30, !PT ;  /* 0x0000001e42097209 */ /* 0x004fe20007810000 */
[----:B------:R-:W-:-:S06]  /*18870*/  FMUL.FTZ R21, R35, R8 ;  /* 0x0000000823157220 */ /* 0x000fcc0000410000 */
[----:B------:R-:W2:Y:S01]  /*18880*/  MUFU.TANH R14, R14 ;  /* 0x0000000e000e7308 */ /* 0x000ea20000002400 */
[----:B---3--:R-:W-:Y:S01]  /*18890*/  FMNMX.FTZ R29, R52, R9, !PT ;  /* 0x00000009341d7209 */ /* 0x008fe20007810000 */
[----:B------:R-:W-:Y:S01]  /*188a0*/  FMUL.FTZ R24, R38, R8 ;  /* 0x0000000826187220 */ /* 0x000fe20000410000 */
[----:B----4-:R-:W-:-:S05]  /*188b0*/  FMNMX.FTZ R30, R12, R7, !PT ;  /* 0x000000070c1e7209 */ /* 0x010fca0007810000 */
[----:B------:R-:W3:Y:S01]  /*188c0*/  MUFU.TANH R15, R15 ;  /* 0x0000000f000f7308 */ /* 0x000ee20000002400 */
[----:B0-----:R-:W-:Y:S01]  /*188d0*/  FMNMX.FTZ R29, R68, R29, !PT ;  /* 0x0000001d441d7209 */ /* 0x001fe20007810000 */
[----:B------:R-:W-:Y:S01]  /*188e0*/  FMUL.FTZ R25, R39, R8 ;  /* 0x0000000827197220 */ /* 0x000fe20000410000 */
[----:B-1----:R-:W-:-:S05]  /*188f0*/  FMNMX.FTZ R9, R13, R30, !PT ;  /* 0x0000001e0d097209 */ /* 0x002fca0007810000 */
[----:B------:R-:W0:Y:S01]  /*18900*/  MUFU.TANH R20, R20 ;  /* 0x0000001400147308 */ /* 0x000e220000002400 */
[----:B--2---:R-:W-:Y:S01]  /*18910*/  FMNMX.FTZ R30, R14, R9, !PT ;  /* 0x000000090e1e7209 */ /* 0x004fe20007810000 */
[----:B------:R-:W1:Y:S06]  /*18920*/  SHFL.BFLY PT, R40, R29, 0x2, 0x1f ;  /* 0x0c401f001d287f89 */ /* 0x000e6c00000e0000 */
        /* <DEDUP_REMOVED lines=19> */
[----:B-1----:R-:W-:Y:S01]  /*18a60*/  FMNMX.FTZ R40, R29, R40, !PT ;  /* 0x000000281d287209 */ /* 0x002fe20007810000 */
[----:B------:R-:W-:Y:S01]  /*18a70*/  FMUL.FTZ R32, R54, R8 ;  /* 0x0000000836207220 */ /* 0x000fe20000410000 */
[----:B---3--:R-:W-:-:S05]  /*18a80*/  FMNMX.FTZ R30, R36, R9, !PT ;  /* 0x00000009241e7209 */ /* 0x008fca0007810000 */
[----:B------:R-:W1:Y:S01]  /*18a90*/  MUFU.TANH R35, R35 ;  /* 0x0000002300237308 */ /* 0x000e620000002400 */
[----:B------:R-:W3:Y:S01]  /*18aa0*/  SHFL.BFLY PT, R43, R40, 0x1, 0x1f ;  /* 0x0c201f00282b7f89 */ /* 0x000ee200000e0000 */
[----:B------:R-:W-:Y:S01]  /*18ab0*/  FMUL.FTZ R31, R55, R8 ;  /* 0x00000008371f7220 */ /* 0x000fe20000410000 */
[----:B0-----:R-:W-:-:S05]  /*18ac0*/  FMNMX.FTZ R9, R39, R30, !PT ;  /* 0x0000001e27097209 */ /* 0x001fca0007810000 */
[----:B------:R-:W0:Y:S01]  /*18ad0*/  MUFU.TANH R34, R34 ;  /* 0x0000002200227308 */ /* 0x000e220000002400 */
[----:B--2---:R-:W-:-:S07]  /*18ae0*/  FMNMX.FTZ R8, R38, R9, !PT ;  /* 0x0000000926087209 */ /* 0x004fce0007810000 */
[----:B------:R-:W2:Y:S01]  /*18af0*/  MUFU.TANH R32, R32 ;  /* 0x0000002000207308 */ /* 0x000ea20000002400 */
[----:B-1----:R-:W-:-:S07]  /*18b00*/  FMNMX.FTZ R9, R35, R8, !PT ;  /* 0x0000000823097209 */ /* 0x002fce0007810000 */
[----:B------:R-:W1:Y:S01]  /*18b10*/  MUFU.TANH R31, R31 ;  /* 0x0000001f001f7308 */ /* 0x000e620000002400 */
[----:B0-----:R-:W-:Y:S02]  /*18b20*/  FMNMX.FTZ R9, R34, R9, !PT ;  /* 0x0000000922097209 */ /* 0x001fe40007810000 */
[----:B------:R-:W-:Y:S02]  /*18b30*/  IADD3 R8, P1, R2, 0x410, RZ ;  /* 0x0000041002087810 */ /* 0x000fe40007f3e0ff */
[----:B--2---:R-:W-:-:S03]  /*18b40*/  FMNMX.FTZ R30, R32, R9, !PT ;  /* 0x00000009201e7209 */ /* 0x004fc60007810000 */
[----:B------:R-:W-:Y:S01]  /*18b50*/  IMAD.X R9, RZ, RZ, R16, P1 ;  /* 0x000000ffff097224 */ /* 0x000fe200008e0610 */
[----:B------:R-:W-:Y:S02]  /*18b60*/  LOP3.LUT R8, R8, 0x4, RZ, 0xfc, !PT ;  /* 0x0000000408087812 */ /* 0x000fe400078efcff */
[----:B---3--:R-:W-:Y:S02]  /*18b70*/  FMNMX.FTZ R43, R40, R43, !PT ;  /* 0x0000002b282b7209 */ /* 0x008fe40007810000 */
[----:B-1----:R-:W-:Y:S01]  /*18b80*/  FMNMX.FTZ R41, R31, R30, !PT ;  /* 0x0000001e1f297209 */ /* 0x002fe20007810000 */
        /* <DEDUP_REMOVED lines=37> */
.L_x_3276:
[----:B------:R-:W-:Y:S05]  /*18de0*/  BSYNC B0 ;  /* 0x0000000000007941 */ /* 0x000fea0003800000 */
.L_x_3275:
        /* <DEDUP_REMOVED lines=18> */
[-CC-:B------:R-:W-:Y:S01]  /*18f10*/  FFMA.FTZ R13, R13, R44.reuse, -R45.reuse ;  /* 0x0000002c0d0d7223 */ /* 0x180fe2000001082d */
[-C--:B------:R-:W-:Y:S01]  /*18f20*/  FFMA.FTZ R14, R14, R44.reuse, -R45 ;  /* 0x0000002c0e0e7223 */ /* 0x080fe2000001082d */
[----:B------:R-:W4:Y:S01]  /*18f30*/  MUFU.EX2 R11, R11 ;  /* 0x0000000b000b7308 */ /* 0x000f220000000800 */
[-C--:B------:R-:W-:Y:S01]  /*18f40*/  FFMA.FTZ R28, R28, R44.reuse, -R5 ;  /* 0x0000002c1c1c7223 */ /* 0x080fe20000010805 */
[-C--:B------:R-:W-:Y:S01]  /*18f50*/  FFMA.FTZ R15, R15, R44.reuse, -R45 ;  /* 0x0000002c0f0f7223 */ /* 0x080fe2000001082d */
[-CC-:B------:R-:W-:Y:S01]  /*18f60*/  FFMA.FTZ R6, R58, R44.reuse, -R5.reuse ;  /* 0x0000002c3a067223 */ /* 0x180fe20000010805 */
[-C--:B------:R-:W-:Y:S01]  /*18f70*/  FFMA.FTZ R56, R56, R44.reuse, -R5 ;  /* 0x0000002c38387223 */ /* 0x080fe20000010805 */
[-C--:B------:R-:W-:Y:S01]  /*18f80*/  FFMA.FTZ R20, R20, R44.reuse, -R45 ;  /* 0x0000002c14147223 */ /* 0x080fe2000001082d */
[-CC-:B------:R-:W-:Y:S01]  /*18f90*/  FFMA.FTZ R7, R60, R44.reuse, -R5.reuse ;  /* 0x0000002c3c077223 */ /* 0x180fe20000010805 */
[-C--:B------:R-:W-:Y:S01]  /*18fa0*/  FFMA.FTZ R33, R33, R44.reuse, -R5 ;  /* 0x0000002c21217223 */ /* 0x080fe20000010805 */
[----:B------:R-:W5:Y:S01]  /*18fb0*/  MUFU.EX2 R12, R12 ;  /* 0x0000000c000c7308 */ /* 0x000f620000000800 */
[-C--:B------:R-:W-:Y:S01]  /*18fc0*/  FFMA.FTZ R21, R21, R44.reuse, -R45 ;  /* 0x0000002c15157223 */ /* 0x080fe2000001082d */
[-CC-:B------:R-:W-:Y:S01]  /*18fd0*/  FFMA.FTZ R8, R62, R44.reuse, -R5.reuse ;  /* 0x0000002c3e087223 */ /* 0x180fe20000010805 */
[-C--:B------:R-:W-:Y:S01]  /*18fe0*/  FFMA.FTZ R57, R57, R44.reuse, -R5 ;  /* 0x0000002c39397223 */ /* 0x080fe20000010805 */
[-C--:B------:R-:W-:Y:S01]  /*18ff0*/  FFMA.FTZ R24, R24, R44.reuse, -R45 ;  /* 0x0000002c18187223 */ /* 0x080fe2000001082d */
[-C--:B------:R-:W-:Y:S01]  /*19000*/  FFMA.FTZ R9, R64, R44.reuse, -R5 ;  /* 0x0000002c40097223 */ /* 0x080fe20000010805 */
[-C--:B------:R-:W-:Y:S01]  /*19010*/  FFMA.FTZ R25, R25, R44.reuse, -R45 ;  /* 0x0000002c19197223 */ /* 0x080fe2000001082d */
[-C--:B------:R-:W-:Y:S01]  /*19020*/  FFMA.FTZ R37, R37, R44.reuse, -R5 ;  /* 0x0000002c25257223 */ /* 0x080fe20000010805 */
[----:B------:R-:W1:Y:S01]  /*19030*/  MUFU.EX2 R10, R10 ;  /* 0x0000000a000a7308 */ /* 0x000e620000000800 */
[-CC-:B------:R-:W-:Y:S01]  /*19040*/  FFMA.FTZ R26, R26, R44.reuse, -R45.reuse ;  /* 0x0000002c1a1a7223 */ /* 0x180fe2000001082d */
[-CC-:B------:R-:W-:Y:S01]  /*19050*/  FFMA.FTZ R36, R36, R44.reuse, -R45.reuse ;  /* 0x0000002c24247223 */ /* 0x180fe2000001082d */
[-CC-:B------:R-:W-:Y:S01]  /*19060*/  FFMA.FTZ R39, R39, R44.reuse, -R45.reuse ;  /* 0x0000002c27277223 */ /* 0x180fe2000001082d */
[-C--:B------:R-:W-:Y:S01]  /*19070*/  FFMA.FTZ R38, R38, R44.reuse, -R45 ;  /* 0x0000002c26267223 */ /* 0x080fe2000001082d */
[-C--:B------:R-:W-:Y:S01]  /*19080*/  FFMA.FTZ R40, R48, R44.reuse, -R5 ;  /* 0x0000002c30287223 */ /* 0x080fe20000010805 */
[-CC-:B------:R-:W-:Y:S01]  /*19090*/  FFMA.FTZ R35, R35, R44.reuse, -R45.reuse ;  /* 0x0000002c23237223 */ /* 0x180fe2000001082d */
[-CC-:B------:R-:W-:Y:S01]  /*190a0*/  FFMA.FTZ R34, R34, R44.reuse, -R45.reuse ;  /* 0x0000002c22227223 */ /* 0x180fe2000001082d */
[----:B------:R-:W2:Y:S01]  /*190b0*/  MUFU.EX2 R13, R13 ;  /* 0x0000000d000d7308 */ /* 0x000ea20000000800 */
[-CC-:B------:R-:W-:Y:S01]  /*190c0*/  FFMA.FTZ R32, R32, R44.reuse, -R45.reuse ;  /* 0x0000002c20207223 */ /* 0x180fe2000001082d */
[----:B------:R-:W-:-:S06]  /*190d0*/  FFMA.FTZ R31, R31, R44, -R45 ;  /* 0x0000002c1f1f7223 */ /* 0x000fcc000001082d */
[----:B------:R-:W-:Y:S08]  /*190e0*/  MUFU.EX2 R27, R27 ;  /* 0x0000001b001b7308 */ /* 0x000ff00000000800 */
[----:B------:R-:W3:Y:S08]  /*190f0*/  MUFU.EX2 R14, R14 ;  /* 0x0000000e000e7308 */ /* 0x000ef00000000800 */
[----:B------:R-:W-:Y:S08]  /*19100*/  MUFU.EX2 R28, R28 ;  /* 0x0000001c001c7308 */ /* 0x000ff00000000800 */
[----:B------:R0:W-:Y:S08]  /*19110*/  MUFU.EX2 R176, R6 ;  /* 0x0000000600b07308 */ /* 0x0001f00000000800 */
[----:B------:R-:W3:Y:S01]  /*19120*/  MUFU.EX2 R15, R15 ;  /* 0x0000000f000f7308 */ /* 0x000ee20000000800 */
[----:B0-----:R-:W-:-:S07]  /*19130*/  FFMA.FTZ R6, R52, R44, -R5 ;  /* 0x0000002c34067223 */ /* 0x001fce0000010805 */
[----:B------:R-:W-:Y:S08]  /*19140*/  MUFU.EX2 R56, R56 ;  /* 0x0000003800387308 */ /* 0x000ff00000000800 */
[----:B------:R4:W-:Y:S08]  /*19150*/  MUFU.EX2 R41, R7 ;  /* 0x0000000700297308 */ /* 0x0009f00000000800 */
[----:B------:R5:W-:Y:S01]  /*19160*/  MUFU.EX2 R182, R6 ;  /* 0x0000000600b67308 */ /* 0x000be20000000800 */
[----:B----4-:R-:W-:-:S07]  /*19170*/  FADD.FTZ R7, R11, R46 ;  /* 0x0000002e0b077221 */ /* 0x010fce0000010000 */
[----:B------:R-:W0:Y:S01]  /*19180*/  MUFU.EX2 R20, R20 ;  /* 0x0000001400147308 */ /* 0x000e220000000800 */
[----:B-----5:R-:W-:-:S07]  /*19190*/  FADD.FTZ R6, R12, R47 ;  /* 0x0000002f0c067221 */ /* 0x020fce0000010000 */
[----:B------:R-:W-:Y:S08]  /*191a0*/  MUFU.EX2 R33, R33 ;  /* 0x0000002100217308 */ /* 0x000ff00000000800 */
[----:B------:R1:W-:Y:S08]  /*191b0*/  MUFU.EX2 R178, R8 ;  /* 0x0000000800b27308 */ /* 0x0003f00000000800 */
[----:B------:R-:W4:Y:S01]  /*191c0*/  MUFU.EX2 R21, R21 ;  /* 0x0000001500157308 */ /* 0x000f220000000800 */
[----:B-1----:R-:W-:Y:S01]  /*191d0*/  FADD.FTZ R8, R10, R7 ;  /* 0x000000070a087221 */ /* 0x002fe20000010000 */
[----:B--2---:R-:W-:-:S04]  /*191e0*/  FADD.FTZ R7, R13, R6 ;  /* 0x000000060d077221 */ /* 0x004fc80000010000 */
[----:B---3--:R-:W-:Y:S02]  /*191f0*/  FADD.FTZ R6, R14, R7 ;  /* 0x000000070e067221 */ /* 0x008fe40000010000 */
[----:B------:R-:W1:Y:S02]  /*19200*/  MUFU.EX2 R57, R57 ;  /* 0x0000003900397308 */ /* 0x000e640000000800 */
[----:B------:R-:W-:-:S06]  /*19210*/  FADD.FTZ R7, R15, R6 ;  /* 0x000000060f077221 */ /* 0x000fcc0000010000 */
[----:B------:R2:W-:Y:S08]  /*19220*/  MUFU.EX2 R43, R9 ;  /* 0x00000009002b7308 */ /* 0x0005f00000000800 */
[----:B------:R-:W3:Y:S01]  /*19230*/  MUFU.EX2 R24, R24 ;  /* 0x0000001800187308 */ /* 0x000ee20000000800 */
[----:B--2---:R-:W-:Y:S01]  /*19240*/  FADD.FTZ R9, R27, R8 ;  /* 0x000000081b097221 */ /* 0x004fe20000010000 */
[----:B0-----:R-:W-:-:S03]  /*19250*/  FADD.FTZ R8, R20, R7 ;  /* 0x0000000714087221 */ /* 0x001fc60000010000 */
[----:B------:R-:W-:Y:S01]  /*19260*/  FADD.FTZ R9, R28, R9 ;  /* 0x000000091c097221 */ /* 0x000fe20000010000 */
[----:B----4-:R-:W-:Y:S02]  /*19270*/  FADD.FTZ R7, R21, R8 ;  /* 0x0000000815077221 */ /* 0x010fe40000010000 */
[----:B------:R0:W2:Y:S01]  /*19280*/  MUFU.EX2 R174, R37 ;  /* 0x0000002500ae7308 */ /* 0x0000a20000000800 */
[----:B------:R-:W-:-:S04]  /*19290*/  FADD.FTZ R6, R56, R9 ;  /* 0x0000000938067221 */ /* 0x000fc80000010000 */
[----:B------:R-:W-:-:S03]  /*192a0*/  FADD.FTZ R6, R33, R6 ;  /* 0x0000000621067221 */ /* 0x000fc60000010000 */
[----:B------:R-:W4:Y:S01]  /*192b0*/  MUFU.EX2 R25, R25 ;  /* 0x0000001900197308 */ /* 0x000f220000000800 */
[----:B-1----:R-:W-:Y:S01]  /*192c0*/  FADD.FTZ R9, R57, R6 ;  /* 0x0000000639097221 */ /* 0x002fe20000010000 */
[----:B---3--:R-:W-:Y:S01]  /*192d0*/  FADD.FTZ R6, R24, R7 ;  /* 0x0000000718067221 */ /* 0x008fe20000010000 */
[-CC-:B0-----:R-:W-:Y:S01]  /*192e0*/  FFMA.FTZ R37, R66, R44.reuse, -R5.reuse ;  /* 0x0000002c42257223 */ /* 0x181fe20000010805 */
[----:B------:R-:W-:-:S04]  /*192f0*/  FFMA.FTZ R5, R68, R44, -R5 ;  /* 0x0000002c44057223 */ /* 0x000fc80000010805 */
[----:B------:R-:W0:Y:S01]  /*19300*/  MUFU.EX2 R26, R26 ;  /* 0x0000001a001a7308 */ /* 0x000e220000000800 */
[----:B--2---:R-:W-:-:S07]  /*19310*/  FADD.FTZ R9, R174, R9 ;  /* 0x00000009ae097221 */ /* 0x004fce0000010000 */
[----:B------:R-:W1:Y:S01]  /*19320*/  MUFU.EX2 R177, R36 ;  /* 0x0000002400b17308 */ /* 0x000e620000000800 */
[----:B----4-:R-:W-:Y:S01]  /*19330*/  FADD.FTZ R7, R25, R6 ;  /* 0x0000000619077221 */ /* 0x010fe20000010000 */
[----:B------:R-:W-:-:S06]  /*19340*/  FADD.FTZ R6, R176, R9 ;  /* 0x00000009b0067221 */ /* 0x000fcc0000010000 */
[----:B------:R-:W2:Y:S01]  /*19350*/  MUFU.EX2 R39, R39 ;  /* 0x0000002700277308 */ /* 0x000ea20000000800 */
[----:B0-----:R-:W-:Y:S01]  /*19360*/  FADD.FTZ R8, R26, R7 ;  /* 0x000000071a087221 */ /* 0x001fe20000010000 */
[----:B------:R-:W-:-:S04]  /*19370*/  FADD.FTZ R7, R41, R6 ;  /* 0x0000000629077221 */ /* 0x000fc80000010000 */
[----:B------:R-:W-:Y:S02]  /*19380*/  FADD.FTZ R6, R178, R7 ;  /* 0x00000007b2067221 */ /* 0x000fe40000010000 */
[----:B------:R-:W0:Y:S01]  /*19390*/  MUFU.EX2 R38, R38 ;  /* 0x0000002600267308 */ /* 0x000e220000000800 */
[----:B-1----:R-:W-:Y:S01]  /*193a0*/  FADD.FTZ R8, R177, R8 ;  /* 0x00000008b1087221 */ /* 0x002fe20000010000 */
[----:B------:R-:W-:-:S06]  /*193b0*/  FADD.FTZ R9, R43, R6 ;  /* 0x000000062b097221 */ /* 0x000fcc0000010000 */
[----:B------:R-:W1:Y:S01]  /*193c0*/  MUFU.EX2 R40, R40 ;  /* 0x0000002800287308 */ /* 0x000e620000000800 */
[----:B--2---:R-:W-:-:S07]  /*193d0*/  FADD.FTZ R7, R39, R8 ;  /* 0x0000000827077221 */ /* 0x004fce0000010000 */
[----:B------:R-:W2:Y:S01]  /*193e0*/  MUFU.EX2 R35, R35 ;  /* 0x0000002300237308 */ /* 0x000ea20000000800 */
[----:B0-----:R-:W-:-:S07]  /*193f0*/  FADD.FTZ R6, R38, R7 ;  /* 0x0000000726067221 */ /* 0x001fce0000010000 */
[----:B------:R-:W0:Y:S01]  /*19400*/  MUFU.EX2 R37, R37 ;  /* 0x0000002500257308 */ /* 0x000e220000000800 */
[----:B-1----:R-:W-:-:S07]  /*19410*/  FADD.FTZ R8, R40, R9 ;  /* 0x0000000928087221 */ /* 0x002fce0000010000 */
[----:B------:R-:W1:Y:S01]  /*19420*/  MUFU.EX2 R34, R34 ;  /* 0x0000002200227308 */ /* 0x000e620000000800 */
[----:B--2---:R-:W-:-:S07]  /*19430*/  FADD.FTZ R7, R35, R6 ;  /* 0x0000000623077221 */ /* 0x004fce0000010000 */
[----:B------:R-:W2:Y:S01]  /*19440*/  MUFU.EX2 R32, R32 ;  /* 0x0000002000207308 */ /* 0x000ea20000000800 */
[----:B0-----:R-:W-:-:S04]  /*19450*/  FADD.FTZ R9, R37, R8 ;  /* 0x0000000825097221 */ /* 0x001fc80000010000 */
[----:B------:R-:W-:-:S03]  /*19460*/  FADD.FTZ R6, R182, R9 ;  /* 0x00000009b6067221 */ /* 0x000fc60000010000 */
[----:B------:R-:W0:Y:S01]  /*19470*/  MUFU.EX2 R5, R5 ;  /* 0x0000000500057308 */ /* 0x000e220000000800 */
[----:B-1----:R-:W-:-:S07]  /*19480*/  FADD.FTZ R7, R34, R7 ;  /* 0x0000000722077221 */ /* 0x002fce0000010000 */
[----:B------:R-:W1:Y:S01]  /*19490*/  MUFU.EX2 R31, R31 ;  /* 0x0000001f001f7308 */ /* 0x000e620000000800 */
[----:B--2---:R-:W-:Y:S01]  /*194a0*/  FADD.FTZ R8, R32, R7 ;  /* 0x0000000720087221 */ /* 0x004fe20000010000 */
[----:B0-----:R-:W-:-:S05]  /*194b0*/  FADD.FTZ R45, R5, R6 ;  /* 0x00000006052d7221 */ /* 0x001fca0000010000 */
[----:B------:R-:W-:Y:S01]  /*194c0*/  ST.E desc[UR36][R152.64+0x420], R45 ;  /* 0x0004202d98007985 */ /* 0x000fe2000c101924 */
[----:B-1----:R-:W-:-:S05]  /*194d0*/  FADD.FTZ R47, R31, R8 ;  /* 0x000000081f2f7221 */ /* 0x002fca0000010000 */
        /* <DEDUP_REMOVED lines=1615> */
.L_x_3278:
[----:B------:R-:W-:Y:S05]  /*1f9d0*/  BSYNC B0 ;  /* 0x0000000000007941 */ /* 0x000fea0003800000 */
.L_x_3277:
[----:B------:R-:W-:Y:S05]  /*1f9e0*/  @P0 BRA `(.L_x_3279) ;  /* 0xffffff6400640947 */ /* 0x000fea000383ffff */
.L_x_3260:
[----:B------:R-:W-:-:S04]  /*1f9f0*/  UISETP.LT.AND UP0, UPT, URZ, UR48, UPT ;  /* 0x000000303f00728c */ /* 0x000fc8000bf01270 */
[----:B------:R-:W-:-:S06]  /*1fa00*/  USEL UR4, URZ, UR48, !UP0 ;  /* 0x000000303f047287 */ /* 0x000fcc000c000000 */
[----:B------:R-:W-:-:S13]  /*1fa10*/  ISETP.GE.AND P0, PT, R0, UR4, PT ;  /* 0x0000000400007c0c */ /* 0x000fda000bf06270 */
[----:B------:R-:W-:Y:S05]  /*1fa20*/  @!P0 BRA `(.L_x_3280) ;  /* 0x000000a8003c8947 */ /* 0x000fea0003800000 */
.L_x_3309:
        /* <DEDUP_REMOVED lines=20> */
.L_x_3282:
[----:B------:R-:W-:Y:S05]  /*1fb70*/  BSYNC B0 ;  /* 0x0000000000007941 */ /* 0x000fea0003800000 */
.L_x_3281:
        /* <DEDUP_REMOVED lines=13> */
.L_x_3284:
[----:B------:R-:W-:Y:S05]  /*1fc50*/  BSYNC B0 ;  /* 0x0000000000007941 */ /* 0x000fea0003800000 */
.L_x_3283:
        /* <DEDUP_REMOVED lines=8> */
.L_x_3286:
[----:B------:R-:W-:Y:S05]  /*1fce0*/  BSYNC B0 ;  /* 0x0000000000007941 */ /* 0x000fea0003800000 */
.L_x_3285:
        /* <DEDUP_REMOVED lines=60> */
.L_x_3289:
[----:B------:R-:W-:Y:S05]  /*200b0*/  BSYNC B0 ;  /* 0x0000000000007941 */ /* 0x000fea0003800000 */
.L_x_3288:
        /* <DEDUP_REMOVED lines=13> */
.L_x_3291:
[----:B------:R-:W-:Y:S05]  /*20190*/  BSYNC B0 ;  /* 0x0000000000007941 */ /* 0x000fea0003800000 */
.L_x_3290:
        /* <DEDUP_REMOVED lines=8> */
.L_x_3293:
[----:B------:R-:W-:Y:S05]  /*20220*/  BSYNC B0 ;  /* 0x0000000000007941 */ /* 0x000fea0003800000 */
.L_x_3292:
        /* <DEDUP_REMOVED lines=473> */
[----:B--2---:R-:W0:Y:S01]  /*21fc0*/  LD.E R59, desc[UR36][R58.64] ;  /* 0x000000243a3b7980 */ /* 0x004e22000c101900 */
[----:B----4-:R-:W-:-:S02]  /*21fd0*/  ISETP.NE.AND P1, PT, R12, 0x1, PT ;  /* 0x000000010c00780c */ /* 0x010fc40003f25270 */
[----:B---3--:R-:W-:Y:S01]  /*21fe0*/  ISETP.GE.AND P2, PT, R9, 0x1, PT ;  /* 0x000000010900780c */ /* 0x008fe20003f46270 */
[----:B------:R-:W-:Y:S01]  /*21ff0*/  BSSY B0, `(.L_x_3295) ;  /* 0x0000079000007945 */ /* 0x000fe20003800000 */
[-C--:B0-----:R-:W-:Y:S01]  /*22000*/  FMUL.FTZ R15, R27, R59.reuse ;  /* 0x0000003b1b0f7220 */ /* 0x081fe20000410000 */
[----:B------:R-:W-:Y:S01]  /*22010*/  FMUL.FTZ R29, R29, R59 ;  /* 0x0000003b1d1d7220 */ /* 0x000fe20000410000 */
[----:B------:R-:W-:-:S03]  /*22020*/  SHF.R.S32.HI R27, RZ, 0x1f, R60 ;  /* 0x0000001fff1b7819 */ /* 0x000fc6000001143c */
[----:B------:R0:W2:Y:S02]  /*22030*/  MUFU.TANH R61, R29 ;  /* 0x0000001d003d7308 */ /* 0x0000a40000002400 */
[----:B0-----:R-:W-:-:S04]  /*22040*/  LEA.HI R29, R27, R60, RZ, 0x7 ;  /* 0x0000003c1b1d7211 */ /* 0x001fc800078f38ff */
[----:B------:R-:W-:Y:S01]  /*22050*/  LOP3.LUT R29, R29, 0xffffff80, RZ, 0xc0, !PT ;  /* 0xffffff801d1d7812 */ /* 0x000fe200078ec0ff */
[-C--:B------:R-:W-:Y:S01]  /*22060*/  FMUL.FTZ R32, R32, R59.reuse ;  /* 0x0000003b20207220 */ /* 0x080fe20000410000 */
[----:B------:R-:W-:-:S03]  /*22070*/  FMUL.FTZ R33, R33, R59 ;  /* 0x0000003b21217220 */ /* 0x000fc60000410000 */
[----:B------:R-:W-:Y:S01]  /*22080*/  IMAD.IADD R29, R60, 0x1, -R29 ;  /* 0x000000013c1d7824 */ /* 0x000fe200078e0a1d */
[----:B------:R0:W3:Y:S01]  /*22090*/  MUFU.TANH R62, R32 ;  /* 0x00000020003e7308 */ /* 0x0000e20000002400 */
[-C--:B-1----:R-:W-:Y:S01]  /*220a0*/  FMUL.FTZ R14, R26, R59.reuse ;  /* 0x0000003b1a0e7220 */ /* 0x082fe20000410000 */
[-C--:B------:R-:W-:Y:S01]  /*220b0*/  FMUL.FTZ R26, R31, R59.reuse ;  /* 0x0000003b1f1a7220 */ /* 0x080fe20000410000 */
[----:B------:R-:W-:-:S05]  /*220c0*/  FMUL.FTZ R20, R24, R59 ;  /* 0x0000003b18147220 */ /* 0x000fca0000410000 */
[----:B------:R1:W4:Y:S01]  /*220d0*/  MUFU.TANH R63, R33 ;  /* 0x00000021003f7308 */ /* 0x0003220000002400 */
[----:B0-----:R-:W-:Y:S01]  /*220e0*/  SHF.R.S32.HI R32, RZ, 0x1f, R29 ;  /* 0x0000001fff207819 */ /* 0x001fe2000001141d */
[----:B------:R-:W-:-:S03]  /*220f0*/  FMUL.FTZ R24, R30, R59 ;  /* 0x0000003b1e187220 */ /* 0x000fc60000410000 */
[----:B------:R-:W-:Y:S02]  /*22100*/  LEA.HI R31, R32, R29, RZ, 0x2 ;  /* 0x0000001d201f7211 */ /* 0x000fe400078f10ff */
[----:B-1----:R-:W-:Y:S01]  /*22110*/  LEA.HI R33, R27, R60, RZ, 0x2 ;  /* 0x0000003c1b217211 */ /* 0x002fe200078f10ff */
[----:B------:R-:W-:Y:S01]  /*22120*/  FMUL.FTZ R30, R34, R59 ;  /* 0x0000003b221e7220 */ /* 0x000fe20000410000 */
[--C-:B------:R-:W-:Y:S02]  /*22130*/  SHF.R.S32.HI R27, RZ, 0x2, R31.reuse ;  /* 0x00000002ff1b7819 */ /* 0x100fe4000001141f */
[----:B------:R-:W-:Y:S02]  /*22140*/  LOP3.LUT R33, R33, 0xfffffffc, RZ, 0xc0, !PT ;  /* 0xfffffffc21217812 */ /* 0x000fe400078ec0ff */
[----:B------:R-:W-:Y:S02]  /*22150*/  SHF.R.S32.HI R34, RZ, 0x1f, R31 ;  /* 0x0000001fff227819 */ /* 0x000fe4000001141f */
[----:B------:R-:W-:Y:S01]  /*22160*/  LEA.HI R32, R32, R29, RZ, 0x5 ;  /* 0x0000001d20207211 */ /* 0x000fe200078f28ff */
[----:B------:R-:W-:Y:S01]  /*22170*/  IMAD.IADD R33, R60, 0x1, -R33 ;  /* 0x000000013c217824 */ /* 0x000fe200078e0a21 */
[----:B------:R-:W-:Y:S01]  /*22180*/  LEA.HI R34, R34, R27, RZ, 0x3 ;  /* 0x0000001b22227211 */ /* 0x000fe200078f18ff */
[-C--:B------:R-:W-:Y:S01]  /*22190*/  FMUL.FTZ R58, R35, R59.reuse ;  /* 0x0000003b233a7220 */ /* 0x080fe20000410000 */
[----:B------:R-:W-:Y:S01]  /*221a0*/  FMUL.FTZ R36, R36, R59 ;  /* 0x0000003b24247220 */ /* 0x000fe20000410000 */
[----:B------:R-:W-:-:S02]  /*221b0*/  SHF.R.S32.HI R32, RZ, 0x5, R32 ;  /* 0x00000005ff207819 */ /* 0x000fc40000011420 */
[----:B------:R-:W-:Y:S02]  /*221c0*/  LOP3.LUT R34, R34, 0xfffffff8, RZ, 0xc0, !PT ;  /* 0xfffffff822227812 */ /* 0x000fe400078ec0ff */
[----:B------:R-:W-:Y:S01]  /*221d0*/  LEA.HI R35, R33, R33, RZ, 0x1 ;  /* 0x0000002121237211 */ /* 0x000fe200078f08ff */
[----:B------:R0:W1:Y:S01]  /*221e0*/  MUFU.TANH R64, R36 ;  /* 0x0000002400407308 */ /* 0x0000620000002400 */
[----:B------:R-:W-:Y:S02]  /*221f0*/  IMAD R21, R21, 0x4, R32 ;  /* 0x0000000415157824 */ /* 0x000fe400078e0220 */
[----:B------:R-:W-:Y:S01]  /*22200*/  IMAD.IADD R34, R27, 0x1, -R34 ;  /* 0x000000011b227824 */ /* 0x000fe200078e0a22 */
[----:B0-----:R-:W-:-:S03]  /*22210*/  LOP3.LUT R36, R35, 0x1ffffffe, RZ, 0xc0, !PT ;  /* 0x1ffffffe23247812 */ /* 0x001fc600078ec0ff */
[----:B------:R-:W-:Y:S02]  /*22220*/  IMAD.U32 R21, R21, 0x10, R34 ;  /* 0x0000001015157824 */ /* 0x000fe400078e0022 */
[----:B------:R-:W-:-:S04]  /*22230*/  IMAD.IADD R36, R33, 0x1, -R36 ;  /* 0x0000000121247824 */ /* 0x000fc800078e0a24 */
[----:B------:R-:W-:Y:S02]  /*22240*/  IMAD R36, R36, 0x8, R21 ;  /* 0x0000000824247824 */ /* 0x000fe400078e0215 */
[----:B------:R-:W-:Y:S02]  /*22250*/  FMUL.FTZ R43, R43, R59 ;  /* 0x0000003b2b2b7220 */ /* 0x000fe40000410000 */
[----:B------:R-:W-:Y:S02]  /*22260*/  @P1 IMAD.HI.U32 R13, R36, R13, RZ ;  /* 0x0000000d240d1227 */ /* 0x000fe400078e00ff */
[----:B------:R0:W1:Y:S03]  /*22270*/  MUFU.TANH R71, R43 ;  /* 0x0000002b00477308 */ /* 0x0000660000002400 */
[----:B------:R-:W-:Y:S01]  /*22280*/  @P1 SHF.R.U32.HI R36, RZ, R56, R13 ;  /* 0x00000038ff241219 */ /* 0x000fe2000001160d */
[-C--:B------:R-:W-:Y:S01]  /*22290*/  FMUL.FTZ R41, R41, R59.reuse ;  /* 0x0000003b29297220 */ /* 0x080fe20000410000 */
[----:B------:R-:W-:Y:S01]  /*222a0*/  LOP3.LUT R12, R31, 0x7ffffffc, RZ, 0xc0, !PT ;  /* 0x7ffffffc1f0c7812 */ /* 0x000fe200078ec0ff */
[----:B0-----:R-:W-:Y:S01]  /*222b0*/  FMUL.FTZ R43, R47, R59 ;  /* 0x0000003b2f2b7220 */ /* 0x001fe20000410000 */
[----:B------:R-:W-:Y:S01]  /*222c0*/  IMAD.SHL.U32 R47, R0, 0x40, RZ ;  /* 0x00000040002f7824 */ /* 0x000fe200078e00ff */
[----:B------:R-:W0:Y:S01]  /*222d0*/  SHFL.IDX PT, R21, R36, RZ, 0x1c1f ;  /* 0x001c1fff24157589 */ /* 0x000e2200000e0000 */
[----:B------:R2:W0:Y:S01]  /*222e0*/  MUFU.TANH R69, R41 ;  /* 0x0000002900457308 */ /* 0x0004220000002400 */
[----:B------:R-:W-:-:S02]  /*222f0*/  IMAD.IADD R32, R29, 0x1, -R12 ;  /* 0x000000011d207824 */ /* 0x000fc400078e0a0c */
[----:B------:R-:W-:Y:S01]  /*22300*/  IADD3 R13, -R47, 0x1, RZ ;  /* 0x000000012f0d7810 */ /* 0x000fe20007ffe1ff */
        /* <DEDUP_REMOVED lines=16> */
[----:B------:R-:W-:Y:S01]  /*22410*/  IMAD R13, R32, -0x2, R13 ;  /* 0xfffffffe200d7824 */ /* 0x000fe200078e020d */
[----:B------:R-:W2:Y:S01]  /*22420*/  MUFU.TANH R20, R20 ;  /* 0x0000001400147308 */ /* 0x000ea20000002400 */
[-C--:B------:R-:W-:Y:S01]  /*22430*/  FMUL.FTZ R38, R38, R59.reuse ;  /* 0x0000003b26267220 */ /* 0x080fe20000410000 */
[----:B------:R-:W-:-:S02]  /*22440*/  FMUL.FTZ R42, R42, R59 ;  /* 0x0000003b2a2a7220 */ /* 0x000fc40000410000 */
[----:B------:R-:W-:-:S04]  /*22450*/  IADD3 R12, -R4, R13, R5 ;  /* 0x0000000d040c7210 */ /* 0x000fc80007ffe105 */
[----:B------:R-:W0:Y:S01]  /*22460*/  MUFU.TANH R25, R25 ;  /* 0x0000001900197308 */ /* 0x000e220000002400 */
[----:B------:R-:W-:-:S07]  /*22470*/  LOP3.LUT R13, RZ, R6, RZ, 0x33, !PT ;  /* 0x00000006ff0d7212 */ /* 0x000fce00078e33ff */
        /* <DEDUP_REMOVED lines=23> */
[----:B------:R3:W1:Y:S08]  /*225f0*/  MUFU.TANH R66, R38 ;  /* 0x0000002600427308 */ /* 0x0006700000002400 */
[----:B------:R4:W1:Y:S01]  /*22600*/  MUFU.TANH R70, R42 ;  /* 0x0000002a00467308 */ /* 0x0008620000002400 */
[----:B---3--:R-:W-:-:S04]  /*22610*/  IMAD.IADD R38, R12, 0x1, R7 ;  /* 0x000000010c267824 */ /* 0x008fc800078e0207 */
[----:B0-----:R-:W-:Y:S02]  /*22620*/  IMAD.IADD R6, R38, 0x1, R21 ;  /* 0x0000000126067824 */ /* 0x001fe400078e0215 */
[----:B----4-:R-:W-:-:S04]  /*22630*/  IMAD.IADD R42, R12, 0x1, R13 ;  /* 0x000000010c2a7824 */ /* 0x010fc800078e020d */
[----:B------:R-:W-:Y:S01]  /*22640*/  IMAD.IADD R7, R42, 0x1, R21 ;  /* 0x000000012a077824 */ /* 0x000fe200078e0215 */
[----:B--2---:R-:W-:Y:S06]  /*22650*/  @!P2 BRA `(.L_x_3296) ;  /* 0x000000000048a947 */ /* 0x004fec0003800000 */
        /* <DEDUP_REMOVED lines=10> */
.L_x_3298:
[----:B------:R-:W-:-:S13]  /*22700*/  ISETP.NE.AND P1, PT, R9, 0x1, PT ;  /* 0x000000010900780c */ /* 0x000fda0003f25270 */
[----:B------:R-:W-:-:S05]  /*22710*/  @P1 IMAD.HI.U32 R12, R8, R10, RZ ;  /* 0x0000000a080c1227 */ /* 0x000fca00078e00ff */
[----:B------:R-:W-:-:S07]  /*22720*/  @P1 SHF.R.U32.HI R8, RZ, R11, R12 ;  /* 0x0000000bff081219 */ /* 0x000fce000001160c */
.L_x_3299:
[----:B------:R-:W-:Y:S05]  /*22730*/  BSYNC B1 ;  /* 0x0000000000017941 */ /* 0x000fea0003800000 */
.L_x_3297:
[----:B------:R-:W-:-:S04]  /*22740*/  IMAD R13, R8, R9, -R47 ;  /* 0x00000009080d7224 */ /* 0x000fc800078e0a2f */
[----:B------:R-:W-:-:S05]  /*22750*/  IMAD R8, R32, -0x2, R13 ;  /* 0xfffffffe20087824 */ /* 0x000fca00078e020d */
[----:B------:R-:W-:Y:S02]  /*22760*/  VIMNMX R7, R7, R8, !PT ;  /* 0x0000000807077248 */ /* 0x000fe40007fe0100 */
[----:B------:R-:W-:-:S07]  /*22770*/  VIADDMNMX R6, R8, R9, R6, PT ;  /* 0x0000000908067246 */ /* 0x000fce0003800106 */
.L_x_3296:
[----:B------:R-:W-:Y:S05]  /*22780*/  BSYNC B0 ;  /* 0x0000000000007941 */ /* 0x000fea0003800000 */
.L_x_3295:
        /* <DEDUP_REMOVED lines=30> */
[----:B-1----:R-:W-:-:S02]  /*22970*/  FSEL R33, R64, -INF , !P1 ;  /* 0xff80000040217808 */ /* 0x002fc40004800000 */
        /* <DEDUP_REMOVED lines=32> */
[----:B------:R-:W-:Y:S01]  /*22b80*/  ISETP.GE.AND P4, PT, R46, 0x39, PT ;  /* 0x000000392e00780c */ /* 0x000fe20003f86270 */
[----:B------:R-:W0:Y:S03]  /*22b90*/  SHFL.IDX PT, R49, R36, 0x1, 0x1c1f ;  /* 0x003c1f0024317f89 */ /* 0x000e2600000e0000 */
        /* <DEDUP_REMOVED lines=26> */
.L_x_3303:
[----:B------:R-:W-:-:S13]  /*22d40*/  ISETP.NE.AND P6, PT, R9, 0x1, PT ;  /* 0x000000010900780c */ /* 0x000fda0003fc5270 */
[----:B------:R-:W-:-:S05]  /*22d50*/  @P6 IMAD.HI.U32 R10, R4, R10, RZ ;  /* 0x0000000a040a6227 */ /* 0x000fca00078e00ff */
[----:B------:R-:W-:-:S07]  /*22d60*/  @P6 SHF.R.U32.HI R4, RZ, R11, R10 ;  /* 0x0000000bff046219 */ /* 0x000fce000001160a */
.L_x_3304:
[----:B------:R-:W-:Y:S05]  /*22d70*/  BSYNC B1 ;  /* 0x0000000000017941 */ /* 0x000fea0003800000 */
.L_x_3302:
[----:B------:R-:W-:-:S04]  /*22d80*/  IMAD R5, R4, R9, -R47 ;  /* 0x0000000904057224 */ /* 0x000fc800078e0a2f */
[----:B------:R-:W-:-:S05]  /*22d90*/  IMAD R32, R32, -0x2, R5 ;  /* 0xfffffffe20207824 */ /* 0x000fca00078e0205 */
[----:B------:R-:W-:Y:S02]  /*22da0*/  VIADDMNMX R6, R32, R9, R6, PT ;  /* 0x0000000920067246 */ /* 0x000fe40003800106 */
[----:B------:R-:W-:-:S07]  /*22db0*/  VIMNMX R7, R7, R32, !PT ;  /* 0x0000002007077248 */ /* 0x000fce0007fe0100 */
.L_x_3301:
[----:B------:R-:W-:Y:S05]  /*22dc0*/  BSYNC B0 ;  /* 0x0000000000007941 */ /* 0x000fea0003800000 */
.L_x_3300:
        /* <DEDUP_REMOVED lines=59> */
[----:B------:R-:W-:-:S04]  /*23180*/  IADD3 R6, P2, R2, 0x410, RZ ;  /* 0x0000041002067810 */ /* 0x000fc80007f5e0ff */
        /* <DEDUP_REMOVED lines=80> */
.L_x_3306:
[----:B------:R-:W-:Y:S05]  /*23690*/  BSYNC B0 ;  /* 0x0000000000007941 */ /* 0x000fea0003800000 */
.L_x_3305:
        /* <DEDUP_REMOVED lines=22> */
[-CC-:B------:R-:W-:Y:S01]  /*23800*/  FFMA.FTZ R35, R35, R50.reuse, -R46.reuse ;  /* 0x0000003223237223 */ /* 0x180fe2000001082e */
[-CC-:B------:R-:W-:Y:S01]  /*23810*/  FFMA.FTZ R42, R42, R50.reuse, -R5.reuse ;  /* 0x000000322a2a7223 */ /* 0x180fe20000010805 */
[----:B------:R-:W5:Y:S01]  /*23820*/  MUFU.EX2 R45, R45 ;  /* 0x0000002d002d7308 */ /* 0x000f620000000800 */
        /* <DEDUP_REMOVED lines=14> */
[-C--:B------:R-:W-:Y:S01]  /*23910*/  FFMA.FTZ R29, R29, R50.reuse, -R46 ;  /* 0x000000321d1d7223 */ /* 0x080fe2000001082e */
[----:B------:R-:W1:Y:S01]  /*23920*/  MUFU.EX2 R40, R40 ;  /* 0x0000002800287308 */ /* 0x000e620000000800 */
[----:B-----5:R-:W-:Y:S01]  /*23930*/  FADD.FTZ R7, R45, R52 ;  /* 0x000000342d077221 */ /* 0x020fe20000010000 */
[-CC-:B------:R-:W-:Y:S01]  /*23940*/  FFMA.FTZ R10, R10, R50.reuse, -R5.reuse ;  /* 0x000000320a0a7223 */ /* 0x180fe20000010805 */
[-CC-:B------:R-:W-:Y:S01]  /*23950*/  FFMA.FTZ R4, R56, R50.reuse, -R5.reuse ;  /* 0x0000003238047223 */ /* 0x180fe20000010805 */
[-CC-:B------:R-:W-:Y:S01]  /*23960*/  FFMA.FTZ R28, R28, R50.reuse, -R46.reuse ;  /* 0x000000321c1c7223 */ /* 0x180fe2000001082e */
[-C--:B------:R-:W-:Y:S01]  /*23970*/  FFMA.FTZ R9, R9, R50.reuse, -R5 ;  /* 0x0000003209097223 */ /* 0x080fe20000010805 */
[-CC-:B------:R-:W-:Y:S01]  /*23980*/  FFMA.FTZ R27, R27, R50.reuse, -R46.reuse ;  /* 0x000000321b1b7223 */ /* 0x180fe2000001082e */
[-CC-:B------:R-:W-:Y:S01]  /*23990*/  FFMA.FTZ R21, R21, R50.reuse, -R46.reuse ;  /* 0x0000003215157223 */ /* 0x180fe2000001082e */
[----:B------:R-:W2:Y:S01]  /*239a0*/  MUFU.EX2 R169, R38 ;  /* 0x0000002600a97308 */ /* 0x000ea20000000800 */
[----:B0-----:R-:W-:Y:S01]  /*239b0*/  FADD.FTZ R6, R42, R51 ;  /* 0x000000332a067221 */ /* 0x001fe20000010000 */
[-CC-:B------:R-:W-:Y:S01]  /*239c0*/  FFMA.FTZ R43, R43, R50.reuse, -R5.reuse ;  /* 0x000000322b2b7223 */ /* 0x180fe20000010805 */
[-C--:B------:R-:W-:Y:S01]  /*239d0*/  FFMA.FTZ R8, R8, R50.reuse, -R46 ;  /* 0x0000003208087223 */ /* 0x080fe2000001082e */
[----:B------:R-:W-:-:S04]  /*239e0*/  FFMA.FTZ R41, R41, R50, -R5 ;  /* 0x0000003229297223 */ /* 0x000fc80000010805 */
[----:B------:R-:W-:Y:S08]  /*239f0*/  MUFU.EX2 R39, R39 ;  /* 0x0000002700277308 */ /* 0x000ff00000000800 */
[----:B------:R-:W0:Y:S08]  /*23a00*/  MUFU.EX2 R36, R36 ;  /* 0x0000002400247308 */ /* 0x000e300000000800 */
[----:B------:R-:W3:Y:S08]  /*23a10*/  MUFU.EX2 R170, R37 ;  /* 0x0000002500aa7308 */ /* 0x000ef00000000800 */
[----:B------:R-:W4:Y:S08]  /*23a20*/  MUFU.EX2 R171, R32 ;  /* 0x0000002000ab7308 */ /* 0x000f300000000800 */
[----:B------:R-:W5:Y:S08]  /*23a30*/  MUFU.EX2 R35, R35 ;  /* 0x0000002300237308 */ /* 0x000f700000000800 */
[----:B------:R-:W-:Y:S08]  /*23a40*/  MUFU.EX2 R30, R30 ;  /* 0x0000001e001e7308 */ /* 0x000ff00000000800 */
[----:B------:R-:W-:Y:S08]  /*23a50*/  MUFU.EX2 R178, R25 ;  /* 0x0000001900b27308 */ /* 0x000ff00000000800 */
[----:B------:R-:W5:Y:S08]  /*23a60*/  MUFU.EX2 R34, R34 ;  /* 0x0000002200227308 */ /* 0x000f700000000800 */
[----:B------:R1:W-:Y:S08]  /*23a70*/  MUFU.EX2 R25, R12 ;  /* 0x0000000c00197308 */ /* 0x0003f00000000800 */
[----:B------:R0:W-:Y:S01]  /*23a80*/  MUFU.EX2 R173, R26 ;  /* 0x0000001a00ad7308 */ /* 0x0001e20000000800 */
[----:B-1----:R-:W-:Y:S01]  /*23a90*/  FADD.FTZ R12, R40, R7 ;  /* 0x00000007280c7221 */ /* 0x002fe20000010000 */
[----:B--2---:R-:W-:Y:S01]  /*23aa0*/  FADD.FTZ R7, R169, R6 ;  /* 0x00000006a9077221 */ /* 0x004fe20000010000 */
[----:B------:R-:W-:-:S05]  /*23ab0*/  FFMA.FTZ R6, R58, R50, -R5 ;  /* 0x000000323a067223 */ /* 0x000fca0000010805 */
[----:B------:R-:W1:Y:S01]  /*23ac0*/  MUFU.EX2 R33, R33 ;  /* 0x0000002100217308 */ /* 0x000e620000000800 */
[----:B0-----:R-:W-:Y:S01]  /*23ad0*/  FADD.FTZ R26, R36, R7 ;  /* 0x00000007241a7221 */ /* 0x001fe20000010000 */
[-CC-:B------:R-:W-:Y:S01]  /*23ae0*/  FFMA.FTZ R7, R60, R50.reuse, -R5.reuse ;  /* 0x000000323c077223 */ /* 0x180fe20000010805 */
[----:B------:R-:W-:-:S05]  /*23af0*/  FFMA.FTZ R5, R20, R50, -R5 ;  /* 0x0000003214057223 */ /* 0x000fca0000010805 */
[----:B------:R0:W-:Y:S08]  /*23b00*/  MUFU.EX2 R180, R13 ;  /* 0x0000000d00b47308 */ /* 0x0001f00000000800 */
[----:B------:R-:W2:Y:S01]  /*23b10*/  MUFU.EX2 R24, R24 ;  /* 0x0000001800187308 */ /* 0x000ea20000000800 */
[----:B0-----:R-:W-:-:S04]  /*23b20*/  FADD.FTZ R13, R39, R12 ;  /* 0x0000000c270d7221 */ /* 0x001fc80000010000 */
[----:B---3--:R-:W-:Y:S01]  /*23b30*/  FADD.FTZ R32, R170, R13 ;  /* 0x0000000daa207221 */ /* 0x008fe20000010000 */
[----:B----4-:R-:W-:Y:S02]  /*23b40*/  FADD.FTZ R13, R171, R26 ;  /* 0x0000001aab0d7221 */ /* 0x010fe40000010000 */
[----:B------:R5:W-:Y:S08]  /*23b50*/  MUFU.EX2 R174, R31 ;  /* 0x0000001f00ae7308 */ /* 0x000bf00000000800 */
[----:B------:R-:W0:Y:S01]  /*23b60*/  MUFU.EX2 R11, R11 ;  /* 0x0000000b000b7308 */ /* 0x000e220000000800 */
[----:B-----5:R-:W-:-:S04]  /*23b70*/  FADD.FTZ R31, R35, R32 ;  /* 0x00000020231f7221 */ /* 0x020fc80000010000 */
[----:B------:R-:W-:-:S03]  /*23b80*/  FADD.FTZ R26, R34, R31 ;  /* 0x0000001f221a7221 */ /* 0x000fc60000010000 */
[----:B------:R-:W-:Y:S01]  /*23b90*/  MUFU.EX2 R29, R29 ;  /* 0x0000001d001d7308 */ /* 0x000fe20000000800 */
[----:B-1----:R-:W-:-:S07]  /*23ba0*/  FADD.FTZ R31, R33, R26 ;  /* 0x0000001a211f7221 */ /* 0x002fce0000010000 */
[----:B------:R-:W1:Y:S08]  /*23bb0*/  MUFU.EX2 R10, R10 ;  /* 0x0000000a000a7308 */ /* 0x000e700000000800 */
[----:B------:R3:W-:Y:S08]  /*23bc0*/  MUFU.EX2 R179, R4 ;  /* 0x0000000400b37308 */ /* 0x0007f00000000800 */
[----:B------:R-:W-:Y:S01]  /*23bd0*/  MUFU.EX2 R28, R28 ;  /* 0x0000001c001c7308 */ /* 0x000fe20000000800 */
[----:B---3--:R-:W-:-:S04]  /*23be0*/  FADD.FTZ R4, R30, R13 ;  /* 0x0000000d1e047221 */ /* 0x008fc80000010000 */
[----:B------:R-:W-:-:S03]  /*23bf0*/  FADD.FTZ R13, R173, R4 ;  /* 0x00000004ad0d7221 */ /* 0x000fc60000010000 */
[----:B------:R-:W3:Y:S01]  /*23c00*/  MUFU.EX2 R9, R9 ;  /* 0x0000000900097308 */ /* 0x000ee20000000800 */
[----:B--2---:R-:W-:-:S04]  /*23c10*/  FADD.FTZ R4, R24, R13 ;  /* 0x0000000d18047221 */ /* 0x004fc80000010000 */
[----:B0-----:R-:W-:-:S03]  /*23c20*/  FADD.FTZ R13, R11, R4 ;  /* 0x000000040b0d7221 */ /* 0x001fc60000010000 */
[----:B------:R-:W0:Y:S01]  /*23c30*/  MUFU.EX2 R27, R27 ;  /* 0x0000001b001b7308 */ /* 0x000e220000000800 */
[----:B-1----:R-:W-:-:S07]  /*23c40*/  FADD.FTZ R4, R10, R13 ;  /* 0x0000000d0a047221 */ /* 0x002fce0000010000 */
[----:B------:R1:W2:Y:S01]  /*23c50*/  MUFU.EX2 R12, R6 ;  /* 0x00000006000c7308 */ /* 0x0002a20000000800 */
[----:B---3--:R-:W-:-:S04]  /*23c60*/  FADD.FTZ R4, R9, R4 ;  /* 0x0000000409047221 */ /* 0x008fc80000010000 */
[----:B------:R-:W-:-:S03]  /*23c70*/  FADD.FTZ R13, R179, R4 ;  /* 0x00000004b30d7221 */ /* 0x000fc60000010000 */
[----:B------:R-:W3:Y:S01]  /*23c80*/  MUFU.EX2 R21, R21 ;  /* 0x0000001500157308 */ /* 0x000ee20000000800 */
[----:B-1----:R-:W-:-:S04]  /*23c90*/  FADD.FTZ R6, R174, R31 ;  /* 0x0000001fae067221 */ /* 0x002fc80000010000 */
[----:B------:R-:W-:-:S03]  /*23ca0*/  FADD.FTZ R31, R29, R6 ;  /* 0x000000061d1f7221 */ /* 0x000fc60000010000 */
[----:B------:R0:W1:Y:S01]  /*23cb0*/  MUFU.EX2 R181, R7 ;  /* 0x0000000700b57308 */ /* 0x0000620000000800 */
[----:B------:R-:W-:-:S07]  /*23cc0*/  FADD.FTZ R6, R28, R31 ;  /* 0x0000001f1c067221 */ /* 0x000fce0000010000 */
[----:B------:R-:W4:Y:S01]  /*23cd0*/  MUFU.EX2 R26, R43 ;  /* 0x0000002b001a7308 */ /* 0x000f220000000800 */
[----:B0-----:R-:W-:Y:S01]  /*23ce0*/  FADD.FTZ R7, R27, R6 ;  /* 0x000000061b077221 */ /* 0x001fe20000010000 */
[----:B--2---:R-:W-:-:S03]  /*23cf0*/  FADD.FTZ R6, R12, R13 ;  /* 0x0000000d0c067221 */ /* 0x004fc60000010000 */
[----:B------:R-:W-:-:S03]  /*23d00*/  FADD.FTZ R4, R178, R7 ;  /* 0x00000007b2047221 */ /* 0x000fc60000010000 */
[----:B------:R-:W0:Y:S01]  /*23d10*/  MUFU.EX2 R8, R8 ;  /* 0x0000000800087308 */ /* 0x000e220000000800 */
[----:B---3--:R-:W-:Y:S01]  /*23d20*/  FADD.FTZ R7, R21, R4 ;  /* 0x0000000415077221 */ /* 0x008fe20000010000 */
[----:B-1----:R-:W-:-:S03]  /*23d30*/  FADD.FTZ R13, R181, R6 ;  /* 0x00000006b50d7221 */ /* 0x002fc60000010000 */
[----:B------:R-:W-:-:S03]  /*23d40*/  FADD.FTZ R7, R180, R7 ;  /* 0x00000007b4077221 */ /* 0x000fc60000010000 */
[----:B------:R-:W1:Y:S01]  /*23d50*/  MUFU.EX2 R41, R41 ;  /* 0x0000002900297308 */ /* 0x000e620000000800 */
[----:B----4-:R-:W-:-:S07]  /*23d60*/  FADD.FTZ R4, R26, R13 ;  /* 0x0000000d1a047221 */ /* 0x010fce0000010000 */
[----:B------:R-:W2:Y:S01]  /*23d70*/  MUFU.EX2 R20, R5 ;  /* 0x0000000500147308 */ /* 0x000ea20000000800 */
[----:B0-----:R-:W-:-:S04]  /*23d80*/  FADD.FTZ R6, R8, R7 ;  /* 0x0000000708067221 */ /* 0x001fc80000010000 */
[----:B------:R-:W-:Y:S01]  /*23d90*/  FADD.FTZ R13, R25, R6 ;  /* 0x00000006190d7221 */ /* 0x000fe20000010000 */
[----:B-1----:R-:W-:-:S04]  /*23da0*/  FADD.FTZ R7, R41, R4 ;  /* 0x0000000429077221 */ /* 0x002fc80000010000 */
        /* <DEDUP_REMOVED lines=30> */
[----:B------:R1:W-:Y:S04]  /*23f90*/  STSM.16.M88.4 [R46], R180 ;  /* 0x000000b42e007844 */ /* 0x0003e80000000200 */
[----:B------:R-:W2:Y:S01]  /*23fa0*/  LD.E R8, desc[UR36][R152.64+0x200] ;  /* 0x0002002498087980 */ /* 0x000ea2000c101900 */
[----:B------:R-:W-:Y:S01]  /*23fb0*/  LOP3.LUT R4, R17, 0x4, RZ, 0xfc, !PT ;  /* 0x0000000411047812 */ /* 0x000fe200078efcff */
[----:B------:R-:W-:-:S02]  /*23fc0*/  IMAD.MOV.U32 R5, RZ, RZ, R19 ;  /* 0x000000ffff057224 */ /* 0x000fc400078e0013 */
[----:B--2---:R-:W-:-:S05]  /*23fd0*/  FMUL.FTZ R7, R15, R8 ;  /* 0x000000080f077220 */ /* 0x004fca0000410000 */
[----:B------:R2:W-:Y:S04]  /*23fe0*/  ST.E desc[UR36][R152.64+0x200], R7 ;  /* 0x0002000798007985 */ /* 0x0005e8000c101924 */
[----:B------:R-:W3:Y:S02]  /*23ff0*/  LD.E R8, desc[UR36][R4.64] ;  /* 0x0000002404087980 */ /* 0x000ee4000c101900 */
[----:B---3--:R-:W-:-:S05]  /*24000*/  FMUL.FTZ R9, R15, R8 ;  /* 0x000000080f097220 */ /* 0x008fca0000410000 */
[----:B------:R3:W-:Y:S04]  /*24010*/  ST.E desc[UR36][R4.64], R9 ;  /* 0x0000000904007985 */ /* 0x0007e8000c101924 */
[----:B0-----:R-:W2:Y:S04]  /*24020*/  LD.E R6, desc[UR36][R152.64+0x210] ;  /* 0x0002102498067980 */ /* 0x001ea8000c101900 */
[----:B------:R-:W4:Y:S04]  /*24030*/  LD.E R136, desc[UR36][R152.64+0x3f4] ;  /* 0x0003f42498887980 */ /* 0x000f28000c101900 */
[----:B------:R-:W5:Y:S04]  /*24040*/  LD.E R28, desc[UR36][R152.64+0x244] ;  /* 0x00024424981c7980 */ /* 0x000f68000c101900 */
[----:B------:R-:W3:Y:S04]  /*24050*/  LD.E R8, desc[UR36][R152.64+0x214] ;  /* 0x0002142498087980 */ /* 0x000ee8000c101900 */
        /* <DEDUP_REMOVED lines=59> */
[----:B----4-:R-:W-:-:S04]  /*24410*/  FMUL.FTZ R29, R15, R136 ;  /* 0x000000880f1d7220 */ /* 0x010fc80000410000 */
[----:B------:R5:W-:Y:S04]  /*24420*/  ST.E desc[UR36][R152.64+0x210], R7 ;  /* 0x0002100798007985 */ /* 0x000be8000c101924 */
[----:B------:R0:W-:Y:S01]  /*24430*/  ST.E desc[UR36][R152.64+0x3f4], R29 ;  /* 0x0003f41d98007985 */ /* 0x0001e2000c101924 */
[C---:B---3--:R-:W-:Y:S01]  /*24440*/  FMUL.FTZ R9, R15.reuse, R8 ;  /* 0x000000080f097220 */ /* 0x048fe20000410000 */
[C---:B-----5:R-:W-:Y:S01]  /*24450*/  FMUL.FTZ R7, R15.reuse, R28 ;  /* 0x0000001c0f077220 */ /* 0x060fe20000410000 */
[C---:B------:R-:W-:Y:S01]  /*24460*/  FMUL.FTZ R11, R15.reuse, R10 ;  /* 0x0000000a0f0b7220 */ /* 0x040fe20000410000 */
[----:B------:R-:W-:-:S03]  /*24470*/  FMUL.FTZ R13, R15, R12 ;  /* 0x0000000c0f0d7220 */ /* 0x000fc60000410000 */
[----:B------:R1:W-:Y:S01]  /*24480*/  ST.E desc[UR36][R152.64+0x244], R7 ;  /* 0x0002440798007985 */ /* 0x0003e2000c101924 */
[C---:B------:R-:W-:Y:S01]  /*24490*/  FMUL.FTZ R21, R15.reuse, R20 ;  /* 0x000000140f157220 */ /* 0x040fe20000410000 */
[C---:B------:R-:W-:Y:S01]  /*244a0*/  FMUL.FTZ R25, R15.reuse, R24 ;  /* 0x000000180f197220 */ /* 0x040fe20000410000 */
[C---:B------:R-:W-:Y:S01]  /*244b0*/  FMUL.FTZ R27, R15.reuse, R26 ;  /* 0x0000001a0f1b7220 */ /* 0x040fe20000410000 */
[C---:B0-----:R-:W-:Y:S01]  /*244c0*/  FMUL.FTZ R29, R15.reuse, R32 ;  /* 0x000000200f1d7220 */ /* 0x041fe20000410000 */
[C---:B------:R-:W-:Y:S01]  /*244d0*/  FMUL.FTZ R31, R15.reuse, R34 ;  /* 0x000000220f1f7220 */ /* 0x040fe20000410000 */
[----:B------:R0:W-:Y:S01]  /*244e0*/  ST.E desc[UR36][R152.64+0x214], R9 ;  /* 0x0002140998007985 */ /* 0x0001e2000c101924 */
[----:B-1----:R-:W-:-:S03]  /*244f0*/  FMUL.FTZ R7, R15, R48 ;  /* 0x000000300f077220 */ /* 0x002fc60000410000 */
[----:B------:R1:W-:Y:S04]  /*24500*/  ST.E desc[UR36][R152.64+0x220], R11 ;  /* 0x0002200b98007985 */ /* 0x0003e8000c101924 */
[----:B------:R2:W-:Y:S01]  /*24510*/  ST.E desc[UR36][R152.64+0x224], R13 ;  /* 0x0002240d98007985 */ /* 0x0005e2000c101924 */
[----:B------:R-:W-:-:S03]  /*24520*/  FMUL.FTZ R33, R15, R36 ;  /* 0x000000240f217220 */ /* 0x000fc60000410000 */
[----:B------:R3:W-:Y:S01]  /*24530*/  ST.E desc[UR36][R152.64+0x230], R21 ;  /* 0x0002301598007985 */ /* 0x0007e2000c101924 */
[----:B0-----:R-:W-:-:S03]  /*24540*/  FMUL.FTZ R9, R15, R30 ;  /* 0x0000001e0f097220 */ /* 0x001fc60000410000 */
[----:B------:R0:W-:Y:S01]  /*24550*/  ST.E desc[UR36][R152.64+0x234], R25 ;  /* 0x0002341998007985 */ /* 0x0001e2000c101924 */
[----:B-1----:R-:W-:-:S03]  /*24560*/  FMUL.FTZ R11, R15, R38 ;  /* 0x000000260f0b7220 */ /* 0x002fc60000410000 */
[----:B------:R1:W-:Y:S01]  /*24570*/  ST.E desc[UR36][R152.64+0x240], R27 ;  /* 0x0002401b98007985 */ /* 0x0003e2000c101924 */
[----:B--2---:R-:W-:-:S03]  /*24580*/  FMUL.FTZ R13, R15, R40 ;  /* 0x000000280f0d7220 */ /* 0x004fc60000410000 */
[----:B------:R2:W-:Y:S01]  /*24590*/  ST.E desc[UR36][R152.64+0x254], R29 ;  /* 0x0002541d98007985 */ /* 0x0005e2000c101924 */
[----:B---3--:R-:W-:-:S03]  /*245a0*/  FMUL.FTZ R21, R15, R42 ;  /* 0x0000002a0f157220 */ /* 0x008fc60000410000 */
[----:B------:R3:W-:Y:S01]  /*245b0*/  ST.E desc[UR36][R152.64+0x260], R31 ;  /* 0x0002601f98007985 */ /* 0x0007e2000c101924 */
[C---:B0-----:R-:W-:Y:S01]  /*245c0*/  FMUL.FTZ R25, R15.reuse, R44 ;  /* 0x0000002c0f197220 */ /* 0x041fe20000410000 */
[C---:B-1----:R-:W-:Y:S02]  /*245d0*/  FMUL.FTZ R27, R15.reuse, R46 ;  /* 0x0000002e0f1b7220 */ /* 0x042fe40000410000 */
[----:B------:R0:W-:Y:S01]  /*245e0*/  ST.E desc[UR36][R152.64+0x294], R7 ;  /* 0x0002940798007985 */ /* 0x0001e2000c101924 */
[C---:B--2---:R-:W-:Y:S01]  /*245f0*/  FMUL.FTZ R29, R15.reuse, R52 ;  /* 0x000000340f1d7220 */ /* 0x044fe20000410000 */
[C---:B---3--:R-:W-:Y:S02]  /*24600*/  FMUL.FTZ R31, R15.reuse, R54 ;  /* 0x000000360f1f7220 */ /* 0x048fe40000410000 */
[----:B------:R1:W-:Y:S01]  /*24610*/  ST.E desc[UR36][R152.64+0x250], R9 ;  /* 0x0002500998007985 */ /* 0x0003e2000c101924 */
[----:B0-----:R-:W-:-:S03]  /*24620*/  FMUL.FTZ R7, R15, R68 ;  /* 0x000000440f077220 */ /* 0x001fc60000410000 */
[----:B------:R0:W-:Y:S04]  /*24630*/  ST.E desc[UR36][R152.64+0x264], R33 ;  /* 0x0002642198007985 */ /* 0x0001e8000c101924 */
[----:B------:R2:W-:Y:S01]  /*24640*/  ST.E desc[UR36][R152.64+0x270], R11 ;  /* 0x0002700b98007985 */ /* 0x0005e2000c101924 */
[----:B-1----:R-:W-:-:S03]  /*24650*/  FMUL.FTZ R9, R15, R50 ;  /* 0x000000320f097220 */ /* 0x002fc60000410000 */
[----:B------:R1:W-:Y:S04]  /*24660*/  ST.E desc[UR36][R152.64+0x274], R13 ;  /* 0x0002740d98007985 */ /* 0x0003e8000c101924 */
[----:B------:R3:W-:Y:S01]  /*24670*/  ST.E desc[UR36][R152.64+0x280], R21 ;  /* 0x0002801598007985 */ /* 0x0007e2000c101924 */
[----:B0-----:R-:W-:-:S03]  /*24680*/  FMUL.FTZ R33, R15, R56 ;  /* 0x000000380f217220 */ /* 0x001fc60000410000 */
[----:B------:R0:W-:Y:S01]  /*24690*/  ST.E desc[UR36][R152.64+0x284], R25 ;  /* 0x0002841998007985 */ /* 0x0001e2000c101924 */
[----:B--2---:R-:W-:-:S03]  /*246a0*/  FMUL.FTZ R11, R15, R58 ;  /* 0x0000003a0f0b7220 */ /* 0x004fc60000410000 */
[----:B------:R2:W-:Y:S01]  /*246b0*/  ST.E desc[UR36][R152.64+0x290], R27 ;  /* 0x0002901b98007985 */ /* 0x0005e2000c101924 */
[----:B-1----:R-:W-:-:S03]  /*246c0*/  FMUL.FTZ R13, R15, R60 ;  /* 0x0000003c0f0d7220 */ /* 0x002fc60000410000 */
[----:B------:R1:W-:Y:S01]  /*246d0*/  ST.E desc[UR36][R152.64+0x2a4], R29 ;  /* 0x0002a41d98007985 */ /* 0x0003e2000c101924 */
[----:B---3--:R-:W-:-:S03]  /*246e0*/  FMUL.FTZ R21, R15, R62 ;  /* 0x0000003e0f157220 */ /* 0x008fc60000410000 */
[----:B------:R3:W-:Y:S01]  /*246f0*/  ST.E desc[UR36][R152.64+0x2b0], R31 ;  /* 0x0002b01f98007985 */ /* 0x0007e2000c101924 */
[C---:B0-----:R-:W-:Y:S01]  /*24700*/  FMUL.FTZ R25, R15.reuse, R64 ;  /* 0x000000400f197220 */ /* 0x041fe20000410000 */
[C---:B--2---:R-:W-:Y:S02]  /*24710*/  FMUL.FTZ R27, R15.reuse, R66 ;  /* 0x000000420f1b7220 */ /* 0x044fe40000410000 */
[----:B------:R0:W-:Y:S01]  /*24720*/  ST.E desc[UR36][R152.64+0x2e4], R7 ;  /* 0x0002e40798007985 */ /* 0x0001e2000c101924 */
[C---:B-1----:R-:W-:Y:S01]  /*24730*/  FMUL.FTZ R29, R15.reuse, R72 ;  /* 0x000000480f1d7220 */ /* 0x042fe20000410000 */
        /* <DEDUP_REMOVED lines=43> */
[----:B------:R0:W-:Y:S01]  /*249f0*/  ST.E desc[UR36][R152.64+0x354], R33 ;  /* 0x0003542198007985 */ /* 0x0001e2000c101924 */
[----:B------:R-:W-:-:S03]  /*24a00*/  LOP3.LUT R6, R17, 0x8, RZ, 0xfc, !PT ;  /* 0x0000000811067812 */ /* 0x000fc600078efcff */
        /* <DEDUP_REMOVED lines=16> */
[C---:B---3--:R-:W-:Y:S01]  /*24b10*/  FMUL.FTZ R31, R15.reuse, R132 ;  /* 0x000000840f1f7220 */ /* 0x048fe20000410000 */
[----:B------:R-:W-:Y:S01]  /*24b20*/  FMUL.FTZ R15, R15, R134 ;  /* 0x000000860f0f7220 */ /* 0x000fe20000410000 */
[--C-:B0-----:R-:W-:Y:S01]  /*24b30*/  IMAD.MOV.U32 R7, RZ, RZ, R19.reuse ;  /* 0x000000ffff077224 */ /* 0x101fe200078e0013 */
[----:B------:R0:W-:Y:S04]  /*24b40*/  ST.E desc[UR36][R152.64+0x390], R9 ;  /* 0x0003900998007985 */ /* 0x0001e8000c101924 */
        /* <DEDUP_REMOVED lines=8> */
[----:B------:R3:W-:Y:S04]  /*24bd0*/  ST.E desc[UR36][R152.64+0x3f0], R15 ;  /* 0x0003f00f98007985 */ /* 0x0007e8000c101924 */
[----:B0-----:R-:W1:Y:S01]  /*24be0*/  LD.E R9, desc[UR36][R6.64] ;  /* 0x0000002406097980 */ /* 0x001e62000c101900 */
[----:B------:R-:W-:Y:S01]  /*24bf0*/  LOP3.LUT R8, R17, 0xc, RZ, 0xfc, !PT ;  /* 0x0000000c11087812 */ /* 0x000fe200078efcff */
[----:B-1----:R-:W-:Y:S01]  /*24c00*/  FMUL.FTZ R11, R14, R9 ;  /* 0x000000090e0b7220 */ /* 0x002fe20000410000 */
[----:B------:R-:W-:-:S04]  /*24c10*/  IMAD.MOV.U32 R9, RZ, RZ, R19 ;  /* 0x000000ffff097224 */ /* 0x000fc800078e0013 */
[----:B------:R0:W-:Y:S04]  /*24c20*/  ST.E desc[UR36][R6.64], R11 ;  /* 0x0000000b06007985 */ /* 0x0001e8000c101924 */
[----:B--2---:R-:W2:Y:S02]  /*24c30*/  LD.E R13, desc[UR36][R8.64] ;  /* 0x00000024080d7980 */ /* 0x004ea4000c101900 */
[----:B--2---:R-:W-:-:S05]  /*24c40*/  FMUL.FTZ R13, R14, R13 ;  /* 0x0000000d0e0d7220 */ /* 0x004fca0000410000 */
[----:B------:R1:W-:Y:S04]  /*24c50*/  ST.E desc[UR36][R8.64], R13 ;  /* 0x0000000d08007985 */ /* 0x0003e8000c101924 */
[----:B------:R-:W2:Y:S04]  /*24c60*/  LD.E R139, desc[UR36][R152.64+0x3fc] ;  /* 0x0003fc24988b7980 */ /* 0x000ea8000c101900 */
[----:B---3--:R-:W3:Y:S04]  /*24c70*/  LD.E R15, desc[UR36][R152.64+0x218] ;  /* 0x00021824980f7980 */ /* 0x008ee8000c101900 */
        /* <DEDUP_REMOVED lines=1380> */
.L_x_3308:
[----:B------:R-:W-:Y:S05]  /*2a2c0*/  BSYNC B0 ;  /* 0x0000000000007941 */ /* 0x000fea0003800000 */
.L_x_3307:
[----:B------:R-:W-:-:S04]  /*2a2d0*/  UISETP.LT.AND UP0, UPT, URZ, UR48, UPT ;  /* 0x000000303f00728c */ /* 0x000fc8000bf01270 */
[----:B------:R-:W-:-:S06]  /*2a2e0*/  USEL UR4, URZ, UR48, !UP0 ;  /* 0x000000303f047287 */ /* 0x000fcc000c000000 */
[C---:B------:R-:W-:Y:S01]  /*2a2f0*/  ISETP.GT.AND P0, PT, R0.reuse, UR4, PT ;  /* 0x0000000400007c0c */ /* 0x040fe2000bf04270 */
[----:B------:R-:W-:-:S12]  /*2a300*/  VIADD R0, R0, 0xffffffff ;  /* 0xffffffff00007836 */ /* 0x000fd80000000000 */
[----:B------:R-:W-:Y:S05]  /*2a310*/  @P0 BRA `(.L_x_3309) ;  /* 0xffffff5400c40947 */ /* 0x000fea000383ffff */
.L_x_3280:
[----:B------:R-:W-:Y:S05]  /*2a320*/  WARPSYNC.ALL ;  /* 0x0000000000007948 */ /* 0x000fea0003800000 */
[----:B0-----:R-:W2:Y:S04]  /*2a330*/  LDL R7, [R1+0x420] ;  /* 0x0004200001077983 */ /* 0x001ea80000100800 */
[----:B------:R-:W3:Y:S04]  /*2a340*/  LDL R10, [R1+0x424] ;  /* 0x00042400010a7983 */ /* 0x000ee80000100800 */
[----:B------:R-:W4:Y:S01]  /*2a350*/  LDL.64 R20, [R1+0xd8] ;  /* 0x0000d80001147983 */ /* 0x000f220000100a00 */
        /* <DEDUP_REMOVED lines=21> */
[----:B------:R-:W-:Y:S02]  /*2a4b0*/  IMAD.MOV.U32 R10, RZ, RZ, -0x800000 ;  /* 0xff800000ff0a7424 */ /* 0x000fe400078e00ff */
        /* <DEDUP_REMOVED lines=34> */
[----:B-1----:R-:W4:Y:S04]  /*2a6e0*/  LDL.64 R6, [R1+0x220] ;  /* 0x0002200001067983 */ /* 0x002f280000100a00 */
        /* <DEDUP_REMOVED lines=269> */
.L_x_3202:
[----:B------:R-:W2:Y:S08]  /*2b7c0*/  S2UR UR4, SR_CgaCtaId ;  /* 0x00000000000479c3 */ /* 0x000eb00000008800 */
[----:B------:R-:W-:Y:S01]  /*2b7d0*/  BAR.SYNC.DEFER_BLOCKING 0x5, 0x180 ;  /* 0x0146000000007b1d */ /* 0x000fe20000010000 */
[----:B------:R-:W-:-:S04]  /*2b7e0*/  PRMT R0, R0, 0x9910, RZ ;  /* 0x0000991000007816 */ /* 0x000fc800000000ff */
[----:B------:R-:W-:Y:S01]  /*2b7f0*/  ISETP.NE.AND P0, PT, R0, RZ, PT ;  /* 0x000000ff0000720c */ /* 0x000fe20003f05270 */
[----:B------:R-:W-:Y:S01]  /*2b800*/  UMOV UR39, 0x400 ;  /* 0x0000040000277882 */ /* 0x000fe20000000000 */
[----:B------:R-:W-:Y:S01]  /*2b810*/  BSSY B0, `(.L_x_3310) ;  /* 0x00002e5000007945 */ /* 0x000fe20003800000 */
[----:B--2---:R-:W-:-:S09]  /*2b820*/  ULEA UR39, UR4, UR39, 0x18 ;  /* 0x0000002704277291 */ /* 0x004fd2000f8ec03f */
[----:B01----:R-:W0:Y:S02]  /*2b830*/  LDS.128 R4, [UR39+0x388d0] ;  /* 0x0388d027ff047984 */ /* 0x003e240008000c00 */
[----:B0-----:R-:W-:Y:S02]  /*2b840*/  R2UR UR5, R5 ;  /* 0x00000000050572ca */ /* 0x001fe400000e0000 */
[----:B------:R-:W-:Y:S02]  /*2b850*/  R2UR UR7, R6 ;  /* 0x00000000060772ca */ /* 0x000fe400000e0000 */
[----:B------:R-:W-:Y:S01]  /*2b860*/  R2UR UR6, R7 ;  /* 0x00000000070672ca */ /* 0x000fe200000e0000 */
[----:B------:R-:W-:Y:S06]  /*2b870*/  BAR.ARV 0x4, 0x180 ;  /* 0x0106000000007b1d */ /* 0x000fec0000002000 */
[----:B------:R-:W-:Y:S08]  /*2b880*/  @!P0 BRA `(.L_x_3311) ;  /* 0x0000001c00dc8947 */ /* 0x000ff00003800000 */
[----:B------:R-:W2:Y:S04]  /*2b890*/  LDL.128 R136, [R1+0x200] ;  /* 0x0002000001887983 */ /* 0x000ea80000100c00 */
[----:B------:R-:W3:Y:S04]  /*2b8a0*/  LDL.128 R128, [R1+0x220] ;  /* 0x0002200001807983 */ /* 0x000ee80000100c00 */
[----:B------:R-:W4:Y:S04]  /*2b8b0*/  LDL.128 R132, [R1+0x210] ;  /* 0x0002100001847983 */ /* 0x000f280000100c00 */
        /* <DEDUP_REMOVED lines=28> */
[----:B------:R-:W4:Y:S01]  /*2ba80*/  LDL.128 R4, [R1+0x3f0] ;  /* 0x0003f00001047983 */ /* 0x000f220000100c00 */
[----:B------:R-:W-:Y:S01]  /*2ba90*/  IADD3 R21, P1, R22, 0x20, RZ ;  /* 0x0000002016157810 */ /* 0x000fe20007f3e0ff */
[----:B------:R-:W-:-:S03]  /*2baa0*/  ULDC.64 UR8, c[0x0][0xd00] ;  /* 0x0003400000087ab9 */ /* 0x000fc60000000a00 */
[----:B------:R-:W-:Y:S02]  /*2bab0*/  LOP3.LUT R20, R21, 0x380, RZ, 0xc0, !PT ;  /* 0x0000038015147812 */ /* 0x000fe400078ec0ff */
[----:B------:R-:W-:Y:S02]  /*2bac0*/  IADD3 R146, P4, R22, 0x60, RZ ;  /* 0x0000006016927810 */ /* 0x000fe40007f9e0ff */
[----:B------:R-:W-:-:S04]  /*2bad0*/  SHF.R.U64 R20, R20, 0x3, RZ ;  /* 0x0000000314147819 */ /* 0x000fc800000012ff */
[----:B------:R-:W-:Y:S02]  /*2bae0*/  LOP3.LUT R20, R20, R21, RZ, 0x3c, !PT ;  /* 0x0000001514147212 */ /* 0x000fe400078e3cff */
[----:B------:R-:W-:Y:S02]  /*2baf0*/  LOP3.LUT R21, R146, 0x380, RZ, 0xc0, !PT ;  /* 0x0000038092157812 */ /* 0x000fe400078ec0ff */
[C---:B------:R-:W-:Y:S02]  /*2bb00*/  IADD3 R144, P0, R22.reuse, 0x40, RZ ;  /* 0x0000004016907810 */ /* 0x040fe40007f1e0ff */
[----:B------:R-:W-:Y:S02]  /*2bb10*/  SHF.R.U64 R21, R21, 0x3, RZ ;  /* 0x0000000315157819 */ /* 0x000fe400000012ff */
[C---:B------:R-:W-:Y:S02]  /*2bb20*/  IADD3 R180, P3, R22.reuse, 0x2000, RZ ;  /* 0x0000200016b47810 */ /* 0x040fe40007f7e0ff */
[----:B------:R-:W-:-:S02]  /*2bb30*/  IADD3 R150, P6, R22, 0x2020, RZ ;  /* 0x0000202016967810 */ /* 0x000fc40007fde0ff */
[----:B------:R-:W-:Y:S02]  /*2bb40*/  LOP3.LUT R0, R144, 0x380, RZ, 0xc0, !PT ;  /* 0x0000038090007812 */ /* 0x000fe400078ec0ff */
[----:B------:R-:W-:Y:S01]  /*2bb50*/  LOP3.LUT R146, R21, R146, RZ, 0x3c, !PT ;  /* 0x0000009215927212 */ /* 0x000fe200078e3cff */
[----:B------:R-:W-:Y:S01]  /*2bb60*/  IMAD.X R21, RZ, RZ, R23, P1 ;  /* 0x000000ffff157224 */ /* 0x000fe200008e0617 */
[C---:B------:R-:W-:Y:S02]  /*2bb70*/  IADD3 R179, P5, R22.reuse, 0x2040, RZ ;  /* 0x0000204016b37810 */ /* 0x040fe40007fbe0ff */
[----:B------:R-:W-:Y:S02]  /*2bb80*/  IADD3 R177, P2, R22, 0x2060, RZ ;  /* 0x0000206016b17810 */ /* 0x000fe40007f5e0ff */
[----:B------:R-:W-:Y:S02]  /*2bb90*/  LOP3.LUT R181, R180, 0x380, RZ, 0xc0, !PT ;  /* 0x00000380b4b57812 */ /* 0x000fe400078ec0ff */
[----:B------:R-:W-:-:S02]  /*2bba0*/  IADD3 R175, P1, R22, 0x4000, RZ ;  /* 0x0000400016af7810 */ /* 0x000fc40007f3e0ff */
[----:B------:R-:W-:Y:S02]  /*2bbb0*/  LOP3.LUT R151, R150, 0x380, RZ, 0xc0, !PT ;  /* 0x0000038096977812 */ /* 0x000fe400078ec0ff */
[----:B------:R-:W-:Y:S02]  /*2bbc0*/  SHF.R.U64 R145, R0, 0x3, RZ ;  /* 0x0000000300917819 */ /* 0x000fe400000012ff */
[----:B------:R-:W-:Y:S02]  /*2bbd0*/  LOP3.LUT R178, R179, 0x380, RZ, 0xc0, !PT ;  /* 0x00000380b3b27812 */ /* 0x000fe400078ec0ff */
[----:B------:R-:W-:Y:S02]  /*2bbe0*/  LOP3.LUT R176, R177, 0x380, RZ, 0xc0, !PT ;  /* 0x00000380b1b07812 */ /* 0x000fe400078ec0ff */
[----:B------:R-:W-:Y:S02]  /*2bbf0*/  LOP3.LUT R183, R22, 0x380, RZ, 0xc0, !PT ;  /* 0x0000038016b77812 */ /* 0x000fe400078ec0ff */
[----:B------:R-:W-:-:S02]  /*2bc00*/  SHF.R.U64 R181, R181, 0x3, RZ ;  /* 0x00000003b5b57819 */ /* 0x000fc400000012ff */
[----:B------:R-:W-:Y:S02]  /*2bc10*/  LOP3.LUT R174, R175, 0x380, RZ, 0xc0, !PT ;  /* 0x00000380afae7812 */ /* 0x000fe400078ec0ff */
[----:B------:R-:W-:Y:S02]  /*2bc20*/  SHF.R.U64 R151, R151, 0x3, RZ ;  /* 0x0000000397977819 */ /* 0x000fe400000012ff */
[----:B------:R-:W-:Y:S01]  /*2bc30*/  LOP3.LUT R144, R145, R144, RZ, 0x3c, !PT ;  /* 0x0000009091907212 */ /* 0x000fe200078e3cff */
[--C-:B------:R-:W-:Y:S01]  /*2bc40*/  IMAD.X R145, RZ, RZ, R23.reuse, P0 ;  /* 0x000000ffff917224 */ /* 0x100fe200000e0617 */
[----:B------:R-:W-:Y:S01]  /*2bc50*/  SHF.R.U64 R178, R178, 0x3, RZ ;  /* 0x00000003b2b27819 */ /* 0x000fe200000012ff */
[----:B------:R-:W-:Y:S01]  /*2bc60*/  IMAD.X R147, RZ, RZ, R23, P4 ;  /* 0x000000ffff937224 */ /* 0x000fe200020e0617 */
[----:B------:R-:W-:Y:S02]  /*2bc70*/  SHF.R.U64 R176, R176, 0x3, RZ ;  /* 0x00000003b0b07819 */ /* 0x000fe400000012ff */
[----:B------:R-:W-:-:S02]  /*2bc80*/  SHF.R.U64 R183, R183, 0x3, RZ ;  /* 0x00000003b7b77819 */ /* 0x000fc400000012ff */
[----:B------:R-:W-:Y:S01]  /*2bc90*/  LOP3.LUT R180, R181, R180, RZ, 0x3c, !PT ;  /* 0x000000b4b5b47212 */ /* 0x000fe200078e3cff */
[--C-:B------:R-:W-:Y:S01]  /*2bca0*/  IMAD.X R181, RZ, RZ, R23.reuse, P3 ;  /* 0x000000ffffb57224 */ /* 0x100fe200018e0617 */
[----:B------:R-:W-:Y:S02]  /*2bcb0*/  IADD3 R173, P0, R22, 0x4020, RZ ;  /* 0x0000402016ad7810 */ /* 0x000fe40007f1e0ff */
[----:B------:R-:W-:Y:S02]  /*2bcc0*/  SHF.R.U64 R174, R174, 0x3, RZ ;  /* 0x00000003aeae7819 */ /* 0x000fe400000012ff */
[----:B------:R-:W-:Y:S01]  /*2bcd0*/  LOP3.LUT R150, R151, R150, RZ, 0x3c, !PT ;  /* 0x0000009697967212 */ /* 0x000fe200078e3cff */
[--C-:B------:R-:W-:Y:S01]  /*2bce0*/  IMAD.X R151, RZ, RZ, R23.reuse, P6 ;  /* 0x000000ffff977224 */ /* 0x100fe200030e0617 */
[----:B------:R-:W-:Y:S02]  /*2bcf0*/  IADD3 R141, P4, R22, 0x4040, RZ ;  /* 0x00004040168d7810 */ /* 0x000fe40007f9e0ff */
[----:B------:R-:W-:Y:S01]  /*2bd00*/  LOP3.LUT R178, R178, R179, RZ, 0x3c, !PT ;  /* 0x000000b3b2b27212 */ /* 0x000fe200078e3cff */
[----:B------:R-:W-:Y:S01]  /*2bd10*/  IMAD.X R179, RZ, RZ, R23, P5 ;  /* 0x000000ffffb37224 */ /* 0x000fe200028e0617 */
[----:B------:R-:W-:-:S02]  /*2bd20*/  IADD3 R171, P3, R22, 0x4060, RZ ;  /* 0x0000406016ab7810 */ /* 0x000fc40007f7e0ff */
[----:B------:R-:W-:Y:S01]  /*2bd30*/  LOP3.LUT R176, R176, R177, RZ, 0x3c, !PT ;  /* 0x000000b1b0b07212 */ /* 0x000fe200078e3cff */
[--C-:B------:R-:W-:Y:S01]  /*2bd40*/  IMAD.X R177, RZ, RZ, R23.reuse, P2 ;  /* 0x000000ffffb17224 */ /* 0x100fe200010e0617 */
[----:B------:R-:W-:Y:S02]  /*2bd50*/  IADD3 R143, P6, R22, 0x6000, RZ ;  /* 0x00006000168f7810 */ /* 0x000fe40007fde0ff */
[----:B------:R-:W-:Y:S01]  /*2bd60*/  LOP3.LUT R182, R183, R22, RZ, 0x3c, !PT ;  /* 0x00000016b7b67212 */ /* 0x000fe200078e3cff */
[--C-:B------:R-:W-:Y:S01]  /*2bd70*/  IMAD.MOV.U32 R183, RZ, RZ, R23.reuse ;  /* 0x000000ffffb77224 */ /* 0x100fe200078e0017 */
[----:B------:R-:W-:Y:S02]  /*2bd80*/  LOP3.LUT R172, R173, 0x380, RZ, 0xc0, !PT ;  /* 0x00000380adac7812 */ /* 0x000fe400078ec0ff */
[----:B------:R-:W-:Y:S01]  /*2bd90*/  LOP3.LUT R174, R174, R175, RZ, 0x3c, !PT ;  /* 0x000000afaeae7212 */ /* 0x000fe200078e3cff */
[----:B------:R-:W-:Y:S01]  /*2bda0*/  IMAD.X R175, RZ, RZ, R23, P1 ;  /* 0x000000ffffaf7224 */ /* 0x000fe200008e0617 */
[----:B------:R-:W-:-:S02]  /*2bdb0*/  IADD3 R169, P5, R22, 0x6020, RZ ;  /* 0x0000602016a97810 */ /* 0x000fc40007fbe0ff */
[----:B------:R-:W-:Y:S02]  /*2bdc0*/  LOP3.LUT R140, R141, 0x380, RZ, 0xc0, !PT ;  /* 0x000003808d8c7812 */ /* 0x000fe400078ec0ff */
[C---:B------:R-:W-:Y:S02]  /*2bdd0*/  IADD3 R155, P2, R22.reuse, 0x6040, RZ ;  /* 0x00006040169b7810 */ /* 0x040fe40007f5e0ff */
[----:B------:R-:W-:Y:S02]  /*2bde0*/  LOP3.LUT R170, R171, 0x380, RZ, 0xc0, !PT ;  /* 0x00000380abaa7812 */ /* 0x000fe400078ec0ff */
[----:B------:R-:W-:Y:S02]  /*2bdf0*/  IADD3 R149, P1, R22, 0x6060, RZ ;  /* 0x0000606016957810 */ /* 0x000fe40007f3e0ff */
[----:B------:R-:W-:Y:S02]  /*2be00*/  LOP3.LUT R142, R143, 0x380, RZ, 0xc0, !PT ;  /* 0x000003808f8e7812 */ /* 0x000fe400078ec0ff */
[----:B------:R-:W-:-:S02]  /*2be10*/  SHF.R.U64 R172, R172, 0x3, RZ ;  /* 0x00000003acac7819 */ /* 0x000fc400000012ff */
[----:B------:R-:W-:Y:S02]  /*2be20*/  LOP3.LUT R168, R169, 0x380, RZ, 0xc0, !PT ;  /* 0x00000380a9a87812 */ /* 0x000fe400078ec0ff */
[----:B------:R-:W-:Y:S02]  /*2be30*/  SHF.R.U64 R140, R140, 0x3, RZ ;  /* 0x000000038c8c7819 */ /* 0x000fe400000012ff */
[----:B------:R-:W-:Y:S02]  /*2be40*/  LOP3.LUT R154, R155, 0x380, RZ, 0xc0, !PT ;  /* 0x000003809b9a7812 */ /* 0x000fe400078ec0ff */
[----:B------:R-:W-:Y:S02]  /*2be50*/  MOV R182, R182 ;  /* 0x000000b600b67202 */ /* 0x000fe40000000f00 */
[----:B------:R-:W-:Y:S02]  /*2be60*/  SHF.R.U64 R170, R170, 0x3, RZ ;  /* 0x00000003aaaa7819 */ /* 0x000fe400000012ff */
[----:B------:R-:W-:-:S02]  /*2be70*/  LOP3.LUT R148, R149, 0x380, RZ, 0xc0, !PT ;  /* 0x0000038095947812 */ /* 0x000fc400078ec0ff */
[----:B------:R-:W-:Y:S02]  /*2be80*/  MOV R183, R20 ;  /* 0x0000001400b77202 */ /* 0x000fe40000000f00 */
[----:B------:R-:W-:Y:S02]  /*2be90*/  SHF.R.U64 R142, R142, 0x3, RZ ;  /* 0x000000038e8e7819 */ /* 0x000fe400000012ff */
[----:B------:R-:W-:Y:S02]  /*2bea0*/  MOV R145, R144 ;  /* 0x0000009000917202 */ /* 0x000fe40000000f00 */
[----:B------:R-:W-:Y:S01]  /*2beb0*/  LOP3.LUT R172, R172, R173, RZ, 0x3c, !PT ;  /* 0x000000adacac7212 */ /* 0x000fe200078e3cff */
[----:B------:R-:W-:Y:S01]  /*2bec0*/  IMAD.X R173, RZ, RZ, R23, P0 ;  /* 0x000000ffffad7224 */ /* 0x000fe200000e0617 */
[----:B------:R-:W-:Y:S02]  /*2bed0*/  SHF.R.U64 R168, R168, 0x3, RZ ;  /* 0x00000003a8a87819 */ /* 0x000fe400000012ff */
[----:B------:R-:W-:-:S02]  /*2bee0*/  MOV R146, R146 ;  /* 0x0000009200927202 */ /* 0x000fc40000000f00 */
[----:B------:R-:W-:Y:S01]  /*2bef0*/  LOP3.LUT R140, R140, R141, RZ, 0x3c, !PT ;  /* 0x0000008d8c8c7212 */ /* 0x000fe200078e3cff */
[--C-:B------:R-:W-:Y:S01]  /*2bf00*/  IMAD.X R141, RZ, RZ, R23.reuse, P4 ;  /* 0x000000ffff8d7224 */ /* 0x100fe200020e0617 */
        /* <DEDUP_REMOVED lines=8> */
[----:B------:R-:W-:Y:S01]  /*2bf90*/  MOV R151, R178 ;  /* 0x000000b200977202 */ /* 0x000fe20000000f00 */
[----:B------:R-:W-:Y:S01]  /*2bfa0*/  UISETP.NE.U32.AND UP0, UPT, UR8, URZ, UPT ;  /* 0x0000003f0800728c */ /* 0x000fe2000bf05070 */
[----:B------:R-:W-:Y:S01]  /*2bfb0*/  LOP3.LUT R168, R168, R169, RZ, 0x3c, !PT ;  /* 0x000000a9a8a87212 */ /* 0x000fe200078e3cff */
[--C-:B------:R-:W-:Y:S01]  /*2bfc0*/  IMAD.X R169, RZ, RZ, R23.reuse, P5 ;  /* 0x000000ffffa97224 */ /* 0x100fe200028e0617 */
[----:B------:R-:W-:Y:S02]  /*2bfd0*/  MOV R0, R176 ;  /* 0x000000b000007202 */ /* 0x000fe40000000f00 */
[----:B------:R-:W-:Y:S01]  /*2bfe0*/  LOP3.LUT R154, R154, R155, RZ, 0x3c, !PT ;  /* 0x0000009b9a9a7212 */ /* 0x000fe200078e3cff */
[----:B------:R-:W-:Y:S01]  /*2bff0*/  IMAD.X R155, RZ, RZ, R23, P2 ;  /* 0x000000ffff9b7224 */ /* 0x000fe200010e0617 */
[----:B------:R-:W-:-:S02]  /*2c000*/  MOV R20, R174 ;  /* 0x000000ae00147202 */ /* 0x000fc40000000f00 */
[----:B------:R-:W-:Y:S01]  /*2c010*/  LOP3.LUT R148, R148, R149, RZ, 0x3c, !PT ;  /* 0x0000009594947212 */ /* 0x000fe200078e3cff */
[----:B------:R-:W-:Y:S01]  /*2c020*/  IMAD.X R149, RZ, RZ, R23, P1 ;  /* 0x000000ffff957224 */ /* 0x000fe200008e0617 */
[----:B------:R-:W-:Y:S02]  /*2c030*/  MOV R21, R172 ;  /* 0x000000ac00157202 */ /* 0x000fe40000000f00 */
[----:B------:R-:W-:Y:S01]  /*2c040*/  MOV R140, R140 ;  /* 0x0000008c008c7202 */ /* 0x000fe20000000f00 */
[----:B------:R-:W-:Y:S01]  /*2c050*/  UISETP.NE.AND.EX UP0, UPT, UR9, URZ, UPT, UP0 ;  /* 0x0000003f0900728c */ /* 0x000fe2000bf05300 */
[----:B------:R-:W-:Y:S02]  /*2c060*/  MOV R141, R170 ;  /* 0x000000aa008d7202 */ /* 0x000fe40000000f00 */
[----:B------:R-:W-:Y:S01]  /*2c070*/  MOV R142, R142 ;  /* 0x0000008e008e7202 */ /* 0x000fe20000000f00 */
[----:B------:R-:W-:Y:S01]  /*2c080*/  ULDC.64 UR8, c[0x0][0xd00] ;  /* 0x0003400000087ab9 */ /* 0x000fe20000000a00 */
[----:B------:R-:W-:Y:S01]  /*2c090*/  MOV R143, R168 ;  /* 0x000000a8008f7202 */ /* 0x000fe20000000f00 */
[----:B------:R-:W-:Y:S01]  /*2c0a0*/  UIMAD.WIDE UR8, UR43, 0x4, UR8 ;  /* 0x000000042b0878a5 */ /* 0x000fe2000f8e0208 */
[----:B------:R-:W-:-:S02]  /*2c0b0*/  MOV R144, R154 ;  /* 0x0000009a00907202 */ /* 0x000fc40000000f00 */
[----:B--2---:R-:W-:Y:S02]  /*2c0c0*/  F2FP.F16.F32.PACK_AB R136, R137, R136 ;  /* 0x000000888988723e */ /* 0x004fe400000000ff */
[----:B------:R-:W-:Y:S02]  /*2c0d0*/  F2FP.F16.F32.PACK_AB R137, R139, R138 ;  /* 0x0000008a8b89723e */ /* 0x000fe400000000ff */
[----:B---3--:R-:W-:Y:S02]  /*2c0e0*/  F2FP.F16.F32.PACK_AB R128, R129, R128 ;  /* 0x000000808180723e */ /* 0x008fe400000000ff */
[----:B------:R-:W-:Y:S02]  /*2c0f0*/  F2FP.F16.F32.PACK_AB R129, R131, R130 ;  /* 0x000000828381723e */ /* 0x000fe400000000ff */
[----:B----4-:R-:W-:Y:S02]  /*2c100*/  F2FP.F16.F32.PACK_AB R138, R133, R132 ;  /* 0x00000084858a723e */ /* 0x010fe400000000ff */
[----:B------:R-:W-:Y:S01]  /*2c110*/  F2FP.F16.F32.PACK_AB R139, R135, R134 ;  /* 0x00000086878b723e */ /* 0x000fe200000000ff */
[----:B------:R-:W-:Y:S01]  /*2c120*/  BAR.SYNC.DEFER_BLOCKING 0x1, 0x100 ;  /* 0x0044000000007b1d */ /* 0x000fe20000010000 */
        /* <DEDUP_REMOVED lines=53> */
[----:B------:R0:W-:Y:S01]  /*2c480*/  STSM.16.M88.4 [R20], R72 ;  /* 0x0000004814007844 */ /* 0x0001e20000000200 */
        /* <DEDUP_REMOVED lines=12> */
[----:B------:R-:W-:Y:S01]  /*2c550*/  F2FP.F16.F32.PACK_AB R27, R15, R14 ;  /* 0x0000000e0f1b723e */ /* 0x000fe200000000ff */
[----:B------:R-:W-:Y:S01]  /*2c560*/  STSM.16.M88.4 [R141], R48 ;  /* 0x000000308d007844 */ /* 0x000fe20000000200 */
[----:B------:R-:W-:-:S02]  /*2c570*/  MOV R148, R148 ;  /* 0x0000009400947202 */ /* 0x000fc40000000f00 */
[----:B------:R-:W-:Y:S02]  /*2c580*/  F2FP.F16.F32.PACK_AB R10, R5, R4 ;  /* 0x00000004050a723e */ /* 0x000fe400000000ff */
[----:B------:R-:W-:Y:S01]  /*2c590*/  F2FP.F16.F32.PACK_AB R11, R7, R6 ;  /* 0x00000006070b723e */ /* 0x000fe200000000ff */
[----:B------:R-:W-:Y:S01]  /*2c5a0*/  STSM.16.M88.4 [R142], R40 ;  /* 0x000000288e007844 */ /* 0x000fe20000000200 */
[----:B------:R-:W-:-:S03]  /*2c5b0*/  IMAD.U32 R4, RZ, RZ, UR8 ;  /* 0x00000008ff047e24 */ /* 0x000fc6000f8e00ff */
[----:B------:R-:W-:Y:S01]  /*2c5c0*/  STSM.16.M88.4 [R143], R32 ;  /* 0x000000208f007844 */ /* 0x000fe20000000200 */
[----:B------:R-:W-:Y:S01]  /*2c5d0*/  IMAD.U32 R5, RZ, RZ, UR9 ;  /* 0x00000009ff057e24 */ /* 0x000fe2000f8e00ff */
[----:B------:R-:W-:Y:S02]  /*2c5e0*/  ULDC.64 UR8, c[0x0][0xd08] ;  /* 0x0003420000087ab9 */ /* 0x000fe40000000a00 */
[----:B------:R-:W-:Y:S04]  /*2c5f0*/  STSM.16.M88.4 [R144], R24 ;  /* 0x0000001890007844 */ /* 0x000fe80000000200 */
[----:B------:R1:W-:Y:S01]  /*2c600*/  STSM.16.M88.4 [R148], R8 ;  /* 0x0000000894007844 */ /* 0x0003e20000000200 */
[----:B------:R-:W-:-:S04]  /*2c610*/  UISETP.NE.U32.AND UP1, UPT, UR8, URZ, UPT ;  /* 0x0000003f0800728c */ /* 0x000fc8000bf25070 */
[----:B------:R-:W-:Y:S01]  /*2c620*/  UISETP.NE.AND.EX UP1, UPT, UR9, URZ, UPT, UP1 ;  /* 0x0000003f0900728c */ /* 0x000fe2000bf25310 */
[----:B------:R-:W-:Y:S01]  /*2c630*/  BAR.SYNC.DEFER_BLOCKING 0x1, 0x100 ;  /* 0x0044000000007b1d */ /* 0x000fe20000010000 */
[----:B------:R-:W-:-:S04]  /*2c640*/  PLOP3.LUT P1, PT, PT, PT, UP0, 0x80, 0x0 ;  /* 0x000000000000781c */ /* 0x000fc80003f2f008 */
[----:B------:R-:W-:-:S05]  /*2c650*/  PLOP3.LUT P2, PT, PT, PT, UP1, 0x80, 0x0 ;  /* 0x000000000000781c */ /* 0x000fca0003f4f018 */
[----:B------:R-:W-:Y:S02]  /*2c660*/  @UP1 ULDC.64 UR8, c[0x0][0xd08] ;  /* 0x0003420000081ab9 */ /* 0x000fe40000000a00 */
[----:B------:R-:W-:Y:S01]  /*2c670*/  @UP1 UIMAD.WIDE UR8, UR43, 0x4, UR8 ;  /* 0x000000042b0818a5 */ /* 0x000fe2000f8e0208 */
[----:B------:R-:W-:Y:S02]  /*2c680*/  ULDC UR4, c[0x0][0xb88] ;  /* 0x0002e20000047ab9 */ /* 0x000fe40000000800 */
[----:B0-----:R-:W-:-:S03]  /*2c690*/  IMAD.U32 R20, RZ, RZ, UR4 ;  /* 0x00000004ff147e24 */ /* 0x001fc6000f8e00ff */
[----:B------:R-:W-:Y:S02]  /*2c6a0*/  IMAD.U32 R6, RZ, RZ, UR8 ;  /* 0x00000008ff067e24 */ /* 0x000fe4000f8e00ff */
[----:B------:R-:W-:Y:S01]  /*2c6b0*/  IMAD.U32 R7, RZ, RZ, UR9 ;  /* 0x00000009ff077e24 */ /* 0x000fe2000f8e00ff */
[----:B------:R-:W2:Y:S04]  /*2c6c0*/  @P1 LDG.E R0, desc[UR36][R4.64] ;  /* 0x0000002404001981 */ /* 0x000ea8000c1e1900 */
[----:B------:R0:W5:Y:S01]  /*2c6d0*/  @P2 LDG.E R20, desc[UR36][R6.64] ;  /* 0x0000002406142981 */ /* 0x000162000c1e1900 */
[----:B-1----:R-:W-:Y:S01]  /*2c6e0*/  IADD3 R9, P0, R158, 0x1000, RZ ;  /* 0x000010009e097810 */ /* 0x002fe20007f1e0ff */
[----:B------:R-:W-:-:S03]  /*2c6f0*/  UMOV UR4, URZ ;  /* 0x0000003f00047c82 */ /* 0x000fc60008000000 */
[----:B------:R-:W-:Y:S02]  /*2c700*/  LOP3.LUT R8, R9, 0x380, RZ, 0xc0, !PT ;  /* 0x0000038009087812 */ /* 0x000fe400078ec0ff */
[----:B--2---:R-:W-:Y:S01]  /*2c710*/  @P1 R2UR UR4, R0 ;  /* 0x00000000000412ca */ /* 0x004fe200000e0000 */
[----:B0-----:R-:W-:-:S14]  /*2c720*/  @P2 BRA `(.L_x_3312) ;  /* 0x0000000000102947 */ /* 0x001fdc0003800000 */
[----:B------:R-:W-:Y:S05]  /*2c730*/  @!P1 BRA `(.L_x_3312) ;  /* 0x00000000000c9947 */ /* 0x000fea0003800000 */
[----:B------:R-:W2:Y:S04]  /*2c740*/  LDG.E R7, desc[UR36][R4.64] ;  /* 0x0000002404077981 */ /* 0x000ea8000c1e1900 */
[----:B-----5:R-:W2:Y:S02]  /*2c750*/  LDG.E R20, desc[UR36][R4.64+0x4] ;  /* 0x0000042404147981 */ /* 0x020ea4000c1e1900 */
[----:B--2---:R-:W-:-:S07]  /*2c760*/  IMAD.IADD R20, R20, 0x1, -R7 ;  /* 0x0000000114147824 */ /* 0x004fce00078e0a07 */
.L_x_3312:
[----:B------:R-:W0:Y:S01]  /*2c770*/  SHFL.IDX PT, R0, R193, RZ, 0x1f ;  /* 0x00001fffc1007589 */ /* 0x000e2200000e0000 */
[C---:B------:R-:W-:Y:S01]  /*2c780*/  IADD3 R13, P2, R158.reuse, 0x2000, RZ ;  /* 0x000020009e0d7810 */ /* 0x040fe20007f5e0ff */
[----:B------:R-:W-:Y:S01]  /*2c790*/  USHF.R.S32.HI UR8, URZ, 0x1f, UR43 ;  /* 0x0000001f3f087899 */ /* 0x000fe2000801142b */
[C---:B------:R-:W-:Y:S01]  /*2c7a0*/  IADD3 R25, P3, R158.reuse, 0x3000, RZ ;  /* 0x000030009e197810 */ /* 0x040fe20007f7e0ff */
[----:B------:R-:W-:Y:S01]  /*2c7b0*/  USHF.R.S32.HI UR14, URZ, 0x1f, UR4 ;  /* 0x0000001f3f0e7899 */ /* 0x000fe20008011404 */
[C---:B------:R-:W-:Y:S01]  /*2c7c0*/  IADD3 R29, P4, R158.reuse, 0x4000, RZ ;  /* 0x000040009e1d7810 */ /* 0x040fe20007f9e0ff */
[----:B------:R-:W-:Y:S01]  /*2c7d0*/  USHF.R.S32.HI UR15, URZ, 0x1f, UR41 ;  /* 0x0000001f3f0f7899 */ /* 0x000fe20008011429 */
[----:B------:R-:W-:Y:S01]  /*2c7e0*/  IADD3 R33, P5, R158, 0x5000, RZ ;  /* 0x000050009e217810 */ /* 0x000fe20007fbe0ff */
[----:B------:R-:W-:Y:S01]  /*2c7f0*/  USEL UR16, UR43, URZ, !UP0 ;  /* 0x0000003f2b107287 */ /* 0x000fe2000c000000 */
[----:B------:R-:W-:Y:S01]  /*2c800*/  LOP3.LUT R12, R13, 0x380, RZ, 0xc0, !PT ;  /* 0x000003800d0c7812 */ /* 0x000fe200078ec0ff */
[----:B------:R-:W-:Y:S01]  /*2c810*/  USEL UR17, UR8, URZ, !UP0 ;  /* 0x0000003f08117287 */ /* 0x000fe2000c000000 */
[----:B------:R-:W-:-:S02]  /*2c820*/  LOP3.LUT R24, R25, 0x380, RZ, 0xc0, !PT ;  /* 0x0000038019187812 */ /* 0x000fc400078ec0ff */
[----:B------:R-:W-:Y:S02]  /*2c830*/  LOP3.LUT R28, R29, 0x380, RZ, 0xc0, !PT ;  /* 0x000003801d1c7812 */ /* 0x000fe400078ec0ff */
[----:B------:R-:W-:Y:S02]  /*2c840*/  LOP3.LUT R32, R33, 0x380, RZ, 0xc0, !PT ;  /* 0x0000038021207812 */ /* 0x000fe400078ec0ff */
[----:B------:R-:W-:Y:S02]  /*2c850*/  LOP3.LUT R7, R158, 0x380, RZ, 0xc0, !PT ;  /* 0x000003809e077812 */ /* 0x000fe400078ec0ff */
[----:B------:R-:W-:Y:S02]  /*2c860*/  SHF.R.U64 R8, R8, 0x3, RZ ;  /* 0x0000000308087819 */ /* 0x000fe400000012ff */
[----:B------:R-:W-:Y:S02]  /*2c870*/  SHF.R.U64 R12, R12, 0x3, RZ ;  /* 0x000000030c0c7819 */ /* 0x000fe400000012ff */
[----:B------:R-:W-:-:S02]  /*2c880*/  SHF.R.U64 R24, R24, 0x3, RZ ;  /* 0x0000000318187819 */ /* 0x000fc400000012ff */
[----:B0-----:R-:W-:Y:S02]  /*2c890*/  ISETP.NE.AND P1, PT, R0, RZ, PT ;  /* 0x000000ff0000720c */ /* 0x001fe40003f25270 */
        /* <DEDUP_REMOVED lines=15> */
[----:B------:R-:W-:Y:S06]  /*2c990*/  @P1 BRA `(.L_x_3313) ;  /* 0x0000000000cc1947 */ /* 0x000fec0003800000 */
[----:B------:R-:W0:Y:S01]  /*2c9a0*/  LDC R10, c[0x0][0xce8] ;  /* 0x00033a00ff0a7b82 */ /* 0x000e220000000800 */
[----:B------:R-:W-:Y:S01]  /*2c9b0*/  IMAD.MOV R5, RZ, RZ, -R219 ;  /* 0x000000ffff057224 */ /* 0x000fe200078e0adb */
[----:B------:R-:W-:Y:S01]  /*2c9c0*/  ULDC.64 UR12, c[0x0][0xc90] ;  /* 0x00032400000c7ab9 */ /* 0x000fe20000000a00 */
[----:B------:R-:W-:-:S03]  /*2c9d0*/  IMAD.U32 R11, RZ, RZ, UR42 ;  /* 0x0000002aff0b7e24 */ /* 0x000fc6000f8e00ff */
[----:B------:R-:W-:Y:S01]  /*2c9e0*/  ISETP.NE.AND P0, PT, R222, R5, PT ;  /* 0x00000005de00720c */ /* 0x000fe20003f05270 */
[----:B------:R-:W-:Y:S02]  /*2c9f0*/  IMAD R30, R11, 0x40, R156 ;  /* 0x000000400b1e7824 */ /* 0x000fe400078e029c */
[----:B0----5:R-:W-:-:S05]  /*2ca00*/  IMAD R21, R20, R10, RZ ;  /* 0x0000000a14157224 */ /* 0x021fca00078e02ff */
[----:B------:R-:W-:-:S13]  /*2ca10*/  ISETP.GE.OR P1, PT, R30, R21, P0 ;  /* 0x000000151e00720c */ /* 0x000fda0000726670 */
[----:B------:R-:W2:Y:S01]  /*2ca20*/  @!P1 LDL R15, [R1+0x420] ;  /* 0x00042000010f9983 */ /* 0x000ea20000100800 */
[----:B------:R-:W-:Y:S01]  /*2ca30*/  ISETP.NE.AND P2, PT, R10, 0x1, PT ;  /* 0x000000010a00780c */ /* 0x000fe20003f45270 */
[----:B------:R-:W-:Y:S01]  /*2ca40*/  IMAD.U32 R5, RZ, RZ, UR42 ;  /* 0x0000002aff057e24 */ /* 0x000fe2000f8e00ff */
[----:B------:R-:W-:Y:S01]  /*2ca50*/  UIMAD UR10, UR15, UR12, URZ ;  /* 0x0000000c0f0a72a4 */ /* 0x000fe2000f8e023f */
[----:B------:R-:W-:Y:S02]  /*2ca60*/  UMOV UR8, UR4 ;  /* 0x0000000400087c82 */ /* 0x000fe40008000000 */
[----:B------:R-:W-:Y:S01]  /*2ca70*/  IMAD R5, R5, 0x40, R224 ;  /* 0x0000004005057824 */ /* 0x000fe200078e02e0 */
[----:B------:R-:W-:Y:S01]  /*2ca80*/  UMOV UR9, UR14 ;  /* 0x0000000e00097c82 */ /* 0x000fe20008000000 */
[----:B------:R-:W-:Y:S02]  /*2ca90*/  UIMAD UR10, UR41, UR13, UR10 ;  /* 0x0000000d290a72a4 */ /* 0x000fe4000f8e020a */
[----:B------:R-:W-:-:S03]  /*2caa0*/  UIMAD.WIDE.U32 UR8, UR41, UR12, UR8 ;  /* 0x0000000c290872a5 */ /* 0x000fc6000f8e0008 */
[----:B------:R-:W-:Y:S01]  /*2cab0*/  ULDC.64 UR12, c[0x0][0xc98] ;  /* 0x00032600000c7ab9 */ /* 0x000fe20000000a00 */
[----:B------:R-:W0:Y:S01]  /*2cac0*/  @P2 LDC R0, c[0x0][0xcec] ;  /* 0x00033b00ff002b82 */ /* 0x000e220000000800 */
[----:B------:R-:W-:Y:S02]  /*2cad0*/  UIMAD UR11, UR17, UR12, URZ ;  /* 0x0000000c110b72a4 */ /* 0x000fe4000f8e023f */
[----:B------:R-:W-:Y:S02]  /*2cae0*/  UIADD3 UR9, UR9, UR10, URZ ;  /* 0x0000000a09097290 */ /* 0x000fe4000fffe03f */
[----:B------:R-:W-:Y:S02]  /*2caf0*/  UIMAD UR11, UR16, UR13, UR11 ;  /* 0x0000000d100b72a4 */ /* 0x000fe4000f8e020b */
[----:B------:R-:W-:Y:S01]  /*2cb00*/  UIMAD.WIDE.U32 UR8, UR16, UR12, UR8 ;  /* 0x0000000c100872a5 */ /* 0x000fe2000f8e0008 */
[----:B------:R-:W1:Y:S01]  /*2cb10*/  @P2 LDC R4, c[0x0][0xcf0] ;  /* 0x00033c00ff042b82 */ /* 0x000e620000000800 */
[----:B0-----:R-:W-:-:S04]  /*2cb20*/  @P2 IMAD.HI.U32 R11, R5, R0, RZ ;  /* 0x00000000050b2227 */ /* 0x001fc800078e00ff */
[----:B------:R-:W-:Y:S01]  /*2cb30*/  IMAD.MOV.U32 R0, RZ, RZ, R5 ;  /* 0x000000ffff007224 */ /* 0x000fe200078e0005 */
[----:B-1----:R-:W-:-:S04]  /*2cb40*/  @P2 SHF.R.U32.HI R0, RZ, R4, R11 ;  /* 0x00000004ff002219 */ /* 0x002fc8000001160b */
[----:B------:R-:W-:Y:S01]  /*2cb50*/  IADD3 R4, P2, R0, UR8, RZ ;  /* 0x0000000800047c10 */ /* 0x000fe2000ff5e0ff */
[----:B------:R-:W-:-:S04]  /*2cb60*/  IMAD.MOV R11, RZ, RZ, -R0 ;  /* 0x000000ffff0b7224 */ /* 0x000fc800078e0a00 */
[----:B------:R-:W-:Y:S01]  /*2cb70*/  IMAD R11, R10, R11, R5 ;  /* 0x0000000b0a0b7224 */ /* 0x000fe200078e0205 */
[----:B------:R-:W-:Y:S01]  /*2cb80*/  SHF.R.S32.HI R5, RZ, 0x1f, R0 ;  /* 0x0000001fff057819 */ /* 0x000fe20000011400 */
        /* <DEDUP_REMOVED lines=8> */
[----:B------:R-:W-:Y:S01]  /*2cc10*/  VIADD R0, R30, 0x8 ;  /* 0x000000081e007836 */ /* 0x000fe20000000000 */
[----:B------:R-:W-:Y:S01]  /*2cc20*/  LEA R14, P2, R4, UR8, 0x2 ;  /* 0x00000008040e7c11 */ /* 0x000fe2000f8410ff */
[----:B------:R-:W-:-:S03]  /*2cc30*/  IMAD.IADD R5, R5, 0x1, R11 ;  /* 0x0000000105057824 */ /* 0x000fc600078e020b */
[----:B------:R-:W-:Y:S01]  /*2cc40*/  ISETP.GE.OR P0, PT, R0, R21, P0 ;  /* 0x000000150000720c */ /* 0x000fe20000706670 */
[----:B------:R-:W-:Y:S01]  /*2cc50*/  SHFL.IDX PT, R10, R14, RZ, 0x1c1f ;  /* 0x001c1fff0e0a7589 */ /* 0x000fe200000e0000 */
[----:B------:R-:W-:-:S05]  /*2cc60*/  LEA.HI.X R26, R4, UR9, R5, 0x2, P2 ;  /* 0x00000009041a7c11 */ /* 0x000fca00090f1405 */
[----:B------:R-:W2:Y:S04]  /*2cc70*/  SHFL.IDX PT, R11, R26, RZ, 0x1c1f ;  /* 0x001c1fff1a0b7589 */ /* 0x000ea800000e0000 */
[----:B--2---:R-:W-:Y:S04]  /*2cc80*/  @!P1 ST.E desc[UR36][R10.64], R15 ;  /* 0x0000000f0a009985 */ /* 0x004fe8000c101924 */
[----:B------:R-:W2:Y:S04]  /*2cc90*/  @!P0 LDL R21, [R1+0x424] ;  /* 0x0004240001158983 */ /* 0x000ea80000100800 */
[----:B------:R-:W-:Y:S04]  /*2cca0*/  SHFL.IDX PT, R4, R14, 0x1, 0x1c1f ;  /* 0x003c1f000e047f89 */ /* 0x000fe800000e0000 */
[----:B------:R-:W2:Y:S04]  /*2ccb0*/  SHFL.IDX PT, R5, R26, 0x1, 0x1c1f ;  /* 0x003c1f001a057f89 */ /* 0x000ea800000e0000 */
[----:B--2---:R0:W-:Y:S02]  /*2ccc0*/  @!P0 ST.E desc[UR36][R4.64], R21 ;  /* 0x0000001504008985 */ /* 0x0041e4000c101924 */
.L_x_3313:
[----:B------:R-:W1:Y:S01]  /*2ccd0*/  LDC R83, c[0x0][0xce8] ;  /* 0x00033a00ff537b82 */ /* 0x000e620000000800 */
[----:B------:R-:W-:Y:S01]  /*2cce0*/  ULDC UR18, c[0x0][0xbc8] ;  /* 0x0002f20000127ab9 */ /* 0x000fe20000000800 */
[----:B------:R-:W-:Y:S01]  /*2ccf0*/  ULDC.64 UR12, c[0x0][0xba0] ;  /* 0x0002e800000c7ab9 */ /* 0x000fe20000000a00 */
[----:B------:R-:W-:Y:S01]  /*2cd00*/  ISETP.GE.AND P0, PT, R165, UR18, PT ;  /* 0x00000012a5007c0c */ /* 0x000fe2000bf06270 */
[----:B0-----:R-:W5:Y:S01]  /*2cd10*/  LD.E.128 R4, desc[UR36][R6.64] ;  /* 0x0000002406047980 */ /* 0x001f62000c101d00 */
        /* <DEDUP_REMOVED lines=12> */
[----:B------:R-:W-:-:S03]  /*2cde0*/  SEL R21, RZ, 0xffffffff, P0 ;  /* 0xffffffffff157807 */ /* 0x000fc60000000000 */
[----:B------:R0:W5:Y:S04]  /*2cdf0*/  LD.E.128 R36, desc[UR36][R214.64] ;  /* 0x00000024d6247980 */ /* 0x000168000c101d00 */
[----:B------:R0:W5:Y:S02]  /*2ce00*/  LD.E.128 R40, desc[UR36][R212.64] ;  /* 0x00000024d4287980 */ /* 0x000164000c101d00 */
[----:B------:R-:W1:Y:S01]  /*2ce10*/  @P2 LDC R77, c[0x0][0xcec] ;  /* 0x00033b00ff4d2b82 */ /* 0x000e620000000800 */
[----:B------:R-:W-:Y:S01]  /*2ce20*/  IMAD.SHL.U32 R21, R21, 0x4, RZ ;  /* 0x0000000415157824 */ /* 0x000fe200078e00ff */
[----:B------:R-:W-:Y:S01]  /*2ce30*/  UIMAD UR10, UR14, UR12, URZ ;  /* 0x0000000c0e0a72a4 */ /* 0x000fe2000f8e023f */
[----:B------:R-:W-:Y:S01]  /*2ce40*/  ISETP.GE.AND P0, PT, R163, UR18, PT ;  /* 0x00000012a3007c0c */ /* 0x000fe2000bf06270 */
[----:B------:R0:W5:Y:S04]  /*2ce50*/  LD.E.128 R44, desc[UR36][R210.64] ;  /* 0x00000024d22c7980 */ /* 0x000168000c101d00 */
        /* <DEDUP_REMOVED lines=10> */
[----:B------:R0:W5:Y:S01]  /*2cf00*/  LD.E.128 R48, desc[UR36][R208.64] ;  /* 0x00000024d0307980 */ /* 0x000162000c101d00 */
[----:B------:R-:W-:Y:S01]  /*2cf10*/  UIMAD UR4, UR15, UR12, URZ ;  /* 0x0000000c0f0472a4 */ /* 0x000fe2000f8e023f */
[----:B------:R-:W-:Y:S01]  /*2cf20*/  IMAD R82, R81, 0x40, R0 ;  /* 0x0000004051527824 */ /* 0x000fe200078e0200 */
[----:B------:R-:W-:Y:S01]  /*2cf30*/  SEL R0, RZ, 0xffffffff, P0 ;  /* 0xffffffffff007807 */ /* 0x000fe20000000000 */
[----:B------:R-:W-:Y:S01]  /*2cf40*/  UIMAD.WIDE.U32 UR8, UR41, UR12, UR8 ;  /* 0x0000000c290872a5 */ /* 0x000fe2000f8e0008 */
[----:B------:R-:W-:Y:S01]  /*2cf50*/  IMAD.SHL.U32 R76, R76, 0x8, RZ ;  /* 0x000000084c4c7824 */ /* 0x000fe200078e00ff */
[----:B------:R-:W-:Y:S01]  /*2cf60*/  UIMAD UR4, UR41, UR13, UR4 ;  /* 0x0000000d290472a4 */ /* 0x000fe2000f8e0204 */
[----:B------:R0:W5:Y:S01]  /*2cf70*/  LD.E.128 R52, desc[UR36][R206.64] ;  /* 0x00000024ce347980 */ /* 0x000162000c101d00 */
[----:B------:R-:W-:Y:S01]  /*2cf80*/  IMAD.SHL.U32 R81, R0, 0x10, RZ ;  /* 0x0000001000517824 */ /* 0x000fe200078e00ff */
[----:B------:R-:W-:Y:S01]  /*2cf90*/  ULDC.64 UR10, c[0x0][0xbf0] ;  /* 0x0002fc00000a7ab9 */ /* 0x000fe20000000a00 */
[----:B-1----:R-:W-:Y:S01]  /*2cfa0*/  @P2 IMAD.HI.U32 R0, R82, R77, RZ ;  /* 0x0000004d52002227 */ /* 0x002fe200078e00ff */
[----:B------:R-:W-:Y:S01]  /*2cfb0*/  UIADD3 UR9, UR9, UR4, URZ ;  /* 0x0000000409097290 */ /* 0x000fe2000fffe03f */
[----:B------:R-:W-:Y:S01]  /*2cfc0*/  LOP3.LUT R76, R76, 0x8, R21, 0xe2, !PT ;  /* 0x000000084c4c7812 */ /* 0x000fe200078ee215 */
[----:B------:R-:W-:Y:S01]  /*2cfd0*/  UIMAD UR4, UR17, UR10, URZ ;  /* 0x0000000a110472a4 */ /* 0x000fe2000f8e023f */
[----:B------:R-:W-:Y:S01]  /*2cfe0*/  IMAD.MOV.U32 R21, RZ, RZ, R82 ;  /* 0x000000ffff157224 */ /* 0x000fe200078e0052 */
[----:B------:R-:W-:Y:S01]  /*2cff0*/  UIMAD.WIDE.U32 UR8, UR16, UR10, UR8 ;  /* 0x0000000a100872a5 */ /* 0x000fe2000f8e0008 */
[----:B--2---:R-:W-:Y:S01]  /*2d000*/  @P2 SHF.R.U32.HI R21, RZ, R79, R0 ;  /* 0x0000004fff152219 */ /* 0x004fe20000011600 */
[----:B------:R-:W-:Y:S01]  /*2d010*/  UIMAD UR4, UR16, UR11, UR4 ;  /* 0x0000000b100472a4 */ /* 0x000fe2000f8e0204 */
[----:B------:R-:W-:Y:S01]  /*2d020*/  LOP3.LUT R78, R81, 0x10, R76, 0xe2, !PT ;  /* 0x00000010514e7812 */ /* 0x000fe200078ee24c */
[----:B------:R0:W5:Y:S01]  /*2d030*/  LD.E.128 R56, desc[UR36][R204.64] ;  /* 0x00000024cc387980 */ /* 0x000162000c101d00 */
[--C-:B------:R-:W-:Y:S01]  /*2d040*/  SHF.R.S32.HI R79, RZ, 0x1f, R21.reuse ;  /* 0x0000001fff4f7819 */ /* 0x100fe20000011415 */
[----:B------:R-:W-:Y:S01]  /*2d050*/  UIADD3 UR4, UR9, UR4, URZ ;  /* 0x0000000409047290 */ /* 0x000fe2000fffe03f */
[----:B------:R-:W-:Y:S01]  /*2d060*/  ISETP.GE.AND P0, PT, R161, UR18, PT ;  /* 0x00000012a1007c0c */ /* 0x000fe2000bf06270 */
[----:B------:R-:W-:Y:S01]  /*2d070*/  IMAD.U32 R76, RZ, RZ, UR8 ;  /* 0x00000008ff4c7e24 */ /* 0x000fe2000f8e00ff */
[----:B------:R0:W5:Y:S01]  /*2d080*/  LD.E.128 R60, desc[UR36][R202.64] ;  /* 0x00000024ca3c7980 */ /* 0x000162000c101d00 */
[----:B------:R-:W-:Y:S01]  /*2d090*/  IMAD.U32 R77, RZ, RZ, UR9 ;  /* 0x00000009ff4d7e24 */ /* 0x000fe2000f8e00ff */
[----:B------:R-:W-:Y:S01]  /*2d0a0*/  ULDC.64 UR8, c[0x0][0xbe0] ;  /* 0x0002f80000087ab9 */ /* 0x000fe20000000a00 */
[----:B------:R-:W-:Y:S01]  /*2d0b0*/  IMAD.MOV R81, RZ, RZ, -R21 ;  /* 0x000000ffff517224 */ /* 0x000fe200078e0a15 */
[----:B------:R-:W-:Y:S01]  /*2d0c0*/  SEL R0, RZ, 0xffffffff, P0 ;  /* 0xffffffffff007807 */ /* 0x000fe20000000000 */
[----:B------:R-:W-:Y:S01]  /*2d0d0*/  IMAD R80, R79, UR8, RZ ;  /* 0x000000084f507c24 */ /* 0x000fe2000f8e02ff */
[----:B------:R0:W5:Y:S01]  /*2d0e0*/  LD.E.128 R64, desc[UR36][R200.64] ;  /* 0x00000024c8407980 */ /* 0x000162000c101d00 */
[----:B------:R-:W-:-:S02]  /*2d0f0*/  IMAD R79, R83, R81, R82 ;  /* 0x00000051534f7224 */ /* 0x000fc400078e0252 */
[----:B------:R-:W-:Y:S01]  /*2d100*/  IMAD.U32 R77, RZ, RZ, UR4 ;  /* 0x00000004ff4d7e24 */ /* 0x000fe2000f8e00ff */
[----:B------:R0:W5:Y:S01]  /*2d110*/  LD.E.128 R68, desc[UR36][R198.64] ;  /* 0x00000024c6447980 */ /* 0x000162000c101d00 */
[----:B------:R-:W-:Y:S01]  /*2d120*/  IMAD.SHL.U32 R85, R0, 0x20, RZ ;  /* 0x0000002000557824 */ /* 0x000fe200078e00ff */
[----:B------:R-:W-:Y:S01]  /*2d130*/  ISETP.GE.AND P0, PT, R167, UR18, PT ;  /* 0x00000012a7007c0c */ /* 0x000fe2000bf06270 */
[C---:B------:R-:W-:Y:S01]  /*2d140*/  IMAD R81, R21.reuse, UR9, R80 ;  /* 0x0000000915517c24 */ /* 0x040fe2000f8e0250 */
[----:B------:R0:W5:Y:S01]  /*2d150*/  LD.E.128 R72, desc[UR36][R196.64] ;  /* 0x00000024c4487980 */ /* 0x000162000c101d00 */
[----:B------:R-:W-:Y:S01]  /*2d160*/  SHF.R.S32.HI R80, RZ, 0x1f, R79 ;  /* 0x0000001fff507819 */ /* 0x000fe2000001144f */
[----:B------:R-:W-:Y:S01]  /*2d170*/  IMAD.WIDE.U32 R76, R21, UR8, R76 ;  /* 0x00000008154c7c25 */ /* 0x000fe2000f8e004c */
[----:B------:R-:W-:Y:S01]  /*2d180*/  ULDC.64 UR8, c[0x0][0xbd8] ;  /* 0x0002f60000087ab9 */ /* 0x000fe20000000a00 */
[----:B------:R-:W-:Y:S01]  /*2d190*/  @!PT LDS RZ, [RZ] ;  /* 0x00000000fffff984 */ /* 0x000fe20000000800 */
[----:B------:R-:W-:Y:S01]  /*2d1a0*/  @!PT LDS RZ, [RZ] ;  /* 0x00000000fffff984 */ /* 0x000fe20000000800 */
[----:B------:R-:W-:Y:S01]  /*2d1b0*/  @!PT LDS RZ, [RZ] ;  /* 0x00000000fffff984 */ /* 0x000fe20000000800 */
[----:B------:R-:W-:Y:S01]  /*2d1c0*/  @!PT LDS RZ, [RZ] ;  /* 0x00000000fffff984 */ /* 0x000fe20000000800 */
[----:B------:R1:W-:Y:S06]  /*2d1d0*/  MEMBAR.ALL.CTA ;  /* 0x0000000000007992 */ /* 0x0003ec0000008000 */
[----:B-1----:R-:W1:Y:S01]  /*2d1e0*/  FENCE.VIEW.ASYNC.S ;  /* 0x00000000000073c6 */ /* 0x002e620000000000 */
[----:B------:R-:W-:Y:S01]  /*2d1f0*/  LOP3.LUT R78, R85, 0x20, R78, 0xe2, !PT ;  /* 0x00000020554e7812 */ /* 0x000fe200078ee24e */
[----:B------:R-:W-:Y:S01]  /*2d200*/  IMAD.U32 R87, RZ, RZ, UR42 ;  /* 0x0000002aff577e24 */ /* 0x000fe2000f8e00ff */
[----:B------:R-:W-:Y:S01]  /*2d210*/  SEL R21, RZ, 0x40, P0 ;  /* 0x00000040ff157807 */ /* 0x000fe20000000000 */
[----:B------:R-:W-:Y:S01]  /*2d220*/  IMAD.IADD R77, R77, 0x1, R81 ;  /* 0x000000014d4d7824 */ /* 0x000fe200078e0251 */
[----:B------:R-:W-:Y:S01]  /*2d230*/  ISETP.GE.AND P0, PT, R166, UR18, PT ;  /* 0x00000012a6007c0c */ /* 0x000fe2000bf06270 */
[----:B------:R-:W-:Y:S01]  /*2d240*/  IMAD R80, R80, UR8, RZ ;  /* 0x0000000850507c24 */ /* 0x000fe2000f8e02ff */
[----:B------:R-:W-:Y:S01]  /*2d250*/  LOP3.LUT R0, R78, R21, RZ, 0xfc, !PT ;  /* 0x000000154e007212 */ /* 0x000fe200078efcff */
[----:B-----5:R-:W-:Y:S01]  /*2d260*/  IMAD R88, R20, R83, RZ ;  /* 0x0000005314587224 */ /* 0x020fe200078e02ff */
[----:B------:R-:W-:Y:S01]  /*2d270*/  UIADD3 UR4, UR39, 0x38820, URZ ;  /* 0x0003882027047890 */ /* 0x000fe2000fffe03f */
[----:B------:R-:W-:Y:S01]  /*2d280*/  IMAD R87, R87, 0x40, R184 ;  /* 0x0000004057577824 */ /* 0x000fe200078e02b8 */
[----:B------:R-:W-:Y:S01]  /*2d290*/  BSSY B1, `(.L_x_3314) ;  /* 0x000002f000017945 */ /* 0x000fe20003800000 */
[C---:B------:R-:W-:Y:S01]  /*2d2a0*/  IMAD R81, R79.reuse, UR9, R80 ;  /* 0x000000094f517c24 */ /* 0x040fe2000f8e0250 */
[----:B------:R-:W-:Y:S01]  /*2d2b0*/  UPRMT UR4, URZ, 0x654, UR4 ;  /* 0x000006543f047896 */ /* 0x000fe20008000004 */
        /* <DEDUP_REMOVED lines=8> */
[----:B-1----:R-:W-:Y:S01]  /*2d340*/  SYNCS.ARRIVE.TRANS64.RED.A1T0 RZ, [UR4], RZ ;  /* 0x000000ffffff79a7 */ /* 0x002fe20008100404 */
        /* <DEDUP_REMOVED lines=8> */
[CC--:B------:R-:W-:Y:S02]  /*2d3d0*/  @!P1 LEA R76, P4, R165.reuse, R86.reuse, 0x1 ;  /* 0x00000056a54c9211 */ /* 0x0c0fe400078808ff */
[-C--:B--2---:R-:W-:Y:S02]  /*2d3e0*/  @!P0 LEA.HI.X R21, R160, R85.reuse, R192, 0x1, P2 ;  /* 0x00000055a0158211 */ /* 0x084fe400010f0cc0 */
[----:B------:R-:W-:Y:S02]  /*2d3f0*/  @!P1 LEA.HI.X R77, R165, R85, R191, 0x1, P4 ;  /* 0x00000055a54d9211 */ /* 0x000fe400020f0cbf */
[----:B------:R-:W-:Y:S01]  /*2d400*/  ISETP.GE.AND P2, PT, R162, UR18, PT ;  /* 0x00000012a2007c0c */ /* 0x000fe2000bf46270 */
[----:B------:R1:W-:Y:S01]  /*2d410*/  @!P0 ST.E.128 desc[UR36][R20.64], R4 ;  /* 0x0000000414008985 */ /* 0x0003e2000c101d24 */
        /* <DEDUP_REMOVED lines=22> */
.L_x_3315:
[----:B------:R-:W-:Y:S05]  /*2d580*/  BSYNC B1 ;  /* 0x0000000000017941 */ /* 0x000fea0003800000 */
.L_x_3314:
[----:B---3--:R-:W-:Y:S01]  /*2d590*/  VIADD R4, R87, 0x20 ;  /* 0x0000002057047836 */ /* 0x008fe20000000000 */
[----:B0-----:R-:W0:Y:S04]  /*2d5a0*/  SHFL.IDX PT, R84, R84, 0x1, 0x181f ;  /* 0x00381f0054547f89 */ /* 0x001e2800000e0000 */
[----:B------:R-:W-:Y:S01]  /*2d5b0*/  ISETP.GE.AND P0, PT, R4, R88, PT ;  /* 0x000000580400720c */ /* 0x000fe20003f06270 */
[----:B------:R-:W3:-:S12]  /*2d5c0*/  SHFL.IDX PT, R83, R83, 0x1, 0x181f ;  /* 0x00381f0053537f89 */ /* 0x000ed800000e0000 */
[----:B------:R-:W-:Y:S05]  /*2d5d0*/  @P0 BRA `(.L_x_3316) ;  /* 0x0000001000200947 */ /* 0x000fea0003800000 */
[----:B------:R-:W-:Y:S02]  /*2d5e0*/  ISETP.GE.AND P1, PT, R160, UR18, PT ;  /* 0x00000012a0007c0c */ /* 0x000fe4000bf26270 */
[----:B------:R-:W-:Y:S02]  /*2d5f0*/  ISETP.GE.AND P5, PT, R165, UR18, PT ;  /* 0x00000012a5007c0c */ /* 0x000fe4000bfa6270 */
[----:B------:R-:W-:Y:S02]  /*2d600*/  ISETP.GE.AND P3, PT, R164, UR18, PT ;  /* 0x00000012a4007c0c */ /* 0x000fe4000bf66270 */
[----:B------:R-:W-:-:S07]  /*2d610*/  ISETP.GE.AND P2, PT, R163, UR18, PT ;  /* 0x00000012a3007c0c */ /* 0x000fce000bf46270 */
[CC--:B---3--:R-:W-:Y:S02]  /*2d620*/  @!P1 LEA R4, P0, R160.reuse, R83.reuse, 0x1 ;  /* 0x00000053a0049211 */ /* 0x0c8fe400078008ff */
[----:B------:R-:W-:Y:S02]  /*2d630*/  @!P5 LEA R6, P4, R165, R83, 0x1 ;  /* 0x00000053a506d211 */ /* 0x000fe400078808ff */
[-C--:B0-----:R-:W-:Y:S02]  /*2d640*/  @!P1 LEA.HI.X R5, R160, R84.reuse, R192, 0x1, P0 ;  /* 0x00000054a0059211 */ /* 0x081fe400000f0cc0 */
[----:B------:R-:W-:Y:S02]  /*2d650*/  ISETP.GE.AND P0, PT, R161, UR18, PT ;  /* 0x00000012a1007c0c */ /* 0x000fe4000bf06270 */
[----:B------:R-:W-:Y:S01]  /*2d660*/  @!P5 LEA.HI.X R7, R165, R84, R191, 0x1, P4 ;  /* 0x00000054a507d211 */ /* 0x000fe200020f0cbf */
[----:B------:R0:W-:Y:S01]  /*2d670*/  @!P1 ST.E.128 desc[UR36][R4.64], R8 ;  /* 0x0000000804009985 */ /* 0x0001e2000c101d24 */
[----:B------:R-:W-:-:S02]  /*2d680*/  ISETP.GE.AND P1, PT, R162, UR18, PT ;  /* 0x00000012a2007c0c */ /* 0x000fc4000bf26270 */
[----:B------:R-:W-:Y:S01]  /*2d690*/  LOP3.LUT P4, RZ, R0, 0x40, RZ, 0xc0, !PT ;  /* 0x0000004000ff7812 */ /* 0x000fe2000788c0ff */
[----:B------:R3:W-:Y:S01]  /*2d6a0*/  @!P5 ST.E.128 desc[UR36][R6.64], R24 ;  /* 0x000000180600d985 */ /* 0x0007e2000c101d24 */
[CC--:B------:R-:W-:Y:S02]  /*2d6b0*/  @!P3 LEA R12, P6, R164.reuse, R83.reuse, 0x1 ;  /* 0x00000053a40cb211 */ /* 0x0c0fe400078c08ff */
[C---:B------:R-:W-:Y:S02]  /*2d6c0*/  @!P2 LEA R14, P5, R163.reuse, R83, 0x1 ;  /* 0x00000053a30ea211 */ /* 0x040fe400078a08ff */
[-C--:B------:R-:W-:Y:S02]  /*2d6d0*/  @!P3 LEA.HI.X R13, R164, R84.reuse, R190, 0x1, P6 ;  /* 0x00000054a40db211 */ /* 0x080fe400030f0cbe */
[----:B------:R-:W-:-:S03]  /*2d6e0*/  @!P2 LEA.HI.X R15, R163, R84, R189, 0x1, P5 ;  /* 0x00000054a30fa211 */ /* 0x000fc600028f0cbd */
[----:B------:R3:W-:Y:S01]  /*2d6f0*/  @!P3 ST.E.128 desc[UR36][R12.64], R32 ;  /* 0x000000200c00b985 */ /* 0x0007e2000c101d24 */
        /* <DEDUP_REMOVED lines=16> */
.L_x_3311:
        /* <DEDUP_REMOVED lines=13> */
[----:B------:R-:W2:Y:S01]  /*2d8d0*/  @P1 LDG.E R8, desc[UR36][R4.64] ;  /* 0x0000002404081981 */ /* 0x000ea2000c1e1900 */
        /* <DEDUP_REMOVED lines=10> */
[----:B--2---:R-:W-:Y:S01]  /*2d980*/  @P1 R2UR UR4, R8 ;  /* 0x00000000080412ca */ /* 0x004fe200000e0000 */
[----:B01----:R-:W-:-:S14]  /*2d990*/  @P2 BRA `(.L_x_3317) ;  /* 0x0000000000102947 */ /* 0x003fdc0003800000 */
[----:B------:R-:W-:Y:S05]  /*2d9a0*/  @!P1 BRA `(.L_x_3317) ;  /* 0x00000000000c9947 */ /* 0x000fea0003800000 */
[----:B------:R-:W2:Y:S04]  /*2d9b0*/  LDG.E R7, desc[UR36][R4.64] ;  /* 0x0000002404077981 */ /* 0x000ea8000c1e1900 */
[----:B-----5:R-:W2:Y:S02]  /*2d9c0*/  LDG.E R0, desc[UR36][R4.64+0x4] ;  /* 0x0000042404007981 */ /* 0x020ea4000c1e1900 */
[----:B--2---:R-:W-:-:S07]  /*2d9d0*/  IMAD.IADD R0, R0, 0x1, -R7 ;  /* 0x0000000100007824 */ /* 0x004fce00078e0a07 */
.L_x_3317:
        /* <DEDUP_REMOVED lines=32> */
[----:B------:R-:W-:-:S03]  /*2dbe0*/  IMAD.U32 R8, RZ, RZ, UR10 ;  /* 0x0000000aff087e24 */ /* 0x000fc6000f8e00ff */
[--C-:B------:R-:W-:Y:S01]  /*2dbf0*/  SHF.R.S32.HI R5, RZ, 0x1f, R4.reuse ;  /* 0x0000001fff057819 */ /* 0x100fe20000011404 */
[----:B------:R-:W-:Y:S01]  /*2dc00*/  IMAD.MOV R7, RZ, RZ, -R4 ;  /* 0x000000ffff077224 */ /* 0x000fe200078e0a04 */
[----:B------:R-:W-:-:S03]  /*2dc10*/  IADD3 R4, P0, R4, UR8, RZ ;  /* 0x0000000804047c10 */ /* 0x000fc6000ff1e0ff */
[----:B------:R-:W-:Y:S01]  /*2dc20*/  IMAD R7, R9, R7, R6 ;  /* 0x0000000709077224 */ /* 0x000fe200078e0206 */
[----:B------:R-:W-:Y:S01]  /*2dc30*/  IADD3.X R5, R5, UR9, R8, P0, !PT ;  /* 0x0000000905057c10 */ /* 0x000fe200087fe408 */
[----:B------:R-:W-:-:S03]  /*2dc40*/  ULDC.64 UR8, c[0x0][0xc50] ;  /* 0x0003140000087ab9 */ /* 0x000fc60000000a00 */
[----:B------:R-:W-:Y:S01]  /*2dc50*/  SHF.R.S32.HI R6, RZ, 0x1f, R7 ;  /* 0x0000001fff067819 */ /* 0x000fe20000011407 */
[----:B------:R-:W-:-:S04]  /*2dc60*/  IMAD.WIDE.U32 R4, R7, UR16, R4 ;  /* 0x0000001007047c25 */ /* 0x000fc8000f8e0004 */
[----:B------:R-:W-:-:S04]  /*2dc70*/  IMAD R6, R6, UR16, RZ ;  /* 0x0000001006067c24 */ /* 0x000fc8000f8e02ff */
[----:B------:R-:W-:Y:S01]  /*2dc80*/  IMAD R9, R7, UR17, R6 ;  /* 0x0000001107097c24 */ /* 0x000fe2000f8e0206 */
[----:B------:R-:W-:-:S03]  /*2dc90*/  LEA R6, P0, R4, UR8, 0x2 ;  /* 0x0000000804067c11 */ /* 0x000fc6000f8010ff */
[----:B------:R-:W-:-:S05]  /*2dca0*/  IMAD.IADD R5, R5, 0x1, R9 ;  /* 0x0000000105057824 */ /* 0x000fca00078e0209 */
[----:B------:R-:W-:Y:S01]  /*2dcb0*/  LEA.HI.X R7, R4, UR9, R5, 0x2, P0 ;  /* 0x0000000904077c11 */ /* 0x000fe200080f1405 */
[----:B------:R-:W-:-:S05]  /*2dcc0*/  IMAD.MOV.U32 R5, RZ, RZ, -0x800000 ;  /* 0xff800000ff057424 */ /* 0x000fca00078e00ff */
[----:B------:R0:W-:Y:S02]  /*2dcd0*/  STG.E desc[UR36][R6.64], R5 ;  /* 0x0000000506007986 */ /* 0x0001e4000c101924 */
.L_x_3319:
[----:B------:R-:W-:Y:S05]  /*2dce0*/  BSYNC B1 ;  /* 0x0000000000017941 */ /* 0x000fea0003800000 */
.L_x_3318:
[----:B------:R-:W-:Y:S01]  /*2dcf0*/  ISETP.NE.AND P0, PT, R13, 0x1, PT ;  /* 0x000000010d00780c */ /* 0x000fe20003f05270 */
[----:B------:R-:W-:Y:S01]  /*2dd00*/  ULDC UR15, c[0x0][0xbc8] ;  /* 0x0002f200000f7ab9 */ /* 0x000fe20000000800 */
[----:B------:R-:W-:Y:S01]  /*2dd10*/  ULDC.64 UR16, c[0x0][0xba0] ;  /* 0x0002e80000107ab9 */ /* 0x000fe20000000a00 */
[----:B------:R-:W-:Y:S01]  /*2dd20*/  ISETP.GE.AND P1, PT, R165, UR15, PT ;  /* 0x0000000fa5007c0c */ /* 0x000fe2000bf26270 */
[----:B------:R-:W-:Y:S01]  /*2dd30*/  UIMAD UR10, UR11, UR16, URZ ;  /* 0x000000100b0a72a4 */ /* 0x000fe2000f8e023f */
[----:B------:R-:W-:Y:S01]  /*2dd40*/  ISETP.GE.AND P2, PT, R160, UR15, PT ;  /* 0x0000000fa0007c0c */ /* 0x000fe2000bf46270 */
[----:B------:R-:W-:Y:S01]  /*2dd50*/  UIMAD.WIDE.U32 UR8, UR4, UR16, URZ ;  /* 0x00000010040872a5 */ /* 0x000fe2000f8e003f */
[----:B0-----:R-:W-:Y:S01]  /*2dd60*/  SEL R6, RZ, 0xffffffff, P1 ;  /* 0xffffffffff067807 */ /* 0x001fe20000800000 */
[----:B------:R-:W-:Y:S01]  /*2dd70*/  UIMAD UR10, UR4, UR17, UR10 ;  /* 0x00000011040a72a4 */ /* 0x000fe2000f8e020a */
[----:B------:R-:W-:Y:S01]  /*2dd80*/  SEL R4, RZ, 0x1, P2 ;  /* 0x00000001ff047807 */ /* 0x000fe20001000000 */
[----:B------:R-:W-:Y:S01]  /*2dd90*/  IMAD.U32 R11, RZ, RZ, UR42 ;  /* 0x0000002aff0b7e24 */ /* 0x000fe2000f8e00ff */
[----:B------:R-:W-:Y:S01]  /*2dda0*/  ISETP.GE.AND P2, PT, R164, UR15, PT ;  /* 0x0000000fa4007c0c */ /* 0x000fe2000bf46270 */
[----:B------:R-:W-:Y:S01]  /*2ddb0*/  IMAD.SHL.U32 R7, R6, 0x2, RZ ;  /* 0x0000000206077824 */ /* 0x000fe200078e00ff */
[----:B------:R-:W0:Y:S01]  /*2ddc0*/  @P0 LDC R5, c[0x0][0xcec] ;  /* 0x00033b00ff050b82 */ /* 0x000e220000000800 */
[----:B------:R-:W-:Y:S01]  /*2ddd0*/  ULDC.64 UR16, c[0x0][0xbe8] ;  /* 0x0002fa0000107ab9 */ /* 0x000fe20000000a00 */
        /* <DEDUP_REMOVED lines=14> */
[----:B-----5:R-:W-:Y:S01]  /*2dec0*/  IMAD R27, R0, R13, RZ ;  /* 0x0000000d001b7224 */ /* 0x020fe200078e02ff */
[----:B------:R-:W-:Y:S01]  /*2ded0*/  LOP3.LUT R10, R7, 0x4, R6, 0xe2, !PT ;  /* 0x00000004070a7812 */ /* 0x000fe200078ee206 */
[----:B------:R-:W-:Y:S01]  /*2dee0*/  UIMAD UR4, UR14, UR10, URZ ;  /* 0x0000000a0e0472a4 */ /* 0x000fe2000f8e023f */
[----:B------:R-:W-:Y:S01]  /*2def0*/  IMAD.MOV.U32 R7, RZ, RZ, R8 ;  /* 0x000000ffff077224 */ /* 0x000fe200078e0008 */
[----:B------:R-:W-:Y:S01]  /*2df00*/  UIMAD.WIDE.U32 UR8, UR13, UR10, UR8 ;  /* 0x0000000a0d0872a5 */ /* 0x000fe2000f8e0008 */
[----:B------:R-:W-:Y:S01]  /*2df10*/  IMAD.SHL.U32 R11, R4, 0x8, RZ ;  /* 0x00000008040b7824 */ /* 0x000fe200078e00ff */
[----:B------:R-:W-:Y:S01]  /*2df20*/  UIMAD UR4, UR13, UR11, UR4 ;  /* 0x0000000b0d0472a4 */ /* 0x000fe2000f8e0204 */
[----:B------:R-:W-:Y:S01]  /*2df30*/  ISETP.GE.AND P2, PT, R166, UR15, PT ;  /* 0x0000000fa6007c0c */ /* 0x000fe2000bf46270 */
[----:B0-----:R-:W-:Y:S01]  /*2df40*/  @P0 IMAD.HI.U32 R6, R8, R5, RZ ;  /* 0x0000000508060227 */ /* 0x001fe200078e00ff */
[----:B------:R-:W-:Y:S01]  /*2df50*/  BSSY B1, `(.L_x_3320) ;  /* 0x000004b000017945 */ /* 0x000fe20003800000 */
[----:B------:R-:W-:Y:S01]  /*2df60*/  UIADD3 UR4, UR9, UR4, URZ ;  /* 0x0000000409047290 */ /* 0x000fe2000fffe03f */
[----:B------:R-:W-:Y:S01]  /*2df70*/  LOP3.LUT R10, R11, 0x8, R10, 0xe2, !PT ;  /* 0x000000080b0a7812 */ /* 0x000fe200078ee20a */
        /* <DEDUP_REMOVED lines=18> */
[----:B------:R-:W-:Y:S01]  /*2e0a0*/  IMAD.SHL.U32 R7, R8, 0x20, RZ ;  /* 0x0000002008077824 */ /* 0x000fe200078e00ff */
[----:B------:R-:W-:Y:S01]  /*2e0b0*/  ULDC.64 UR8, c[0x0][0xbd8] ;  /* 0x0002f60000087ab9 */ /* 0x000fe20000000a00 */
[----:B------:R-:W-:Y:S01]  /*2e0c0*/  IMAD.IADD R5, R5, 0x1, R11 ;  /* 0x0000000105057824 */ /* 0x000fe200078e020b */
[----:B------:R-:W-:Y:S01]  /*2e0d0*/  LOP3.LUT R10, R15, 0x10, R10, 0xe2, !PT ;  /* 0x000000100f0a7812 */ /* 0x000fe200078ee20a */
[----:B------:R-:W-:-:S02]  /*2e0e0*/  IMAD.U32 R11, RZ, RZ, UR42 ;  /* 0x0000002aff0b7e24 */ /* 0x000fc4000f8e00ff */
[----:B------:R-:W-:Y:S01]  /*2e0f0*/  IMAD R6, R6, UR8, RZ ;  /* 0x0000000806067c24 */ /* 0x000fe2000f8e02ff */
[----:B------:R-:W-:Y:S01]  /*2e100*/  LOP3.LUT R10, R7, 0x20, R10, 0xe2, !PT ;  /* 0x00000020070a7812 */ /* 0x000fe200078ee20a */
[----:B------:R-:W-:Y:S02]  /*2e110*/  IMAD R26, R11, 0x40, R184 ;  /* 0x000000400b1a7824 */ /* 0x000fe400078e02b8 */
[C---:B------:R-:W-:Y:S02]  /*2e120*/  IMAD R7, R9.reuse, UR9, R6 ;  /* 0x0000000909077c24 */ /* 0x040fe4000f8e0206 */
        /* <DEDUP_REMOVED lines=9> */
[----:B------:R-:W-:-:S03]  /*2e1c0*/  SEL R7, RZ, 0x80, P2 ;  /* 0x00000080ff077807 */ /* 0x000fc60001000000 */
[----:B------:R0:W2:Y:S01]  /*2e1d0*/  SHFL.IDX PT, R0, R21, RZ, 0x181f ;  /* 0x00181fff15007589 */ /* 0x0000a200000e0000 */
[----:B------:R-:W-:Y:S01]  /*2e1e0*/  LOP3.LUT R25, R24, R7, RZ, 0xfc, !PT ;  /* 0x0000000718197212 */ /* 0x000fe200078efcff */
[----:B------:R-:W-:Y:S06]  /*2e1f0*/  @P0 BRA `(.L_x_3321) ;  /* 0x0000000000800947 */ /* 0x000fec0003800000 */
[----:B------:R-:W-:Y:S02]  /*2e200*/  ISETP.GE.AND P2, PT, R160, UR15, PT ;  /* 0x0000000fa0007c0c */ /* 0x000fe4000bf46270 */
[----:B------:R-:W-:Y:S02]  /*2e210*/  ISETP.GE.AND P4, PT, R165, UR15, PT ;  /* 0x0000000fa5007c0c */ /* 0x000fe4000bf86270 */
[----:B------:R-:W-:Y:S02]  /*2e220*/  ISETP.GE.AND P5, PT, R164, UR15, PT ;  /* 0x0000000fa4007c0c */ /* 0x000fe4000bfa6270 */
[----:B------:R-:W-:-:S07]  /*2e230*/  ISETP.GE.AND P3, PT, R163, UR15, PT ;  /* 0x0000000fa3007c0c */ /* 0x000fce000bf66270 */
[CC--:B-1----:R-:W-:Y:S02]  /*2e240*/  @!P2 LEA R4, P0, R160.reuse, R14.reuse, 0x1 ;  /* 0x0000000ea004a211 */ /* 0x0c2fe400078008ff */
[C---:B------:R-:W-:Y:S02]  /*2e250*/  @!P4 LEA R6, P1, R165.reuse, R14, 0x1 ;  /* 0x0000000ea506c211 */ /* 0x040fe400078208ff */
[-C--:B--2---:R-:W-:Y:S02]  /*2e260*/  @!P2 LEA.HI.X R5, R160, R0.reuse, R192, 0x1, P0 ;  /* 0x00000000a005a211 */ /* 0x084fe400000f0cc0 */
[----:B------:R-:W-:Y:S02]  /*2e270*/  @!P4 LEA.HI.X R7, R165, R0, R191, 0x1, P1 ;  /* 0x00000000a507c211 */ /* 0x000fe400008f0cbf */
[----:B------:R-:W-:Y:S01]  /*2e280*/  ISETP.GE.AND P1, PT, R161, UR15, PT ;  /* 0x0000000fa1007c0c */ /* 0x000fe2000bf26270 */
[----:B------:R1:W-:Y:S01]  /*2e290*/  @!P2 ST.E.128 desc[UR36][R4.64], RZ ;  /* 0x000000ff0400a985 */ /* 0x0003e2000c101d24 */
[----:B------:R-:W-:-:S02]  /*2e2a0*/  ISETP.GE.AND P2, PT, R162, UR15, PT ;  /* 0x0000000fa2007c0c */ /* 0x000fc4000bf46270 */
[----:B------:R-:W-:Y:S01]  /*2e2b0*/  LOP3.LUT P0, RZ, R24, 0x40, RZ, 0xc0, !PT ;  /* 0x0000004018ff7812 */ /* 0x000fe2000780c0ff */
[----:B------:R2:W-:Y:S01]  /*2e2c0*/  @!P4 ST.E.128 desc[UR36][R6.64], RZ ;  /* 0x000000ff0600c985 */ /* 0x0005e2000c101d24 */
[CC--:B------:R-:W-:Y:S02]  /*2e2d0*/  @!P5 LEA R8, P4, R164.reuse, R14.reuse, 0x1 ;  /* 0x0000000ea408d211 */ /* 0x0c0fe400078808ff */
        /* <DEDUP_REMOVED lines=18> */
.L_x_3321:
[----:B------:R-:W-:Y:S05]  /*2e400*/  BSYNC B1 ;  /* 0x0000000000017941 */ /* 0x000fea0003800000 */
.L_x_3320:
[----:B--2---:R-:W-:Y:S01]  /*2e410*/  VIADD R0, R26, 0x20 ;  /* 0x000000201a007836 */ /* 0x004fe20000000000 */
[----:B0-----:R-:W0:Y:S04]  /*2e420*/  SHFL.IDX PT, R21, R21, 0x1, 0x181f ;  /* 0x00381f0015157f89 */ /* 0x001e2800000e0000 */
[----:B------:R-:W-:Y:S01]  /*2e430*/  ISETP.GE.AND P0, PT, R0, R27, PT ;  /* 0x0000001b0000720c */ /* 0x000fe20003f06270 */
[----:B------:R-:W2:-:S12]  /*2e440*/  SHFL.IDX PT, R20, R20, 0x1, 0x181f ;  /* 0x00381f0014147f89 */ /* 0x000e9800000e0000 */
[----:B------:R-:W-:Y:S05]  /*2e450*/  @P0 BRA `(.L_x_3316) ;  /* 0x0000000000800947 */ /* 0x000fea0003800000 */
[----:B------:R-:W-:Y:S02]  /*2e460*/  ISETP.GE.AND P5, PT, R160, UR15, PT ;  /* 0x0000000fa0007c0c */ /* 0x000fe4000bfa6270 */
[----:B------:R-:W-:Y:S02]  /*2e470*/  ISETP.GE.AND P4, PT, R165, UR15, PT ;  /* 0x0000000fa5007c0c */ /* 0x000fe4000bf86270 */
[----:B------:R-:W-:Y:S02]  /*2e480*/  ISETP.GE.AND P1, PT, R164, UR15, PT ;  /* 0x0000000fa4007c0c */ /* 0x000fe4000bf26270 */
[----:B------:R-:W-:-:S07]  /*2e490*/  ISETP.GE.AND P3, PT, R163, UR15, PT ;  /* 0x0000000fa3007c0c */ /* 0x000fce000bf66270 */
[CC--:B--23--:R-:W-:Y:S02]  /*2e4a0*/  @!P5 LEA R4, P0, R160.reuse, R20.reuse, 0x1 ;  /* 0x00000014a004d211 */ /* 0x0ccfe400078008ff */
[CC--:B------:R-:W-:Y:S02]  /*2e4b0*/  @!P4 LEA R6, P2, R165.reuse, R20.reuse, 0x1 ;  /* 0x00000014a506c211 */ /* 0x0c0fe400078408ff */
[-C--:B0-----:R-:W-:Y:S02]  /*2e4c0*/  @!P5 LEA.HI.X R5, R160, R21.reuse, R192, 0x1, P0 ;  /* 0x00000015a005d211 */ /* 0x081fe400000f0cc0 */
        /* <DEDUP_REMOVED lines=14> */
[-C--:B0-----:R-:W-:Y:S01]  /*2e5b0*/  @!P4 LEA R4, P5, R161, R20.reuse, 0x1 ;  /* 0x00000014a104c211 */ /* 0x081fe200078a08ff */
[----:B------:R4:W-:Y:S01]  /*2e5c0*/  @!P3 ST.E.128 desc[UR36][R10.64], RZ ;  /* 0x000000ff0a00b985 */ /* 0x0009e2000c101d24 */
[-C--:B-1----:R-:W-:Y:S02]  /*2e5d0*/  @P0 LEA R14, P3, R167, R20.reuse, 0x1 ;  /* 0x00000014a70e0211 */ /* 0x082fe400078608ff */
[----:B--2---:R-:W-:Y:S01]  /*2e5e0*/  @P6 LEA R6, P1, R166, R20, 0x1 ;  /* 0x00000014a6066211 */ /* 0x004fe200078208ff */
[----:B------:R4:W-:Y:S01]  /*2e5f0*/  @!P2 ST.E.128 desc[UR36][R12.64], RZ ;  /* 0x000000ff0c00a985 */ /* 0x0009e2000c101d24 */
[----:B------:R-:W-:-:S02]  /*2e600*/  @!P4 LEA.HI.X R5, R161, R21, R187, 0x1, P5 ;  /* 0x00000015a105c211 */ /* 0x000fc400028f0cbb */
[-C--:B------:R-:W-:Y:S02]  /*2e610*/  @P0 LEA.HI.X R15, R167, R21.reuse, R186, 0x1, P3 ;  /* 0x00000015a70f0211 */ /* 0x080fe400018f0cba */
[----:B------:R-:W-:Y:S01]  /*2e620*/  @P6 LEA.HI.X R7, R166, R21, R185, 0x1, P1 ;  /* 0x00000015a6076211 */ /* 0x000fe200008f0cb9 */
[----:B------:R4:W-:Y:S04]  /*2e630*/  @!P4 ST.E.128 desc[UR36][R4.64], RZ ;  /* 0x000000ff0400c985 */ /* 0x0009e8000c101d24 */
[----:B------:R4:W-:Y:S04]  /*2e640*/  @P0 ST.E.128 desc[UR36][R14.64], RZ ;  /* 0x000000ff0e000985 */ /* 0x0009e8000c101d24 */
[----:B------:R4:W-:Y:S02]  /*2e650*/  @P6 ST.E.128 desc[UR36][R6.64], RZ ;  /* 0x000000ff06006985 */ /* 0x0009e4000c101d24 */
.L_x_3316:
[----:B------:R-:W-:Y:S05]  /*2e660*/  BSYNC B0 ;  /* 0x0000000000007941 */ /* 0x000fea0003800000 */
.L_x_3310:
[----:B------:R-:W-:Y:S02]  /*2e670*/  ULDC UR4, c[0x0][0xd3c] ;  /* 0x00034f0000047ab9 */ /* 0x000fe40000000800 */
[----:B------:R-:W-:-:S06]  /*2e680*/  UISETP.GE.AND UP0, UPT, UR6, UR4, UPT ;  /* 0x000000040600728c */ /* 0x000fcc000bf06270 */
[----:B------:R-:W-:-:S13]  /*2e690*/  PLOP3.LUT P0, PT, PT, PT, UP0, 0x80, 0x0 ;  /* 0x000000000000781c */ /* 0x000fda0003f0f008 */
[----:B------:R-:W-:Y:S05]  /*2e6a0*/  @!P0 BRA `(.L_x_3322) ;  /* 0xfffffd2c00408947 */ /* 0x000fea000383ffff */
[----:B------:R-:W-:Y:S05]  /*2e6b0*/  EXIT ;  /* 0x000000000000794d */ /* 0x000fea0003800000 */
.L_x_3190:
[----:B------:R-:W-:-:S08]  /*2e6c0*/  NOP ;  /* 0x0000000000007918 */ /* 0x000fd00000000000 */
[----:B0-----:R-:W0:-:S00]  /*2e6d0*/  USETMAXREG.DEALLOC.CTAPOOL 0x18 ;  /* 0x00000018000079c8 */ /* 0x001e0000080e0500 */
        /* <DEDUP_REMOVED lines=16> */
.L_x_3323:
[----:B------:R-:W1:Y:S01]  /*2e7e0*/  S2R R0, SR_TID.X ;  /* 0x0000000000007919 */ /* 0x000e620000002100 */
[----:B------:R-:W-:Y:S01]  /*2e7f0*/  ULDC UR4, c[0x0][0xd3c] ;  /* 0x00034f0000047ab9 */ /* 0x000fe20000000800 */
[----:B------:R-:W2:Y:S01]  /*2e800*/  S2UR UR6, SR_CTAID.X ;  /* 0x00000000000679c3 */ /* 0x000ea20000002500 */
[----:B------:R-:W-:Y:S01]  /*2e810*/  ULDC UR5, c[0x0][0xd38] ;  /* 0x00034e0000057ab9 */ /* 0x000fe20000000800 */
[----:B-1----:R-:W-:-:S04]  /*2e820*/  LOP3.LUT R0, R0, 0x1f, RZ, 0xc0, !PT ;  /* 0x0000001f00007812 */ /* 0x002fc800078ec0ff */
[----:B------:R-:W-:-:S04]  /*2e830*/  ISETP.NE.AND P0, PT, R0, 0x1f, PT ;  /* 0x0000001f0000780c */ /* 0x000fc80003f05270 */
[----:B------:R-:W-:-:S13]  /*2e840*/  ISETP.GE.OR P1, PT, R0, UR4, !P0 ;  /* 0x0000000400007c0c */ /* 0x000fda000c726670 */
[----:B0-----:R-:W0:Y:S02]  /*2e850*/  @!P1 LDC.64 R2, c[0x0][0xd80] ;  /* 0x00036000ff029b82 */ /* 0x001e240000000a00 */
[----:B0-----:R-:W-:-:S05]  /*2e860*/  @!P1 IMAD.WIDE.U32 R2, R0, 0x4, R2 ;  /* 0x0000000400029825 */ /* 0x001fca00078e0002 */
[----:B------:R-:W3:Y:S01]  /*2e870*/  @!P1 LDG.E R4, desc[UR36][R2.64] ;  /* 0x0000002402049981 */ /* 0x000ee2000c1e1900 */
[C---:B------:R-:W-:Y:S01]  /*2e880*/  ISETP.NE.AND P1, PT, R0.reuse, RZ, PT ;  /* 0x000000ff0000720c */ /* 0x040fe20003f25270 */
[----:B------:R-:W-:Y:S01]  /*2e890*/  UMOV UR4, URZ ;  /* 0x0000003f00047c82 */ /* 0x000fe20008000000 */
[C---:B------:R-:W-:Y:S01]  /*2e8a0*/  ISETP.GE.U32.AND P2, PT, R0.reuse, 0x2, PT ;  /* 0x000000020000780c */ /* 0x040fe20003f46070 */
[----:B------:R-:W-:Y:S01]  /*2e8b0*/  IMAD.MOV.U32 R16, RZ, RZ, RZ ;  /* 0x000000ffff107224 */ /* 0x000fe200078e00ff */
[C---:B------:R-:W-:Y:S02]  /*2e8c0*/  ISETP.GE.U32.AND P3, PT, R0.reuse, 0x4, PT ;  /* 0x000000040000780c */ /* 0x040fe40003f66070 */
[C---:B------:R-:W-:Y:S02]  /*2e8d0*/  ISETP.GE.U32.AND P4, PT, R0.reuse, 0x8, PT ;  /* 0x000000080000780c */ /* 0x040fe40003f86070 */
[----:B------:R-:W-:Y:S01]  /*2e8e0*/  ISETP.GE.U32.AND P5, PT, R0, 0x10, PT ;  /* 0x000000100000780c */ /* 0x000fe20003fa6070 */
[----:B---3--:R-:W0:Y:S02]  /*2e8f0*/  SHFL.UP PT, R5, R4, 0x1, RZ ;  /* 0x0420000004057989 */ /* 0x008e2400000e00ff */
        /* <DEDUP_REMOVED lines=17> */
[----:B--2---:R-:W-:-:S13]  /*2ea10*/  ISETP.GT.AND P6, PT, R6, UR6, PT ;  /* 0x0000000606007c0c */ /* 0x004fda000bfc4270 */
[----:B------:R-:W-:Y:S05]  /*2ea20*/  @P6 BRA `(.L_x_3325) ;  /* 0x00000000009c6947 */ /* 0x000fea0003800000 */
[----:B------:R-:W0:Y:S01]  /*2ea30*/  LDC R5, c[0x0][0xd3c] ;  /* 0x00034f00ff057b82 */ /* 0x000e220000000800 */
[----:B------:R-:W-:Y:S01]  /*2ea40*/  IMAD.MOV.U32 R6, RZ, RZ, R3 ;  /* 0x000000ffff067224 */ /* 0x000fe200078e0003 */
[----:B------:R-:W-:Y:S01]  /*2ea50*/  UMOV UR4, URZ ;  /* 0x0000003f00047c82 */ /* 0x000fe20008000000 */
[----:B------:R-:W-:Y:S01]  /*2ea60*/  ULDC UR7, c[0x0][0xd3c] ;  /* 0x00034f0000077ab9 */ /* 0x000fe20000000800 */
[----:B------:R-:W-:-:S05]  /*2ea70*/  ULDC UR5, c[0x0][0xd38] ;  /* 0x00034e0000057ab9 */ /* 0x000fca0000000800 */
.L_x_3329:
        /* <DEDUP_REMOVED lines=12> */
.L_x_3328:
[----:B------:R-:W-:Y:S05]  /*2eb40*/  BSYNC B0 ;  /* 0x0000000000007941 */ /* 0x000fea0003800000 */
.L_x_3327:
        /* <DEDUP_REMOVED lines=21> */
.L_x_3325:
        /* <DEDUP_REMOVED lines=18> */
[----:B------:R-:W-:-:S06]  /*2edc0*/  VIADD R16, R7, 0xffffffff ;  /* 0xffffffff07107836 */ /* 0x000fcc0000000000 */
[----:B------:R2:W3:Y:S02]  /*2edd0*/  SHFL.IDX PT, R16, R5, R16, 0x1f ;  /* 0x00001f1005107589 */ /* 0x0004e400000e0000 */
.L_x_3330:
[--C-:B-12---:R-:W-:Y:S02]  /*2ede0*/  IMAD.MOV R5, RZ, RZ, -R3.reuse ;  /* 0x000000ffff057224 */ /* 0x106fe400078e0a03 */
[----:B---3--:R-:W-:Y:S01]  /*2edf0*/  IMAD R16, R16, UR5, R6 ;  /* 0x0000000510107c24 */ /* 0x008fe2000f8e0206 */
[----:B------:R-:W-:Y:S01]  /*2ee00*/  IABS R6, R8 ;  /* 0x0000000800067213 */ /* 0x000fe20000000000 */
[----:B------:R-:W-:Y:S02]  /*2ee10*/  IMAD R5, R5, R10, RZ ;  /* 0x0000000a05057224 */ /* 0x000fe400078e02ff */
[----:B------:R-:W-:Y:S02]  /*2ee20*/  IMAD.MOV.U32 R2, RZ, RZ, RZ ;  /* 0x000000ffff027224 */ /* 0x000fe400078e00ff */
[----:B------:R-:W-:Y:S02]  /*2ee30*/  IMAD.MOV R6, RZ, RZ, -R6 ;  /* 0x000000ffff067224 */ /* 0x000fe400078e0a06 */
[----:B------:R-:W-:Y:S01]  /*2ee40*/  IMAD.HI.U32 R2, R3, R5, R2 ;  /* 0x0000000503027227 */ /* 0x000fe200078e0002 */
[----:B------:R-:W-:-:S04]  /*2ee50*/  IADD3 R5, -R16, UR6, RZ ;  /* 0x0000000610057c10 */ /* 0x000fc8000fffe1ff */
        /* <DEDUP_REMOVED lines=17> */
[----:B------:R-:W-:-:S04]  /*2ef70*/  VIADDMNMX R9, R10, UR5, R9, PT ;  /* 0x000000050a097c46 */ /* 0x000fc8000b800109 */
[-C--:B------:R-:W-:Y:S02]  /*2ef80*/  IABS R7, R9.reuse ;  /* 0x0000000900077213 */ /* 0x080fe40000000000 */
[----:B------:R-:W-:Y:S02]  /*2ef90*/  IABS R8, R9 ;  /* 0x0000000900087213 */ /* 0x000fe40000000000 */
[----:B------:R-:W1:Y:S03]  /*2efa0*/  I2F.RP R10, R7 ;  /* 0x00000007000a7306 */ /* 0x000e660000209400 */
[----:B------:R-:W-:-:S05]  /*2efb0*/  IMAD.MOV R8, RZ, RZ, -R8 ;  /* 0x000000ffff087224 */ /* 0x000fca00078e0a08 */
[----:B-1----:R-:W1:Y:S02]  /*2efc0*/  MUFU.RCP R10, R10 ;  /* 0x0000000a000a7308 */ /* 0x002e640000001000 */
[----:B-1----:R-:W-:-:S06]  /*2efd0*/  VIADD R3, R10, 0xffffffe ;  /* 0x0ffffffe0a037836 */ /* 0x002fcc0000000000 */
[----:B------:R-:W1:Y:S02]  /*2efe0*/  F2I.FTZ.U32.TRUNC.NTZ R3, R3 ;  /* 0x0000000300037305 */ /* 0x000e64000021f000 */
        /* <DEDUP_REMOVED lines=18> */
[----:B------:R-:W-:-:S03]  /*2f110*/  IMAD.MOV R9, RZ, RZ, -R9 ;  /* 0x000000ffff097224 */ /* 0x000fc600078e0a09 */
[----:B------:R-:W-:Y:S01]  /*2f120*/  LOP3.LUT R17, RZ, R2, RZ, 0x33, !PT ;  /* 0x00000002ff117212 */ /* 0x000fe200078e33ff */
[----:B------:R-:W-:-:S04]  /*2f130*/  IMAD R18, R2, R9, R5 ;  /* 0x0000000902127224 */ /* 0x000fc800078e0205 */
[----:B------:R-:W-:Y:S01]  /*2f140*/  IMAD.IADD R17, R4, 0x1, R17 ;  /* 0x0000000104117824 */ /* 0x000fe200078e0211 */
[----:B------:R-:W-:Y:S06]  /*2f150*/  BRA `(.L_x_3331) ;  /* 0x00000000000c7947 */ /* 0x000fec0003800000 */
.L_x_3326:
[----:B------:R-:W-:Y:S02]  /*2f160*/  IMAD.MOV.U32 R17, RZ, RZ, RZ ;  /* 0x000000ffff117224 */ /* 0x000fe400078e00ff */
[----:B------:R-:W-:Y:S02]  /*2f170*/  IMAD.U32 R16, RZ, RZ, UR6 ;  /* 0x00000006ff107e24 */ /* 0x000fe4000f8e00ff */
[----:B------:R-:W-:-:S07]  /*2f180*/  IMAD.MOV.U32 R18, RZ, RZ, RZ ;  /* 0x000000ffff127224 */ /* 0x000fce00078e00ff */
.L_x_3331:
[----:B------:R-:W-:-:S13]  /*2f190*/  ISETP.NE.AND P0, PT, R0, RZ, PT ;  /* 0x000000ff0000720c */ /* 0x000fda0003f05270 */
[----:B------:R-:W1:Y:S01]  /*2f1a0*/  @!P0 S2R R3, SR_CgaCtaId ;  /* 0x0000000000038919 */ /* 0x000e620000008800 */
[----:B------:R-:W-:-:S04]  /*2f1b0*/  @!P0 MOV R0, 0x400 ;  /* 0x0000040000008802 */ /* 0x000fc80000000f00 */
[----:B-1----:R-:W-:-:S05]  /*2f1c0*/  @!P0 LEA R0, R3, R0, 0x18 ;  /* 0x0000000003008211 */ /* 0x002fca00078ec0ff */
[----:B------:R1:W-:Y:S01]  /*2f1d0*/  @!P0 STS.128 [R0+0x388d0], R16 ;  /* 0x0388d01000008388 */ /* 0x0003e20000000c00 */
[----:B------:R-:W-:Y:S06]  /*2f1e0*/  BAR.ARV 0x5, 0x180 ;  /* 0x0146000000007b1d */ /* 0x000fec0000002000 */
.L_x_3324:
[----:B-1----:R-:W-:Y:S01]  /*2f1f0*/  IMAD.MOV.U32 R0, RZ, RZ, 0x1 ;  /* 0x00000001ff007424 */ /* 0x002fe200078e00ff */
[----:B------:R1:W-:Y:S01]  /*2f200*/  STL [R1+0x448], RZ ;  /* 0x000448ff01007387 */ /* 0x0003e20000100800 */
[----:B------:R-:W-:Y:S02]  /*2f210*/  ULDC UR4, c[0x0][0xd3c] ;  /* 0x00034f0000047ab9 */ /* 0x000fe40000000800 */
[----:B--2---:R-:W-:Y:S01]  /*2f220*/  ISETP.GE.AND P0, PT, R19, UR4, PT ;  /* 0x0000000413007c0c */ /* 0x004fe2000bf06270 */
[----:B------:R1:W-:Y:S04]  /*2f230*/  STL [R1+0x454], R0 ;  /* 0x0004540001007387 */ /* 0x0003e80000100800 */
[----:B------:R1:W-:Y:S08]  /*2f240*/  STL [R1+0x4a0], RZ ;  /* 0x0004a0ff01007387 */ /* 0x0003f00000100800 */
[----:B-1----:R-:W-:Y:S05]  /*2f250*/  @P0 BRA `(.L_x_3332) ;  /* 0x0000007400080947 */ /* 0x002fea0003800000 */
[----:B------:R-:W1:Y:S01]  /*2f260*/  S2R R5, SR_TID.X ;  /* 0x0000000000057919 */ /* 0x000e620000002100 */
[----:B------:R-:W2:Y:S01]  /*2f270*/  S2UR UR5, SR_CgaCtaId ;  /* 0x00000000000579c3 */ /* 0x000ea20000008800 */
[----:B------:R-:W-:Y:S01]  /*2f280*/  UMOV UR4, 0x400 ;  /* 0x0000040000047882 */ /* 0x000fe20000000000 */
[----:B------:R-:W-:Y:S01]  /*2f290*/  BSSY B8, `(.L_x_3332) ;  /* 0x000073e000087945 */ /* 0x000fe20003800000 */
[----:B------:R-:W-:Y:S01]  /*2f2a0*/  STL [R1+0x4a0], RZ ;  /* 0x0004a0ff01007387 */ /* 0x000fe20000100800 */
[----:B------:R-:W-:Y:S01]  /*2f2b0*/  ULDC UR38, c[0x0][0xc] ;  /* 0x0000030000267ab9 */ /* 0x000fe20000000800 */
[----:B------:R-:W-:Y:S02]  /*2f2c0*/  ULDC.64 UR40, c[0x0][0x198] ;  /* 0x0000660000287ab9 */ /* 0x000fe40000000a00 */
[----:B------:R-:W-:Y:S01]  /*2f2d0*/  STL [R1+0x448], RZ ;  /* 0x000448ff01007387 */ /* 0x000fe20000100800 */
        /* <DEDUP_REMOVED lines=16> */
[----:B------:R2:W-:Y:S01]  /*2f3e0*/  STL [R1+0x454], R2 ;  /* 0x0004540201007387 */ /* 0x0005e20000100800 */
[C---:B0-----:R-:W-:Y:S02]  /*2f3f0*/  LOP3.LUT R4, R0.reuse, 0x40, RZ, 0xfc, !PT ;  /* 0x0000004000047812 */ /* 0x041fe400078efcff */
[C---:B------:R-:W-:Y:S02]  /*2f400*/  LOP3.LUT R4, R0.reuse, 0x100, RZ, 0xfc, !PT ;  /* 0x0000010000047812 */ /* 0x040fe400078efcff */
[C---:B-1----:R-:W-:Y:S02]  /*2f410*/  LOP3.LUT R3, R0.reuse, 0x80, RZ, 0xfc, !PT ;  /* 0x0000008000037812 */ /* 0x042fe400078efcff */
[----:B------:R-:W-:-:S02]  /*2f420*/  LOP3.LUT R3, R0, 0x140, RZ, 0xfc, !PT ;  /* 0x0000014000037812 */ /* 0x000fc400078efcff */
[C---:B--2---:R-:W-:Y:S02]  /*2f430*/  LOP3.LUT R2, R0.reuse, 0xc0, RZ, 0xfc, !PT ;  /* 0x000000c000027812 */ /* 0x044fe400078efcff */
[C---:B------:R-:W-:Y:S02]  /*2f440*/  LOP3.LUT R2, R0.reuse, 0x180, RZ, 0xfc, !PT ;  /* 0x0000018000027812 */ /* 0x040fe400078efcff */
[----:B------:R-:W-:-:S07]  /*2f450*/  LOP3.LUT R0, R0, 0x1c0, RZ, 0xfc, !PT ;  /* 0x000001c000007812 */ /* 0x000fce00078efcff */
.L_x_3464:
[----:B------:R-:W-:Y:S05]  /*2f460*/  YIELD ;  /* 0x0000000000007946 */ /* 0x000fea0003800000 */
[----:B------:R-:W-:Y:S01]  /*2f470*/  ULDC.64 UR4, c[0x0][0xb20] ;  /* 0x0002c80000047ab9 */ /* 0x000fe20000000a00 */
[----:B---3--:R-:W-:Y:S01]  /*2f480*/  IMAD.MOV.U32 R0, RZ, RZ, RZ ;  /* 0x000000ffff007224 */ /* 0x008fe200078e00ff */
[----:B------:R-:W-:Y:S01]  /*2f490*/  ISETP.NE.U32.AND P0, PT, RZ, UR4, PT ;  /* 0x00000004ff007c0c */ /* 0x000fe2000bf05070 */
[----:B0-----:R-:W0:Y:S01]  /*2f4a0*/  LDC.64 R4, c[0x0][0xaf8] ;  /* 0x0002be00ff047b82 */ /* 0x001e220000000a00 */
[----:B-1----:R-:W-:Y:S01]  /*2f4b0*/  CS2R R8, SRZ ;  /* 0x0000000000087805 */ /* 0x002fe2000001ff00 */
[----:B------:R-:W-:Y:S01]  /*2f4c0*/  ULDC.64 UR6, c[0x0][0xb00] ;  /* 0x0002c00000067ab9 */ /* 0x000fe20000000a00 */
[----:B------:R-:W-:Y:S01]  /*2f4d0*/  ISETP.NE.AND.EX P0, PT, RZ, UR5, PT, P0 ;  /* 0x00000005ff007c0c */ /* 0x000fe2000bf05300 */
[----:B------:R-:W-:-:S12]  /*2f4e0*/  ULDC.64 UR4, c[0x0][0xb10] ;  /* 0x0002c40000047ab9 */ /* 0x000fd80000000a00 */
[----:B------:R-:W1:Y:S02]  /*2f4f0*/  @P0 LDC.64 R2, c[0x0][0xb20] ;  /* 0x0002c800ff020b82 */ /* 0x000e640000000a00 */
        /* <DEDUP_REMOVED lines=11> */
[----:B--2---:R-:W1:Y:S08]  /*2f5b0*/  @P2 LDC.64 R6, c[0x0][0xb10] ;  /* 0x0002c400ff062b82 */ /* 0x004e700000000a00 */
        /* <DEDUP_REMOVED lines=23> */
.L_x_3333:
        /* <DEDUP_REMOVED lines=10> */
.L_x_3334:
[----:B------:R-:W-:Y:S05]  /*2f7d0*/  @!P1 BRA `(.L_x_3335) ;  /* 0x00000000000c9947 */ /* 0x000fea0003800000 */
[----:B------:R-:W2:Y:S04]  /*2f7e0*/  LDG.E R6, desc[UR36][R2.64] ;  /* 0x0000002402067981 */ /* 0x000ea8000c1e1900 */
[----:B------:R-:W2:Y:S02]  /*2f7f0*/  LDG.E R2, desc[UR36][R2.64+0x4] ;  /* 0x0000042402027981 */ /* 0x000ea4000c1e1900 */
[----:B--2---:R-:W-:-:S07]  /*2f800*/  IMAD.IADD R6, R2, 0x1, -R6 ;  /* 0x0000000102067824 */ /* 0x004fce00078e0a06 */
.L_x_3335:
        /* <DEDUP_REMOVED lines=28> */
.L_x_3338:
[----:B------:R-:W-:-:S13]  /*2f9d0*/  ISETP.NE.AND P0, PT, R3, 0x1, PT ;  /* 0x000000010300780c */ /* 0x000fda0003f05270 */
[----:B------:R-:W2:Y:S02]  /*2f9e0*/  @P0 LDC.64 R4, c[0x0][0xae0] ;  /* 0x0002b800ff040b82 */ /* 0x000ea40000000a00 */
[----:B--2---:R-:W-:-:S05]  /*2f9f0*/  @P0 IMAD.HI.U32 R4, R7, R4, RZ ;  /* 0x0000000407040227 */ /* 0x004fca00078e00ff */
[----:B------:R-:W-:-:S07]  /*2fa00*/  @P0 SHF.R.U32.HI R7, RZ, R5, R4 ;  /* 0x00000005ff070219 */ /* 0x000fce0000011604 */
.L_x_3339:
[----:B------:R-:W-:Y:S05]  /*2fa10*/  BSYNC B0 ;  /* 0x0000000000007941 */ /* 0x000fea0003800000 */
.L_x_3337:
[----:B------:R-:W-:-:S05]  /*2fa20*/  IMAD R7, R7, R3, R3 ;  /* 0x0000000307077224 */ /* 0x000fca00078e0203 */
[----:B------:R-:W-:-:S07]  /*2fa30*/  VIMNMX R2, R2, R7, PT ;  /* 0x0000000702027248 */ /* 0x000fce0003fe0100 */
.L_x_3336:
        /* <DEDUP_REMOVED lines=29> */
.L_x_3342:
[----:B------:R-:W-:-:S13]  /*2fc10*/  ISETP.NE.AND P0, PT, R3, 0x1, PT ;  /* 0x000000010300780c */ /* 0x000fda0003f05270 */
[----:B------:R-:W3:Y:S02]  /*2fc20*/  @P0 LDC.64 R4, c[0x0][0xae0] ;  /* 0x0002b800ff040b82 */ /* 0x000ee40000000a00 */
[----:B---3--:R-:W-:-:S05]  /*2fc30*/  @P0 IMAD.HI.U32 R4, R2, R4, RZ ;  /* 0x0000000402040227 */ /* 0x008fca00078e00ff */
[----:B------:R-:W-:-:S07]  /*2fc40*/  @P0 SHF.R.U32.HI R2, RZ, R5, R4 ;  /* 0x00000005ff020219 */ /* 0x000fce0000011604 */
.L_x_3343:
[----:B------:R-:W-:Y:S05]  /*2fc50*/  BSYNC B0 ;  /* 0x0000000000007941 */ /* 0x000fea0003800000 */
.L_x_3341:
[----:B------:R-:W-:-:S05]  /*2fc60*/  IMAD R2, R2, R3, RZ ;  /* 0x0000000302027224 */ /* 0x000fca00078e02ff */
[----:B------:R-:W-:-:S07]  /*2fc70*/  VIMNMX R0, R0, R2, !PT ;  /* 0x0000000200007248 */ /* 0x000fce0007fe0100 */
.L_x_3340:
        /* <DEDUP_REMOVED lines=13> */
[----:B------:R-:W-:Y:S02]  /*2fd50*/  VOTEU.ANY UR4, UPT, PT ;  /* 0x0000000000047886 */ /* 0x000fe400038e0100 */
[----:B------:R-:W3:Y:S08]  /*2fd60*/  FLO.U32 R0, UR4 ;  /* 0x0000000400007d00 */ /* 0x000ef000080e0000 */
[----:B------:R-:W4:Y:S01]  /*2fd70*/  POPC R4, UR4 ;  /* 0x0000000400047d09 */ /* 0x000f220008000000 */
[----:B---3--:R-:W-:-:S02]  /*2fd80*/  ISETP.EQ.U32.AND P0, PT, R0, R2, PT ;  /* 0x000000020000720c */ /* 0x008fc40003f02070 */
[----:B------:R-:W4:Y:S11]  /*2fd90*/  LDC.64 R2, c[0x0][0xd60] ;  /* 0x00035800ff027b82 */ /* 0x000f360000000a00 */
[----:B----4-:R-:W3:Y:S04]  /*2fda0*/  @P0 ATOMG.E.ADD.STRONG.GPU PT, R2, desc[UR36][R2.64], R4 ;  /* 0x00000004020209a8 */ /* 0x010ee800081ee1e4 */
[----:B---3--:R3:W4:Y:S02]  /*2fdb0*/  SHFL.IDX PT, R2, R2, R0, 0x1f ;  /* 0x00001f0002027589 */ /* 0x00872400000e0000 */
[----:B---3--:R-:W3:Y:S02]  /*2fdc0*/  S2R R0, SR_LTMASK ;  /* 0x0000000000007919 */ /* 0x008ee40000003900 */
[----:B---3--:R-:W-:-:S06]  /*2fdd0*/  LOP3.LUT R0, R0, UR4, RZ, 0xc0, !PT ;  /* 0x0000000400007c12 */ /* 0x008fcc000f8ec0ff */
[----:B------:R-:W4:Y:S02]  /*2fde0*/  POPC R0, R0 ;  /* 0x0000000000007309 */ /* 0x000f240000000000 */
[----:B----4-:R-:W-:Y:S01]  /*2fdf0*/  IADD3 R16, R2, UR38, R0 ;  /* 0x0000002602107c10 */ /* 0x010fe2000fffe000 */
[----:B------:R-:W-:Y:S06]  /*2fe00*/  BRA `(.L_x_3346) ;  /* 0x0000005800fc7947 */ /* 0x000fec0003800000 */
.L_x_3345:
[----:B------:R-:W3:Y:S01]  /*2fe10*/  LDL R17, [R1+0x440] ;  /* 0x0004400001117983 */ /* 0x000ee20000100800 */
        /* <DEDUP_REMOVED lines=20> */
.L_x_3348:
[----:B------:R-:W-:Y:S05]  /*2ff60*/  BSYNC B6 ;  /* 0x0000000000067941 */ /* 0x000fea0003800000 */
.L_x_3347:
        /* <DEDUP_REMOVED lines=20> */
.L_x_3351:
        /* <DEDUP_REMOVED lines=15> */
.L_x_3350:
[----:B------:R-:W-:Y:S05]  /*301a0*/  BSYNC B6 ;  /* 0x0000000000067941 */ /* 0x000fea0003800000 */
.L_x_3349:
        /* <DEDUP_REMOVED lines=23> */
.L_x_3478:
        /* <DEDUP_REMOVED lines=11> */
.L_x_3481:
        /* <DEDUP_REMOVED lines=24> */
.L_x_3355:
[----:B--2---:R-:W2:Y:S04]  /*30550*/  LDL R7, [R1+0x440] ;  /* 0x0004400001077983 */ /* 0x004ea80000100800 */
[----:B----4-:R-:W2:Y:S04]  /*30560*/  LDL R0, [R1+0x448] ;  /* 0x0004480001007983 */ /* 0x010ea80000100800 */
[----:B---3--:R-:W3:Y:S01]  /*30570*/  LDL R2, [R1+0x454] ;  /* 0x0004540001027983 */ /* 0x008ee20000100800 */
[----:B--2---:R-:W-:Y:S01]  /*30580*/  IMAD R0, R0, 0x8, R7 ;  /* 0x0000000800007824 */ /* 0x004fe200078e0207 */
[----:B---3--:R-:W-:-:S04]  /*30590*/  SHF.L.U32 R2, R2, 0x1f, RZ ;  /* 0x0000001f02027819 */ /* 0x008fc800000006ff */
[----:B------:R-:W2:Y:S02]  /*305a0*/  SYNCS.PHASECHK.TRANS64.TRYWAIT P0, [R0+URZ+0x38840], R2 ;  /* 0x03884002000075a7 */ /* 0x000ea4000800017f */
[----:B--2---:R-:W-:Y:S05]  /*305b0*/  @!P0 BRA `(.L_x_3356) ;  /* 0x0000006400ec8947 */ /* 0x004fea0003800000 */
.L_x_3482:
        /* <DEDUP_REMOVED lines=11> */
.L_x_3357:
[----:B------:R-:W3:Y:S04]  /*30670*/  LDL R5, [R1+0x440] ;  /* 0x0004400001057983 */ /* 0x000ee80000100800 */
        /* <DEDUP_REMOVED lines=25> */
.L_x_3353:
[----:B----4-:R-:W4:Y:S04]  /*30810*/  LDL R0, [R1+0x440] ;  /* 0x0004400001007983 */ /* 0x010f280000100800 */
[----:B---3--:R-:W3:Y:S01]  /*30820*/  LDL R2, [R1+0x46c] ;  /* 0x00046c0001027983 */ /* 0x008ee20000100800 */
[----:B------:R-:W-:Y:S05]  /*30830*/  WARPSYNC.ALL ;  /* 0x0000000000007948 */ /* 0x000fea0003800000 */
[----:B------:R-:W-:Y:S01]  /*30840*/  ULDC.64 UR4, c[0x0][0xaf8] ;  /* 0x0002be0000047ab9 */ /* 0x000fe20000000a00 */
[----:B------:R-:W-:Y:S01]  /*30850*/  BSSY B6, `(.L_x_3358) ;  /* 0x0000020000067945 */ /* 0x000fe20003800000 */
[----:B------:R-:W-:Y:S01]  /*30860*/  BAR.SYNC.DEFER_BLOCKING 0x8, 0x100 ;  /* 0x0204000000007b1d */ /* 0x000fe20000010000 */
[----:B------:R-:W-:-:S04]  /*30870*/  ISETP.NE.U32.AND P0, PT, RZ, UR4, PT ;  /* 0x00000004ff007c0c */ /* 0x000fc8000bf05070 */
[----:B------:R-:W-:Y:S01]  /*30880*/  ISETP.NE.AND.EX P0, PT, RZ, UR5, PT, P0 ;  /* 0x00000005ff007c0c */ /* 0x000fe2000bf05300 */
[----:B----4-:R-:W-:Y:S01]  /*30890*/  VIADD R0, R0, 0x20400 ;  /* 0x0002040000007836 */ /* 0x010fe20000000000 */
[----:B---3--:R-:W-:-:S04]  /*308a0*/  SHF.R.S32.HI R3, RZ, 0x1f, R2 ;  /* 0x0000001fff037819 */ /* 0x008fc80000011402 */
[----:B------:R-:W-:Y:S02]  /*308b0*/  LOP3.LUT P1, RZ, R0, 0x3ff, RZ, 0xc0, !PT ;  /* 0x000003ff00ff7812 */ /* 0x000fe4000782c0ff */
[----:B------:R-:W-:Y:S01]  /*308c0*/  SHF.R.S32.HI R0, RZ, 0x1f, R19 ;  /* 0x0000001fff007819 */ /* 0x000fe20000011413 */
[----:B------:R-:W-:Y:S01]  /*308d0*/  STL [R1+0x488], R3 ;  /* 0x0004880301007387 */ /* 0x000fe20000100800 */
[----:B------:R-:W-:Y:S02]  /*308e0*/  SHF.R.S32.HI R2, RZ, 0x1f, R18 ;  /* 0x0000001fff027819 */ /* 0x000fe40000011412 */
[----:B------:R-:W-:-:S03]  /*308f0*/  SEL R0, R0, RZ, !P0 ;  /* 0x000000ff00007207 */ /* 0x000fc60004000000 */
[----:B------:R-:W-:Y:S04]  /*30900*/  STL [R1+0x490], R2 ;  /* 0x0004900201007387 */ /* 0x000fe80000100800 */
[----:B------:R3:W-:Y:S02]  /*30910*/  STL [R1+0x494], R0 ;  /* 0x0004940001007387 */ /* 0x0007e40000100800 */
[----:B---3--:R-:W-:-:S05]  /*30920*/  SEL R0, R19, RZ, !P0 ;  /* 0x000000ff13007207 */ /* 0x008fca0004000000 */
[----:B------:R3:W-:Y:S01]  /*30930*/  STL [R1+0x47c], R0 ;  /* 0x00047c0001007387 */ /* 0x0007e20000100800 */
[----:B------:R-:W-:Y:S05]  /*30940*/  @!P1 BRA `(.L_x_3359) ;  /* 0x0000000000409947 */ /* 0x000fea0003800000 */
[----:B------:R-:W-:Y:S01]  /*30950*/  MOV R2, 0x0 ;  /* 0x0000000000027802 */ /* 0x000fe20000000f00 */
[----:B------:R-:W-:Y:S01]  /*30960*/  ULDC.64 UR4, c[0x4][0x90] ;  /* 0x0100240000047ab9 */ /* 0x000fe20000000a00 */
[----:B------:R-:W-:Y:S01]  /*30970*/  ULDC.64 UR6, c[0x4][0x98] ;  /* 0x0100260000067ab9 */ /* 0x000fe20000000a00 */
[----:B------:R-:W-:Y:S01]  /*30980*/  ULDC.64 UR8, c[0x4][0x20] ;  /* 0x0100080000087ab9 */ /* 0x000fe20000000a00 */
[----:B------:R-:W-:Y:S02]  /*30990*/  IMAD.U32 R4, RZ, RZ, UR4 ;  /* 0x00000004ff047e24 */ /* 0x000fe4000f8e00ff */
[----:B------:R-:W4:Y:S01]  /*309a0*/  LDC.64 R2, c[0x4][R2] ;  /* 0x0100000002027b82 */ /* 0x000f220000000a00 */
        /* <DEDUP_REMOVED lines=9> */
[----:B01-34-:R-:W-:Y:S05]  /*30a40*/  CALL.ABS.NOINC R2 ;  /* 0x0000000002007343 */ /* 0x01bfea0003c00000 */
.L_x_3359:
[----:B------:R-:W-:Y:S05]  /*30a50*/  BSYNC B6 ;  /* 0x0000000000067941 */ /* 0x000fea0003800000 */
.L_x_3358:
[----:B------:R-:W4:Y:S01]  /*30a60*/  LDL R11, [R1+0x478] ;  /* 0x00047800010b7983 */ /* 0x000f220000100800 */
[----:B--2---:R-:W2:Y:S01]  /*30a70*/  LDC R7, c[0x0][0x448] ;  /* 0x00011200ff077b82 */ /* 0x004ea20000000800 */
[----:B------:R-:W-:Y:S01]  /*30a80*/  ULDC.64 UR4, c[0x0][0x298] ;  /* 0x0000a60000047ab9 */ /* 0x000fe20000000a00 */
[----:B------:R-:W-:Y:S01]  /*30a90*/  ULDC.64 UR6, c[0x0][0x280] ;  /* 0x0000a00000067ab9 */ /* 0x000fe20000000a00 */
[----:B------:R-:W4:Y:S04]  /*30aa0*/  LDL R4, [R1+0x488] ;  /* 0x0004880001047983 */ /* 0x000f280000100800 */
[----:B------:R-:W4:Y:S04]  /*30ab0*/  LDL R10, [R1+0x46c] ;  /* 0x00046c00010a7983 */ /* 0x000f280000100800 */
[----:B01----:R-:W4:Y:S01]  /*30ac0*/  LDL R9, [R1+0x490] ;  /* 0x0004900001097983 */ /* 0x003f220000100800 */
[----:B------:R-:W0:Y:S01]  /*30ad0*/  S2R R2, SR_TID.X ;  /* 0x0000000000027919 */ /* 0x000e220000002100 */
[----:B---3--:R-:W1:Y:S02]  /*30ae0*/  S2R R0, SR_TID.X ;  /* 0x0000000000007919 */ /* 0x008e640000002100 */
[----:B------:R-:W3:Y:S01]  /*30af0*/  LDL R8, [R1+0x494] ;  /* 0x0004940001087983 */ /* 0x000ee20000100800 */
[----:B--2---:R-:W-:-:S03]  /*30b00*/  ISETP.NE.AND P0, PT, R7, 0x1, PT ;  /* 0x000000010700780c */ /* 0x004fc60003f05270 */
[----:B------:R-:W2:Y:S10]  /*30b10*/  LDL R6, [R1+0x47c] ;  /* 0x00047c0001067983 */ /* 0x000eb40000100800 */
[----:B------:R-:W4:Y:S01]  /*30b20*/  @P0 LDC R3, c[0x0][0x450] ;  /* 0x00011400ff030b82 */ /* 0x000f220000000800 */
[----:B0-----:R-:W-:-:S04]  /*30b30*/  LOP3.LUT R2, R2, 0x7f, RZ, 0xc0, !PT ;  /* 0x0000007f02027812 */ /* 0x001fc800078ec0ff */
[----:B------:R-:W-:Y:S01]  /*30b40*/  SHF.R.U32.HI R2, RZ, 0x3, R2 ;  /* 0x00000003ff027819 */ /* 0x000fe20000011602 */
[----:B-1----:R-:W-:-:S05]  /*30b50*/  IMAD.SHL.U32 R0, R0, 0x10, RZ ;  /* 0x0000001000007824 */ /* 0x002fca00078e00ff */
[----:B------:R-:W-:Y:S02]  /*30b60*/  LOP3.LUT R0, R2, 0x70, R0, 0xf8, !PT ;  /* 0x0000007002007812 */ /* 0x000fe400078ef800 */
[----:B------:R-:W0:Y:S03]  /*30b70*/  @P0 LDC R2, c[0x0][0x44c] ;  /* 0x00011300ff020b82 */ /* 0x000e260000000800 */
[----:B----4-:R-:W-:-:S04]  /*30b80*/  IMAD.IADD R5, R0, 0x1, R11 ;  /* 0x0000000100057824 */ /* 0x010fc800078e020b */
[----:B0-----:R-:W-:-:S04]  /*30b90*/  @P0 IMAD.HI.U32 R2, R5, R2, RZ ;  /* 0x0000000205020227 */ /* 0x001fc800078e00ff */
[----:B------:R-:W-:Y:S01]  /*30ba0*/  IMAD.MOV.U32 R0, RZ, RZ, R5 ;  /* 0x000000ffff007224 */ /* 0x000fe200078e0005 */
[----:B------:R-:W-:Y:S01]  /*30bb0*/  @P0 SHF.R.U32.HI R0, RZ, R3, R2 ;  /* 0x00000003ff000219 */ /* 0x000fe20000011602 */
[----:B------:R-:W-:-:S04]  /*30bc0*/  IMAD R2, R4, UR4, RZ ;  /* 0x0000000404027c24 */ /* 0x000fc8000f8e02ff */
[C---:B------:R-:W-:Y:S02]  /*30bd0*/  IMAD R4, R10.reuse, UR5, R2 ;  /* 0x000000050a047c24 */ /* 0x040fe4000f8e0202 */
        /* <DEDUP_REMOVED lines=9> */
[----:B---3--:R-:W-:Y:S02]  /*30c70*/  IMAD R4, R8, UR4, RZ ;  /* 0x0000000408047c24 */ /* 0x008fe4000f8e02ff */
[----:B------:R-:W1:Y:S01]  /*30c80*/  S2R R8, SR_TID.X ;  /* 0x0000000000087919 */ /* 0x000e620000002100 */
[----:B--2---:R-:W-:-:S04]  /*30c90*/  IMAD.WIDE.U32 R2, R6, UR4, R2 ;  /* 0x0000000406027c25 */ /* 0x004fc8000f8e0002 */
        /* <DEDUP_REMOVED lines=11> */
[----:B------:R-:W-:Y:S01]  /*30d50*/  IMAD.IADD R3, R3, 0x1, R4 ;  /* 0x0000000103037824 */ /* 0x000fe200078e0204 */
[----:B------:R2:W-:Y:S01]  /*30d60*/  STL [R1+0x468], R5 ;  /* 0x0004680501007387 */ /* 0x0005e20000100800 */
[----:B-1----:R-:W-:Y:S02]  /*30d70*/  IMAD.SHL.U32 R10, R8, 0x8, RZ ;  /* 0x00000008080a7824 */ /* 0x002fe400078e00ff */
[----:B------:R-:W-:-:S03]  /*30d80*/  IMAD R6, R6, UR4, RZ ;  /* 0x0000000406067c24 */ /* 0x000fc6000f8e02ff */
[----:B------:R-:W-:Y:S01]  /*30d90*/  LOP3.LUT R10, R10, 0x38, RZ, 0xc0, !PT ;  /* 0x000000380a0a7812 */ /* 0x000fe200078ec0ff */
[----:B--2---:R-:W-:Y:S01]  /*30da0*/  IMAD.WIDE.U32 R4, R0, UR4, R2 ;  /* 0x0000000400047c25 */ /* 0x004fe2000f8e0002 */
[----:B------:R-:W-:-:S03]  /*30db0*/  ULDC UR4, c[0x0][0x2b8] ;  /* 0x0000ae0000047ab9 */ /* 0x000fc60000000800 */
        /* <DEDUP_REMOVED lines=9> */
[----:B------:R-:W2:Y:S04]  /*30e50*/  LDL R11, [R1+0x474] ;  /* 0x00047400010b7983 */ /* 0x000ea80000100800 */
[----:B------:R-:W3:Y:S04]  /*30e60*/  LDL.LU R6, [R1+0x478] ;  /* 0x0004780001067983 */ /* 0x000ee80000300800 */
[----:B------:R-:W0:Y:S04]  /*30e70*/  SHFL.IDX PT, R5, R3, RZ, 0x181f ;  /* 0x00181fff03057589 */ /* 0x000e2800000e0000 */
[----:B------:R-:W1:Y:S01]  /*30e80*/  SHFL.IDX PT, R4, R2, RZ, 0x181f ;  /* 0x00181fff02047589 */ /* 0x000e6200000e0000 */
[----:B--2---:R-:W-:-:S02]  /*30e90*/  IMAD R0, R11, R7, RZ ;  /* 0x000000070b007224 */ /* 0x004fc400078e02ff */
[----:B---3--:R-:W-:Y:S02]  /*30ea0*/  IMAD.IADD R8, R8, 0x1, R6 ;  /* 0x0000000108087824 */ /* 0x008fe400078e0206 */
[----:B------:R-:W-:Y:S02]  /*30eb0*/  SHFL.IDX PT, R6, R2, 0x1, 0x181f ;  /* 0x00381f0002067f89 */ /* 0x000fe400000e0000 */
[C---:B------:R-:W-:Y:S01]  /*30ec0*/  VIADD R7, R8.reuse, 0x10 ;  /* 0x0000001008077836 */ /* 0x040fe20000000000 */
[----:B------:R-:W-:Y:S01]  /*30ed0*/  ISETP.GE.AND P1, PT, R8, R0, PT ;  /* 0x000000000800720c */ /* 0x000fe20003f26270 */
[----:B------:R-:W-:Y:S04]  /*30ee0*/  STL [R1+0x478], R8 ;  /* 0x0004780801007387 */ /* 0x000fe80000100800 */
[----:B------:R2:W-:Y:S08]  /*30ef0*/  STL [R1+0x480], R7 ;  /* 0x0004800701007387 */ /* 0x0005f00000100800 */
        /* <DEDUP_REMOVED lines=27> */
.L_x_3491:
[----:B0-----:R-:W3:Y:S04]  /*310b0*/  LDL R2, [R1+0x478] ;  /* 0x0004780001027983 */ /* 0x001ee80000100800 */
[----:B------:R0:W5:Y:S01]  /*310c0*/  LDL R8, [R1+0x440] ;  /* 0x0004400001087983 */ /* 0x0001620000100800 */
[----:B---3--:R-:W-:-:S05]  /*310d0*/  VIADD R2, R2, 0x30 ;  /* 0x0000003002027836 */ /* 0x008fca0000000000 */
[----:B------:R-:W-:Y:S01]  /*310e0*/  ISETP.GE.AND P1, PT, R2, R0, PT ;  /* 0x000000000200720c */ /* 0x000fe20003f26270 */
[----:B------:R1:W-:-:S12]  /*310f0*/  STL [R1+0x49c], R2 ;  /* 0x00049c0201007387 */ /* 0x0003d80000100800 */
[----:B-1----:R-:W-:-:S05]  /*31100*/  @!P1 LEA R2, P2, R10, R3, 0x1 ;  /* 0x000000030a029211 */ /* 0x002fca00078408ff */
[----:B--2---:R-:W-:-:S05]  /*31110*/  @!P1 IMAD.X R3, RZ, RZ, R4, P2 ;  /* 0x000000ffff039224 */ /* 0x004fca00010e0604 */
[----:B------:R-:W-:Y:S01]  /*31120*/  @!PT LDS RZ, [RZ] ;  /* 0x00000000fffff984 */ /* 0x000fe20000000800 */
[----:B------:R-:W-:Y:S01]  /*31130*/  @!PT LDS RZ, [RZ] ;  /* 0x00000000fffff984 */ /* 0x000fe20000000800 */
[----:B------:R-:W-:Y:S01]  /*31140*/  @!PT LDS RZ, [RZ] ;  /* 0x00000000fffff984 */ /* 0x000fe20000000800 */
[----:B------:R0:W-:Y:S01]  /*31150*/  @!P1 LDGSTS.E.BYPASS.LTC128B.128 [R9+0x21c00], desc[UR36][R2.64], !P0 ;  /* 0x21c0000002099fae */ /* 0x0001e2000c101d64 */
[----:B------:R-:W-:Y:S01]  /*31160*/  PLOP3.LUT P0, PT, PT, PT, PT, 0x80, 0x0 ;  /* 0x000000000000781c */ /* 0x000fe20003f0f070 */
[----:B------:R-:W-:-:S12]  /*31170*/  NOP ;  /* 0x0000000000007918 */ /* 0x000fd80000000000 */
.L_x_3361:
        /* <DEDUP_REMOVED lines=8> */
[----:B0-----:R-:W2:Y:S01]  /*31200*/  LDL.LU R2, [R1+0x488] ;  /* 0x0004880001027983 */ /* 0x001ea20000300800 */
        /* <DEDUP_REMOVED lines=29> */
.L_x_3363:
[----:B------:R-:W-:Y:S05]  /*313e0*/  BSYNC B6 ;  /* 0x0000000000067941 */ /* 0x000fea0003800000 */
.L_x_3362:
[----:B------:R-:W2:Y:S01]  /*313f0*/  LDL.LU R6, [R1+0x46c] ;  /* 0x00046c0001067983 */ /* 0x000ea20000300800 */
[----:B------:R-:W1:Y:S01]  /*31400*/  LDC R7, c[0x0][0x448] ;  /* 0x00011200ff077b82 */ /* 0x000e620000000800 */
[----:B------:R-:W-:Y:S02]  /*31410*/  ULDC.64 UR4, c[0x0][0x3d8] ;  /* 0x0000f60000047ab9 */ /* 0x000fe40000000a00 */
[----:B------:R-:W2:Y:S04]  /*31420*/  LDL.LU.64 R2, [R1+0x488] ;  /* 0x0004880001027983 */ /* 0x000ea80000300a00 */
[----:B0-----:R-:W3:Y:S04]  /*31430*/  LDL.LU R0, [R1+0x490] ;  /* 0x0004900001007983 */ /* 0x001ee80000300800 */
[----:B------:R-:W4:Y:S04]  /*31440*/  LDL.LU R5, [R1+0x494] ;  /* 0x0004940001057983 */ /* 0x000f280000300800 */
[----:B------:R-:W4:Y:S04]  /*31450*/  LDL.LU R4, [R1+0x47c] ;  /* 0x00047c0001047983 */ /* 0x000f280000300800 */
[----:B------:R-:W4:Y:S01]  /*31460*/  LDL.LU R9, [R1+0x444] ;  /* 0x0004440001097983 */ /* 0x000f220000300800 */
[----:B-1----:R-:W-:Y:S01]  /*31470*/  ISETP.NE.AND P0, PT, R7, 0x1, PT ;  /* 0x000000010700780c */ /* 0x002fe20003f05270 */
[----:B--2---:R-:W-:-:S02]  /*31480*/  IMAD.MOV.U32 R3, RZ, RZ, R6 ;  /* 0x000000ffff037224 */ /* 0x004fc400078e0006 */
[----:B------:R-:W2:Y:S01]  /*31490*/  LDL.LU R6, [R1+0x468] ;  /* 0x0004680001067983 */ /* 0x000ea20000300800 */
[----:B---3--:R-:W-:Y:S02]  /*314a0*/  IMAD R0, R0, UR4, RZ ;  /* 0x0000000400007c24 */ /* 0x008fe4000f8e02ff */
        /* <DEDUP_REMOVED lines=15> */
[----:B------:R-:W-:Y:S02]  /*315a0*/  LOP3.LUT R8, R8, 0x40, RZ, 0xfc, !PT ;  /* 0x0000004008087812 */ /* 0x000fe400078efcff */
        /* <DEDUP_REMOVED lines=25> */
[----:B------:R-:W-:-:S11]  /*31740*/  ISETP.GE.AND P2, PT, R11, UR4, PT ;  /* 0x000000040b007c0c */ /* 0x000fd6000bf46270 */
        /* <DEDUP_REMOVED lines=41> */
[----:B------:R-:W5:Y:S04]  /*319e0*/  LDL.LU R12, [R1+0x444] ;  /* 0x00044400010c7983 */ /* 0x000f680000300800 */
[----:B------:R-:W5:Y:S04]  /*319f0*/  LDL R11, [R1+0x450] ;  /* 0x00045000010b7983 */ /* 0x000f680000100800 */
[----:B------:R-:W5:Y:S04]  /*31a00*/  LDL.LU R10, [R1+0x498] ;  /* 0x00049800010a7983 */ /* 0x000f680000300800 */
[----:B------:R-:W-:Y:S04]  /*31a10*/  SHFL.IDX PT, R14, R0, 0x1, 0x181f ;  /* 0x00381f00000e7f89 */ /* 0x000fe800000e0000 */
[----:B------:R-:W-:Y:S01]  /*31a20*/  SHFL.IDX PT, R9, R4, 0x1, 0x181f ;  /* 0x00381f0004097f89 */ /* 0x000fe200000e0000 */
[----:B--2---:R-:W-:-:S05]  /*31a30*/  IMAD R7, R8, R7, RZ ;  /* 0x0000000708077224 */ /* 0x004fca00078e02ff */
[-C--:B---3--:R-:W-:Y:S02]  /*31a40*/  ISETP.GE.AND P2, PT, R3, R7.reuse, PT ;  /* 0x000000070300720c */ /* 0x088fe40003f46270 */
[----:B------:R-:W0:Y:S01]  /*31a50*/  S2R R3, SR_TID.X ;  /* 0x0000000000037919 */ /* 0x000e220000002100 */
[----:B----4-:R-:W-:Y:S02]  /*31a60*/  ISETP.GE.AND P3, PT, R2, R7, PT ;  /* 0x000000070200720c */ /* 0x010fe40003f66270 */
[----:B-----5:R-:W-:-:S04]  /*31a70*/  LOP3.LUT R12, R12, 0xffff7fff, RZ, 0xc0, !PT ;  /* 0xffff7fff0c0c7812 */ /* 0x020fc800078ec0ff */
[----:B------:R-:W-:-:S04]  /*31a80*/  @P1 LOP3.LUT R12, R12, 0x8000, RZ, 0xfc, !PT ;  /* 0x000080000c0c1812 */ /* 0x000fc800078efcff */
[----:B------:R-:W-:Y:S02]  /*31a90*/  @!P2 LOP3.LUT R2, R5, 0x40, RZ, 0xc0, !PT ;  /* 0x000000400502a812 */ /* 0x000fe400078ec0ff */
[C---:B------:R-:W-:Y:S02]  /*31aa0*/  LOP3.LUT P1, RZ, R12.reuse, 0x8, RZ, 0xc0, !PT ;  /* 0x000000080cff7812 */ /* 0x040fe4000782c0ff */
[C---:B------:R-:W-:Y:S02]  /*31ab0*/  LOP3.LUT P4, RZ, R12.reuse, 0x2, RZ, 0xc0, !PT ;  /* 0x000000020cff7812 */ /* 0x040fe4000788c0ff */
[----:B------:R-:W-:Y:S02]  /*31ac0*/  LOP3.LUT R12, R12, 0xffffdfff, RZ, 0xc0, !PT ;  /* 0xffffdfff0c0c7812 */ /* 0x000fe400078ec0ff */
[----:B------:R-:W-:Y:S02]  /*31ad0*/  @!P2 SHF.R.U32.HI R2, RZ, 0x2, R2 ;  /* 0x00000002ff02a819 */ /* 0x000fe40000011602 */
[----:B------:R-:W-:-:S02]  /*31ae0*/  @P3 LOP3.LUT R12, R12, 0x2000, RZ, 0xfc, !PT ;  /* 0x000020000c0c3812 */ /* 0x000fc400078efcff */
[----:B------:R-:W-:Y:S02]  /*31af0*/  @!P2 ISETP.NE.U32.AND P3, PT, R2, RZ, PT ;  /* 0x000000ff0200a20c */ /* 0x000fe40003f65070 */
[----:B------:R-:W-:Y:S02]  /*31b00*/  @!P2 LOP3.LUT R2, R6, 0x80, RZ, 0xc0, !PT ;  /* 0x000000800602a812 */ /* 0x000fe400078ec0ff */
[----:B------:R-:W-:Y:S02]  /*31b10*/  LOP3.LUT R12, R12, 0xffffffdf, RZ, 0xc0, !PT ;  /* 0xffffffdf0c0c7812 */ /* 0x000fe400078ec0ff */
[----:B------:R-:W-:Y:S01]  /*31b20*/  @!P2 SHF.R.U32.HI R2, RZ, 0x3, R2 ;  /* 0x00000003ff02a819 */ /* 0x000fe20000011602 */
[----:B------:R-:W-:Y:S01]  /*31b30*/  SHFL.IDX PT, R8, R4, RZ, 0x181f ;  /* 0x00181fff04087589 */ /* 0x000fe200000e0000 */
[----:B0-----:R-:W-:-:S05]  /*31b40*/  IMAD.SHL.U32 R13, R3, 0x8, RZ ;  /* 0x00000008030d7824 */ /* 0x001fca00078e00ff */
[----:B------:R-:W-:Y:S02]  /*31b50*/  @P3 LOP3.LUT R12, R12, 0x20, RZ, 0xfc, !PT ;  /* 0x000000200c0c3812 */ /* 0x000fe400078efcff */
[----:B------:R-:W-:Y:S02]  /*31b60*/  @!P2 ISETP.NE.U32.AND P3, PT, R2, RZ, PT ;  /* 0x000000ff0200a20c */ /* 0x000fe40003f65070 */
[----:B------:R-:W0:Y:S01]  /*31b70*/  SHFL.IDX PT, R2, R0, RZ, 0x181f ;  /* 0x00181fff00027589 */ /* 0x000e2200000e0000 */
[----:B------:R-:W-:Y:S02]  /*31b80*/  LOP3.LUT R13, R13, 0x38, RZ, 0xc0, !PT ;  /* 0x000000380d0d7812 */ /* 0x000fe400078ec0ff */
[----:B------:R-:W-:-:S08]  /*31b90*/  LOP3.LUT R12, R12, 0xffffbfff, RZ, 0xc0, !PT ;  /* 0xffffbfff0c0c7812 */ /* 0x000fd000078ec0ff */
[----:B------:R-:W-:Y:S02]  /*31ba0*/  @P3 LOP3.LUT R12, R12, 0x4000, RZ, 0xfc, !PT ;  /* 0x000040000c0c3812 */ /* 0x000fe400078efcff */
[----:B0-----:R-:W-:-:S05]  /*31bb0*/  @!P2 LEA R3, P6, R13, R2, 0x1 ;  /* 0x000000020d03a211 */ /* 0x001fca00078c08ff */
[----:B------:R-:W-:-:S05]  /*31bc0*/  @!P2 IMAD.X R2, RZ, RZ, R8, P6 ;  /* 0x000000ffff02a224 */ /* 0x000fca00030e0608 */
[----:B------:R-:W-:-:S04]  /*31bd0*/  @!P2 LOP3.LUT R3, R3, R2, RZ, 0x3c, !PT ;  /* 0x000000020303a212 */ /* 0x000fc800078e3cff */
[C---:B------:R-:W-:Y:S02]  /*31be0*/  @!P2 LOP3.LUT R2, R3.reuse, R2, RZ, 0x3c, !PT ;  /* 0x000000020302a212 */ /* 0x040fe400078e3cff */
[C---:B------:R-:W-:Y:S02]  /*31bf0*/  LOP3.LUT P6, RZ, R12.reuse, 0x4, RZ, 0xc0, !PT ;  /* 0x000000040cff7812 */ /* 0x040fe400078cc0ff */
[----:B------:R-:W-:Y:S02]  /*31c00*/  @!P2 LOP3.LUT R3, R3, R2, RZ, 0x3c, !PT ;  /* 0x000000020303a212 */ /* 0x000fe400078e3cff */
[----:B------:R-:W-:-:S03]  /*31c10*/  LOP3.LUT P3, RZ, R12, 0x20, RZ, 0xc0, !PT ;  /* 0x000000200cff7812 */ /* 0x000fc6000786c0ff */
[----:B------:R-:W-:Y:S01]  /*31c20*/  @!P2 LDGSTS.E.BYPASS.LTC128B.128 [R11+0x26400], desc[UR36][R2.64], !P1 ;  /* 0x26400000020bafae */ /* 0x000fe2000c901d64 */
        /* <DEDUP_REMOVED lines=56> */
.L_x_3501:
        /* <DEDUP_REMOVED lines=31> */
.L_x_3366:
[----:B------:R-:W-:Y:S05]  /*321a0*/  BSYNC B0 ;  /* 0x0000000000007941 */ /* 0x000fea0003800000 */
.L_x_3365:
[----:B--2---:R2:W5:Y:S01]  /*321b0*/  LDL R0, [R1+0x440] ;  /* 0x0004400001007983 */ /* 0x0045620000100800 */
[----:B------:R-:W-:Y:S01]  /*321c0*/  PLOP3.LUT P0, PT, PT, PT, PT, 0x80, 0x0 ;  /* 0x000000000000781c */ /* 0x000fe20003f0f070 */
[----:B------:R-:W-:-:S12]  /*321d0*/  NOP ;  /* 0x0000000000007918 */ /* 0x000fd80000000000 */
.L_x_3367:
        /* <DEDUP_REMOVED lines=19> */
.L_x_3502:
[----:B------:R-:W-:Y:S05]  /*32310*/  BSYNC B0 ;  /* 0x0000000000007941 */ /* 0x000fea0003800000 */
.L_x_3368:
        /* <DEDUP_REMOVED lines=8> */
[----:B------:R-:W3:Y:S02]  /*323a0*/  LDL R2, [R1+0x454] ;  /* 0x0004540001027983 */ /* 0x000ee40000100800 */
[----:B----4-:R-:W-:Y:S01]  /*323b0*/  IMAD R0, R4, 0x8, R5 ;  /* 0x0000000804007824 */ /* 0x010fe200078e0205 */
[----:B0-----:R-:W-:Y:S01]  /*323c0*/  LOP3.LUT R3, R3, 0x7f, RZ, 0xc0, !PT ;  /* 0x0000007f03037812 */ /* 0x001fe200078ec0ff */
[----:B------:R-:W-:Y:S03]  /*323d0*/  BSSY B1, `(.L_x_3372) ;  /* 0x0000005000017945 */ /* 0x000fe60003800000 */
[----:B------:R-:W-:-:S02]  /*323e0*/  ISETP.NE.AND P1, PT, R3, RZ, PT ;  /* 0x000000ff0300720c */ /* 0x000fc40003f25270 */
[----:B---3--:R-:W-:-:S04]  /*323f0*/  SHF.L.U32 R2, R2, 0x1f, RZ ;  /* 0x0000001f02027819 */ /* 0x008fc800000006ff */
[----:B------:R-:W0:Y:S02]  /*32400*/  SYNCS.PHASECHK.TRANS64.TRYWAIT P0, [R0+URZ+0x38860], R2 ;  /* 0x03886002000075a7 */ /* 0x000e24000800017f */
[----:B0-----:R-:W-:Y:S05]  /*32410*/  @!P0 BRA `(.L_x_3373) ;  /* 0x0000005800bc8947 */ /* 0x001fea0003800000 */
.L_x_3503:
[----:B------:R-:W-:Y:S05]  /*32420*/  BSYNC B1 ;  /* 0x0000000000017941 */ /* 0x000fea0003800000 */
.L_x_3372:
        /* <DEDUP_REMOVED lines=9> */
.L_x_3375:
[----:B------:R-:W-:Y:S05]  /*324c0*/  BSYNC B1 ;  /* 0x0000000000017941 */ /* 0x000fea0003800000 */
.L_x_3374:
[----:B------:R-:W3:Y:S04]  /*324d0*/  LDL R4, [R1+0x440] ;  /* 0x0004400001047983 */ /* 0x000ee80000100800 */
[----:B0-----:R-:W3:Y:S04]  /*324e0*/  LDL R2, [R1+0x448] ;  /* 0x0004480001027983 */ /* 0x001ee80000100800 */
[----:B------:R-:W4:Y:S04]  /*324f0*/  LDL R5, [R1+0x45c] ;  /* 0x00045c0001057983 */ /* 0x000f280000100800 */
[----:B------:R-:W4:Y:S01]  /*32500*/  LDL.LU R3, [R1+0x470] ;  /* 0x0004700001037983 */ /* 0x000f220000300800 */
[----:B------:R-:W-:Y:S01]  /*32510*/  UIADD3 UR4, UP0, UR40, 0x470, URZ ;  /* 0x0000047028047890 */ /* 0x000fe2000ff1e03f */
[----:B------:R-:W-:Y:S01]  /*32520*/  PLOP3.LUT P0, PT, PT, PT, PT, 0x80, 0x0 ;  /* 0x000000000000781c */ /* 0x000fe20003f0f070 */
[----:B------:R-:W-:Y:S01]  /*32530*/  VIADD R0, R0, 0x38850 ;  /* 0x0003885000007836 */ /* 0x000fe20000000000 */
[----:B------:R-:W-:Y:S01]  /*32540*/  UMOV UR6, 0x0 ;  /* 0x0000000000067882 */ /* 0x000fe20000000000 */
[----:B------:R-:W-:Y:S01]  /*32550*/  UIADD3.X UR5, URZ, UR41, URZ, UP0, !UPT ;  /* 0x000000293f057290 */ /* 0x000fe200087fe43f */
[----:B------:R-:W-:Y:S01]  /*32560*/  UMOV UR7, 0x14f00000 ;  /* 0x14f0000000077882 */ /* 0x000fe20000000000 */
[----:B------:R-:W-:Y:S01]  /*32570*/  UMOV UR10, URZ ;  /* 0x0000003f000a7c82 */ /* 0x000fe20008000000 */
[----:B---3--:R-:W-:-:S04]  /*32580*/  IMAD R2, R2, 0x10000, R4 ;  /* 0x0001000002027824 */ /* 0x008fc800078e0204 */
[----:B------:R-:W-:Y:S02]  /*32590*/  VIADD R4, R2, 0x400 ;  /* 0x0000040002047836 */ /* 0x000fe40000000000 */
[----:B----4-:R-:W-:-:S07]  /*325a0*/  IMAD R3, R3, 0x40, R5 ;  /* 0x0000004003037824 */ /* 0x010fce00078e0205 */
.L_x_3376:
        /* <DEDUP_REMOVED lines=15> */
.L_x_3377:
        /* <DEDUP_REMOVED lines=15> */
.L_x_3378:
        /* <DEDUP_REMOVED lines=15> */
.L_x_3379:
        /* <DEDUP_REMOVED lines=15> */
.L_x_3380:
        /* <DEDUP_REMOVED lines=15> */
.L_x_3381:
        /* <DEDUP_REMOVED lines=15> */
.L_x_3382:
        /* <DEDUP_REMOVED lines=15> */
.L_x_3383:
        /* <DEDUP_REMOVED lines=10> */
.L_x_3371:
[----:B------:R-:W-:Y:S05]  /*32ce0*/  BSYNC B0 ;  /* 0x0000000000007941 */ /* 0x000fea0003800000 */
.L_x_3370:
[----:B-1----:R-:W3:Y:S04]  /*32cf0*/  LDL R4, [R1+0x464] ;  /* 0x0004640001047983 */ /* 0x002ee80000100800 */
[----:B------:R-:W4:Y:S01]  /*32d00*/  LDL R5, [R1+0x460] ;  /* 0x0004600001057983 */ /* 0x000f220000100800 */
[----:B------:R-:W-:Y:S01]  /*32d10*/  BSSY B0, `(.L_x_3384) ;  /* 0x00002b3000007945 */ /* 0x000fe20003800000 */
[----:B---3--:R-:W-:-:S05]  /*32d20*/  VIADD R0, R4, 0xfffffffe ;  /* 0xfffffffe04007836 */ /* 0x008fca0000000000 */
[----:B----4-:R-:W-:-:S13]  /*32d30*/  ISETP.GE.AND P0, PT, R0, R5, PT ;  /* 0x000000050000720c */ /* 0x010fda0003f06270 */
        /* <DEDUP_REMOVED lines=9> */
[----:B------:R-:W3:Y:S04]  /*32dd0*/  LDL.LU R4, [R1+0x448] ;  /* 0x0004480001047983 */ /* 0x000ee80000300800 */
[----:B------:R-:W4:Y:S04]  /*32de0*/  LDL.LU R7, [R1+0x454] ;  /* 0x0004540001077983 */ /* 0x000f280000300800 */
[----:B------:R-:W5:Y:S01]  /*32df0*/  LDL R5, [R1+0x444] ;  /* 0x0004440001057983 */ /* 0x000f620000100800 */
[----:B------:R-:W-:Y:S01]  /*32e00*/  BSSY B1, `(.L_x_3388) ;  /* 0x00000db000017945 */ /* 0x000fe20003800000 */
[----:B---3--:R-:W-:-:S05]  /*32e10*/  VIADD R2, R4, 0x1 ;  /* 0x0000000104027836 */ /* 0x008fca0000000000 */
[----:B------:R-:W-:-:S04]  /*32e20*/  ISETP.NE.AND P0, PT, R2, 0x2, PT ;  /* 0x000000020200780c */ /* 0x000fc80003f05270 */
[----:B------:R-:W-:Y:S02]  /*32e30*/  SEL R3, RZ, 0x1, P0 ;  /* 0x00000001ff037807 */ /* 0x000fe40000000000 */
[----:B------:R-:W-:Y:S02]  /*32e40*/  SEL R8, R2, RZ, P0 ;  /* 0x000000ff02087207 */ /* 0x000fe40000000000 */
[----:B----4-:R-:W-:-:S03]  /*32e50*/  LOP3.LUT R7, R7, R3, RZ, 0x3c, !PT ;  /* 0x0000000307077212 */ /* 0x010fc600078e3cff */
[----:B------:R0:W-:Y:S04]  /*32e60*/  STL [R1+0x448], R8 ;  /* 0x0004480801007387 */ /* 0x0001e80000100800 */
[----:B------:R0:W-:Y:S01]  /*32e70*/  STL [R1+0x454], R7 ;  /* 0x0004540701007387 */ /* 0x0001e20000100800 */
[----:B-----5:R-:W-:-:S13]  /*32e80*/  LOP3.LUT P2, RZ, R5, 0x1, RZ, 0xc0, !PT ;  /* 0x0000000105ff7812 */ /* 0x020fda000784c0ff */
[----:B0-----:R-:W-:Y:S05]  /*32e90*/  @!P2 BRA `(.L_x_3389) ;  /* 0x0000000c0044a947 */ /* 0x001fea0003800000 */
[----:B------:R-:W-:Y:S02]  /*32ea0*/  ULDC.64 UR4, c[0x0][0x418] ;  /* 0x0001060000047ab9 */ /* 0x000fe40000000a00 */
        /* <DEDUP_REMOVED lines=21> */
[----:B------:R0:W5:Y:S04]  /*33000*/  LDG.E R17, desc[UR36][R4.64] ;  /* 0x0000002404117981 */ /* 0x000168000c1e1900 */
.L_x_3390:
[----:B------:R-:W3:Y:S01]  /*33010*/  LDL R2, [R1+0x440] ;  /* 0x0004400001027983 */ /* 0x000ee20000100800 */
[----:B------:R-:W0:Y:S02]  /*33020*/  S2R R3, SR_TID.X ;  /* 0x0000000000037919 */ /* 0x000e240000002100 */
[----:B0-----:R-:W-:Y:S01]  /*33030*/  LOP3.LUT R4, R3, 0x7f, RZ, 0xc0, !PT ;  /* 0x0000007f03047812 */ /* 0x001fe200078ec0ff */
[----:B------:R-:W-:Y:S03]  /*33040*/  BSSY B3, `(.L_x_3391) ;  /* 0x0000006000037945 */ /* 0x000fe60003800000 */
[----:B------:R-:W-:Y:S01]  /*33050*/  ISETP.NE.AND P1, PT, R4, RZ, PT ;  /* 0x000000ff0400720c */ /* 0x000fe20003f25270 */
[----:B---3--:R-:W-:Y:S01]  /*33060*/  IMAD R3, R8, 0x8, R2 ;  /* 0x0000000808037824 */ /* 0x008fe200078e0202 */
[----:B------:R-:W-:-:S04]  /*33070*/  SHF.L.U32 R2, R7, 0x1f, RZ ;  /* 0x0000001f07027819 */ /* 0x000fc800000006ff */
[----:B------:R-:W0:Y:S02]  /*33080*/  SYNCS.PHASECHK.TRANS64.TRYWAIT P0, [R3+URZ+0x38840], R2 ;  /* 0x03884002030075a7 */ /* 0x000e24000800017f */
[----:B0-----:R-:W-:Y:S05]  /*33090*/  @!P0 BRA `(.L_x_3392) ;  /* 0x0000004c00b08947 */ /* 0x001fea0003800000 */
.L_x_3504:
[----:B------:R-:W-:Y:S05]  /*330a0*/  BSYNC B3 ;  /* 0x0000000000037941 */ /* 0x000fea0003800000 */
.L_x_3391:
        /* <DEDUP_REMOVED lines=9> */
.L_x_3394:
[----:B------:R-:W-:Y:S05]  /*33140*/  BSYNC B3 ;  /* 0x0000000000037941 */ /* 0x000fea0003800000 */
.L_x_3393:
        /* <DEDUP_REMOVED lines=14> */
.L_x_3395:
        /* <DEDUP_REMOVED lines=13> */
.L_x_3505:
[----:B------:R-:W-:Y:S05]  /*33300*/  BSYNC B3 ;  /* 0x0000000000037941 */ /* 0x000fea0003800000 */
.L_x_3396:
        /* <DEDUP_REMOVED lines=11> */
.L_x_3399:
[----:B------:R-:W-:Y:S05]  /*333c0*/  BSYNC B3 ;  /* 0x0000000000037941 */ /* 0x000fea0003800000 */
.L_x_3398:
        /* <DEDUP_REMOVED lines=11> */
.L_x_3400:
        /* <DEDUP_REMOVED lines=15> */
.L_x_3401:
        /* <DEDUP_REMOVED lines=15> */
.L_x_3402:
        /* <DEDUP_REMOVED lines=15> */
.L_x_3403:
        /* <DEDUP_REMOVED lines=15> */
.L_x_3404:
        /* <DEDUP_REMOVED lines=15> */
.L_x_3405:
        /* <DEDUP_REMOVED lines=15> */
.L_x_3406:
        /* <DEDUP_REMOVED lines=15> */
.L_x_3407:
        /* <DEDUP_REMOVED lines=10> */
.L_x_3389:
[----:B------:R-:W-:Y:S05]  /*33bb0*/  BSYNC B1 ;  /* 0x0000000000017941 */ /* 0x000fea0003800000 */
.L_x_3388:
[----:B------:R-:W3:Y:S02]  /*33bc0*/  LDL R4, [R1+0x464] ;  /* 0x0004640001047983 */ /* 0x000ee40000100800 */
[----:B---3--:R-:W-:-:S07]  /*33bd0*/  VIADD R0, R4, 0xfffffffd ;  /* 0xfffffffd04007836 */ /* 0x008fce0000000000 */
.L_x_3387:
[----:B------:R-:W-:Y:S05]  /*33be0*/  BSYNC B2 ;  /* 0x0000000000027941 */ /* 0x000fea0003800000 */
.L_x_3386:
[----:B------:R-:W3:Y:S01]  /*33bf0*/  LDL.LU R2, [R1+0x464] ;  /* 0x0004640001027983 */ /* 0x000ee20000300800 */
[----:B------:R-:W-:Y:S01]  /*33c00*/  VIADD R6, R6, 0xfffffffe ;  /* 0xfffffffe06067836 */ /* 0x000fe20000000000 */
[----:B---3--:R-:W-:-:S04]  /*33c10*/  LOP3.LUT R2, RZ, R2, RZ, 0x33, !PT ;  /* 0x00000002ff027212 */ /* 0x008fc800078e33ff */
[----:B------:R-:W-:-:S13]  /*33c20*/  ISETP.NE.AND P0, PT, R6, R2, PT ;  /* 0x000000020600720c */ /* 0x000fda0003f05270 */
[----:B------:R-:W-:Y:S05]  /*33c30*/  @!P0 BRA `(.L_x_3385) ;  /* 0x0000001c00008947 */ /* 0x000fea0003800000 */
.L_x_3448:
[----:B------:R-:W3:Y:S04]  /*33c40*/  LDL R4, [R1+0x444] ;  /* 0x0004440001047983 */ /* 0x000ee80000100800 */
[----:B------:R-:W4:Y:S04]  /*33c50*/  LDL.LU R3, [R1+0x448] ;  /* 0x0004480001037983 */ /* 0x000f280000300800 */
[----:B------:R-:W5:Y:S01]  /*33c60*/  LDL.LU R2, [R1+0x454] ;  /* 0x0004540001027983 */ /* 0x000f620000300800 */
[----:B------:R-:W-:Y:S05]  /*33c70*/  YIELD ;  /* 0x0000000000007946 */ /* 0x000fea0003800000 */
[----:B------:R-:W-:Y:S01]  /*33c80*/  BSSY B1, `(.L_x_3408) ;  /* 0x00000d8000017945 */ /* 0x000fe20003800000 */
[----:B---3--:R-:W-:Y:S01]  /*33c90*/  LOP3.LUT P1, RZ, R4, 0x1, RZ, 0xc0, !PT ;  /* 0x0000000104ff7812 */ /* 0x008fe2000782c0ff */
[----:B----4-:R-:W-:-:S05]  /*33ca0*/  VIADD R7, R3, 0x1 ;  /* 0x0000000103077836 */ /* 0x010fca0000000000 */
[----:B------:R-:W-:-:S04]  /*33cb0*/  ISETP.NE.AND P0, PT, R7, 0x2, PT ;  /* 0x000000020700780c */ /* 0x000fc80003f05270 */
[----:B------:R-:W-:Y:S02]  /*33cc0*/  SEL R6, RZ, 0x1, P0 ;  /* 0x00000001ff067807 */ /* 0x000fe40000000000 */
[----:B------:R-:W-:Y:S02]  /*33cd0*/  SEL R7, R7, RZ, P0 ;  /* 0x000000ff07077207 */ /* 0x000fe40000000000 */
[----:B-----5:R-:W-:Y:S01]  /*33ce0*/  LOP3.LUT R6, R2, R6, RZ, 0x3c, !PT ;  /* 0x0000000602067212 */ /* 0x020fe200078e3cff */
[----:B0-----:R-:W-:Y:S06]  /*33cf0*/  @!P1 BRA `(.L_x_3409) ;  /* 0x0000000c00409947 */ /* 0x001fec0003800000 */
        /* <DEDUP_REMOVED lines=24> */
.L_x_3410:
[----:B------:R-:W0:Y:S01]  /*33e80*/  LDL R2, [R1+0x440] ;  /* 0x0004400001027983 */ /* 0x000e220000100800 */
[----:B------:R-:W1:Y:S01]  /*33e90*/  S2R R3, SR_TID.X ;  /* 0x0000000000037919 */ /* 0x000e620000002100 */
[----:B------:R-:W-:Y:S01]  /*33ea0*/  BSSY B2, `(.L_x_3411) ;  /* 0x0000007000027945 */ /* 0x000fe20003800000 */
[----:B-1----:R-:W-:-:S04]  /*33eb0*/  LOP3.LUT R3, R3, 0x7f, RZ, 0xc0, !PT ;  /* 0x0000007f03037812 */ /* 0x002fc800078ec0ff */
[----:B------:R-:W-:Y:S01]  /*33ec0*/  ISETP.NE.AND P1, PT, R3, RZ, PT ;  /* 0x000000ff0300720c */ /* 0x000fe20003f25270 */
[----:B0-----:R-:W-:Y:S01]  /*33ed0*/  IMAD R4, R7, 0x8, R2 ;  /* 0x0000000807047824 */ /* 0x001fe200078e0202 */
[----:B------:R-:W-:-:S04]  /*33ee0*/  SHF.L.U32 R2, R6, 0x1f, RZ ;  /* 0x0000001f06027819 */ /* 0x000fc800000006ff */
[----:B------:R-:W0:Y:S02]  /*33ef0*/  SYNCS.PHASECHK.TRANS64.TRYWAIT P0, [R4+URZ+0x38840], R2 ;  /* 0x03884002040075a7 */ /* 0x000e24000800017f */
[----:B0-----:R-:W-:Y:S05]  /*33f00*/  @!P0 BRA `(.L_x_3412) ;  /* 0x00000040003c8947 */ /* 0x001fea0003800000 */
.L_x_3506:
[----:B------:R-:W-:Y:S05]  /*33f10*/  BSYNC B2 ;  /* 0x0000000000027941 */ /* 0x000fea0003800000 */
.L_x_3411:
        /* <DEDUP_REMOVED lines=9> */
.L_x_3414:
[----:B------:R-:W-:Y:S05]  /*33fb0*/  BSYNC B2 ;  /* 0x0000000000027941 */ /* 0x000fea0003800000 */
.L_x_3413:
        /* <DEDUP_REMOVED lines=13> */
.L_x_3415:
        /* <DEDUP_REMOVED lines=13> */
.L_x_3507:
[----:B------:R-:W-:Y:S05]  /*34160*/  BSYNC B2 ;  /* 0x0000000000027941 */ /* 0x000fea0003800000 */
.L_x_3416:
        /* <DEDUP_REMOVED lines=11> */
.L_x_3419:
[----:B------:R-:W-:Y:S05]  /*34220*/  BSYNC B2 ;  /* 0x0000000000027941 */ /* 0x000fea0003800000 */
.L_x_3418:
        /* <DEDUP_REMOVED lines=10> */
.L_x_3420:
        /* <DEDUP_REMOVED lines=15> */
.L_x_3421:
        /* <DEDUP_REMOVED lines=15> */
.L_x_3422:
        /* <DEDUP_REMOVED lines=15> */
.L_x_3423:
        /* <DEDUP_REMOVED lines=15> */
.L_x_3424:
        /* <DEDUP_REMOVED lines=15> */
.L_x_3425:
        /* <DEDUP_REMOVED lines=15> */
.L_x_3426:
        /* <DEDUP_REMOVED lines=15> */
.L_x_3427:
        /* <DEDUP_REMOVED lines=10> */
.L_x_3409:
[----:B------:R-:W-:Y:S05]  /*34a00*/  BSYNC B1 ;  /* 0x0000000000017941 */ /* 0x000fea0003800000 */
.L_x_3408:
[----:B------:R-:W3:Y:S01]  /*34a10*/  LDL R2, [R1+0x444] ;  /* 0x0004440001027983 */ /* 0x000ee20000100800 */
[----:B------:R-:W-:Y:S01]  /*34a20*/  VIADD R7, R7, 0x1 ;  /* 0x0000000107077836 */ /* 0x000fe20000000000 */
[----:B------:R-:W-:Y:S04]  /*34a30*/  BSSY B1, `(.L_x_3428) ;  /* 0x00000dc000017945 */ /* 0x000fe80003800000 */
[----:B------:R-:W-:-:S04]  /*34a40*/  ISETP.NE.AND P0, PT, R7, 0x2, PT ;  /* 0x000000020700780c */ /* 0x000fc80003f05270 */
[----:B------:R-:W-:-:S05]  /*34a50*/  SEL R9, R7, RZ, P0 ;  /* 0x000000ff07097207 */ /* 0x000fca0000000000 */
[----:B------:R0:W-:Y:S01]  /*34a60*/  STL [R1+0x448], R9 ;  /* 0x0004480901007387 */ /* 0x0001e20000100800 */
[----:B---3--:R-:W-:Y:S02]  /*34a70*/  LOP3.LUT P2, RZ, R2, 0x1, RZ, 0xc0, !PT ;  /* 0x0000000102ff7812 */ /* 0x008fe4000784c0ff */
[----:B------:R-:W-:-:S04]  /*34a80*/  SEL R2, RZ, 0x1, P0 ;  /* 0x00000001ff027807 */ /* 0x000fc80000000000 */
[----:B------:R-:W-:Y:S01]  /*34a90*/  LOP3.LUT R8, R6, R2, RZ, 0x3c, !PT ;  /* 0x0000000206087212 */ /* 0x000fe200078e3cff */
[----:B------:R-:W-:-:S04]  /*34aa0*/  VIADD R6, R0, 0xffffffff ;  /* 0xffffffff00067836 */ /* 0x000fc80000000000 */
[----:B------:R0:W-:Y:S02]  /*34ab0*/  STL [R1+0x454], R8 ;  /* 0x0004540801007387 */ /* 0x0001e40000100800 */
[----:B------:R-:W-:Y:S05]  /*34ac0*/  @!P2 BRA `(.L_x_3429) ;  /* 0x0000000c0048a947 */ /* 0x000fea0003800000 */
[----:B------:R-:W-:Y:S01]  /*34ad0*/  ULDC.64 UR4, c[0x0][0x418] ;  /* 0x0001060000047ab9 */ /* 0x000fe20000000a00 */
[----:B------:R-:W-:Y:S01]  /*34ae0*/  IMAD.MOV.U32 R7, RZ, RZ, R6 ;  /* 0x000000ffff077224 */ /* 0x000fe200078e0006 */
        /* <DEDUP_REMOVED lines=22> */
.L_x_3430:
[----:B------:R-:W3:Y:S01]  /*34c50*/  LDL R2, [R1+0x440] ;  /* 0x0004400001027983 */ /* 0x000ee20000100800 */
[----:B------:R-:W1:Y:S02]  /*34c60*/  S2R R3, SR_TID.X ;  /* 0x0000000000037919 */ /* 0x000e640000002100 */
[----:B-1----:R-:W-:Y:S02]  /*34c70*/  LOP3.LUT R4, R3, 0x7f, RZ, 0xc0, !PT ;  /* 0x0000007f03047812 */ /* 0x002fe400078ec0ff */
[----:B------:R-:W-:Y:S01]  /*34c80*/  SHF.L.U32 R3, R8, 0x1f, RZ ;  /* 0x0000001f08037819 */ /* 0x000fe200000006ff */
[----:B------:R-:W-:Y:S01]  /*34c90*/  BSSY B2, `(.L_x_3431) ;  /* 0x0000005000027945 */ /* 0x000fe20003800000 */
[----:B------:R-:W-:Y:S01]  /*34ca0*/  ISETP.NE.AND P1, PT, R4, RZ, PT ;  /* 0x000000ff0400720c */ /* 0x000fe20003f25270 */
[----:B---3--:R-:W-:-:S04]  /*34cb0*/  IMAD R2, R9, 0x8, R2 ;  /* 0x0000000809027824 */ /* 0x008fc800078e0202 */
[----:B------:R-:W1:Y:S02]  /*34cc0*/  SYNCS.PHASECHK.TRANS64.TRYWAIT P0, [R2+URZ+0x38840], R3 ;  /* 0x03884003020075a7 */ /* 0x000e64000800017f */
[----:B-1----:R-:W-:Y:S06]  /*34cd0*/  @!P0 BRA `(.L_x_3432) ;  /* 0x0000003000f08947 */ /* 0x002fec0003800000 */
.L_x_3508:
[----:B------:R-:W-:Y:S05]  /*34ce0*/  BSYNC B2 ;  /* 0x0000000000027941 */ /* 0x000fea0003800000 */
.L_x_3431:
        /* <DEDUP_REMOVED lines=9> */
.L_x_3434:
[----:B------:R-:W-:Y:S05]  /*34d80*/  BSYNC B2 ;  /* 0x0000000000027941 */ /* 0x000fea0003800000 */
.L_x_3433:
        /* <DEDUP_REMOVED lines=14> */
.L_x_3435:
        /* <DEDUP_REMOVED lines=13> */
.L_x_3509:
[----:B------:R-:W-:Y:S05]  /*34f40*/  BSYNC B2 ;  /* 0x0000000000027941 */ /* 0x000fea0003800000 */
.L_x_3436:
        /* <DEDUP_REMOVED lines=11> */
.L_x_3439:
[----:B------:R-:W-:Y:S05]  /*35000*/  BSYNC B2 ;  /* 0x0000000000027941 */ /* 0x000fea0003800000 */
.L_x_3438:
        /* <DEDUP_REMOVED lines=11> */
.L_x_3440:
        /* <DEDUP_REMOVED lines=15> */
.L_x_3441:
        /* <DEDUP_REMOVED lines=15> */
.L_x_3442:
        /* <DEDUP_REMOVED lines=15> */
.L_x_3443:
        /* <DEDUP_REMOVED lines=15> */
.L_x_3444:
        /* <DEDUP_REMOVED lines=15> */
.L_x_3445:
        /* <DEDUP_REMOVED lines=15> */
.L_x_3446:
        /* <DEDUP_REMOVED lines=15> */
.L_x_3447:
        /* <DEDUP_REMOVED lines=10> */
.L_x_3429:
[----:B------:R-:W-:Y:S05]  /*357f0*/  BSYNC B1 ;  /* 0x0000000000017941 */ /* 0x000fea0003800000 */
.L_x_3428:
[----:B------:R-:W3:Y:S01]  /*35800*/  LDL R5, [R1+0x460] ;  /* 0x0004600001057983 */ /* 0x000ee20000100800 */
[----:B------:R-:W-:Y:S01]  /*35810*/  VIADD R0, R0, 0xfffffffe ;  /* 0xfffffffe00007836 */ /* 0x000fe20000000000 */
[----:B---3--:R-:W-:-:S13]  /*35820*/  ISETP.GT.AND P0, PT, R6, R5, PT ;  /* 0x000000050600720c */ /* 0x008fda0003f04270 */
[----:B------:R-:W-:Y:S05]  /*35830*/  @P0 BRA `(.L_x_3448) ;  /* 0xffffffe400000947 */ /* 0x000fea000383ffff */
.L_x_3385:
[----:B------:R-:W-:Y:S05]  /*35840*/  BSYNC B0 ;  /* 0x0000000000007941 */ /* 0x000fea0003800000 */
.L_x_3384:
        /* <DEDUP_REMOVED lines=12> */
[----:B------:R-:W3:Y:S01]  /*35910*/  S2R R2, SR_LANEID ;  /* 0x0000000000027919 */ /* 0x000ee20000000000 */
[----:B------:R-:W-:Y:S02]  /*35920*/  VOTEU.ANY UR4, UPT, PT ;  /* 0x0000000000047886 */ /* 0x000fe400038e0100 */
[----:B------:R-:W3:Y:S08]  /*35930*/  FLO.U32 R4, UR4 ;  /* 0x0000000400047d00 */ /* 0x000ef000080e0000 */
[----:B------:R-:W4:Y:S01]  /*35940*/  POPC R5, UR4 ;  /* 0x0000000400057d09 */ /* 0x000f220008000000 */
[----:B---3--:R-:W-:-:S02]  /*35950*/  ISETP.EQ.U32.AND P1, PT, R4, R2, PT ;  /* 0x000000020400720c */ /* 0x008fc40003f22070 */
[----:B-1----:R-:W4:Y:S11]  /*35960*/  LDC.64 R2, c[0x0][0xd60] ;  /* 0x00035800ff027b82 */ /* 0x002f360000000a00 */
[----:B----4-:R1:W3:Y:S02]  /*35970*/  @P1 ATOMG.E.ADD.STRONG.GPU PT, R2, desc[UR36][R2.64], R5 ;  /* 0x00000005020219a8 */ /* 0x0102e400081ee1e4 */
[----:B-1----:R-:W1:Y:S02]  /*35980*/  S2R R3, SR_LTMASK ;  /* 0x0000000000037919 */ /* 0x002e640000003900 */
[----:B-1----:R-:W-:-:S06]  /*35990*/  LOP3.LUT R3, R3, UR4, RZ, 0xc0, !PT ;  /* 0x0000000403037c12 */ /* 0x002fcc000f8ec0ff */
[----:B------:R-:W1:Y:S01]  /*359a0*/  POPC R3, R3 ;  /* 0x0000000300037309 */ /* 0x000e620000000000 */
[----:B---3--:R-:W1:Y:S02]  /*359b0*/  SHFL.IDX PT, R2, R2, R4, 0x1f ;  /* 0x00001f0402027589 */ /* 0x008e6400000e0000 */
[----:B-1----:R-:W-:-:S07]  /*359c0*/  IADD3 R16, R2, UR38, R3 ;  /* 0x0000002602107c10 */ /* 0x002fce000fffe003 */
.L_x_3450:
[----:B------:R-:W-:Y:S05]  /*359d0*/  BSYNC B0 ;  /* 0x0000000000007941 */ /* 0x000fea0003800000 */
.L_x_3449:
[----:B------:R-:W-:-:S05]  /*359e0*/  SEL R0, R0, RZ, P0 ;  /* 0x000000ff00007207 */ /* 0x000fca0000000000 */
[----:B------:R3:W-:Y:S02]  /*359f0*/  STL [R1+0x448], R0 ;  /* 0x0004480001007387 */ /* 0x0007e40000100800 */
.L_x_3346:
[----:B------:R-:W-:Y:S05]  /*35a00*/  BSYNC B7 ;  /* 0x0000000000077941 */ /* 0x000fea0003800000 */
.L_x_3344:
        /* <DEDUP_REMOVED lines=13> */
.L_x_3451:
[----:B------:R-:W3:Y:S01]  /*35ae0*/  S2R R0, SR_TID.X ;  /* 0x0000000000007919 */ /* 0x000ee20000002100 */
[----:B------:R-:W-:Y:S01]  /*35af0*/  UMOV UR4, 0xffffffff ;  /* 0xffffffff00047882 */ /* 0x000fe20000000000 */
[----:B---3--:R-:W-:-:S04]  /*35b00*/  LOP3.LUT R6, R0, 0x1f, RZ, 0xc0, !PT ;  /* 0x0000001f00067812 */ /* 0x008fc800078ec0ff */
[----:B------:R-:W-:Y:S01]  /*35b10*/  ISETP.NE.AND P0, PT, R6, 0x1f, PT ;  /* 0x0000001f0600780c */ /* 0x000fe20003f05270 */
[----:B------:R-:W-:-:S12]  /*35b20*/  BRA.DIV UR4, `(.L_x_3453) ;  /* 0x0000002604847947 */ /* 0x000fd8000b800000 */
[----:B------:R-:W-:Y:S01]  /*35b30*/  IMAD.IADD R0, R19, 0x1, R6 ;  /* 0x0000000113007824 */ /* 0x000fe200078e0206 */
[----:B------:R-:W-:-:S04]  /*35b40*/  ULDC UR4, c[0x0][0xd3c] ;  /* 0x00034f0000047ab9 */ /* 0x000fc80000000800 */
[----:B------:R-:W-:-:S13]  /*35b50*/  ISETP.GE.OR P1, PT, R0, UR4, !P0 ;  /* 0x0000000400007c0c */ /* 0x000fda000c726670 */
[----:B-1----:R-:W1:Y:S02]  /*35b60*/  @!P1 LDC.64 R2, c[0x0][0xd80] ;  /* 0x00036000ff029b82 */ /* 0x002e640000000a00 */
[----:B-1----:R-:W-:-:S06]  /*35b70*/  @!P1 IMAD.WIDE R2, R0, 0x4, R2 ;  /* 0x0000000400029825 */ /* 0x002fcc00078e0202 */
[----:B------:R1:W3:Y:S01]  /*35b80*/  @!P1 LDG.E R3, desc[UR36][R2.64] ;  /* 0x0000002402039981 */ /* 0x0002e2000c1e1900 */
[C---:B------:R-:W-:Y:S02]  /*35b90*/  ISETP.GE.U32.AND P2, PT, R6.reuse, 0x2, PT ;  /* 0x000000020600780c */ /* 0x040fe40003f46070 */
[C---:B------:R-:W-:Y:S01]  /*35ba0*/  ISETP.GE.U32.AND P3, PT, R6.reuse, 0x4, PT ;  /* 0x000000040600780c */ /* 0x040fe20003f66070 */
[----:B------:R-:W-:Y:S01]  /*35bb0*/  SHFL.IDX PT, R0, R16, RZ, 0x1f ;  /* 0x00001fff10007589 */ /* 0x000fe200000e0000 */
[C---:B------:R-:W-:Y:S02]  /*35bc0*/  ISETP.GE.U32.AND P4, PT, R6.reuse, 0x8, PT ;  /* 0x000000080600780c */ /* 0x040fe40003f86070 */
[C---:B------:R-:W-:Y:S01]  /*35bd0*/  ISETP.GE.U32.AND P5, PT, R6.reuse, 0x10, PT ;  /* 0x000000100600780c */ /* 0x040fe20003fa6070 */
[----:B------:R-:W-:Y:S01]  /*35be0*/  SHFL.IDX PT, R5, R16, 0x1, 0x1f ;  /* 0x00201f0010057f89 */ /* 0x000fe200000e0000 */
[----:B-1----:R-:W-:Y:S02]  /*35bf0*/  IMAD.MOV.U32 R2, RZ, RZ, RZ ;  /* 0x000000ffff027224 */ /* 0x002fe400078e00ff */
[----:B---3--:R-:W-:Y:S01]  /*35c00*/  @!P1 IMAD.MOV.U32 R2, RZ, RZ, R3 ;  /* 0x000000ffff029224 */ /* 0x008fe200078e0003 */
        /* <DEDUP_REMOVED lines=16> */
[----:B------:R1:W3:Y:S02]  /*35d10*/  SHFL.IDX PT, R16, R3, 0x1f, 0x1f ;  /* 0x03e01f0003107f89 */ /* 0x0002e400000e0000 */
.L_x_3519:
[----:B------:R-:W-:Y:S02]  /*35d20*/  ULDC UR4, c[0x0][0xd38] ;  /* 0x00034e0000047ab9 */ /* 0x000fe40000000800 */
[----:B------:R-:W-:-:S04]  /*35d30*/  IMAD.U32 R4, RZ, RZ, UR4 ;  /* 0x00000004ff047e24 */ /* 0x000fc8000f8e00ff */
[----:B---3--:R-:W-:-:S04]  /*35d40*/  IMAD R16, R16, R4, RZ ;  /* 0x0000000410107224 */ /* 0x008fc800078e02ff */
[----:B------:R-:W-:-:S05]  /*35d50*/  IMAD.IADD R5, R5, 0x1, R16 ;  /* 0x0000000105057824 */ /* 0x000fca00078e0210 */
[----:B------:R-:W-:-:S13]  /*35d60*/  ISETP.GT.AND P6, PT, R5, R0, PT ;  /* 0x000000000500720c */ /* 0x000fda0003fc4270 */
[----:B------:R-:W-:Y:S05]  /*35d70*/  @P6 BRA `(.L_x_3454) ;  /* 0x00000000009c6947 */ /* 0x000fea0003800000 */
.L_x_3459:
[----:B------:R-:W3:Y:S01]  /*35d80*/  LDC R2, c[0x0][0xd3c] ;  /* 0x00034f00ff027b82 */ /* 0x000ee20000000800 */
[----:B------:R-:W-:-:S05]  /*35d90*/  VIADD R19, R19, 0x1f ;  /* 0x0000001f13137836 */ /* 0x000fca0000000000 */
[----:B---3--:R-:W-:-:S13]  /*35da0*/  ISETP.GE.AND P6, PT, R19, R2, PT ;  /* 0x000000021300720c */ /* 0x008fda0003fc6270 */
[----:B------:R-:W-:Y:S05]  /*35db0*/  @P6 BRA `(.L_x_3455) ;  /* 0x0000000400d46947 */ /* 0x000fea0003800000 */
[----:B-1----:R-:W1:Y:S01]  /*35dc0*/  S2R R3, SR_TID.X ;  /* 0x0000000000037919 */ /* 0x002e620000002100 */
[----:B------:R-:W-:Y:S01]  /*35dd0*/  BSSY B0, `(.L_x_3456) ;  /* 0x0000009000007945 */ /* 0x000fe20003800000 */
[----:B-1----:R-:W-:-:S05]  /*35de0*/  LOP3.LUT R3, R3, 0x1f, RZ, 0xc0, !PT ;  /* 0x0000001f03037812 */ /* 0x002fca00078ec0ff */
[----:B------:R-:W-:-:S05]  /*35df0*/  IMAD.IADD R4, R19, 0x1, R3 ;  /* 0x0000000113047824 */ /* 0x000fca00078e0203 */
[----:B------:R-:W-:Y:S01]  /*35e00*/  ISETP.GE.OR P6, PT, R4, R2, !P0 ;  /* 0x000000020400720c */ /* 0x000fe200047c6670 */
[----:B------:R-:W-:-:S12]  /*35e10*/  IMAD.MOV.U32 R2, RZ, RZ, RZ ;  /* 0x000000ffff027224 */ /* 0x000fd800078e00ff */
[----:B------:R-:W-:Y:S05]  /*35e20*/  @P6 BRA `(.L_x_3457) ;  /* 0x00000000000c6947 */ /* 0x000fea0003800000 */
[----:B------:R-:W1:Y:S02]  /*35e30*/  LDC.64 R2, c[0x0][0xd80] ;  /* 0x00036000ff027b82 */ /* 0x000e640000000a00 */
[----:B-1----:R-:W-:-:S06]  /*35e40*/  IMAD.WIDE R2, R4, 0x4, R2 ;  /* 0x0000000404027825 */ /* 0x002fcc00078e0202 */
[----:B------:R1:W5:Y:S02]  /*35e50*/  LDG.E R2, desc[UR36][R2.64] ;  /* 0x0000002402027981 */ /* 0x000364000c1e1900 */
.L_x_3457:
[----:B------:R-:W-:Y:S05]  /*35e60*/  BSYNC B0 ;  /* 0x0000000000007941 */ /* 0x000fea0003800000 */
.L_x_3456:
[----:B------:R-:W-:-:S03]  /*35e70*/  UMOV UR4, 0xffffffff ;  /* 0xffffffff00047882 */ /* 0x000fc60000000000 */
[----:B------:R-:W-:Y:S05]  /*35e80*/  BRA.DIV UR4, `(.L_x_3458) ;  /* 0x0000002604e87947 */ /* 0x000fea000b800000 */
[----:B-1---5:R-:W1:Y:S02]  /*35e90*/  SHFL.UP PT, R3, R2, 0x1, RZ ;  /* 0x0420000002037989 */ /* 0x022e6400000e00ff */
        /* <DEDUP_REMOVED lines=15> */
.L_x_3527:
[----:B------:R-:W-:Y:S02]  /*35f90*/  ULDC UR4, c[0x0][0xd38] ;  /* 0x00034e0000047ab9 */ /* 0x000fe40000000800 */
[----:B------:R-:W-:-:S04]  /*35fa0*/  IMAD.U32 R4, RZ, RZ, UR4 ;  /* 0x00000004ff047e24 */ /* 0x000fc8000f8e00ff */
[----:B---3--:R-:W-:-:S04]  /*35fb0*/  IMAD R16, R16, R4, RZ ;  /* 0x0000000410107224 */ /* 0x008fc800078e02ff */
[----:B------:R-:W-:-:S05]  /*35fc0*/  IMAD.IADD R5, R16, 0x1, R5 ;  /* 0x0000000110057824 */ /* 0x000fca00078e0205 */
[----:B------:R-:W-:-:S13]  /*35fd0*/  ISETP.GT.AND P6, PT, R5, R0, PT ;  /* 0x000000000500720c */ /* 0x000fda0003fc4270 */
[----:B------:R-:W-:Y:S05]  /*35fe0*/  @!P6 BRA `(.L_x_3459) ;  /* 0xfffffffc0064e947 */ /* 0x000fea000383ffff */
.L_x_3454:
[----:B------:R-:W-:Y:S01]  /*35ff0*/  IMAD.IADD R16, R5, 0x1, -R16 ;  /* 0x0000000105107824 */ /* 0x000fe200078e0a10 */
[----:B------:R-:W-:-:S03]  /*36000*/  UMOV UR4, 0xffffffff ;  /* 0xffffffff00047882 */ /* 0x000fc60000000000 */
[----:B------:R-:W-:-:S05]  /*36010*/  IMAD R5, R3, R4, R16 ;  /* 0x0000000403057224 */ /* 0x000fca00078e0210 */
[----:B------:R-:W-:Y:S01]  /*36020*/  ISETP.GT.AND P6, PT, R5, R0, PT ;  /* 0x000000000500720c */ /* 0x000fe20003fc4270 */
[----:B------:R-:W-:-:S12]  /*36030*/  BRA.DIV UR4, `(.L_x_3460) ;  /* 0x0000002a04547947 */ /* 0x000fd8000b800000 */
[----:B------:R-:W-:-:S04]  /*36040*/  VOTE.ANY R5, PT, !P6 ;  /* 0x0000000000057806 */ /* 0x000fc800070e0100 */
[----:B------:R-:W3:Y:S02]  /*36050*/  POPC R6, R5 ;  /* 0x0000000500067309 */ /* 0x000ee40000000000 */
[----:B---3--:R3:W4:Y:S02]  /*36060*/  SHFL.IDX PT, R17, R2, R6, 0x1f ;  /* 0x00001f0602117589 */ /* 0x00872400000e0000 */
.L_x_3531:
[----:B------:R-:W-:Y:S01]  /*36070*/  ISETP.NE.AND P0, PT, R5, RZ, PT ;  /* 0x000000ff0500720c */ /* 0x000fe20003f05270 */
[----:B------:R-:W-:-:S12]  /*36080*/  IMAD.MOV.U32 R5, RZ, RZ, RZ ;  /* 0x000000ffff057224 */ /* 0x000fd800078e00ff */
[----:B------:R-:W-:Y:S05]  /*36090*/  @!P0 BRA `(.L_x_3461) ;  /* 0x0000000000148947 */ /* 0x000fea0003800000 */
[----:B------:R-:W-:Y:S01]  /*360a0*/  UMOV UR4, 0xffffffff ;  /* 0xffffffff00047882 */ /* 0x000fe20000000000 */
[----:B------:R-:W-:Y:S02]  /*360b0*/  VIADD R12, R6, 0xffffffff ;  /* 0xffffffff060c7836 */ /* 0x000fe40000000000 */
[----:B------:R-:W-:Y:S05]  /*360c0*/  BRA.DIV UR4, `(.L_x_3462) ;  /* 0x0000002a04787947 */ /* 0x000fea000b800000 */
[----:B-1----:R1:W0:Y:S02]  /*360d0*/  SHFL.IDX PT, R3, R3, R12, 0x1f ;  /* 0x00001f0c03037589 */ /* 0x00222400000e0000 */
.L_x_3534:
[----:B0-----:R-:W-:-:S07]  /*360e0*/  IMAD.MOV.U32 R5, RZ, RZ, R3 ;  /* 0x000000ffff057224 */ /* 0x001fce00078e0003 */
.L_x_3461:
[----:B-1-3--:R-:W1:Y:S01]  /*360f0*/  LDC.64 R2, c[0x0][0xd90] ;  /* 0x00036400ff027b82 */ /* 0x00ae620000000a00 */
[----:B------:R-:W-:-:S04]  /*36100*/  IMAD.IADD R19, R6, 0x1, R19 ;  /* 0x0000000106137824 */ /* 0x000fc800078e0213 */
[----:B-1----:R-:W-:-:S05]  /*36110*/  IMAD.WIDE R2, R19, 0x4, R2 ;  /* 0x0000000413027825 */ /* 0x002fca00078e0202 */
[----:B--2---:R-:W4:Y:S01]  /*36120*/  LDG.E R7, desc[UR36][R2.64] ;  /* 0x0000002402077981 */ /* 0x004f22000c1e1900 */
[----:B------:R-:W-:-:S04]  /*36130*/  IMAD R16, R5, R4, R16 ;  /* 0x0000000405107224 */ /* 0x000fc800078e0210 */
[----:B------:R-:W-:Y:S02]  /*36140*/  IMAD.IADD R0, R0, 0x1, -R16 ;  /* 0x0000000100007824 */ /* 0x000fe400078e0a10 */
[----:B----4-:R-:W-:-:S05]  /*36150*/  IMAD R6, R17, R7, RZ ;  /* 0x0000000711067224 */ /* 0x010fca00078e02ff */
[----:B0-----:R-:W-:-:S04]  /*36160*/  IABS R8, R6 ;  /* 0x0000000600087213 */ /* 0x001fc80000000000 */
        /* <DEDUP_REMOVED lines=47> */
[C---:B------:R-:W-:Y:S01]  /*36460*/  LOP3.LUT R3, R0.reuse, R4, RZ, 0x3c, !PT ;  /* 0x0000000400037212 */ /* 0x040fe200078e3cff */
[----:B------:R-:W-:-:S03]  /*36470*/  IMAD.IADD R0, R0, 0x1, R5 ;  /* 0x0000000100007824 */ /* 0x000fc600078e0205 */
[----:B------:R-:W-:-:S07]  /*36480*/  ISETP.GE.AND P2, PT, R3, RZ, PT ;  /* 0x000000ff0300720c */ /* 0x000fce0003f46270 */
        /* <DEDUP_REMOVED lines=8> */
.L_x_3455:
[----:B------:R-:W-:Y:S01]  /*36510*/  UMOV UR4, URZ ;  /* 0x0000003f00047c82 */ /* 0x000fe20008000000 */
[----:B------:R-:W-:Y:S01]  /*36520*/  UMOV UR5, URZ ;  /* 0x0000003f00057c82 */ /* 0x000fe20008000000 */
[----:B------:R-:W-:Y:S01]  /*36530*/  ULDC UR6, c[0x0][0xd3c] ;  /* 0x00034f0000067ab9 */ /* 0x000fe20000000800 */
[----:B------:R-:W-:Y:S02]  /*36540*/  IMAD.MOV.U32 R16, RZ, RZ, R0 ;  /* 0x000000ffff107224 */ /* 0x000fe400078e0000 */
[----:B------:R-:W-:Y:S02]  /*36550*/  IMAD.U32 R17, RZ, RZ, UR4 ;  /* 0x00000004ff117e24 */ /* 0x000fe4000f8e00ff */
[----:B------:R-:W-:Y:S02]  /*36560*/  IMAD.U32 R18, RZ, RZ, UR5 ;  /* 0x00000005ff127e24 */ /* 0x000fe4000f8e00ff */
[----:B------:R-:W-:-:S07]  /*36570*/  IMAD.U32 R19, RZ, RZ, UR6 ;  /* 0x00000006ff137e24 */ /* 0x000fce000f8e00ff */
.L_x_3463:
[----:B-1----:R1:W3:Y:S01]  /*36580*/  LDL R3, [R1+0x440] ;  /* 0x0004400001037983 */ /* 0x0022e20000100800 */
[----:B------:R-:W4:Y:S01]  /*36590*/  S2R R0, SR_TID.X ;  /* 0x0000000000007919 */ /* 0x000f220000002100 */
[----:B------:R-:W-:Y:S05]  /*365a0*/  WARPSYNC.ALL ;  /* 0x0000000000007948 */ /* 0x000fea0003800000 */
[----:B----4-:R-:W-:Y:S01]  /*365b0*/  LOP3.LUT R0, R0, 0x1f, RZ, 0xc0, !PT ;  /* 0x0000001f00007812 */ /* 0x010fe200078ec0ff */
        /* <DEDUP_REMOVED lines=8> */
.L_x_3452:
[----:B------:R-:W-:Y:S02]  /*36640*/  ULDC UR4, c[0x0][0xd3c] ;  /* 0x00034f0000047ab9 */ /* 0x000fe40000000800 */
[----:B----4-:R-:W-:-:S13]  /*36650*/  ISETP.GE.AND P0, PT, R19, UR4, PT ;  /* 0x0000000413007c0c */ /* 0x010fda000bf06270 */
[----:B------:R-:W-:Y:S05]  /*36660*/  @!P0 BRA `(.L_x_3464) ;  /* 0xffffff8c007c8947 */ /* 0x000fea000383ffff */
[----:B------:R-:W-:Y:S05]  /*36670*/  BSYNC B8 ;  /* 0x0000000000087941 */ /* 0x000fea0003800000 */
.L_x_3332:
[----:B---3--:R-:W3:Y:S01]  /*36680*/  LDL.LU R0, [R1+0x4a0] ;  /* 0x0004a00001007983 */ /* 0x008ee20000300800 */
[----:B------:R-:W-:Y:S01]  /*36690*/  BSSY B0, `(.L_x_3465) ;  /* 0x000000b000007945 */ /* 0x000fe20003800000 */
[----:B------:R-:W4:Y:S01]  /*366a0*/  S2R R5, SR_CgaCtaId ;  /* 0x0000000000057919 */ /* 0x000f220000008800 */
[----:B---3--:R-:W-:-:S05]  /*366b0*/  VIADD R0, R0, 0x1 ;  /* 0x0000000100007836 */ /* 0x008fca0000000000 */
[----:B0-----:R-:W-:-:S04]  /*366c0*/  LEA.HI R2, R0, R0, RZ, 0x1 ;  /* 0x0000000000027211 */ /* 0x001fc800078f08ff */
[----:B-1----:R-:W-:Y:S02]  /*366d0*/  LOP3.LUT R3, R2, 0xfffffffe, RZ, 0xc0, !PT ;  /* 0xfffffffe02037812 */ /* 0x002fe400078ec0ff */
[----:B------:R-:W-:-:S03]  /*366e0*/  MOV R2, 0x400 ;  /* 0x0000040000027802 */ /* 0x000fc60000000f00 */
[----:B------:R-:W-:Y:S01]  /*366f0*/  IMAD.IADD R0, R0, 0x1, -R3 ;  /* 0x0000000100007824 */ /* 0x000fe200078e0a03 */
[----:B----4-:R-:W-:-:S04]  /*36700*/  LEA R9, R5, R2, 0x18 ;  /* 0x0000000205097211 */ /* 0x010fc800078ec0ff */
[----:B------:R-:W-:-:S04]  /*36710*/  SHF.L.U32 R0, R0, 0x1f, RZ ;  /* 0x0000001f00007819 */ /* 0x000fc800000006ff */
[----:B------:R-:W0:Y:S02]  /*36720*/  SYNCS.PHASECHK.TRANS64.TRYWAIT P0, [R9+URZ+0x38820], R0 ;  /* 0x03882000090075a7 */ /* 0x000e24000800017f */
[----:B0-----:R-:W-:Y:S05]  /*36730*/  @!P0 BRA `(.L_x_3466) ;  /* 0x0000002400048947 */ /* 0x001fea0003800000 */
.L_x_3535:
[----:B------:R-:W-:Y:S05]  /*36740*/  BSYNC B0 ;  /* 0x0000000000007941 */ /* 0x000fea0003800000 */
.L_x_3465:
[----:B------:R-:W-:-:S03]  /*36750*/  UMOV UR4, 0xffffffff ;  /* 0xffffffff00047882 */ /* 0x000fc60000000000 */
[----:B------:R-:W-:Y:S05]  /*36760*/  BRA.DIV UR4, `(.L_x_3467) ;  /* 0x00000026040c7947 */ /* 0x000fea000b800000 */
[----:B0-----:R-:W0:Y:S02]  /*36770*/  S2R R0, SR_TID.X ;  /* 0x0000000000007919 */ /* 0x001e240000002100 */
[----:B0-----:R-:W-:-:S04]  /*36780*/  SHF.R.U32.HI R0, RZ, 0x5, R0 ;  /* 0x00000005ff007819 */ /* 0x001fc80000011600 */
[----:B------:R-:W-:-:S05]  /*36790*/  LOP3.LUT R0, R0, 0x3, RZ, 0xc0, !PT ;  /* 0x0000000300007812 */ /* 0x000fca00078ec0ff */
[----:B------:R0:W1:Y:S02]  /*367a0*/  SHFL.IDX PT, R14, R0, RZ, 0x1f ;  /* 0x00001fff000e7589 */ /* 0x00006400000e0000 */
.L_x_3538:
[----:B-1----:R-:W-:Y:S01]  /*367b0*/  ISETP.NE.AND P0, PT, R14, RZ, PT ;  /* 0x000000ff0e00720c */ /* 0x002fe20003f05270 */
[----:B------:R-:W-:-:S12]  /*367c0*/  BSSY B0, `(.L_x_3468) ;  /* 0x0000020000007945 */ /* 0x000fd80003800000 */
[----:B------:R-:W-:Y:S05]  /*367d0*/  @P0 BRA `(.L_x_3469) ;  /* 0x0000000000780947 */ /* 0x000fea0003800000 */
[----:B------:R-:W-:-:S03]  /*367e0*/  UMOV UR4, 0xffffffff ;  /* 0xffffffff00047882 */ /* 0x000fc60000000000 */
[----:B------:R-:W-:Y:S05]  /*367f0*/  BRA.DIV UR4, `(.L_x_3470) ;  /* 0x00000026041c7947 */ /* 0x000fea000b800000 */
[----:B------:R-:W-:-:S13]  /*36800*/  ELECT P6, URZ, PT ;  /* 0x00000000003f782f */ /* 0x000fda00038c0000 */
.L_x_3541:
        /* <DEDUP_REMOVED lines=13> */
[----:B--2---:R-:W-:Y:S01]  /*368e0*/  IMAD R7, R3, 0x8, R0 ;  /* 0x0000000803077824 */ /* 0x004fe200078e0200 */
[----:B0-----:R-:W-:Y:S06]  /*368f0*/  @!P0 BRA `(.L_x_3471) ;  /* 0x0000002000fc8947 */ /* 0x001fec0003800000 */
.L_x_3542:
[----:B------:R-:W0:Y:S01]  /*36900*/  LDL.LU R6, [R1+0x448] ;  /* 0x0004480001067983 */ /* 0x000e220000300800 */
[----:B------:R-:W1:Y:S01]  /*36910*/  SYNCS.PHASECHK.TRANS64.TRYWAIT P0, [R7+URZ], R2 ;  /* 0x00000002070075a7 */ /* 0x000e62000800017f */
[----:B------:R-:W-:-:S04]  /*36920*/  VIADD R0, R9, 0x38860 ;  /* 0x0003886009007836 */ /* 0x000fc80000000000 */
[----:B0-----:R-:W-:Y:S01]  /*36930*/  IMAD R5, R6, 0x8, R0 ;  /* 0x0000000806057824 */ /* 0x001fe200078e0200 */
[----:B-1----:R-:W-:Y:S06]  /*36940*/  @!P0 BRA `(.L_x_3472) ;  /* 0x0000002000fc8947 */ /* 0x002fec0003800000 */
.L_x_3543:
[----:B------:R-:W1:Y:S02]  /*36950*/  SYNCS.PHASECHK.TRANS64.TRYWAIT P0, [R5+URZ], R4 ;  /* 0x00000004050075a7 */ /* 0x000e64000800017f */
[----:B-1----:R-:W-:Y:S05]  /*36960*/  @!P0 BRA `(.L_x_3473) ;  /* 0x0000002400088947 */ /* 0x002fea0003800000 */
.L_x_3544:
[----:B------:R-:W-:-:S07]  /*36970*/  IMAD R3, R3, 0x8, R0 ;  /* 0x0000000803037824 */ /* 0x000fce00078e0200 */
.L_x_3474:
[----:B--2---:R2:W3:Y:S02]  /*36980*/  SYNCS.PHASECHK.TRANS64.TRYWAIT P0, [R3+URZ], R2 ;  /* 0x00000002030075a7 */ /* 0x0044e4000800017f */
[----:B---3--:R-:W-:Y:S05]  /*36990*/  @!P0 NANOSLEEP.SYNCS 0x989680 ;  /* 0x009896800000895d */ /* 0x008fea0003900000 */
[----:B------:R-:W3:Y:S02]  /*369a0*/  @!P0 SYNCS.PHASECHK.TRANS64 P0, [R3+URZ], R2 ;  /* 0x00000002030085a7 */ /* 0x000ee4000800007f */
[----:B---3--:R-:W-:Y:S05]  /*369b0*/  @!P0 BRA `(.L_x_3474) ;  /* 0xfffffffc00f08947 */ /* 0x008fea000383ffff */
.L_x_3469:
[----:B------:R-:W-:Y:S05]  /*369c0*/  BSYNC B0 ;  /* 0x0000000000007941 */ /* 0x000fea0003800000 */
.L_x_3468:
[----:B------:R-:W-:Y:S05]  /*369d0*/  EXIT ;  /* 0x000000000000794d */ /* 0x000fea0003800000 */
.L_x_3220:
[----:B0-----:R-:W-:-:S04]  /*369e0*/  IMAD.U32 R5, RZ, RZ, UR39 ;  /* 0x00000027ff057e24 */ /* 0x001fc8000f8e00ff */
[----:B------:R0:W1:Y:S03]  /*369f0*/  SYNCS.PHASECHK.TRANS64.TRYWAIT P0, [R5+URZ+0x38800], R0 ;  /* 0x03880000050075a7 */ /* 0x000066000800017f */
[----:B-1----:R-:W-:Y:S05]  /*36a00*/  @!P0 NANOSLEEP.SYNCS 0x989680 ;  /* 0x009896800000895d */ /* 0x002fea0003900000 */
[----:B------:R-:W1:Y:S02]  /*36a10*/  @!P0 SYNCS.PHASECHK.TRANS64 P0, [R5+URZ+0x38800], R0 ;  /* 0x03880000050085a7 */ /* 0x000e64000800007f */
[----:B-1----:R-:W-:Y:S05]  /*36a20*/  @!P0 BRA `(.L_x_3220) ;  /* 0xfffffffc00ec8947 */ /* 0x002fea000383ffff */
[----:B------:R-:W-:Y:S05]  /*36a30*/  BRA `(.L_x_3475) ;  /* 0xfffffd4000fc7947 */ /* 0x000fea000383ffff */
.L_x_3233:
[----:B0-----:R0:W1:Y:S02]  /*36a40*/  SYNCS.PHASECHK.TRANS64.TRYWAIT P0, [R5+URZ], R8 ;  /* 0x00000008050075a7 */ /* 0x001064000800017f */
[----:B-1----:R-:W-:Y:S05]  /*36a50*/  @!P0 NANOSLEEP.SYNCS 0x989680 ;  /* 0x009896800000895d */ /* 0x002fea0003900000 */
[----:B------:R-:W1:Y:S02]  /*36a60*/  @!P0 SYNCS.PHASECHK.TRANS64 P0, [R5+URZ], R8 ;  /* 0x00000008050085a7 */ /* 0x000e64000800007f */
[----:B-1----:R-:W-:Y:S05]  /*36a70*/  @!P0 BRA `(.L_x_3233) ;  /* 0xfffffffc00f08947 */ /* 0x002fea000383ffff */
[----:B------:R-:W-:Y:S05]  /*36a80*/  BRA `(.L_x_3232) ;  /* 0xfffffd4c001c7947 */ /* 0x000fea000383ffff */
.L_x_3240:
[----:B-1----:R1:W2:Y:S02]  /*36a90*/  SYNCS.PHASECHK.TRANS64.TRYWAIT P0, [R8+URZ], R9 ;  /* 0x00000009080075a7 */ /* 0x0022a4000800017f */
[----:B--2---:R-:W-:Y:S05]  /*36aa0*/  @!P0 NANOSLEEP.SYNCS 0x989680 ;  /* 0x009896800000895d */ /* 0x004fea0003900000 */
[----:B------:R-:W2:Y:S02]  /*36ab0*/  @!P0 SYNCS.PHASECHK.TRANS64 P0, [R8+URZ], R9 ;  /* 0x00000009080085a7 */ /* 0x000ea4000800007f */
[----:B--2---:R-:W-:Y:S05]  /*36ac0*/  @!P0 BRA `(.L_x_3240) ;  /* 0xfffffffc00f08947 */ /* 0x004fea000383ffff */
[----:B------:R-:W-:Y:S05]  /*36ad0*/  BRA `(.L_x_3239) ;  /* 0xfffffd5000587947 */ /* 0x000fea000383ffff */
.L_x_3267:
[----:B0-----:R0:W1:Y:S02]  /*36ae0*/  SYNCS.PHASECHK.TRANS64.TRYWAIT P1, [R8+URZ], R9 ;  /* 0x00000009080075a7 */ /* 0x001064000802017f */
[----:B-1----:R-:W-:Y:S05]  /*36af0*/  @!P1 NANOSLEEP.SYNCS 0x989680 ;  /* 0x009896800000995d */ /* 0x002fea0003900000 */
[----:B------:R-:W1:Y:S02]  /*36b00*/  @!P1 SYNCS.PHASECHK.TRANS64 P1, [R8+URZ], R9 ;  /* 0x00000009080095a7 */ /* 0x000e64000802007f */
[----:B-1----:R-:W-:Y:S05]  /*36b10*/  @!P1 BRA `(.L_x_3267) ;  /* 0xfffffffc00f09947 */ /* 0x002fea000383ffff */
[----:B------:R-:W-:Y:S05]  /*36b20*/  BRA `(.L_x_3266) ;  /* 0xfffffdf400cc7947 */ /* 0x000fea000383ffff */
.L_x_3274:
[----:B-1----:R1:W2:Y:S02]  /*36b30*/  SYNCS.PHASECHK.TRANS64.TRYWAIT P1, [R8+URZ], R11 ;  /* 0x0000000b080075a7 */ /* 0x0022a4000802017f */
[----:B--2---:R-:W-:Y:S05]  /*36b40*/  @!P1 NANOSLEEP.SYNCS 0x989680 ;  /* 0x009896800000995d */ /* 0x004fea0003900000 */
[----:B------:R-:W2:Y:S02]  /*36b50*/  @!P1 SYNCS.PHASECHK.TRANS64 P1, [R8+URZ], R11 ;  /* 0x0000000b080095a7 */ /* 0x000ea4000802007f */
[----:B--2---:R-:W-:Y:S05]  /*36b60*/  @!P1 BRA `(.L_x_3274) ;  /* 0xfffffffc00f09947 */ /* 0x004fea000383ffff */
[----:B------:R-:W-:Y:S05]  /*36b70*/  BRA `(.L_x_3273) ;  /* 0xfffffdfc00107947 */ /* 0x000fea000383ffff */
.L_x_3287:
[----:B0-----:R0:W1:Y:S02]  /*36b80*/  SYNCS.PHASECHK.TRANS64.TRYWAIT P0, [R6+URZ], R7 ;  /* 0x00000007060075a7 */ /* 0x001064000800017f */
[----:B-1----:R-:W-:Y:S05]  /*36b90*/  @!P0 NANOSLEEP.SYNCS 0x989680 ;  /* 0x009896800000895d */ /* 0x002fea0003900000 */
[----:B------:R-:W1:Y:S02]  /*36ba0*/  @!P0 SYNCS.PHASECHK.TRANS64 P0, [R6+URZ], R7 ;  /* 0x00000007060085a7 */ /* 0x000e64000800007f */
[----:B-1----:R-:W-:Y:S05]  /*36bb0*/  @!P0 BRA `(.L_x_3287) ;  /* 0xfffffffc00f08947 */ /* 0x002fea000383ffff */
[----:B------:R-:W-:Y:S05]  /*36bc0*/  BRA `(.L_x_3286) ;  /* 0xfffffe9000447947 */ /* 0x000fea000383ffff */
.L_x_3294:
[----:B-1----:R1:W2:Y:S02]  /*36bd0*/  SYNCS.PHASECHK.TRANS64.TRYWAIT P0, [R6+URZ], R7 ;  /* 0x00000007060075a7 */ /* 0x0022a4000800017f */
[----:B--2---:R-:W-:Y:S05]  /*36be0*/  @!P0 NANOSLEEP.SYNCS 0x989680 ;  /* 0x009896800000895d */ /* 0x004fea0003900000 */
[----:B------:R-:W2:Y:S02]  /*36bf0*/  @!P0 SYNCS.PHASECHK.TRANS64 P0, [R6+URZ], R7 ;  /* 0x00000007060085a7 */ /* 0x000ea4000800007f */
[----:B--2---:R-:W-:Y:S05]  /*36c00*/  @!P0 BRA `(.L_x_3294) ;  /* 0xfffffffc00f08947 */ /* 0x004fea000383ffff */
[----:B------:R-:W-:Y:S05]  /*36c10*/  BRA `(.L_x_3293) ;  /* 0xfffffe9400807947 */ /* 0x000fea000383ffff */
.L_x_3352:
        /* <DEDUP_REMOVED lines=11> */
.L_x_3477:
[----:B------:R-:W-:Y:S05]  /*36cd0*/  BSYNC B0 ;  /* 0x0000000000007941 */ /* 0x000fea0003800000 */
.L_x_3476:
[----:B------:R-:W-:Y:S05]  /*36ce0*/  BRA `(.L_x_3478) ;  /* 0xffffff94008c7947 */ /* 0x000fea000383ffff */
.L_x_3354:
[----:B------:R-:W-:Y:S01]  /*36cf0*/  BSSY B0, `(.L_x_3479) ;  /* 0x0000006000007945 */ /* 0x000fe20003800000 */
[----:B------:R-:W-:-:S07]  /*36d00*/  IMAD.MOV.U32 R15, RZ, RZ, -0x1 ;  /* 0xffffffffff0f7424 */ /* 0x000fce00078e00ff */
[----:B012-4-:R-:W-:Y:S05]  /*36d10*/  WARPSYNC.COLLECTIVE R15, `(.L_x_3480) ;  /* 0x000000000f0c7348 */ /* 0x017fea0003c00000 */
[----:B------:R-:W-:Y:S02]  /*36d20*/  ELECT P6, UR62, PT ;  /* 0x00000000003e782f */ /* 0x000fe400038c0000 */
[----:B------:R-:W-:Y:S01]  /*36d30*/  MOV R14, UR62 ;  /* 0x0000003e000e7c02 */ /* 0x000fe20008000f00 */
[----:B012-4-:R-:W-:Y:S10]  /*36d40*/  ENDCOLLECTIVE ;  /* 0x000000000000791b */ /* 0x017ff40003800000 */
.L_x_3480:
[----:B------:R-:W-:Y:S05]  /*36d50*/  BSYNC B0 ;  /* 0x0000000000007941 */ /* 0x000fea0003800000 */
.L_x_3479:
[----:B------:R-:W-:Y:S05]  /*36d60*/  BRA `(.L_x_3481) ;  /* 0xffffff9400987947 */ /* 0x000fea000383ffff */
.L_x_3356:
[----:B--2---:R2:W3:Y:S02]  /*36d70*/  SYNCS.PHASECHK.TRANS64.TRYWAIT P0, [R0+URZ+0x38840], R2 ;  /* 0x03884002000075a7 */ /* 0x0044e4000800017f */
[----:B---3--:R-:W-:Y:S05]  /*36d80*/  @!P0 NANOSLEEP.SYNCS 0x989680 ;  /* 0x009896800000895d */ /* 0x008fea0003900000 */
[----:B------:R-:W3:Y:S02]  /*36d90*/  @!P0 SYNCS.PHASECHK.TRANS64 P0, [R0+URZ+0x38840], R2 ;  /* 0x03884002000085a7 */ /* 0x000ee4000800007f */
[----:B---3--:R-:W-:Y:S05]  /*36da0*/  @!P0 BRA `(.L_x_3356) ;  /* 0xfffffffc00f08947 */ /* 0x008fea000383ffff */
[----:B------:R-:W-:Y:S05]  /*36db0*/  BRA `(.L_x_3482) ;  /* 0xffffff9800007947 */ /* 0x000fea000383ffff */
.L_x_3360:
[----:B------:R0:W5:Y:S01]  /*36dc0*/  LDL R0, [R1+0x474] ;  /* 0x0004740001007983 */ /* 0x0001620000100800 */
[----:B------:R-:W-:Y:S02]  /*36dd0*/  IMAD.MOV.U32 R6, RZ, RZ, R11 ;  /* 0x000000ffff067224 */ /* 0x000fe400078e000b */
[----:B------:R-:W-:Y:S02]  /*36de0*/  IMAD.MOV.U32 R13, RZ, RZ, R2 ;  /* 0x000000ffff0d7224 */ /* 0x000fe400078e0002 */
[----:B------:R-:W-:Y:S02]  /*36df0*/  IMAD.MOV.U32 R12, RZ, RZ, RZ ;  /* 0x000000ffff0c7224 */ /* 0x000fe400078e00ff */
[----:B------:R-:W-:Y:S02]  /*36e00*/  IMAD.MOV.U32 R11, RZ, RZ, 0x181f ;  /* 0x0000181fff0b7424 */ /* 0x000fe400078e00ff */
[----:B------:R-:W-:Y:S02]  /*36e10*/  IMAD.MOV.U32 R15, RZ, RZ, -0x1 ;  /* 0xffffffffff0f7424 */ /* 0x000fe400078e00ff */
[----:B0-----:R-:W-:-:S07]  /*36e20*/  IMAD.IADD R8, R8, 0x1, R6 ;  /* 0x0000000108087824 */ /* 0x001fce00078e0206 */
[----:B-----5:R-:W-:Y:S05]  /*36e30*/  WARPSYNC.COLLECTIVE R15, `(.L_x_3483) ;  /* 0x000000000f087348 */ /* 0x020fea0003c00000 */
[----:B------:R0:W1:Y:S02]  /*36e40*/  SHFL.IDX P6, R14, R13, R12, R11 ;  /* 0x0000000c0d0e7389 */ /* 0x00006400000c000b */
[----:B01---5:R-:W-:Y:S01]  /*36e50*/  ENDCOLLECTIVE ;  /* 0x000000000000791b */ /* 0x023fe20003800000 */
.L_x_3483:
[----:B------:R0:W-:Y:S01]  /*36e60*/  STL [R1+0x478], R8 ;  /* 0x0004780801007387 */ /* 0x0001e20000100800 */
[----:B------:R-:W-:Y:S02]  /*36e70*/  IMAD.MOV.U32 R13, RZ, RZ, R3 ;  /* 0x000000ffff0d7224 */ /* 0x000fe400078e0003 */
[----:B------:R-:W-:-:S07]  /*36e80*/  IMAD.MOV.U32 R4, RZ, RZ, R14 ;  /* 0x000000ffff047224 */ /* 0x000fce00078e000e */
[----:B0-----:R-:W-:Y:S05]  /*36e90*/  WARPSYNC.COLLECTIVE R15, `(.L_x_3484) ;  /* 0x000000000f087348 */ /* 0x001fea0003c00000 */
[----:B------:R1:W2:Y:S02]  /*36ea0*/  SHFL.IDX P6, R14, R13, R12, R11 ;  /* 0x0000000c0d0e7389 */ /* 0x0002a400000c000b */
[----:B012---:R-:W-:Y:S01]  /*36eb0*/  ENDCOLLECTIVE ;  /* 0x000000000000791b */ /* 0x007fe20003800000 */
.L_x_3484:
[----:B------:R-:W-:Y:S02]  /*36ec0*/  IMAD.MOV.U32 R13, RZ, RZ, R2 ;  /* 0x000000ffff0d7224 */ /* 0x000fe400078e0002 */
[----:B------:R-:W-:Y:S02]  /*36ed0*/  IMAD.MOV.U32 R12, RZ, RZ, 0x1 ;  /* 0x00000001ff0c7424 */ /* 0x000fe400078e00ff */
[----:B------:R-:W-:-:S07]  /*36ee0*/  IMAD.MOV.U32 R5, RZ, RZ, R14 ;  /* 0x000000ffff057224 */ /* 0x000fce00078e000e */
[----:B------:R-:W-:Y:S05]  /*36ef0*/  WARPSYNC.COLLECTIVE R15, `(.L_x_3485) ;  /* 0x000000000f087348 */ /* 0x000fea0003c00000 */
[----:B------:R0:W1:Y:S02]  /*36f00*/  SHFL.IDX P6, R14, R13, R12, R11 ;  /* 0x0000000c0d0e7389 */ /* 0x00006400000c000b */
[----:B01----:R-:W-:Y:S01]  /*36f10*/  ENDCOLLECTIVE ;  /* 0x000000000000791b */ /* 0x003fe20003800000 */
.L_x_3485:
[----:B------:R-:W-:Y:S02]  /*36f20*/  IMAD.MOV.U32 R13, RZ, RZ, R3 ;  /* 0x000000ffff0d7224 */ /* 0x000fe400078e0003 */
[----:B------:R-:W-:-:S07]  /*36f30*/  IMAD.MOV.U32 R6, RZ, RZ, R14 ;  /* 0x000000ffff067224 */ /* 0x000fce00078e000e */
[----:B------:R-:W-:Y:S05]  /*36f40*/  WARPSYNC.COLLECTIVE R15, `(.L_x_3486) ;  /* 0x000000000f087348 */ /* 0x000fea0003c00000 */
[----:B------:R0:W1:Y:S02]  /*36f50*/  SHFL.IDX P6, R14, R13, R12, R11 ;  /* 0x0000000c0d0e7389 */ /* 0x00006400000c000b */
[----:B01----:R-:W-:Y:S01]  /*36f60*/  ENDCOLLECTIVE ;  /* 0x000000000000791b */ /* 0x003fe20003800000 */
.L_x_3486:
[----:B------:R-:W-:Y:S02]  /*36f70*/  IMAD.MOV.U32 R13, RZ, RZ, R2 ;  /* 0x000000ffff0d7224 */ /* 0x000fe400078e0002 */
[----:B------:R-:W-:Y:S02]  /*36f80*/  IMAD.MOV.U32 R12, RZ, RZ, 0x2 ;  /* 0x00000002ff0c7424 */ /* 0x000fe400078e00ff */
[----:B------:R-:W-:Y:S02]  /*36f90*/  IMAD R0, R0, R7, RZ ;  /* 0x0000000700007224 */ /* 0x000fe400078e02ff */
[----:B------:R-:W-:-:S03]  /*36fa0*/  VIADD R7, R8, 0x10 ;  /* 0x0000001008077836 */ /* 0x000fc60000000000 */
[----:B------:R-:W-:Y:S02]  /*36fb0*/  ISETP.GE.AND P1, PT, R8, R0, PT ;  /* 0x000000000800720c */ /* 0x000fe40003f26270 */
[----:B------:R0:W-:Y:S11]  /*36fc0*/  STL [R1+0x480], R7 ;  /* 0x0004800701007387 */ /* 0x0001f60000100800 */
[----:B------:R-:W-:-:S05]  /*36fd0*/  @!P1 LEA R5, P2, R10, R5, 0x1 ;  /* 0x000000050a059211 */ /* 0x000fca00078408ff */
        /* <DEDUP_REMOVED lines=15> */
.L_x_3487:
        /* <DEDUP_REMOVED lines=10> */
.L_x_3488:
        /* <DEDUP_REMOVED lines=11> */
.L_x_3489:
        /* <DEDUP_REMOVED lines=14> */
.L_x_3490:
[----:B------:R-:W-:Y:S01]  /*37300*/  IMAD.MOV.U32 R3, RZ, RZ, R14 ;  /* 0x000000ffff037224 */ /* 0x000fe200078e000e */
[----:B------:R-:W-:Y:S06]  /*37310*/  BRA `(.L_x_3491) ;  /* 0xffffff9c00647947 */ /* 0x000fec000383ffff */
.L_x_3364:
[----:B------:R-:W2:Y:S04]  /*37320*/  LDL.LU R13, [R1+0x474] ;  /* 0x00047400010d7983 */ /* 0x000ea80000300800 */
[----:B------:R-:W3:Y:S04]  /*37330*/  LDL.LU R12, [R1+0x478] ;  /* 0x00047800010c7983 */ /* 0x000ee80000300800 */
[----:B------:R-:W4:Y:S04]  /*37340*/  LDL.LU R8, [R1+0x444] ;  /* 0x0004440001087983 */ /* 0x000f280000300800 */
[----:B------:R-:W5:Y:S04]  /*37350*/  LDL.LU R11, [R1+0x480] ;  /* 0x00048000010b7983 */ /* 0x000f680000300800 */
[----:B------:R-:W5:Y:S01]  /*37360*/  LDL.LU R9, [R1+0x498] ;  /* 0x0004980001097983 */ /* 0x000f620000300800 */
[----:B------:R-:W-:Y:S01]  /*37370*/  BSSY B0, `(.L_x_3492) ;  /* 0x0000017000007945 */ /* 0x000fe20003800000 */
[----:B------:R-:W-:-:S02]  /*37380*/  IMAD.MOV.U32 R15, RZ, RZ, -0x1 ;  /* 0xffffffffff0f7424 */ /* 0x000fc400078e00ff */
[----:B--2---:R-:W-:-:S05]  /*37390*/  IMAD R7, R13, R7, RZ ;  /* 0x000000070d077224 */ /* 0x004fca00078e02ff */
[----:B---3--:R-:W-:-:S13]  /*373a0*/  ISETP.GE.AND P2, PT, R12, R7, PT ;  /* 0x000000070c00720c */ /* 0x008fda0003f46270 */
[----:B------:R-:W-:-:S04]  /*373b0*/  @!P2 LOP3.LUT R2, R5, 0x40, RZ, 0xc0, !PT ;  /* 0x000000400502a812 */ /* 0x000fc800078ec0ff */
[----:B------:R-:W-:-:S04]  /*373c0*/  @!P2 SHF.R.U32.HI R2, RZ, 0x2, R2 ;  /* 0x00000002ff02a819 */ /* 0x000fc80000011602 */
[----:B------:R-:W-:Y:S02]  /*373d0*/  @!P2 ISETP.NE.U32.AND P6, PT, R2, RZ, PT ;  /* 0x000000ff0200a20c */ /* 0x000fe40003fc5070 */
[----:B------:R-:W-:Y:S02]  /*373e0*/  @!P2 LOP3.LUT R2, R6, 0x80, RZ, 0xc0, !PT ;  /* 0x000000800602a812 */ /* 0x000fe400078ec0ff */
[----:B----4-:R-:W-:Y:S02]  /*373f0*/  LOP3.LUT R8, R8, 0xffffffdf, RZ, 0xc0, !PT ;  /* 0xffffffdf08087812 */ /* 0x010fe400078ec0ff */
[----:B------:R-:W-:-:S07]  /*37400*/  @!P2 SHF.R.U32.HI R2, RZ, 0x3, R2 ;  /* 0x00000003ff02a819 */ /* 0x000fce0000011602 */
[----:B------:R-:W-:Y:S02]  /*37410*/  @P6 LOP3.LUT R8, R8, 0x20, RZ, 0xfc, !PT ;  /* 0x0000002008086812 */ /* 0x000fe400078efcff */
[----:B------:R-:W-:Y:S02]  /*37420*/  @!P2 ISETP.NE.U32.AND P6, PT, R2, RZ, PT ;  /* 0x000000ff0200a20c */ /* 0x000fe40003fc5070 */
[----:B------:R-:W-:-:S11]  /*37430*/  LOP3.LUT R8, R8, 0xffffffef, RZ, 0xc0, !PT ;  /* 0xffffffef08087812 */ /* 0x000fd600078ec0ff */
[----:B------:R-:W-:-:S05]  /*37440*/  @P6 LOP3.LUT R8, R8, 0x10, RZ, 0xfc, !PT ;  /* 0x0000001008086812 */ /* 0x000fca00078efcff */
[----:B------:R0:W-:Y:S01]  /*37450*/  STL [R1+0x444], R8 ;  /* 0x0004440801007387 */ /* 0x0001e20000100800 */
[-C--:B-----5:R-:W-:Y:S01]  /*37460*/  ISETP.GE.AND P3, PT, R11, R7.reuse, PT ;  /* 0x000000070b00720c */ /* 0x0a0fe20003f66270 */
[----:B------:R-:W-:Y:S01]  /*37470*/  IMAD.MOV.U32 R13, RZ, RZ, R4 ;  /* 0x000000ffff0d7224 */ /* 0x000fe200078e0004 */
[----:B------:R-:W-:Y:S01]  /*37480*/  ISETP.GE.AND P4, PT, R9, R7, PT ;  /* 0x000000070900720c */ /* 0x000fe20003f86270 */
[----:B------:R-:W-:Y:S02]  /*37490*/  IMAD.MOV.U32 R12, RZ, RZ, RZ ;  /* 0x000000ffff0c7224 */ /* 0x000fe400078e00ff */
[----:B------:R-:W-:-:S10]  /*374a0*/  IMAD.MOV.U32 R11, RZ, RZ, 0x181f ;  /* 0x0000181fff0b7424 */ /* 0x000fd400078e00ff */
[----:B0-----:R-:W-:Y:S05]  /*374b0*/  WARPSYNC.COLLECTIVE R15, `(.L_x_3493) ;  /* 0x000000000f087348 */ /* 0x001fea0003c00000 */
[----:B------:R1:W2:Y:S02]  /*374c0*/  SHFL.IDX P6, R14, R13, R12, R11 ;  /* 0x0000000c0d0e7389 */ /* 0x0002a400000c000b */
[----:B012---:R-:W-:Y:S01]  /*374d0*/  ENDCOLLECTIVE ;  /* 0x000000000000791b */ /* 0x007fe20003800000 */
.L_x_3493:
[----:B------:R-:W-:Y:S05]  /*374e0*/  BSYNC B0 ;  /* 0x0000000000007941 */ /* 0x000fea0003800000 */
.L_x_3492:
[----:B------:R0:W-:Y:S04]  /*374f0*/  STL [R1+0x4a8], R16 ;  /* 0x0004a81001007387 */ /* 0x0001e80000100800 */
[----:B0-----:R0:W5:Y:S04]  /*37500*/  LDL.LU R16, [R1+0x444] ;  /* 0x0004440001107983 */ /* 0x0011680000300800 */
[----:B------:R1:W-:Y:S04]  /*37510*/  STL [R1+0x4a4], R7 ;  /* 0x0004a40701007387 */ /* 0x0003e80000100800 */
[----:B-1----:R0:W5:Y:S01]  /*37520*/  LDL R7, [R1+0x450] ;  /* 0x0004500001077983 */ /* 0x0021620000100800 */
[----:B------:R-:W-:-:S02]  /*37530*/  IMAD.MOV.U32 R13, RZ, RZ, R0 ;  /* 0x000000ffff0d7224 */ /* 0x000fc400078e0000 */
[----:B------:R-:W-:Y:S02]  /*37540*/  IMAD.MOV.U32 R12, RZ, RZ, RZ ;  /* 0x000000ffff0c7224 */ /* 0x000fe400078e00ff */
[----:B------:R-:W-:Y:S02]  /*37550*/  IMAD.MOV.U32 R11, RZ, RZ, 0x181f ;  /* 0x0000181fff0b7424 */ /* 0x000fe400078e00ff */
[----:B------:R-:W-:Y:S02]  /*37560*/  IMAD.MOV.U32 R15, RZ, RZ, -0x1 ;  /* 0xffffffffff0f7424 */ /* 0x000fe400078e00ff */
[----:B0-----:R-:W-:-:S07]  /*37570*/  IMAD.MOV.U32 R8, RZ, RZ, R14 ;  /* 0x000000ffff087224 */ /* 0x001fce00078e000e */
[----:B-----5:R-:W-:Y:S05]  /*37580*/  WARPSYNC.COLLECTIVE R15, `(.L_x_3494) ;  /* 0x000000000f087348 */ /* 0x020fea0003c00000 */
[----:B------:R0:W1:Y:S02]  /*37590*/  SHFL.IDX P6, R14, R13, R12, R11 ;  /* 0x0000000c0d0e7389 */ /* 0x00006400000c000b */
[----:B01---5:R-:W-:Y:S01]  /*375a0*/  ENDCOLLECTIVE ;  /* 0x000000000000791b */ /* 0x023fe20003800000 */
.L_x_3494:
        /* <DEDUP_REMOVED lines=35> */
[C---:B------:R-:W-:Y:S02]  /*377e0*/  LOP3.LUT P5, RZ, R16.reuse, 0x4, RZ, 0xc0, !PT ;  /* 0x0000000410ff7812 */ /* 0x040fe400078ac0ff */
[----:B------:R-:W-:Y:S01]  /*377f0*/  @!P3 LOP3.LUT R8, R5, 0x40, RZ, 0xc0, !PT ;  /* 0x000000400508b812 */ /* 0x000fe200078ec0ff */
[----:B------:R0:W-:Y:S01]  /*37800*/  @!P2 LDGSTS.E.BYPASS.LTC128B.128 [R7+0x32400], desc[UR36][R2.64+0x300], P6 ;  /* 0x324003000207afae */ /* 0x0001e2000b101d64 */
[----:B------:R-:W-:Y:S02]  /*37810*/  LOP3.LUT R16, R16, 0xfffdffff, RZ, 0xc0, !PT ;  /* 0xfffdffff10107812 */ /* 0x000fe400078ec0ff */
[----:B------:R-:W-:-:S07]  /*37820*/  @!P3 SHF.R.U32.HI R8, RZ, 0x2, R8 ;  /* 0x00000002ff08b819 */ /* 0x000fce0000011608 */
[----:B0-----:R-:W-:Y:S05]  /*37830*/  WARPSYNC.COLLECTIVE R15, `(.L_x_3495) ;  /* 0x000000000f087348 */ /* 0x001fea0003c00000 */
[----:B------:R1:W2:Y:S02]  /*37840*/  SHFL.IDX P6, R14, R13, R12, R11 ;  /* 0x0000000c0d0e7389 */ /* 0x0002a400000c000b */
[----:B012---:R-:W-:Y:S01]  /*37850*/  ENDCOLLECTIVE ;  /* 0x000000000000791b */ /* 0x007fe20003800000 */
.L_x_3495:
        /* <DEDUP_REMOVED lines=18> */
.L_x_3496:
        /* <DEDUP_REMOVED lines=29> */
.L_x_3497:
        /* <DEDUP_REMOVED lines=13> */
.L_x_3498:
        /* <DEDUP_REMOVED lines=20> */
[----:B------:R0:W5:Y:S10]  /*37d60*/  LDL.LU R16, [R1+0x4a8] ;  /* 0x0004a80001107983 */ /* 0x0001740000300800 */
[----:B------:R0:W-:Y:S04]  /*37d70*/  @!P4 LDGSTS.E.BYPASS.LTC128B.128 [R7+0x2b400], desc[UR36][R2.64+0x100], !P2 ;  /* 0x2b4001000207cfae */ /* 0x0001e8000d101d64 */
[----:B------:R0:W-:Y:S04]  /*37d80*/  @!P4 LDGSTS.E.BYPASS.LTC128B.128 [R7+0x2d400], desc[UR36][R2.64+0x180], !P5 ;  /* 0x2d4001800207cfae */ /* 0x0001e8000e901d64 */
[----:B------:R0:W-:Y:S04]  /*37d90*/  @!P4 LDGSTS.E.BYPASS.LTC128B.128 [R7+0x2f400], desc[UR36][R2.64+0x200], !P0 ;  /* 0x2f4002000207cfae */ /* 0x0001e8000c101d64 */
[----:B------:R0:W-:Y:S04]  /*37da0*/  @!P4 LDGSTS.E.BYPASS.LTC128B.128 [R7+0x31400], desc[UR36][R2.64+0x280], !P1 ;  /* 0x314002800207cfae */ /* 0x0001e8000c901d64 */
[----:B------:R0:W-:Y:S04]  /*37db0*/  @!P4 LDGSTS.E.BYPASS.LTC128B.128 [R7+0x33400], desc[UR36][R2.64+0x300], P6 ;  /* 0x334003000207cfae */ /* 0x0001e8000b101d64 */
[----:B------:R0:W-:Y:S04]  /*37dc0*/  @!P4 LDGSTS.E.BYPASS.LTC128B.128 [R7+0x35400], desc[UR36][R2.64+0x380], P3 ;  /* 0x354003800207cfae */ /* 0x0001e80009901d64 */
[----:B------:R0:W5:Y:S01]  /*37dd0*/  LDL.LU R7, [R1+0x4a4] ;  /* 0x0004a40001077983 */ /* 0x0001620000300800 */
[----:B------:R-:W-:-:S02]  /*37de0*/  IMAD.MOV.U32 R13, RZ, RZ, R4 ;  /* 0x000000ffff0d7224 */ /* 0x000fc400078e0004 */
[----:B------:R-:W-:Y:S02]  /*37df0*/  IMAD.MOV.U32 R12, RZ, RZ, 0x3 ;  /* 0x00000003ff0c7424 */ /* 0x000fe400078e00ff */
[----:B------:R-:W-:-:S07]  /*37e00*/  IMAD.MOV.U32 R15, RZ, RZ, -0x1 ;  /* 0xffffffffff0f7424 */ /* 0x000fce00078e00ff */
[----:B0----5:R-:W-:Y:S05]  /*37e10*/  WARPSYNC.COLLECTIVE R15, `(.L_x_3499) ;  /* 0x000000000f087348 */ /* 0x021fea0003c00000 */
[----:B------:R1:W2:Y:S02]  /*37e20*/  SHFL.IDX P6, R14, R13, R12, R11 ;  /* 0x0000000c0d0e7389 */ /* 0x0002a400000c000b */
[----:B012--5:R-:W-:Y:S01]  /*37e30*/  ENDCOLLECTIVE ;  /* 0x000000000000791b */ /* 0x027fe20003800000 */
.L_x_3499:
[----:B------:R-:W-:Y:S02]  /*37e40*/  IMAD.MOV.U32 R13, RZ, RZ, R0 ;  /* 0x000000ffff0d7224 */ /* 0x000fe400078e0000 */
[----:B------:R-:W-:-:S07]  /*37e50*/  IMAD.MOV.U32 R4, RZ, RZ, R14 ;  /* 0x000000ffff047224 */ /* 0x000fce00078e000e */
[----:B------:R-:W-:Y:S05]  /*37e60*/  WARPSYNC.COLLECTIVE R15, `(.L_x_3500) ;  /* 0x000000000f087348 */ /* 0x000fea0003c00000 */
[----:B------:R0:W1:Y:S02]  /*37e70*/  SHFL.IDX P6, R14, R13, R12, R11 ;  /* 0x0000000c0d0e7389 */ /* 0x00006400000c000b */
[----:B01----:R-:W-:Y:S01]  /*37e80*/  ENDCOLLECTIVE ;  /* 0x000000000000791b */ /* 0x003fe20003800000 */
.L_x_3500:
[----:B------:R-:W-:Y:S01]  /*37e90*/  IMAD.MOV.U32 R0, RZ, RZ, R14 ;  /* 0x000000ffff007224 */ /* 0x000fe200078e000e */
[----:B------:R-:W-:Y:S06]  /*37ea0*/  BRA `(.L_x_3501) ;  /* 0xffffffa000407947 */ /* 0x000fec000383ffff */
.L_x_3369:
[----:B0-----:R-:W3:Y:S02]  /*37eb0*/  LDL R2, [R1+0x440] ;  /* 0x0004400001027983 */ /* 0x001ee40000100800 */
[----:B---3--:R0:W3:Y:S02]  /*37ec0*/  SYNCS.PHASECHK.TRANS64.TRYWAIT P0, [R2+URZ+0x38820], R0 ;  /* 0x03882000020075a7 */ /* 0x0080e4000800017f */
[----:B---3--:R-:W-:Y:S05]  /*37ed0*/  @!P0 NANOSLEEP.SYNCS 0x989680 ;  /* 0x009896800000895d */ /* 0x008fea0003900000 */
[----:B------:R-:W3:Y:S02]  /*37ee0*/  @!P0 SYNCS.PHASECHK.TRANS64 P0, [R2+URZ+0x38820], R0 ;  /* 0x03882000020085a7 */ /* 0x000ee4000800007f */
[----:B---3--:R-:W-:Y:S05]  /*37ef0*/  @!P0 BRA `(.L_x_3369) ;  /* 0xfffffffc00ec8947 */ /* 0x008fea000383ffff */
[----:B------:R-:W-:Y:S05]  /*37f00*/  BRA `(.L_x_3502) ;  /* 0xffffffa400007947 */ /* 0x000fea000383ffff */
.L_x_3373:
[----:B0-----:R0:W1:Y:S02]  /*37f10*/  SYNCS.PHASECHK.TRANS64.TRYWAIT P0, [R0+URZ+0x38860], R2 ;  /* 0x03886002000075a7 */ /* 0x001064000800017f */
[----:B-1----:R-:W-:Y:S05]  /*37f20*/  @!P0 NANOSLEEP.SYNCS 0x989680 ;  /* 0x009896800000895d */ /* 0x002fea0003900000 */
[----:B------:R-:W1:Y:S02]  /*37f30*/  @!P0 SYNCS.PHASECHK.TRANS64 P0, [R0+URZ+0x38860], R2 ;  /* 0x03886002000085a7 */ /* 0x000e64000800007f */
[----:B-1----:R-:W-:Y:S05]  /*37f40*/  @!P0 BRA `(.L_x_3373) ;  /* 0xfffffffc00f08947 */ /* 0x002fea000383ffff */
[----:B------:R-:W-:Y:S05]  /*37f50*/  BRA `(.L_x_3503) ;  /* 0xffffffa400307947 */ /* 0x000fea000383ffff */
.L_x_3392:
[----:B0-----:R0:W1:Y:S02]  /*37f60*/  SYNCS.PHASECHK.TRANS64.TRYWAIT P0, [R3+URZ+0x38840], R2 ;  /* 0x03884002030075a7 */ /* 0x001064000800017f */
[----:B-1----:R-:W-:Y:S05]  /*37f70*/  @!P0 NANOSLEEP.SYNCS 0x989680 ;  /* 0x009896800000895d */ /* 0x002fea0003900000 */
[----:B------:R-:W1:Y:S02]  /*37f80*/  @!P0 SYNCS.PHASECHK.TRANS64 P0, [R3+URZ+0x38840], R2 ;  /* 0x03884002030085a7 */ /* 0x000e64000800007f */
[----:B-1----:R-:W-:Y:S05]  /*37f90*/  @!P0 BRA `(.L_x_3392) ;  /* 0xfffffffc00f08947 */ /* 0x002fea000383ffff */
[----:B------:R-:W-:Y:S05]  /*37fa0*/  BRA `(.L_x_3504) ;  /* 0xffffffb0003c7947 */ /* 0x000fea000383ffff */
.L_x_3397:
[----:B-1----:R1:W3:Y:S02]  /*37fb0*/  SYNCS.PHASECHK.TRANS64.TRYWAIT P0, [R3+URZ+0x38860], R2 ;  /* 0x03886002030075a7 */ /* 0x0022e4000800017f */
[----:B---3--:R-:W-:Y:S05]  /*37fc0*/  @!P0 NANOSLEEP.SYNCS 0x989680 ;  /* 0x009896800000895d */ /* 0x008fea0003900000 */
[----:B------:R-:W3:Y:S02]  /*37fd0*/  @!P0 SYNCS.PHASECHK.TRANS64 P0, [R3+URZ+0x38860], R2 ;  /* 0x03886002030085a7 */ /* 0x000ee4000800007f */
[----:B---3--:R-:W-:Y:S05]  /*37fe0*/  @!P0 BRA `(.L_x_3397) ;  /* 0xfffffffc00f08947 */ /* 0x008fea000383ffff */
[----:B------:R-:W-:Y:S05]  /*37ff0*/  BRA `(.L_x_3505) ;  /* 0xffffffb000c07947 */ /* 0x000fea000383ffff */
.L_x_3412:
[----:B0-----:R0:W1:Y:S02]  /*38000*/  SYNCS.PHASECHK.TRANS64.TRYWAIT P0, [R4+URZ+0x38840], R2 ;  /* 0x03884002040075a7 */ /* 0x001064000800017f */
[----:B-1----:R-:W-:Y:S05]  /*38010*/  @!P0 NANOSLEEP.SYNCS 0x989680 ;  /* 0x009896800000895d */ /* 0x002fea0003900000 */
[----:B------:R-:W1:Y:S02]  /*38020*/  @!P0 SYNCS.PHASECHK.TRANS64 P0, [R4+URZ+0x38840], R2 ;  /* 0x03884002040085a7 */ /* 0x000e64000800007f */
[----:B-1----:R-:W-:Y:S05]  /*38030*/  @!P0 BRA `(.L_x_3412) ;  /* 0xfffffffc00f08947 */ /* 0x002fea000383ffff */
[----:B------:R-:W-:Y:S05]  /*38040*/  BRA `(.L_x_3506) ;  /* 0xffffffbc00b07947 */ /* 0x000fea000383ffff */
.L_x_3417:
[----:B-1----:R1:W3:Y:S02]  /*38050*/  SYNCS.PHASECHK.TRANS64.TRYWAIT P0, [R4+URZ+0x38860], R2 ;  /* 0x03886002040075a7 */ /* 0x0022e4000800017f */
[----:B---3--:R-:W-:Y:S05]  /*38060*/  @!P0 NANOSLEEP.SYNCS 0x989680 ;  /* 0x009896800000895d */ /* 0x008fea0003900000 */
[----:B------:R-:W3:Y:S02]  /*38070*/  @!P0 SYNCS.PHASECHK.TRANS64 P0, [R4+URZ+0x38860], R2 ;  /* 0x03886002040085a7 */ /* 0x000ee4000800007f */
[----:B---3--:R-:W-:Y:S05]  /*38080*/  @!P0 BRA `(.L_x_3417) ;  /* 0xfffffffc00f08947 */ /* 0x008fea000383ffff */
[----:B------:R-:W-:Y:S05]  /*38090*/  BRA `(.L_x_3507) ;  /* 0xffffffc000307947 */ /* 0x000fea000383ffff */
.L_x_3432:
[----:B-1----:R1:W3:Y:S02]  /*380a0*/  SYNCS.PHASECHK.TRANS64.TRYWAIT P0, [R2+URZ+0x38840], R3 ;  /* 0x03884003020075a7 */ /* 0x0022e4000800017f */
[----:B---3--:R-:W-:Y:S05]  /*380b0*/  @!P0 NANOSLEEP.SYNCS 0x989680 ;  /* 0x009896800000895d */ /* 0x008fea0003900000 */
[----:B------:R-:W3:Y:S02]  /*380c0*/  @!P0 SYNCS.PHASECHK.TRANS64 P0, [R2+URZ+0x38840], R3 ;  /* 0x03884003020085a7 */ /* 0x000ee4000800007f */
[----:B---3--:R-:W-:Y:S05]  /*380d0*/  @!P0 BRA `(.L_x_3432) ;  /* 0xfffffffc00f08947 */ /* 0x008fea000383ffff */
[----:B------:R-:W-:Y:S05]  /*380e0*/  BRA `(.L_x_3508) ;  /* 0xffffffc800fc7947 */ /* 0x000fea000383ffff */
.L_x_3437:
[----:B0-----:R0:W3:Y:S02]  /*380f0*/  SYNCS.PHASECHK.TRANS64.TRYWAIT P0, [R2+URZ+0x38860], R3 ;  /* 0x03886003020075a7 */ /* 0x0010e4000800017f */
[----:B---3--:R-:W-:Y:S05]  /*38100*/  @!P0 NANOSLEEP.SYNCS 0x989680 ;  /* 0x009896800000895d */ /* 0x008fea0003900000 */
[----:B------:R-:W3:Y:S02]  /*38110*/  @!P0 SYNCS.PHASECHK.TRANS64 P0, [R2+URZ+0x38860], R3 ;  /* 0x03886003020085a7 */ /* 0x000ee4000800007f */
[----:B---3--:R-:W-:Y:S05]  /*38120*/  @!P0 BRA `(.L_x_3437) ;  /* 0xfffffffc00f08947 */ /* 0x008fea000383ffff */
[----:B------:R-:W-:Y:S05]  /*38130*/  BRA `(.L_x_3509) ;  /* 0xffffffcc00807947 */ /* 0x000fea000383ffff */
.L_x_3453:
[----:B------:R-:W-:Y:S01]  /*38140*/  BSSY B0, `(.L_x_3510) ;  /* 0x0000008000007945 */ /* 0x000fe20003800000 */
[----:B------:R-:W-:Y:S02]  /*38150*/  IMAD.MOV.U32 R13, RZ, RZ, R16 ;  /* 0x000000ffff0d7224 */ /* 0x000fe400078e0010 */
[----:B------:R-:W-:Y:S02]  /*38160*/  IMAD.MOV.U32 R12, RZ, RZ, RZ ;  /* 0x000000ffff0c7224 */ /* 0x000fe400078e00ff */
[----:B------:R-:W-:Y:S02]  /*38170*/  IMAD.MOV.U32 R11, RZ, RZ, 0x1f ;  /* 0x0000001fff0b7424 */ /* 0x000fe400078e00ff */
[----:B------:R-:W-:-:S07]  /*38180*/  IMAD.MOV.U32 R15, RZ, RZ, -0x1 ;  /* 0xffffffffff0f7424 */ /* 0x000fce00078e00ff */
[----:B012---:R-:W-:Y:S05]  /*38190*/  WARPSYNC.COLLECTIVE R15, `(.L_x_3511) ;  /* 0x000000000f087348 */ /* 0x007fea0003c00000 */
[----:B------:R3:W4:Y:S02]  /*381a0*/  SHFL.IDX P6, R14, R13, R12, R11 ;  /* 0x0000000c0d0e7389 */ /* 0x00072400000c000b */
[----:B01234-:R-:W-:Y:S01]  /*381b0*/  ENDCOLLECTIVE ;  /* 0x000000000000791b */ /* 0x01ffe20003800000 */
.L_x_3511:
[----:B------:R-:W-:Y:S05]  /*381c0*/  BSYNC B0 ;  /* 0x0000000000007941 */ /* 0x000fea0003800000 */
.L_x_3510:
        /* <DEDUP_REMOVED lines=9> */
.L_x_3512:
        /* <DEDUP_REMOVED lines=18> */
.L_x_3513:
        /* <DEDUP_REMOVED lines=8> */
.L_x_3514:
        /* <DEDUP_REMOVED lines=8> */
.L_x_3515:
        /* <DEDUP_REMOVED lines=8> */
.L_x_3516:
        /* <DEDUP_REMOVED lines=8> */
.L_x_3517:
        /* <DEDUP_REMOVED lines=9> */
.L_x_3518:
[----:B------:R-:W-:Y:S01]  /*38610*/  IMAD.MOV.U32 R16, RZ, RZ, R14 ;  /* 0x000000ffff107224 */ /* 0x000fe200078e000e */
[----:B------:R-:W-:Y:S06]  /*38620*/  BRA `(.L_x_3519) ;  /* 0xffffffd400bc7947 */ /* 0x000fec000383ffff */
.L_x_3458:
        /* <DEDUP_REMOVED lines=8> */
.L_x_3521:
[----:B------:R-:W-:Y:S05]  /*386b0*/  BSYNC B0 ;  /* 0x0000000000007941 */ /* 0x000fea0003800000 */
.L_x_3520:
        /* <DEDUP_REMOVED lines=10> */
.L_x_3522:
        /* <DEDUP_REMOVED lines=8> */
.L_x_3523:
        /* <DEDUP_REMOVED lines=8> */
.L_x_3524:
        /* <DEDUP_REMOVED lines=8> */
.L_x_3525:
        /* <DEDUP_REMOVED lines=9> */
.L_x_3526:
[----:B------:R-:W-:Y:S01]  /*38970*/  IMAD.MOV.U32 R16, RZ, RZ, R14 ;  /* 0x000000ffff107224 */ /* 0x000fe200078e000e */
[----:B------:R-:W-:Y:S06]  /*38980*/  BRA `(.L_x_3527) ;  /* 0xffffffd400807947 */ /* 0x000fec000383ffff */
.L_x_3460:
[----:B------:R-:W-:Y:S01]  /*38990*/  BSSY B0, `(.L_x_3528) ;  /* 0x0000006000007945 */ /* 0x000fe20003800000 */
[----:B------:R-:W-:Y:S01]  /*389a0*/  PLOP3.LUT P6, PT, P6, PT, PT, 0x8, 0x0 ;  /* 0x000000000000781c */ /* 0x000fe200037ce170 */
[----:B------:R-:W-:-:S12]  /*389b0*/  IMAD.MOV.U32 R15, RZ, RZ, -0x1 ;  /* 0xffffffffff0f7424 */ /* 0x000fd800078e00ff */
[----:B012---:R-:W-:Y:S05]  /*389c0*/  WARPSYNC.COLLECTIVE R15, `(.L_x_3529) ;  /* 0x000000000f087348 */ /* 0x007fea0003c00000 */
[----:B------:R-:W-:Y:S01]  /*389d0*/  VOTE.ANY R14, PT, P6 ;  /* 0x00000000000e7806 */ /* 0x000fe200030e0100 */
[----:B012---:R-:W-:Y:S06]  /*389e0*/  ENDCOLLECTIVE ;  /* 0x000000000000791b */ /* 0x007fec0003800000 */
.L_x_3529:
[----:B------:R-:W-:Y:S05]  /*389f0*/  BSYNC B0 ;  /* 0x0000000000007941 */ /* 0x000fea0003800000 */
.L_x_3528:
        /* <DEDUP_REMOVED lines=9> */
.L_x_3530:
[----:B------:R-:W-:Y:S01]  /*38a90*/  IMAD.MOV.U32 R17, RZ, RZ, R14 ;  /* 0x000000ffff117224 */ /* 0x000fe200078e000e */
[----:B------:R-:W-:Y:S06]  /*38aa0*/  BRA `(.L_x_3531) ;  /* 0xffffffd400707947 */ /* 0x000fec000383ffff */
.L_x_3462:
[----:B------:R-:W-:Y:S01]  /*38ab0*/  BSSY B0, `(.L_x_3532) ;  /* 0x0000007000007945 */ /* 0x000fe20003800000 */
[----:B------:R-:W-:Y:S02]  /*38ac0*/  IMAD.MOV.U32 R13, RZ, RZ, R3 ;  /* 0x000000ffff0d7224 */ /* 0x000fe400078e0003 */
[----:B------:R-:W-:Y:S02]  /*38ad0*/  IMAD.MOV.U32 R11, RZ, RZ, 0x1f ;  /* 0x0000001fff0b7424 */ /* 0x000fe400078e00ff */
[----:B------:R-:W-:-:S07]  /*38ae0*/  IMAD.MOV.U32 R15, RZ, RZ, -0x1 ;  /* 0xffffffffff0f7424 */ /* 0x000fce00078e00ff */
[----:B01234-:R-:W-:Y:S05]  /*38af0*/  WARPSYNC.COLLECTIVE R15, `(.L_x_3533) ;  /* 0x000000000f087348 */ /* 0x01ffea0003c00000 */
[----:B------:R0:W0:Y:S02]  /*38b00*/  SHFL.IDX P6, R14, R13, R12, R11 ;  /* 0x0000000c0d0e7389 */ /* 0x00002400000c000b */
[----:B01234-:R-:W-:Y:S01]  /*38b10*/  ENDCOLLECTIVE ;  /* 0x000000000000791b */ /* 0x01ffe20003800000 */
.L_x_3533:
[----:B------:R-:W-:Y:S05]  /*38b20*/  BSYNC B0 ;  /* 0x0000000000007941 */ /* 0x000fea0003800000 */
.L_x_3532:
[----:B------:R-:W-:Y:S01]  /*38b30*/  IMAD.MOV.U32 R3, RZ, RZ, R14 ;  /* 0x000000ffff037224 */ /* 0x000fe200078e000e */
[----:B------:R-:W-:Y:S06]  /*38b40*/  BRA `(.L_x_3534) ;  /* 0xffffffd400647947 */ /* 0x000fec000383ffff */
.L_x_3466:
[----:B0-----:R0:W1:Y:S02]  /*38b50*/  SYNCS.PHASECHK.TRANS64.TRYWAIT P0, [R9+URZ+0x38820], R0 ;  /* 0x03882000090075a7 */ /* 0x001064000800017f */
[----:B-1----:R-:W-:Y:S05]  /*38b60*/  @!P0 NANOSLEEP.SYNCS 0x989680 ;  /* 0x009896800000895d */ /* 0x002fea0003900000 */
[----:B------:R-:W1:Y:S02]  /*38b70*/  @!P0 SYNCS.PHASECHK.TRANS64 P0, [R9+URZ+0x38820], R0 ;  /* 0x03882000090085a7 */ /* 0x000e64000800007f */
[----:B-1----:R-:W-:Y:S05]  /*38b80*/  @!P0 BRA `(.L_x_3466) ;  /* 0xfffffffc00f08947 */ /* 0x002fea000383ffff */
[----:B------:R-:W-:Y:S05]  /*38b90*/  BRA `(.L_x_3535) ;  /* 0xffffffd800e87947 */ /* 0x000fea000383ffff */
.L_x_3467:
        /* <DEDUP_REMOVED lines=11> */
.L_x_3537:
[----:B------:R-:W-:Y:S05]  /*38c50*/  BSYNC B0 ;  /* 0x0000000000007941 */ /* 0x000fea0003800000 */
.L_x_3536:
[----:B------:R-:W-:Y:S05]  /*38c60*/  BRA `(.L_x_3538) ;  /* 0xffffffd800d07947 */ /* 0x000fea000383ffff */
.L_x_3470:
[----:B------:R-:W-:Y:S01]  /*38c70*/  BSSY B1, `(.L_x_3539) ;  /* 0x0000006000017945 */ /* 0x000fe20003800000 */
[----:B------:R-:W-:-:S07]  /*38c80*/  IMAD.MOV.U32 R15, RZ, RZ, -0x1 ;  /* 0xffffffffff0f7424 */ /* 0x000fce00078e00ff */
[----:B0-2---:R-:W-:Y:S05]  /*38c90*/  WARPSYNC.COLLECTIVE R15, `(.L_x_3540) ;  /* 0x000000000f0c7348 */ /* 0x005fea0003c00000 */
[----:B------:R-:W-:Y:S02]  /*38ca0*/  ELECT P6, UR62, PT ;  /* 0x00000000003e782f */ /* 0x000fe400038c0000 */
[----:B------:R-:W-:Y:S01]  /*38cb0*/  MOV R14, UR62 ;  /* 0x0000003e000e7c02 */ /* 0x000fe20008000f00 */
[----:B0-2---:R-:W-:Y:S10]  /*38cc0*/  ENDCOLLECTIVE ;  /* 0x000000000000791b */ /* 0x005ff40003800000 */
.L_x_3540:
[----:B------:R-:W-:Y:S05]  /*38cd0*/  BSYNC B1 ;  /* 0x0000000000017941 */ /* 0x000fea0003800000 */
.L_x_3539:
[----:B------:R-:W-:Y:S05]  /*38ce0*/  BRA `(.L_x_3541) ;  /* 0xffffffd800c87947 */ /* 0x000fea000383ffff */
.L_x_3471:
[----:B0-----:R0:W1:Y:S02]  /*38cf0*/  SYNCS.PHASECHK.TRANS64.TRYWAIT P0, [R5+URZ], R4 ;  /* 0x00000004050075a7 */ /* 0x001064000800017f */
[----:B-1----:R-:W-:Y:S05]  /*38d00*/  @!P0 NANOSLEEP.SYNCS 0x989680 ;  /* 0x009896800000895d */ /* 0x002fea0003900000 */
[----:B------:R-:W1:Y:S02]  /*38d10*/  @!P0 SYNCS.PHASECHK.TRANS64 P0, [R5+URZ], R4 ;  /* 0x00000004050085a7 */ /* 0x000e64000800007f */
[----:B-1----:R-:W-:Y:S05]  /*38d20*/  @!P0 BRA `(.L_x_3471) ;  /* 0xfffffffc00f08947 */ /* 0x002fea000383ffff */
[----:B------:R-:W-:Y:S05]  /*38d30*/  BRA `(.L_x_3542) ;  /* 0xffffffd800f07947 */ /* 0x000fea000383ffff */
.L_x_3472:
[----:B0-----:R0:W1:Y:S02]  /*38d40*/  SYNCS.PHASECHK.TRANS64.TRYWAIT P0, [R7+URZ], R2 ;  /* 0x00000002070075a7 */ /* 0x001064000800017f */
[----:B-1----:R-:W-:Y:S05]  /*38d50*/  @!P0 NANOSLEEP.SYNCS 0x989680 ;  /* 0x009896800000895d */ /* 0x002fea0003900000 */
[----:B------:R-:W1:Y:S02]  /*38d60*/  @!P0 SYNCS.PHASECHK.TRANS64 P0, [R7+URZ], R2 ;  /* 0x00000002070085a7 */ /* 0x000e64000800007f */
[----:B-1----:R-:W-:Y:S05]  /*38d70*/  @!P0 BRA `(.L_x_3472) ;  /* 0xfffffffc00f08947 */ /* 0x002fea000383ffff */
[----:B------:R-:W-:Y:S05]  /*38d80*/  BRA `(.L_x_3543) ;  /* 0xffffffd800f07947 */ /* 0x000fea000383ffff */
.L_x_3473:
[----:B-1----:R1:W2:Y:S02]  /*38d90*/  SYNCS.PHASECHK.TRANS64.TRYWAIT P0, [R5+URZ], R4 ;  /* 0x00000004050075a7 */ /* 0x0022a4000800017f */
[----:B--2---:R-:W-:Y:S05]  /*38da0*/  @!P0 NANOSLEEP.SYNCS 0x989680 ;  /* 0x009896800000895d */ /* 0x004fea0003900000 */
[----:B------:R-:W2:Y:S02]  /*38db0*/  @!P0 SYNCS.PHASECHK.TRANS64 P0, [R5+URZ], R4 ;  /* 0x00000004050085a7 */ /* 0x000ea4000800007f */
[----:B--2---:R-:W-:Y:S05]  /*38dc0*/  @!P0 BRA `(.L_x_3473) ;  /* 0xfffffffc00f08947 */ /* 0x004fea000383ffff */
[----:B------:R-:W-:Y:S05]  /*38dd0*/  BRA `(.L_x_3544) ;  /* 0xffffffd800e47947 */ /* 0x000fea000383ffff */
        .type           $_ZN7cutlass13device_kernelIN5flash11enable_sm90INS1_16FlashAttnFwdSm90INS1_25CollectiveMainloopFwdSm90ILi2EN4cute5tupleIJNS5_1CILi1EEES8_S8_EEENS6_IJNS7_ILi64EEESA_SA_EEELi512ENS_6half_tEfNS_4arch4Sm90ELb0ELb1ELb1ELb1ELb0ELb0ELb1ELb0ELb0ELb1ELb0ELb0EEENS1_21CollectiveEpilogueFwdINS6_IJSA_NS7_ILi512EEESA_EEES9_SC_SE_Li256ELb1ELb1ELb0ELb0EEENS1_36VarlenDynamicPersistentTileSchedulerILi64ELi64ELi256ELi128ELb0ELb1ELb1ELb1ELb0ELb1EEEEEEEEEvNT_6ParamsE$_ZZN5flash25CollectiveMainloopFwdSm90ILi2EN4cute5tupleIJNS1_1CILi1EEES4_S4_EEENS2_IJNS3_ILi64EEES6_S6_EEELi512EN7cutlass6half_tEfNS8_4arch4Sm90ELb0ELb1ELb1ELb1ELb0ELb0ELb1ELb0ELb0ELb1ELb0ELb0EE3mmaINS_16FlashAttnFwdSm90ISC_NS_21CollectiveEpilogueFwdINS2_IJS6_NS3_ILi512EEES6_EEES5_S9_SB_Li256ELb1ELb1ELb0ELb0EEENS_36VarlenDynamicPersistentTileSchedulerILi64ELi64ELi256ELi128ELb0ELb1ELb1ELb1ELb0ELb1EEEE13SharedStorageENS1_6TensorINS1_11ArrayEngineIfLm128EEENS1_6LayoutINS2_IJNS2_IJNS3_ILi2EEESR_NS3_ILi32EEEEEES4_S4_EEENS2_IJNS2_IJS4_SR_NS3_ILi4EEEEEENS3_ILi0EEESX_EEEEEEENS_7SoftmaxILi2ELi0EEEEEbRKNSC_6ParamsENS8_25PipelineTmaAsyncNoClusterILi2ENS8_16PipelineTmaAsyncILi2EEEEES19_RNS8_13PipelineStateILj2EEERT0_RT1_iRiRKNS_16SeqlenInfoQKNewKILb1ELb0EEENS2_IJiiiiEEERT_ENKUliT_T0_T1_E_clIZSD_ISM_S10_S12_EbS15_S19_S19_S1C_S1E_S1G_iS1H_S1L_S1M_S1O_EUlRS1P_iE0_NS3_ILb1EEES1W_EEDaiS1P_S1Q_S1R_,@function
        .size           $_ZN7cutlass13device_kernelIN5flash11enable_sm90INS1_16FlashAttnFwdSm90INS1_25CollectiveMainloopFwdSm90ILi2EN4cute5tupleIJNS5_1CILi1EEES8_S8_EEENS6_IJNS7_ILi64EEESA_SA_EEELi512ENS_6half_tEfNS_4arch4Sm90ELb0ELb1ELb1ELb1ELb0ELb0ELb1ELb0ELb0ELb1ELb0ELb0EEENS1_21CollectiveEpilogueFwdINS6_IJSA_NS7_ILi512EEESA_EEES9_SC_SE_Li256ELb1ELb1ELb0ELb0EEENS1_36VarlenDynamicPersistentTileSchedulerILi64ELi64ELi256ELi128ELb0ELb1ELb1ELb1ELb0ELb1EEEEEEEEEvNT_6ParamsE$_ZZN5flash25CollectiveMainloopFwdSm90ILi2EN4cute5tupleIJNS1_1CILi1EEES4_S4_EEENS2_IJNS3_ILi64EEES6_S6_EEELi512EN7cutlass6half_tEfNS8_4arch4Sm90ELb0ELb1ELb1ELb1ELb0ELb0ELb1ELb0ELb0ELb1ELb0ELb0EE3mmaINS_16FlashAttnFwdSm90ISC_NS_21CollectiveEpilogueFwdINS2_IJS6_NS3_ILi512EEES6_EEES5_S9_SB_Li256ELb1ELb1ELb0ELb0EEENS_36VarlenDynamicPersistentTileSchedulerILi64ELi64ELi256ELi128ELb0ELb1ELb1ELb1ELb0ELb1EEEE13SharedStorageENS1_6TensorINS1_11ArrayEngineIfLm128EEENS1_6LayoutINS2_IJNS2_IJNS3_ILi2EEESR_NS3_ILi32EEEEEES4_S4_EEENS2_IJNS2_IJS4_SR_NS3_ILi4EEEEEENS3_ILi0EEESX_EEEEEEENS_7SoftmaxILi2ELi0EEEEEbRKNSC_6ParamsENS8_25PipelineTmaAsyncNoClusterILi2ENS8_16PipelineTmaAsyncILi2EEEEES19_RNS8_13PipelineStateILj2EEERT0_RT1_iRiRKNS_16SeqlenInfoQKNewKILb1ELb0EEENS2_IJiiiiEEERT_ENKUliT_T0_T1_E_clIZSD_ISM_S10_S12_EbS15_S19_S19_S1C_S1E_S1G_iS1H_S1L_S1M_S1O_EUlRS1P_iE0_NS3_ILb1EEES1W_EEDaiS1P_S1Q_S1R_,(.L_x_6030 - $_ZN7cutlass13device_kernelIN5flash11enable_sm90INS1_16FlashAttnFwdSm90INS1_25CollectiveMainloopFwdSm90ILi2EN4cute5tupleIJNS5_1CILi1EEES8_S8_EEENS6_IJNS7_ILi64EEESA_SA_EEELi512ENS_6half_tEfNS_4arch4Sm90ELb0ELb1ELb1ELb1ELb0ELb0ELb1ELb0ELb0ELb1ELb0ELb0EEENS1_21CollectiveEpilogueFwdINS6_IJSA_NS7_ILi512EEESA_EEES9_SC_SE_Li256ELb1ELb1ELb0ELb0EEENS1_36VarlenDynamicPersistentTileSchedulerILi64ELi64ELi256ELi128ELb0ELb1ELb1ELb1ELb0ELb1EEEEEEEEEvNT_6ParamsE$_ZZN5flash25CollectiveMainloopFwdSm90ILi2EN4cute5tupleIJNS1_1CILi1EEES4_S4_EEENS2_IJNS3_ILi64EEES6_S6_EEELi512EN7cutlass6half_tEfNS8_4arch4Sm90ELb0ELb1ELb1ELb1ELb0ELb0ELb1ELb0ELb0ELb1ELb0ELb0EE3mmaINS_16FlashAttnFwdSm90ISC_NS_21CollectiveEpilogueFwdINS2_IJS6_NS3_ILi512EEES6_EEES5_S9_SB_Li256ELb1ELb1ELb0ELb0EEENS_36VarlenDynamicPersistentTileSchedulerILi64ELi64ELi256ELi128ELb0ELb1ELb1ELb1ELb0ELb1EEEE13SharedStorageENS1_6TensorINS1_11ArrayEngineIfLm128EEENS1_6LayoutINS2_IJNS2_IJNS3_ILi2EEESR_NS3_ILi32EEEEEES4_S4_EEENS2_IJNS2_IJS4_SR_NS3_ILi4EEEEEENS3_ILi0EEESX_EEEEEEENS_7SoftmaxILi2ELi0EEEEEbRKNSC_6ParamsENS8_25PipelineTmaAsyncNoClusterILi2ENS8_16PipelineTmaAsyncILi2EEEEES19_RNS8_13PipelineStateILj2EEERT0_RT1_iRiRKNS_16SeqlenInfoQKNewKILb1ELb0EEENS2_IJiiiiEEERT_ENKUliT_T0_T1_E_clIZSD_ISM_S10_S12_EbS15_S19_S19_S1C_S1E_S1G_iS1H_S1L_S1M_S1O_EUlRS1P_iE0_NS3_ILb1EEES1W_EEDaiS1P_S1Q_S1R_)
$_ZN7cutlass13device_kernelIN5flash11enable_sm90INS1_16FlashAttnFwdSm90INS1_25CollectiveMainloopFwdSm90ILi2EN4cute5tupleIJNS5_1CILi1EEES8_S8_EEENS6_IJNS7_ILi64EEESA_SA_EEELi512ENS_6half_tEfNS_4arch4Sm90ELb0ELb1ELb1ELb1ELb0ELb0ELb1ELb0ELb0ELb1ELb0ELb0EEENS1_21CollectiveEpilogueFwdINS6_IJSA_NS7_ILi512EEESA_EEES9_SC_SE_Li256ELb1ELb1ELb0ELb0EEENS1_36VarlenDynamicPersistentTileSchedulerILi64ELi64ELi256ELi128ELb0ELb1ELb1ELb1ELb0ELb1EEEEEEEEEvNT_6ParamsE$_ZZN5flash25CollectiveMainloopFwdSm90ILi2EN4cute5tupleIJNS1_1CILi1EEES4_S4_EEENS2_IJNS3_ILi64EEES6_S6_EEELi512EN7cutlass6half_tEfNS8_4arch4Sm90ELb0ELb1ELb1ELb1ELb0ELb0ELb1ELb0ELb0ELb1ELb0ELb0EE3mmaINS_16FlashAttnFwdSm90ISC_NS_21CollectiveEpilogueFwdINS2_IJS6_NS3_ILi512EEES6_EEES5_S9_SB_Li256ELb1ELb1ELb0ELb0EEENS_36VarlenDynamicPersistentTileSchedulerILi64ELi64ELi256ELi128ELb0ELb1ELb1ELb1ELb0ELb1EEEE13SharedStorageENS1_6TensorINS1_11ArrayEngineIfLm128EEENS1_6LayoutINS2_IJNS2_IJNS3_ILi2EEESR_NS3_ILi32EEEEEES4_S4_EEENS2_IJNS2_IJS4_SR_NS3_ILi4EEEEEENS3_ILi0EEESX_EEEEEEENS_7SoftmaxILi2ELi0EEEEEbRKNSC_6ParamsENS8_25PipelineTmaAsyncNoClusterILi2ENS8_16PipelineTmaAsyncILi2EEEEES19_RNS8_13PipelineStateILj2EEERT0_RT1_iRiRKNS_16SeqlenInfoQKNewKILb1ELb0EEENS2_IJiiiiEEERT_ENKUliT_T0_T1_E_clIZSD_ISM_S10_S12_EbS15_S19_S19_S1C_S1E_S1G_iS1H_S1L_S1M_S1O_EUlRS1P_iE0_NS3_ILb1EEES1W_EEDaiS1P_S1Q_S1R_:
        /* <DEDUP_REMOVED lines=20> */
.L_x_3546:
[----:B------:R-:W-:Y:S05]  /*38f20*/  BSYNC B1 ;  /* 0x0000000000017941 */ /* 0x000fea0003800000 */
.L_x_3545:
        /* <DEDUP_REMOVED lines=17> */
.L_x_3548:
[----:B------:R-:W-:Y:S05]  /*39040*/  BSYNC B1 ;  /* 0x0000000000017941 */ /* 0x000fea0003800000 */
.L_x_3547:
        /* <DEDUP_REMOVED lines=10> */
.L_x_3550:
[----:B------:R-:W-:Y:S05]  /*390f0*/  BSYNC B1 ;  /* 0x0000000000017941 */ /* 0x000fea0003800000 */
.L_x_3549:
        /* <DEDUP_REMOVED lines=18> */
[----:B------:R-:W-:Y:S01]  /*39220*/  WARPGROUP.ARRIVE ;  /* 0x00000000000079c5 */ /* 0x000fe20000000000 */
[----:B------:R-:W-:Y:S01]  /*39230*/  IMAD.MOV.U32 R21, RZ, RZ, R59 ;  /* 0x000000ffff157224 */ /* 0x000fe200078e003b */
[----:B------:R-:W-:Y:S01]  /*39240*/  R2UR UR8, R4 ;  /* 0x00000000040872ca */ /* 0x000fe200000e0000 */
[----:B------:R-:W-:Y:S01]  /*39250*/  IMAD.MOV.U32 R7, RZ, RZ, 0x1 ;  /* 0x00000001ff077424 */ /* 0x000fe200078e00ff */
[----:B------:R-:W-:-:S02]  /*39260*/  R2UR UR6, R20 ;  /* 0x00000000140672ca */ /* 0x000fc400000e0000 */
[----:B------:R-:W-:Y:S02]  /*39270*/  R2UR UR7, R21 ;  /* 0x00000000150772ca */ /* 0x000fe400000e0000 */
        /* <DEDUP_REMOVED lines=65> */
.L_x_3576:
[----:B------:R-:W-:Y:S05]  /*39690*/  BSYNC B1 ;  /* 0x0000000000017941 */ /* 0x000fea0003800000 */
.L_x_3552:
        /* <DEDUP_REMOVED lines=14> */
.L_x_3555:
[----:B------:R-:W-:Y:S05]  /*39780*/  BSYNC B1 ;  /* 0x0000000000017941 */ /* 0x000fea0003800000 */
.L_x_3554:
        /* <DEDUP_REMOVED lines=17> */
.L_x_3557:
[----:B------:R-:W-:Y:S05]  /*398a0*/  BSYNC B1 ;  /* 0x0000000000017941 */ /* 0x000fea0003800000 */
.L_x_3556:
        /* <DEDUP_REMOVED lines=10> */
.L_x_3559:
[----:B------:R-:W-:Y:S05]  /*39950*/  BSYNC B1 ;  /* 0x0000000000017941 */ /* 0x000fea0003800000 */
.L_x_3558:
[----:B------:R-:W2:Y:S04]  /*39960*/  LDL.64 R58, [R0] ;  /* 0x00000000003a7983 */ /* 0x000ea80000100a00 */
[----:B------:R-:W0:Y:S04]  /*39970*/  LDL.64 R56, [R0+0x58] ;  /* 0x0000580000387983 */ /* 0x000e280000100a00 */
[----:B------:R-:W3:Y:S04]  /*39980*/  LDL.64 R10, [R0+0x48] ;  /* 0x00004800000a7983 */ /* 0x000ee80000100a00 */
[----:B------:R-:W4:Y:S01]  /*39990*/  LDL.64 R14, [R0+0x50] ;  /* 0x00005000000e7983 */ /* 0x000f220000100a00 */
[----:B------:R-:W-:-:S02]  /*399a0*/  R2UR UR6, R4 ;  /* 0x00000000040672ca */ /* 0x000fc400000e0000 */
[C---:B------:R-:W-:Y:S01]  /*399b0*/  R2UR UR7, R5.reuse ;  /* 0x00000000050772ca */ /* 0x040fe200000e0000 */
[----:B------:R-:W4:Y:S01]  /*399c0*/  LDL R68, [R1+0x444] ;  /* 0x0004440001447983 */ /* 0x000f220000100800 */
[C---:B------:R-:W-:Y:S02]  /*399d0*/  R2UR UR4, R4.reuse ;  /* 0x00000000040472ca */ /* 0x040fe400000e0000 */
[----:B------:R-:W-:Y:S01]  /*399e0*/  R2UR UR5, R5 ;  /* 0x00000000050572ca */ /* 0x000fe200000e0000 */
[----:B------:R-:W4:Y:S08]  /*399f0*/  LDL R64, [R1+0x448] ;  /* 0x0004480001407983 */ /* 0x000f300000100800 */
        /* <DEDUP_REMOVED lines=25> */
[----:B------:R-:W-:-:S02]  /*39b90*/  VIADD R58, R20, 0x2 ;  /* 0x00000002143a7836 */ /* 0x000fc40000000000 */
[----:B------:R-:W-:-:S03]  /*39ba0*/  IMAD.MOV.U32 R59, RZ, RZ, R21 ;  /* 0x000000ffff3b7224 */ /* 0x000fc600078e0015 */
[----:B------:R-:W-:Y:S02]  /*39bb0*/  R2UR UR6, R58 ;  /* 0x000000003a0672ca */ /* 0x000fe400000e0000 */
[----:B------:R-:W-:Y:S01]  /*39bc0*/  R2UR UR7, R59 ;  /* 0x000000003b0772ca */ /* 0x000fe200000e0000 */
[----:B------:R-:W-:Y:S01]  /*39bd0*/  WARPGROUP.ARRIVE ;  /* 0x00000000000079c5 */ /* 0x000fe20000000000 */
[C---:B------:R-:W-:Y:S02]  /*39be0*/  R2UR UR8, R4.reuse ;  /* 0x00000000040872ca */ /* 0x040fe400000e0000 */
        /* <DEDUP_REMOVED lines=234> */
[----:B------:R-:W0:Y:S02]  /*3aa90*/  S2R R13, SR_TID.X ;  /* 0x00000000000d7919 */ /* 0x000e240000002100 */
[----:B0-----:R-:W-:-:S06]  /*3aaa0*/  SHF.R.U32.HI R60, RZ, 0x7, R13 ;  /* 0x00000007ff3c7819 */ /* 0x001fcc000001160d */
[----:B------:R-:W0:Y:S01]  /*3aab0*/  SHFL.IDX PT, R60, R60, RZ, 0x1f ;  /* 0x00001fff3c3c7589 */ /* 0x000e2200000e0000 */
[----:B------:R-:W-:Y:S02]  /*3aac0*/  VIADD R62, R20, 0x800 ;  /* 0x00000800143e7836 */ /* 0x000fe40000000000 */
[----:B------:R-:W-:Y:S01]  /*3aad0*/  IMAD.MOV.U32 R59, RZ, RZ, R21 ;  /* 0x000000ffff3b7224 */ /* 0x000fe200078e0015 */
[----:B------:R-:W-:Y:S02]  /*3aae0*/  UMOV UR8, 0x1 ;  /* 0x0000000100087882 */ /* 0x000fe40000000000 */
[----:B------:R-:W-:Y:S02]  /*3aaf0*/  UISETP.NE.U32.AND UP0, UPT, UR8, URZ, UPT ;  /* 0x0000003f0800728c */ /* 0x000fe4000bf05070 */
[----:B------:R-:W-:Y:S02]  /*3ab00*/  R2UR UR7, R59 ;  /* 0x000000003b0772ca */ /* 0x000fe400000e0000 */
[----:B0-----:R-:W-:-:S04]  /*3ab10*/  ISETP.GT.AND P0, PT, R60, 0x7f, PT ;  /* 0x0000007f3c00780c */ /* 0x001fc80003f04270 */
[----:B------:R-:W-:-:S05]  /*3ab20*/  SEL R61, RZ, 0x2, !P0 ;  /* 0x00000002ff3d7807 */ /* 0x000fca0004000000 */
[----:B------:R-:W-:-:S05]  /*3ab30*/  IMAD.IADD R58, R61, 0x1, R62 ;  /* 0x000000013d3a7824 */ /* 0x000fca00078e023e */
[----:B------:R-:W-:Y:S01]  /*3ab40*/  R2UR UR6, R58 ;  /* 0x000000003a0672ca */ /* 0x000fe200000e0000 */
[----:B------:R-:W-:Y:S01]  /*3ab50*/  WARPGROUP.ARRIVE ;  /* 0x00000000000079c5 */ /* 0x000fe20000000000 */
[C---:B------:R-:W-:Y:S02]  /*3ab60*/  R2UR UR10, R4.reuse ;  /* 0x00000000040a72ca */ /* 0x040fe400000e0000 */
[C---:B------:R-:W-:Y:S02]  /*3ab70*/  R2UR UR11, R5.reuse ;  /* 0x00000000050b72ca */ /* 0x040fe400000e0000 */
[----:B------:R-:W-:Y:S02]  /*3ab80*/  R2UR UR12, R4 ;  /* 0x00000000040c72ca */ /* 0x000fe400000e0000 */
[----:B------:R-:W-:Y:S02]  /*3ab90*/  R2UR UR13, R5 ;  /* 0x00000000050d72ca */ /* 0x000fe400000e0000 */
[----:B--2---:R-:W-:-:S02]  /*3aba0*/  IADD3 R56, R61, 0x800, R56 ;  /* 0x000008003d387810 */ /* 0x004fc40007ffe038 */
[----:B------:R-:W-:Y:S02]  /*3abb0*/  R2UR UR5, R57 ;  /* 0x00000000390572ca */ /* 0x000fe400000e0000 */
[----:B------:R-:W-:-:S13]  /*3abc0*/  R2UR UR4, R56 ;  /* 0x00000000380472ca */ /* 0x000fda00000e0000 */
[----:B------:R-:W-:Y:S03]  /*3abd0*/  HGMMA.64x64x16.F32 R24, gdesc[UR4], R24, UP0, gsb0 ;  /* 0x00e00000041879f0 */ /* 0x000fe6000b800818 */
[----:B------:R-:W-:Y:S02]  /*3abe0*/  WARPGROUP.DEPBAR.LE gsb0, 0x0 ;  /* 0x00008000000079c5 */ /* 0x000fe40000010000 */
[----:B------:R-:W-:Y:S04]  /*3abf0*/  ST.E desc[UR10][R10.64], R7 ;  /* 0x000000070a007985 */ /* 0x000fe8000c10190a */
[----:B------:R-:W2:Y:S01]  /*3ac00*/  LD.E.64 R56, desc[UR12][R14.64] ;  /* 0x0000000c0e387980 */ /* 0x000ea2000c101b00 */
[----:B------:R-:W-:-:S05]  /*3ac10*/  IMAD.MOV.U32 R65, RZ, RZ, 0x4 ;  /* 0x00000004ff417424 */ /* 0x000fca00078e00ff */
[----:B------:R-:W-:Y:S01]  /*3ac20*/  SEL R63, R65, 0x2, P0 ;  /* 0x00000002413f7807 */ /* 0x000fe20000000000 */
[----:B------:R-:W-:-:S04]  /*3ac30*/  IMAD.MOV.U32 R59, RZ, RZ, R21 ;  /* 0x000000ffff3b7224 */ /* 0x000fc800078e0015 */
[----:B------:R-:W-:Y:S01]  /*3ac40*/  IMAD.IADD R58, R62, 0x1, R63 ;  /* 0x000000013e3a7824 */ /* 0x000fe200078e023f */
[----:B------:R-:W-:-:S04]  /*3ac50*/  R2UR UR7, R59 ;  /* 0x000000003b0772ca */ /* 0x000fc800000e0000 */
        /* <DEDUP_REMOVED lines=13> */
[----:B------:R-:W-:Y:S01]  /*3ad30*/  SEL R65, R65, 0x6, !P0 ;  /* 0x0000000641417807 */ /* 0x000fe20004000000 */
        /* <DEDUP_REMOVED lines=16> */
[----:B------:R-:W-:-:S02]  /*3ae40*/  IMAD.MOV.U32 R56, RZ, RZ, 0x28 ;  /* 0x00000028ff387424 */ /* 0x000fc400078e00ff */
[----:B------:R-:W-:-:S03]  /*3ae50*/  IMAD.MOV.U32 R57, RZ, RZ, 0xa00 ;  /* 0x00000a00ff397424 */ /* 0x000fc600078e00ff */
[----:B------:R-:W-:Y:S02]  /*3ae60*/  SEL R56, R56, 0x26, P0 ;  /* 0x0000002638387807 */ /* 0x000fe40000000000 */
[----:B------:R-:W-:-:S05]  /*3ae70*/  SEL R57, R57, 0x980, P0 ;  /* 0x0000098039397807 */ /* 0x000fca0000000000 */
[----:B------:R-:W-:-:S05]  /*3ae80*/  IMAD.IADD R56, R56, 0x1, R57 ;  /* 0x0000000138387824 */ /* 0x000fca00078e0239 */
[----:B------:R-:W-:Y:S01]  /*3ae90*/  LOP3.LUT R57, R56, 0xa06, RZ, 0xc0, !PT ;  /* 0x00000a0638397812 */ /* 0x000fe200078ec0ff */
        /* <DEDUP_REMOVED lines=17> */
[----:B------:R-:W-:-:S02]  /*3afb0*/  VIADD R60, R20, 0xa00 ;  /* 0x00000a00143c7836 */ /* 0x000fc40000000000 */
[----:B------:R-:W-:Y:S02]  /*3afc0*/  IMAD.MOV.U32 R59, RZ, RZ, R21 ;  /* 0x000000ffff3b7224 */ /* 0x000fe400078e0015 */
[----:B------:R-:W-:-:S03]  /*3afd0*/  IMAD.IADD R58, R61, 0x1, R60 ;  /* 0x000000013d3a7824 */ /* 0x000fc600078e023c */
[----:B------:R-:W-:Y:S02]  /*3afe0*/  R2UR UR7, R59 ;  /* 0x000000003b0772ca */ /* 0x000fe400000e0000 */
[----:B------:R-:W-:Y:S01]  /*3aff0*/  R2UR UR6, R58 ;  /* 0x000000003a0672ca */ /* 0x000fe200000e0000 */
[----:B------:R-:W-:Y:S01]  /*3b000*/  WARPGROUP.ARRIVE ;  /* 0x00000000000079c5 */ /* 0x000fe20000000000 */
[C---:B------:R-:W-:Y:S02]  /*3b010*/  R2UR UR8, R4.reuse ;  /* 0x00000000040872ca */ /* 0x040fe400000e0000 */
[C---:B------:R-:W-:Y:S02]  /*3b020*/  R2UR UR9, R5.reuse ;  /* 0x00000000050972ca */ /* 0x040fe400000e0000 */
        /* <DEDUP_REMOVED lines=9> */
[----:B------:R-:W-:-:S02]  /*3b0c0*/  IMAD.IADD R58, R63, 0x1, R60 ;  /* 0x000000013f3a7824 */ /* 0x000fc400078e023c */
[----:B------:R-:W-:-:S03]  /*3b0d0*/  IMAD.MOV.U32 R59, RZ, RZ, R21 ;  /* 0x000000ffff3b7224 */ /* 0x000fc600078e0015 */
        /* <DEDUP_REMOVED lines=179> */
[----:B------:R-:W-:-:S05]  /*3bc10*/  LOP3.LUT R57, R56, 0x1e06, RZ, 0xc0, !PT ;  /* 0x00001e0638397812 */ /* 0x000fca00078ec0ff */
[----:B------:R-:W-:-:S05]  /*3bc20*/  IMAD.IADD R56, R20, 0x1, R57 ;  /* 0x0000000114387824 */ /* 0x000fca00078e0239 */
[----:B------:R-:W-:Y:S01]  /*3bc30*/  R2UR UR6, R56 ;  /* 0x00000000380672ca */ /* 0x000fe200000e0000 */
[----:B------:R-:W-:Y:S01]  /*3bc40*/  WARPGROUP.ARRIVE ;  /* 0x00000000000079c5 */ /* 0x000fe20000000000 */
[----:B------:R-:W-:Y:S02]  /*3bc50*/  R2UR UR8, R4 ;  /* 0x00000000040872ca */ /* 0x000fe400000e0000 */
[----:B------:R-:W-:Y:S02]  /*3bc60*/  R2UR UR9, R5 ;  /* 0x00000000050972ca */ /* 0x000fe400000e0000 */
[----:B------:R-:W-:Y:S01]  /*3bc70*/  LOP3.LUT P0, RZ, R13, 0x7f, RZ, 0xc0, !PT ;  /* 0x0000007f0dff7812 */ /* 0x000fe2000780c0ff */
[----:B--2---:R-:W-:Y:S02]  /*3bc80*/  IMAD.IADD R20, R57, 0x1, R14 ;  /* 0x0000000139147824 */ /* 0x004fe400078e020e */
[----:B------:R-:W-:Y:S02]  /*3bc90*/  IMAD.MOV.U32 R57, RZ, RZ, R21 ;  /* 0x000000ffff397224 */ /* 0x000fe400078e0015 */
[----:B------:R-:W-:Y:S01]  /*3bca0*/  IMAD.MOV.U32 R21, RZ, RZ, R15 ;  /* 0x000000ffff157224 */ /* 0x000fe200078e000f */
[----:B------:R-:W-:-:S02]  /*3bcb0*/  R2UR UR4, R20 ;  /* 0x00000000140472ca */ /* 0x000fc400000e0000 */
        /* <DEDUP_REMOVED lines=37> */
[----:B--2---:R0:W2:Y:S01]  /*3bf10*/  LD.E R56, desc[UR4][R10.64] ;  /* 0x000000040a387980 */ /* 0x0040a2000c101900 */
[----:B------:R-:W-:-:S02]  /*3bf20*/  R2UR UR4, R4 ;  /* 0x00000000040472ca */ /* 0x000fc400000e0000 */
[----:B------:R-:W-:-:S13]  /*3bf30*/  R2UR UR5, R5 ;  /* 0x00000000050572ca */ /* 0x000fda00000e0000 */
[----:B------:R-:W4:Y:S01]  /*3bf40*/  LD.E R57, desc[UR4][R8.64] ;  /* 0x0000000408397980 */ /* 0x000f22000c101900 */
[----:B------:R-:W-:Y:S02]  /*3bf50*/  R2UR UR4, R4 ;  /* 0x00000000040472ca */ /* 0x000fe400000e0000 */
[----:B------:R-:W-:Y:S02]  /*3bf60*/  R2UR UR5, R5 ;  /* 0x00000000050572ca */ /* 0x000fe400000e0000 */
[----:B---3--:R-:W-:Y:S01]  /*3bf70*/  ISETP.NE.AND P1, PT, R7, 0x1, PT ;  /* 0x000000010700780c */ /* 0x008fe20003f25270 */
[----:B0-----:R-:W-:Y:S02]  /*3bf80*/  IMAD.MOV.U32 R10, RZ, RZ, R64 ;  /* 0x000000ffff0a7224 */ /* 0x001fe400078e0040 */
[----:B------:R-:W-:-:S08]  /*3bf90*/  IMAD.MOV.U32 R11, RZ, RZ, R68 ;  /* 0x000000ffff0b7224 */ /* 0x000fd000078e0044 */
        /* <DEDUP_REMOVED lines=16> */
[----:B------:R-:W-:-:S03]  /*3c0a0*/  FMUL.FTZ R29, R29, R56 ;  /* 0x000000381d1d7220 */ /* 0x000fc60000410000 */
[----:B------:R4:W0:Y:S01]  /*3c0b0*/  MUFU.TANH R67, R32 ;  /* 0x0000002000437308 */ /* 0x0008220000002400 */
[-C--:B------:R-:W-:Y:S01]  /*3c0c0*/  FMUL.FTZ R15, R24, R56.reuse ;  /* 0x00000038180f7220 */ /* 0x080fe20000410000 */
[----:B------:R-:W-:-:S06]  /*3c0d0*/  FMUL.FTZ R24, R34, R56 ;  /* 0x0000003822187220 */ /* 0x000fcc0000410000 */
[----:B------:R2:W0:Y:S01]  /*3c0e0*/  MUFU.TANH R66, R29 ;  /* 0x0000001d00427308 */ /* 0x0004220000002400 */
[----:B----4-:R-:W-:-:S04]  /*3c0f0*/  SHF.R.S32.HI R32, RZ, 0x1f, R57 ;  /* 0x0000001fff207819 */ /* 0x010fc80000011439 */
[----:B--2---:R-:W-:-:S04]  /*3c100*/  LEA.HI R29, R32, R57, RZ, 0x7 ;  /* 0x00000039201d7211 */ /* 0x004fc800078f38ff */
[----:B------:R-:W-:Y:S01]  /*3c110*/  LOP3.LUT R34, R29, 0xffffff80, RZ, 0xc0, !PT ;  /* 0xffffff801d227812 */ /* 0x000fe200078ec0ff */
[-C--:B------:R-:W-:Y:S01]  /*3c120*/  FMUL.FTZ R33, R33, R56.reuse ;  /* 0x0000003821217220 */ /* 0x080fe20000410000 */
[----:B------:R-:W-:-:S03]  /*3c130*/  FMUL.FTZ R25, R25, R56 ;  /* 0x0000003819197220 */ /* 0x000fc60000410000 */
[----:B------:R-:W-:Y:S01]  /*3c140*/  IMAD.IADD R34, R57, 0x1, -R34 ;  /* 0x0000000139227824 */ /* 0x000fe200078e0a22 */
[----:B------:R2:W4:Y:S01]  /*3c150*/  MUFU.TANH R68, R33 ;  /* 0x0000002100447308 */ /* 0x0005220000002400 */
[-C--:B------:R-:W-:Y:S01]  /*3c160*/  FMUL.FTZ R36, R36, R56.reuse ;  /* 0x0000003824247220 */ /* 0x080fe20000410000 */
[-C--:B------:R-:W-:Y:S01]  /*3c170*/  FMUL.FTZ R7, R26, R56.reuse ;  /* 0x000000381a077220 */ /* 0x080fe20000410000 */
[----:B------:R-:W-:-:S05]  /*3c180*/  FMUL.FTZ R26, R38, R56 ;  /* 0x00000038261a7220 */ /* 0x000fca0000410000 */
[----:B------:R1:W0:Y:S01]  /*3c190*/  MUFU.TANH R64, R25 ;  /* 0x0000001900407308 */ /* 0x0002220000002400 */
[----:B--2---:R-:W-:Y:S01]  /*3c1a0*/  SHF.R.S32.HI R33, RZ, 0x1f, R34 ;  /* 0x0000001fff217819 */ /* 0x004fe20000011422 */
[----:B-1----:R-:W-:Y:S01]  /*3c1b0*/  FMUL.FTZ R25, R35, R56 ;  /* 0x0000003823197220 */ /* 0x002fe20000410000 */
[----:B------:R-:W-:Y:S02]  /*3c1c0*/  LEA.HI R35, R32, R57, RZ, 0x2 ;  /* 0x0000003920237211 */ /* 0x000fe400078f10ff */
[----:B------:R-:W-:-:S03]  /*3c1d0*/  LEA.HI R32, R33, R34, RZ, 0x2 ;  /* 0x0000002221207211 */ /* 0x000fc600078f10ff */
[----:B------:R1:W2:Y:S01]  /*3c1e0*/  MUFU.TANH R69, R36 ;  /* 0x0000002400457308 */ /* 0x0002a20000002400 */
[----:B------:R-:W-:Y:S02]  /*3c1f0*/  LOP3.LUT R38, R35, 0xfffffffc, RZ, 0xc0, !PT ;  /* 0xfffffffc23267812 */ /* 0x000fe400078ec0ff */
[----:B------:R-:W-:Y:S01]  /*3c200*/  SHF.R.S32.HI R35, RZ, 0x2, R32 ;  /* 0x00000002ff237819 */ /* 0x000fe20000011420 */
[----:B------:R-:W-:Y:S01]  /*3c210*/  FMUL.FTZ R37, R37, R56 ;  /* 0x0000003825257220 */ /* 0x000fe20000410000 */
[----:B------:R-:W-:Y:S01]  /*3c220*/  LEA.HI R33, R33, R34, RZ, 0x5 ;  /* 0x0000002221217211 */ /* 0x000fe200078f28ff */
[----:B------:R-:W-:Y:S01]  /*3c230*/  IMAD.IADD R38, R57, 0x1, -R38 ;  /* 0x0000000139267824 */ /* 0x000fe200078e0a26 */
[----:B-1----:R-:W-:Y:S01]  /*3c240*/  SHF.R.S32.HI R36, RZ, 0x1f, R32 ;  /* 0x0000001fff247819 */ /* 0x002fe20000011420 */
[----:B------:R1:W0:Y:S03]  /*3c250*/  MUFU.TANH R70, R37 ;  /* 0x0000002500467308 */ /* 0x0002260000002400 */
[----:B------:R-:W-:-:S02]  /*3c260*/  LEA.HI R36, R36, R35, RZ, 0x3 ;  /* 0x0000002324247211 */ /* 0x000fc400078f18ff */
[----:B------:R-:W-:Y:S02]  /*3c270*/  SHF.R.S32.HI R33, RZ, 0x5, R33 ;  /* 0x00000005ff217819 */ /* 0x000fe40000011421 */
[----:B------:R-:W-:Y:S02]  /*3c280*/  LOP3.LUT R36, R36, 0xfffffff8, RZ, 0xc0, !PT ;  /* 0xfffffff824247812 */ /* 0x000fe400078ec0ff */
[----:B-1----:R-:W-:Y:S01]  /*3c290*/  LEA.HI R37, R38, R38, RZ, 0x1 ;  /* 0x0000002626257211 */ /* 0x002fe200078f08ff */
[----:B---3--:R-:W-:Y:S02]  /*3c2a0*/  IMAD R33, R58, 0x4, R33 ;  /* 0x000000043a217824 */ /* 0x008fe400078e0221 */
[----:B------:R-:W-:Y:S01]  /*3c2b0*/  IMAD.IADD R36, R35, 0x1, -R36 ;  /* 0x0000000123247824 */ /* 0x000fe200078e0a24 */
[----:B------:R-:W-:-:S03]  /*3c2c0*/  LOP3.LUT R37, R37, 0x1ffffffe, RZ, 0xc0, !PT ;  /* 0x1ffffffe25257812 */ /* 0x000fc600078ec0ff */
[----:B------:R-:W-:Y:S02]  /*3c2d0*/  IMAD.U32 R36, R33, 0x10, R36 ;  /* 0x0000001021247824 */ /* 0x000fe400078e0024 */
[----:B------:R-:W-:-:S04]  /*3c2e0*/  IMAD.IADD R37, R38, 0x1, -R37 ;  /* 0x0000000126257824 */ /* 0x000fc800078e0a25 */
[----:B------:R-:W-:-:S04]  /*3c2f0*/  IMAD R36, R37, 0x8, R36 ;  /* 0x0000000825247824 */ /* 0x000fc800078e0224 */
[----:B------:R-:W-:-:S05]  /*3c300*/  @P1 IMAD.HI.U32 R59, R36, R59, RZ ;  /* 0x0000003b243b1227 */ /* 0x000fca00078e00ff */
[----:B------:R-:W-:Y:S01]  /*3c310*/  @P1 SHF.R.U32.HI R36, RZ, R60, R59 ;  /* 0x0000003cff241219 */ /* 0x000fe2000001163b */
[----:B------:R-:W-:Y:S01]  /*3c320*/  IMAD.SHL.U32 R38, R6, 0x40, RZ ;  /* 0x0000004006267824 */ /* 0x000fe200078e00ff */
[----:B------:R-:W-:Y:S01]  /*3c330*/  LOP3.LUT R33, R32, 0x7ffffffc, RZ, 0xc0, !PT ;  /* 0x7ffffffc20217812 */ /* 0x000fe200078ec0ff */
[-C--:B------:R-:W-:Y:S02]  /*3c340*/  FMUL.FTZ R28, R28, R56.reuse ;  /* 0x000000381c1c7220 */ /* 0x080fe40000410000 */
[----:B------:R-:W1:Y:S01]  /*3c350*/  SHFL.IDX PT, R37, R36, RZ, 0x1c1f ;  /* 0x001c1fff24257589 */ /* 0x000e6200000e0000 */
[----:B------:R-:W-:Y:S01]  /*3c360*/  IADD3 R6, -R38, 0x1, RZ ;  /* 0x0000000126067810 */ /* 0x000fe20007ffe1ff */
[-C--:B------:R-:W-:Y:S01]  /*3c370*/  FMUL.FTZ R13, R27, R56.reuse ;  /* 0x000000381b0d7220 */ /* 0x080fe20000410000 */
[----:B------:R3:W0:Y:S01]  /*3c380*/  MUFU.TANH R65, R28 ;  /* 0x0000001c00417308 */ /* 0x0006220000002400 */
        /* <DEDUP_REMOVED lines=22> */
[----:B------:R-:W3:Y:S01]  /*3c4f0*/  MUFU.TANH R15, R15 ;  /* 0x0000000f000f7308 */ /* 0x000ee20000002400 */
        /* <DEDUP_REMOVED lines=29> */
[----:B------:R-:W-:Y:S01]  /*3c6d0*/  IMAD.IADD R42, R32, 0x1, R35 ;  /* 0x00000001202a7824 */ /* 0x000fe200078e0223 */
[----:B-1----:R-:W-:Y:S01]  /*3c6e0*/  VIADDMNMX R35, R37, R61, R34, PT ;  /* 0x0000003d25237246 */ /* 0x002fe20003800122 */
        /* <DEDUP_REMOVED lines=19> */
.L_x_3566:
[----:B------:R-:W-:Y:S05]  /*3c820*/  BSYNC B3 ;  /* 0x0000000000037941 */ /* 0x000fea0003800000 */
.L_x_3565:
[----:B------:R-:W-:Y:S01]  /*3c830*/  LOP3.LUT R37, RZ, R37, RZ, 0x33, !PT ;  /* 0x00000025ff257212 */ /* 0x000fe200078e33ff */
[----:B------:R-:W-:Y:S06]  /*3c840*/  BRA `(.L_x_3567) ;  /* 0x0000000000287947 */ /* 0x000fec0003800000 */
.L_x_3564:
        /* <DEDUP_REMOVED lines=10> */
.L_x_3567:
[----:B------:R-:W-:Y:S05]  /*3c8f0*/  BSYNC B2 ;  /* 0x0000000000027941 */ /* 0x000fea0003800000 */
.L_x_3563:
[----:B------:R-:W-:-:S04]  /*3c900*/  IMAD R32, R10, R37, -R38 ;  /* 0x000000250a207224 */ /* 0x000fc800078e0a26 */
[----:B------:R-:W-:-:S05]  /*3c910*/  IMAD R37, R33, -0x2, R32 ;  /* 0xfffffffe21257824 */ /* 0x000fca00078e0220 */
[----:B------:R-:W-:Y:S02]  /*3c920*/  VIMNMX R6, R6, R37, !PT ;  /* 0x0000002506067248 */ /* 0x000fe40007fe0100 */
[----:B------:R-:W-:-:S07]  /*3c930*/  VIADDMNMX R35, R37, R10, R35, PT ;  /* 0x0000000a25237246 */ /* 0x000fce0003800123 */
.L_x_3562:
[----:B------:R-:W-:Y:S05]  /*3c940*/  BSYNC B1 ;  /* 0x0000000000017941 */ /* 0x000fea0003800000 */
.L_x_3561:
[C---:B------:R-:W-:Y:S01]  /*3c950*/  ISETP.GE.AND P1, PT, R63.reuse, 0x2, PT ;  /* 0x000000023f00780c */ /* 0x040fe20003f26270 */
[----:B------:R-:W-:Y:S01]  /*3c960*/  BSSY B1, `(.L_x_3568) ;  /* 0x0000072000017945 */ /* 0x000fe20003800000 */
[C---:B------:R-:W-:Y:S02]  /*3c970*/  ISETP.GE.AND P5, PT, R63.reuse, 0xa, PT ;  /* 0x0000000a3f00780c */ /* 0x040fe40003fa6270 */
[----:B------:R-:W-:Y:S02]  /*3c980*/  ISETP.GT.AND P3, PT, R6, 0x1, !P1 ;  /* 0x000000010600780c */ /* 0x000fe40004f64270 */
[----:B------:R-:W-:Y:S02]  /*3c990*/  ISETP.GE.AND P2, PT, R63, 0x9, PT ;  /* 0x000000093f00780c */ /* 0x000fe40003f46270 */
[----:B------:R-:W-:Y:S02]  /*3c9a0*/  ISETP.LT.OR P3, PT, R35, 0x2, P3 ;  /* 0x000000022300780c */ /* 0x000fe40001f61670 */
[----:B------:R-:W-:-:S02]  /*3c9b0*/  P2R R39, PR, RZ, 0x20 ;  /* 0x00000020ff277803 */ /* 0x000fc40000000000 */
[----:B0-----:R-:W-:Y:S02]  /*3c9c0*/  FSEL R43, R64, -INF , !P3 ;  /* 0xff800000402b7808 */ /* 0x001fe40005800000 */
[C---:B------:R-:W-:Y:S02]  /*3c9d0*/  ISETP.GT.AND P3, PT, R6.reuse, 0x9, !P5 ;  /* 0x000000090600780c */ /* 0x040fe40006f64270 */
[----:B------:R-:W-:Y:S02]  /*3c9e0*/  ISETP.GT.AND P4, PT, R6, 0x8, !P2 ;  /* 0x000000080600780c */ /* 0x000fe40005784270 */
        /* <DEDUP_REMOVED lines=63> */
[----:B------:R-:W-:-:S04]  /*3cde0*/  ISETP.GT.AND P6, PT, R6, 0x39, !P6 ;  /* 0x000000390600780c */ /* 0x000fc800077c4270 */
[----:B------:R-:W-:Y:S02]  /*3cdf0*/  ISETP.LT.OR P6, PT, R35, 0x3a, P6 ;  /* 0x0000003a2300780c */ /* 0x000fe400037c1670 */
[----:B------:R-:W0:Y:S02]  /*3ce00*/  SHFL.IDX PT, R35, R36, 0x1, 0x1c1f ;  /* 0x003c1f0024237f89 */ /* 0x000e2400000e0000 */
[----:B------:R-:W-:Y:S02]  /*3ce10*/  FSEL R53, R53, -INF , !P6 ;  /* 0xff80000035357808 */ /* 0x000fe40007000000 */
[----:B------:R-:W-:Y:S02]  /*3ce20*/  ISETP.GE.AND P6, PT, R10, 0x1, PT ;  /* 0x000000010a00780c */ /* 0x000fe40003fc6270 */
[----:B0-----:R-:W-:Y:S01]  /*3ce30*/  VIADDMNMX R15, R35, R61, R34, PT ;  /* 0x0000003d230f7246 */ /* 0x001fe20003800122 */
[----:B------:R-:W-:-:S10]  /*3ce40*/  IMAD.IADD R32, R42, 0x1, R35 ;  /* 0x000000012a207824 */ /* 0x000fd400078e0223 */
        /* <DEDUP_REMOVED lines=17> */
.L_x_3573:
[----:B------:R-:W-:Y:S05]  /*3cf60*/  BSYNC B3 ;  /* 0x0000000000037941 */ /* 0x000fea0003800000 */
.L_x_3572:
[----:B------:R-:W-:Y:S01]  /*3cf70*/  LOP3.LUT R11, RZ, R11, RZ, 0x33, !PT ;  /* 0x0000000bff0b7212 */ /* 0x000fe200078e33ff */
[----:B------:R-:W-:Y:S06]  /*3cf80*/  BRA `(.L_x_3574) ;  /* 0x0000000000287947 */ /* 0x000fec0003800000 */
.L_x_3571:
        /* <DEDUP_REMOVED lines=10> */
.L_x_3574:
[----:B------:R-:W-:Y:S05]  /*3d030*/  BSYNC B2 ;  /* 0x0000000000027941 */ /* 0x000fea0003800000 */
.L_x_3570:
[----:B------:R-:W-:-:S04]  /*3d040*/  IMAD R6, R10, R11, -R38 ;  /* 0x0000000b0a067224 */ /* 0x000fc800078e0a26 */
[----:B------:R-:W-:-:S05]  /*3d050*/  IMAD R33, R33, -0x2, R6 ;  /* 0xfffffffe21217824 */ /* 0x000fca00078e0206 */
[----:B------:R-:W-:Y:S02]  /*3d060*/  VIADDMNMX R15, R33, R10, R15, PT ;  /* 0x0000000a210f7246 */ /* 0x000fe4000380010f */
[----:B------:R-:W-:-:S07]  /*3d070*/  VIMNMX R32, R32, R33, !PT ;  /* 0x0000002120207248 */ /* 0x000fce0007fe0100 */
.L_x_3569:
[----:B------:R-:W-:Y:S05]  /*3d080*/  BSYNC B1 ;  /* 0x0000000000017941 */ /* 0x000fea0003800000 */
.L_x_3568:
        /* <DEDUP_REMOVED lines=53> */
[C---:B------:R-:W-:Y:S02]  /*3d3e0*/  ISETP.LT.OR P1, PT, R15.reuse, 0x29, P1 ;  /* 0x000000290f00780c */ /* 0x040fe40000f21670 */
        /* <DEDUP_REMOVED lines=74> */
[----:B------:R0:W-:Y:S01]  /*3d890*/  MUFU.EX2 R168, R6 ;  /* 0x0000000600a87308 */ /* 0x0001e20000000800 */
[-CC-:B------:R-:W-:Y:S01]  /*3d8a0*/  FFMA.FTZ R10, R10, R37.reuse, -R42.reuse ;  /* 0x000000250a0a7223 */ /* 0x180fe2000001082a */
[-CC-:B------:R-:W-:Y:S01]  /*3d8b0*/  FFMA.FTZ R13, R13, R37.reuse, -R42.reuse ;  /* 0x000000250d0d7223 */ /* 0x180fe2000001082a */
[-C--:B------:R-:W-:Y:S01]  /*3d8c0*/  FFMA.FTZ R20, R20, R37.reuse, -R42 ;  /* 0x0000002514147223 */ /* 0x080fe2000001082a */
[----:B------:R-:W-:-:S04]  /*3d8d0*/  FFMA.FTZ R35, R47, R37, -R36 ;  /* 0x000000252f237223 */ /* 0x000fc80000010824 */
[----:B------:R-:W-:Y:S01]  /*3d8e0*/  MUFU.EX2 R169, R10 ;  /* 0x0000000a00a97308 */ /* 0x000fe20000000800 */
[-C--:B------:R-:W-:Y:S01]  /*3d8f0*/  FFMA.FTZ R21, R21, R37.reuse, -R42 ;  /* 0x0000002515157223 */ /* 0x080fe2000001082a */
[----:B------:R-:W-:-:S06]  /*3d900*/  FFMA.FTZ R38, R67, R37, -R36 ;  /* 0x0000002543267223 */ /* 0x000fcc0000010824 */
[----:B------:R-:W1:Y:S01]  /*3d910*/  MUFU.EX2 R48, R13 ;  /* 0x0000000d00307308 */ /* 0x000e620000000800 */
[-C--:B------:R-:W-:Y:S01]  /*3d920*/  FFMA.FTZ R24, R24, R37.reuse, -R42 ;  /* 0x0000002518187223 */ /* 0x080fe2000001082a */
[----:B------:R-:W-:-:S06]  /*3d930*/  FFMA.FTZ R39, R57, R37, -R36 ;  /* 0x0000002539277223 */ /* 0x000fcc0000010824 */
[----:B------:R-:W-:Y:S01]  /*3d940*/  MUFU.EX2 R34, R34 ;  /* 0x0000002200227308 */ /* 0x000fe20000000800 */
[-C--:B0-----:R-:W-:Y:S01]  /*3d950*/  FFMA.FTZ R6, R69, R37.reuse, -R36 ;  /* 0x0000002545067223 */ /* 0x081fe20000010824 */
[----:B------:R-:W-:-:S06]  /*3d960*/  FFMA.FTZ R25, R25, R37, -R42 ;  /* 0x0000002519197223 */ /* 0x000fcc000001082a */
[----:B------:R-:W0:Y:S01]  /*3d970*/  MUFU.EX2 R20, R20 ;  /* 0x0000001400147308 */ /* 0x000e220000000800 */
[----:B------:R-:W-:-:S07]  /*3d980*/  FFMA.FTZ R26, R26, R37, -R42 ;  /* 0x000000251a1a7223 */ /* 0x000fce000001082a */
[----:B------:R-:W-:Y:S08]  /*3d990*/  MUFU.EX2 R35, R35 ;  /* 0x0000002300237308 */ /* 0x000ff00000000800 */
[----:B------:R-:W2:Y:S01]  /*3d9a0*/  MUFU.EX2 R21, R21 ;  /* 0x0000001500157308 */ /* 0x000ea20000000800 */
[----:B-1----:R-:W-:-:S07]  /*3d9b0*/  FADD.FTZ R13, R169, R48 ;  /* 0x00000030a90d7221 */ /* 0x002fce0000010000 */
[----:B------:R-:W1:Y:S08]  /*3d9c0*/  MUFU.EX2 R38, R38 ;  /* 0x0000002600267308 */ /* 0x000e700000000800 */
[----:B------:R-:W3:Y:S01]  /*3d9d0*/  MUFU.EX2 R24, R24 ;  /* 0x0000001800187308 */ /* 0x000ee20000000800 */
[----:B------:R-:W-:-:S07]  /*3d9e0*/  FFMA.FTZ R28, R28, R37, -R42 ;  /* 0x000000251c1c7223 */ /* 0x000fce000001082a */
[----:B------:R4:W-:Y:S01]  /*3d9f0*/  MUFU.EX2 R174, R6 ;  /* 0x0000000600ae7308 */ /* 0x0009e20000000800 */
[----:B------:R-:W-:Y:S01]  /*3da00*/  FFMA.FTZ R40, R71, R37, -R36 ;  /* 0x0000002547287223 */ /* 0x000fe20000010824 */
[----:B0-----:R-:W-:-:S06]  /*3da10*/  FADD.FTZ R10, R20, R13 ;  /* 0x0000000d140a7221 */ /* 0x001fcc0000010000 */
[----:B------:R-:W0:Y:S01]  /*3da20*/  MUFU.EX2 R39, R39 ;  /* 0x0000002700277308 */ /* 0x000e220000000800 */
[----:B----4-:R-:W-:-:S07]  /*3da30*/  FFMA.FTZ R6, R77, R37, -R36 ;  /* 0x000000254d067223 */ /* 0x010fce0000010824 */
[----:B------:R4:W-:Y:S01]  /*3da40*/  MUFU.EX2 R47, R7 ;  /* 0x00000007002f7308 */ /* 0x0009e20000000800 */
[----:B------:R-:W-:-:S07]  /*3da50*/  FFMA.FTZ R30, R30, R37, -R42 ;  /* 0x000000251e1e7223 */ /* 0x000fce000001082a */
[----:B------:R-:W5:Y:S01]  /*3da60*/  MUFU.EX2 R25, R25 ;  /* 0x0000001900197308 */ /* 0x000f620000000800 */
[----:B----4-:R-:W-:Y:S01]  /*3da70*/  FADD.FTZ R7, R168, R33 ;  /* 0x00000021a8077221 */ /* 0x010fe20000010000 */
[----:B--2---:R-:W-:-:S06]  /*3da80*/  FADD.FTZ R13, R21, R10 ;  /* 0x0000000a150d7221 */ /* 0x004fcc0000010000 */
[----:B------:R2:W-:Y:S01]  /*3da90*/  MUFU.EX2 R180, R6 ;  /* 0x0000000600b47308 */ /* 0x0005e20000000800 */
[----:B------:R-:W-:-:S07]  /*3daa0*/  FFMA.FTZ R31, R31, R37, -R42 ;  /* 0x000000251f1f7223 */ /* 0x000fce000001082a */
[----:B------:R-:W4:Y:S01]  /*3dab0*/  MUFU.EX2 R26, R26 ;  /* 0x0000001a001a7308 */ /* 0x000f220000000800 */
[----:B--2---:R-:W-:-:S04]  /*3dac0*/  FADD.FTZ R6, R34, R7 ;  /* 0x0000000722067221 */ /* 0x004fc80000010000 */
[----:B------:R-:W-:-:S03]  /*3dad0*/  FADD.FTZ R7, R35, R6 ;  /* 0x0000000623077221 */ /* 0x000fc60000010000 */
[----:B------:R-:W2:Y:S01]  /*3dae0*/  MUFU.EX2 R175, R28 ;  /* 0x0000001c00af7308 */ /* 0x000ea20000000800 */
[----:B-1----:R-:W-:Y:S01]  /*3daf0*/  FADD.FTZ R6, R38, R7 ;  /* 0x0000000726067221 */ /* 0x002fe20000010000 */
[-C--:B------:R-:W-:Y:S01]  /*3db00*/  FFMA.FTZ R44, R75, R37.reuse, -R36 ;  /* 0x000000254b2c7223 */ /* 0x080fe20000010824 */
[----:B---3--:R-:W-:Y:S01]  /*3db10*/  FADD.FTZ R10, R24, R13 ;  /* 0x0000000d180a7221 */ /* 0x008fe20000010000 */
[----:B------:R-:W-:-:S04]  /*3db20*/  FFMA.FTZ R27, R27, R37, -R42 ;  /* 0x000000251b1b7223 */ /* 0x000fc8000001082a */
[----:B------:R-:W1:Y:S01]  /*3db30*/  MUFU.EX2 R40, R40 ;  /* 0x0000002800287308 */ /* 0x000e620000000800 */
[----:B0-----:R-:W-:Y:S01]  /*3db40*/  FADD.FTZ R7, R39, R6 ;  /* 0x0000000627077221 */ /* 0x001fe20000010000 */
[----:B------:R-:W-:Y:S01]  /*3db50*/  FFMA.FTZ R45, R45, R37, -R36 ;  /* 0x000000252d2d7223 */ /* 0x000fe20000010824 */
[----:B-----5:R-:W-:-:S05]  /*3db60*/  FADD.FTZ R13, R25, R10 ;  /* 0x0000000a190d7221 */ /* 0x020fca0000010000 */
[----:B------:R-:W0:Y:S01]  /*3db70*/  MUFU.EX2 R30, R30 ;  /* 0x0000001e001e7308 */ /* 0x000e220000000800 */
[----:B------:R-:W-:Y:S01]  /*3db80*/  FFMA.FTZ R29, R29, R37, -R42 ;  /* 0x000000251d1d7223 */ /* 0x000fe2000001082a */
[----:B------:R-:W-:Y:S01]  /*3db90*/  FADD.FTZ R6, R174, R7 ;  /* 0x00000007ae067221 */ /* 0x000fe20000010000 */
[----:B----4-:R-:W-:-:S05]  /*3dba0*/  FADD.FTZ R10, R26, R13 ;  /* 0x0000000d1a0a7221 */ /* 0x010fca0000010000 */
[----:B------:R-:W3:Y:S01]  /*3dbb0*/  MUFU.EX2 R31, R31 ;  /* 0x0000001f001f7308 */ /* 0x000ee20000000800 */
[----:B------:R-:W-:Y:S01]  /*3dbc0*/  FFMA.FTZ R11, R11, R37, -R42 ;  /* 0x000000250b0b7223 */ /* 0x000fe2000001082a */
[----:B------:R-:W-:-:S06]  /*3dbd0*/  FADD.FTZ R7, R41, R6 ;  /* 0x0000000629077221 */ /* 0x000fcc0000010000 */
[----:B------:R-:W4:Y:S01]  /*3dbe0*/  MUFU.EX2 R44, R44 ;  /* 0x0000002c002c7308 */ /* 0x000f220000000800 */
[----:B------:R-:W-:Y:S01]  /*3dbf0*/  FFMA.FTZ R46, R79, R37, -R36 ;  /* 0x000000254f2e7223 */ /* 0x000fe20000010824 */
[----:B--2---:R-:W-:-:S06]  /*3dc00*/  FADD.FTZ R13, R175, R10 ;  /* 0x0000000aaf0d7221 */ /* 0x004fcc0000010000 */
[----:B------:R-:W2:Y:S01]  /*3dc10*/  MUFU.EX2 R27, R27 ;  /* 0x0000001b001b7308 */ /* 0x000ea20000000800 */
[-C--:B------:R-:W-:Y:S01]  /*3dc20*/  FFMA.FTZ R36, R53, R37.reuse, -R36 ;  /* 0x0000002535247223 */ /* 0x080fe20000010824 */
[----:B------:R-:W-:Y:S01]  /*3dc30*/  FFMA.FTZ R14, R14, R37, -R42 ;  /* 0x000000250e0e7223 */ /* 0x000fe2000001082a */
[----:B-1----:R-:W-:-:S05]  /*3dc40*/  FADD.FTZ R6, R40, R7 ;  /* 0x0000000728067221 */ /* 0x002fca0000010000 */
[----:B------:R-:W1:Y:S01]  /*3dc50*/  MUFU.EX2 R45, R45 ;  /* 0x0000002d002d7308 */ /* 0x000e620000000800 */
[----:B0-----:R-:W-:-:S07]  /*3dc60*/  FADD.FTZ R10, R30, R13 ;  /* 0x0000000d1e0a7221 */ /* 0x001fce0000010000 */
[----:B------:R-:W0:Y:S01]  /*3dc70*/  MUFU.EX2 R28, R29 ;  /* 0x0000001d001c7308 */ /* 0x000e220000000800 */
[----:B------:R-:W-:Y:S01]  /*3dc80*/  FFMA.FTZ R15, R15, R37, -R42 ;  /* 0x000000250f0f7223 */ /* 0x000fe2000001082a */
[----:B------:R-:W-:Y:S01]  /*3dc90*/  FADD.FTZ R7, R43, R6 ;  /* 0x000000062b077221 */ /* 0x000fe20000010000 */
[----:B---3--:R-:W-:-:S05]  /*3dca0*/  FADD.FTZ R10, R31, R10 ;  /* 0x0000000a1f0a7221 */ /* 0x008fca0000010000 */
[----:B------:R1:W3:Y:S01]  /*3dcb0*/  MUFU.EX2 R181, R11 ;  /* 0x0000000b00b57308 */ /* 0x0002e20000000800 */
[----:B------:R-:W-:Y:S01]  /*3dcc0*/  FFMA.FTZ R32, R32, R37, -R42 ;  /* 0x0000002520207223 */ /* 0x000fe2000001082a */
[----:B----4-:R-:W-:-:S06]  /*3dcd0*/  FADD.FTZ R6, R44, R7 ;  /* 0x000000072c067221 */ /* 0x010fcc0000010000 */
[----:B------:R-:W-:Y:S01]  /*3dce0*/  MUFU.EX2 R49, R36 ;  /* 0x0000002400317308 */ /* 0x000fe20000000800 */
[----:B--2---:R-:W-:-:S07]  /*3dcf0*/  FADD.FTZ R7, R27, R10 ;  /* 0x0000000a1b077221 */ /* 0x004fce0000010000 */
[----:B------:R-:W2:Y:S01]  /*3dd00*/  MUFU.EX2 R36, R14 ;  /* 0x0000000e00247308 */ /* 0x000ea20000000800 */
[----:B-1----:R-:W-:Y:S01]  /*3dd10*/  FADD.FTZ R11, R45, R6 ;  /* 0x000000062d0b7221 */ /* 0x002fe20000010000 */
[----:B0-----:R-:W-:-:S06]  /*3dd20*/  FADD.FTZ R6, R28, R7 ;  /* 0x000000071c067221 */ /* 0x001fcc0000010000 */
[----:B------:R-:W0:Y:S08]  /*3dd30*/  MUFU.EX2 R46, R46 ;  /* 0x0000002e002e7308 */ /* 0x000e300000000800 */
[----:B------:R-:W1:Y:S01]  /*3dd40*/  MUFU.EX2 R183, R15 ;  /* 0x0000000f00b77308 */ /* 0x000e620000000800 */
[----:B------:R-:W-:Y:S01]  /*3dd50*/  FADD.FTZ R10, R180, R11 ;  /* 0x0000000bb40a7221 */ /* 0x000fe20000010000 */
[----:B---3--:R-:W-:-:S06]  /*3dd60*/  FADD.FTZ R7, R181, R6 ;  /* 0x00000006b5077221 */ /* 0x008fcc0000010000 */
[----:B------:R-:W3:Y:S01]  /*3dd70*/  MUFU.EX2 R32, R32 ;  /* 0x0000002000207308 */ /* 0x000ee20000000800 */
[----:B------:R-:W-:Y:S01]  /*3dd80*/  FADD.FTZ R11, R47, R10 ;  /* 0x0000000a2f0b7221 */ /* 0x000fe20000010000 */
[----:B--2---:R-:W-:-:S03]  /*3dd90*/  FADD.FTZ R6, R36, R7 ;  /* 0x0000000724067221 */ /* 0x004fc60000010000 */
[----:B0-----:R-:W-:Y:S01]  /*3dda0*/  FADD.FTZ R10, R46, R11 ;  /* 0x0000000b2e0a7221 */ /* 0x001fe20000010000 */
[----:B-1----:R-:W-:-:S03]  /*3ddb0*/  FADD.FTZ R7, R183, R6 ;  /* 0x00000006b7077221 */ /* 0x002fc60000010000 */
[----:B------:R-:W-:Y:S01]  /*3ddc0*/  FADD.FTZ R13, R49, R10 ;  /* 0x0000000a310d7221 */ /* 0x000fe20000010000 */
[----:B---3--:R-:W-:-:S04]  /*3ddd0*/  FADD.FTZ R29, R32, R7 ;  /* 0x00000007201d7221 */ /* 0x008fc80000010000 */
        /* <DEDUP_REMOVED lines=2663> */
.L_x_3575:
[----:B0-----:R-:W-:-:S04]  /*48450*/  IMAD.MOV.U32 R13, RZ, RZ, 0x0 ;  /* 0x00000000ff0d7424 */ /* 0x001fc800078e00ff */
[----:B-1----:R-:W-:Y:S05]  /*48460*/  RET.REL.NODEC R12 `(_ZN7cutlass13device_kernelIN5flash11enable_sm90INS1_16FlashAttnFwdSm90INS1_25CollectiveMainloopFwdSm90ILi2EN4cute5tupleIJNS5_1CILi1EEES8_S8_EEENS6_IJNS7_ILi64EEESA_SA_EEELi512ENS_6half_tEfNS_4arch4Sm90ELb0ELb1ELb1ELb1ELb0ELb0ELb1ELb0ELb0ELb1ELb0ELb0EEENS1_21CollectiveEpilogueFwdINS6_IJSA_NS7_ILi512EEESA_EEES9_SC_SE_Li256ELb1ELb1ELb0ELb0EEENS1_36VarlenDynamicPersistentTileSchedulerILi64ELi64ELi256ELi128ELb0ELb1ELb1ELb1ELb0ELb1EEEEEEEEEvNT_6ParamsE) ;  /* 0xfffffb780ce47950 */ /* 0x002fea0003c3ffff */
.L_x_3551:
[----:B0-----:R0:W1:Y:S02]  /*48470*/  SYNCS.PHASECHK.TRANS64.TRYWAIT P0, [R13+URZ], R20 ;  /* 0x000000140d0075a7 */ /* 0x001064000800017f */
[----:B-1----:R-:W-:Y:S05]  /*48480*/  @!P0 NANOSLEEP.SYNCS 0x989680 ;  /* 0x009896800000895d */ /* 0x002fea0003900000 */
[----:B------:R-:W1:Y:S02]  /*48490*/  @!P0 SYNCS.PHASECHK.TRANS64 P0, [R13+URZ], R20 ;  /* 0x000000140d0085a7 */ /* 0x000e64000800007f */
[----:B-1----:R-:W-:Y:S05]  /*484a0*/  @!P0 BRA `(.L_x_3551) ;  /* 0xfffffffc00f08947 */ /* 0x002fea000383ffff */
[----:B------:R-:W-:Y:S05]  /*484b0*/  BRA `(.L_x_3550) ;  /* 0xffffff0c000c7947 */ /* 0x000fea000383ffff */
.L_x_3553:
[----:B0-----:R0:W1:Y:S02]  /*484c0*/  SYNCS.PHASECHK.TRANS64.TRYWAIT P0, [R10+URZ+0x38810], R13 ;  /* 0x0388100d0a0075a7 */ /* 0x001064000800017f */
[----:B-1----:R-:W-:Y:S05]  /*484d0*/  @!P0 NANOSLEEP.SYNCS 0x989680 ;  /* 0x009896800000895d */ /* 0x002fea0003900000 */
[----:B------:R-:W1:Y:S02]  /*484e0*/  @!P0 SYNCS.PHASECHK.TRANS64 P0, [R10+URZ+0x38810], R13 ;  /* 0x0388100d0a0085a7 */ /* 0x000e64000800007f */
[----:B-1----:R-:W-:Y:S05]  /*484f0*/  @!P0 BRA `(.L_x_3553) ;  /* 0xfffffffc00f08947 */ /* 0x002fea000383ffff */
[----:B------:R-:W-:Y:S05]  /*48500*/  BRA `(.L_x_3576) ;  /* 0xffffff1000607947 */ /* 0x000fea000383ffff */
.L_x_3560:
[----:B0-----:R0:W1:Y:S02]  /*48510*/  SYNCS.PHASECHK.TRANS64.TRYWAIT P0, [R20+URZ], R21 ;  /* 0x00000015140075a7 */ /* 0x001064000800017f */
[----:B-1----:R-:W-:Y:S05]  /*48520*/  @!P0 NANOSLEEP.SYNCS 0x989680 ;  /* 0x009896800000895d */ /* 0x002fea0003900000 */
[----:B------:R-:W1:Y:S02]  /*48530*/  @!P0 SYNCS.PHASECHK.TRANS64 P0, [R20+URZ], R21 ;  /* 0x00000015140085a7 */ /* 0x000e64000800007f */
[----:B-1----:R-:W-:Y:S05]  /*48540*/  @!P0 BRA `(.L_x_3560) ;  /* 0xfffffffc00f08947 */ /* 0x002fea000383ffff */
[----:B------:R-:W-:Y:S05]  /*48550*/  BRA `(.L_x_3559) ;  /* 0xffffff1000fc7947 */ /* 0x000fea000383ffff */
.L_x_3577:
        /* <DEDUP_REMOVED lines=10> */
.L_x_6030:


//--------------------- .text._ZN7cutlass13device_kernelIN5flash11enable_sm90INS1_16FlashAttnFwdSm90INS1_25CollectiveMainloopFwdSm90ILi2EN4cute5tupleIJNS5_1CILi1EEES8_S8_EEENS6_IJNS7_ILi64EEESA_SA_EEELi512ENS_6half_tEfNS_4arch4Sm90ELb0ELb1ELb1ELb1ELb0ELb1ELb1ELb0ELb0ELb1ELb0ELb0EEENS1_21CollectiveEpilogueFwdINS6_IJSA_NS7_ILi512EEESA_EEES9_SC_SE_Li256ELb1ELb1ELb0ELb0EEENS1_36VarlenDynamicPersistentTileSchedulerILi64ELi64ELi256ELi128ELb0ELb1ELb1ELb1ELb0ELb1EEEEEEEEEvNT_6ParamsE --------------------------
	.section	.text._ZN7cutlass13device_kernelIN5flash11enable_sm90INS1_16FlashAttnFwdSm90INS1_25CollectiveMainloopFwdSm90ILi2EN4cute5tupleIJNS5_1CILi1EEES8_S8_EEENS6_IJNS7_ILi64EEESA_SA_EEELi512ENS_6half_tEfNS_4arch4Sm90ELb0ELb1ELb1ELb1ELb0ELb1ELb1ELb0ELb0ELb1ELb0ELb0EEENS1_21CollectiveEpilogueFwdINS6_IJSA_NS7_ILi512EEESA_EEES9_SC_SE_Li256ELb1ELb1ELb0ELb0EEENS1_36VarlenDynamicPersistentTileSchedulerILi64ELi64ELi256ELi128ELb0ELb1ELb1ELb1ELb0ELb1EEEEEEEEEvNT_6ParamsE,"ax",@progbits
	.align	128
.text._ZN7cutlass13device_kernelIN5flash11enable_sm90INS1_16FlashAttnFwdSm90INS1_25CollectiveMainloopFwdSm90ILi2EN4cute5tupleIJNS5_1CILi1EEES8_S8_EEENS6_IJNS7_ILi64EEESA_SA_EEELi512ENS_6half_tEfNS_4arch4Sm90ELb0ELb1ELb1ELb1ELb0ELb1ELb1ELb0ELb0ELb1ELb0ELb0EEENS1_21CollectiveEpilogueFwdINS6_IJSA_NS7_ILi512EEESA_EEES9_SC_SE_Li256ELb1ELb1ELb0ELb0EEENS1_36VarlenDynamicPersistentTileSchedulerILi64ELi64ELi256ELi128ELb0ELb1ELb1ELb1ELb0ELb1EEEEEEEEEvNT_6ParamsE:
        .type           _ZN7cutlass13device_kernelIN5flash11enable_sm90INS1_16FlashAttnFwdSm90INS1_25CollectiveMainloopFwdSm90ILi2EN4cute5tupleIJNS5_1CILi1EEES8_S8_EEENS6_IJNS7_ILi64EEESA_SA_EEELi512ENS_6half_tEfNS_4arch4Sm90ELb0ELb1ELb1ELb1ELb0ELb1ELb1ELb0ELb0ELb1ELb0ELb0EEENS1_21CollectiveEpilogueFwdINS6_IJSA_NS7_ILi512EEESA_EEES9_SC_SE_Li256ELb1ELb1ELb0ELb0EEENS1_36VarlenDynamicPersistentTileSchedulerILi64ELi64ELi256ELi128ELb0ELb1ELb1ELb1ELb0ELb1EEEEEEEEEvNT_6ParamsE,@function
        .size           _ZN7cutlass13device_kernelIN5flash11enable_sm90INS1_16FlashAttnFwdSm90INS1_25CollectiveMainloopFwdSm90ILi2EN4cute5tupleIJNS5_1CILi1EEES8_S8_EEENS6_IJNS7_ILi64EEESA_SA_EEELi512ENS_6half_tEfNS_4arch4Sm90ELb0ELb1ELb1ELb1ELb0ELb1ELb1ELb0ELb0ELb1ELb0ELb0EEENS1_21CollectiveEpilogueFwdINS6_IJSA_NS7_ILi512EEESA_EEES9_SC_SE_Li256ELb1ELb1ELb0ELb0EEENS1_36VarlenDynamicPersistentTileSchedulerILi64ELi64ELi256ELi128ELb0ELb1ELb1ELb1ELb0ELb1EEEEEEEEEvNT_6ParamsE,(.L_x_6032 - _ZN7cutlass13device_kernelIN5flash11enable_sm90INS1_16FlashAttnFwdSm90INS1_25CollectiveMainloopFwdSm90ILi2EN4cute5tupleIJNS5_1CILi1EEES8_S8_EEENS6_IJNS7_ILi64EEESA_SA_EEELi512ENS_6half_tEfNS_4arch4Sm90ELb0ELb1ELb1ELb1ELb0ELb1ELb1ELb0ELb0ELb1ELb0ELb0EEENS1_21CollectiveEpilogueFwdINS6_IJSA_NS7_ILi512EEESA_EEES9_SC_SE_Li256ELb1ELb1ELb0ELb0EEENS1_36VarlenDynamicPersistentTileSchedulerILi64ELi64ELi256ELi128ELb0ELb1ELb1ELb1ELb0ELb1EEEEEEEEEvNT_6ParamsE)
        .other          _ZN7cutlass13device_kernelIN5flash11enable_sm90INS1_16FlashAttnFwdSm90INS1_25CollectiveMainloopFwdSm90ILi2EN4cute5tupleIJNS5_1CILi1EEES8_S8_EEENS6_IJNS7_ILi64EEESA_SA_EEELi512ENS_6half_tEfNS_4arch4Sm90ELb0ELb1ELb1ELb1ELb0ELb1ELb1ELb0ELb0ELb1ELb0ELb0EEENS1_21CollectiveEpilogueFwdINS6_IJSA_NS7_ILi512EEESA_EEES9_SC_SE_Li256ELb1ELb1ELb0ELb0EEENS1_36VarlenDynamicPersistentTileSchedulerILi64ELi64ELi256ELi128ELb0ELb1ELb1ELb1ELb0ELb1EEEEEEEEEvNT_6ParamsE,@"STO_CUDA_ENTRY STV_DEFAULT"
_ZN7cutlass13device_kernelIN5flash11enable_sm90INS1_16FlashAttnFwdSm90INS1_25CollectiveMainloopFwdSm90ILi2EN4cute5tupleIJNS5_1CILi1EEES8_S8_EEENS6_IJNS7_ILi64EEESA_SA_EEELi512ENS_6half_tEfNS_4arch4Sm90ELb0ELb1ELb1ELb1ELb0ELb1ELb1ELb0ELb0ELb1ELb0ELb0EEENS1_21CollectiveEpilogueFwdINS6_IJSA_NS7_ILi512EEESA_EEES9_SC_SE_Li256ELb1ELb1ELb0ELb0EEENS1_36VarlenDynamicPersistentTileSchedulerILi64ELi64ELi256ELi128ELb0ELb1ELb1ELb1ELb0ELb1EEEEEEEEEvNT_6ParamsE:
[----:B------:R-:W0:Y:S02]  /*0000*/  LDC R1, c[0x0][0x28] ;  /* 0x00000a00ff017b82 */ /* 0x000e240000000800 */
[----:B0-----:R-:W-:-:S05]  /*0010*/  VIADD R1, R1, 0xfffffb50 ;  /* 0xfffffb5001017836 */ /* 0x001fca0000000000 */
[----:B------:R-:W-:Y:S01]  /*0020*/  R2UR UR4, R1 ;  /* 0x00000000010472ca */ /* 0x000fe200000e0000 */
[----:B------:R-:W0:Y:S01]  /*0030*/  S2R R3, SR_TID.X ;  /* 0x0000000000037919 */ /* 0x000e220000002100 */
[----:B------:R-:W-:Y:S01]  /*0040*/  ELECT P0, URZ, PT ;  /* 0x00000000003f782f */ /* 0x000fe20003800000 */
[----:B------:R-:W-:Y:S01]  /*0050*/  BSSY B0, `(.L_x_3578) ;  /* 0x0000018000007945 */ /* 0x000fe20003800000 */
[----:B------:R-:W-:Y:S01]  /*0060*/  ULDC UR37, c[0x0][0x20] ;  /* 0x0000080000257ab9 */ /* 0x000fe20000000800 */
[----:B------:R-:W-:-:S08]  /*0070*/  ULDC UR36, c[0x0][0x24] ;  /* 0x0000090000247ab9 */ /* 0x000fd00000000800 */
[----:B------:R-:W-:-:S04]  /*0080*/  UIADD3 UR37, UP0, UR4, UR37, URZ ;  /* 0x0000002504257290 */ /* 0x000fc8000ff1e03f */
[----:B------:R-:W-:Y:S01]  /*0090*/  UIADD3.X UR36, URZ, UR36, URZ, UP0, !UPT ;  /* 0x000000243f247290 */ /* 0x000fe200087fe43f */
[--C-:B0-----:R-:W-:Y:S02]  /*00a0*/  SHF.R.U32.HI R0, RZ, 0x5, R3.reuse ;  /* 0x00000005ff007819 */ /* 0x101fe40000011603 */
[----:B------:R-:W-:-:S03]  /*00b0*/  SHF.R.U32.HI R3, RZ, 0x7, R3 ;  /* 0x00000007ff037819 */ /* 0x000fc60000011603 */
        /* <DEDUP_REMOVED lines=17> */
.L_x_3579:
[----:B------:R-:W-:Y:S05]  /*01d0*/  BSYNC B0 ;  /* 0x0000000000007941 */ /* 0x000fea0003800000 */
.L_x_3578:
        /* <DEDUP_REMOVED lines=21> */
[----:B0-----:R0:W1:Y:S01]  /*0330*/  @UP1 SYNCS.EXCH.64 URZ, [UR8+0x38800], UR4 ;  /* 0x03880004083f15b2 */ /* 0x0010620008000100 */
[----:B------:R0:W2:Y:S04]  /*0340*/  @UP2 SYNCS.EXCH.64 URZ, [UR8+0x38810], UR4 ;  /* 0x03881004083f25b2 */ /* 0x0000a80008000100 */
[----:B------:R0:W3:Y:S01]  /*0350*/  @UP3 SYNCS.EXCH.64 URZ, [UR8+0x38820], UR6 ;  /* 0x03882006083f35b2 */ /* 0x0000e20008000100 */
        /* <DEDUP_REMOVED lines=14> */
[----:B----4-:R-:W-:Y:S01]  /*0440*/  NOP ;  /* 0x0000000000007918 */ /* 0x010fe20000000000 */
.L_x_3580:
[----:B------:R-:W4:Y:S01]  /*0450*/  SHFL.IDX PT, R2, R0, RZ, 0x1f ;  /* 0x00001fff00027589 */ /* 0x000f2200000e0000 */
[----:B------:R-:W-:Y:S01]  /*0460*/  NOP ;  /* 0x0000000000007918 */ /* 0x000fe20000000000 */
[----:B----4-:R-:W-:-:S13]  /*0470*/  ISETP.NE.AND P0, PT, R2, RZ, PT ;  /* 0x000000ff0200720c */ /* 0x010fda0003f05270 */
        /* <DEDUP_REMOVED lines=18> */
[----:B----4-:R-:W-:Y:S01]  /*05a0*/  NOP ;  /* 0x0000000000007918 */ /* 0x010fe20000000000 */
.L_x_3581:
[----:B------:R-:W4:Y:S01]  /*05b0*/  SHFL.IDX PT, R2, R0, RZ, 0x1f ;  /* 0x00001fff00027589 */ /* 0x000f2200000e0000 */
[----:B------:R-:W-:Y:S01]  /*05c0*/  NOP ;  /* 0x0000000000007918 */ /* 0x000fe20000000000 */
[----:B----4-:R-:W-:-:S13]  /*05d0*/  ISETP.NE.AND P0, PT, R2, RZ, PT ;  /* 0x000000ff0200720c */ /* 0x010fda0003f05270 */
        /* <DEDUP_REMOVED lines=15> */
.L_x_3582:
        /* <DEDUP_REMOVED lines=22> */
.L_x_3583:
        /* <DEDUP_REMOVED lines=22> */
.L_x_3584:
[----:B------:R-:W-:Y:S01]  /*0990*/  PLOP3.LUT P0, PT, PT, PT, UP0, 0x80, 0x0 ;  /* 0x000000000000781c */ /* 0x000fe20003f0f008 */
[----:B------:R-:W-:Y:S01]  /*09a0*/  UMOV UR38, 0x1 ;  /* 0x0000000100267882 */ /* 0x000fe20000000000 */
[----:B------:R-:W-:Y:S01]  /*09b0*/  NOP ;  /* 0x0000000000007918 */ /* 0x000fe20000000000 */
[----:B------:R-:W-:Y:S01]  /*09c0*/  USEL UR38, UR38, 0x2, !UP0 ;  /* 0x0000000226267887 */ /* 0x000fe2000c000000 */
[----:B------:R-:W-:Y:S01]  /*09d0*/  BSSY B9, `(.L_x_3585) ;  /* 0x0003df7000097945 */ /* 0x000fe20003800000 */
[----:B------:R-:W-:Y:S01]  /*09e0*/  ULDC.64 UR44, c[0x0][0x208] ;  /* 0x00008200002c7ab9 */ /* 0x000fe20000000a00 */
[----:B------:R-:W-:Y:S02]  /*09f0*/  IMAD.U32 R16, RZ, RZ, UR37 ;  /* 0x00000025ff107e24 */ /* 0x000fe4000f8e00ff */
[----:B------:R-:W-:Y:S01]  /*0a00*/  IMAD.U32 R17, RZ, RZ, UR36 ;  /* 0x00000024ff117e24 */ /* 0x000fe2000f8e00ff */
[----:B0123--:R-:W-:Y:S06]  /*0a10*/  BAR.SYNC.DEFER_BLOCKING 0x0 ;  /* 0x0000000000007b1d */ /* 0x00ffec0000010000 */
[----:B------:R-:W-:Y:S05]  /*0a20*/  @!P0 BRA `(.L_x_3586) ;  /* 0x00000338009c8947 */ /* 0x000fea0003800000 */
.L_x_3587:
[----:B------:R-:W-:-:S08]  /*0a30*/  NOP ;  /* 0x0000000000007918 */ /* 0x000fd00000000000 */
[----:B------:R-:W0:Y:S02]  /*0a40*/  USETMAXREG.TRY_ALLOC.CTAPOOL UP0, 0xf0 ;  /* 0x000000f0000079c8 */ /* 0x000e240008000600 */
[----:B0-----:R-:W-:-:S13]  /*0a50*/  PLOP3.LUT P0, PT, PT, PT, UP0, 0x80, 0x0 ;  /* 0x000000000000781c */ /* 0x001fda0003f0f008 */
[----:B------:R-:W-:Y:S05]  /*0a60*/  @!P0 BRA `(.L_x_3587) ;  /* 0xfffffffc00f08947 */ /* 0x000fea000383ffff */
[----:B------:R-:W0:Y:S01]  /*0a70*/  S2R R0, SR_TID.X ;  /* 0x0000000000007919 */ /* 0x000e220000002100 */
[----:B------:R-:W1:Y:S01]  /*0a80*/  S2UR UR5, SR_CgaCtaId ;  /* 0x00000000000579c3 */ /* 0x000e620000008800 */
[----:B------:R-:W-:Y:S01]  /*0a90*/  UMOV UR4, 0x400 ;  /* 0x0000040000047882 */ /* 0x000fe20000000000 */
[----:B------:R-:W-:Y:S04]  /*0aa0*/  STL.64 [R1+0x1e8], RZ ;  /* 0x0001e8ff01007387 */ /* 0x000fe80000100a00 */
[----:B------:R-:W-:Y:S04]  /*0ab0*/  STL [R1+0x1f0], RZ ;  /* 0x0001f0ff01007387 */ /* 0x000fe80000100800 */
[----:B------:R-:W-:Y:S01]  /*0ac0*/  STL [R1+0x1f4], RZ ;  /* 0x0001f4ff01007387 */ /* 0x000fe20000100800 */
[----:B-1----:R-:W-:-:S06]  /*0ad0*/  ULEA UR4, UR5, UR4, 0x18 ;  /* 0x0000000405047291 */ /* 0x002fcc000f8ec03f */
[----:B------:R-:W-:Y:S01]  /*0ae0*/  IMAD.U32 R2, RZ, RZ, UR4 ;  /* 0x00000004ff027e24 */ /* 0x000fe2000f8e00ff */
[----:B0-----:R-:W-:Y:S01]  /*0af0*/  SHF.R.U32.HI R13, RZ, 0x7, R0 ;  /* 0x00000007ff0d7819 */ /* 0x001fe20000011600 */
[----:B------:R-:W-:-:S03]  /*0b00*/  ULDC UR4, c[0x0][0xd3c] ;  /* 0x00034f0000047ab9 */ /* 0x000fc60000000800 */
[----:B------:R-:W-:-:S13]  /*0b10*/  ISETP.NE.AND P0, PT, R13, 0x1, PT ;  /* 0x000000010d00780c */ /* 0x000fda0003f05270 */
[----:B------:R-:W-:Y:S06]  /*0b20*/  @!P0 BAR.ARV 0x8, 0x100 ;  /* 0x0204000000008b1d */ /* 0x000fec0000002000 */
[----:B------:R-:W-:-:S13]  /*0b30*/  ISETP.GE.U32.AND P0, PT, R0, 0x100, PT ;  /* 0x000001000000780c */ /* 0x000fda0003f06070 */
[----:B------:R-:W-:Y:S08]  /*0b40*/  @P0 BAR.ARV 0xf, 0x100 ;  /* 0x03c4000000000b1d */ /* 0x000ff00000002000 */
[----:B------:R-:W-:Y:S06]  /*0b50*/  BAR.SYNC.DEFER_BLOCKING 0x5, 0x180 ;  /* 0x0146000000007b1d */ /* 0x000fec0000010000 */
[----:B------:R-:W0:Y:S02]  /*0b60*/  LDS.128 R116, [R2+0x388d0] ;  /* 0x0388d00002747984 */ /* 0x000e240000000c00 */
[----:B------:R-:W-:Y:S06]  /*0b70*/  BAR.ARV 0x4, 0x180 ;  /* 0x0106000000007b1d */ /* 0x000fec0000002000 */
[----:B0-----:R-:W-:-:S13]  /*0b80*/  ISETP.GE.AND P0, PT, R119, UR4, PT ;  /* 0x0000000477007c0c */ /* 0x001fda000bf06270 */
[----:B------:R-:W-:Y:S05]  /*0b90*/  @P0 BRA `(.L_x_3588) ;  /* 0x000003dc00680947 */ /* 0x000fea0003800000 */
[----:B------:R-:W-:Y:S01]  /*0ba0*/  VIADD R212, R0, 0xffffff80 ;  /* 0xffffff8000d47836 */ /* 0x000fe20000000000 */
[----:B------:R-:W0:Y:S01]  /*0bb0*/  S2UR UR4, SR_SWINHI ;  /* 0x00000000000479c3 */ /* 0x000e220000002f00 */
[----:B------:R-:W-:Y:S01]  /*0bc0*/  R2UR UR42, R2 ;  /* 0x00000000022a72ca */ /* 0x000fe200000e0000 */
[----:B------:R-:W-:Y:S01]  /*0bd0*/  IMAD.MOV.U32 R160, RZ, RZ, 0x20 ;  /* 0x00000020ffa07424 */ /* 0x000fe200078e00ff */
[----:B------:R-:W-:Y:S01]  /*0be0*/  UIADD3 UR39, UP0, UR37, 0x1e8, URZ ;  /* 0x000001e825277890 */ /* 0x000fe2000ff1e03f */
[----:B------:R-:W-:Y:S01]  /*0bf0*/  SHF.R.S32.HI R3, RZ, 0x1f, R212 ;  /* 0x0000001fff037819 */ /* 0x000fe200000114d4 */
[----:B------:R-:W-:Y:S01]  /*0c00*/  IMAD.MOV.U32 R159, RZ, RZ, 0x2 ;  /* 0x00000002ff9f7424 */ /* 0x000fe200078e00ff */
[----:B------:R-:W-:Y:S01]  /*0c10*/  UIADD3 UR41, UP1, UR37, 0x1f4, URZ ;  /* 0x000001f425297890 */ /* 0x000fe2000ff3e03f */
[----:B------:R-:W-:Y:S01]  /*0c20*/  IMAD.MOV.U32 R153, RZ, RZ, RZ ;  /* 0x000000ffff997224 */ /* 0x000fe200078e00ff */
[-C--:B------:R-:W-:Y:S01]  /*0c30*/  LEA.HI R8, R3, R212.reuse, RZ, 0x7 ;  /* 0x000000d403087211 */ /* 0x080fe200078f38ff */
[----:B------:R-:W-:Y:S01]  /*0c40*/  VIADD R214, R13, 0x8 ;  /* 0x000000080dd67836 */ /* 0x000fe20000000000 */
[----:B------:R-:W-:Y:S01]  /*0c50*/  LEA.HI R0, R3, R212, RZ, 0x4 ;  /* 0x000000d403007211 */ /* 0x000fe200078f20ff */
[----:B------:R-:W-:Y:S01]  /*0c60*/  ULOP3.LUT UR46, UR38, 0x1, URZ, 0xfc, !UPT ;  /* 0x00000001262e7892 */ /* 0x000fe2000f8efc3f */
[----:B------:R-:W-:-:S02]  /*0c70*/  LOP3.LUT R7, R8, 0xffffff80, RZ, 0xc0, !PT ;  /* 0xffffff8008077812 */ /* 0x000fc400078ec0ff */
[----:B------:R-:W-:Y:S02]  /*0c80*/  SHF.R.S32.HI R5, RZ, 0x4, R0 ;  /* 0x00000004ff057819 */ /* 0x000fe40000011400 */
[----:B------:R-:W-:Y:S01]  /*0c90*/  LOP3.LUT R223, R0, 0xfffffff0, RZ, 0xc0, !PT ;  /* 0xfffffff000df7812 */ /* 0x000fe200078ec0ff */
[----:B------:R-:W-:Y:S01]  /*0ca0*/  IMAD.IADD R7, R212, 0x1, -R7 ;  /* 0x00000001d4077824 */ /* 0x000fe200078e0a07 */
[----:B------:R-:W-:Y:S02]  /*0cb0*/  LEA.HI R4, R0, R5, RZ, 0x1 ;  /* 0x0000000500047211 */ /* 0x000fe400078f08ff */
[----:B------:R-:W-:Y:S01]  /*0cc0*/  SHF.R.S32.HI R213, RZ, 0x7, R8 ;  /* 0x00000007ffd57819 */ /* 0x000fe20000011408 */
[----:B------:R-:W-:Y:S01]  /*0cd0*/  IMAD.IADD R223, R212, 0x1, -R223 ;  /* 0x00000001d4df7824 */ /* 0x000fe200078e0adf */
[----:B------:R-:W-:Y:S02]  /*0ce0*/  SHF.R.S32.HI R10, RZ, 0x1f, R7 ;  /* 0x0000001fff0a7819 */ /* 0x000fe40000011407 */
[----:B------:R-:W-:Y:S01]  /*0cf0*/  LOP3.LUT R6, R4, 0x1ffffffe, RZ, 0xc0, !PT ;  /* 0x1ffffffe04067812 */ /* 0x000fe200078ec0ff */
[----:B------:R-:W-:Y:S01]  /*0d00*/  IMAD R12, R213, 0x100, R223 ;  /* 0x00000100d50c7824 */ /* 0x000fe200078e02df */
[----:B------:R-:W-:-:S02]  /*0d10*/  LEA.HI R4, R3, R212, RZ, 0x5 ;  /* 0x000000d403047211 */ /* 0x000fc400078f28ff */
[CC--:B------:R-:W-:Y:S01]  /*0d20*/  LEA.HI R9, R10.reuse, R7.reuse, RZ, 0x2 ;  /* 0x000000070a097211 */ /* 0x0c0fe200078f10ff */
[----:B------:R-:W-:Y:S01]  /*0d30*/  IMAD.IADD R6, R5, 0x1, -R6 ;  /* 0x0000000105067824 */ /* 0x000fe200078e0a06 */
[--C-:B------:R-:W-:Y:S02]  /*0d40*/  SHF.R.S32.HI R220, RZ, 0x5, R4.reuse ;  /* 0x00000005ffdc7819 */ /* 0x100fe40000011404 */
[----:B------:R-:W-:Y:S02]  /*0d50*/  SHF.R.S32.HI R5, RZ, 0x1f, R4 ;  /* 0x0000001fff057819 */ /* 0x000fe40000011404 */
[----:B------:R-:W-:Y:S02]  /*0d60*/  LOP3.LUT R4, R9, 0x7ffffffc, RZ, 0xc0, !PT ;  /* 0x7ffffffc09047812 */ /* 0x000fe400078ec0ff */
[----:B------:R-:W-:Y:S02]  /*0d70*/  LEA.HI R10, R10, R7, RZ, 0x5 ;  /* 0x000000070a0a7211 */ /* 0x000fe400078f28ff */
[--C-:B------:R-:W-:Y:S01]  /*0d80*/  SHF.R.S32.HI R0, RZ, 0x2, R9.reuse ;  /* 0x00000002ff007819 */ /* 0x100fe20000011409 */
[----:B------:R-:W-:Y:S01]  /*0d90*/  IMAD.IADD R4, R7, 0x1, -R4 ;  /* 0x0000000107047824 */ /* 0x000fe200078e0a04 */
[----:B------:R-:W-:Y:S01]  /*0da0*/  SHF.R.S32.HI R11, RZ, 0x1f, R9 ;  /* 0x0000001fff0b7819 */ /* 0x000fe20000011409 */
[----:B------:R-:W2:Y:S01]  /*0db0*/  LDL.LU R7, [R1+0x44c] ;  /* 0x00044c0001077983 */ /* 0x000ea20000300800 */
[----:B------:R-:W-:-:S02]  /*0dc0*/  LEA.HI R5, R5, R220, RZ, 0x2 ;  /* 0x000000dc05057211 */ /* 0x000fc400078f10ff */
[----:B------:R-:W-:Y:S02]  /*0dd0*/  LEA.HI R11, R11, R0, RZ, 0x3 ;  /* 0x000000000b0b7211 */ /* 0x000fe400078f18ff */
[----:B------:R-:W-:Y:S02]  /*0de0*/  LOP3.LUT R5, R5, 0x3ffffc, RZ, 0xc0, !PT ;  /* 0x003ffffc05057812 */ /* 0x000fe400078ec0ff */
[----:B------:R-:W-:Y:S02]  /*0df0*/  LOP3.LUT R11, R11, 0xfffffff8, RZ, 0xc0, !PT ;  /* 0xfffffff80b0b7812 */ /* 0x000fe400078ec0ff */
[----:B------:R-:W-:Y:S01]  /*0e00*/  SHF.R.S32.HI R10, RZ, 0x5, R10 ;  /* 0x00000005ff0a7819 */ /* 0x000fe2000001140a */
[----:B------:R-:W-:Y:S02]  /*0e10*/  IMAD.IADD R5, R220, 0x1, -R5 ;  /* 0x00000001dc057824 */ /* 0x000fe400078e0a05 */
[----:B------:R-:W-:Y:S01]  /*0e20*/  IMAD.IADD R11, R0, 0x1, -R11 ;  /* 0x00000001000b7824 */ /* 0x000fe200078e0a0b */
[----:B------:R-:W-:Y:S01]  /*0e30*/  LEA.HI R0, R3, R212, RZ, 0x2 ;  /* 0x000000d403007211 */ /* 0x000fe200078f10ff */
[----:B------:R-:W-:-:S02]  /*0e40*/  IMAD R12, R5, 0x10, R12 ;  /* 0x00000010050c7824 */ /* 0x000fc400078e020c */
[----:B------:R-:W-:Y:S01]  /*0e50*/  IMAD R162, R10, 0x10, R11 ;  /* 0x000000100aa27824 */ /* 0x000fe200078e020b */
[--C-:B------:R-:W-:Y:S02]  /*0e60*/  SHF.R.S32.HI R152, RZ, 0x2, R0.reuse ;  /* 0x00000002ff987819 */ /* 0x100fe40000011400 */
[----:B------:R-:W-:-:S04]  /*0e70*/  SHF.R.S32.HI R5, RZ, 0x1f, R0 ;  /* 0x0000001fff057819 */ /* 0x000fc80000011400 */
[----:B------:R-:W-:-:S04]  /*0e80*/  LEA.HI R5, R5, R152, RZ, 0x3 ;  /* 0x0000009805057211 */ /* 0x000fc800078f18ff */
[----:B------:R-:W-:-:S05]  /*0e90*/  LOP3.LUT R5, R5, 0xfffffff8, RZ, 0xc0, !PT ;  /* 0xfffffff805057812 */ /* 0x000fca00078ec0ff */
[----:B------:R-:W-:-:S05]  /*0ea0*/  IMAD.IADD R5, R152, 0x1, -R5 ;  /* 0x0000000198057824 */ /* 0x000fca00078e0a05 */
[----:B------:R-:W-:Y:S01]  /*0eb0*/  LOP3.LUT P0, RZ, R5, 0x4, RZ, 0xc0, !PT ;  /* 0x0000000405ff7812 */ /* 0x000fe2000780c0ff */
[----:B------:R-:W-:Y:S01]  /*0ec0*/  VIADD R217, R152, 0x20 ;  /* 0x0000002098d97836 */ /* 0x000fe20000000000 */
[----:B------:R-:W-:Y:S02]  /*0ed0*/  LOP3.LUT R215, R0, 0xfffffffc, RZ, 0xc0, !PT ;  /* 0xfffffffc00d77812 */ /* 0x000fe400078ec0ff */
[----:B------:R-:W-:Y:S02]  /*0ee0*/  LEA.HI R3, R3, R212, RZ, 0x3 ;  /* 0x000000d403037211 */ /* 0x000fe400078f18ff */
[----:B------:R-:W-:Y:S01]  /*0ef0*/  SHF.R.S32.HI R10, RZ, 0x1f, R217 ;  /* 0x0000001fff0a7819 */ /* 0x000fe200000114d9 */
[----:B------:R-:W-:Y:S01]  /*0f00*/  IMAD.IADD R215, R212, 0x1, -R215 ;  /* 0x00000001d4d77824 */ /* 0x000fe200078e0ad7 */
[----:B------:R-:W-:Y:S01]  /*0f10*/  SHF.R.S32.HI R199, RZ, 0x3, R3 ;  /* 0x00000003ffc77819 */ /* 0x000fe20000011403 */
[----:B------:R-:W-:Y:S01]  /*0f20*/  IMAD.SHL.U32 R221, R217, 0x40, RZ ;  /* 0x00000040d9dd7824 */ /* 0x000fe200078e00ff */
[----:B------:R-:W-:Y:S01]  /*0f30*/  LEA.HI R10, R10, R217, RZ, 0x3 ;  /* 0x000000d90a0a7211 */ /* 0x000fe200078f18ff */
[----:B------:R-:W-:Y:S01]  /*0f40*/  IMAD.SHL.U32 R165, R5, 0x40, RZ ;  /* 0x0000004005a57824 */ /* 0x000fe200078e00ff */
[----:B------:R-:W-:-:S02]  /*0f50*/  LEA.HI R0, R215, R215, RZ, 0x1 ;  /* 0x000000d7d7007211 */ /* 0x000fc400078f08ff */
[----:B------:R-:W-:Y:S02]  /*0f60*/  LOP3.LUT R3, R3, 0xfffffff8, RZ, 0xc0, !PT ;  /* 0xfffffff803037812 */ /* 0x000fe400078ec0ff */
[----:B------:R-:W-:Y:S01]  /*0f70*/  LEA.HI R8, R8, R213, RZ, 0x1 ;  /* 0x000000d508087211 */ /* 0x000fe200078f08ff */
[----:B------:R-:W-:Y:S01]  /*0f80*/  IMAD.SHL.U32 R22, R215, 0x8, RZ ;  /* 0x00000008d7167824 */ /* 0x000fe200078e00ff */
[----:B------:R-:W-:Y:S01]  /*0f90*/  LOP3.LUT R0, R0, 0x1ffffffe, RZ, 0xc0, !PT ;  /* 0x1ffffffe00007812 */ /* 0x000fe200078ec0ff */
[----:B------:R-:W-:Y:S01]  /*0fa0*/  IMAD.SHL.U32 R10, R10, 0x40, RZ ;  /* 0x000000400a0a7824 */ /* 0x000fe200078e00ff */
[----:B------:R-:W-:Y:S01]  /*0fb0*/  LOP3.LUT R8, R8, 0xfffffe, RZ, 0xc0, !PT ;  /* 0x00fffffe08087812 */ /* 0x000fe200078ec0ff */
[----:B------:R-:W-:Y:S01]  /*0fc0*/  IMAD.IADD R218, R212, 0x1, -R3 ;  /* 0x00000001d4da7824 */ /* 0x000fe200078e0a03 */
[----:B------:R-:W-:Y:S02]  /*0fd0*/  LOP3.LUT R221, R221, 0x1c0, RZ, 0xc0, !PT ;  /* 0x000001c0dddd7812 */ /* 0x000fe400078ec0ff */
[----:B------:R-:W-:Y:S01]  /*0fe0*/  LOP3.LUT R165, R165, 0x1c0, RZ, 0xc0, !PT ;  /* 0x000001c0a5a57812 */ /* 0x000fe200078ec0ff */
[----:B------:R-:W-:Y:S01]  /*0ff0*/  IMAD.SHL.U32 R184, R220, 0x200, RZ ;  /* 0x00000200dcb87824 */ /* 0x000fe200078e00ff */
[----:B------:R-:W-:Y:S01]  /*1000*/  SHF.R.U32.HI R224, RZ, 0x3, R221 ;  /* 0x00000003ffe07819 */ /* 0x000fe200000116dd */
[----:B------:R-:W-:Y:S01]  /*1010*/  IMAD.IADD R3, R215, 0x1, -R0 ;  /* 0x00000001d7037824 */ /* 0x000fe200078e0a00 */
[--C-:B------:R-:W-:Y:S01]  /*1020*/  LOP3.LUT R0, R221, 0x38, R22.reuse, 0xf8, !PT ;  /* 0x00000038dd007812 */ /* 0x100fe200078ef816 */
[----:B------:R-:W-:Y:S01]  /*1030*/  IMAD.SHL.U32 R193, R218, 0x8, RZ ;  /* 0x00000008dac17824 */ /* 0x000fe200078e00ff */
[----:B------:R-:W-:Y:S01]  /*1040*/  LOP3.LUT R225, R10, 0xfffffe00, RZ, 0xc0, !PT ;  /* 0xfffffe000ae17812 */ /* 0x000fe200078ec0ff */
[----:B------:R-:W-:Y:S01]  /*1050*/  IMAD.SHL.U32 R154, R215, 0x4, RZ ;  /* 0x00000004d79a7824 */ /* 0x000fe200078e00ff */
[----:B------:R-:W-:Y:S01]  /*1060*/  LOP3.LUT R157, R165, 0x18, R22, 0xf8, !PT ;  /* 0x00000018a59d7812 */ /* 0x000fe200078ef816 */
[----:B------:R-:W-:Y:S01]  /*1070*/  IMAD.IADD R8, R213, 0x1, -R8 ;  /* 0x00000001d5087824 */ /* 0x000fe200078e0a08 */
[----:B------:R-:W-:Y:S01]  /*1080*/  SHF.R.U32.HI R167, RZ, 0x3, R165 ;  /* 0x00000003ffa77819 */ /* 0x000fe200000116a5 */
[----:B------:R-:W-:Y:S01]  /*1090*/  IMAD.SHL.U32 R227, R6, 0x8, RZ ;  /* 0x0000000806e37824 */ /* 0x000fe200078e00ff */
[----:B------:R-:W-:Y:S01]  /*10a0*/  SEL R160, R160, 0xffffffe0, !P0 ;  /* 0xffffffe0a0a07807 */ /* 0x000fe20004000000 */
[----:B------:R-:W-:Y:S01]  /*10b0*/  VIADD R161, R154, 0x10 ;  /* 0x000000109aa17836 */ /* 0x000fe20000000000 */
[----:B------:R-:W-:Y:S01]  /*10c0*/  LOP3.LUT R219, R225, R0, R224, 0xf6, !PT ;  /* 0x00000000e1db7212 */ /* 0x000fe200078ef6e0 */
[C---:B------:R-:W-:Y:S01]  /*10d0*/  VIADD R191, R193.reuse, 0x40 ;  /* 0x00000040c1bf7836 */ /* 0x040fe20000000000 */
[----:B------:R-:W-:Y:S01]  /*10e0*/  LOP3.LUT R157, R184, R157, R167, 0xf6, !PT ;  /* 0x0000009db89d7212 */ /* 0x000fe200078ef6a7 */
[----:B------:R-:W-:-:S02]  /*10f0*/  VIADD R190, R193, 0x80 ;  /* 0x00000080c1be7836 */ /* 0x000fc40000000000 */
[C---:B------:R-:W-:Y:S02]  /*1100*/  VIADD R189, R193.reuse, 0xc0 ;  /* 0x000000c0c1bd7836 */ /* 0x040fe40000000000 */
[C---:B------:R-:W-:Y:S02]  /*1110*/  VIADD R188, R193.reuse, 0x100 ;  /* 0x00000100c1bc7836 */ /* 0x040fe40000000000 */
[C---:B------:R-:W-:Y:S02]  /*1120*/  VIADD R187, R193.reuse, 0x140 ;  /* 0x00000140c1bb7836 */ /* 0x040fe40000000000 */
[C---:B------:R-:W-:Y:S02]  /*1130*/  VIADD R196, R193.reuse, 0x180 ;  /* 0x00000180c1c47836 */ /* 0x040fe40000000000 */
[----:B------:R-:W-:Y:S02]  /*1140*/  VIADD R195, R193, 0x1c0 ;  /* 0x000001c0c1c37836 */ /* 0x000fe40000000000 */
[----:B------:R-:W-:-:S02]  /*1150*/  IMAD.SHL.U32 R222, R8, 0x100, RZ ;  /* 0x0000010008de7824 */ /* 0x000fc400078e00ff */
[----:B------:R-:W-:Y:S02]  /*1160*/  IMAD.U32 R158, R12, 0x40, R227 ;  /* 0x000000400c9e7824 */ /* 0x000fe400078e00e3 */
[----:B------:R-:W-:Y:S01]  /*1170*/  IMAD.SHL.U32 R226, R4, 0x2, RZ ;  /* 0x0000000204e27824 */ /* 0x000fe200078e00ff */
[----:B------:R-:W-:Y:S01]  /*1180*/  UMOV UR42, UR42 ;  /* 0x0000002a002a7c82 */ /* 0x000fe20008000000 */
[----:B0-----:R-:W-:Y:S01]  /*1190*/  UMOV UR43, UR4 ;  /* 0x00000004002b7c82 */ /* 0x001fe20008000000 */
[----:B------:R-:W-:Y:S01]  /*11a0*/  IMAD.MOV.U32 R156, RZ, RZ, RZ ;  /* 0x000000ffff9c7224 */ /* 0x000fe200078e00ff */
[----:B------:R-:W-:Y:S01]  /*11b0*/  SHF.R.S32.HI R166, RZ, 0x1f, R152 ;  /* 0x0000001fffa67819 */ /* 0x000fe20000011498 */
[----:B------:R-:W-:Y:S01]  /*11c0*/  IMAD.WIDE R158, R158, R159, UR42 ;  /* 0x0000002a9e9e7e25 */ /* 0x000fe2000f8e029f */
[----:B------:R-:W-:Y:S02]  /*11d0*/  SHF.R.S32.HI R23, RZ, 0x1f, R22 ;  /* 0x0000001fff177819 */ /* 0x000fe40000011416 */
[----:B------:R-:W-:Y:S01]  /*11e0*/  SHF.R.S32.HI R155, RZ, 0x1f, R154 ;  /* 0x0000001fff9b7819 */ /* 0x000fe2000001149a */
[----:B------:R-:W-:Y:S01]  /*11f0*/  IMAD R219, R219, 0x2, R2 ;  /* 0x00000002dbdb7824 */ /* 0x000fe200078e0202 */
[----:B------:R-:W-:Y:S01]  /*1200*/  SHF.R.S32.HI R211, RZ, 0x1f, R191 ;  /* 0x0000001fffd37819 */ /* 0x000fe200000114bf */
[----:B------:R-:W-:Y:S01]  /*1210*/  IMAD.IADD R163, R226, 0x1, R222 ;  /* 0x00000001e2a37824 */ /* 0x000fe200078e02de */
[----:B------:R-:W-:Y:S01]  /*1220*/  SHF.R.S32.HI R210, RZ, 0x1f, R190 ;  /* 0x0000001fffd27819 */ /* 0x000fe200000114be */
[----:B------:R-:W-:Y:S01]  /*1230*/  IMAD.IADD R186, R160, 0x1, R157 ;  /* 0x00000001a0ba7824 */ /* 0x000fe200078e029d */
[----:B------:R-:W-:Y:S01]  /*1240*/  SHF.R.S32.HI R205, RZ, 0x1f, R189 ;  /* 0x0000001fffcd7819 */ /* 0x000fe200000114bd */
[----:B------:R-:W-:Y:S01]  /*1250*/  IMAD R228, R3, 0x8, R162 ;  /* 0x0000000803e47824 */ /* 0x000fe200078e02a2 */
[----:B------:R-:W-:-:S02]  /*1260*/  SHF.R.S32.HI R204, RZ, 0x1f, R188 ;  /* 0x0000001fffcc7819 */ /* 0x000fc400000114bc */
[----:B------:R-:W-:Y:S02]  /*1270*/  SHF.R.S32.HI R203, RZ, 0x1f, R187 ;  /* 0x0000001fffcb7819 */ /* 0x000fe400000114bb */
[----:B------:R-:W-:Y:S02]  /*1280*/  SHF.R.S32.HI R216, RZ, 0x1f, R161 ;  /* 0x0000001fffd87819 */ /* 0x000fe400000114a1 */
[----:B------:R-:W-:Y:S02]  /*1290*/  SHF.R.S32.HI R202, RZ, 0x1f, R196 ;  /* 0x0000001fffca7819 */ /* 0x000fe400000114c4 */
[----:B------:R-:W-:Y:S01]  /*12a0*/  SHF.R.S32.HI R201, RZ, 0x1f, R195 ;  /* 0x0000001fffc97819 */ /* 0x000fe200000114c3 */
[----:B------:R-:W-:Y:S02]  /*12b0*/  UIADD3.X UR47, URZ, UR36, URZ, UP0, !UPT ;  /* 0x000000243f2f7290 */ /* 0x000fe400087fe43f */
[----:B------:R-:W-:Y:S01]  /*12c0*/  UIADD3.X UR48, URZ, UR36, URZ, UP1, !UPT ;  /* 0x000000243f307290 */ /* 0x000fe20008ffe43f */
[----:B--2---:R-:W-:-:S04]  /*12d0*/  LOP3.LUT R7, R7, 0xffffefff, RZ, 0xc0, !PT ;  /* 0xffffefff07077812 */ /* 0x004fc800078ec0ff */
[----:B------:R-:W-:-:S05]  /*12e0*/  @P0 LOP3.LUT R7, R7, 0x1000, RZ, 0xfc, !PT ;  /* 0x0000100007070812 */ /* 0x000fca00078efcff */
[----:B------:R0:W-:Y:S02]  /*12f0*/  STL [R1+0x44c], R7 ;  /* 0x00044c0701007387 */ /* 0x0001e40000100800 */
.L_x_3798:
[----:B------:R-:W-:Y:S01]  /*1300*/  ULDC.64 UR4, c[0x0][0xb20] ;  /* 0x0002c80000047ab9 */ /* 0x000fe20000000a00 */
[----:B0-23--:R-:W0:Y:S01]  /*1310*/  LDC.64 R6, c[0x0][0xb00] ;  /* 0x0002c000ff067b82 */ /* 0x00de220000000a00 */
[----:B------:R-:W-:Y:S01]  /*1320*/  ISETP.NE.U32.AND P1, PT, RZ, UR4, PT ;  /* 0x00000004ff007c0c */ /* 0x000fe2000bf25070 */
[----:B------:R-:W-:Y:S01]  /*1330*/  IMAD.MOV.U32 R3, RZ, RZ, RZ ;  /* 0x000000ffff037224 */ /* 0x000fe200078e00ff */
[----:B------:R-:W-:Y:S01]  /*1340*/  ULDC.64 UR6, c[0x0][0xb18] ;  /* 0x0002c60000067ab9 */ /* 0x000fe20000000a00 */
[----:B----4-:R-:W-:Y:S01]  /*1350*/  IMAD.MOV.U32 R19, RZ, RZ, RZ ;  /* 0x000000ffff137224 */ /* 0x010fe200078e00ff */
        /* <DEDUP_REMOVED lines=13> */
[----:B------:R2:W5:Y:S01]  /*1430*/  @P0 LDG.E R19, desc[UR44][R10.64] ;  /* 0x0000002c0a130981 */ /* 0x000562000c1e1900 */
        /* <DEDUP_REMOVED lines=25> */
.L_x_3589:
[----:B------:R-:W-:Y:S02]  /*15d0*/  IMAD.U32 R42, RZ, RZ, UR5 ;  /* 0x00000005ff2a7e24 */ /* 0x000fe4000f8e00ff */
[----:B------:R-:W-:Y:S01]  /*15e0*/  IMAD.U32 R18, RZ, RZ, UR4 ;  /* 0x00000004ff127e24 */ /* 0x000fe2000f8e00ff */
[----:B------:R-:W-:Y:S06]  /*15f0*/  @!P3 BRA `(.L_x_3590) ;  /* 0x000000000010b947 */ /* 0x000fec0003800000 */
[----:B------:R-:W0:Y:S02]  /*1600*/  LDC.64 R4, c[0x0][0xb18] ;  /* 0x0002c600ff047b82 */ /* 0x000e240000000a00 */
[----:B0-----:R-:W-:-:S05]  /*1610*/  IMAD.WIDE R4, R119, 0x4, R4 ;  /* 0x0000000477047825 */ /* 0x001fca00078e0204 */
[----:B------:R0:W5:Y:S01]  /*1620*/  LDG.E R18, desc[UR44][R4.64] ;  /* 0x0000002c04127981 */ /* 0x000162000c1e1900 */
[----:B------:R-:W-:Y:S05]  /*1630*/  BRA `(.L_x_3591) ;  /* 0x0000000000107947 */ /* 0x000fea0003800000 */
.L_x_3590:
[----:B------:R-:W-:Y:S05]  /*1640*/  @!P0 BRA `(.L_x_3591) ;  /* 0x00000000000c8947 */ /* 0x000fea0003800000 */
[----:B------:R-:W2:Y:S04]  /*1650*/  LDG.E R5, desc[UR44][R10.64] ;  /* 0x0000002c0a057981 */ /* 0x000ea8000c1e1900 */
[----:B------:R-:W2:Y:S02]  /*1660*/  LDG.E R18, desc[UR44][R10.64+0x4] ;  /* 0x0000042c0a127981 */ /* 0x000ea4000c1e1900 */
[----:B--2---:R-:W-:-:S07]  /*1670*/  IMAD.IADD R18, R18, 0x1, -R5 ;  /* 0x0000000112127824 */ /* 0x004fce00078e0a05 */
.L_x_3591:
        /* <DEDUP_REMOVED lines=47> */
.L_x_3594:
[----:B------:R-:W-:-:S13]  /*1970*/  ISETP.NE.AND P0, PT, R13, 0x1, PT ;  /* 0x000000010d00780c */ /* 0x000fda0003f05270 */
[----:B------:R-:W0:Y:S02]  /*1980*/  @P0 LDC.64 R4, c[0x0][0xae0] ;  /* 0x0002b800ff040b82 */ /* 0x000e240000000a00 */
[----:B0-----:R-:W-:-:S05]  /*1990*/  @P0 IMAD.HI.U32 R4, R3, R4, RZ ;  /* 0x0000000403040227 */ /* 0x001fca00078e00ff */
[----:B------:R-:W-:-:S07]  /*19a0*/  @P0 SHF.R.U32.HI R3, RZ, R5, R4 ;  /* 0x00000005ff030219 */ /* 0x000fce0000011604 */
.L_x_3595:
[----:B------:R-:W-:Y:S05]  /*19b0*/  BSYNC B0 ;  /* 0x0000000000007941 */ /* 0x000fea0003800000 */
.L_x_3593:
[----:B------:R-:W-:-:S05]  /*19c0*/  IMAD R3, R3, R13, R13 ;  /* 0x0000000d03037224 */ /* 0x000fca00078e020d */
[----:B------:R-:W-:-:S07]  /*19d0*/  VIMNMX R0, R0, R3, PT ;  /* 0x0000000300007248 */ /* 0x000fce0003fe0100 */
.L_x_3592:
[----:B------:R-:W0:Y:S01]  /*19e0*/  @P1 LDC R4, c[0x0][0x44c] ;  /* 0x00011300ff041b82 */ /* 0x000e220000000800 */
[----:B------:R-:W-:Y:S01]  /*19f0*/  IMAD.IADD R197, R25, 0x1, -R24 ;  /* 0x0000000119c57824 */ /* 0x000fe200078e0a18 */
[----:B------:R-:W-:-:S06]  /*1a00*/  ULDC UR4, c[0x0][0xad4] ;  /* 0x0002b50000047ab9 */ /* 0x000fcc0000000800 */
[----:B------:R-:W1:Y:S01]  /*1a10*/  @P1 LDC R6, c[0x0][0x450] ;  /* 0x00011400ff061b82 */ /* 0x000e620000000800 */
[----:B0-----:R-:W-:-:S04]  /*1a20*/  @P1 IMAD.HI.U32 R3, R185, R4, RZ ;  /* 0x00000004b9031227 */ /* 0x001fc800078e00ff */
[----:B------:R-:W-:Y:S01]  /*1a30*/  IMAD.MOV.U32 R4, RZ, RZ, R185 ;  /* 0x000000ffff047224 */ /* 0x000fe200078e00b9 */
        /* <DEDUP_REMOVED lines=14> */
.L_x_3598:
[----:B------:R-:W-:-:S13]  /*1b20*/  ISETP.NE.AND P0, PT, R13, 0x1, PT ;  /* 0x000000010d00780c */ /* 0x000fda0003f05270 */
[----:B------:R-:W0:Y:S02]  /*1b30*/  @P0 LDC.64 R6, c[0x0][0xae0] ;  /* 0x0002b800ff060b82 */ /* 0x000e240000000a00 */
[----:B0-----:R-:W-:-:S05]  /*1b40*/  @P0 IMAD.HI.U32 R6, R3, R6, RZ ;  /* 0x0000000603060227 */ /* 0x001fca00078e00ff */
[----:B------:R-:W-:-:S07]  /*1b50*/  @P0 SHF.R.U32.HI R3, RZ, R7, R6 ;  /* 0x00000007ff030219 */ /* 0x000fce0000011606 */
.L_x_3599:
[----:B------:R-:W-:Y:S05]  /*1b60*/  BSYNC B0 ;  /* 0x0000000000007941 */ /* 0x000fea0003800000 */
.L_x_3597:
[----:B------:R-:W-:-:S05]  /*1b70*/  IMAD R3, R3, R13, RZ ;  /* 0x0000000d03037224 */ /* 0x000fca00078e02ff */
[----:B------:R-:W-:-:S07]  /*1b80*/  VIMNMX R4, R4, R3, !PT ;  /* 0x0000000304047248 */ /* 0x000fce0007fe0100 */
.L_x_3596:
        /* <DEDUP_REMOVED lines=43> */
.L_x_3602:
[----:B------:R-:W-:Y:S05]  /*1e40*/  BSYNC B6 ;  /* 0x0000000000067941 */ /* 0x000fea0003800000 */
.L_x_3601:
        /* <DEDUP_REMOVED lines=20> */
.L_x_3604:
[----:B------:R-:W-:Y:S05]  /*1f90*/  BSYNC B6 ;  /* 0x0000000000067941 */ /* 0x000fea0003800000 */
.L_x_3603:
        /* <DEDUP_REMOVED lines=8> */
[----:B------:R-:W1:Y:S10]  /*2020*/  LDC R53, c[0x0][0x3f4] ;  /* 0x0000fd00ff357b82 */ /* 0x000e740000000800 */
[----:B------:R-:W2:Y:S02]  /*2030*/  @P0 LDC.64 R4, c[0x0][0xaf0] ;  /* 0x0002bc00ff040b82 */ /* 0x000ea40000000a00 */
[----:B--2---:R-:W-:-:S05]  /*2040*/  @P0 IMAD.WIDE R4, R119, 0x4, R4 ;  /* 0x0000000477040825 */ /* 0x004fca00078e0204 */
[----:B------:R2:W3:Y:S01]  /*2050*/  @P0 LDG.E R119, desc[UR44][R4.64] ;  /* 0x0000002c04770981 */ /* 0x0004e2000c1e1900 */
[----:B------:R-:W-:Y:S01]  /*2060*/  SHF.R.S32.HI R29, RZ, 0x1f, R41 ;  /* 0x0000001fff1d7819 */ /* 0x000fe20000011429 */
[-C--:B0-----:R-:W-:Y:S01]  /*2070*/  IMAD.WIDE.U32 R6, R41, R48.reuse, RZ ;  /* 0x0000003029067225 */ /* 0x081fe200078e00ff */
[----:B------:R-:W-:Y:S02]  /*2080*/  ISETP.NE.U32.AND P0, PT, RZ, UR8, PT ;  /* 0x00000008ff007c0c */ /* 0x000fe4000bf05070 */
[----:B-1----:R-:W-:Y:S01]  /*2090*/  ISETP.GE.AND P1, PT, R22, R53, PT ;  /* 0x000000351600720c */ /* 0x002fe20003f26270 */
[----:B------:R-:W-:Y:S01]  /*20a0*/  IMAD R0, R29, R48, RZ ;  /* 0x000000301d007224 */ /* 0x000fe200078e02ff */
[----:B------:R-:W-:Y:S01]  /*20b0*/  ISETP.NE.AND.EX P0, PT, RZ, UR9, PT, P0 ;  /* 0x00000009ff007c0c */ /* 0x000fe2000bf05300 */
[----:B------:R-:W-:Y:S01]  /*20c0*/  IMAD.MOV.U32 R8, RZ, RZ, R6 ;  /* 0x000000ffff087224 */ /* 0x000fe200078e0006 */
[----:B------:R-:W-:Y:S01]  /*20d0*/  SEL R27, R53, RZ, P1 ;  /* 0x000000ff351b7207 */ /* 0x000fe20000800000 */
[----:B------:R-:W-:Y:S01]  /*20e0*/  IMAD R9, R41, R49, R0 ;  /* 0x0000003129097224 */ /* 0x000fe200078e0200 */
[----:B------:R-:W-:Y:S01]  /*20f0*/  SHF.R.S32.HI R0, RZ, 0x1f, R118 ;  /* 0x0000001fff007819 */ /* 0x000fe20000011476 */
[----:B------:R-:W-:Y:S01]  /*2100*/  IMAD.WIDE.U32 R10, R118, UR6, R22 ;  /* 0x00000006760a7c25 */ /* 0x000fe2000f8e0016 */
[----:B------:R-:W-:-:S02]  /*2110*/  IADD3 R40, P2, R152, R41, RZ ;  /* 0x0000002998287210 */ /* 0x000fc40007f5e0ff */
[----:B------:R-:W-:Y:S01]  /*2120*/  P2R R72, PR, RZ, 0x2 ;  /* 0x00000002ff487803 */ /* 0x000fe20000000000 */
[----:B------:R-:W-:Y:S01]  /*2130*/  IMAD.IADD R9, R7, 0x1, R9 ;  /* 0x0000000107097824 */ /* 0x000fe200078e0209 */
[----:B------:R-:W-:Y:S01]  /*2140*/  SHF.L.U64.HI R45, R48, 0x6, R49 ;  /* 0x00000006302d7819 */ /* 0x000fe20000010231 */
[----:B------:R-:W0:Y:S01]  /*2150*/  LDC.64 R6, c[0x0][0x3f8] ;  /* 0x0000fe00ff067b82 */ /* 0x000e220000000a00 */
[C---:B--2---:R-:W-:Y:S02]  /*2160*/  IMAD R5, R0.reuse, UR6, RZ ;  /* 0x0000000600057c24 */ /* 0x044fe4000f8e02ff */
[----:B------:R-:W-:Y:S02]  /*2170*/  IMAD R3, R0, UR4, RZ ;  /* 0x0000000400037c24 */ /* 0x000fe4000f8e02ff */
[C---:B------:R-:W-:Y:S01]  /*2180*/  IMAD R21, R118.reuse, UR7, R5 ;  /* 0x0000000776157c24 */ /* 0x040fe2000f8e0205 */
[----:B------:R-:W-:Y:S01]  /*2190*/  ULDC.64 UR6, c[0x0][0x338] ;  /* 0x0000ce0000067ab9 */ /* 0x000fe20000000a00 */
[C---:B------:R-:W-:Y:S01]  /*21a0*/  IMAD R3, R118.reuse, UR5, R3 ;  /* 0x0000000576037c24 */ /* 0x040fe2000f8e0203 */
[----:B------:R-:W1:Y:S01]  /*21b0*/  LDC.64 R4, c[0x0][0x408] ;  /* 0x00010200ff047b82 */ /* 0x000e620000000a00 */
[----:B------:R-:W-:Y:S01]  /*21c0*/  IMAD.WIDE.U32 R8, R118, UR4, R8 ;  /* 0x0000000476087c25 */ /* 0x000fe2000f8e0008 */
[----:B------:R-:W-:-:S03]  /*21d0*/  ULDC.64 UR4, c[0x0][0x310] ;  /* 0x0000c40000047ab9 */ /* 0x000fc60000000a00 */
[----:B------:R-:W-:Y:S02]  /*21e0*/  IMAD.IADD R9, R9, 0x1, R3 ;  /* 0x0000000109097824 */ /* 0x000fe400078e0203 */
[----:B------:R-:W-:Y:S02]  /*21f0*/  IMAD.IADD R21, R11, 0x1, R21 ;  /* 0x000000010b157824 */ /* 0x000fe400078e0215 */
[----:B------:R-:W-:Y:S02]  /*2200*/  IMAD.MOV.U32 R20, RZ, RZ, R10 ;  /* 0x000000ffff147224 */ /* 0x000fe400078e000a */
[----:B------:R-:W-:-:S04]  /*2210*/  IMAD.WIDE.U32 R10, R152, R48, R22 ;  /* 0x00000030980a7225 */ /* 0x000fc800078e0016 */
[----:B------:R-:W-:Y:S01]  /*2220*/  IMAD.IADD R27, R22, 0x1, R27 ;  /* 0x00000001161b7824 */ /* 0x000fe200078e021b */
[----:B0-----:R-:W-:Y:S01]  /*2230*/  SHF.L.U64.HI R47, R6, 0x6, R7 ;  /* 0x00000006062f7819 */ /* 0x001fe20000010207 */
[----:B------:R-:W-:Y:S02]  /*2240*/  IMAD.SHL.U32 R52, R53, 0x2, RZ ;  /* 0x0000000235347824 */ /* 0x000fe400078e00ff */
[----:B------:R-:W-:Y:S01]  /*2250*/  VIADD R74, R22, 0x20 ;  /* 0x00000020164a7836 */ /* 0x000fe20000000000 */
[----:B------:R-:W-:Y:S01]  /*2260*/  SHF.R.S32.HI R46, RZ, 0x1f, R27 ;  /* 0x0000001fff2e7819 */ /* 0x000fe2000001141b */
[C---:B------:R-:W-:Y:S02]  /*2270*/  IMAD.X R41, R166.reuse, 0x1, R29, P2 ;  /* 0x00000001a6297824 */ /* 0x040fe400010e061d */
[-C--:B-1----:R-:W-:Y:S01]  /*2280*/  IMAD R14, R166, R4.reuse, RZ ;  /* 0x00000004a60e7224 */ /* 0x082fe200078e02ff */
[----:B------:R-:W-:Y:S01]  /*2290*/  LEA.HI R46, R46, R27, RZ, 0x3 ;  /* 0x0000001b2e2e7211 */ /* 0x000fe200078f18ff */
[C---:B------:R-:W-:Y:S01]  /*22a0*/  IMAD.SHL.U32 R51, R4.reuse, 0x40, RZ ;  /* 0x0000004004337824 */ /* 0x040fe200078e00ff */
[----:B------:R-:W-:Y:S01]  /*22b0*/  SHF.L.U64.HI R50, R4, 0x6, R5 ;  /* 0x0000000604327819 */ /* 0x000fe20000010205 */
[C---:B------:R-:W-:Y:S01]  /*22c0*/  IMAD R35, R152.reuse, R5, R14 ;  /* 0x0000000598237224 */ /* 0x040fe200078e020e */
[----:B------:R-:W-:Y:S01]  /*22d0*/  LOP3.LUT R56, R165, 0x38, R46, 0xf8, !PT ;  /* 0x00000038a5387812 */ /* 0x000fe200078ef82e */
[----:B------:R-:W-:-:S03]  /*22e0*/  IMAD.WIDE.U32 R14, R152, R4, R22 ;  /* 0x00000004980e7225 */ /* 0x000fc600078e0016 */
[----:B------:R-:W-:Y:S01]  /*22f0*/  LOP3.LUT R56, R184, R56, R167, 0xf6, !PT ;  /* 0x00000038b8387212 */ /* 0x000fe200078ef6a7 */
[----:B------:R-:W-:Y:S02]  /*2300*/  IMAD.IADD R15, R35, 0x1, R15 ;  /* 0x00000001230f7824 */ /* 0x000fe400078e020f */
[----:B-----5:R-:W-:Y:S01]  /*2310*/  IMAD.WIDE.U32 R38, R33, R4, R14 ;  /* 0x0000000421267225 */ /* 0x020fe200078e000e */
[----:B---3--:R-:W-:Y:S02]  /*2320*/  SHF.R.S32.HI R0, RZ, 0x1f, R119 ;  /* 0x0000001fff007819 */ /* 0x008fe40000011477 */
[----:B------:R-:W-:Y:S02]  /*2330*/  SEL R119, R119, RZ, !P0 ;  /* 0x000000ff77777207 */ /* 0x000fe40004000000 */
[----:B------:R-:W-:-:S03]  /*2340*/  SEL R0, R0, RZ, !P0 ;  /* 0x000000ff00007207 */ /* 0x000fc60004000000 */
[----:B------:R-:W-:-:S04]  /*2350*/  IMAD.WIDE.U32 R18, R119, UR4, R8 ;  /* 0x0000000477127c25 */ /* 0x000fc8000f8e0008 */
[----:B------:R-:W-:Y:S01]  /*2360*/  IMAD R12, R0, UR4, RZ ;  /* 0x00000004000c7c24 */ /* 0x000fe2000f8e02ff */
[----:B------:R-:W-:Y:S01]  /*2370*/  IADD3 R44, P0, R18, R10, RZ ;  /* 0x0000000a122c7210 */ /* 0x000fe20007f1e0ff */
[----:B------:R-:W-:Y:S01]  /*2380*/  IMAD R0, R0, UR6, RZ ;  /* 0x0000000600007c24 */ /* 0x000fe2000f8e02ff */
[----:B------:R-:W-:Y:S01]  /*2390*/  ULDC UR4, c[0x0][0x2f4] ;  /* 0x0000bd0000047ab9 */ /* 0x000fe20000000800 */
[C---:B------:R-:W-:Y:S01]  /*23a0*/  IMAD R3, R119.reuse, UR5, R12 ;  /* 0x0000000577037c24 */ /* 0x040fe2000f8e020c */
[----:B------:R-:W-:Y:S01]  /*23b0*/  ISETP.GE.AND P1, PT, R74, UR4, PT ;  /* 0x000000044a007c0c */ /* 0x000fe2000bf26270 */
[C---:B------:R-:W-:Y:S02]  /*23c0*/  IMAD R8, R166.reuse, R48, RZ ;  /* 0x00000030a6087224 */ /* 0x040fe400078e02ff */
[----:B------:R-:W-:Y:S02]  /*23d0*/  IMAD R61, R119, UR7, R0 ;  /* 0x00000007773d7c24 */ /* 0x000fe4000f8e0200 */
[----:B------:R-:W-:-:S02]  /*23e0*/  IMAD R0, R166, R6, RZ ;  /* 0x00000006a6007224 */ /* 0x000fc400078e02ff */
[C---:B------:R-:W-:Y:S02]  /*23f0*/  IMAD R12, R152.reuse, R49, R8 ;  /* 0x00000031980c7224 */ /* 0x040fe400078e0208 */
[----:B------:R-:W-:Y:S02]  /*2400*/  IMAD.IADD R3, R19, 0x1, R3 ;  /* 0x0000000113037824 */ /* 0x000fe400078e0203 */
[C---:B------:R-:W-:Y:S02]  /*2410*/  IMAD R31, R152.reuse, R7, R0 ;  /* 0x00000007981f7224 */ /* 0x040fe400078e0200 */
[-C--:B------:R-:W-:Y:S01]  /*2420*/  IMAD.WIDE.U32 R8, R152, R6.reuse, R154 ;  /* 0x0000000698087225 */ /* 0x080fe200078e009a */
[----:B------:R-:W-:Y:S02]  /*2430*/  IADD3.X R0, R3, R11, R12, P0, !PT ;  /* 0x0000000b03007210 */ /* 0x000fe400007fe40c */
[----:B------:R-:W-:Y:S01]  /*2440*/  ISETP.GE.AND P0, PT, R22, UR4, PT ;  /* 0x0000000416007c0c */ /* 0x000fe2000bf06270 */
[----:B------:R-:W-:-:S04]  /*2450*/  IMAD.WIDE.U32 R12, R152, R6, R22 ;  /* 0x00000006980c7225 */ /* 0x000fc800078e0016 */
[----:B------:R-:W-:Y:S02]  /*2460*/  IMAD.IADD R9, R9, 0x1, R31 ;  /* 0x0000000109097824 */ /* 0x000fe400078e021f */
[----:B------:R-:W-:Y:S01]  /*2470*/  IMAD.IADD R13, R31, 0x1, R13 ;  /* 0x000000011f0d7824 */ /* 0x000fe200078e020d */
[----:B------:R-:W-:Y:S01]  /*2480*/  SHF.R.S32.HI R31, RZ, 0x1f, R33 ;  /* 0x0000001fff1f7819 */ /* 0x000fe20000011421 */
[----:B------:R-:W-:-:S04]  /*2490*/  IMAD.WIDE.U32 R10, R152, R4, R154 ;  /* 0x00000004980a7225 */ /* 0x000fc800078e009a */
[----:B------:R-:W-:Y:S02]  /*24a0*/  IMAD R26, R31, R6, RZ ;  /* 0x000000061f1a7224 */ /* 0x000fe400078e02ff */
[----:B------:R-:W-:Y:S02]  /*24b0*/  IMAD.IADD R11, R11, 0x1, R35 ;  /* 0x000000010b0b7824 */ /* 0x000fe400078e0223 */
[----:B------:R-:W-:Y:S02]  /*24c0*/  IMAD R55, R33, R7, R26 ;  /* 0x0000000721377224 */ /* 0x000fe400078e021a */
[----:B------:R-:W-:Y:S02]  /*24d0*/  IMAD R28, R31, R4, RZ ;  /* 0x000000041f1c7224 */ /* 0x000fe400078e02ff */
[----:B------:R-:W-:-:S04]  /*24e0*/  IMAD.WIDE.U32 R26, R33, R6, R8 ;  /* 0x00000006211a7225 */ /* 0x000fc800078e0008 */
[----:B------:R-:W-:-:S04]  /*24f0*/  IMAD.WIDE.U32 R34, R33, R6, R12 ;  /* 0x0000000621227225 */ /* 0x000fc800078e000c */
[C---:B------:R-:W-:Y:S02]  /*2500*/  IMAD R59, R33.reuse, R5, R28 ;  /* 0x00000005213b7224 */ /* 0x040fe400078e021c */
[----:B------:R-:W-:-:S04]  /*2510*/  IMAD.WIDE.U32 R36, R33, R4, R10 ;  /* 0x0000000421247225 */ /* 0x000fc800078e000a */
[----:B------:R-:W-:Y:S02]  /*2520*/  IMAD.IADD R53, R27, 0x1, R55 ;  /* 0x000000011b357824 */ /* 0x000fe400078e0237 */
[----:B------:R-:W-:Y:S01]  /*2530*/  IMAD.IADD R54, R55, 0x1, R35 ;  /* 0x0000000137367824 */ /* 0x000fe200078e0223 */
[----:B------:R-:W-:Y:S01]  /*2540*/  LOP3.LUT R55, R46, 0xfffffff8, RZ, 0xc0, !PT ;  /* 0xfffffff82e377812 */ /* 0x000fe200078ec0ff */
[----:B------:R-:W-:-:S03]  /*2550*/  IMAD.WIDE.U32 R20, R119, UR6, R20 ;  /* 0x0000000677147c25 */ /* 0x000fc6000f8e0014 */
[----:B------:R-:W-:Y:S01]  /*2560*/  SHF.R.S32.HI R58, RZ, 0x1f, R55 ;  /* 0x0000001fff3a7819 */ /* 0x000fe20000011437 */
[----:B------:R-:W-:Y:S02]  /*2570*/  IMAD.IADD R57, R37, 0x1, R59 ;  /* 0x0000000125397824 */ /* 0x000fe400078e023b */
[----:B------:R-:W-:Y:S02]  /*2580*/  IMAD.SHL.U32 R48, R48, 0x40, RZ ;  /* 0x0000004030307824 */ /* 0x000fe400078e00ff */
[----:B------:R-:W-:Y:S02]  /*2590*/  IMAD.SHL.U32 R49, R6, 0x40, RZ ;  /* 0x0000004006317824 */ /* 0x000fe400078e00ff */
[----:B------:R-:W-:Y:S02]  /*25a0*/  IMAD.IADD R59, R59, 0x1, R39 ;  /* 0x000000013b3b7824 */ /* 0x000fe400078e0227 */
[----:B------:R-:W-:-:S07]  /*25b0*/  IMAD.IADD R61, R21, 0x1, R61 ;  /* 0x00000001153d7824 */ /* 0x000fce00078e023d */
.L_x_3634:
        /* <DEDUP_REMOVED lines=36> */
[----:B------:R-:W-:Y:S01]  /*2800*/  IADD3 R8, P3, R26, R4, RZ ;  /* 0x000000041a087210 */ /* 0x000fe20007f7e0ff */
[----:B------:R-:W-:Y:S01]  /*2810*/  IMAD R6, R50, R43, RZ ;  /* 0x0000002b32067224 */ /* 0x000fe200078e02ff */
[----:B------:R-:W-:Y:S01]  /*2820*/  ULDC.64 UR6, c[0x0][0x400] ;  /* 0x0001000000067ab9 */ /* 0x000fe20000000a00 */
[----:B------:R-:W-:Y:S01]  /*2830*/  IMAD.MOV.U32 R4, RZ, RZ, R36 ;  /* 0x000000ffff047224 */ /* 0x000fe200078e0024 */
[----:B------:R-:W-:Y:S01]  /*2840*/  ULDC.64 UR4, c[0x0][0x3e8] ;  /* 0x0000fa0000047ab9 */ /* 0x000fe20000000a00 */
[----:B------:R-:W-:Y:S02]  /*2850*/  IMAD.MOV.U32 R5, RZ, RZ, R57 ;  /* 0x000000ffff057224 */ /* 0x000fe400078e0039 */
[-C--:B------:R-:W-:Y:S02]  /*2860*/  IMAD R7, R60, R51.reuse, R6 ;  /* 0x000000333c077224 */ /* 0x080fe400078e0206 */
[----:B------:R-:W-:-:S04]  /*2870*/  IMAD.WIDE.U32 R4, R43, R51, R4 ;  /* 0x000000332b047225 */ /* 0x000fc800078e0004 */
[----:B------:R-:W-:Y:S01]  /*2880*/  IMAD.X R9, R64, 0x1, R53, P3 ;  /* 0x0000000140097824 */ /* 0x000fe200018e0635 */
[----:B------:R-:W-:Y:S01]  /*2890*/  LEA R6, P3, R4, UR6, 0x1 ;  /* 0x0000000604067c11 */ /* 0x000fe2000f8608ff */
[----:B------:R-:W-:-:S05]  /*28a0*/  IMAD.IADD R5, R5, 0x1, R7 ;  /* 0x0000000105057824 */ /* 0x000fca00078e0207 */
[----:B------:R-:W-:Y:S02]  /*28b0*/  LEA.HI.X R7, R4, UR7, R5, 0x1, P3 ;  /* 0x0000000704077c11 */ /* 0x000fe400098f0c05 */
[----:B------:R-:W-:-:S04]  /*28c0*/  LEA R4, P3, R8, UR4, 0x1 ;  /* 0x0000000408047c11 */ /* 0x000fc8000f8608ff */
[----:B------:R-:W-:Y:S02]  /*28d0*/  LEA.HI.X R5, R8, UR5, R9, 0x1, P3 ;  /* 0x0000000508057c11 */ /* 0x000fe400098f0c09 */
[----:B------:R-:W-:Y:S02]  /*28e0*/  ISETP.GE.AND P3, PT, R154, R75, PT ;  /* 0x0000004b9a00720c */ /* 0x000fe40003f66270 */
[----:B------:R-:W-:Y:S02]  /*28f0*/  CS2R R8, SRZ ;  /* 0x0000000000087805 */ /* 0x000fe4000001ff00 */
[----:B------:R-:W-:-:S09]  /*2900*/  CS2R R10, SRZ ;  /* 0x00000000000a7805 */ /* 0x000fd2000001ff00 */
[----:B------:R0:W5:Y:S04]  /*2910*/  @!P3 LDG.E.64 R28, desc[UR44][R4.64] ;  /* 0x0000002c041cb981 */ /* 0x000168000c1e1b00 */
[----:B------:R0:W5:Y:S01]  /*2920*/  @!P3 LDG.E.64 R14, desc[UR44][R6.64] ;  /* 0x0000002c060eb981 */ /* 0x000162000c1e1b00 */
[----:B------:R-:W-:-:S13]  /*2930*/  ISETP.GE.AND P3, PT, R161, R75, PT ;  /* 0x0000004ba100720c */ /* 0x000fda0003f66270 */
[----:B------:R0:W5:Y:S04]  /*2940*/  @!P3 LDG.E.64 R8, desc[UR44][R4.64+0x20] ;  /* 0x0000202c0408b981 */ /* 0x000168000c1e1b00 */
[----:B------:R0:W5:Y:S02]  /*2950*/  @!P3 LDG.E.64 R10, desc[UR44][R6.64+0x20] ;  /* 0x0000202c060ab981 */ /* 0x000164000c1e1b00 */
.L_x_3609:
[----:B------:R-:W-:Y:S05]  /*2960*/  BSYNC B1 ;  /* 0x0000000000017941 */ /* 0x000fea0003800000 */
.L_x_3608:
[----:B------:R-:W-:Y:S01]  /*2970*/  UISETP.NE.AND UP0, UPT, UR46, 0x3, UPT ;  /* 0x000000032e00788c */ /* 0x000fe2000bf05270 */
[----:B0----5:R-:W-:Y:S02]  /*2980*/  IMAD.MOV.U32 R4, RZ, RZ, R8 ;  /* 0x000000ffff047224 */ /* 0x021fe400078e0008 */
[----:B------:R-:W-:Y:S02]  /*2990*/  IMAD.MOV.U32 R5, RZ, RZ, R9 ;  /* 0x000000ffff057224 */ /* 0x000fe400078e0009 */
[----:B------:R-:W-:Y:S01]  /*29a0*/  IMAD.MOV.U32 R6, RZ, RZ, R28 ;  /* 0x000000ffff067224 */ /* 0x000fe200078e001c */
        /* <DEDUP_REMOVED lines=12> */
.L_x_3610:
[----:B------:R-:W-:Y:S01]  /*2a70*/  IMAD R60, R153, 0x8, R2 ;  /* 0x00000008993c7824 */ /* 0x000fe200078e0202 */
[----:B------:R-:W-:Y:S01]  /*2a80*/  SHF.L.U32 R67, R156, 0x1f, RZ ;  /* 0x0000001f9c437819 */ /* 0x000fe200000006ff */
[----:B------:R-:W-:Y:S03]  /*2a90*/  BSSY B1, `(.L_x_3611) ;  /* 0x0000003000017945 */ /* 0x000fe60003800000 */
[----:B------:R-:W0:Y:S02]  /*2aa0*/  SYNCS.PHASECHK.TRANS64.TRYWAIT P5, [R60+URZ+0x38890], R67 ;  /* 0x038890433c0075a7 */ /* 0x000e2400080a017f */
[----:B0-----:R-:W-:Y:S05]  /*2ab0*/  @!P5 BRA `(.L_x_3612) ;  /* 0x000003bc00a8d947 */ /* 0x001fea0003800000 */
.L_x_4005:
[----:B------:R-:W-:Y:S05]  /*2ac0*/  BSYNC B1 ;  /* 0x0000000000017941 */ /* 0x000fea0003800000 */
.L_x_3611:
        /* <DEDUP_REMOVED lines=33> */
[----:B------:R-:W-:Y:S02]  /*2ce0*/  HADD2.F32 R14, -RZ, R14.H0_H0 ;  /* 0x2000000eff0e7230 */ /* 0x000fe40000004100 */
[-C--:B------:R-:W-:Y:S01]  /*2cf0*/  FMUL.FTZ R71, R6, R29.reuse ;  /* 0x0000001d06477220 */ /* 0x080fe20000410000 */
[--C-:B------:R-:W-:Y:S02]  /*2d00*/  HADD2.F32 R7, -RZ, R63.reuse.H0_H0 ;  /* 0x2000003fff077230 */ /* 0x100fe40000004100 */
[----:B------:R-:W-:Y:S02]  /*2d10*/  HADD2.F32 R15, -RZ, R63.H1_H1 ;  /* 0x3000003fff0f7230 */ /* 0x000fe40000004100 */
[-C--:B------:R-:W-:Y:S01]  /*2d20*/  FMUL.FTZ R63, R5, R28.reuse ;  /* 0x0000001c053f7220 */ /* 0x080fe20000410000 */
[----:B------:R-:W-:Y:S01]  /*2d30*/  FMUL.FTZ R28, R4, R28 ;  /* 0x0000001c041c7220 */ /* 0x000fe20000410000 */
[----:B------:R-:W-:-:S02]  /*2d40*/  FMUL.FTZ R29, R14, R29 ;  /* 0x0000001d0e1d7220 */ /* 0x000fc40000410000 */
[-C--:B------:R-:W-:Y:S01]  /*2d50*/  FFMA.FTZ R63, R4, R7.reuse, -R63 ;  /* 0x00000007043f7223 */ /* 0x080fe2000001083f */
[----:B------:R-:W-:Y:S01]  /*2d60*/  FFMA.FTZ R28, R5, R7, R28 ;  /* 0x00000007051c7223 */ /* 0x000fe2000001001c */
[-C--:B------:R-:W-:Y:S01]  /*2d70*/  FFMA.FTZ R71, R14, R15.reuse, -R71 ;  /* 0x0000000f0e477223 */ /* 0x080fe20000010847 */
[----:B------:R-:W-:Y:S01]  /*2d80*/  FFMA.FTZ R6, R6, R15, R29 ;  /* 0x0000000f06067223 */ /* 0x000fe2000001001d */
[----:B------:R-:W-:Y:S02]  /*2d90*/  F2FP.F16.F32.PACK_AB R5, R69, R64 ;  /* 0x000000404505723e */ /* 0x000fe400000000ff */
[----:B------:R-:W-:Y:S02]  /*2da0*/  F2FP.F16.F32.PACK_AB R7, R73, R66 ;  /* 0x000000424907723e */ /* 0x000fe400000000ff */
[----:B------:R-:W-:Y:S02]  /*2db0*/  F2FP.F16.F32.PACK_AB R4, R28, R63 ;  /* 0x0000003f1c04723e */ /* 0x000fe400000000ff */
[----:B------:R-:W-:-:S07]  /*2dc0*/  F2FP.F16.F32.PACK_AB R6, R6, R71 ;  /* 0x000000470606723e */ /* 0x000fce00000000ff */
.L_x_3617:
[----:B------:R-:W-:Y:S05]  /*2dd0*/  BSYNC B2 ;  /* 0x0000000000027941 */ /* 0x000fea0003800000 */
.L_x_3616:
[----:B--2---:R1:W-:Y:S02]  /*2de0*/  STG.E.128 desc[UR44][R12.64], R4 ;  /* 0x000000040c007986 */ /* 0x0043e4000c101d2c */
.L_x_3615:
[----:B------:R-:W-:Y:S05]  /*2df0*/  BSYNC B1 ;  /* 0x0000000000017941 */ /* 0x000fea0003800000 */
.L_x_3614:
[----:B------:R-:W-:Y:S05]  /*2e00*/  @P1 BRA `(.L_x_3613) ;  /* 0x0000000c00d81947 */ /* 0x000fea0003800000 */
[----:B-1----:R-:W2:Y:S01]  /*2e10*/  LDL R4, [R1+0x44c] ;  /* 0x00044c0001047983 */ /* 0x002ea20000100800 */
[----:B------:R-:W-:Y:S01]  /*2e20*/  IMAD.MOV.U32 R160, RZ, RZ, 0x20 ;  /* 0x00000020ffa07424 */ /* 0x000fe200078e00ff */
[----:B------:R-:W-:Y:S01]  /*2e30*/  BSSY B1, `(.L_x_3618) ;  /* 0x0000031000017945 */ /* 0x000fe20003800000 */
[----:B--2---:R-:W-:-:S04]  /*2e40*/  LOP3.LUT P4, RZ, R4, 0x1000, RZ, 0xc0, !PT ;  /* 0x0000100004ff7812 */ /* 0x004fc8000788c0ff */
        /* <DEDUP_REMOVED lines=47> */
.L_x_3619:
[----:B------:R-:W-:Y:S05]  /*3140*/  BSYNC B1 ;  /* 0x0000000000017941 */ /* 0x000fea0003800000 */
.L_x_3618:
[----:B-1----:R2:W-:Y:S01]  /*3150*/  STG.E.128 desc[UR44][R12.64+0x40], R4 ;  /* 0x000040040c007986 */ /* 0x0025e2000c101d2c */
[----:B------:R-:W-:Y:S05]  /*3160*/  BRA `(.L_x_3613) ;  /* 0x0000000c00007947 */ /* 0x000fea0003800000 */
.L_x_3607:
[----:B------:R-:W-:Y:S01]  /*3170*/  IMAD R65, R43, -0x40, R42 ;  /* 0xffffffc02b417824 */ /* 0x000fe200078e022a */
[----:B------:R-:W-:-:S04]  /*3180*/  ISETP.GE.AND P4, PT, R22, R75, PT ;  /* 0x0000004b1600720c */ /* 0x000fc80003f86270 */
[----:B------:R-:W-:-:S04]  /*3190*/  VIMNMX R65, R65, 0x40, PT ;  /* 0x0000004041417848 */ /* 0x000fc80003fe0100 */
[----:B------:R-:W-:-:S13]  /*31a0*/  ISETP.GE.OR P3, PT, R152, R65, P4 ;  /* 0x000000419800720c */ /* 0x000fda0002766670 */
[----:B------:R-:W0:Y:S01]  /*31b0*/  @!P3 LDC.64 R12, c[0x0][0x3e8] ;  /* 0x0000fa00ff0cbb82 */ /* 0x000e220000000a00 */
[----:B------:R-:W-:-:S05]  /*31c0*/  @!P3 IADD3 R4, P5, R34, R4, RZ ;  /* 0x000000042204b210 */ /* 0x000fca0007fbe0ff */
[----:B------:R-:W-:Y:S02]  /*31d0*/  @!P3 IMAD.X R5, R64, 0x1, R54, P5 ;  /* 0x000000014005b824 */ /* 0x000fe400028e0636 */
[----:B------:R-:W1:Y:S01]  /*31e0*/  @!P3 LDC.64 R28, c[0x0][0x400] ;  /* 0x00010000ff1cbb82 */ /* 0x000e620000000a00 */
[----:B0-----:R-:W-:-:S04]  /*31f0*/  @!P3 LEA R12, P5, R4, R12, 0x1 ;  /* 0x0000000c040cb211 */ /* 0x001fc800078a08ff */
[----:B------:R-:W-:Y:S01]  /*3200*/  @!P3 LEA.HI.X R13, R4, R13, R5, 0x1, P5 ;  /* 0x0000000d040db211 */ /* 0x000fe200028f0c05 */
[----:B------:R-:W-:Y:S02]  /*3210*/  @!P3 IMAD R4, R50, R43, RZ ;  /* 0x0000002b3204b224 */ /* 0x000fe400078e02ff */
[----:B------:R-:W-:Y:S02]  /*3220*/  @!P3 IMAD.MOV.U32 R5, RZ, RZ, R59 ;  /* 0x000000ffff05b224 */ /* 0x000fe400078e003b */
[----:B------:R-:W-:Y:S02]  /*3230*/  @!P3 IMAD R7, R60, R51, R4 ;  /* 0x000000333c07b224 */ /* 0x000fe400078e0204 */
[----:B------:R-:W-:-:S04]  /*3240*/  @!P3 IMAD.MOV.U32 R4, RZ, RZ, R38 ;  /* 0x000000ffff04b224 */ /* 0x000fc800078e0026 */
[----:B------:R-:W-:-:S04]  /*3250*/  @!P3 IMAD.WIDE.U32 R4, R43, R51, R4 ;  /* 0x000000332b04b225 */ /* 0x000fc800078e0004 */
[----:B------:R-:W-:Y:S01]  /*3260*/  @!P3 IMAD.IADD R5, R7, 0x1, R5 ;  /* 0x000000010705b824 */ /* 0x000fe200078e0205 */
[C---:B-1----:R-:W-:Y:S02]  /*3270*/  @!P3 LEA R28, P5, R4.reuse, R28, 0x1 ;  /* 0x0000001c041cb211 */ /* 0x042fe400078a08ff */
[----:B------:R-:W-:Y:S02]  /*3280*/  CS2R R6, SRZ ;  /* 0x0000000000067805 */ /* 0x000fe4000001ff00 */
[----:B------:R-:W-:Y:S02]  /*3290*/  @!P3 LEA.HI.X R29, R4, R29, R5, 0x1, P5 ;  /* 0x0000001d041db211 */ /* 0x000fe400028f0c05 */
[----:B------:R-:W-:Y:S02]  /*32a0*/  CS2R R4, SRZ ;  /* 0x0000000000047805 */ /* 0x000fe4000001ff00 */
[----:B------:R-:W-:Y:S02]  /*32b0*/  CS2R R10, SRZ ;  /* 0x00000000000a7805 */ /* 0x000fe4000001ff00 */
[----:B------:R-:W-:-:S02]  /*32c0*/  CS2R R8, SRZ ;  /* 0x0000000000087805 */ /* 0x000fc4000001ff00 */
[----:B------:R-:W2:Y:S04]  /*32d0*/  @!P3 LDG.E.128 R4, desc[UR44][R12.64] ;  /* 0x0000002c0c04b981 */ /* 0x000ea8000c1e1d00 */
[----:B------:R-:W3:Y:S01]  /*32e0*/  @!P3 LDG.E.128 R8, desc[UR44][R28.64] ;  /* 0x0000002c1c08b981 */ /* 0x000ee2000c1e1d00 */
[----:B------:R-:W-:-:S06]  /*32f0*/  UISETP.NE.AND UP0, UPT, UR46, 0x3, UPT ;  /* 0x000000032e00788c */ /* 0x000fcc000bf05270 */
[----:B------:R-:W-:Y:S01]  /*3300*/  PLOP3.LUT P3, PT, PT, PT, UP0, 0x80, 0x0 ;  /* 0x000000000000781c */ /* 0x000fe20003f6f008 */
[----:B--2---:R-:W-:Y:S02]  /*3310*/  IMAD.MOV.U32 R60, RZ, RZ, R7 ;  /* 0x000000ffff3c7224 */ /* 0x004fe400078e0007 */
[----:B------:R-:W-:Y:S02]  /*3320*/  IMAD.MOV.U32 R66, RZ, RZ, R5 ;  /* 0x000000ffff427224 */ /* 0x000fe400078e0005 */
[----:B------:R-:W-:Y:S01]  /*3330*/  IMAD.MOV.U32 R30, RZ, RZ, R6 ;  /* 0x000000ffff1e7224 */ /* 0x000fe200078e0006 */
[----:B------:R-:W-:Y:S01]  /*3340*/  PRMT R79, R79, 0x5410, R60 ;  /* 0x000054104f4f7816 */ /* 0x000fe2000000003c */
[----:B------:R-:W-:Y:S01]  /*3350*/  IMAD.MOV.U32 R64, RZ, RZ, R4 ;  /* 0x000000ffff407224 */ /* 0x000fe200078e0004 */
[----:B------:R-:W-:Y:S01]  /*3360*/  PRMT R76, R76, 0x5410, R66 ;  /* 0x000054104c4c7816 */ /* 0x000fe20000000042 */
[----:B---3--:R-:W-:Y:S02]  /*3370*/  IMAD.MOV.U32 R12, RZ, RZ, R10 ;  /* 0x000000ffff0c7224 */ /* 0x008fe400078e000a */
        /* <DEDUP_REMOVED lines=9> */
.L_x_3620:
[----:B------:R-:W-:Y:S01]  /*3410*/  IMAD R60, R153, 0x8, R2 ;  /* 0x00000008993c7824 */ /* 0x000fe200078e0202 */
[----:B------:R-:W-:Y:S01]  /*3420*/  SHF.L.U32 R67, R156, 0x1f, RZ ;  /* 0x0000001f9c437819 */ /* 0x000fe200000006ff */
[----:B------:R-:W-:Y:S03]  /*3430*/  BSSY B1, `(.L_x_3621) ;  /* 0x0000003000017945 */ /* 0x000fe60003800000 */
[----:B------:R-:W0:Y:S02]  /*3440*/  SYNCS.PHASECHK.TRANS64.TRYWAIT P5, [R60+URZ+0x38890], R67 ;  /* 0x038890433c0075a7 */ /* 0x000e2400080a017f */
[----:B0-----:R-:W-:Y:S05]  /*3450*/  @!P5 BRA `(.L_x_3622) ;  /* 0x000003b40054d947 */ /* 0x001fea0003800000 */
.L_x_4006:
[----:B------:R-:W-:Y:S05]  /*3460*/  BSYNC B1 ;  /* 0x0000000000017941 */ /* 0x000fea0003800000 */
.L_x_3621:
        /* <DEDUP_REMOVED lines=12> */
[----:B------:R-:W-:Y:S02]  /*3530*/  LEA R70, P5, R12, R62, 0x1 ;  /* 0x0000003e0c467211 */ /* 0x000fe400078a08ff */
[----:B------:R-:W-:-:S02]  /*3540*/  ISETP.NE.AND P6, PT, R72, RZ, PT ;  /* 0x000000ff4800720c */ /* 0x000fc40003fc5270 */
[----:B------:R-:W-:Y:S01]  /*3550*/  LEA.HI.X R71, R12, R63, R13, 0x1, P5 ;  /* 0x0000003f0c477211 */ /* 0x000fe200028f0c0d */
[----:B-1----:R-:W-:-:S05]  /*3560*/  IMAD.IADD R13, R73, 0x1, -R52 ;  /* 0x00000001490d7824 */ /* 0x002fca00078e0a34 */
[----:B------:R-:W-:-:S04]  /*3570*/  SEL R13, R52, R13, !P6 ;  /* 0x0000000d340d7207 */ /* 0x000fc80007000000 */
[----:B------:R-:W-:-:S04]  /*3580*/  SHF.R.S32.HI R12, RZ, 0x1f, R13 ;  /* 0x0000001fff0c7819 */ /* 0x000fc8000001140d */
[----:B------:R-:W-:-:S04]  /*3590*/  LEA.HI R12, R12, R13, RZ, 0x4 ;  /* 0x0000000d0c0c7211 */ /* 0x000fc800078f20ff */
[----:B------:R-:W-:-:S04]  /*35a0*/  SHF.R.S32.HI R13, RZ, 0x4, R12 ;  /* 0x00000004ff0d7819 */ /* 0x000fc8000001140c */
[----:B------:R-:W-:-:S05]  /*35b0*/  LEA.HI.SX32 R13, R46, R13, 0x1d ;  /* 0x0000000d2e0d7211 */ /* 0x000fca00078feaff */
[----:B------:R-:W-:Y:S02]  /*35c0*/  IMAD.SHL.U32 R66, R13, 0x8, RZ ;  /* 0x000000080d427824 */ /* 0x000fe400078e00ff */
[----:B------:R-:W-:-:S03]  /*35d0*/  IMAD.IADD R13, R56, 0x1, R31 ;  /* 0x00000001380d7824 */ /* 0x000fc600078e021f */
[----:B------:R-:W-:Y:S01]  /*35e0*/  LOP3.LUT R12, R165, 0x38, R66, 0xf8, !PT ;  /* 0x00000038a50c7812 */ /* 0x000fe200078ef842 */
[----:B------:R-:W-:-:S03]  /*35f0*/  IMAD R13, R13, 0x2, R2 ;  /* 0x000000020d0d7824 */ /* 0x000fc600078e0202 */
[----:B------:R-:W-:-:S05]  /*3600*/  LOP3.LUT R12, R184, R12, R167, 0xf6, !PT ;  /* 0x0000000cb80c7212 */ /* 0x000fca00078ef6a7 */
[----:B------:R-:W-:Y:S02]  /*3610*/  IMAD.IADD R31, R31, 0x1, R12 ;  /* 0x000000011f1f7824 */ /* 0x000fe400078e020c */
[----:B------:R-:W1:Y:S02]  /*3620*/  LDS.128 R12, [R13+0x22400] ;  /* 0x022400000d0c7984 */ /* 0x000e640000000c00 */
[----:B------:R-:W-:-:S06]  /*3630*/  IMAD R31, R31, 0x2, R2 ;  /* 0x000000021f1f7824 */ /* 0x000fcc00078e0202 */
        /* <DEDUP_REMOVED lines=36> */
[CC--:B------:R-:W-:Y:S01]  /*3880*/  FMUL.FTZ R80, R4.reuse, R7.reuse ;  /* 0x0000000704507220 */ /* 0x0c0fe20000410000 */
[----:B------:R-:W-:Y:S02]  /*3890*/  HADD2.F32 R8, -RZ, R77.H0_H0 ;  /* 0x2000004dff087230 */ /* 0x000fe40000004100 */
[----:B------:R-:W-:Y:S01]  /*38a0*/  FMUL.FTZ R10, R15, R10 ;  /* 0x0000000a0f0a7220 */ /* 0x000fe20000410000 */
[C---:B------:R-:W-:Y:S01]  /*38b0*/  FMUL.FTZ R9, R5.reuse, R7 ;  /* 0x0000000705097220 */ /* 0x040fe20000410000 */
[----:B------:R-:W-:Y:S01]  /*38c0*/  FFMA.FTZ R80, R5, R6, R80 ;  /* 0x0000000605507223 */ /* 0x000fe20000010050 */
[----:B------:R-:W-:Y:S02]  /*38d0*/  HADD2.F32 R5, -RZ, R28.H0_H0 ;  /* 0x2000001cff057230 */ /* 0x000fe40000004100 */
[-C--:B------:R-:W-:Y:S01]  /*38e0*/  FFMA.FTZ R82, R15, R8.reuse, -R82 ;  /* 0x000000080f527223 */ /* 0x080fe20000010852 */
[----:B------:R-:W-:Y:S01]  /*38f0*/  FFMA.FTZ R79, R31, R8, R10 ;  /* 0x000000081f4f7223 */ /* 0x000fe2000001000a */
[----:B------:R-:W-:Y:S01]  /*3900*/  FFMA.FTZ R77, R4, R6, -R9 ;  /* 0x00000006044d7223 */ /* 0x000fe20000010809 */
[----:B------:R-:W-:-:S02]  /*3910*/  HADD2.F32 R8, -RZ, R86.H1_H1 ;  /* 0x30000056ff087230 */ /* 0x000fc40000004100 */
[----:B------:R-:W-:Y:S02]  /*3920*/  HADD2.F32 R9, -RZ, R83.H0_H0 ;  /* 0x20000053ff097230 */ /* 0x000fe40000004100 */
[----:B------:R-:W-:Y:S02]  /*3930*/  HADD2.F32 R4, -RZ, R12.H0_H0 ;  /* 0x2000000cff047230 */ /* 0x000fe40000004100 */
[-C--:B------:R-:W-:Y:S01]  /*3940*/  FMUL.FTZ R11, R5, R8.reuse ;  /* 0x00000008050b7220 */ /* 0x080fe20000410000 */
[----:B------:R-:W-:Y:S01]  /*3950*/  HADD2.F32 R28, -RZ, R28.H1_H1 ;  /* 0x3000001cff1c7230 */ /* 0x000fe20000004100 */
[----:B------:R-:W-:Y:S01]  /*3960*/  F2FP.F16.F32.PACK_AB R77, R82, R77 ;  /* 0x0000004d524d723e */ /* 0x000fe200000000ff */
        /* <DEDUP_REMOVED lines=33> */
.L_x_3624:
[----:B------:R-:W-:Y:S05]  /*3b80*/  BSYNC B1 ;  /* 0x0000000000017941 */ /* 0x000fea0003800000 */
.L_x_3623:
[----:B-1----:R3:W-:Y:S01]  /*3b90*/  STG.E.128 desc[UR44][R70.64], R12 ;  /* 0x0000000c46007986 */ /* 0x0027e2000c101d2c */
[----:B------:R-:W-:-:S13]  /*3ba0*/  ISETP.GE.AND P4, PT, R66, R73, PT ;  /* 0x000000494200720c */ /* 0x000fda0003f86270 */
[----:B------:R-:W-:Y:S05]  /*3bb0*/  @P4 BRA `(.L_x_3613) ;  /* 0x00000000006c4947 */ /* 0x000fea0003800000 */
[--C-:B------:R-:W-:Y:S02]  /*3bc0*/  SHF.R.S32.HI R4, RZ, 0x1f, R66.reuse ;  /* 0x0000001fff047819 */ /* 0x100fe40000011442 */
[----:B------:R-:W-:-:S04]  /*3bd0*/  IADD3 R66, P4, P5, R18, R68, R66 ;  /* 0x0000004412427210 */ /* 0x000fc80007d9e042 */
[----:B------:R-:W-:Y:S02]  /*3be0*/  IADD3.X R4, R3, R64, R4, P4, P5 ;  /* 0x0000004003047210 */ /* 0x000fe400027ea404 */
[----:B------:R-:W-:-:S04]  /*3bf0*/  LEA R62, P4, R66, R62, 0x1 ;  /* 0x0000003e423e7211 */ /* 0x000fc800078808ff */
[----:B------:R-:W-:-:S05]  /*3c00*/  LEA.HI.X R63, R66, R63, R4, 0x1, P4 ;  /* 0x0000003f423f7211 */ /* 0x000fca00020f0c04 */
[----:B--2---:R4:W-:Y:S01]  /*3c10*/  STG.E.128 desc[UR44][R62.64], R28 ;  /* 0x0000001c3e007986 */ /* 0x0049e2000c101d2c */
[----:B------:R-:W-:Y:S05]  /*3c20*/  BRA `(.L_x_3613) ;  /* 0x0000000000507947 */ /* 0x000fea0003800000 */
.L_x_3606:
[----:B------:R-:W-:-:S06]  /*3c30*/  UISETP.NE.AND UP0, UPT, UR46, 0x3, UPT ;  /* 0x000000032e00788c */ /* 0x000fcc000bf05270 */
[----:B------:R-:W-:-:S13]  /*3c40*/  PLOP3.LUT P3, PT, PT, PT, UP0, 0x80, 0x0 ;  /* 0x000000000000781c */ /* 0x000fda0003f6f008 */
[----:B------:R-:W-:Y:S05]  /*3c50*/  @!P3 BRA `(.L_x_3625) ;  /* 0x000000000004b947 */ /* 0x000fea0003800000 */
[----:B------:R-:W-:Y:S01]  /*3c60*/  BPT.TRAP 0x1 ;  /* 0x000000040000795c */ /* 0x000fe20000300000 */
.L_x_3625:
[----:B------:R-:W-:Y:S01]  /*3c70*/  IMAD R60, R153, 0x8, R2 ;  /* 0x00000008993c7824 */ /* 0x000fe200078e0202 */
[----:B------:R-:W-:Y:S01]  /*3c80*/  SHF.L.U32 R67, R156, 0x1f, RZ ;  /* 0x0000001f9c437819 */ /* 0x000fe200000006ff */
[----:B------:R-:W-:Y:S01]  /*3c90*/  IMAD R65, R43, -0x40, R42 ;  /* 0xffffffc02b417824 */ /* 0x000fe200078e022a */
[----:B------:R-:W-:Y:S02]  /*3ca0*/  BSSY B1, `(.L_x_3626) ;  /* 0x0000004000017945 */ /* 0x000fe40003800000 */
[----:B------:R-:W0:Y:S02]  /*3cb0*/  SYNCS.PHASECHK.TRANS64.TRYWAIT P4, [R60+URZ+0x38890], R67 ;  /* 0x038890433c0075a7 */ /* 0x000e24000808017f */
[----:B------:R-:W-:Y:S01]  /*3cc0*/  VIMNMX R65, R65, 0x40, PT ;  /* 0x0000004041417848 */ /* 0x000fe20003fe0100 */
[----:B0-----:R-:W-:Y:S06]  /*3cd0*/  @!P4 BRA `(.L_x_3627) ;  /* 0x000003ac0048c947 */ /* 0x001fec0003800000 */
.L_x_4007:
[----:B------:R-:W-:Y:S05]  /*3ce0*/  BSYNC B1 ;  /* 0x0000000000017941 */ /* 0x000fea0003800000 */
.L_x_3626:
[----:B------:R-:W-:-:S13]  /*3cf0*/  ISETP.GE.AND P4, PT, R152, R65, PT ;  /* 0x000000419800720c */ /* 0x000fda0003f86270 */
[----:B------:R-:W-:Y:S05]  /*3d00*/  @P4 BRA `(.L_x_3613) ;  /* 0x0000000000184947 */ /* 0x000fea0003800000 */
[----:B------:R-:W-:Y:S01]  /*3d10*/  @!P1 IMAD.IADD R31, R186, 0x1, R31 ;  /* 0x00000001ba1f9824 */ /* 0x000fe200078e021f */
[----:B------:R-:W1:Y:S03]  /*3d20*/  @!P0 LDS.128 R4, [R30+0x22400] ;  /* 0x022400001e048984 */ /* 0x000e660000000c00 */
[----:B------:R-:W-:-:S06]  /*3d30*/  @!P1 IMAD R8, R31, 0x2, R2 ;  /* 0x000000021f089824 */ /* 0x000fcc00078e0202 */
[----:B------:R-:W2:Y:S04]  /*3d40*/  @!P1 LDS.128 R8, [R8+0x22400] ;  /* 0x0224000008089984 */ /* 0x000ea80000000c00 */
[----:B-1----:R1:W-:Y:S04]  /*3d50*/  @!P0 STG.E.128 desc[UR44][R12.64], R4 ;  /* 0x000000040c008986 */ /* 0x0023e8000c101d2c */
[----:B--2---:R1:W-:Y:S02]  /*3d60*/  @!P1 STG.E.128 desc[UR44][R12.64+0x40], R8 ;  /* 0x000040080c009986 */ /* 0x0043e4000c101d2c */
.L_x_3613:
[----:B------:R-:W-:Y:S05]  /*3d70*/  BSYNC B0 ;  /* 0x0000000000007941 */ /* 0x000fea0003800000 */
.L_x_3605:
        /* <DEDUP_REMOVED lines=17> */
.L_x_3629:
[----:B------:R-:W-:Y:S05]  /*3e90*/  BSYNC B0 ;  /* 0x0000000000007941 */ /* 0x000fea0003800000 */
.L_x_3628:
[----:B------:R-:W2:Y:S01]  /*3ea0*/  SYNCS.PHASECHK.TRANS64.TRYWAIT P3, [R60+URZ+0x388b0], R67 ;  /* 0x0388b0433c0075a7 */ /* 0x000ea2000806017f */
[----:B------:R-:W-:Y:S04]  /*3eb0*/  BSSY B0, `(.L_x_3630) ;  /* 0x0000002000007945 */ /* 0x000fe80003800000 */
[----:B--2---:R-:W-:Y:S05]  /*3ec0*/  @!P3 BRA `(.L_x_3631) ;  /* 0x000003a800e0b947 */ /* 0x004fea0003800000 */
.L_x_4008:
[----:B------:R-:W-:Y:S05]  /*3ed0*/  BSYNC B0 ;  /* 0x0000000000007941 */ /* 0x000fea0003800000 */
.L_x_3630:
[----:B------:R-:W-:Y:S01]  /*3ee0*/  ISETP.GE.AND P3, PT, R152, R65, PT ;  /* 0x000000419800720c */ /* 0x000fe20003f66270 */
[----:B------:R-:W-:-:S12]  /*3ef0*/  BSSY B0, `(.L_x_3632) ;  /* 0x0000050000007945 */ /* 0x000fd80003800000 */
[----:B------:R-:W-:Y:S05]  /*3f00*/  @P3 BRA `(.L_x_3633) ;  /* 0x0000000400383947 */ /* 0x000fea0003800000 */
[----:B-1----:R-:W-:Y:S01]  /*3f10*/  IMAD.WIDE R4, R43, 0x40, R40 ;  /* 0x000000402b047825 */ /* 0x002fe200078e0228 */
[----:B------:R-:W-:-:S03]  /*3f20*/  ULDC.64 UR4, c[0x0][0x328] ;  /* 0x0000ca0000047ab9 */ /* 0x000fc60000000a00 */
[----:B------:R-:W-:Y:S02]  /*3f30*/  IMAD R5, R5, UR4, RZ ;  /* 0x0000000405057c24 */ /* 0x000fe4000f8e02ff */
[----:B------:R-:W-:Y:S02]  /*3f40*/  IMAD.MOV.U32 R6, RZ, RZ, R20 ;  /* 0x000000ffff067224 */ /* 0x000fe400078e0014 */
[----:B------:R-:W-:Y:S02]  /*3f50*/  IMAD.MOV.U32 R7, RZ, RZ, R61 ;  /* 0x000000ffff077224 */ /* 0x000fe400078e003d */
[C---:B------:R-:W-:Y:S02]  /*3f60*/  IMAD R5, R4.reuse, UR5, R5 ;  /* 0x0000000504057c24 */ /* 0x040fe4000f8e0205 */
[----:B------:R-:W-:Y:S01]  /*3f70*/  IMAD.WIDE.U32 R6, R4, UR4, R6 ;  /* 0x0000000404067c25 */ /* 0x000fe2000f8e0006 */
[----:B------:R-:W-:-:S03]  /*3f80*/  ULDC.64 UR4, c[0x0][0x318] ;  /* 0x0000c60000047ab9 */ /* 0x000fc60000000a00 */
[----:B------:R-:W-:Y:S01]  /*3f90*/  IMAD.IADD R5, R7, 0x1, R5 ;  /* 0x0000000107057824 */ /* 0x000fe200078e0205 */
[C---:B------:R-:W-:Y:S01]  /*3fa0*/  LEA R8, P3, R6.reuse, UR4, 0x1 ;  /* 0x0000000406087c11 */ /* 0x040fe2000f8608ff */
[----:B------:R-:W-:Y:S01]  /*3fb0*/  ULDC UR4, c[0x0][0x320] ;  /* 0x0000c80000047ab9 */ /* 0x000fe20000000800 */
[----:B------:R-:W-:Y:S02]  /*3fc0*/  IMAD R11, R153, 0x8000, R157 ;  /* 0x00008000990b7824 */ /* 0x000fe400078e029d */
[----:B------:R-:W-:Y:S01]  /*3fd0*/  LEA.HI.X R9, R6, UR5, R5, 0x1, P3 ;  /* 0x0000000506097c11 */ /* 0x000fe200098f0c05 */
[C---:B------:R-:W-:Y:S01]  /*3fe0*/  VIADD R10, R22.reuse, 0x40 ;  /* 0x00000040160a7836 */ /* 0x040fe20000000000 */
[----:B------:R-:W-:Y:S01]  /*3ff0*/  ISETP.GE.AND P3, PT, R22, UR4, PT ;  /* 0x0000000416007c0c */ /* 0x000fe2000bf66270 */
[----:B---3--:R-:W-:Y:S02]  /*4000*/  IMAD R12, R11, 0x2, R2 ;  /* 0x000000020b0c7824 */ /* 0x008fe400078e0202 */
[----:B------:R-:W-:-:S04]  /*4010*/  IMAD.IADD R11, R160, 0x1, R11 ;  /* 0x00000001a00b7824 */ /* 0x000fc800078e020b */
[----:B------:R-:W-:-:S06]  /*4020*/  IMAD R11, R11, 0x2, R2 ;  /* 0x000000020b0b7824 */ /* 0x000fcc00078e0202 */
[----:B------:R-:W1:Y:S04]  /*4030*/  @!P3 LDS.128 R4, [R12+0x400] ;  /* 0x000400000c04b984 */ /* 0x000e680000000c00 */
[----:B-1----:R-:W-:Y:S01]  /*4040*/  @!P3 STG.E.128 desc[UR44][R8.64], R4 ;  /* 0x000000040800b986 */ /* 0x002fe2000c101d2c */
[----:B------:R-:W-:Y:S01]  /*4050*/  ISETP.GE.AND P3, PT, R10, UR4, PT ;  /* 0x000000040a007c0c */ /* 0x000fe2000bf66270 */
[----:B------:R-:W-:-:S12]  /*4060*/  VIADD R10, R22, 0x80 ;  /* 0x00000080160a7836 */ /* 0x000fd80000000000 */
        /* <DEDUP_REMOVED lines=26> */
[----:B------:R-:W-:-:S13]  /*4210*/  ISETP.GE.AND P3, PT, R74, UR4, PT ;  /* 0x000000044a007c0c */ /* 0x000fda000bf66270 */
        /* <DEDUP_REMOVED lines=28> */
[----:B-1----:R1:W-:Y:S02]  /*43e0*/  @!P3 STG.E.128 desc[UR44][R8.64+0x3c0], R4 ;  /* 0x0003c0040800b986 */ /* 0x0023e4000c101d2c */
.L_x_3633:
[----:B------:R-:W-:Y:S05]  /*43f0*/  BSYNC B0 ;  /* 0x0000000000007941 */ /* 0x000fea0003800000 */
.L_x_3632:
[----:B------:R-:W-:Y:S01]  /*4400*/  @!PT LDS RZ, [RZ] ;  /* 0x00000000fffff984 */ /* 0x000fe20000000800 */
[----:B------:R-:W-:Y:S01]  /*4410*/  @!PT LDS RZ, [RZ] ;  /* 0x00000000fffff984 */ /* 0x000fe20000000800 */
[----:B------:R-:W-:Y:S01]  /*4420*/  @!PT LDS RZ, [RZ] ;  /* 0x00000000fffff984 */ /* 0x000fe20000000800 */
[----:B------:R-:W-:Y:S01]  /*4430*/  @!PT LDS RZ, [RZ] ;  /* 0x00000000fffff984 */ /* 0x000fe20000000800 */
[----:B------:R5:W-:Y:S06]  /*4440*/  MEMBAR.ALL.CTA ;  /* 0x0000000000007992 */ /* 0x000bec0000008000 */
[----:B-----5:R-:W5:Y:S01]  /*4450*/  FENCE.VIEW.ASYNC.S ;  /* 0x00000000000073c6 */ /* 0x020f620000000000 */
[----:B0-2---:R-:W-:Y:S01]  /*4460*/  @!P4 VIADD R60, R60, 0x388c0 ;  /* 0x000388c03c3cc836 */ /* 0x005fe20000000000 */
        /* <DEDUP_REMOVED lines=10> */
.L_x_3600:
[----:B------:R-:W0:Y:S01]  /*4510*/  LDC R0, c[0x0][0xa80] ;  /* 0x0002a000ff007b82 */ /* 0x000e220000000800 */
[----:B------:R1:W-:Y:S01]  /*4520*/  STL.128 [R1+0x200], RZ ;  /* 0x000200ff01007387 */ /* 0x0003e20000100c00 */
[----:B------:R-:W-:Y:S01]  /*4530*/  BSSY B0, `(.L_x_3635) ;  /* 0x0000027000007945 */ /* 0x000fe20003800000 */
[----:B------:R-:W-:Y:S02]  /*4540*/  IMAD.U32 R37, RZ, RZ, UR37 ;  /* 0x00000025ff257e24 */ /* 0x000fe4000f8e00ff */
[----:B------:R1:W-:Y:S04]  /*4550*/  STL.128 [R1+0x210], RZ ;  /* 0x000210ff01007387 */ /* 0x0003e80000100c00 */
        /* <DEDUP_REMOVED lines=33> */
[----:B------:R-:W-:Y:S05]  /*4770*/  @P3 BRA `(.L_x_3636) ;  /* 0x0000000000083947 */ /* 0x000fea0003800000 */
[----:B------:R-:W0:Y:S02]  /*4780*/  FENCE.VIEW.ASYNC.G ;  /* 0x00000000000073c6 */ /* 0x000e240000000100 */
[----:B0-----:R-:W-:Y:S06]  /*4790*/  BAR.ARV 0xc, 0x180 ;  /* 0x0306000000007b1d */ /* 0x001fec0000002000 */
.L_x_3636:
[----:B------:R-:W-:Y:S05]  /*47a0*/  BSYNC B0 ;  /* 0x0000000000007941 */ /* 0x000fea0003800000 */
.L_x_3635:
[----:B------:R-:W-:Y:S01]  /*47b0*/  UISETP.NE.AND UP0, UPT, UR40, 0x1, UPT ;  /* 0x000000012800788c */ /* 0x000fe2000bf05270 */
[----:B------:R-:W-:Y:S01]  /*47c0*/  IMAD.U32 R19, RZ, RZ, UR37 ;  /* 0x00000025ff137e24 */ /* 0x000fe2000f8e00ff */
[----:B------:R-:W-:Y:S01]  /*47d0*/  IADD3 R37, P0, R37, 0x200, RZ ;  /* 0x0000020025257810 */ /* 0x000fe20007f1e0ff */
[----:B------:R-:W-:Y:S03]  /*47e0*/  BSSY B7, `(.L_x_3637) ;  /* 0x0002ccd000077945 */ /* 0x000fe60003800000 */
[----:B------:R-:W-:Y:S01]  /*47f0*/  PLOP3.LUT P2, PT, PT, PT, UP0, 0x80, 0x0 ;  /* 0x000000000000781c */ /* 0x000fe20003f4f008 */
[----:B------:R-:W-:Y:S01]  /*4800*/  IMAD.X R36, RZ, RZ, UR36, P0 ;  /* 0x00000024ff247e24 */ /* 0x000fe200080e06ff */
[----:B------:R-:W-:-:S05]  /*4810*/  IADD3 R19, P1, R19, 0x230, RZ ;  /* 0x0000023013137810 */ /* 0x000fca0007f3e0ff */
[----:B------:R-:W-:-:S06]  /*4820*/  IMAD.X R18, RZ, RZ, UR36, P1 ;  /* 0x00000024ff127e24 */ /* 0x000fcc00088e06ff */
[----:B------:R-:W-:Y:S05]  /*4830*/  @!P2 BRA `(.L_x_3638) ;  /* 0x000000800010a947 */ /* 0x000fea0003800000 */
[----:B-1----:R-:W0:Y:S01]  /*4840*/  LDC R0, c[0x0][0x448] ;  /* 0x00011200ff007b82 */ /* 0x002e220000000800 */
[----:B------:R-:W-:-:S07]  /*4850*/  VIADD R3, R185, 0x3f ;  /* 0x0000003fb9037836 */ /* 0x000fce0000000000 */
[----:B------:R-:W1:Y:S01]  /*4860*/  LDC.64 R6, c[0x0][0xad8] ;  /* 0x0002b600ff067b82 */ /* 0x000e620000000a00 */
[----:B0-----:R-:W-:Y:S02]  /*4870*/  ISETP.NE.AND P1, PT, R0, 0x1, PT ;  /* 0x000000010000780c */ /* 0x001fe40003f25270 */
        /* <DEDUP_REMOVED lines=19> */
.L_x_3641:
[----:B------:R-:W-:-:S13]  /*49b0*/  ISETP.NE.AND P0, PT, R7, 0x1, PT ;  /* 0x000000010700780c */ /* 0x000fda0003f05270 */
[----:B------:R-:W0:Y:S02]  /*49c0*/  @P0 LDC.64 R4, c[0x0][0xae0] ;  /* 0x0002b800ff040b82 */ /* 0x000e240000000a00 */
[----:B0-----:R-:W-:-:S05]  /*49d0*/  @P0 IMAD.HI.U32 R4, R3, R4, RZ ;  /* 0x0000000403040227 */ /* 0x001fca00078e00ff */
[----:B------:R-:W-:-:S07]  /*49e0*/  @P0 SHF.R.U32.HI R3, RZ, R5, R4 ;  /* 0x00000005ff030219 */ /* 0x000fce0000011604 */
.L_x_3642:
[----:B------:R-:W-:Y:S05]  /*49f0*/  BSYNC B0 ;  /* 0x0000000000007941 */ /* 0x000fea0003800000 */
.L_x_3640:
[----:B------:R-:W-:-:S05]  /*4a00*/  IMAD R3, R3, R7, R7 ;  /* 0x0000000703037224 */ /* 0x000fca00078e0207 */
[----:B------:R-:W-:-:S07]  /*4a10*/  VIMNMX R0, R0, R3, PT ;  /* 0x0000000300007248 */ /* 0x000fce0003fe0100 */
.L_x_3639:
[----:B------:R-:W0:Y:S01]  /*4a20*/  @P1 LDC R4, c[0x0][0x44c] ;  /* 0x00011300ff041b82 */ /* 0x000e220000000800 */
[----:B------:R-:W-:Y:S01]  /*4a30*/  VIADD R0, R0, 0x3f ;  /* 0x0000003f00007836 */ /* 0x000fe20000000000 */
[----:B------:R-:W-:-:S04]  /*4a40*/  ULDC UR4, c[0x0][0xad4] ;  /* 0x0002b50000047ab9 */ /* 0x000fc80000000800 */
[----:B------:R-:W-:Y:S02]  /*4a50*/  SHF.R.S32.HI R3, RZ, 0x1f, R0 ;  /* 0x0000001fff037819 */ /* 0x000fe40000011400 */
[----:B------:R-:W1:Y:S02]  /*4a60*/  @P1 LDC R6, c[0x0][0x450] ;  /* 0x00011400ff061b82 */ /* 0x000e640000000800 */
[----:B------:R-:W-:-:S04]  /*4a70*/  LEA.HI R3, R3, R0, RZ, 0x6 ;  /* 0x0000000003037211 */ /* 0x000fc800078f30ff */
[----:B------:R-:W-:-:S04]  /*4a80*/  SHF.R.S32.HI R3, RZ, 0x6, R3 ;  /* 0x00000006ff037819 */ /* 0x000fc80000011403 */
[----:B------:R-:W-:Y:S01]  /*4a90*/  VIMNMX R21, R200, R3, PT ;  /* 0x00000003c8157248 */ /* 0x000fe20003fe0100 */
        /* <DEDUP_REMOVED lines=16> */
.L_x_3645:
[----:B------:R-:W-:-:S13]  /*4ba0*/  ISETP.NE.AND P0, PT, R7, 0x1, PT ;  /* 0x000000010700780c */ /* 0x000fda0003f05270 */
[----:B------:R-:W0:Y:S02]  /*4bb0*/  @P0 LDC.64 R4, c[0x0][0xae0] ;  /* 0x0002b800ff040b82 */ /* 0x000e240000000a00 */
[----:B0-----:R-:W-:-:S05]  /*4bc0*/  @P0 IMAD.HI.U32 R4, R197, R4, RZ ;  /* 0x00000004c5040227 */ /* 0x001fca00078e00ff */
[----:B------:R-:W-:-:S07]  /*4bd0*/  @P0 SHF.R.U32.HI R197, RZ, R5, R4 ;  /* 0x00000005ffc50219 */ /* 0x000fce0000011604 */
.L_x_3646:
[----:B------:R-:W-:Y:S05]  /*4be0*/  BSYNC B0 ;  /* 0x0000000000007941 */ /* 0x000fea0003800000 */
.L_x_3644:
[----:B------:R-:W-:-:S05]  /*4bf0*/  IMAD R197, R197, R7, RZ ;  /* 0x00000007c5c57224 */ /* 0x000fca00078e02ff */
[----:B------:R-:W-:-:S07]  /*4c00*/  VIMNMX R0, R0, R197, !PT ;  /* 0x000000c500007248 */ /* 0x000fce0007fe0100 */
.L_x_3643:
[----:B------:R-:W-:-:S04]  /*4c10*/  SHF.R.S32.HI R3, RZ, 0x1f, R0 ;  /* 0x0000001fff037819 */ /* 0x000fc80000011400 */
[----:B------:R-:W-:-:S04]  /*4c20*/  LEA.HI R3, R3, R0, RZ, 0x6 ;  /* 0x0000000003037211 */ /* 0x000fc800078f30ff */
[--C-:B------:R-:W-:Y:S02]  /*4c30*/  SHF.R.S32.HI R0, RZ, 0x6, R3.reuse ;  /* 0x00000006ff007819 */ /* 0x100fe40000011403 */
[----:B------:R-:W-:Y:S02]  /*4c40*/  PRMT R3, RZ, 0x7610, R3 ;  /* 0x00007610ff037816 */ /* 0x000fe40000000003 */
[----:B------:R-:W-:-:S04]  /*4c50*/  VIMNMX R0, RZ, R0, !PT ;  /* 0x00000000ff007248 */ /* 0x000fc80007fe0100 */
[----:B------:R-:W-:-:S13]  /*4c60*/  ISETP.GT.AND P0, PT, R21, R0, PT ;  /* 0x000000001500720c */ /* 0x000fda0003f04270 */
[----:B------:R-:W-:Y:S05]  /*4c70*/  @!P0 BRA `(.L_x_3647) ;  /* 0x000002c8000c8947 */ /* 0x000fea0003800000 */
[----:B------:R-:W2:Y:S04]  /*4c80*/  LDL R5, [R1+0x318] ;  /* 0x0003180001057983 */ /* 0x000ea80000100800 */
[----:B---3--:R-:W3:Y:S04]  /*4c90*/  LDL R13, [R1+0x31c] ;  /* 0x00031c00010d7983 */ /* 0x008ee80000100800 */
[----:B------:R-:W3:Y:S04]  /*4ca0*/  LDL R12, [R1+0x1e8] ;  /* 0x0001e800010c7983 */ /* 0x000ee80000100800 */
        /* <DEDUP_REMOVED lines=8> */
[----:B----4-:R-:W4:Y:S04]  /*4d30*/  LDL R28, [R1+0x250] ;  /* 0x00025000011c7983 */ /* 0x010f280000100800 */
[----:B------:R-:W4:Y:S04]  /*4d40*/  LDL R78, [R1+0x254] ;  /* 0x00025400014e7983 */ /* 0x000f280000100800 */
        /* <DEDUP_REMOVED lines=54> */
[----:B-----5:R-:W4:Y:S04]  /*50b0*/  LDL R33, [R1+0x338] ;  /* 0x0003380001217983 */ /* 0x020f280000100800 */
        /* <DEDUP_REMOVED lines=61> */
[----:B------:R-:W0:Y:S02]  /*5490*/  SHFL.IDX PT, R3, R213, RZ, 0x1f ;  /* 0x00001fffd5037589 */ /* 0x000e2400000e0000 */
[----:B0-----:R-:W-:-:S04]  /*54a0*/  LEA.HI R4, R3, R3, RZ, 0x1 ;  /* 0x0000000303047211 */ /* 0x001fc800078f08ff */
[----:B------:R-:W-:-:S05]  /*54b0*/  LOP3.LUT R4, R4, 0x1fffe, RZ, 0xc0, !PT ;  /* 0x0001fffe04047812 */ /* 0x000fca00078ec0ff */
[----:B------:R-:W-:-:S04]  /*54c0*/  IMAD.IADD R3, R3, 0x1, -R4 ;  /* 0x0000000103037824 */ /* 0x000fc800078e0a04 */
[----:B------:R-:W-:-:S04]  /*54d0*/  IMAD R3, R3, 0x8000, R2 ;  /* 0x0000800003037824 */ /* 0x000fc800078e0202 */
[----:B------:R-:W-:Y:S02]  /*54e0*/  VIADD R3, R3, 0x400 ;  /* 0x0000040003037836 */ /* 0x000fe40000000000 */
[----:B------:R-:W-:-:S03]  /*54f0*/  VIADD R4, R2, 0x36400 ;  /* 0x0003640002047836 */ /* 0x000fc60000000000 */
[----:B------:R-:W-:Y:S02]  /*5500*/  SHF.R.U32.HI R3, RZ, 0x4, R3 ;  /* 0x00000004ff037819 */ /* 0x000fe40000011603 */
[----:B------:R-:W-:Y:S02]  /*5510*/  SHF.R.U32.HI R4, RZ, 0x4, R4 ;  /* 0x00000004ff047819 */ /* 0x000fe40000011604 */
[----:B------:R-:W-:Y:S02]  /*5520*/  LOP3.LUT R3, R3, 0x3fff, RZ, 0xc0, !PT ;  /* 0x00003fff03037812 */ /* 0x000fe400078ec0ff */
[----:B------:R-:W-:Y:S02]  /*5530*/  LOP3.LUT R4, R4, 0x3fff, RZ, 0xc0, !PT ;  /* 0x00003fff04047812 */ /* 0x000fe400078ec0ff */
[----:B------:R-:W-:Y:S01]  /*5540*/  LOP3.LUT R3, R3, 0x2000000, RZ, 0xfc, !PT ;  /* 0x0200000003037812 */ /* 0x000fe200078efcff */
[----:B--2---:R0:W-:Y:S01]  /*5550*/  STL [R1+0x318], R5 ;  /* 0x0003180501007387 */ /* 0x0041e20000100800 */
[----:B------:R-:W-:-:S03]  /*5560*/  LOP3.LUT R4, R4, 0x10000, RZ, 0xfc, !PT ;  /* 0x0001000004047812 */ /* 0x000fc600078efcff */
[----:B---3--:R1:W-:Y:S01]  /*5570*/  STL [R1+0x31c], R13 ;  /* 0x00031c0d01007387 */ /* 0x0083e20000100800 */
[----:B------:R-:W-:Y:S02]  /*5580*/  IMAD R12, R12, 0x1000, R3 ;  /* 0x000010000c0c7824 */ /* 0x000fe400078e0203 */
[----:B0-----:R-:W-:Y:S02]  /*5590*/  IMAD.MOV.U32 R5, RZ, RZ, 0x40000040 ;  /* 0x40000040ff057424 */ /* 0x001fe400078e00ff */
[----:B-1----:R-:W-:Y:S01]  /*55a0*/  IMAD.MOV.U32 R13, RZ, RZ, 0x40000040 ;  /* 0x40000040ff0d7424 */ /* 0x002fe200078e00ff */
[----:B------:R-:W-:Y:S02]  /*55b0*/  R2UR UR6, R12 ;  /* 0x000000000c0672ca */ /* 0x000fe400000e0000 */
[----:B------:R-:W-:Y:S02]  /*55c0*/  R2UR UR4, R4 ;  /* 0x00000000040472ca */ /* 0x000fe400000e0000 */
[----:B------:R-:W-:-:S02]  /*55d0*/  R2UR UR7, R13 ;  /* 0x000000000d0772ca */ /* 0x000fc400000e0000 */
[----:B------:R-:W-:Y:S01]  /*55e0*/  R2UR UR5, R5 ;  /* 0x00000000050572ca */ /* 0x000fe200000e0000 */
        /* <DEDUP_REMOVED lines=83> */
[----:B0-----:R-:W-:-:S06]  /*5b20*/  WARPGROUP.ARRIVE ;  /* 0x00000000000079c5 */ /* 0x001fcc0000000000 */
[----:B------:R-:W-:Y:S01]  /*5b30*/  HGMMA.64x256x16.F32 R24, gdesc[UR4].tnspB, RZ, !UPT, gsb0 ;  /* 0x43e00000041879f0 */ /* 0x000fe2000c0008ff */
[----:B------:R0:W-:Y:S04]  /*5b40*/  STL [R1+0x398], R6 ;  /* 0x0003980601007387 */ /* 0x0001e80000100800 */
[----:B------:R1:W-:Y:S04]  /*5b50*/  STL [R1+0x39c], R10 ;  /* 0x00039c0a01007387 */ /* 0x0003e80000100800 */
[----:B------:R2:W-:Y:S01]  /*5b60*/  STL [R1+0x3e8], R7 ;  /* 0x0003e80701007387 */ /* 0x0005e20000100800 */
[----:B0-----:R-:W-:-:S03]  /*5b70*/  VIADD R6, R12, 0x80 ;  /* 0x000000800c067836 */ /* 0x001fc60000000000 */
[----:B------:R0:W-:Y:S01]  /*5b80*/  STL [R1+0x3f0], R11 ;  /* 0x0003f00b01007387 */ /* 0x0001e20000100800 */
[----:B-1----:R-:W-:Y:S02]  /*5b90*/  VIADD R10, R4, 0x2 ;  /* 0x00000002040a7836 */ /* 0x002fe40000000000 */
[----:B--2---:R-:W-:Y:S02]  /*5ba0*/  IMAD.MOV.U32 R7, RZ, RZ, 0x40000040 ;  /* 0x40000040ff077424 */ /* 0x004fe400078e00ff */
[----:B0-----:R-:W-:Y:S01]  /*5bb0*/  IMAD.MOV.U32 R11, RZ, RZ, 0x40000040 ;  /* 0x40000040ff0b7424 */ /* 0x001fe200078e00ff */
        /* <DEDUP_REMOVED lines=80> */
[----:B------:R-:W-:Y:S02]  /*60c0*/  VIADD R6, R12, 0x100 ;  /* 0x000001000c067836 */ /* 0x000fe40000000000 */
[----:B------:R-:W-:Y:S02]  /*60d0*/  IMAD.MOV.U32 R9, RZ, RZ, 0x40000040 ;  /* 0x40000040ff097424 */ /* 0x000fe400078e00ff */
[----:B------:R-:W-:Y:S01]  /*60e0*/  IMAD.MOV.U32 R7, RZ, RZ, 0x40000040 ;  /* 0x40000040ff077424 */ /* 0x000fe200078e00ff */
[----:B------:R-:W-:Y:S02]  /*60f0*/  R2UR UR4, R8 ;  /* 0x00000000080472ca */ /* 0x000fe400000e0000 */
[----:B------:R-:W-:-:S02]  /*6100*/  R2UR UR5, R9 ;  /* 0x00000000090572ca */ /* 0x000fc400000e0000 */
[----:B------:R-:W-:Y:S02]  /*6110*/  R2UR UR6, R6 ;  /* 0x00000000060672ca */ /* 0x000fe400000e0000 */
[----:B------:R-:W-:Y:S01]  /*6120*/  R2UR UR7, R7 ;  /* 0x00000000070772ca */ /* 0x000fe200000e0000 */
[----:B------:R-:W-:Y:S02]  /*6130*/  VIADD R6, R4, 0x6 ;  /* 0x0000000604067836 */ /* 0x000fe40000000000 */
[----:B------:R-:W-:Y:S02]  /*6140*/  VIADD R12, R12, 0x180 ;  /* 0x000001800c0c7836 */ /* 0x000fe40000000000 */
[----:B------:R-:W-:Y:S02]  /*6150*/  IMAD.MOV.U32 R7, RZ, RZ, 0x40000040 ;  /* 0x40000040ff077424 */ /* 0x000fe400078e00ff */
[----:B------:R-:W-:Y:S01]  /*6160*/  IMAD.MOV.U32 R13, RZ, RZ, 0x40000040 ;  /* 0x40000040ff0d7424 */ /* 0x000fe200078e00ff */
        /* <DEDUP_REMOVED lines=35> */
[----:B------:R-:W-:Y:S02]  /*63a0*/  R2UR UR4, R6 ;  /* 0x00000000060472ca */ /* 0x000fe400000e0000 */
[----:B------:R-:W-:Y:S02]  /*63b0*/  R2UR UR5, R7 ;  /* 0x00000000070572ca */ /* 0x000fe400000e0000 */
        /* <DEDUP_REMOVED lines=70> */
[----:B------:R-:W4:Y:S04]  /*6820*/  LDL R12, [R1+0x230] ;  /* 0x00023000010c7983 */ /* 0x000f280000100800 */
[----:B0-----:R-:W4:Y:S04]  /*6830*/  LDL R80, [R1+0x234] ;  /* 0x0002340001507983 */ /* 0x001f280000100800 */
[----:B------:R-:W4:Y:S04]  /*6840*/  LDL R82, [R1+0x238] ;  /* 0x0002380001527983 */ /* 0x000f280000100800 */
[----:B-1----:R-:W4:Y:S04]  /*6850*/  LDL R84, [R1+0x23c] ;  /* 0x00023c0001547983 */ /* 0x002f280000100800 */
[----:B------:R-:W4:Y:S04]  /*6860*/  LDL R14, [R1+0x240] ;  /* 0x00024000010e7983 */ /* 0x000f280000100800 */
[----:B------:R-:W4:Y:S04]  /*6870*/  LDL R86, [R1+0x244] ;  /* 0x0002440001567983 */ /* 0x000f280000100800 */
        /* <DEDUP_REMOVED lines=121> */
[----:B------:R-:W4:Y:S01]  /*7010*/  LDL R164, [R1+0x2f4] ;  /* 0x0002f40001a47983 */ /* 0x000f220000100800 */
[----:B------:R-:W0:Y:S03]  /*7020*/  S2R R231, SR_TID.X ;  /* 0x0000000000e77919 */ /* 0x000e260000002100 */
[----:B------:R-:W-:Y:S04]  /*7030*/  STL [R1+0x230], R12 ;  /* 0x0002300c01007387 */ /* 0x000fe80000100800 */
[----:B------:R-:W-:Y:S04]  /*7040*/  STL [R1+0x234], R80 ;  /* 0x0002345001007387 */ /* 0x000fe80000100800 */
[----:B------:R-:W-:Y:S04]  /*7050*/  STL [R1+0x238], R82 ;  /* 0x0002385201007387 */ /* 0x000fe80000100800 */
[----:B------:R-:W-:Y:S04]  /*7060*/  STL [R1+0x23c], R84 ;  /* 0x00023c5401007387 */ /* 0x000fe80000100800 */
[----:B------:R-:W-:Y:S04]  /*7070*/  STL [R1+0x240], R14 ;  /* 0x0002400e01007387 */ /* 0x000fe80000100800 */
[----:B------:R-:W-:Y:S04]  /*7080*/  STL [R1+0x244], R86 ;  /* 0x0002445601007387 */ /* 0x000fe80000100800 */
[----:B--2---:R-:W-:Y:S04]  /*7090*/  STL [R1+0x248], R88 ;  /* 0x0002485801007387 */ /* 0x004fe80000100800 */
[----:B------:R-:W-:Y:S01]  /*70a0*/  STL [R1+0x24c], R90 ;  /* 0x00024c5a01007387 */ /* 0x000fe20000100800 */
[----:B0-----:R-:W-:-:S03]  /*70b0*/  LOP3.LUT R231, R231, 0x7f, RZ, 0xc0, !PT ;  /* 0x0000007fe7e77812 */ /* 0x001fc600078ec0ff */
[----:B------:R-:W-:Y:S04]  /*70c0*/  STL [R1+0x250], R18 ;  /* 0x0002501201007387 */ /* 0x000fe80000100800 */
[----:B---3--:R-:W-:Y:S04]  /*70d0*/  STL [R1+0x254], R92 ;  /* 0x0002545c01007387 */ /* 0x008fe80000100800 */
        /* <DEDUP_REMOVED lines=117> */
[----:B------:R-:W-:Y:S06]  /*7830*/  BAR.ARV 0xf, 0x100 ;  /* 0x03c4000000007b1d */ /* 0x000fec0000002000 */
[----:B------:R-:W-:Y:S01]  /*7840*/  ISETP.NE.AND P1, PT, R231, RZ, PT ;  /* 0x000000ffe700720c */ /* 0x000fe20003f25270 */
[----:B------:R0:W-:Y:S01]  /*7850*/  STL [R1+0x2f4], R164 ;  /* 0x0002f4a401007387 */ /* 0x0001e20000100800 */
[----:B------:R-:W-:Y:S01]  /*7860*/  BSSY B0, `(.L_x_3648) ;  /* 0x0000009000007945 */ /* 0x000fe20003800000 */
[----:B0-----:R-:W-:-:S05]  /*7870*/  VIADD R164, R21, 0xfffffffe ;  /* 0xfffffffe15a47836 */ /* 0x001fca0000000000 */
[----:B------:R-:W-:-:S05]  /*7880*/  ISETP.GE.AND P0, PT, R164, R0, PT ;  /* 0x00000000a400720c */ /* 0x000fca0003f06270 */
[----:B------:R-:W-:Y:S08]  /*7890*/  @P1 BRA `(.L_x_3649) ;  /* 0x0000000000141947 */ /* 0x000ff00003800000 */
[----:B------:R-:W2:Y:S02]  /*78a0*/  LDL R13, [R1+0x1e8] ;  /* 0x0001e800010d7983 */ /* 0x000ea40000100800 */
[----:B--2---:R-:W-:-:S04]  /*78b0*/  IMAD R12, R13, 0x8, R2 ;  /* 0x000000080d0c7824 */ /* 0x004fc800078e0202 */
[----:B------:R-:W-:-:S05]  /*78c0*/  VIADD R12, R12, 0x38860 ;  /* 0x000388600c0c7836 */ /* 0x000fca0000000000 */
[----:B------:R-:W-:-:S04]  /*78d0*/  PRMT R12, RZ, 0x654, R12 ;  /* 0x00000654ff0c7816 */ /* 0x000fc8000000000c */
[----:B------:R0:W-:Y:S03]  /*78e0*/  SYNCS.ARRIVE.TRANS64.RED.A1T0 RZ, [R12+URZ], RZ ;  /* 0x000000ff0cff79a7 */ /* 0x0001e6000810043f */
.L_x_3649:
[----:B------:R-:W-:Y:S05]  /*78f0*/  BSYNC B0 ;  /* 0x0000000000007941 */ /* 0x000fea0003800000 */
.L_x_3648:
[----:B------:R-:W-:Y:S04]  /*7900*/  BSSY B0, `(.L_x_3650) ;  /* 0x00003e2000007945 */ /* 0x000fe80003800000 */
[----:B------:R-:W-:Y:S05]  /*7910*/  @!P0 BRA `(.L_x_3651) ;  /* 0x0000003c00808947 */ /* 0x000fea0003800000 */
.L_x_3654:
[----:B0-----:R-:W2:Y:S04]  /*7920*/  LDL R168, [R1+0x1e8] ;  /* 0x0001e80001a87983 */ /* 0x001ea80000100800 */
        /* <DEDUP_REMOVED lines=59> */
[----:B01----:R-:W5:Y:S04]  /*7ce0*/  LDL.64 R12, [R1+0x3e8] ;  /* 0x0003e800010c7983 */ /* 0x003f680000100a00 */
[----:B------:R-:W5:Y:S04]  /*7cf0*/  LDL.64 R24, [R1+0x3f8] ;  /* 0x0003f80001187983 */ /* 0x000f680000100a00 */
[----:B------:R-:W5:Y:S04]  /*7d00*/  LDL.64 R20, [R1+0x408] ;  /* 0x0004080001147983 */ /* 0x000f680000100a00 */
[----:B------:R-:W5:Y:S04]  /*7d10*/  LDL.64 R18, [R1+0x418] ;  /* 0x0004180001127983 */ /* 0x000f680000100a00 */
[----:B------:R-:W5:Y:S01]  /*7d20*/  LDL.64 R14, [R1+0x428] ;  /* 0x00042800010e7983 */ /* 0x000f620000100a00 */
[----:B--2---:R-:W-:-:S04]  /*7d30*/  IMAD R145, R168, 0x40, R162 ;  /* 0x00000040a8917824 */ /* 0x004fc800078e02a2 */
[----:B------:R-:W-:Y:S01]  /*7d40*/  IMAD R145, R145, 0x4, R2 ;  /* 0x0000000491917824 */ /* 0x000fe200078e0202 */
[----:B------:R-:W-:Y:S06]  /*7d50*/  BAR.SYNC.DEFER_BLOCKING 0xe, 0x100 ;  /* 0x0384000000007b1d */ /* 0x000fec0000010000 */
[----:B------:R-:W3:Y:S04]  /*7d60*/  LDS R144, [R145+0x38400] ;  /* 0x0384000091907984 */ /* 0x000ee80000000800 */
        /* <DEDUP_REMOVED lines=67> */
[----:B------:R-:W-:Y:S01]  /*81a0*/  STL.64 [R1+0x240], R140 ;  /* 0x0002408c01007387 */ /* 0x000fe20000100a00 */
[C---:B------:R-:W-:Y:S01]  /*81b0*/  FMUL.FTZ R81, R145.reuse, R81 ;  /* 0x0000005191517220 */ /* 0x040fe20000410000 */
[----:B------:R-:W-:-:S02]  /*81c0*/  FMUL.FTZ R80, R145, R80 ;  /* 0x0000005091507220 */ /* 0x000fc40000410000 */
[----:B------:R-:W-:Y:S01]  /*81d0*/  STL.64 [R1+0x250], R138 ;  /* 0x0002508a01007387 */ /* 0x000fe20000100a00 */
[C---:B------:R-:W-:Y:S01]  /*81e0*/  FMUL.FTZ R69, R145.reuse, R69 ;  /* 0x0000004591457220 */ /* 0x040fe20000410000 */
[C---:B------:R-:W-:Y:S02]  /*81f0*/  FMUL.FTZ R68, R145.reuse, R68 ;  /* 0x0000004491447220 */ /* 0x040fe40000410000 */
[----:B------:R-:W-:Y:S01]  /*8200*/  STL.64 [R1+0x260], R142 ;  /* 0x0002608e01007387 */ /* 0x000fe20000100a00 */
[C---:B------:R-:W-:Y:S01]  /*8210*/  FMUL.FTZ R77, R145.reuse, R77 ;  /* 0x0000004d914d7220 */ /* 0x040fe20000410000 */
[C---:B------:R-:W-:Y:S02]  /*8220*/  FMUL.FTZ R76, R145.reuse, R76 ;  /* 0x0000004c914c7220 */ /* 0x040fe40000410000 */
        /* <DEDUP_REMOVED lines=78> */
[----:B------:R0:W-:Y:S01]  /*8710*/  STL.64 [R1+0x410], R78 ;  /* 0x0004104e01007387 */ /* 0x0001e20000100a00 */
[C---:B------:R-:W-:Y:S01]  /*8720*/  FMUL.FTZ R19, R145.reuse, R19 ;  /* 0x0000001391137220 */ /* 0x040fe20000410000 */
[C---:B------:R-:W-:Y:S02]  /*8730*/  FMUL.FTZ R18, R145.reuse, R18 ;  /* 0x0000001291127220 */ /* 0x040fe40000410000 */
[----:B------:R-:W-:Y:S01]  /*8740*/  STL.64 [R1+0x230], R86 ;  /* 0x0002305601007387 */ /* 0x000fe20000100a00 */
[C---:B------:R-:W-:Y:S01]  /*8750*/  FMUL.FTZ R15, R145.reuse, R15 ;  /* 0x0000000f910f7220 */ /* 0x040fe20000410000 */
[----:B------:R-:W-:-:S02]  /*8760*/  FMUL.FTZ R14, R145, R14 ;  /* 0x0000000e910e7220 */ /* 0x000fc40000410000 */
        /* <DEDUP_REMOVED lines=33> */
[----:B0-----:R-:W4:Y:S04]  /*8980*/  LDL R78, [R1+0x234] ;  /* 0x00023400014e7983 */ /* 0x001f280000100800 */
[----:B-1----:R-:W5:Y:S04]  /*8990*/  LDL R80, [R1+0x238] ;  /* 0x0002380001507983 */ /* 0x002f680000100800 */
[----:B------:R-:W5:Y:S04]  /*89a0*/  LDL R82, [R1+0x23c] ;  /* 0x00023c0001527983 */ /* 0x000f680000100800 */
[----:B------:R-:W5:Y:S04]  /*89b0*/  LDL R26, [R1+0x240] ;  /* 0x00024000011a7983 */ /* 0x000f680000100800 */
[----:B------:R-:W5:Y:S04]  /*89c0*/  LDL R84, [R1+0x244] ;  /* 0x0002440001547983 */ /* 0x000f680000100800 */
[----:B------:R-:W5:Y:S04]  /*89d0*/  LDL R88, [R1+0x248] ;  /* 0x0002480001587983 */ /* 0x000f680000100800 */
[----:B------:R-:W5:Y:S04]  /*89e0*/  LDL R90, [R1+0x24c] ;  /* 0x00024c00015a7983 */ /* 0x000f680000100800 */
[----:B--2---:R-:W2:Y:S04]  /*89f0*/  LDL R12, [R1+0x250] ;  /* 0x00025000010c7983 */ /* 0x004ea80000100800 */
[----:B------:R-:W2:Y:S04]  /*8a00*/  LDL R92, [R1+0x254] ;  /* 0x00025400015c7983 */ /* 0x000ea80000100800 */
[----:B------:R-:W2:Y:S04]  /*8a10*/  LDL R94, [R1+0x258] ;  /* 0x00025800015e7983 */ /* 0x000ea80000100800 */
        /* <DEDUP_REMOVED lines=117> */
[----:B------:R-:W-:Y:S04]  /*9170*/  STL [R1+0x230], R86 ;  /* 0x0002305601007387 */ /* 0x000fe80000100800 */
[----:B----4-:R-:W-:Y:S04]  /*9180*/  STL [R1+0x234], R78 ;  /* 0x0002344e01007387 */ /* 0x010fe80000100800 */
[----:B-----5:R-:W-:Y:S04]  /*9190*/  STL [R1+0x238], R80 ;  /* 0x0002385001007387 */ /* 0x020fe80000100800 */
        /* <DEDUP_REMOVED lines=9> */
[----:B---3--:R-:W-:Y:S04]  /*9230*/  STL [R1+0x260], R14 ;  /* 0x0002600e01007387 */ /* 0x008fe80000100800 */
        /* <DEDUP_REMOVED lines=113> */
[----:B------:R5:W-:Y:S04]  /*9950*/  STL [R1+0x428], R103 ;  /* 0x0004286701007387 */ /* 0x000be80000100800 */
        /* <DEDUP_REMOVED lines=33> */
[----:B------:R-:W-:Y:S01]  /*9b70*/  VIADD R168, R168, 0x1 ;  /* 0x00000001a8a87836 */ /* 0x000fe20000000000 */
[----:B------:R-:W-:Y:S01]  /*9b80*/  R2UR UR4, R4 ;  /* 0x00000000040472ca */ /* 0x000fe200000e0000 */
[----:B------:R-:W-:Y:S01]  /*9b90*/  IMAD.MOV.U32 R13, RZ, RZ, 0x40000040 ;  /* 0x40000040ff0d7424 */ /* 0x000fe200078e00ff */
[----:B------:R-:W-:Y:S01]  /*9ba0*/  R2UR UR5, R5 ;  /* 0x00000000050572ca */ /* 0x000fe200000e0000 */
[----:B------:R-:W-:Y:S01]  /*9bb0*/  IMAD.MOV.U32 R15, RZ, RZ, 0x40000040 ;  /* 0x40000040ff0f7424 */ /* 0x000fe200078e00ff */
[----:B------:R-:W-:Y:S01]  /*9bc0*/  ISETP.NE.AND P0, PT, R168, 0x2, PT ;  /* 0x00000002a800780c */ /* 0x000fe20003f05270 */
[----:B------:R0:W-:Y:S01]  /*9bd0*/  STL [R1+0x1e8], R168 ;  /* 0x0001e8a801007387 */ /* 0x0001e20000100800 */
[----:B------:R-:W-:Y:S01]  /*9be0*/  R2UR UR7, R13 ;  /* 0x000000000d0772ca */ /* 0x000fe200000e0000 */
[----:B------:R-:W-:-:S10]  /*9bf0*/  IMAD.MOV.U32 R13, RZ, RZ, 0x40000040 ;  /* 0x40000040ff0d7424 */ /* 0x000fd400078e00ff */
[----:B0-----:R-:W-:-:S04]  /*9c00*/  @!P0 IMAD.MOV.U32 R168, RZ, RZ, RZ ;  /* 0x000000ffffa88224 */ /* 0x001fc800078e00ff */
[----:B------:R-:W-:-:S04]  /*9c10*/  IMAD R12, R168, 0x1000, R3 ;  /* 0x00001000a80c7824 */ /* 0x000fc800078e0203 */
[C---:B------:R-:W-:Y:S01]  /*9c20*/  VIADD R14, R12.reuse, 0x80 ;  /* 0x000000800c0e7836 */ /* 0x040fe20000000000 */
[----:B------:R-:W-:Y:S01]  /*9c30*/  R2UR UR6, R12 ;  /* 0x000000000c0672ca */ /* 0x000fe200000e0000 */
[----:B--2---:R-:W-:-:S12]  /*9c40*/  WARPGROUP.ARRIVE ;  /* 0x00000000000079c5 */ /* 0x004fd80000000000 */
        /* <DEDUP_REMOVED lines=87> */
[----:B------:R-:W3:Y:S01]  /*a1c0*/  LDL R12, [R1+0x1f0] ;  /* 0x0001f000010c7983 */ /* 0x000ee20000100800 */
        /* <DEDUP_REMOVED lines=68> */
[----:B------:R-:W3:Y:S04]  /*a610*/  LDL R18, [R1+0x230] ;  /* 0x0002300001127983 */ /* 0x000ee80000100800 */
[----:B0-----:R-:W3:Y:S04]  /*a620*/  LDL R84, [R1+0x234] ;  /* 0x0002340001547983 */ /* 0x001ee80000100800 */
[----:B------:R-:W3:Y:S04]  /*a630*/  LDL R86, [R1+0x238] ;  /* 0x0002380001567983 */ /* 0x000ee80000100800 */
[----:B-1----:R-:W3:Y:S04]  /*a640*/  LDL R88, [R1+0x23c] ;  /* 0x00023c0001587983 */ /* 0x002ee80000100800 */
[----:B------:R-:W3:Y:S04]  /*a650*/  LDL R20, [R1+0x240] ;  /* 0x0002400001147983 */ /* 0x000ee80000100800 */
[----:B------:R-:W3:Y:S04]  /*a660*/  LDL R90, [R1+0x244] ;  /* 0x00024400015a7983 */ /* 0x000ee80000100800 */
[----:B----4-:R-:W4:Y:S04]  /*a670*/  LDL R92, [R1+0x248] ;  /* 0x00024800015c7983 */ /* 0x010f280000100800 */
[----:B------:R-:W4:Y:S04]  /*a680*/  LDL R94, [R1+0x24c] ;  /* 0x00024c00015e7983 */ /* 0x000f280000100800 */
[----:B------:R-:W4:Y:S04]  /*a690*/  LDL R24, [R1+0x250] ;  /* 0x0002500001187983 */ /* 0x000f280000100800 */
[----:B-----5:R-:W5:Y:S04]  /*a6a0*/  LDL R96, [R1+0x254] ;  /* 0x0002540001607983 */ /* 0x020f680000100800 */
        /* <DEDUP_REMOVED lines=117> */
[----:B------:R-:W3:Y:S01]  /*ae00*/  LDL R107, [R1+0x42c] ;  /* 0x00042c00016b7983 */ /* 0x000ee20000100800 */
[----:B------:R-:W-:-:S03]  /*ae10*/  VIADD R12, R12, 0x1 ;  /* 0x000000010c0c7836 */ /* 0x000fc60000000000 */
[----:B------:R0:W-:Y:S04]  /*ae20*/  STL [R1+0x230], R18 ;  /* 0x0002301201007387 */ /* 0x0001e80000100800 */
[----:B------:R0:W-:Y:S04]  /*ae30*/  STL [R1+0x1f0], R12 ;  /* 0x0001f00c01007387 */ /* 0x0001e80000100800 */
[----:B------:R0:W-:Y:S04]  /*ae40*/  STL [R1+0x234], R84 ;  /* 0x0002345401007387 */ /* 0x0001e80000100800 */
[----:B------:R0:W-:Y:S04]  /*ae50*/  STL [R1+0x238], R86 ;  /* 0x0002385601007387 */ /* 0x0001e80000100800 */
[----:B------:R0:W-:Y:S04]  /*ae60*/  STL [R1+0x23c], R88 ;  /* 0x00023c5801007387 */ /* 0x0001e80000100800 */
[----:B------:R0:W-:Y:S04]  /*ae70*/  STL [R1+0x240], R20 ;  /* 0x0002401401007387 */ /* 0x0001e80000100800 */
[----:B------:R0:W-:Y:S04]  /*ae80*/  STL [R1+0x244], R90 ;  /* 0x0002445a01007387 */ /* 0x0001e80000100800 */
[----:B----4-:R0:W-:Y:S04]  /*ae90*/  STL [R1+0x248], R92 ;  /* 0x0002485c01007387 */ /* 0x0101e80000100800 */
[----:B------:R0:W-:Y:S04]  /*aea0*/  STL [R1+0x24c], R94 ;  /* 0x00024c5e01007387 */ /* 0x0001e80000100800 */
[----:B------:R0:W-:Y:S04]  /*aeb0*/  STL [R1+0x250], R24 ;  /* 0x0002501801007387 */ /* 0x0001e80000100800 */
[----:B-----5:R0:W-:Y:S04]  /*aec0*/  STL [R1+0x254], R96 ;  /* 0x0002546001007387 */ /* 0x0201e80000100800 */
[----:B------:R0:W-:Y:S04]  /*aed0*/  STL [R1+0x258], R98 ;  /* 0x0002586201007387 */ /* 0x0001e80000100800 */
[----:B--2---:R0:W-:Y:S04]  /*aee0*/  STL [R1+0x25c], R100 ;  /* 0x00025c6401007387 */ /* 0x0041e80000100800 */
        /* <DEDUP_REMOVED lines=13> */
[----:B---3--:R0:W-:Y:S04]  /*afc0*/  STL [R1+0x294], R120 ;  /* 0x0002947801007387 */ /* 0x0081e80000100800 */
        /* <DEDUP_REMOVED lines=102> */
[----:B------:R-:W-:Y:S01]  /*b630*/  @!P0 LOP3.LUT R14, R14, 0x1, RZ, 0x3c, !PT ;  /* 0x000000010e0e8812 */ /* 0x000fe200078e3cff */
[----:B------:R-:W-:Y:S02]  /*b640*/  BSSY B1, `(.L_x_3652) ;  /* 0x000000b000017945 */ /* 0x000fe40003800000 */
[----:B------:R0:W-:Y:S04]  /*b650*/  @!P0 STL [R1+0x1e8], RZ ;  /* 0x0001e8ff01008387 */ /* 0x0001e80000100800 */
[----:B------:R0:W-:Y:S01]  /*b660*/  @!P0 STL [R1+0x1ec], R14 ;  /* 0x0001ec0e01008387 */ /* 0x0001e20000100800 */
[----:B------:R-:W-:Y:S06]  /*b670*/  BAR.ARV 0xf, 0x100 ;  /* 0x03c4000000007b1d */ /* 0x000fec0000002000 */
[----:B------:R-:W-:Y:S01]  /*b680*/  ISETP.GT.AND P0, PT, R164, R0, PT ;  /* 0x00000000a400720c */ /* 0x000fe20003f04270 */
[----:B------:R-:W-:-:S12]  /*b690*/  @P1 BRA `(.L_x_3653) ;  /* 0x0000000000141947 */ /* 0x000fd80003800000 */
[----:B0-----:R-:W2:Y:S02]  /*b6a0*/  LDL R13, [R1+0x1e8] ;  /* 0x0001e800010d7983 */ /* 0x001ea40000100800 */
[----:B--2---:R-:W-:-:S04]  /*b6b0*/  IMAD R12, R13, 0x8, R2 ;  /* 0x000000080d0c7824 */ /* 0x004fc800078e0202 */
[----:B------:R-:W-:-:S05]  /*b6c0*/  VIADD R12, R12, 0x38860 ;  /* 0x000388600c0c7836 */ /* 0x000fca0000000000 */
[----:B------:R-:W-:-:S04]  /*b6d0*/  PRMT R12, RZ, 0x654, R12 ;  /* 0x00000654ff0c7816 */ /* 0x000fc8000000000c */
[----:B------:R1:W-:Y:S03]  /*b6e0*/  SYNCS.ARRIVE.TRANS64.RED.A1T0 RZ, [R12+URZ], RZ ;  /* 0x000000ff0cff79a7 */ /* 0x0003e6000810043f */
.L_x_3653:
[----:B------:R-:W-:Y:S05]  /*b6f0*/  BSYNC B1 ;  /* 0x0000000000017941 */ /* 0x000fea0003800000 */
.L_x_3652:
[----:B------:R-:W-:Y:S01]  /*b700*/  VIADD R164, R164, 0xffffffff ;  /* 0xffffffffa4a47836 */ /* 0x000fe20000000000 */
[----:B------:R-:W-:Y:S06]  /*b710*/  @P0 BRA `(.L_x_3654) ;  /* 0xffffffc000800947 */ /* 0x000fec000383ffff */
.L_x_3651:
[----:B------:R-:W-:Y:S05]  /*b720*/  BSYNC B0 ;  /* 0x0000000000007941 */ /* 0x000fea0003800000 */
.L_x_3650:
[----:B------:R-:W2:Y:S04]  /*b730*/  LDL R137, [R1+0x1e8] ;  /* 0x0001e80001897983 */ /* 0x000ea80000100800 */
[----:B------:R-:W3:Y:S04]  /*b740*/  LDL.64 R4, [R1+0x230] ;  /* 0x0002300001047983 */ /* 0x000ee80000100a00 */
[----:B------:R-:W4:Y:S04]  /*b750*/  LDL.64 R6, [R1+0x240] ;  /* 0x0002400001067983 */ /* 0x000f280000100a00 */
[----:B------:R-:W5:Y:S04]  /*b760*/  LDL.64 R8, [R1+0x250] ;  /* 0x0002500001087983 */ /* 0x000f680000100a00 */
[----:B------:R-:W5:Y:S04]  /*b770*/  LDL.64 R10, [R1+0x260] ;  /* 0x00026000010a7983 */ /* 0x000f680000100a00 */
[----:B01----:R-:W5:Y:S04]  /*b780*/  LDL.64 R12, [R1+0x270] ;  /* 0x00027000010c7983 */ /* 0x003f680000100a00 */
        /* <DEDUP_REMOVED lines=61> */
[----:B--2---:R-:W-:-:S04]  /*bb60*/  IMAD R137, R137, 0x40, R162 ;  /* 0x0000004089897824 */ /* 0x004fc800078e02a2 */
[----:B------:R-:W-:Y:S01]  /*bb70*/  IMAD R137, R137, 0x4, R2 ;  /* 0x0000000489897824 */ /* 0x000fe200078e0202 */
[----:B------:R-:W-:Y:S06]  /*bb80*/  BAR.SYNC.DEFER_BLOCKING 0xe, 0x100 ;  /* 0x0384000000007b1d */ /* 0x000fec0000010000 */
[----:B------:R-:W3:Y:S02]  /*bb90*/  LDS R2, [R137+0x38400] ;  /* 0x0384000089027984 */ /* 0x000ee40000000800 */
[C---:B---3--:R-:W-:Y:S01]  /*bba0*/  FMUL.FTZ R5, R2.reuse, R5 ;  /* 0x0000000502057220 */ /* 0x048fe20000410000 */
[C---:B------:R-:W-:Y:S01]  /*bbb0*/  FMUL.FTZ R4, R2.reuse, R4 ;  /* 0x0000000402047220 */ /* 0x040fe20000410000 */
[C---:B----4-:R-:W-:Y:S01]  /*bbc0*/  FMUL.FTZ R7, R2.reuse, R7 ;  /* 0x0000000702077220 */ /* 0x050fe20000410000 */
[C---:B------:R-:W-:Y:S01]  /*bbd0*/  FMUL.FTZ R6, R2.reuse, R6 ;  /* 0x0000000602067220 */ /* 0x040fe20000410000 */
[C---:B-----5:R-:W-:Y:S01]  /*bbe0*/  FMUL.FTZ R9, R2.reuse, R9 ;  /* 0x0000000902097220 */ /* 0x060fe20000410000 */
[C---:B------:R-:W-:Y:S01]  /*bbf0*/  FMUL.FTZ R8, R2.reuse, R8 ;  /* 0x0000000802087220 */ /* 0x040fe20000410000 */
[----:B------:R-:W-:Y:S01]  /*bc00*/  STL.64 [R1+0x230], R4 ;  /* 0x0002300401007387 */ /* 0x000fe20000100a00 */
[C---:B------:R-:W-:Y:S01]  /*bc10*/  FMUL.FTZ R11, R2.reuse, R11 ;  /* 0x0000000b020b7220 */ /* 0x040fe20000410000 */
[C---:B------:R-:W-:Y:S01]  /*bc20*/  FMUL.FTZ R10, R2.reuse, R10 ;  /* 0x0000000a020a7220 */ /* 0x040fe20000410000 */
[C---:B------:R-:W-:Y:S01]  /*bc30*/  FMUL.FTZ R13, R2.reuse, R13 ;  /* 0x0000000d020d7220 */ /* 0x040fe20000410000 */
[----:B------:R-:W0:Y:S01]  /*bc40*/  LDS R4, [R137+0x38420] ;  /* 0x0384200089047984 */ /* 0x000e220000000800 */
        /* <DEDUP_REMOVED lines=59> */
[----:B------:R1:W-:Y:S01]  /*c000*/  STL.64 [R1+0x240], R6 ;  /* 0x0002400601007387 */ /* 0x0003e20000100a00 */
[C---:B------:R-:W-:Y:S01]  /*c010*/  FMUL.FTZ R77, R4.reuse, R77 ;  /* 0x0000004d044d7220 */ /* 0x040fe20000410000 */
[----:B------:R-:W-:-:S02]  /*c020*/  FMUL.FTZ R76, R4, R76 ;  /* 0x0000004c044c7220 */ /* 0x000fc40000410000 */
[----:B------:R1:W-:Y:S01]  /*c030*/  STL.64 [R1+0x250], R8 ;  /* 0x0002500801007387 */ /* 0x0003e20000100a00 */
[C---:B------:R-:W-:Y:S01]  /*c040*/  FMUL.FTZ R79, R4.reuse, R79 ;  /* 0x0000004f044f7220 */ /* 0x040fe20000410000 */
[C---:B------:R-:W-:Y:S02]  /*c050*/  FMUL.FTZ R78, R4.reuse, R78 ;  /* 0x0000004e044e7220 */ /* 0x040fe40000410000 */
[----:B------:R1:W-:Y:S01]  /*c060*/  STL.64 [R1+0x260], R10 ;  /* 0x0002600a01007387 */ /* 0x0003e20000100a00 */
[C---:B------:R-:W-:Y:S01]  /*c070*/  FMUL.FTZ R81, R4.reuse, R81 ;  /* 0x0000005104517220 */ /* 0x040fe20000410000 */
[C---:B------:R-:W-:Y:S02]  /*c080*/  FMUL.FTZ R80, R4.reuse, R80 ;  /* 0x0000005004507220 */ /* 0x040fe40000410000 */
        /* <DEDUP_REMOVED lines=80> */
[----:B------:R-:W-:Y:S02]  /*c590*/  FMUL.FTZ R134, R4, R134 ;  /* 0x0000008604867220 */ /* 0x000fe40000410000 */
[----:B------:R1:W-:Y:S01]  /*c5a0*/  STL.64 [R1+0x420], R70 ;  /* 0x0004204601007387 */ /* 0x0003e20000100a00 */
[----:B------:R-:W-:Y:S02]  /*c5b0*/  VIADD R2, R3, 0x1 ;  /* 0x0000000103027836 */ /* 0x000fe40000000000 */
[----:B------:R-:W-:Y:S01]  /*c5c0*/  IMAD.MOV.U32 R3, RZ, RZ, 0x1 ;  /* 0x00000001ff037424 */ /* 0x000fe200078e00ff */
[----:B------:R1:W-:Y:S01]  /*c5d0*/  STL.64 [R1+0x238], R72 ;  /* 0x0002384801007387 */ /* 0x0003e20000100a00 */
[----:B------:R-:W-:-:S03]  /*c5e0*/  VIADD R0, R0, 0x1 ;  /* 0x0000000100007836 */ /* 0x000fc60000000000 */
[----:B------:R1:W-:Y:S02]  /*c5f0*/  STL.64 [R1+0x248], R74 ;  /* 0x0002484a01007387 */ /* 0x0003e40000100a00 */
[----:B------:R-:W-:Y:S02]  /*c600*/  ISETP.NE.AND P0, PT, R0, 0x2, PT ;  /* 0x000000020000780c */ /* 0x000fe40003f05270 */
        /* <DEDUP_REMOVED lines=33> */
[----:B------:R-:W-:Y:S05]  /*c820*/  @P0 BRA `(.L_x_3647) ;  /* 0x0000024c00200947 */ /* 0x000fea0003800000 */
[----:B-1----:R-:W2:Y:S04]  /*c830*/  LDL R0, [R1+0x1ec] ;  /* 0x0001ec0001007983 */ /* 0x002ea80000100800 */
[----:B------:R0:W-:Y:S01]  /*c840*/  STL [R1+0x1e8], RZ ;  /* 0x0001e8ff01007387 */ /* 0x0001e20000100800 */
[----:B--2---:R-:W-:-:S05]  /*c850*/  LOP3.LUT R0, R0, 0x1, RZ, 0x3c, !PT ;  /* 0x0000000100007812 */ /* 0x004fca00078e3cff */
[----:B------:R0:W-:Y:S01]  /*c860*/  STL [R1+0x1ec], R0 ;  /* 0x0001ec0001007387 */ /* 0x0001e20000100800 */
[----:B------:R-:W-:Y:S05]  /*c870*/  BRA `(.L_x_3647) ;  /* 0x0000024c000c7947 */ /* 0x000fea0003800000 */
.L_x_3638:
[----:B------:R-:W0:Y:S01]  /*c880*/  S2R R4, SR_TID.X ;  /* 0x0000000000047919 */ /* 0x000e220000002100 */
[----:B-1----:R-:W1:Y:S01]  /*c890*/  LDC R0, c[0x0][0x448] ;  /* 0x00011200ff007b82 */ /* 0x002e620000000800 */
[----:B------:R-:W-:Y:S01]  /*c8a0*/  UIADD3 UR4, UP2, UR42, 0x38850, URZ ;  /* 0x000388502a047890 */ /* 0x000fe2000ff5e03f */
[----:B------:R-:W-:Y:S01]  /*c8b0*/  IMAD.MOV.U32 R8, RZ, RZ, 0x2000 ;  /* 0x00002000ff087424 */ /* 0x000fe200078e00ff */
[----:B------:R-:W-:Y:S01]  /*c8c0*/  UIADD3 UR6, UP0, UR42, 0x38830, URZ ;  /* 0x000388302a067890 */ /* 0x000fe2000ff1e03f */
[----:B------:R-:W-:Y:S01]  /*c8d0*/  IMAD.U32 R9, RZ, RZ, UR38 ;  /* 0x00000026ff097e24 */ /* 0x000fe2000f8e00ff */
[----:B------:R-:W-:Y:S01]  /*c8e0*/  UIADD3 UR8, UP1, UR42, 0x38840, URZ ;  /* 0x000388402a087890 */ /* 0x000fe2000ff3e03f */
[----:B---3--:R-:W-:Y:S01]  /*c8f0*/  IMAD.MOV.U32 R12, RZ, RZ, 0x1 ;  /* 0x00000001ff0c7424 */ /* 0x008fe200078e00ff */
[----:B------:R-:W-:Y:S01]  /*c900*/  UIADD3 UR10, UP3, UR42, 0x38860, URZ ;  /* 0x000388602a0a7890 */ /* 0x000fe2000ff7e03f */
[----:B------:R-:W2:Y:S01]  /*c910*/  LDC.64 R20, c[0x0][0xad8] ;  /* 0x0002b600ff147b82 */ /* 0x000ea20000000a00 */
[----:B------:R-:W-:Y:S01]  /*c920*/  UIADD3.X UR5, URZ, UR43, URZ, UP2, !UPT ;  /* 0x0000002b3f057290 */ /* 0x000fe200097fe43f */
[----:B------:R3:W-:Y:S01]  /*c930*/  STL.64 [R1+0x18], R8 ;  /* 0x0000180801007387 */ /* 0x0007e20000100a00 */
[----:B------:R-:W-:Y:S01]  /*c940*/  IMAD.MOV.U32 R13, RZ, RZ, RZ ;  /* 0x000000ffff0d7224 */ /* 0x000fe200078e00ff */
[----:B------:R-:W-:Y:S01]  /*c950*/  UIADD3.X UR7, URZ, UR43, URZ, UP0, !UPT ;  /* 0x0000002b3f077290 */ /* 0x000fe200087fe43f */
[----:B------:R-:W-:Y:S01]  /*c960*/  IMAD.MOV.U32 R5, RZ, RZ, 0x80 ;  /* 0x00000080ff057424 */ /* 0x000fe200078e00ff */
[----:B------:R-:W-:Y:S01]  /*c970*/  UIADD3.X UR9, URZ, UR43, URZ, UP1, !UPT ;  /* 0x0000002b3f097290 */ /* 0x000fe20008ffe43f */
[----:B------:R-:W-:Y:S01]  /*c980*/  IMAD.MOV.U32 R6, RZ, RZ, 0x1 ;  /* 0x00000001ff067424 */ /* 0x000fe200078e00ff */
[----:B------:R-:W-:Y:S01]  /*c990*/  UIADD3.X UR11, URZ, UR43, URZ, UP3, !UPT ;  /* 0x0000002b3f0b7290 */ /* 0x000fe20009ffe43f */
[----:B------:R-:W-:Y:S01]  /*c9a0*/  IMAD.MOV.U32 R7, RZ, RZ, RZ ;  /* 0x000000ffff077224 */ /* 0x000fe200078e00ff */
[----:B------:R0:W-:Y:S01]  /*c9b0*/  STL.64 [R1+0x60], R12 ;  /* 0x0000600c01007387 */ /* 0x0001e20000100a00 */
[----:B------:R-:W-:-:S02]  /*c9c0*/  IMAD.MOV.U32 R11, RZ, RZ, 0x100 ;  /* 0x00000100ff0b7424 */ /* 0x000fc400078e00ff */
[----:B------:R-:W-:Y:S01]  /*c9d0*/  IMAD.U32 R3, RZ, RZ, UR4 ;  /* 0x00000004ff037e24 */ /* 0x000fe2000f8e00ff */
[----:B------:R-:W-:Y:S01]  /*c9e0*/  STL [R1+0x70], R117 ;  /* 0x0000707501007387 */ /* 0x000fe20000100800 */
[----:B---3--:R-:W-:Y:S01]  /*c9f0*/  IMAD.MOV.U32 R8, RZ, RZ, 0x10000 ;  /* 0x00010000ff087424 */ /* 0x008fe200078e00ff */
[----:B-1----:R-:W-:Y:S01]  /*ca00*/  ISETP.NE.AND P0, PT, R0, 0x1, PT ;  /* 0x000000010000780c */ /* 0x002fe20003f05270 */
[----:B------:R-:W-:Y:S01]  /*ca10*/  IMAD.U32 R26, RZ, RZ, UR10 ;  /* 0x0000000aff1a7e24 */ /* 0x000fe2000f8e00ff */
[----:B------:R-:W-:Y:S01]  /*ca20*/  STL.64 [R1], RZ ;  /* 0x000000ff01007387 */ /* 0x000fe20000100a00 */
[----:B------:R-:W-:Y:S02]  /*ca30*/  IMAD.U32 R14, RZ, RZ, UR5 ;  /* 0x00000005ff0e7e24 */ /* 0x000fe4000f8e00ff */
[----:B----4-:R-:W-:Y:S01]  /*ca40*/  IMAD.U32 R31, RZ, RZ, UR37 ;  /* 0x00000025ff1f7e24 */ /* 0x010fe2000f8e00ff */
[----:B------:R-:W-:Y:S01]  /*ca50*/  STL.64 [R1+0x38], RZ ;  /* 0x000038ff01007387 */ /* 0x000fe20000100a00 */
[----:B0-----:R-:W-:Y:S01]  /*ca60*/  LOP3.LUT R4, R4, 0x7f, RZ, 0xc0, !PT ;  /* 0x0000007f04047812 */ /* 0x001fe200078ec0ff */
[----:B------:R-:W-:-:S02]  /*ca70*/  IMAD.U32 R12, RZ, RZ, UR6 ;  /* 0x00000006ff0c7e24 */ /* 0x000fc4000f8e00ff */
[----:B------:R-:W-:Y:S01]  /*ca80*/  IMAD.U32 R13, RZ, RZ, UR7 ;  /* 0x00000007ff0d7e24 */ /* 0x000fe2000f8e00ff */
[----:B------:R-:W-:Y:S01]  /*ca90*/  ISETP.NE.AND P1, PT, R4, RZ, PT ;  /* 0x000000ff0400720c */ /* 0x000fe20003f25270 */
[----:B------:R-:W-:Y:S01]  /*caa0*/  IMAD.U32 R56, RZ, RZ, UR37 ;  /* 0x00000025ff387e24 */ /* 0x000fe2000f8e00ff */
[----:B------:R-:W0:Y:S01]  /*cab0*/  @P0 LDC R0, c[0x0][0x44c] ;  /* 0x00011300ff000b82 */ /* 0x000e220000000800 */
[----:B------:R-:W-:Y:S01]  /*cac0*/  IADD3 R31, P2, R31, 0x38, RZ ;  /* 0x000000381f1f7810 */ /* 0x000fe20007f5e0ff */
[----:B------:R-:W-:Y:S01]  /*cad0*/  STL.64 [R1+0x8], R12 ;  /* 0x0000080c01007387 */ /* 0x000fe20000100a00 */
[----:B------:R-:W-:Y:S02]  /*cae0*/  SEL R4, RZ, 0x1, P1 ;  /* 0x00000001ff047807 */ /* 0x000fe40000800000 */
[----:B--2---:R-:W-:Y:S01]  /*caf0*/  ISETP.GE.AND P1, PT, R21, 0x1, PT ;  /* 0x000000011500780c */ /* 0x004fe20003f26270 */
[----:B------:R-:W-:Y:S01]  /*cb00*/  IMAD.X R30, RZ, RZ, UR36, P2 ;  /* 0x00000024ff1e7e24 */ /* 0x000fe200090e06ff */
[----:B------:R-:W-:Y:S01]  /*cb10*/  IADD3 R56, P3, R56, 0x70, RZ ;  /* 0x0000007038387810 */ /* 0x000fe20007f7e0ff */
[----:B------:R-:W1:Y:S01]  /*cb20*/  @P0 LDC R15, c[0x0][0x450] ;  /* 0x00011400ff0f0b82 */ /* 0x000e620000000800 */
[----:B------:R-:W-:Y:S01]  /*cb30*/  IMAD.MOV.U32 R10, RZ, RZ, R4 ;  /* 0x000000ffff0a7224 */ /* 0x000fe200078e0004 */
[----:B------:R2:W-:Y:S02]  /*cb40*/  STL.128 [R1+0x20], R4 ;  /* 0x0000200401007387 */ /* 0x0005e40000100c00 */
[----:B------:R-:W-:-:S02]  /*cb50*/  IMAD.X R57, RZ, RZ, UR36, P3 ;  /* 0x00000024ff397e24 */ /* 0x000fc400098e06ff */
[----:B------:R3:W-:Y:S01]  /*cb60*/  STL.128 [R1+0x50], R8 ;  /* 0x0000500801007387 */ /* 0x0007e20000100c00 */
[----:B--2---:R-:W-:Y:S02]  /*cb70*/  IMAD.U32 R7, RZ, RZ, UR11 ;  /* 0x0000000bff077e24 */ /* 0x004fe4000f8e00ff */
[----:B------:R-:W-:Y:S02]  /*cb80*/  IMAD.MOV.U32 R4, RZ, RZ, R3 ;  /* 0x000000ffff047224 */ /* 0x000fe400078e0003 */
[----:B---3--:R-:W-:Y:S02]  /*cb90*/  IMAD.U32 R8, RZ, RZ, UR8 ;  /* 0x00000008ff087e24 */ /* 0x008fe4000f8e00ff */
[----:B------:R-:W-:Y:S02]  /*cba0*/  IMAD.U32 R9, RZ, RZ, UR9 ;  /* 0x00000009ff097e24 */ /* 0x000fe4000f8e00ff */
[----:B------:R-:W-:Y:S02]  /*cbb0*/  IMAD.MOV.U32 R5, RZ, RZ, R14 ;  /* 0x000000ffff057224 */ /* 0x000fe400078e000e */
[----:B------:R-:W-:Y:S01]  /*cbc0*/  IMAD.MOV.U32 R6, RZ, RZ, R26 ;  /* 0x000000ffff067224 */ /* 0x000fe200078e001a */
[----:B------:R2:W-:Y:S01]  /*cbd0*/  STL.64 [R1+0x10], R8 ;  /* 0x0000100801007387 */ /* 0x0005e20000100a00 */
[----:B------:R-:W-:-:S03]  /*cbe0*/  VIADD R3, R185, 0x3f ;  /* 0x0000003fb9037836 */ /* 0x000fc60000000000 */
[----:B------:R2:W-:Y:S01]  /*cbf0*/  STL.128 [R1+0x40], R4 ;  /* 0x0000400401007387 */ /* 0x0005e20000100c00 */
[----:B0-----:R-:W-:-:S03]  /*cc00*/  @P0 IMAD.HI.U32 R0, R3, R0, RZ ;  /* 0x0000000003000227 */ /* 0x001fc600078e00ff */
[----:B------:R2:W-:Y:S02]  /*cc10*/  STL.64 [R1+0x68], R6 ;  /* 0x0000680601007387 */ /* 0x0005e40000100a00 */
[----:B-1----:R-:W-:Y:S02]  /*cc20*/  @P0 SHF.R.U32.HI R3, RZ, R15, R0 ;  /* 0x0000000fff030219 */ /* 0x002fe40000011600 */
[----:B------:R2:W-:Y:S03]  /*cc30*/  STL.64 [R1+0x30], R8 ;  /* 0x0000300801007387 */ /* 0x0005e60000100a00 */
        /* <DEDUP_REMOVED lines=9> */
[----:B--2---:R-:W0:Y:S02]  /*ccd0*/  @P2 LDC.64 R4, c[0x0][0xae0] ;  /* 0x0002b800ff042b82 */ /* 0x004e240000000a00 */
[----:B0-----:R-:W-:-:S05]  /*cce0*/  @P2 IMAD.HI.U32 R0, R3, R4, RZ ;  /* 0x0000000403002227 */ /* 0x001fca00078e00ff */
[----:B------:R-:W-:-:S04]  /*ccf0*/  @P2 SHF.R.U32.HI R3, RZ, R5, R0 ;  /* 0x00000005ff032219 */ /* 0x000fc80000011600 */
[----:B------:R-:W-:Y:S01]  /*cd00*/  LOP3.LUT R0, RZ, R3, RZ, 0x33, !PT ;  /* 0x00000003ff007212 */ /* 0x000fe200078e33ff */
[----:B------:R-:W-:Y:S06]  /*cd10*/  BRA `(.L_x_3658) ;  /* 0x0000000000107947 */ /* 0x000fec0003800000 */
.L_x_3657:
[----:B------:R-:W-:-:S13]  /*cd20*/  ISETP.NE.AND P2, PT, R21, 0x1, PT ;  /* 0x000000011500780c */ /* 0x000fda0003f45270 */
[----:B--2---:R-:W0:Y:S02]  /*cd30*/  @P2 LDC.64 R4, c[0x0][0xae0] ;  /* 0x0002b800ff042b82 */ /* 0x004e240000000a00 */
[----:B0-----:R-:W-:-:S05]  /*cd40*/  @P2 IMAD.HI.U32 R4, R0, R4, RZ ;  /* 0x0000000400042227 */ /* 0x001fca00078e00ff */
[----:B------:R-:W-:-:S07]  /*cd50*/  @P2 SHF.R.U32.HI R0, RZ, R5, R4 ;  /* 0x00000005ff002219 */ /* 0x000fce0000011604 */
.L_x_3658:
[----:B------:R-:W-:Y:S05]  /*cd60*/  BSYNC B0 ;  /* 0x0000000000007941 */ /* 0x000fea0003800000 */
.L_x_3656:
[----:B------:R-:W-:-:S05]  /*cd70*/  IMAD R3, R0, R21, R21 ;  /* 0x0000001500037224 */ /* 0x000fca00078e0215 */
[----:B------:R-:W-:-:S07]  /*cd80*/  VIMNMX R20, R20, R3, PT ;  /* 0x0000000314147248 */ /* 0x000fce0003fe0100 */
.L_x_3655:
[----:B------:R-:W0:Y:S01]  /*cd90*/  @P0 LDC R0, c[0x0][0x44c] ;  /* 0x00011300ff000b82 */ /* 0x000e220000000800 */
[----:B------:R-:W-:Y:S01]  /*cda0*/  VIADD R20, R20, 0x3f ;  /* 0x0000003f14147836 */ /* 0x000fe20000000000 */
[----:B------:R-:W-:-:S04]  /*cdb0*/  ULDC UR4, c[0x0][0xad4] ;  /* 0x0002b50000047ab9 */ /* 0x000fc80000000800 */
[----:B------:R-:W-:Y:S02]  /*cdc0*/  SHF.R.S32.HI R3, RZ, 0x1f, R20 ;  /* 0x0000001fff037819 */ /* 0x000fe40000011414 */
[----:B--2---:R-:W1:Y:S02]  /*cdd0*/  @P0 LDC R5, c[0x0][0x450] ;  /* 0x00011400ff050b82 */ /* 0x004e640000000800 */
        /* <DEDUP_REMOVED lines=19> */
.L_x_3661:
[----:B------:R-:W-:-:S13]  /*cf10*/  ISETP.NE.AND P0, PT, R21, 0x1, PT ;  /* 0x000000011500780c */ /* 0x000fda0003f05270 */
[----:B------:R-:W0:Y:S02]  /*cf20*/  @P0 LDC.64 R4, c[0x0][0xae0] ;  /* 0x0002b800ff040b82 */ /* 0x000e240000000a00 */
[----:B0-----:R-:W-:-:S05]  /*cf30*/  @P0 IMAD.HI.U32 R4, R0, R4, RZ ;  /* 0x0000000400040227 */ /* 0x001fca00078e00ff */
[----:B------:R-:W-:-:S07]  /*cf40*/  @P0 SHF.R.U32.HI R0, RZ, R5, R4 ;  /* 0x00000005ff000219 */ /* 0x000fce0000011604 */
.L_x_3662:
[----:B------:R-:W-:Y:S05]  /*cf50*/  BSYNC B0 ;  /* 0x0000000000007941 */ /* 0x000fea0003800000 */
.L_x_3660:
[----:B------:R-:W-:-:S05]  /*cf60*/  IMAD R0, R0, R21, RZ ;  /* 0x0000001500007224 */ /* 0x000fca00078e02ff */
[----:B------:R-:W-:-:S07]  /*cf70*/  VIMNMX R3, R3, R0, !PT ;  /* 0x0000000003037248 */ /* 0x000fce0007fe0100 */
.L_x_3659:
[----:B------:R-:W-:-:S04]  /*cf80*/  SHF.R.S32.HI R0, RZ, 0x1f, R3 ;  /* 0x0000001fff007819 */ /* 0x000fc80000011403 */
[----:B------:R-:W-:Y:S02]  /*cf90*/  LEA.HI R0, R0, R3, RZ, 0x6 ;  /* 0x0000000300007211 */ /* 0x000fe400078f30ff */
[----:B------:R-:W-:Y:S02]  /*cfa0*/  PRMT R3, RZ, 0x7610, R3 ;  /* 0x00007610ff037816 */ /* 0x000fe40000000003 */
[----:B------:R-:W-:-:S04]  /*cfb0*/  SHF.R.S32.HI R0, RZ, 0x6, R0 ;  /* 0x00000006ff007819 */ /* 0x000fc80000011400 */
[----:B------:R-:W-:-:S04]  /*cfc0*/  VIMNMX R164, RZ, R0, !PT ;  /* 0x00000000ffa47248 */ /* 0x000fc80007fe0100 */
[----:B------:R-:W-:-:S13]  /*cfd0*/  ISETP.GT.AND P0, PT, R200, R164, PT ;  /* 0x000000a4c800720c */ /* 0x000fda0003f04270 */
[----:B------:R-:W-:Y:S05]  /*cfe0*/  @!P0 BRA `(.L_x_3647) ;  /* 0x0000024400308947 */ /* 0x000fea0003800000 */
[----:B------:R-:W0:Y:S01]  /*cff0*/  SHFL.IDX PT, R0, R213, RZ, 0x1f ;  /* 0x00001fffd5007589 */ /* 0x000e2200000e0000 */
[----:B------:R-:W-:Y:S01]  /*d000*/  VIADD R8, R2, 0x36400 ;  /* 0x0003640002087836 */ /* 0x000fe20000000000 */
[----:B------:R-:W-:Y:S01]  /*d010*/  UIADD3 UR4, UP0, UR42, 0x38400, URZ ;  /* 0x000384002a047890 */ /* 0x000fe2000ff1e03f */
[----:B------:R-:W-:Y:S01]  /*d020*/  IMAD.MOV.U32 R4, RZ, RZ, 0x1 ;  /* 0x00000001ff047424 */ /* 0x000fe200078e00ff */
[----:B------:R-:W1:Y:S01]  /*d030*/  S2R R34, SR_TID.X ;  /* 0x0000000000227919 */ /* 0x000e620000002100 */
[----:B------:R-:W-:Y:S01]  /*d040*/  IMAD.MOV.U32 R5, RZ, RZ, RZ ;  /* 0x000000ffff057224 */ /* 0x000fe200078e00ff */
[----:B------:R-:W-:Y:S01]  /*d050*/  LOP3.LUT P0, RZ, R8, 0x3ff, RZ, 0xc0, !PT ;  /* 0x000003ff08ff7812 */ /* 0x000fe2000780c0ff */
[C---:B------:R-:W-:Y:S01]  /*d060*/  VIADD R8, R2.reuse, 0x26400 ;  /* 0x0002640002087836 */ /* 0x040fe20000000000 */
[----:B------:R-:W-:Y:S01]  /*d070*/  UIADD3.X UR5, URZ, UR43, URZ, UP0, !UPT ;  /* 0x0000002b3f057290 */ /* 0x000fe200087fe43f */
[----:B------:R-:W-:Y:S01]  /*d080*/  IMAD.MOV.U32 R6, RZ, RZ, 0x1 ;  /* 0x00000001ff067424 */ /* 0x000fe200078e00ff */
[----:B------:R-:W-:Y:S01]  /*d090*/  BSSY B6, `(.L_x_3663) ;  /* 0x0000062000067945 */ /* 0x000fe20003800000 */
[----:B------:R-:W-:Y:S01]  /*d0a0*/  IMAD.MOV.U32 R7, RZ, RZ, RZ ;  /* 0x000000ffff077224 */ /* 0x000fe200078e00ff */
[----:B------:R-:W-:Y:S01]  /*d0b0*/  SHF.R.U32.HI R8, RZ, 0x4, R8 ;  /* 0x00000004ff087819 */ /* 0x000fe20000011608 */
[----:B------:R-:W-:-:S02]  /*d0c0*/  VIADD R9, R2, 0x400 ;  /* 0x0000040002097836 */ /* 0x000fc40000000000 */
[----:B------:R-:W-:Y:S01]  /*d0d0*/  IMAD.U32 R10, RZ, RZ, UR4 ;  /* 0x00000004ff0a7e24 */ /* 0x000fe2000f8e00ff */
[----:B------:R2:W-:Y:S01]  /*d0e0*/  STL.128 [R1+0x80], R4 ;  /* 0x0000800401007387 */ /* 0x0005e20000100c00 */
[----:B------:R-:W-:Y:S01]  /*d0f0*/  IMAD.U32 R11, RZ, RZ, UR5 ;  /* 0x00000005ff0b7e24 */ /* 0x000fe2000f8e00ff */
[----:B------:R-:W-:Y:S01]  /*d100*/  LOP3.LUT R8, R8, 0x3fff, RZ, 0xc0, !PT ;  /* 0x00003fff08087812 */ /* 0x000fe200078ec0ff */
[----:B------:R-:W-:Y:S02]  /*d110*/  VIADD R46, R2, 0x20400 ;  /* 0x00020400022e7836 */ /* 0x000fe40000000000 */
[----:B------:R-:W-:Y:S01]  /*d120*/  IMAD.U32 R41, RZ, RZ, UR37 ;  /* 0x00000025ff297e24 */ /* 0x000fe2000f8e00ff */
[----:B------:R3:W-:Y:S01]  /*d130*/  STL.64 [R1+0x78], R10 ;  /* 0x0000780a01007387 */ /* 0x0007e20000100a00 */
[----:B------:R-:W-:Y:S01]  /*d140*/  IMAD.U32 R51, RZ, RZ, UR37 ;  /* 0x00000025ff337e24 */ /* 0x000fe2000f8e00ff */
[C---:B0-----:R-:W-:Y:S01]  /*d150*/  LEA.HI R3, R0.reuse, R0, RZ, 0x1 ;  /* 0x0000000000037211 */ /* 0x041fe200078f08ff */
[----:B------:R-:W-:Y:S01]  /*d160*/  IMAD.U32 R45, RZ, RZ, UR37 ;  /* 0x00000025ff2d7e24 */ /* 0x000fe2000f8e00ff */
[----:B------:R-:W-:Y:S01]  /*d170*/  IADD3 R41, P4, R41, 0xb8, RZ ;  /* 0x000000b829297810 */ /* 0x000fe20007f9e0ff */
[----:B------:R-:W-:Y:S01]  /*d180*/  IMAD.U32 R52, RZ, RZ, UR37 ;  /* 0x00000025ff347e24 */ /* 0x000fe2000f8e00ff */
[----:B------:R-:W-:Y:S01]  /*d190*/  LOP3.LUT R3, R3, 0x6, RZ, 0xc0, !PT ;  /* 0x0000000603037812 */ /* 0x000fe200078ec0ff */
[----:B------:R-:W-:Y:S01]  /*d1a0*/  IMAD.U32 R42, RZ, RZ, UR37 ;  /* 0x00000025ff2a7e24 */ /* 0x000fe2000f8e00ff */
[----:B------:R-:W-:Y:S01]  /*d1b0*/  IADD3 R51, P5, R51, 0xb0, RZ ;  /* 0x000000b033337810 */ /* 0x000fe20007fbe0ff */
[----:B------:R-:W-:Y:S01]  /*d1c0*/  IMAD.U32 R50, RZ, RZ, UR37 ;  /* 0x00000025ff327e24 */ /* 0x000fe2000f8e00ff */
[----:B--2---:R-:W-:Y:S01]  /*d1d0*/  SHF.R.U32.HI R5, RZ, 0x4, R9 ;  /* 0x00000004ff057819 */ /* 0x004fe20000011609 */
[----:B------:R-:W-:Y:S01]  /*d1e0*/  IMAD.IADD R0, R0, 0x1, -R3 ;  /* 0x0000000100007824 */ /* 0x000fe200078e0a03 */
[----:B------:R-:W-:Y:S01]  /*d1f0*/  LOP3.LUT R7, R8, 0x10000, RZ, 0xfc, !PT ;  /* 0x0001000008077812 */ /* 0x000fe200078efcff */
[----:B------:R-:W-:Y:S01]  /*d200*/  VIADD R3, R2, 0x22400 ;  /* 0x0002240002037836 */ /* 0x000fe20000000000 */
[----:B------:R-:W-:Y:S01]  /*d210*/  LOP3.LUT R5, R5, 0x3fff, RZ, 0xc0, !PT ;  /* 0x00003fff05057812 */ /* 0x000fe200078ec0ff */
[----:B------:R-:W-:Y:S01]  /*d220*/  IMAD R4, R0, 0x8000, R9 ;  /* 0x0000800000047824 */ /* 0x000fe200078e0209 */
[----:B------:R-:W-:Y:S01]  /*d230*/  SHF.R.U32.HI R0, RZ, 0x4, R46 ;  /* 0x00000004ff007819 */ /* 0x000fe2000001162e */
[----:B-1----:R-:W-:Y:S01]  /*d240*/  VIADD R12, R34, 0xffffff80 ;  /* 0xffffff80220c7836 */ /* 0x002fe20000000000 */
[----:B------:R-:W-:Y:S01]  /*d250*/  SHF.R.U32.HI R3, RZ, 0x4, R3 ;  /* 0x00000004ff037819 */ /* 0x000fe20000011603 */
[----:B------:R-:W-:Y:S01]  /*d260*/  IMAD.MOV.U32 R9, RZ, RZ, 0x40000040 ;  /* 0x40000040ff097424 */ /* 0x000fe200078e00ff */
[----:B------:R-:W-:Y:S01]  /*d270*/  SHF.R.U32.HI R4, RZ, 0x4, R4 ;  /* 0x00000004ff047819 */ /* 0x000fe20000011604 */
[----:B------:R-:W-:Y:S01]  /*d280*/  IMAD.U32 R59, RZ, RZ, UR37 ;  /* 0x00000025ff3b7e24 */ /* 0x000fe2000f8e00ff */
[----:B------:R-:W-:Y:S01]  /*d290*/  LOP3.LUT R3, R3, 0x3fff, RZ, 0xc0, !PT ;  /* 0x00003fff03037812 */ /* 0x000fe200078ec0ff */
[----:B------:R-:W-:Y:S01]  /*d2a0*/  STL [R1+0x94], R12 ;  /* 0x0000940c01007387 */ /* 0x000fe20000100800 */
[----:B------:R-:W-:Y:S01]  /*d2b0*/  LOP3.LUT R6, R5, 0x10000, RZ, 0xfc, !PT ;  /* 0x0001000005067812 */ /* 0x000fe200078efcff */
[----:B------:R-:W-:Y:S01]  /*d2c0*/  IMAD.MOV.U32 R5, RZ, RZ, 0x40000040 ;  /* 0x40000040ff057424 */ /* 0x000fe200078e00ff */
[----:B---3--:R-:W-:Y:S01]  /*d2d0*/  LOP3.LUT R10, R3, 0x10000, RZ, 0xfc, !PT ;  /* 0x00010000030a7812 */ /* 0x008fe200078efcff */
[----:B------:R-:W-:Y:S01]  /*d2e0*/  IMAD.U32 R26, RZ, RZ, UR37 ;  /* 0x00000025ff1a7e24 */ /* 0x000fe2000f8e00ff */
[----:B------:R-:W-:Y:S01]  /*d2f0*/  LOP3.LUT R3, R4, 0x3fff, RZ, 0xc0, !PT ;  /* 0x00003fff04037812 */ /* 0x000fe200078ec0ff */
[----:B------:R-:W-:Y:S01]  /*d300*/  IMAD.MOV.U32 R4, RZ, RZ, R7 ;  /* 0x000000ffff047224 */ /* 0x000fe200078e0007 */
[----:B------:R-:W-:Y:S01]  /*d310*/  LOP3.LUT R0, R0, 0x3fff, RZ, 0xc0, !PT ;  /* 0x00003fff00007812 */ /* 0x000fe200078ec0ff */
[----:B------:R-:W-:Y:S01]  /*d320*/  IMAD.MOV.U32 R7, RZ, RZ, 0x40000040 ;  /* 0x40000040ff077424 */ /* 0x000fe200078e00ff */
[----:B------:R-:W-:Y:S01]  /*d330*/  LOP3.LUT R3, R3, 0x2000000, RZ, 0xfc, !PT ;  /* 0x0200000003037812 */ /* 0x000fe200078efcff */
[----:B------:R-:W-:Y:S01]  /*d340*/  IMAD.X R40, RZ, RZ, UR36, P4 ;  /* 0x00000024ff287e24 */ /* 0x000fe2000a0e06ff */
[----:B------:R-:W-:Y:S01]  /*d350*/  LOP3.LUT R8, R0, 0x10000, RZ, 0xfc, !PT ;  /* 0x0001000000087812 */ /* 0x000fe200078efcff */
[----:B------:R-:W-:Y:S01]  /*d360*/  IMAD.X R48, RZ, RZ, UR36, P5 ;  /* 0x00000024ff307e24 */ /* 0x000fe2000a8e06ff */
[----:B------:R0:W-:Y:S01]  /*d370*/  STL.128 [R1+0xb0], R4 ;  /* 0x0000b00401007387 */ /* 0x0001e20000100c00 */
[----:B------:R-:W-:Y:S01]  /*d380*/  IADD3 R45, P1, R45, 0xa8, RZ ;  /* 0x000000a82d2d7810 */ /* 0x000fe20007f3e0ff */
[----:B------:R-:W-:Y:S01]  /*d390*/  IMAD.MOV.U32 R0, RZ, RZ, R220 ;  /* 0x000000ffff007224 */ /* 0x000fe200078e00dc */
[----:B------:R-:W-:Y:S01]  /*d3a0*/  IADD3 R52, P2, R52, 0xa0, RZ ;  /* 0x000000a034347810 */ /* 0x000fe20007f5e0ff */
[----:B------:R1:W-:Y:S01]  /*d3b0*/  STL.64 [R1+0x98], R8 ;  /* 0x0000980801007387 */ /* 0x0003e20000100a00 */
[----:B------:R-:W-:Y:S01]  /*d3c0*/  IADD3 R42, P3, R42, 0x98, RZ ;  /* 0x000000982a2a7810 */ /* 0x000fe20007f7e0ff */
[----:B------:R-:W-:Y:S01]  /*d3d0*/  IMAD.X R44, RZ, RZ, UR36, P1 ;  /* 0x00000024ff2c7e24 */ /* 0x000fe200088e06ff */
[----:B------:R-:W-:Y:S01]  /*d3e0*/  IADD3 R50, P5, R50, 0x88, RZ ;  /* 0x0000008832327810 */ /* 0x000fe20007fbe0ff */
[----:B------:R-:W-:Y:S01]  /*d3f0*/  IMAD.X R55, RZ, RZ, UR36, P2 ;  /* 0x00000024ff377e24 */ /* 0x000fe200090e06ff */
[----:B------:R-:W-:Y:S01]  /*d400*/  IADD3 R59, P1, R59, 0x80, RZ ;  /* 0x000000803b3b7810 */ /* 0x000fe20007f3e0ff */
[----:B------:R-:W-:Y:S01]  /*d410*/  IMAD.X R43, RZ, RZ, UR36, P3 ;  /* 0x00000024ff2b7e24 */ /* 0x000fe200098e06ff */
[----:B------:R-:W-:Y:S01]  /*d420*/  IADD3 R26, P2, R26, 0x78, RZ ;  /* 0x000000781a1a7810 */ /* 0x000fe20007f5e0ff */
[----:B------:R-:W-:-:S02]  /*d430*/  IMAD.X R53, RZ, RZ, UR36, P5 ;  /* 0x00000024ff357e24 */ /* 0x000fc4000a8e06ff */
[----:B------:R-:W-:Y:S02]  /*d440*/  IMAD.X R54, RZ, RZ, UR36, P1 ;  /* 0x00000024ff367e24 */ /* 0x000fe400088e06ff */
[----:B0-----:R-:W-:Y:S02]  /*d450*/  IMAD.MOV.U32 R4, RZ, RZ, R10 ;  /* 0x000000ffff047224 */ /* 0x001fe400078e000a */
[----:B------:R-:W-:Y:S02]  /*d460*/  IMAD.MOV.U32 R6, RZ, RZ, R3 ;  /* 0x000000ffff067224 */ /* 0x000fe400078e0003 */
[----:B------:R-:W-:Y:S02]  /*d470*/  IMAD.U32 R3, RZ, RZ, UR37 ;  /* 0x00000025ff037e24 */ /* 0x000fe4000f8e00ff */
[----:B------:R-:W-:Y:S01]  /*d480*/  IMAD.MOV.U32 R10, RZ, RZ, R227 ;  /* 0x000000ffff0a7224 */ /* 0x000fe200078e00e3 */
[----:B------:R1:W-:Y:S01]  /*d490*/  STL.128 [R1+0xa0], R4 ;  /* 0x0000a00401007387 */ /* 0x0003e20000100c00 */
[----:B------:R-:W-:Y:S01]  /*d4a0*/  IMAD.X R27, RZ, RZ, UR36, P2 ;  /* 0x00000024ff1b7e24 */ /* 0x000fe200090e06ff */
[----:B------:R-:W-:Y:S01]  /*d4b0*/  IADD3 R32, P4, R3, 0x94, RZ ;  /* 0x0000009403207810 */ /* 0x000fe20007f9e0ff */
[----:B------:R-:W-:-:S04]  /*d4c0*/  IMAD.MOV.U32 R3, RZ, RZ, R223 ;  /* 0x000000ffff037224 */ /* 0x000fc800078e00df */
[----:B------:R-:W-:Y:S01]  /*d4d0*/  IMAD.X R35, RZ, RZ, UR36, P4 ;  /* 0x00000024ff237e24 */ /* 0x000fe2000a0e06ff */
[----:B------:R-:W-:Y:S07]  /*d4e0*/  @!P0 BRA `(.L_x_3664) ;  /* 0x0000000000708947 */ /* 0x000fee0003800000 */
[----:B------:R-:W-:Y:S01]  /*d4f0*/  MOV R0, 0x0 ;  /* 0x0000000000007802 */ /* 0x000fe20000000f00 */
[----:B------:R-:W-:Y:S01]  /*d500*/  ULDC.64 UR4, c[0x4][0x90] ;  /* 0x0100240000047ab9 */ /* 0x000fe20000000a00 */
[----:B------:R-:W-:Y:S01]  /*d510*/  ULDC.64 UR6, c[0x4][0x98] ;  /* 0x0100260000067ab9 */ /* 0x000fe20000000a00 */
[----:B-1----:R-:W-:Y:S01]  /*d520*/  IMAD.U32 R4, RZ, RZ, UR4 ;  /* 0x00000004ff047e24 */ /* 0x002fe2000f8e00ff */
        /* <DEDUP_REMOVED lines=12> */
.L_x_3665:
        /* <DEDUP_REMOVED lines=12> */
.L_x_3664:
[----:B------:R-:W-:Y:S05]  /*d6b0*/  BSYNC B6 ;  /* 0x0000000000067941 */ /* 0x000fea0003800000 */
.L_x_3663:
[----:B-1----:R-:W-:Y:S01]  /*d6c0*/  SHF.R.S32.HI R4, RZ, 0x1f, R3 ;  /* 0x0000001fff047819 */ /* 0x002fe20000011403 */
[----:B------:R-:W-:Y:S01]  /*d6d0*/  UIADD3 UR6, UP0, UR37, 0x11c, URZ ;  /* 0x0000011c25067890 */ /* 0x000fe2000ff1e03f */
[----:B------:R-:W0:Y:S01]  /*d6e0*/  LDC.64 R28, c[0x0][0xad0] ;  /* 0x0002b400ff1c7b82 */ /* 0x000e220000000a00 */
[----:B------:R-:W-:Y:S01]  /*d6f0*/  UIADD3 UR4, UP1, UR37, 0x90, URZ ;  /* 0x0000009025047890 */ /* 0x000fe2000ff3e03f */
[----:B------:R-:W-:Y:S01]  /*d700*/  LEA.HI R4, R4, R3, RZ, 0x3 ;  /* 0x0000000304047211 */ /* 0x000fe200078f18ff */
[----:B------:R-:W-:Y:S01]  /*d710*/  UIADD3.X UR7, URZ, UR36, URZ, UP0, !UPT ;  /* 0x000000243f077290 */ /* 0x000fe200087fe43f */
[----:B------:R-:W-:Y:S01]  /*d720*/  IMAD.MOV.U32 R15, RZ, RZ, 0x2 ;  /* 0x00000002ff0f7424 */ /* 0x000fe200078e00ff */
[----:B------:R-:W-:Y:S01]  /*d730*/  UIADD3.X UR5, URZ, UR36, URZ, UP1, !UPT ;  /* 0x000000243f057290 */ /* 0x000fe20008ffe43f */
[C---:B------:R-:W-:Y:S01]  /*d740*/  LOP3.LUT R6, R4.reuse, 0xfffffff8, RZ, 0xc0, !PT ;  /* 0xfffffff804067812 */ /* 0x040fe200078ec0ff */
[----:B------:R-:W-:Y:S01]  /*d750*/  IMAD.SHL.U32 R4, R4, 0x40, RZ ;  /* 0x0000004004047824 */ /* 0x000fe200078e00ff */
[----:B------:R-:W1:Y:S01]  /*d760*/  LDC.64 R38, c[0x0][0xad8] ;  /* 0x0002b600ff267b82 */ /* 0x000e620000000a00 */
[----:B------:R-:W-:Y:S01]  /*d770*/  IMAD.U32 R8, RZ, RZ, UR4 ;  /* 0x00000004ff087e24 */ /* 0x000fe2000f8e00ff */
[----:B------:R-:W-:Y:S01]  /*d780*/  UIADD3 UR4, UP1, UR37, 0xc0, URZ ;  /* 0x000000c025047890 */ /* 0x000fe2000ff3e03f */
[----:B------:R-:W-:Y:S01]  /*d790*/  IMAD.IADD R11, R3, 0x1, -R6 ;  /* 0x00000001030b7824 */ /* 0x000fe200078e0a06 */
[----:B------:R-:W-:Y:S01]  /*d7a0*/  LOP3.LUT R9, R4, 0xfffffe00, RZ, 0xc0, !PT ;  /* 0xfffffe0004097812 */ /* 0x000fe200078ec0ff */
[----:B------:R-:W-:Y:S01]  /*d7b0*/  IMAD.U32 R6, RZ, RZ, UR6 ;  /* 0x00000006ff067e24 */ /* 0x000fe2000f8e00ff */
[----:B------:R-:W-:Y:S01]  /*d7c0*/  UIADD3 UR6, UP0, UR37, 0xd0, URZ ;  /* 0x000000d025067890 */ /* 0x000fe2000ff1e03f */
[C---:B------:R-:W-:Y:S01]  /*d7d0*/  IMAD.SHL.U32 R3, R11.reuse, 0x40, RZ ;  /* 0x000000400b037824 */ /* 0x040fe200078e00ff */
[----:B------:R-:W2:Y:S01]  /*d7e0*/  LDC.64 R60, c[0x0][0xae0] ;  /* 0x0002b800ff3c7b82 */ /* 0x000ea20000000a00 */
[----:B------:R-:W-:Y:S01]  /*d7f0*/  IMAD.MOV.U32 R4, RZ, RZ, R6 ;  /* 0x000000ffff047224 */ /* 0x000fe200078e0006 */
[----:B------:R-:W-:Y:S01]  /*d800*/  LOP3.LUT P0, RZ, R11, 0x2, RZ, 0xc0, !PT ;  /* 0x000000020bff7812 */ /* 0x000fe2000780c0ff */
[----:B------:R-:W-:Y:S01]  /*d810*/  IMAD.U32 R5, RZ, RZ, UR7 ;  /* 0x00000007ff057e24 */ /* 0x000fe2000f8e00ff */
[----:B------:R-:W-:Y:S01]  /*d820*/  LOP3.LUT R3, R3, 0x1c0, RZ, 0xc0, !PT ;  /* 0x000001c003037812 */ /* 0x000fe200078ec0ff */
[----:B------:R-:W-:Y:S01]  /*d830*/  IMAD.U32 R7, RZ, RZ, UR5 ;  /* 0x00000005ff077e24 */ /* 0x000fe2000f8e00ff */
[----:B------:R-:W-:Y:S01]  /*d840*/  UIADD3.X UR5, URZ, UR36, URZ, UP1, !UPT ;  /* 0x000000243f057290 */ /* 0x000fe20008ffe43f */
[----:B------:R-:W-:Y:S01]  /*d850*/  IMAD.MOV.U32 R6, RZ, RZ, R8 ;  /* 0x000000ffff067224 */ /* 0x000fe200078e0008 */
[----:B------:R-:W-:Y:S01]  /*d860*/  LOP3.LUT R10, R3, 0x8, R10, 0xf8, !PT ;  /* 0x00000008030a7812 */ /* 0x000fe200078ef80a */
[----:B------:R-:W-:Y:S01]  /*d870*/  IMAD R9, R0, 0x400, R9 ;  /* 0x0000040000097824 */ /* 0x000fe200078e0209 */
[----:B------:R-:W-:Y:S01]  /*d880*/  SHF.R.U32.HI R3, RZ, 0x3, R3 ;  /* 0x00000003ff037819 */ /* 0x000fe20000011603 */
[----:B------:R-:W-:Y:S01]  /*d890*/  IMAD.MOV.U32 R12, RZ, RZ, 0x10 ;  /* 0x00000010ff0c7424 */ /* 0x000fe200078e00ff */
[----:B------:R3:W-:Y:S01]  /*d8a0*/  STL.128 [R1+0x120], R4 ;  /* 0x0001200401007387 */ /* 0x0007e20000100c00 */
[----:B------:R-:W-:Y:S01]  /*d8b0*/  LOP3.LUT P1, RZ, R11, 0x4, RZ, 0xc0, !PT ;  /* 0x000000040bff7812 */ /* 0x000fe2000782c0ff */
[----:B------:R-:W-:Y:S01]  /*d8c0*/  IMAD.MOV.U32 R8, RZ, RZ, R32 ;  /* 0x000000ffff087224 */ /* 0x000fe200078e0020 */
[----:B------:R-:W-:Y:S01]  /*d8d0*/  LOP3.LUT R0, R10, R3, RZ, 0x3c, !PT ;  /* 0x000000030a007212 */ /* 0x000fe200078e3cff */
[----:B------:R-:W-:Y:S01]  /*d8e0*/  UIADD3.X UR7, URZ, UR36, URZ, UP0, !UPT ;  /* 0x000000243f077290 */ /* 0x000fe200087fe43f */
[----:B------:R-:W-:Y:S01]  /*d8f0*/  IMAD.U32 R10, RZ, RZ, UR4 ;  /* 0x00000004ff0a7e24 */ /* 0x000fe2000f8e00ff */
[----:B------:R-:W-:Y:S01]  /*d900*/  SEL R12, R12, 0xfffffff0, !P0 ;  /* 0xfffffff00c0c7807 */ /* 0x000fe20004000000 */
[----:B------:R-:W-:Y:S01]  /*d910*/  IMAD.U32 R11, RZ, RZ, UR5 ;  /* 0x00000005ff0b7e24 */ /* 0x000fe2000f8e00ff */
[----:B------:R4:W-:Y:S01]  /*d920*/  STL.64 [R1+0xe0], R26 ;  /* 0x0000e01a01007387 */ /* 0x0009e20000100a00 */
[----:B------:R-:W-:Y:S01]  /*d930*/  IMAD.IADD R0, R9, 0x1, R0 ;  /* 0x0000000109007824 */ /* 0x000fe200078e0200 */
[----:B------:R-:W-:Y:S01]  /*d940*/  ULDC UR4, c[0x0][0x3f4] ;  /* 0x0000fd0000047ab9 */ /* 0x000fe20000000800 */
[----:B------:R-:W-:Y:S01]  /*d950*/  IMAD.MOV.U32 R9, RZ, RZ, R35 ;  /* 0x000000ffff097224 */ /* 0x000fe200078e0023 */
[----:B------:R-:W-:Y:S01]  /*d960*/  STL.64 [R1+0xd0], R162 ;  /* 0x0000d0a201007387 */ /* 0x000fe20000100a00 */
[----:B------:R-:W-:Y:S01]  /*d970*/  IMAD.WIDE.U32 R14, R0, R15, UR42 ;  /* 0x0000002a000e7e25 */ /* 0x000fe2000f8e000f */
[----:B---3--:R-:W3:Y:S03]  /*d980*/  LDC R6, c[0x0][0x450] ;  /* 0x00011400ff067b82 */ /* 0x008ee60000000800 */
[----:B------:R-:W-:Y:S01]  /*d990*/  IMAD.MOV.U32 R13, RZ, RZ, 0x20 ;  /* 0x00000020ff0d7424 */ /* 0x000fe200078e00ff */
[----:B------:R-:W-:Y:S01]  /*d9a0*/  IADD3 R14, P0, R14, 0x36400, RZ ;  /* 0x000364000e0e7810 */ /* 0x000fe20007f1e0ff */
[----:B0-----:R-:W-:Y:S01]  /*d9b0*/  IMAD.MOV.U32 R7, RZ, RZ, R28 ;  /* 0x000000ffff077224 */ /* 0x001fe200078e001c */
[----:B------:R0:W-:Y:S01]  /*d9c0*/  STL.128 [R1+0x130], R8 ;  /* 0x0001300801007387 */ /* 0x0001e20000100c00 */
[----:B------:R-:W-:Y:S01]  /*d9d0*/  IMAD.U32 R28, RZ, RZ, UR37 ;  /* 0x00000025ff1c7e24 */ /* 0x000fe2000f8e00ff */
[----:B------:R-:W-:Y:S01]  /*d9e0*/  SEL R13, R13, 0xffffffe0, !P1 ;  /* 0xffffffe00d0d7807 */ /* 0x000fe20004800000 */
[----:B------:R-:W-:Y:S01]  /*d9f0*/  IMAD.U32 R20, RZ, RZ, UR6 ;  /* 0x00000006ff147e24 */ /* 0x000fe2000f8e00ff */
[----:B------:R-:W3:Y:S01]  /*da00*/  LDC.64 R4, c[0x0][0x448] ;  /* 0x00011200ff047b82 */ /* 0x000ee20000000a00 */
[----:B------:R-:W-:Y:S01]  /*da10*/  IMAD.U32 R21, RZ, RZ, UR7 ;  /* 0x00000007ff157e24 */ /* 0x000fe2000f8e00ff */
[----:B------:R-:W-:Y:S01]  /*da20*/  IADD3 R28, P5, R28, 0x140, RZ ;  /* 0x000001401c1c7810 */ /* 0x000fe20007fbe0ff */
[----:B------:R-:W-:Y:S01]  /*da30*/  IMAD.X R15, RZ, RZ, R15, P0 ;  /* 0x000000ffff0f7224 */ /* 0x000fe200000e060f */
[----:B------:R2:W-:Y:S01]  /*da40*/  STL.64 [R1+0xc0], R12 ;  /* 0x0000c00c01007387 */ /* 0x0005e20000100a00 */
[----:B----4-:R-:W-:-:S02]  /*da50*/  IMAD.MOV.U32 R26, RZ, RZ, R29 ;  /* 0x000000ffff1a7224 */ /* 0x010fc400078e001d */
[----:B-1----:R-:W-:Y:S01]  /*da60*/  IMAD.MOV.U32 R27, RZ, RZ, R38 ;  /* 0x000000ffff1b7224 */ /* 0x002fe200078e0026 */
[----:B------:R1:W-:Y:S01]  /*da70*/  STL.64 [R1+0xd8], R20 ;  /* 0x0000d81401007387 */ /* 0x0003e20000100a00 */
[----:B------:R-:W-:Y:S02]  /*da80*/  VIADD R212, R34, 0xffffff80 ;  /* 0xffffff8022d47836 */ /* 0x000fe40000000000 */
[----:B------:R-:W-:Y:S01]  /*da90*/  IMAD.X R29, RZ, RZ, UR36, P5 ;  /* 0x00000024ff1d7e24 */ /* 0x000fe2000a8e06ff */
[----:B------:R1:W-:Y:S01]  /*daa0*/  STL.64 [R1+0xc8], R14 ;  /* 0x0000c80e01007387 */ /* 0x0003e20000100a00 */
[----:B0-----:R-:W-:Y:S01]  /*dab0*/  IMAD.MOV.U32 R8, RZ, RZ, RZ ;  /* 0x000000ffff087224 */ /* 0x001fe200078e00ff */
[----:B------:R-:W-:Y:S01]  /*dac0*/  ISETP.LT.AND P5, PT, RZ, UR4, PT ;  /* 0x00000004ff007c0c */ /* 0x000fe2000bfa1270 */
[----:B------:R-:W-:Y:S01]  /*dad0*/  IMAD.MOV.U32 R9, RZ, RZ, R39 ;  /* 0x000000ffff097224 */ /* 0x000fe200078e0027 */
[----:B------:R1:W-:Y:S01]  /*dae0*/  STL.128 [R1+0xf0], R24 ;  /* 0x0000f01801007387 */ /* 0x0003e20000100c00 */
[----:B--2---:R-:W-:-:S02]  /*daf0*/  IMAD.MOV.U32 R10, RZ, RZ, R60 ;  /* 0x000000ffff0a7224 */ /* 0x004fc400078e003c */
[----:B------:R-:W-:Y:S01]  /*db00*/  IMAD.MOV.U32 R11, RZ, RZ, R61 ;  /* 0x000000ffff0b7224 */ /* 0x000fe200078e003d */
[----:B------:R1:W-:Y:S01]  /*db10*/  STL.U8 [R1+0xe8], RZ ;  /* 0x0000e8ff01007387 */ /* 0x0003e20000100000 */
[----:B------:R-:W-:Y:S02]  /*db20*/  IMAD.U32 R34, RZ, RZ, UR37 ;  /* 0x00000025ff227e24 */ /* 0x000fe4000f8e00ff */
[----:B------:R-:W-:Y:S01]  /*db30*/  IMAD.U32 R38, RZ, RZ, UR37 ;  /* 0x00000025ff267e24 */ /* 0x000fe2000f8e00ff */
[----:B------:R1:W-:Y:S01]  /*db40*/  STL.128 [R1+0x100], R8 ;  /* 0x0001000801007387 */ /* 0x0003e20000100c00 */
[----:B------:R-:W-:Y:S01]  /*db50*/  IMAD.U32 R32, RZ, RZ, UR37 ;  /* 0x00000025ff207e24 */ /* 0x000fe2000f8e00ff */
[----:B------:R-:W-:Y:S01]  /*db60*/  IADD3 R34, P0, R34, 0x128, RZ ;  /* 0x0000012822227810 */ /* 0x000fe20007f1e0ff */
[----:B------:R-:W-:Y:S01]  /*db70*/  IMAD.U32 R39, RZ, RZ, UR37 ;  /* 0x00000025ff277e24 */ /* 0x000fe2000f8e00ff */
[----:B---3--:R1:W-:Y:S01]  /*db80*/  STL.128 [R1+0x110], R4 ;  /* 0x0001100401007387 */ /* 0x0083e20000100c00 */
[----:B------:R-:W-:Y:S01]  /*db90*/  IMAD.U32 R35, RZ, RZ, UR37 ;  /* 0x00000025ff237e24 */ /* 0x000fe2000f8e00ff */
[----:B------:R-:W-:Y:S01]  /*dba0*/  IADD3 R38, P1, R38, 0x120, RZ ;  /* 0x0000012026267810 */ /* 0x000fe20007f3e0ff */
[----:B------:R-:W-:Y:S01]  /*dbb0*/  IMAD.X R61, RZ, RZ, UR36, P0 ;  /* 0x00000024ff3d7e24 */ /* 0x000fe200080e06ff */
[----:B------:R1:W-:Y:S01]  /*dbc0*/  STL.U8 [R1+0x140], RZ ;  /* 0x000140ff01007387 */ /* 0x0003e20000100000 */
[----:B------:R-:W-:-:S02]  /*dbd0*/  IADD3 R32, P2, R32, 0xec, RZ ;  /* 0x000000ec20207810 */ /* 0x000fc40007f5e0ff */
[----:B------:R-:W-:Y:S01]  /*dbe0*/  IADD3 R39, P3, R39, 0xe8, RZ ;  /* 0x000000e827277810 */ /* 0x000fe20007f7e0ff */
[----:B------:R1:W-:Y:S01]  /*dbf0*/  STL [R1+0xec], R212 ;  /* 0x0000ecd401007387 */ /* 0x0003e20000100800 */
[----:B------:R-:W-:Y:S01]  /*dc00*/  IADD3 R35, P4, R35, 0xd8, RZ ;  /* 0x000000d823237810 */ /* 0x000fe20007f9e0ff */
[----:B------:R-:W-:Y:S02]  /*dc10*/  IMAD.X R63, RZ, RZ, UR36, P1 ;  /* 0x00000024ff3f7e24 */ /* 0x000fe400088e06ff */
[----:B------:R-:W-:Y:S02]  /*dc20*/  IMAD.X R49, RZ, RZ, UR36, P2 ;  /* 0x00000024ff317e24 */ /* 0x000fe400090e06ff */
[----:B------:R-:W-:Y:S02]  /*dc30*/  IMAD.X R60, RZ, RZ, UR36, P3 ;  /* 0x00000024ff3c7e24 */ /* 0x000fe400098e06ff */
[----:B------:R-:W-:Y:S01]  /*dc40*/  IMAD.X R58, RZ, RZ, UR36, P4 ;  /* 0x00000024ff3a7e24 */ /* 0x000fe2000a0e06ff */
[----:B------:R-:W-:Y:S06]  /*dc50*/  @P5 BRA `(.L_x_3666) ;  /* 0x0000000000405947 */ /* 0x000fec0003800000 */
[----:B------:R-:W2:Y:S02]  /*dc60*/  LDL R3, [R1+0x1f4] ;  /* 0x0001f40001037983 */ /* 0x000ea40000100800 */
[----:B--2---:R-:W-:-:S04]  /*dc70*/  LEA.HI R0, R3, R3, RZ, 0x1 ;  /* 0x0000000303007211 */ /* 0x004fc800078f08ff */
[----:B------:R-:W-:-:S05]  /*dc80*/  LOP3.LUT R0, R0, 0xfffffffe, RZ, 0xc0, !PT ;  /* 0xfffffffe00007812 */ /* 0x000fca00078ec0ff */
[----:B------:R-:W-:-:S05]  /*dc90*/  IMAD.IADD R0, R3, 0x1, -R0 ;  /* 0x0000000103007824 */ /* 0x000fca00078e0a00 */
[----:B------:R-:W-:-:S04]  /*dca0*/  SHF.L.U32 R3, R0, 0x1f, RZ ;  /* 0x0000001f00037819 */ /* 0x000fc800000006ff */
[----:B------:R0:W2:Y:S03]  /*dcb0*/  SYNCS.PHASECHK.TRANS64.TRYWAIT P0, [R2+URZ+0x38800], R3 ;  /* 0x03880003020075a7 */ /* 0x0000a6000800017f */
[----:B--2---:R-:W-:Y:S05]  /*dcc0*/  @!P0 NANOSLEEP.SYNCS 0x989680 ;  /* 0x009896800000895d */ /* 0x004fea0003900000 */
[----:B------:R-:W2:Y:S01]  /*dcd0*/  @!P0 SYNCS.PHASECHK.TRANS64 P0, [R2+URZ+0x38800], R3 ;  /* 0x03880003020085a7 */ /* 0x000ea2000800007f */
[----:B------:R-:W-:Y:S04]  /*dce0*/  BSSY B0, `(.L_x_3667) ;  /* 0x0000006000007945 */ /* 0x000fe80003800000 */
[----:B--2---:R-:W-:Y:S05]  /*dcf0*/  @P0 BRA `(.L_x_3668) ;  /* 0x0000000000100947 */ /* 0x004fea0003800000 */
.L_x_3669:
[----:B--2---:R2:W3:Y:S02]  /*dd00*/  SYNCS.PHASECHK.TRANS64.TRYWAIT P0, [R2+URZ+0x38800], R3 ;  /* 0x03880003020075a7 */ /* 0x0044e4000800017f */
[----:B---3--:R-:W-:Y:S05]  /*dd10*/  @!P0 NANOSLEEP.SYNCS 0x989680 ;  /* 0x009896800000895d */ /* 0x008fea0003900000 */
[----:B------:R-:W3:Y:S02]  /*dd20*/  @!P0 SYNCS.PHASECHK.TRANS64 P0, [R2+URZ+0x38800], R3 ;  /* 0x03880003020085a7 */ /* 0x000ee4000800007f */
[----:B---3--:R-:W-:Y:S05]  /*dd30*/  @!P0 BRA `(.L_x_3669) ;  /* 0xfffffffc00f08947 */ /* 0x008fea000383ffff */
.L_x_3668:
[----:B------:R-:W-:Y:S05]  /*dd40*/  BSYNC B0 ;  /* 0x0000000000007941 */ /* 0x000fea0003800000 */
.L_x_3667:
[----:B------:R-:W-:Y:S05]  /*dd50*/  BRA `(.L_x_3670) ;  /* 0x0000002800e07947 */ /* 0x000fea0003800000 */
.L_x_3666:
[----:B------:R-:W-:Y:S01]  /*dd60*/  LOP3.LUT P0, RZ, R46, 0x3ff, RZ, 0xc0, !PT ;  /* 0x000003ff2eff7812 */ /* 0x000fe2000780c0ff */
[----:B------:R-:W-:Y:S01]  /*dd70*/  ULDC.64 UR4, c[0x0][0x3f8] ;  /* 0x0000fe0000047ab9 */ /* 0x000fe20000000a00 */
[----:B-----5:R-:W-:Y:S01]  /*dd80*/  SHF.R.S32.HI R0, RZ, 0x1f, R33 ;  /* 0x0000001fff007819 */ /* 0x020fe20000011421 */
[----:B------:R-:W-:Y:S01]  /*dd90*/  ULDC.64 UR6, c[0x0][0x408] ;  /* 0x0001020000067ab9 */ /* 0x000fe20000000a00 */
[----:B------:R-:W-:Y:S01]  /*dda0*/  IMAD.WIDE.U32 R46, R33, UR4, RZ ;  /* 0x00000004212e7c25 */ /* 0x000fe2000f8e00ff */
[----:B------:R-:W-:Y:S03]  /*ddb0*/  BSSY B6, `(.L_x_3671) ;  /* 0x0000019000067945 */ /* 0x000fe60003800000 */
[C---:B-1----:R-:W-:Y:S02]  /*ddc0*/  IMAD R4, R0.reuse, UR4, RZ ;  /* 0x0000000400047c24 */ /* 0x042fe4000f8e02ff */
        /* <DEDUP_REMOVED lines=23> */
.L_x_3672:
[----:B------:R-:W-:Y:S05]  /*df40*/  BSYNC B6 ;  /* 0x0000000000067941 */ /* 0x000fea0003800000 */
.L_x_3671:
[----:B------:R-:W2:Y:S01]  /*df50*/  LDL R3, [R1+0x70] ;  /* 0x0000700001037983 */ /* 0x000ea20000100800 */
[----:B------:R-:W-:Y:S01]  /*df60*/  ULDC.U8 UR4, c[0x0][0x410] ;  /* 0x0001040000047ab9 */ /* 0x000fe20000000000 */
[----:B------:R-:W-:Y:S01]  /*df70*/  BSSY B0, `(.L_x_3673) ;  /* 0x000028e000007945 */ /* 0x000fe20003800000 */
[----:B------:R-:W-:Y:S01]  /*df80*/  ISETP.NE.AND P0, PT, RZ, UR4, PT ;  /* 0x00000004ff007c0c */ /* 0x000fe2000bf05270 */
[----:B--2---:R-:W-:-:S12]  /*df90*/  IMAD R0, R3, 0x40, R152 ;  /* 0x0000004003007824 */ /* 0x004fd800078e0298 */
[----:B------:R-:W-:Y:S05]  /*dfa0*/  @!P0 BRA `(.L_x_3674) ;  /* 0x00000014004c8947 */ /* 0x000fea0003800000 */
[----:B------:R-:W0:Y:S01]  /*dfb0*/  LDC R21, c[0x0][0x448] ;  /* 0x00011200ff157b82 */ /* 0x000e220000000800 */
[----:B------:R-:W-:Y:S01]  /*dfc0*/  IMAD R3, R215, 0x20, R0 ;  /* 0x00000020d7037824 */ /* 0x000fe200078e0200 */
[----:B------:R-:W-:Y:S01]  /*dfd0*/  ULDC.64 UR4, c[0x0][0x3f8] ;  /* 0x0000fe0000047ab9 */ /* 0x000fe20000000a00 */
[----:B------:R-:W-:Y:S01]  /*dfe0*/  ULDC.64 UR6, c[0x0][0x408] ;  /* 0x0001020000067ab9 */ /* 0x000fe20000000a00 */
[----:B------:R-:W-:Y:S02]  /*dff0*/  IMAD.MOV.U32 R10, RZ, RZ, R26 ;  /* 0x000000ffff0a7224 */ /* 0x000fe400078e001a */
[----:B------:R-:W-:Y:S01]  /*e000*/  IMAD.MOV.U32 R11, RZ, RZ, R33 ;  /* 0x000000ffff0b7224 */ /* 0x000fe200078e0021 */
[----:B0-----:R-:W-:-:S13]  /*e010*/  ISETP.NE.AND P0, PT, R21, 0x1, PT ;  /* 0x000000011500780c */ /* 0x001fda0003f05270 */
[----:B------:R-:W0:Y:S08]  /*e020*/  @P0 LDC R4, c[0x0][0x44c] ;  /* 0x00011300ff040b82 */ /* 0x000e300000000800 */
[----:B------:R-:W1:Y:S01]  /*e030*/  @P0 LDC R5, c[0x0][0x450] ;  /* 0x00011400ff050b82 */ /* 0x000e620000000800 */
[----:B0-----:R-:W-:-:S05]  /*e040*/  @P0 IMAD.HI.U32 R4, R3, R4, RZ ;  /* 0x0000000403040227 */ /* 0x001fca00078e00ff */
[----:B-1----:R-:W-:Y:S01]  /*e050*/  @P0 SHF.R.U32.HI R3, RZ, R5, R4 ;  /* 0x00000005ff030219 */ /* 0x002fe20000011604 */
[----:B------:R-:W-:Y:S02]  /*e060*/  IMAD.MOV.U32 R4, RZ, RZ, R46 ;  /* 0x000000ffff047224 */ /* 0x000fe400078e002e */
[----:B------:R-:W-:Y:S01]  /*e070*/  IMAD.MOV.U32 R5, RZ, RZ, R25 ;  /* 0x000000ffff057224 */ /* 0x000fe200078e0019 */
[----:B------:R-:W-:Y:S01]  /*e080*/  SHF.R.S32.HI R6, RZ, 0x1f, R3 ;  /* 0x0000001fff067819 */ /* 0x000fe20000011403 */
[----:B------:R-:W-:-:S04]  /*e090*/  IMAD.WIDE.U32 R10, R3, UR6, R10 ;  /* 0x00000006030a7c25 */ /* 0x000fc8000f8e000a */
[C---:B------:R-:W-:Y:S02]  /*e0a0*/  IMAD R8, R6.reuse, UR4, RZ ;  /* 0x0000000406087c24 */ /* 0x040fe4000f8e02ff */
[----:B------:R-:W-:Y:S02]  /*e0b0*/  IMAD R6, R6, UR6, RZ ;  /* 0x0000000606067c24 */ /* 0x000fe4000f8e02ff */
[----:B------:R-:W-:-:S04]  /*e0c0*/  IMAD.WIDE.U32 R4, R3, UR4, R4 ;  /* 0x0000000403047c25 */ /* 0x000fc8000f8e0004 */
[C---:B------:R-:W-:Y:S01]  /*e0d0*/  IMAD R7, R3.reuse, UR5, R8 ;  /* 0x0000000503077c24 */ /* 0x040fe2000f8e0208 */
[----:B------:R-:W-:Y:S01]  /*e0e0*/  ULDC.64 UR4, c[0x0][0x3e8] ;  /* 0x0000fa0000047ab9 */ /* 0x000fe20000000a00 */
[----:B------:R-:W-:Y:S01]  /*e0f0*/  IMAD R9, R3, UR7, R6 ;  /* 0x0000000703097c24 */ /* 0x000fe2000f8e0206 */
[----:B------:R-:W-:Y:S01]  /*e100*/  ULDC.64 UR6, c[0x0][0x400] ;  /* 0x0001000000067ab9 */ /* 0x000fe20000000a00 */
[----:B------:R-:W-:Y:S01]  /*e110*/  IMAD.IADD R7, R5, 0x1, R7 ;  /* 0x0000000105077824 */ /* 0x000fe200078e0207 */
[----:B------:R-:W-:Y:S01]  /*e120*/  LEA R6, P0, R4, UR4, 0x1 ;  /* 0x0000000404067c11 */ /* 0x000fe2000f8008ff */
[----:B------:R-:W-:Y:S01]  /*e130*/  IMAD.IADD R9, R11, 0x1, R9 ;  /* 0x000000010b097824 */ /* 0x000fe200078e0209 */
[----:B------:R-:W-:Y:S01]  /*e140*/  LEA R8, P1, R10, UR6, 0x1 ;  /* 0x000000060a087c11 */ /* 0x000fe2000f8208ff */
[----:B------:R-:W-:Y:S01]  /*e150*/  UMOV UR4, 0xffffffff ;  /* 0xffffffff00047882 */ /* 0x000fe20000000000 */
[----:B------:R-:W-:Y:S02]  /*e160*/  LEA.HI.X R7, R4, UR5, R7, 0x1, P0 ;  /* 0x0000000504077c11 */ /* 0x000fe400080f0c07 */
[----:B------:R-:W-:Y:S01]  /*e170*/  LEA.HI.X R9, R10, UR7, R9, 0x1, P1 ;  /* 0x000000070a097c11 */ /* 0x000fe200088f0c09 */
[----:B------:R-:W-:Y:S08]  /*e180*/  BRA.DIV UR4, `(.L_x_3675) ;  /* 0x0000030a04447947 */ /* 0x000ff0000b800000 */
[----:B------:R0:W1:Y:S04]  /*e190*/  SHFL.IDX PT, R3, R7, RZ, 0x1c1f ;  /* 0x001c1fff07037589 */ /* 0x00006800000e0000 */
[----:B------:R0:W2:Y:S04]  /*e1a0*/  SHFL.IDX PT, R4, R6, RZ, 0x1c1f ;  /* 0x001c1fff06047589 */ /* 0x0000a800000e0000 */
[----:B------:R0:W3:Y:S04]  /*e1b0*/  SHFL.IDX PT, R5, R9, RZ, 0x1c1f ;  /* 0x001c1fff09057589 */ /* 0x0000e800000e0000 */
[----:B------:R0:W4:Y:S02]  /*e1c0*/  SHFL.IDX PT, R14, R8, RZ, 0x1c1f ;  /* 0x001c1fff080e7589 */ /* 0x00012400000e0000 */
.L_x_4014:
        /* <DEDUP_REMOVED lines=9> */
[----:B------:R-:W-:Y:S02]  /*e260*/  CS2R R24, SRZ ;  /* 0x0000000000187805 */ /* 0x000fe4000001ff00 */
[----:B------:R-:W-:Y:S02]  /*e270*/  ISETP.GE.AND P4, PT, R154, UR4, PT ;  /* 0x000000049a007c0c */ /* 0x000fe4000bf86270 */
[----:B------:R-:W-:-:S11]  /*e280*/  ISETP.GE.AND P5, PT, R161, UR4, PT ;  /* 0x00000004a1007c0c */ /* 0x000fd6000bfa6270 */
[C---:B------:R-:W-:Y:S01]  /*e290*/  @!P4 IMAD.SHL.U32 R13, R154.reuse, 0x2, RZ ;  /* 0x000000029a0dc824 */ /* 0x040fe200078e00ff */
[----:B------:R-:W-:Y:S01]  /*e2a0*/  @!P4 SHF.L.U64.HI R46, R154, 0x1, R155 ;  /* 0x000000019a2ec819 */ /* 0x000fe2000001029b */
[C---:B------:R-:W-:Y:S01]  /*e2b0*/  @!P5 IMAD.SHL.U32 R15, R161.reuse, 0x2, RZ ;  /* 0x00000002a10fd824 */ /* 0x040fe200078e00ff */
[----:B------:R-:W-:Y:S02]  /*e2c0*/  @!P5 SHF.L.U64.HI R20, R161, 0x1, R216 ;  /* 0x00000001a114d819 */ /* 0x000fe400000102d8 */
[-C--:B----4-:R-:W-:Y:S02]  /*e2d0*/  @!P4 IADD3 R12, P1, R14, R13.reuse, RZ ;  /* 0x0000000d0e0cc210 */ /* 0x090fe40007f3e0ff */
[C---:B--2---:R-:W-:Y:S02]  /*e2e0*/  @!P4 IADD3 R10, P0, R4.reuse, R13, RZ ;  /* 0x0000000d040ac210 */ /* 0x044fe40007f1e0ff */
[-C--:B------:R-:W-:Y:S01]  /*e2f0*/  @!P5 IADD3 R26, P2, R4, R15.reuse, RZ ;  /* 0x0000000f041ad210 */ /* 0x080fe20007f5e0ff */
[--C-:B---3--:R-:W-:Y:S01]  /*e300*/  @!P4 IMAD.X R13, R5, 0x1, R46.reuse, P1 ;  /* 0x00000001050dc824 */ /* 0x108fe200008e062e */
[----:B------:R-:W-:Y:S01]  /*e310*/  @!P5 IADD3 R14, P3, R14, R15, RZ ;  /* 0x0000000f0e0ed210 */ /* 0x000fe20007f7e0ff */
[C---:B-1----:R-:W-:Y:S01]  /*e320*/  @!P4 IMAD.X R11, R3.reuse, 0x1, R46, P0 ;  /* 0x00000001030bc824 */ /* 0x042fe200000e062e */
[----:B------:R-:W-:Y:S01]  /*e330*/  CS2R R46, SRZ ;  /* 0x00000000002e7805 */ /* 0x000fe2000001ff00 */
[--C-:B------:R-:W-:Y:S01]  /*e340*/  @!P5 IMAD.X R27, R3, 0x1, R20.reuse, P2 ;  /* 0x00000001031bd824 */ /* 0x100fe200010e0614 */
[----:B------:R-:W-:Y:S01]  /*e350*/  CS2R R64, SRZ ;  /* 0x0000000000407805 */ /* 0x000fe2000001ff00 */
[----:B------:R-:W-:Y:S01]  /*e360*/  @!P5 IMAD.X R15, R5, 0x1, R20, P3 ;  /* 0x00000001050fd824 */ /* 0x000fe200018e0614 */
[----:B------:R-:W-:-:S02]  /*e370*/  CS2R R20, SRZ ;  /* 0x0000000000147805 */ /* 0x000fc4000001ff00 */
[----:B------:R1:W5:Y:S04]  /*e380*/  @!P5 LD.E.64 R24, desc[UR44][R26.64] ;  /* 0x0000002c1a18d980 */ /* 0x000368000c101b00 */
[----:B------:R1:W5:Y:S04]  /*e390*/  @!P5 LD.E.64 R20, desc[UR44][R14.64] ;  /* 0x0000002c0e14d980 */ /* 0x000368000c101b00 */
[----:B------:R1:W5:Y:S04]  /*e3a0*/  @!P4 LD.E.64 R46, desc[UR44][R10.64] ;  /* 0x0000002c0a2ec980 */ /* 0x000368000c101b00 */
[----:B------:R1:W5:Y:S02]  /*e3b0*/  @!P4 LD.E.64 R64, desc[UR44][R12.64] ;  /* 0x0000002c0c40c980 */ /* 0x000364000c101b00 */
.L_x_3677:
[----:B------:R-:W-:Y:S05]  /*e3c0*/  BSYNC B1 ;  /* 0x0000000000017941 */ /* 0x000fea0003800000 */
.L_x_3676:
[----:B-1---5:R-:W-:Y:S01]  /*e3d0*/  IMAD.MOV.U32 R3, RZ, RZ, R64 ;  /* 0x000000ffff037224 */ /* 0x022fe200078e0040 */
[----:B------:R-:W-:Y:S01]  /*e3e0*/  UMOV UR4, 0xffffffff ;  /* 0xffffffff00047882 */ /* 0x000fe20000000000 */
[----:B--2---:R-:W-:Y:S01]  /*e3f0*/  IMAD.MOV.U32 R4, RZ, RZ, R65 ;  /* 0x000000ffff047224 */ /* 0x004fe200078e0041 */
[----:B------:R-:W-:Y:S01]  /*e400*/  CS2R R26, SRZ ;  /* 0x00000000001a7805 */ /* 0x000fe2000001ff00 */
[----:B---3--:R-:W-:Y:S01]  /*e410*/  IMAD.MOV.U32 R5, RZ, RZ, R20 ;  /* 0x000000ffff057224 */ /* 0x008fe200078e0014 */
[----:B------:R-:W-:Y:S01]  /*e420*/  PRMT R62, R3, 0x7610, R62 ;  /* 0x00007610033e7816 */ /* 0x000fe2000000003e */
[----:B------:R-:W-:Y:S02]  /*e430*/  IMAD.MOV.U32 R10, RZ, RZ, R21 ;  /* 0x000000ffff0a7224 */ /* 0x000fe400078e0015 */
[----:B------:R-:W-:Y:S01]  /*e440*/  IMAD.MOV.U32 R3, RZ, RZ, R46 ;  /* 0x000000ffff037224 */ /* 0x000fe200078e002e */
[----:B------:R-:W-:Y:S01]  /*e450*/  PRMT R75, R4, 0x5410, R5 ;  /* 0x00005410044b7816 */ /* 0x000fe20000000005 */
[----:B------:R-:W-:Y:S01]  /*e460*/  IMAD.MOV.U32 R4, RZ, RZ, R47 ;  /* 0x000000ffff047224 */ /* 0x000fe200078e002f */
[----:B------:R-:W-:Y:S01]  /*e470*/  PRMT R76, R10, 0x7610, R76 ;  /* 0x000076100a4c7816 */ /* 0x000fe2000000004c */
[----:B------:R-:W-:Y:S01]  /*e480*/  IMAD.MOV.U32 R5, RZ, RZ, R24 ;  /* 0x000000ffff057224 */ /* 0x000fe200078e0018 */
[----:B------:R-:W-:Y:S01]  /*e490*/  PRMT R62, R62, 0x5410, R3 ;  /* 0x000054103e3e7816 */ /* 0x000fe20000000003 */
[----:B------:R-:W-:Y:S01]  /*e4a0*/  IMAD.MOV.U32 R10, RZ, RZ, R25 ;  /* 0x000000ffff0a7224 */ /* 0x000fe200078e0019 */
[----:B------:R-:W-:-:S04]  /*e4b0*/  PRMT R76, R76, 0x5410, R4 ;  /* 0x000054104c4c7816 */ /* 0x000fc80000000004 */
[----:B------:R-:W-:Y:S01]  /*e4c0*/  PRMT R77, R5, 0x5410, R10 ;  /* 0x00005410054d7816 */ /* 0x000fe2000000000a */
[----:B------:R-:W-:Y:S06]  /*e4d0*/  BRA.DIV UR4, `(.L_x_3678) ;  /* 0x0000030604e07947 */ /* 0x000fec000b800000 */
[----:B------:R1:W2:Y:S04]  /*e4e0*/  SHFL.IDX PT, R3, R7, 0x1, 0x1c1f ;  /* 0x003c1f0007037f89 */ /* 0x0002a800000e0000 */
[----:B------:R1:W3:Y:S04]  /*e4f0*/  SHFL.IDX PT, R4, R6, 0x1, 0x1c1f ;  /* 0x003c1f0006047f89 */ /* 0x0002e800000e0000 */
[----:B------:R1:W0:Y:S04]  /*e500*/  SHFL.IDX PT, R5, R9, 0x1, 0x1c1f ;  /* 0x003c1f0009057f89 */ /* 0x00022800000e0000 */
[----:B----4-:R1:W4:Y:S02]  /*e510*/  SHFL.IDX PT, R14, R8, 0x1, 0x1c1f ;  /* 0x003c1f00080e7f89 */ /* 0x01032400000e0000 */
.L_x_4020:
[----:B01----:R-:W5:Y:S01]  /*e520*/  LDL R7, [R1+0x1f4] ;  /* 0x0001f40001077983 */ /* 0x003f620000100800 */
[----:B------:R-:W-:Y:S01]  /*e530*/  VIADD R0, R0, 0x20 ;  /* 0x0000002000007836 */ /* 0x000fe20000000000 */
[----:B------:R-:W-:Y:S01]  /*e540*/  BSSY B1, `(.L_x_3679) ;  /* 0x0000021000017945 */ /* 0x000fe20003800000 */
[----:B------:R-:W-:Y:S02]  /*e550*/  CS2R R8, SRZ ;  /* 0x0000000000087805 */ /* 0x000fe4000001ff00 */
[----:B------:R-:W-:Y:S02]  /*e560*/  CS2R R12, SRZ ;  /* 0x00000000000c7805 */ /* 0x000fe4000001ff00 */
[----:B------:R-:W-:Y:S02]  /*e570*/  CS2R R10, SRZ ;  /* 0x00000000000a7805 */ /* 0x000fe4000001ff00 */
[----:B------:R-:W-:Y:S02]  /*e580*/  ISETP.GE.AND P0, PT, R0, R33, PT ;  /* 0x000000210000720c */ /* 0x000fe40003f06270 */
[----:B-----5:R-:W-:-:S04]  /*e590*/  LEA.HI R6, R7, R7, RZ, 0x1 ;  /* 0x0000000707067211 */ /* 0x020fc800078f08ff */
[----:B------:R-:W-:-:S05]  /*e5a0*/  LOP3.LUT R6, R6, 0xfffffffe, RZ, 0xc0, !PT ;  /* 0xfffffffe06067812 */ /* 0x000fca00078ec0ff */
[----:B------:R-:W-:-:S05]  /*e5b0*/  IMAD.IADD R6, R7, 0x1, -R6 ;  /* 0x0000000107067824 */ /* 0x000fca00078e0a06 */
[----:B------:R-:W-:Y:S01]  /*e5c0*/  SHF.L.U32 R7, R6, 0x1f, RZ ;  /* 0x0000001f06077819 */ /* 0x000fe200000006ff */
[----:B------:R-:W-:Y:S06]  /*e5d0*/  @P0 BRA `(.L_x_3680) ;  /* 0x00000000005c0947 */ /* 0x000fec0003800000 */
[----:B------:R-:W-:Y:S01]  /*e5e0*/  ULDC UR4, c[0x0][0x3f4] ;  /* 0x0000fd0000047ab9 */ /* 0x000fe20000000800 */
[----:B------:R-:W-:Y:S02]  /*e5f0*/  CS2R R10, SRZ ;  /* 0x00000000000a7805 */ /* 0x000fe4000001ff00 */
[----:B------:R-:W-:Y:S02]  /*e600*/  ISETP.GE.AND P4, PT, R154, UR4, PT ;  /* 0x000000049a007c0c */ /* 0x000fe4000bf86270 */
[----:B------:R-:W-:Y:S02]  /*e610*/  CS2R R8, SRZ ;  /* 0x0000000000087805 */ /* 0x000fe4000001ff00 */
[----:B------:R-:W-:Y:S02]  /*e620*/  ISETP.GE.AND P5, PT, R161, UR4, PT ;  /* 0x00000004a1007c0c */ /* 0x000fe4000bfa6270 */
[----:B------:R-:W-:-:S07]  /*e630*/  CS2R R12, SRZ ;  /* 0x00000000000c7805 */ /* 0x000fce000001ff00 */
[C---:B------:R-:W-:Y:S01]  /*e640*/  @!P4 IMAD.SHL.U32 R69, R154.reuse, 0x2, RZ ;  /* 0x000000029a45c824 */ /* 0x040fe200078e00ff */
[----:B------:R-:W-:-:S03]  /*e650*/  @!P4 SHF.L.U64.HI R0, R154, 0x1, R155 ;  /* 0x000000019a00c819 */ /* 0x000fc6000001029b */
[C---:B------:R-:W-:Y:S01]  /*e660*/  @!P5 IMAD.SHL.U32 R15, R161.reuse, 0x2, RZ ;  /* 0x00000002a10fd824 */ /* 0x040fe200078e00ff */
[----:B------:R-:W-:Y:S02]  /*e670*/  @!P5 SHF.L.U64.HI R6, R161, 0x1, R216 ;  /* 0x00000001a106d819 */ /* 0x000fe400000102d8 */
[-C--:B----4-:R-:W-:Y:S02]  /*e680*/  @!P4 IADD3 R68, P1, R14, R69.reuse, RZ ;  /* 0x000000450e44c210 */ /* 0x090fe40007f3e0ff */
[C---:B---3--:R-:W-:Y:S02]  /*e690*/  @!P4 IADD3 R66, P0, R4.reuse, R69, RZ ;  /* 0x000000450442c210 */ /* 0x048fe40007f1e0ff */
[-C--:B------:R-:W-:Y:S02]  /*e6a0*/  @!P5 IADD3 R70, P2, R4, R15.reuse, RZ ;  /* 0x0000000f0446d210 */ /* 0x080fe40007f5e0ff */
[----:B------:R-:W-:Y:S02]  /*e6b0*/  CS2R R26, SRZ ;  /* 0x00000000001a7805 */ /* 0x000fe4000001ff00 */
[----:B------:R-:W-:Y:S01]  /*e6c0*/  @!P5 IADD3 R14, P3, R14, R15, RZ ;  /* 0x0000000f0e0ed210 */ /* 0x000fe20007f7e0ff */
[----:B--2---:R-:W-:-:S02]  /*e6d0*/  @!P4 IMAD.X R67, R3, 0x1, R0, P0 ;  /* 0x000000010343c824 */ /* 0x004fc400000e0600 */
[----:B------:R-:W-:Y:S02]  /*e6e0*/  @!P5 IMAD.X R71, R3, 0x1, R6, P2 ;  /* 0x000000010347d824 */ /* 0x000fe400010e0606 */
[C---:B------:R-:W-:Y:S01]  /*e6f0*/  @!P4 IMAD.X R69, R5.reuse, 0x1, R0, P1 ;  /* 0x000000010545c824 */ /* 0x040fe200008e0600 */
[----:B------:R0:W5:Y:S01]  /*e700*/  @!P4 LD.E.64 R12, desc[UR44][R66.64] ;  /* 0x0000002c420cc980 */ /* 0x000162000c101b00 */
[----:B------:R-:W-:-:S03]  /*e710*/  @!P5 IMAD.X R15, R5, 0x1, R6, P3 ;  /* 0x00000001050fd824 */ /* 0x000fc600018e0606 */
[----:B------:R0:W5:Y:S04]  /*e720*/  @!P5 LD.E.64 R10, desc[UR44][R70.64] ;  /* 0x0000002c460ad980 */ /* 0x000168000c101b00 */
[----:B------:R0:W5:Y:S04]  /*e730*/  @!P5 LD.E.64 R8, desc[UR44][R14.64] ;  /* 0x0000002c0e08d980 */ /* 0x000168000c101b00 */
[----:B------:R0:W5:Y:S02]  /*e740*/  @!P4 LD.E.64 R26, desc[UR44][R68.64] ;  /* 0x0000002c441ac980 */ /* 0x000164000c101b00 */
.L_x_3680:
[----:B------:R-:W-:Y:S05]  /*e750*/  BSYNC B1 ;  /* 0x0000000000017941 */ /* 0x000fea0003800000 */
.L_x_3679:
[----:B------:R-:W1:Y:S01]  /*e760*/  SYNCS.PHASECHK.TRANS64.TRYWAIT P0, [R2+URZ+0x38800], R7 ;  /* 0x03880007020075a7 */ /* 0x000e62000800017f */
[----:B------:R-:W-:Y:S04]  /*e770*/  BSSY B1, `(.L_x_3681) ;  /* 0x0000002000017945 */ /* 0x000fe80003800000 */
[----:B-1----:R-:W-:Y:S05]  /*e780*/  @!P0 BRA `(.L_x_3682) ;  /* 0x0000030400a48947 */ /* 0x002fea0003800000 */
.L_x_4021:
[----:B------:R-:W-:Y:S05]  /*e790*/  BSYNC B1 ;  /* 0x0000000000017941 */ /* 0x000fea0003800000 */
.L_x_3681:
[----:B------:R-:W4:Y:S04]  /*e7a0*/  LDL R0, [R1+0x44c] ;  /* 0x00044c0001007983 */ /* 0x000f280000100800 */
[----:B------:R-:W4:Y:S01]  /*e7b0*/  LDL R5, [R1+0x70] ;  /* 0x0000700001057983 */ /* 0x000f220000100800 */
[----:B-1----:R-:W-:-:S04]  /*e7c0*/  IMAD R2, R157, 0x2, R2 ;  /* 0x000000029d027824 */ /* 0x002fc800078e0202 */
[----:B--2---:R-:W-:Y:S02]  /*e7d0*/  VIADD R3, R2, 0x20400 ;  /* 0x0002040002037836 */ /* 0x004fe40000000000 */
[----:B---3-5:R-:W-:Y:S02]  /*e7e0*/  IMAD.MOV.U32 R4, RZ, RZ, R26 ;  /* 0x000000ffff047224 */ /* 0x028fe400078e001a */
[----:B------:R-:W-:-:S05]  /*e7f0*/  IMAD.MOV.U32 R6, RZ, RZ, R8 ;  /* 0x000000ffff067224 */ /* 0x000fca00078e0008 */
[----:B0---4-:R-:W-:Y:S01]  /*e800*/  PRMT R14, R4, 0x5410, R6 ;  /* 0x00005410040e7816 */ /* 0x011fe20000000006 */
[----:B------:R-:W-:Y:S02]  /*e810*/  IMAD.MOV.U32 R4, RZ, RZ, R9 ;  /* 0x000000ffff047224 */ /* 0x000fe400078e0009 */
[----:B------:R-:W-:Y:S02]  /*e820*/  IMAD.MOV.U32 R6, RZ, RZ, R10 ;  /* 0x000000ffff067224 */ /* 0x000fe400078e000a */
[----:B------:R-:W-:Y:S01]  /*e830*/  IMAD.MOV.U32 R7, RZ, RZ, R11 ;  /* 0x000000ffff077224 */ /* 0x000fe200078e000b */
[----:B------:R-:W-:Y:S01]  /*e840*/  BSSY B1, `(.L_x_3683) ;  /* 0x000006b000017945 */ /* 0x000fe20003800000 */
[----:B------:R-:W-:Y:S01]  /*e850*/  LOP3.LUT P0, RZ, R0, 0x1000, RZ, 0xc0, !PT ;  /* 0x0000100000ff7812 */ /* 0x000fe2000780c0ff */
[----:B------:R-:W-:-:S12]  /*e860*/  VIADD R0, R2, 0x20440 ;  /* 0x0002044002007836 */ /* 0x000fd80000000000 */
[----:B------:R-:W-:Y:S02]  /*e870*/  @P0 VIADD R0, R3, 0xffffffc0 ;  /* 0xffffffc003000836 */ /* 0x000fe40000000000 */
[----:B------:R-:W-:-:S05]  /*e880*/  IMAD R3, R5, -0x40, R33 ;  /* 0xffffffc005037824 */ /* 0x000fca00078e0221 */
[----:B------:R-:W-:-:S04]  /*e890*/  VIMNMX R74, R3, 0x40, PT ;  /* 0x00000040034a7848 */ /* 0x000fc80003fe0100 */
[----:B------:R-:W-:Y:S01]  /*e8a0*/  ISETP.GE.AND P0, PT, R152, R74, PT ;  /* 0x0000004a9800720c */ /* 0x000fe20003f06270 */
[----:B------:R-:W-:Y:S01]  /*e8b0*/  IMAD.MOV.U32 R5, RZ, RZ, R27 ;  /* 0x000000ffff057224 */ /* 0x000fe200078e001b */
[----:B------:R-:W-:Y:S01]  /*e8c0*/  PRMT R3, R3, 0x5410, R4 ;  /* 0x0000541003037816 */ /* 0x000fe20000000004 */
[----:B------:R-:W-:-:S03]  /*e8d0*/  IMAD.MOV.U32 R4, RZ, RZ, R12 ;  /* 0x000000ffff047224 */ /* 0x000fc600078e000c */
[----:B------:R-:W-:Y:S01]  /*e8e0*/  PRMT R15, R15, 0x5410, R5 ;  /* 0x000054100f0f7816 */ /* 0x000fe20000000005 */
[----:B------:R-:W-:Y:S01]  /*e8f0*/  IMAD.MOV.U32 R5, RZ, RZ, R13 ;  /* 0x000000ffff057224 */ /* 0x000fe200078e000d */
[----:B------:R-:W-:Y:S02]  /*e900*/  PRMT R3, R7, 0x7610, R3 ;  /* 0x0000761007037816 */ /* 0x000fe40000000003 */
[----:B------:R-:W-:Y:S02]  /*e910*/  PRMT R15, R6, 0x7610, R15 ;  /* 0x00007610060f7816 */ /* 0x000fe4000000000f */
[----:B------:R-:W-:Y:S01]  /*e920*/  PRMT R78, R4, 0x5410, R5 ;  /* 0x00005410044e7816 */ /* 0x000fe20000000005 */
[----:B------:R-:W-:Y:S06]  /*e930*/  @P0 BRA `(.L_x_3684) ;  /* 0x00000004006c0947 */ /* 0x000fec0003800000 */
[----:B------:R-:W0:Y:S01]  /*e940*/  LDC R4, c[0x0][0x3f4] ;  /* 0x0000fd00ff047b82 */ /* 0x000e220000000800 */
[----:B------:R-:W-:Y:S01]  /*e950*/  BSSY B2, `(.L_x_3685) ;  /* 0x000002e000027945 */ /* 0x000fe20003800000 */
[-C--:B0-----:R-:W-:Y:S02]  /*e960*/  ISETP.GE.AND P0, PT, R154, R4.reuse, PT ;  /* 0x000000049a00720c */ /* 0x081fe40003f06270 */
[----:B------:R-:W-:-:S11]  /*e970*/  ISETP.GE.AND P1, PT, R161, R4, PT ;  /* 0x00000004a100720c */ /* 0x000fd60003f26270 */
[----:B------:R-:W-:Y:S05]  /*e980*/  @P0 BRA `(.L_x_3686) ;  /* 0x0000000000a80947 */ /* 0x000fea0003800000 */
[----:B------:R-:W0:Y:S01]  /*e990*/  LDS.128 R4, [R2+0x20400] ;  /* 0x0204000002047984 */ /* 0x000e220000000c00 */
[--C-:B------:R-:W-:Y:S01]  /*e9a0*/  SHF.R.U64 R73, R46, 0x10, R47.reuse ;  /* 0x000000102e497819 */ /* 0x100fe2000000122f */
[--C-:B------:R-:W-:Y:S01]  /*e9b0*/  HADD2.F32 R66, -RZ, R62.reuse.H0_H0 ;  /* 0x2000003eff427230 */ /* 0x100fe20000004100 */
[----:B------:R-:W-:Y:S02]  /*e9c0*/  SHF.R.U32.HI R46, RZ, 0x10, R47 ;  /* 0x00000010ff2e7819 */ /* 0x000fe4000001162f */
[--C-:B------:R-:W-:Y:S02]  /*e9d0*/  SHF.R.U32.HI R67, RZ, 0x10, R65.reuse ;  /* 0x00000010ff437819 */ /* 0x100fe40000011641 */
[----:B------:R-:W-:Y:S01]  /*e9e0*/  SHF.R.U64 R69, R64, 0x10, R65 ;  /* 0x0000001040457819 */ /* 0x000fe20000001241 */
[----:B------:R-:W-:Y:S02]  /*e9f0*/  HADD2.F32 R64, -RZ, R62.H1_H1 ;  /* 0x3000003eff407230 */ /* 0x000fe40000004100 */
[----:B------:R-:W-:-:S02]  /*ea00*/  HADD2.F32 R67, -RZ, R67.H0_H0 ;  /* 0x20000043ff437230 */ /* 0x000fc40000004100 */
[----:B------:R-:W-:Y:S02]  /*ea10*/  HADD2.F32 R65, -RZ, R46.H0_H0 ;  /* 0x2000002eff417230 */ /* 0x000fe40000004100 */
[--C-:B0-----:R-:W-:Y:S02]  /*ea20*/  HADD2.F32 R47, -RZ, R7.reuse.H0_H0 ;  /* 0x20000007ff2f7230 */ /* 0x101fe40000004100 */
[----:B------:R-:W-:Y:S02]  /*ea30*/  HADD2.F32 R62, -RZ, R7.H1_H1 ;  /* 0x30000007ff3e7230 */ /* 0x000fe40000004100 */
[--C-:B------:R-:W-:Y:S02]  /*ea40*/  HADD2.F32 R7, -RZ, R4.reuse.H0_H0 ;  /* 0x20000004ff077230 */ /* 0x100fe40000004100 */
[----:B------:R-:W-:Y:S02]  /*ea50*/  HADD2.F32 R4, -RZ, R4.H1_H1 ;  /* 0x30000004ff047230 */ /* 0x000fe40000004100 */
[C---:B------:R-:W-:Y:S01]  /*ea60*/  FMUL.FTZ R68, R62.reuse, R67 ;  /* 0x000000433e447220 */ /* 0x040fe20000410000 */
[----:B------:R-:W-:Y:S01]  /*ea70*/  FMUL.FTZ R72, R62, R65 ;  /* 0x000000413e487220 */ /* 0x000fe20000410000 */
[----:B------:R-:W-:-:S02]  /*ea80*/  HADD2.F32 R33, -RZ, R6.H0_H0 ;  /* 0x20000006ff217230 */ /* 0x000fc40000004100 */
[C---:B------:R-:W-:Y:S01]  /*ea90*/  FMUL.FTZ R62, R4.reuse, R66 ;  /* 0x00000042043e7220 */ /* 0x040fe20000410000 */
[----:B------:R-:W-:Y:S02]  /*eaa0*/  HADD2.F32 R46, -RZ, R6.H1_H1 ;  /* 0x30000006ff2e7230 */ /* 0x000fe40000004100 */
[C---:B------:R-:W-:Y:S01]  /*eab0*/  FFMA.FTZ R70, R47.reuse, R65, -R68 ;  /* 0x000000412f467223 */ /* 0x040fe20000010844 */
[--C-:B------:R-:W-:Y:S02]  /*eac0*/  HADD2.F32 R6, -RZ, R5.reuse.H0_H0 ;  /* 0x20000005ff067230 */ /* 0x100fe40000004100 */
[----:B------:R-:W-:Y:S01]  /*ead0*/  FFMA.FTZ R71, R47, R67, R72 ;  /* 0x000000432f477223 */ /* 0x000fe20000010048 */
[-C--:B------:R-:W-:Y:S01]  /*eae0*/  FMUL.FTZ R68, R4, R64.reuse ;  /* 0x0000004004447220 */ /* 0x080fe20000410000 */
[----:B------:R-:W-:Y:S01]  /*eaf0*/  FFMA.FTZ R65, R7, R64, -R62 ;  /* 0x0000004007417223 */ /* 0x000fe2000001083e */
[----:B------:R-:W-:Y:S02]  /*eb00*/  HADD2.F32 R5, -RZ, R5.H1_H1 ;  /* 0x30000005ff057230 */ /* 0x000fe40000004100 */
[----:B------:R-:W-:-:S02]  /*eb10*/  HADD2.F32 R64, -RZ, R75.H0_H0 ;  /* 0x2000004bff407230 */ /* 0x000fc40000004100 */
[----:B------:R-:W-:Y:S01]  /*eb20*/  FFMA.FTZ R68, R7, R66, R68 ;  /* 0x0000004207447223 */ /* 0x000fe20000010044 */
[----:B------:R-:W-:Y:S02]  /*eb30*/  HADD2.F32 R47, -RZ, R76.H1_H1 ;  /* 0x3000004cff2f7230 */ /* 0x000fe40000004100 */
[----:B------:R-:W-:Y:S02]  /*eb40*/  HADD2.F32 R62, -RZ, R69.H0_H0 ;  /* 0x20000045ff3e7230 */ /* 0x000fe40000004100 */
[C---:B------:R-:W-:Y:S01]  /*eb50*/  FMUL.FTZ R66, R46.reuse, R64 ;  /* 0x000000402e427220 */ /* 0x040fe20000410000 */
[----:B------:R-:W-:Y:S02]  /*eb60*/  HADD2.F32 R4, -RZ, R73.H0_H0 ;  /* 0x20000049ff047230 */ /* 0x000fe40000004100 */
[-C--:B------:R-:W-:Y:S01]  /*eb70*/  FMUL.FTZ R69, R46, R47.reuse ;  /* 0x0000002f2e457220 */ /* 0x080fe20000410000 */
[----:B------:R-:W-:Y:S01]  /*eb80*/  FMUL.FTZ R7, R5, R62 ;  /* 0x0000003e05077220 */ /* 0x000fe20000410000 */
[----:B------:R-:W-:Y:S01]  /*eb90*/  FFMA.FTZ R66, R33, R47, -R66 ;  /* 0x0000002f21427223 */ /* 0x000fe20000010842 */
[----:B------:R-:W-:Y:S01]  /*eba0*/  FMUL.FTZ R67, R5, R4 ;  /* 0x0000000405437220 */ /* 0x000fe20000410000 */
[----:B------:R-:W-:Y:S01]  /*ebb0*/  FFMA.FTZ R69, R33, R64, R69 ;  /* 0x0000004021457223 */ /* 0x000fe20000010045 */
[C---:B------:R-:W-:Y:S01]  /*ebc0*/  FFMA.FTZ R5, R6.reuse, R4, -R7 ;  /* 0x0000000406057223 */ /* 0x040fe20000010807 */
[----:B------:R-:W-:Y:S01]  /*ebd0*/  F2FP.F16.F32.PACK_AB R7, R71, R70 ;  /* 0x000000464707723e */ /* 0x000fe200000000ff */
[----:B------:R-:W-:Y:S01]  /*ebe0*/  FFMA.FTZ R62, R6, R62, R67 ;  /* 0x0000003e063e7223 */ /* 0x000fe20000010043 */
[----:B------:R-:W-:-:S02]  /*ebf0*/  F2FP.F16.F32.PACK_AB R4, R68, R65 ;  /* 0x000000414404723e */ /* 0x000fc400000000ff */
[----:B------:R-:W-:Y:S02]  /*ec00*/  F2FP.F16.F32.PACK_AB R6, R69, R66 ;  /* 0x000000424506723e */ /* 0x000fe400000000ff */
[----:B------:R-:W-:-:S05]  /*ec10*/  F2FP.F16.F32.PACK_AB R5, R62, R5 ;  /* 0x000000053e05723e */ /* 0x000fca00000000ff */
[----:B------:R0:W-:Y:S02]  /*ec20*/  STS.128 [R2+0x20400], R4 ;  /* 0x0204000402007388 */ /* 0x0001e40000000c00 */
.L_x_3686:
[----:B------:R-:W-:Y:S05]  /*ec30*/  BSYNC B2 ;  /* 0x0000000000027941 */ /* 0x000fea0003800000 */
.L_x_3685:
[----:B------:R-:W-:Y:S05]  /*ec40*/  @P1 BRA `(.L_x_3684) ;  /* 0x0000000000a81947 */ /* 0x000fea0003800000 */
[----:B0-----:R-:W0:Y:S01]  /*ec50*/  LDS.128 R4, [R0] ;  /* 0x0000000000047984 */ /* 0x001e220000000c00 */
[----:B------:R-:W-:Y:S01]  /*ec60*/  SHF.R.U32.HI R62, RZ, 0x10, R21 ;  /* 0x00000010ff3e7819 */ /* 0x000fe20000011615 */
[----:B------:R-:W-:Y:S01]  /*ec70*/  HADD2.F32 R47, -RZ, R75.H1_H1 ;  /* 0x3000004bff2f7230 */ /* 0x000fe20000004100 */
[--C-:B------:R-:W-:Y:S01]  /*ec80*/  SHF.R.U32.HI R46, RZ, 0x10, R25.reuse ;  /* 0x00000010ff2e7819 */ /* 0x100fe20000011619 */
[----:B------:R-:W-:Y:S01]  /*ec90*/  HADD2.F32 R33, -RZ, R77.H0_H0 ;  /* 0x2000004dff217230 */ /* 0x000fe20000004100 */
[----:B------:R-:W-:Y:S01]  /*eca0*/  SHF.R.U64 R69, R24, 0x10, R25 ;  /* 0x0000001018457819 */ /* 0x000fe20000001219 */
[----:B------:R-:W-:Y:S01]  /*ecb0*/  HADD2.F32 R62, -RZ, R62.H0_H0 ;  /* 0x2000003eff3e7230 */ /* 0x000fe20000004100 */
[----:B------:R-:W-:Y:S01]  /*ecc0*/  SHF.R.U64 R68, R20, 0x10, R21 ;  /* 0x0000001014447819 */ /* 0x000fe20000001215 */
[----:B------:R-:W-:Y:S02]  /*ecd0*/  HADD2.F32 R46, -RZ, R46.H0_H0 ;  /* 0x2000002eff2e7230 */ /* 0x000fe40000004100 */
[----:B0-----:R-:W-:-:S02]  /*ece0*/  HADD2.F32 R24, -RZ, R7.H0_H0 ;  /* 0x20000007ff187230 */ /* 0x001fc40000004100 */
[----:B------:R-:W-:Y:S02]  /*ecf0*/  HADD2.F32 R25, -RZ, R7.H1_H1 ;  /* 0x30000007ff197230 */ /* 0x000fe40000004100 */
[--C-:B------:R-:W-:Y:S02]  /*ed00*/  HADD2.F32 R7, -RZ, R4.reuse.H0_H0 ;  /* 0x20000004ff077230 */ /* 0x100fe40000004100 */
[----:B------:R-:W-:Y:S02]  /*ed10*/  HADD2.F32 R4, -RZ, R4.H1_H1 ;  /* 0x30000004ff047230 */ /* 0x000fe40000004100 */
[C---:B------:R-:W-:Y:S01]  /*ed20*/  FMUL.FTZ R65, R25.reuse, R62 ;  /* 0x0000003e19417220 */ /* 0x040fe20000410000 */
[----:B------:R-:W-:Y:S01]  /*ed30*/  FMUL.FTZ R25, R25, R46 ;  /* 0x0000002e19197220 */ /* 0x000fe20000410000 */
[--C-:B------:R-:W-:Y:S02]  /*ed40*/  HADD2.F32 R20, -RZ, R6.reuse.H0_H0 ;  /* 0x20000006ff147230 */ /* 0x100fe40000004100 */
[----:B------:R-:W-:Y:S01]  /*ed50*/  FMUL.FTZ R64, R4, R47 ;  /* 0x0000002f04407220 */ /* 0x000fe20000410000 */
[----:B------:R-:W-:-:S02]  /*ed60*/  HADD2.F32 R21, -RZ, R6.H1_H1 ;  /* 0x30000006ff157230 */ /* 0x000fc40000004100 */
[C---:B------:R-:W-:Y:S01]  /*ed70*/  FFMA.FTZ R66, R24.reuse, R46, -R65 ;  /* 0x0000002e18427223 */ /* 0x040fe20000010841 */
[--C-:B------:R-:W-:Y:S02]  /*ed80*/  HADD2.F32 R6, -RZ, R5.reuse.H0_H0 ;  /* 0x20000005ff067230 */ /* 0x100fe40000004100 */
[----:B------:R-:W-:Y:S01]  /*ed90*/  FFMA.FTZ R67, R24, R62, R25 ;  /* 0x0000003e18437223 */ /* 0x000fe20000010019 */
[-C--:B------:R-:W-:Y:S01]  /*eda0*/  FMUL.FTZ R46, R4, R33.reuse ;  /* 0x00000021042e7220 */ /* 0x080fe20000410000 */
[C---:B------:R-:W-:Y:S01]  /*edb0*/  FFMA.FTZ R64, R7.reuse, R33, -R64 ;  /* 0x0000002107407223 */ /* 0x040fe20000010840 */
[----:B------:R-:W-:Y:S02]  /*edc0*/  HADD2.F32 R5, -RZ, R5.H1_H1 ;  /* 0x30000005ff057230 */ /* 0x000fe40000004100 */
[----:B------:R-:W-:Y:S02]  /*edd0*/  HADD2.F32 R33, -RZ, R76.H0_H0 ;  /* 0x2000004cff217230 */ /* 0x000fe40000004100 */
[----:B------:R-:W-:Y:S01]  /*ede0*/  FFMA.FTZ R47, R7, R47, R46 ;  /* 0x0000002f072f7223 */ /* 0x000fe2000001002e */
[----:B------:R-:W-:-:S02]  /*edf0*/  HADD2.F32 R24, -RZ, R77.H1_H1 ;  /* 0x3000004dff187230 */ /* 0x000fc40000004100 */
[----:B------:R-:W-:Y:S02]  /*ee00*/  HADD2.F32 R25, -RZ, R68.H0_H0 ;  /* 0x20000044ff197230 */ /* 0x000fe40000004100 */
[C---:B------:R-:W-:Y:S01]  /*ee10*/  FMUL.FTZ R65, R21.reuse, R33 ;  /* 0x0000002115417220 */ /* 0x040fe20000410000 */
[----:B------:R-:W-:Y:S02]  /*ee20*/  HADD2.F32 R4, -RZ, R69.H0_H0 ;  /* 0x20000045ff047230 */ /* 0x000fe40000004100 */
        /* <DEDUP_REMOVED lines=8> */
[----:B------:R-:W-:-:S02]  /*eeb0*/  F2FP.F16.F32.PACK_AB R4, R47, R64 ;  /* 0x000000402f04723e */ /* 0x000fc400000000ff */
[----:B------:R-:W-:Y:S02]  /*eec0*/  F2FP.F16.F32.PACK_AB R6, R62, R65 ;  /* 0x000000413e06723e */ /* 0x000fe400000000ff */
[----:B------:R-:W-:-:S05]  /*eed0*/  F2FP.F16.F32.PACK_AB R5, R46, R5 ;  /* 0x000000052e05723e */ /* 0x000fca00000000ff */
[----:B------:R1:W-:Y:S02]  /*eee0*/  STS.128 [R0], R4 ;  /* 0x0000000400007388 */ /* 0x0003e40000000c00 */
.L_x_3684:
[----:B------:R-:W-:Y:S05]  /*eef0*/  BSYNC B1 ;  /* 0x0000000000017941 */ /* 0x000fea0003800000 */
.L_x_3683:
        /* <DEDUP_REMOVED lines=8> */
[----:B------:R-:W-:Y:S01]  /*ef80*/  SHF.R.U32.HI R25, RZ, 0x10, R13 ;  /* 0x00000010ff197819 */ /* 0x000fe2000001160d */
[----:B------:R-:W-:Y:S01]  /*ef90*/  HADD2.F32 R24, -RZ, R78.H0_H0 ;  /* 0x2000004eff187230 */ /* 0x000fe20000004100 */
[--C-:B------:R-:W-:Y:S01]  /*efa0*/  SHF.R.U64 R47, R26, 0x10, R27.reuse ;  /* 0x000000101a2f7819 */ /* 0x100fe2000000121b */
[----:B------:R-:W-:Y:S01]  /*efb0*/  HADD2.F32 R26, -RZ, R14.H0_H0 ;  /* 0x2000000eff1a7230 */ /* 0x000fe20000004100 */
[----:B------:R-:W-:Y:S01]  /*efc0*/  SHF.R.U32.HI R27, RZ, 0x10, R27 ;  /* 0x00000010ff1b7819 */ /* 0x000fe2000001161b */
[----:B------:R-:W-:Y:S01]  /*efd0*/  HADD2.F32 R25, -RZ, R25.H0_H0 ;  /* 0x20000019ff197230 */ /* 0x000fe20000004100 */
[----:B------:R-:W-:-:S03]  /*efe0*/  SHF.R.U64 R65, R12, 0x10, R13 ;  /* 0x000000100c417819 */ /* 0x000fc6000000120d */
        /* <DEDUP_REMOVED lines=8> */
[----:B------:R-:W-:Y:S01]  /*f070*/  FMUL.FTZ R46, R4, R26 ;  /* 0x0000001a042e7220 */ /* 0x000fe20000410000 */
[----:B------:R-:W-:Y:S01]  /*f080*/  FFMA.FTZ R64, R20, R27, R62 ;  /* 0x0000001b14407223 */ /* 0x000fe2000001003e */
[----:B------:R-:W-:Y:S02]  /*f090*/  HADD2.F32 R13, -RZ, R6.H1_H1 ;  /* 0x30000006ff0d7230 */ /* 0x000fe40000004100 */
[-C--:B------:R-:W-:Y:S01]  /*f0a0*/  FMUL.FTZ R62, R4, R24.reuse ;  /* 0x00000018043e7220 */ /* 0x080fe20000410000 */
[C---:B------:R-:W-:Y:S01]  /*f0b0*/  FFMA.FTZ R46, R7.reuse, R24, -R46 ;  /* 0x00000018072e7223 */ /* 0x040fe2000001082e */
[----:B------:R-:W-:Y:S02]  /*f0c0*/  HADD2.F32 R6, -RZ, R5.H0_H0 ;  /* 0x20000005ff067230 */ /* 0x000fe40000004100 */
[----:B------:R-:W-:Y:S01]  /*f0d0*/  FFMA.FTZ R33, R20, R25, -R33 ;  /* 0x0000001914217223 */ /* 0x000fe20000010821 */
[----:B------:R-:W-:Y:S02]  /*f0e0*/  HADD2.F32 R24, -RZ, R15.H1_H1 ;  /* 0x3000000fff187230 */ /* 0x000fe40000004100 */
[----:B------:R-:W-:Y:S01]  /*f0f0*/  FFMA.FTZ R25, R7, R26, R62 ;  /* 0x0000001a07197223 */ /* 0x000fe2000001003e */
[----:B------:R-:W-:-:S02]  /*f100*/  HADD2.F32 R5, -RZ, R5.H1_H1 ;  /* 0x30000005ff057230 */ /* 0x000fc40000004100 */
[----:B------:R-:W-:Y:S02]  /*f110*/  HADD2.F32 R20, -RZ, R78.H1_H1 ;  /* 0x3000004eff147230 */ /* 0x000fe40000004100 */
[C---:B------:R-:W-:Y:S01]  /*f120*/  FMUL.FTZ R27, R13.reuse, R24 ;  /* 0x000000180d1b7220 */ /* 0x040fe20000410000 */
[----:B------:R-:W-:Y:S02]  /*f130*/  HADD2.F32 R21, -RZ, R47.H0_H0 ;  /* 0x2000002fff157230 */ /* 0x000fe40000004100 */
[----:B------:R-:W-:Y:S02]  /*f140*/  HADD2.F32 R4, -RZ, R65.H0_H0 ;  /* 0x20000041ff047230 */ /* 0x000fe40000004100 */
[-C--:B------:R-:W-:Y:S01]  /*f150*/  FMUL.FTZ R13, R13, R20.reuse ;  /* 0x000000140d0d7220 */ /* 0x080fe20000410000 */
[C---:B------:R-:W-:Y:S01]  /*f160*/  FFMA.FTZ R27, R12.reuse, R20, -R27 ;  /* 0x000000140c1b7223 */ /* 0x040fe2000001081b */
[C---:B------:R-:W-:Y:S01]  /*f170*/  FMUL.FTZ R7, R5.reuse, R21 ;  /* 0x0000001505077220 */ /* 0x040fe20000410000 */
[----:B------:R-:W-:Y:S01]  /*f180*/  FMUL.FTZ R26, R5, R4 ;  /* 0x00000004051a7220 */ /* 0x000fe20000410000 */
[----:B------:R-:W-:-:S02]  /*f190*/  FFMA.FTZ R12, R12, R24, R13 ;  /* 0x000000180c0c7223 */ /* 0x000fc4000001000d */
[----:B------:R-:W-:Y:S01]  /*f1a0*/  FFMA.FTZ R5, R6, R4, -R7 ;  /* 0x0000000406057223 */ /* 0x000fe20000010807 */
[----:B------:R-:W-:Y:S01]  /*f1b0*/  F2FP.F16.F32.PACK_AB R7, R64, R33 ;  /* 0x000000214007723e */ /* 0x000fe200000000ff */
[----:B------:R-:W-:Y:S01]  /*f1c0*/  FFMA.FTZ R26, R6, R21, R26 ;  /* 0x00000015061a7223 */ /* 0x000fe2000001001a */
[----:B------:R-:W-:Y:S02]  /*f1d0*/  F2FP.F16.F32.PACK_AB R4, R25, R46 ;  /* 0x0000002e1904723e */ /* 0x000fe400000000ff */
[----:B------:R-:W-:Y:S02]  /*f1e0*/  F2FP.F16.F32.PACK_AB R6, R12, R27 ;  /* 0x0000001b0c06723e */ /* 0x000fe400000000ff */
[----:B------:R-:W-:-:S05]  /*f1f0*/  F2FP.F16.F32.PACK_AB R5, R26, R5 ;  /* 0x000000051a05723e */ /* 0x000fca00000000ff */
[----:B------:R0:W-:Y:S02]  /*f200*/  STS.128 [R2+0x21400], R4 ;  /* 0x0214000402007388 */ /* 0x0001e40000000c00 */
.L_x_3689:
[----:B------:R-:W-:Y:S05]  /*f210*/  BSYNC B1 ;  /* 0x0000000000017941 */ /* 0x000fea0003800000 */
.L_x_3688:
[----:B------:R-:W-:Y:S05]  /*f220*/  @P1 BRA `(.L_x_3687) ;  /* 0x0000001400881947 */ /* 0x000fea0003800000 */
[----:B0-----:R-:W0:Y:S01]  /*f230*/  LDS.128 R4, [R0+0x1000] ;  /* 0x0010000000047984 */ /* 0x001e220000000c00 */
[----:B------:R-:W-:Y:S01]  /*f240*/  SHF.R.U32.HI R12, RZ, 0x10, R9 ;  /* 0x00000010ff0c7819 */ /* 0x000fe20000011609 */
[----:B------:R-:W-:Y:S01]  /*f250*/  HADD2.F32 R13, -RZ, R14.H1_H1 ;  /* 0x3000000eff0d7230 */ /* 0x000fe20000004100 */
[--C-:B------:R-:W-:Y:S01]  /*f260*/  SHF.R.U64 R24, R10, 0x10, R11.reuse ;  /* 0x000000100a187819 */ /* 0x100fe2000000120b */
[----:B------:R-:W-:Y:S01]  /*f270*/  HADD2.F32 R15, -RZ, R15.H0_H0 ;  /* 0x2000000fff0f7230 */ /* 0x000fe20000004100 */
[----:B------:R-:W-:Y:S01]  /*f280*/  SHF.R.U32.HI R11, RZ, 0x10, R11 ;  /* 0x00000010ff0b7819 */ /* 0x000fe2000001160b */
[----:B------:R-:W-:Y:S01]  /*f290*/  HADD2.F32 R12, -RZ, R12.H0_H0 ;  /* 0x2000000cff0c7230 */ /* 0x000fe20000004100 */
[----:B------:R-:W-:-:S03]  /*f2a0*/  SHF.R.U64 R20, R8, 0x10, R9 ;  /* 0x0000001008147819 */ /* 0x000fc60000001209 */
[----:B------:R-:W-:Y:S02]  /*f2b0*/  HADD2.F32 R11, -RZ, R11.H0_H0 ;  /* 0x2000000bff0b7230 */ /* 0x000fe40000004100 */
[--C-:B0-----:R-:W-:Y:S02]  /*f2c0*/  HADD2.F32 R10, -RZ, R7.reuse.H1_H1 ;  /* 0x30000007ff0a7230 */ /* 0x101fe40000004100 */
[----:B------:R-:W-:Y:S02]  /*f2d0*/  HADD2.F32 R9, -RZ, R7.H0_H0 ;  /* 0x20000007ff097230 */ /* 0x000fe40000004100 */
[--C-:B------:R-:W-:Y:S02]  /*f2e0*/  HADD2.F32 R2, -RZ, R4.reuse.H0_H0 ;  /* 0x20000004ff027230 */ /* 0x100fe40000004100 */
[C---:B------:R-:W-:Y:S01]  /*f2f0*/  FMUL.FTZ R14, R10.reuse, R12 ;  /* 0x0000000c0a0e7220 */ /* 0x040fe20000410000 */
[----:B------:R-:W-:Y:S02]  /*f300*/  HADD2.F32 R4, -RZ, R4.H1_H1 ;  /* 0x30000004ff047230 */ /* 0x000fe40000004100 */
[----:B------:R-:W-:Y:S01]  /*f310*/  FMUL.FTZ R25, R10, R11 ;  /* 0x0000000b0a197220 */ /* 0x000fe20000410000 */
[----:B------:R-:W-:-:S02]  /*f320*/  HADD2.F32 R7, -RZ, R6.H0_H0 ;  /* 0x20000006ff077230 */ /* 0x000fc40000004100 */
[C---:B------:R-:W-:Y:S01]  /*f330*/  FFMA.FTZ R14, R9.reuse, R11, -R14 ;  /* 0x0000000b090e7223 */ /* 0x040fe2000001080e */
[----:B------:R-:W-:Y:S02]  /*f340*/  HADD2.F32 R8, -RZ, R6.H1_H1 ;  /* 0x30000006ff087230 */ /* 0x000fe40000004100 */
[C---:B------:R-:W-:Y:S01]  /*f350*/  FMUL.FTZ R21, R4.reuse, R13 ;  /* 0x0000000d04157220 */ /* 0x040fe20000410000 */
[-C--:B------:R-:W-:Y:S01]  /*f360*/  FMUL.FTZ R11, R4, R15.reuse ;  /* 0x0000000f040b7220 */ /* 0x080fe20000410000 */
[----:B------:R-:W-:Y:S02]  /*f370*/  HADD2.F32 R6, -RZ, R5.H0_H0 ;  /* 0x20000005ff067230 */ /* 0x000fe40000004100 */
[----:B------:R-:W-:Y:S01]  /*f380*/  FFMA.FTZ R25, R9, R12, R25 ;  /* 0x0000000c09197223 */ /* 0x000fe20000010019 */
[--C-:B------:R-:W-:Y:S02]  /*f390*/  HADD2.F32 R10, -RZ, R3.reuse.H1_H1 ;  /* 0x30000003ff0a7230 */ /* 0x100fe40000004100 */
[----:B------:R-:W-:Y:S01]  /*f3a0*/  FFMA.FTZ R21, R2, R15, -R21 ;  /* 0x0000000f02157223 */ /* 0x000fe20000010815 */
[----:B------:R-:W-:-:S02]  /*f3b0*/  HADD2.F32 R4, -RZ, R3.H0_H0 ;  /* 0x20000003ff047230 */ /* 0x000fc40000004100 */
[----:B------:R-:W-:Y:S01]  /*f3c0*/  FFMA.FTZ R2, R2, R13, R11 ;  /* 0x0000000d02027223 */ /* 0x000fe2000001000b */
[----:B------:R-:W-:Y:S02]  /*f3d0*/  HADD2.F32 R5, -RZ, R5.H1_H1 ;  /* 0x30000005ff057230 */ /* 0x000fe40000004100 */
[C---:B------:R-:W-:Y:S01]  /*f3e0*/  FMUL.FTZ R12, R8.reuse, R10 ;  /* 0x0000000a080c7220 */ /* 0x040fe20000410000 */
[----:B------:R-:W-:Y:S02]  /*f3f0*/  HADD2.F32 R9, -RZ, R20.H0_H0 ;  /* 0x20000014ff097230 */ /* 0x000fe40000004100 */
[-C--:B------:R-:W-:Y:S01]  /*f400*/  FMUL.FTZ R13, R8, R4.reuse ;  /* 0x00000004080d7220 */ /* 0x080fe20000410000 */
[----:B------:R-:W-:Y:S02]  /*f410*/  HADD2.F32 R3, -RZ, R24.H0_H0 ;  /* 0x20000018ff037230 */ /* 0x000fe40000004100 */
[----:B------:R-:W-:Y:S01]  /*f420*/  FFMA.FTZ R12, R7, R4, -R12 ;  /* 0x00000004070c7223 */ /* 0x000fe2000001080c */
[----:B------:R-:W-:Y:S01]  /*f430*/  F2FP.F16.F32.PACK_AB R4, R2, R21 ;  /* 0x000000150204723e */ /* 0x000fe200000000ff */
[----:B------:R-:W-:Y:S01]  /*f440*/  FMUL.FTZ R11, R5, R9 ;  /* 0x00000009050b7220 */ /* 0x000fe20000410000 */
[----:B------:R-:W-:Y:S01]  /*f450*/  FFMA.FTZ R13, R7, R10, R13 ;  /* 0x0000000a070d7223 */ /* 0x000fe2000001000d */
[-C--:B------:R-:W-:Y:S01]  /*f460*/  FMUL.FTZ R8, R5, R3.reuse ;  /* 0x0000000305087220 */ /* 0x080fe20000410000 */
[----:B------:R-:W-:Y:S01]  /*f470*/  F2FP.F16.F32.PACK_AB R7, R25, R14 ;  /* 0x0000000e1907723e */ /* 0x000fe200000000ff */
[----:B------:R-:W-:-:S02]  /*f480*/  FFMA.FTZ R5, R6, R3, -R11 ;  /* 0x0000000306057223 */ /* 0x000fc4000001080b */
[----:B------:R-:W-:Y:S01]  /*f490*/  FFMA.FTZ R8, R6, R9, R8 ;  /* 0x0000000906087223 */ /* 0x000fe20000010008 */
[----:B------:R-:W-:-:S04]  /*f4a0*/  F2FP.F16.F32.PACK_AB R6, R13, R12 ;  /* 0x0000000c0d06723e */ /* 0x000fc800000000ff */
[----:B------:R-:W-:-:S05]  /*f4b0*/  F2FP.F16.F32.PACK_AB R5, R8, R5 ;  /* 0x000000050805723e */ /* 0x000fca00000000ff */
[----:B------:R2:W-:Y:S01]  /*f4c0*/  STS.128 [R0+0x1000], R4 ;  /* 0x0010000400007388 */ /* 0x0005e20000000c00 */
[----:B------:R-:W-:Y:S05]  /*f4d0*/  BRA `(.L_x_3687) ;  /* 0x0000001000dc7947 */ /* 0x000fea0003800000 */
.L_x_3674:
        /* <DEDUP_REMOVED lines=30> */
[----:B------:R-:W0:Y:S01]  /*f6c0*/  LDC R71, c[0x0][0x3f4] ;  /* 0x0000fd00ff477b82 */ /* 0x000e220000000800 */
[----:B------:R-:W1:Y:S01]  /*f6d0*/  SHFL.IDX PT, R4, R26, RZ, 0x1c1f ;  /* 0x001c1fff1a047589 */ /* 0x000e6200000e0000 */
[----:B------:R-:W-:-:S03]  /*f6e0*/  IMAD R69, R24, R69, RZ ;  /* 0x0000004518457224 */ /* 0x000fc600078e02ff */
[----:B------:R-:W2:Y:S04]  /*f6f0*/  SHFL.IDX PT, R3, R27, RZ, 0x1c1f ;  /* 0x001c1fff1b037589 */ /* 0x000ea800000e0000 */
[----:B------:R-:W3:Y:S04]  /*f700*/  SHFL.IDX PT, R14, R33, RZ, 0x1c1f ;  /* 0x001c1fff210e7589 */ /* 0x000ee800000e0000 */
[----:B------:R-:W4:Y:S01]  /*f710*/  SHFL.IDX PT, R5, R25, RZ, 0x1c1f ;  /* 0x001c1fff19057589 */ /* 0x000f2200000e0000 */
[----:B0-----:R-:W-:-:S04]  /*f720*/  ISETP.GE.AND P0, PT, R22, R71, PT ;  /* 0x000000471600720c */ /* 0x001fc80003f06270 */
[----:B------:R-:W-:-:S13]  /*f730*/  ISETP.GE.OR P1, PT, R0, R69, P0 ;  /* 0x000000450000720c */ /* 0x000fda0000726670 */
[C---:B------:R-:W-:Y:S01]  /*f740*/  @!P1 IMAD.SHL.U32 R7, R22.reuse, 0x2, RZ ;  /* 0x0000000216079824 */ /* 0x040fe200078e00ff */
[----:B------:R-:W-:-:S04]  /*f750*/  @!P1 SHF.L.U64.HI R6, R22, 0x1, R23 ;  /* 0x0000000116069819 */ /* 0x000fc80000010217 */
[----:B-1----:R-:W-:-:S05]  /*f760*/  @!P1 IADD3 R4, P2, R4, R7, RZ ;  /* 0x0000000704049210 */ /* 0x002fca0007f5e0ff */
[----:B--2---:R-:W-:Y:S02]  /*f770*/  @!P1 IMAD.X R3, R3, 0x1, R6, P2 ;  /* 0x0000000103039824 */ /* 0x004fe400010e0606 */
[----:B------:R-:W-:Y:S02]  /*f780*/  @!P1 IMAD.MOV.U32 R8, RZ, RZ, R4 ;  /* 0x000000ffff089224 */ /* 0x000fe400078e0004 */
[----:B------:R-:W-:-:S06]  /*f790*/  @!P1 IMAD.MOV.U32 R9, RZ, RZ, R3 ;  /* 0x000000ffff099224 */ /* 0x000fcc00078e0003 */
[----:B------:R-:W2:Y:S01]  /*f7a0*/  @!P1 LD.E.128 R8, desc[UR44][R8.64] ;  /* 0x0000002c08089980 */ /* 0x000ea2000c101d00 */
[----:B---3--:R-:W-:-:S05]  /*f7b0*/  @!P1 IADD3 R14, P2, R14, R7, RZ ;  /* 0x000000070e0e9210 */ /* 0x008fca0007f5e0ff */
[----:B----4-:R-:W-:Y:S02]  /*f7c0*/  @!P1 IMAD.X R5, R5, 0x1, R6, P2 ;  /* 0x0000000105059824 */ /* 0x010fe400010e0606 */
[----:B------:R-:W-:-:S06]  /*f7d0*/  @!P1 IMAD.MOV.U32 R4, RZ, RZ, R14 ;  /* 0x000000ffff049224 */ /* 0x000fcc00078e000e */
[----:B------:R-:W3:Y:S01]  /*f7e0*/  @!P1 LD.E.128 R4, desc[UR44][R4.64] ;  /* 0x0000002c04049980 */ /* 0x000ee2000c101d00 */
[----:B------:R-:W-:Y:S02]  /*f7f0*/  CS2R R64, SRZ ;  /* 0x0000000000407805 */ /* 0x000fe4000001ff00 */
[----:B------:R-:W-:Y:S02]  /*f800*/  CS2R R66, SRZ ;  /* 0x0000000000427805 */ /* 0x000fe4000001ff00 */
[----:B------:R-:W-:Y:S01]  /*f810*/  CS2R R20, SRZ ;  /* 0x0000000000147805 */ /* 0x000fe2000001ff00 */
[----:B------:R-:W0:Y:S01]  /*f820*/  SHFL.IDX PT, R24, R26, 0x1, 0x1c1f ;  /* 0x003c1f001a187f89 */ /* 0x000e2200000e0000 */
[----:B------:R-:W-:-:S03]  /*f830*/  CS2R R46, SRZ ;  /* 0x00000000002e7805 */ /* 0x000fc6000001ff00 */
[----:B------:R-:W1:Y:S04]  /*f840*/  SHFL.IDX PT, R25, R25, 0x1, 0x1c1f ;  /* 0x003c1f0019197f89 */ /* 0x000e6800000e0000 */
[----:B------:R4:W0:Y:S01]  /*f850*/  SHFL.IDX PT, R14, R33, 0x1, 0x1c1f ;  /* 0x003c1f00210e7f89 */ /* 0x00082200000e0000 */
[----:B--2---:R-:W-:Y:S02]  /*f860*/  @!P1 IMAD.MOV.U32 R64, RZ, RZ, R8 ;  /* 0x000000ffff409224 */ /* 0x004fe400078e0008 */
[----:B------:R-:W-:Y:S02]  /*f870*/  @!P1 IMAD.MOV.U32 R65, RZ, RZ, R9 ;  /* 0x000000ffff419224 */ /* 0x000fe400078e0009 */
[----:B------:R-:W-:Y:S02]  /*f880*/  IMAD.MOV.U32 R3, RZ, RZ, R64 ;  /* 0x000000ffff037224 */ /* 0x000fe400078e0040 */
[----:B------:R-:W-:-:S02]  /*f890*/  @!P1 IMAD.MOV.U32 R66, RZ, RZ, R10 ;  /* 0x000000ffff429224 */ /* 0x000fc400078e000a */
[----:B------:R-:W-:Y:S01]  /*f8a0*/  @!P1 IMAD.MOV.U32 R67, RZ, RZ, R11 ;  /* 0x000000ffff439224 */ /* 0x000fe200078e000b */
[----:B------:R-:W-:Y:S01]  /*f8b0*/  PRMT R76, R3, 0x7610, R76 ;  /* 0x00007610034c7816 */ /* 0x000fe2000000004c */
[----:B------:R-:W-:Y:S01]  /*f8c0*/  IMAD.MOV.U32 R12, RZ, RZ, R65 ;  /* 0x000000ffff0c7224 */ /* 0x000fe200078e0041 */
[----:B------:R2:W0:Y:S01]  /*f8d0*/  SHFL.IDX PT, R3, R27, 0x1, 0x1c1f ;  /* 0x003c1f001b037f89 */ /* 0x00042200000e0000 */
[----:B------:R-:W-:Y:S02]  /*f8e0*/  IMAD.MOV.U32 R8, RZ, RZ, R66 ;  /* 0x000000ffff087224 */ /* 0x000fe400078e0042 */
[----:B---3--:R-:W-:Y:S01]  /*f8f0*/  @!P1 IMAD.MOV.U32 R20, RZ, RZ, R4 ;  /* 0x000000ffff149224 */ /* 0x008fe200078e0004 */
[----:B------:R-:W-:Y:S01]  /*f900*/  PRMT R73, R73, 0x5410, R12 ;  /* 0x0000541049497816 */ /* 0x000fe2000000000c */
[----:B------:R-:W-:Y:S02]  /*f910*/  @!P1 IMAD.MOV.U32 R21, RZ, RZ, R5 ;  /* 0x000000ffff159224 */ /* 0x000fe400078e0005 */
[----:B------:R-:W-:-:S02]  /*f920*/  @!P1 IMAD.MOV.U32 R46, RZ, RZ, R6 ;  /* 0x000000ffff2e9224 */ /* 0x000fc400078e0006 */
[----:B------:R-:W-:Y:S02]  /*f930*/  @!P1 IMAD.MOV.U32 R47, RZ, RZ, R7 ;  /* 0x000000ffff2f9224 */ /* 0x000fe400078e0007 */
[----:B------:R-:W-:Y:S02]  /*f940*/  IMAD.MOV.U32 R9, RZ, RZ, R67 ;  /* 0x000000ffff097224 */ /* 0x000fe400078e0043 */
[----:B------:R-:W-:Y:S02]  /*f950*/  IMAD.MOV.U32 R4, RZ, RZ, R20 ;  /* 0x000000ffff047224 */ /* 0x000fe400078e0014 */
[----:B------:R-:W-:Y:S01]  /*f960*/  IMAD.MOV.U32 R5, RZ, RZ, R21 ;  /* 0x000000ffff057224 */ /* 0x000fe200078e0015 */
[----:B------:R-:W-:Y:S01]  /*f970*/  PRMT R62, R8, 0x5410, R9 ;  /* 0x00005410083e7816 */ /* 0x000fe20000000009 */
[----:B------:R-:W-:Y:S01]  /*f980*/  IMAD.MOV.U32 R6, RZ, RZ, R46 ;  /* 0x000000ffff067224 */ /* 0x000fe200078e002e */
[----:B----4-:R-:W-:Y:S01]  /*f990*/  PRMT R33, R33, 0x5410, R4 ;  /* 0x0000541021217816 */ /* 0x010fe20000000004 */
[----:B------:R-:W-:Y:S01]  /*f9a0*/  IMAD.MOV.U32 R7, RZ, RZ, R47 ;  /* 0x000000ffff077224 */ /* 0x000fe200078e002f */
[----:B------:R-:W-:-:S02]  /*f9b0*/  PRMT R73, R5, 0x7610, R73 ;  /* 0x0000761005497816 */ /* 0x000fc40000000049 */
[----:B------:R-:W-:Y:S02]  /*f9c0*/  CS2R R8, SRZ ;  /* 0x0000000000087805 */ /* 0x000fe4000001ff00 */
[----:B012---:R-:W-:-:S07]  /*f9d0*/  PRMT R85, R6, 0x5410, R7 ;  /* 0x0000541006557816 */ /* 0x007fce0000000007 */
.L_x_4031:
[----:B------:R-:W2:Y:S01]  /*f9e0*/  LDL R5, [R1+0x1f4] ;  /* 0x0001f40001057983 */ /* 0x000ea20000100800 */
[----:B------:R-:W-:Y:S01]  /*f9f0*/  VIADD R0, R0, 0x20 ;  /* 0x0000002000007836 */ /* 0x000fe20000000000 */
[----:B------:R-:W-:Y:S01]  /*fa00*/  BSSY B1, `(.L_x_3691) ;  /* 0x0000016000017945 */ /* 0x000fe20003800000 */
[----:B------:R-:W-:Y:S02]  /*fa10*/  CS2R R10, SRZ ;  /* 0x00000000000a7805 */ /* 0x000fe4000001ff00 */
[----:B------:R-:W-:Y:S02]  /*fa20*/  CS2R R6, SRZ ;  /* 0x0000000000067805 */ /* 0x000fe4000001ff00 */
[----:B------:R-:W-:Y:S02]  /*fa30*/  ISETP.GE.AND P1, PT, R0, R69, PT ;  /* 0x000000450000720c */ /* 0x000fe40003f26270 */
[----:B--2---:R-:W-:-:S04]  /*fa40*/  LEA.HI R4, R5, R5, RZ, 0x1 ;  /* 0x0000000505047211 */ /* 0x004fc800078f08ff */
[----:B------:R-:W-:-:S05]  /*fa50*/  LOP3.LUT R4, R4, 0xfffffffe, RZ, 0xc0, !PT ;  /* 0xfffffffe04047812 */ /* 0x000fca00078ec0ff */
[----:B------:R-:W-:Y:S01]  /*fa60*/  IMAD.IADD R0, R5, 0x1, -R4 ;  /* 0x0000000105007824 */ /* 0x000fe200078e0a04 */
[----:B------:R-:W-:-:S04]  /*fa70*/  CS2R R4, SRZ ;  /* 0x0000000000047805 */ /* 0x000fc8000001ff00 */
[----:B------:R-:W-:Y:S01]  /*fa80*/  SHF.L.U32 R13, R0, 0x1f, RZ ;  /* 0x0000001f000d7819 */ /* 0x000fe200000006ff */
[----:B------:R-:W-:Y:S06]  /*fa90*/  @P1 BRA `(.L_x_3692) ;  /* 0x0000000000301947 */ /* 0x000fec0003800000 */
[----:B------:R-:W-:Y:S02]  /*faa0*/  CS2R R10, SRZ ;  /* 0x00000000000a7805 */ /* 0x000fe4000001ff00 */
[----:B------:R-:W-:Y:S02]  /*fab0*/  CS2R R4, SRZ ;  /* 0x0000000000047805 */ /* 0x000fe4000001ff00 */
[----:B------:R-:W-:Y:S01]  /*fac0*/  CS2R R6, SRZ ;  /* 0x0000000000067805 */ /* 0x000fe2000001ff00 */
[----:B------:R-:W-:Y:S06]  /*fad0*/  @P0 BRA `(.L_x_3692) ;  /* 0x0000000000200947 */ /* 0x000fec0003800000 */
[C---:B------:R-:W-:Y:S01]  /*fae0*/  IMAD.SHL.U32 R9, R22.reuse, 0x2, RZ ;  /* 0x0000000216097824 */ /* 0x040fe200078e00ff */
[----:B------:R-:W-:-:S04]  /*faf0*/  SHF.L.U64.HI R0, R22, 0x1, R23 ;  /* 0x0000000116007819 */ /* 0x000fc80000010217 */
[-C--:B------:R-:W-:Y:S02]  /*fb00*/  IADD3 R4, P1, R24, R9.reuse, RZ ;  /* 0x0000000918047210 */ /* 0x080fe40007f3e0ff */
[----:B------:R-:W-:-:S03]  /*fb10*/  IADD3 R8, P2, R14, R9, RZ ;  /* 0x000000090e087210 */ /* 0x000fc60007f5e0ff */
[--C-:B------:R-:W-:Y:S02]  /*fb20*/  IMAD.X R5, R3, 0x1, R0.reuse, P1 ;  /* 0x0000000103057824 */ /* 0x100fe400008e0600 */
[----:B------:R-:W-:-:S04]  /*fb30*/  IMAD.X R9, R25, 0x1, R0, P2 ;  /* 0x0000000119097824 */ /* 0x000fc800010e0600 */
[----:B------:R-:W5:Y:S04]  /*fb40*/  LD.E.128 R4, desc[UR44][R4.64] ;  /* 0x0000002c04047980 */ /* 0x000f68000c101d00 */
[----:B------:R-:W5:Y:S02]  /*fb50*/  LD.E.128 R8, desc[UR44][R8.64] ;  /* 0x0000002c08087980 */ /* 0x000f64000c101d00 */
.L_x_3692:
[----:B------:R-:W-:Y:S05]  /*fb60*/  BSYNC B1 ;  /* 0x0000000000017941 */ /* 0x000fea0003800000 */
.L_x_3691:
[----:B------:R-:W0:Y:S01]  /*fb70*/  SYNCS.PHASECHK.TRANS64.TRYWAIT P1, [R2+URZ+0x38800], R13 ;  /* 0x0388000d020075a7 */ /* 0x000e22000802017f */
[----:B------:R-:W-:Y:S04]  /*fb80*/  BSSY B1, `(.L_x_3693) ;  /* 0x0000002000017945 */ /* 0x000fe80003800000 */
[----:B0-----:R-:W-:Y:S05]  /*fb90*/  @!P1 BRA `(.L_x_3694) ;  /* 0x000002f800209947 */ /* 0x001fea0003800000 */
.L_x_4032:
[----:B------:R-:W-:Y:S05]  /*fba0*/  BSYNC B1 ;  /* 0x0000000000017941 */ /* 0x000fea0003800000 */
.L_x_3693:
[----:B------:R-:W2:Y:S01]  /*fbb0*/  LDL R0, [R1+0x70] ;  /* 0x0000700001007983 */ /* 0x000ea20000100800 */
[----:B-----5:R-:W-:Y:S01]  /*fbc0*/  IMAD.MOV.U32 R3, RZ, RZ, R8 ;  /* 0x000000ffff037224 */ /* 0x020fe200078e0008 */
[----:B------:R-:W-:Y:S01]  /*fbd0*/  BSSY B1, `(.L_x_3695) ;  /* 0x000006d000017945 */ /* 0x000fe20003800000 */
[----:B------:R-:W-:Y:S02]  /*fbe0*/  IMAD.MOV.U32 R12, RZ, RZ, R9 ;  /* 0x000000ffff0c7224 */ /* 0x000fe400078e0009 */
[----:B0-----:R-:W-:Y:S02]  /*fbf0*/  IMAD.MOV.U32 R13, RZ, RZ, R10 ;  /* 0x000000ffff0d7224 */ /* 0x001fe400078e000a */
[----:B------:R-:W-:Y:S01]  /*fc00*/  IMAD.MOV.U32 R14, RZ, RZ, R5 ;  /* 0x000000ffff0e7224 */ /* 0x000fe200078e0005 */
[----:B------:R-:W-:Y:S01]  /*fc10*/  PRMT R3, R3, 0x5410, R12 ;  /* 0x0000541003037816 */ /* 0x000fe2000000000c */
[----:B------:R-:W-:Y:S01]  /*fc20*/  IMAD.MOV.U32 R12, RZ, RZ, R11 ;  /* 0x000000ffff0c7224 */ /* 0x000fe200078e000b */
[----:B------:R-:W-:Y:S01]  /*fc30*/  PRMT R33, R13, 0x7610, R33 ;  /* 0x000076100d217816 */ /* 0x000fe20000000021 */
[----:B------:R-:W-:Y:S01]  /*fc40*/  IMAD.MOV.U32 R13, RZ, RZ, R4 ;  /* 0x000000ffff0d7224 */ /* 0x000fe200078e0004 */
[----:B------:R-:W-:Y:S01]  /*fc50*/  PRMT R86, R14, 0x7610, R86 ;  /* 0x000076100e567816 */ /* 0x000fe20000000056 */
[----:B------:R-:W-:-:S02]  /*fc60*/  IMAD.MOV.U32 R87, RZ, RZ, R6 ;  /* 0x000000ffff577224 */ /* 0x000fc400078e0006 */
[----:B------:R-:W-:Y:S02]  /*fc70*/  IMAD.MOV.U32 R88, RZ, RZ, R7 ;  /* 0x000000ffff587224 */ /* 0x000fe400078e0007 */
[----:B--2---:R-:W-:-:S05]  /*fc80*/  IMAD R0, R0, -0x40, R69 ;  /* 0xffffffc000007824 */ /* 0x004fca00078e0245 */
[----:B------:R-:W-:-:S04]  /*fc90*/  VIMNMX R0, R0, 0x40, PT ;  /* 0x0000004000007848 */ /* 0x000fc80003fe0100 */
[-C--:B------:R-:W-:Y:S02]  /*fca0*/  ISETP.GE.OR P1, PT, R152, R0.reuse, P0 ;  /* 0x000000009800720c */ /* 0x080fe40000726670 */
[----:B------:R-:W-:Y:S02]  /*fcb0*/  ISETP.GE.OR P0, PT, R217, R0, P0 ;  /* 0x00000000d900720c */ /* 0x000fe40000706670 */
[----:B------:R-:W-:Y:S01]  /*fcc0*/  PRMT R0, R12, 0x5410, R13 ;  /* 0x000054100c007816 */ /* 0x000fe2000000000d */
[----:B------:R-:W-:-:S05]  /*fcd0*/  IMAD.IADD R12, R22, 0x1, R71 ;  /* 0x00000001160c7824 */ /* 0x000fca00078e0247 */
[----:B------:R-:W-:-:S03]  /*fce0*/  LOP3.LUT R68, R12, 0x38, RZ, 0xc0, !PT ;  /* 0x000000380c447812 */ /* 0x000fc600078ec0ff */
[----:B------:R-:W-:Y:S05]  /*fcf0*/  @P1 BRA `(.L_x_3696) ;  /* 0x0000000400681947 */ /* 0x000fea0003800000 */
[----:B------:R-:W-:Y:S01]  /*fd00*/  LOP3.LUT R25, R167, R68, R165, 0x1e, !PT ;  /* 0x00000044a7197212 */ /* 0x000fe200078e1ea5 */
[--C-:B------:R-:W-:Y:S01]  /*fd10*/  HADD2.F32 R69, -RZ, R73.reuse.H1_H1 ;  /* 0x30000049ff457230 */ /* 0x100fe20000004100 */
[----:B------:R-:W-:Y:S01]  /*fd20*/  LOP3.LUT R12, R165, 0x38, R22, 0xf8, !PT ;  /* 0x00000038a50c7812 */ /* 0x000fe200078ef816 */
[----:B------:R-:W-:Y:S01]  /*fd30*/  HADD2.F32 R71, -RZ, R73.H0_H0 ;  /* 0x20000049ff477230 */ /* 0x000fe20000004100 */
[----:B------:R-:W-:Y:S02]  /*fd40*/  LOP3.LUT R25, R25, R184, RZ, 0xfc, !PT ;  /* 0x000000b819197212 */ /* 0x000fe400078efcff */
[----:B------:R-:W-:Y:S02]  /*fd50*/  LOP3.LUT R13, R184, R12, R167, 0xf6, !PT ;  /* 0x0000000cb80d7212 */ /* 0x000fe400078ef6a7 */
[----:B------:R-:W-:Y:S01]  /*fd60*/  SHF.R.U32.HI R72, RZ, 0x10, R21 ;  /* 0x00000010ff487819 */ /* 0x000fe20000011615 */
[--C-:B------:R-:W-:Y:S01]  /*fd70*/  IMAD R80, R25, 0x2, R2.reuse ;  /* 0x0000000219507824 */ /* 0x100fe200078e0202 */
[--C-:B------:R-:W-:Y:S01]  /*fd80*/  SHF.R.U64 R84, R64, 0x10, R65.reuse ;  /* 0x0000001040547819 */ /* 0x100fe20000001241 */
[----:B------:R-:W-:Y:S01]  /*fd90*/  IMAD R79, R13, 0x2, R2 ;  /* 0x000000020d4f7824 */ /* 0x000fe200078e0202 */
[----:B------:R-:W-:Y:S01]  /*fda0*/  SHF.R.U32.HI R70, RZ, 0x10, R65 ;  /* 0x00000010ff467819 */ /* 0x000fe20000011641 */
[----:B------:R-:W-:Y:S01]  /*fdb0*/  HADD2.F32 R72, -RZ, R72.H0_H0 ;  /* 0x20000048ff487230 */ /* 0x000fe20000004100 */
[----:B------:R-:W0:Y:S01]  /*fdc0*/  LDS.128 R24, [R80+0x20400] ;  /* 0x0204000050187984 */ /* 0x000e220000000c00 */
[----:B------:R-:W-:-:S02]  /*fdd0*/  SHF.R.U64 R82, R20, 0x10, R21 ;  /* 0x0000001014527819 */ /* 0x000fc40000001215 */
[--C-:B------:R-:W-:Y:S01]  /*fde0*/  SHF.R.U64 R83, R66, 0x10, R67.reuse ;  /* 0x0000001042537819 */ /* 0x100fe20000001243 */
[----:B------:R-:W1:Y:S01]  /*fdf0*/  LDS.128 R12, [R79+0x20400] ;  /* 0x020400004f0c7984 */ /* 0x000e620000000c00 */
[----:B------:R-:W-:Y:S02]  /*fe00*/  SHF.R.U32.HI R78, RZ, 0x10, R67 ;  /* 0x00000010ff4e7819 */ /* 0x000fe40000011643 */
[--C-:B------:R-:W-:Y:S02]  /*fe10*/  SHF.R.U32.HI R77, RZ, 0x10, R47.reuse ;  /* 0x00000010ff4d7819 */ /* 0x100fe4000001162f */
[----:B------:R-:W-:Y:S01]  /*fe20*/  SHF.R.U64 R81, R46, 0x10, R47 ;  /* 0x000000102e517819 */ /* 0x000fe2000000122f */
[--C-:B0-----:R-:W-:Y:S02]  /*fe30*/  HADD2.F32 R64, -RZ, R25.reuse.H0_H0 ;  /* 0x20000019ff407230 */ /* 0x101fe40000004100 */
[----:B------:R-:W-:Y:S02]  /*fe40*/  HADD2.F32 R65, -RZ, R25.H1_H1 ;  /* 0x30000019ff417230 */ /* 0x000fe40000004100 */
[----:B-1----:R-:W-:-:S02]  /*fe50*/  HADD2.F32 R20, -RZ, R13.H0_H0 ;  /* 0x2000000dff147230 */ /* 0x002fc40000004100 */
[C---:B------:R-:W-:Y:S01]  /*fe60*/  FMUL.FTZ R73, R64.reuse, R71 ;  /* 0x0000004740497220 */ /* 0x040fe20000410000 */
[-C--:B------:R-:W-:Y:S01]  /*fe70*/  FMUL.FTZ R75, R64, R69.reuse ;  /* 0x00000045404b7220 */ /* 0x080fe20000410000 */
[----:B------:R-:W-:Y:S02]  /*fe80*/  HADD2.F32 R21, -RZ, R13.H1_H1 ;  /* 0x3000000dff157230 */ /* 0x000fe40000004100 */
[----:B------:R-:W-:Y:S01]  /*fe90*/  FMUL.FTZ R74, R65, R72 ;  /* 0x00000048414a7220 */ /* 0x000fe20000410000 */
[----:B------:R-:W-:Y:S02]  /*fea0*/  HADD2.F32 R64, -RZ, R70.H0_H0 ;  /* 0x20000046ff407230 */ /* 0x000fe40000004100 */
[C---:B------:R-:W-:Y:S01]  /*feb0*/  FFMA.FTZ R73, R20.reuse, R69, -R73 ;  /* 0x0000004514497223 */ /* 0x040fe20000010849 */
[----:B------:R-:W-:Y:S02]  /*fec0*/  HADD2.F32 R25, -RZ, R24.H0_H0 ;  /* 0x20000018ff197230 */ /* 0x000fe40000004100 */
[----:B------:R-:W-:Y:S01]  /*fed0*/  FFMA.FTZ R75, R20, R71, R75 ;  /* 0x00000047144b7223 */ /* 0x000fe2000001004b */
[----:B------:R-:W-:-:S02]  /*fee0*/  HADD2.F32 R70, -RZ, R33.H1_H1 ;  /* 0x30000021ff467230 */ /* 0x000fc40000004100 */
[-C--:B------:R-:W-:Y:S01]  /*fef0*/  FFMA.FTZ R74, R21, R64.reuse, -R74 ;  /* 0x00000040154a7223 */ /* 0x080fe2000001084a */
[----:B------:R-:W-:Y:S02]  /*ff00*/  HADD2.F32 R20, -RZ, R76.H0_H0 ;  /* 0x2000004cff147230 */ /* 0x000fe40000004100 */
[----:B------:R-:W-:Y:S01]  /*ff10*/  FMUL.FTZ R76, R65, R64 ;  /* 0x00000040414c7220 */ /* 0x000fe20000410000 */
[----:B------:R-:W-:Y:S02]  /*ff20*/  HADD2.F32 R13, -RZ, R12.H0_H0 ;  /* 0x2000000cff0d7230 */ /* 0x000fe40000004100 */
[----:B------:R-:W-:Y:S01]  /*ff30*/  FMUL.FTZ R64, R25, R70 ;  /* 0x0000004619407220 */ /* 0x000fe20000410000 */
[----:B------:R-:W-:Y:S02]  /*ff40*/  HADD2.F32 R66, -RZ, R26.H0_H0 ;  /* 0x2000001aff427230 */ /* 0x000fe40000004100 */
[----:B------:R-:W-:Y:S01]  /*ff50*/  FFMA.FTZ R76, R21, R72, R76 ;  /* 0x00000048154c7223 */ /* 0x000fe2000001004c */
[----:B------:R-:W-:-:S02]  /*ff60*/  HADD2.F32 R65, -RZ, R85.H0_H0 ;  /* 0x20000055ff417230 */ /* 0x000fc40000004100 */
[-C--:B------:R-:W-:Y:S01]  /*ff70*/  FMUL.FTZ R25, R25, R20.reuse ;  /* 0x0000001419197220 */ /* 0x080fe20000410000 */
[C---:B------:R-:W-:Y:S01]  /*ff80*/  FFMA.FTZ R69, R13.reuse, R20, -R64 ;  /* 0x000000140d457223 */ /* 0x040fe20000010840 */
[----:B------:R-:W-:Y:S02]  /*ff90*/  HADD2.F32 R21, -RZ, R62.H0_H0 ;  /* 0x2000003eff157230 */ /* 0x000fe40000004100 */
[----:B------:R-:W-:Y:S02]  /*ffa0*/  HADD2.F32 R67, -RZ, R27.H0_H0 ;  /* 0x2000001bff437230 */ /* 0x000fe40000004100 */
[----:B------:R-:W-:Y:S01]  /*ffb0*/  FFMA.FTZ R70, R13, R70, R25 ;  /* 0x000000460d467223 */ /* 0x000fe20000010019 */
[----:B------:R-:W-:Y:S02]  /*ffc0*/  HADD2.F32 R64, -RZ, R85.H1_H1 ;  /* 0x30000055ff407230 */ /* 0x000fe40000004100 */
[----:B------:R-:W-:Y:S01]  /*ffd0*/  FMUL.FTZ R13, R66, R65 ;  /* 0x00000041420d7220 */ /* 0x000fe20000410000 */
[----:B------:R-:W-:-:S02]  /*ffe0*/  HADD2.F32 R46, -RZ, R14.H0_H0 ;  /* 0x2000000eff2e7230 */ /* 0x000fc40000004100 */
[-C--:B------:R-:W-:Y:S01]  /*fff0*/  FMUL.FTZ R25, R66, R21.reuse ;  /* 0x0000001542197220 */ /* 0x080fe20000410000 */
[----:B------:R-:W-:Y:S02]  /*10000*/  HADD2.F32 R47, -RZ, R15.H0_H0 ;  /* 0x2000000fff2f7230 */ /* 0x000fe40000004100 */
[----:B------:R-:W-:Y:S01]  /*10010*/  FMUL.FTZ R72, R67, R64 ;  /* 0x0000004043487220 */ /* 0x000fe20000410000 */
[----:B------:R-:W-:Y:S02]  /*10020*/  HADD2.F32 R62, -RZ, R62.H1_H1 ;  /* 0x3000003eff3e7230 */ /* 0x000fe40000004100 */
[C---:B------:R-:W-:Y:S01]  /*10030*/  FFMA.FTZ R71, R46.reuse, R21, -R13 ;  /* 0x000000152e477223 */ /* 0x040fe2000001080d */
[----:B------:R-:W-:Y:S02]  /*10040*/  HADD2.F32 R27, -RZ, R27.H1_H1 ;  /* 0x3000001bff1b7230 */ /* 0x000fe40000004100 */
[----:B------:R-:W-:Y:S01]  /*10050*/  FFMA.FTZ R46, R46, R65, R25 ;  /* 0x000000412e2e7223 */ /* 0x000fe20000010019 */
[----:B------:R-:W-:-:S02]  /*10060*/  HADD2.F32 R66, -RZ, R77.H0_H0 ;  /* 0x2000004dff427230 */ /* 0x000fc40000004100 */
[-C--:B------:R-:W-:Y:S01]  /*10070*/  FMUL.FTZ R67, R67, R62.reuse ;  /* 0x0000003e43437220 */ /* 0x080fe20000410000 */
[----:B------:R-:W-:Y:S02]  /*10080*/  HADD2.F32 R20, -RZ, R78.H0_H0 ;  /* 0x2000004eff147230 */ /* 0x000fe40000004100 */
[----:B------:R-:W-:Y:S01]  /*10090*/  FFMA.FTZ R72, R47, R62, -R72 ;  /* 0x0000003e2f487223 */ /* 0x000fe20000010848 */
[----:B------:R-:W-:Y:S02]  /*100a0*/  HADD2.F32 R15, -RZ, R15.H1_H1 ;  /* 0x3000000fff0f7230 */ /* 0x000fe40000004100 */
[C---:B------:R-:W-:Y:S01]  /*100b0*/  FMUL.FTZ R78, R27.reuse, R66 ;  /* 0x000000421b4e7220 */ /* 0x040fe20000410000 */
[----:B------:R-:W-:Y:S02]  /*100c0*/  HADD2.F32 R24, -RZ, R24.H1_H1 ;  /* 0x30000018ff187230 */ /* 0x000fe40000004100 */
[----:B------:R-:W-:Y:S01]  /*100d0*/  FMUL.FTZ R62, R27, R20 ;  /* 0x000000141b3e7220 */ /* 0x000fe20000410000 */
[----:B------:R-:W-:-:S02]  /*100e0*/  HADD2.F32 R26, -RZ, R26.H1_H1 ;  /* 0x3000001aff1a7230 */ /* 0x000fc40000004100 */
[C---:B------:R-:W-:Y:S01]  /*100f0*/  FFMA.FTZ R77, R15.reuse, R20, -R78 ;  /* 0x000000140f4d7223 */ /* 0x040fe2000001084e */
[----:B------:R-:W-:Y:S02]  /*10100*/  HADD2.F32 R25, -RZ, R82.H0_H0 ;  /* 0x20000052ff197230 */ /* 0x000fe40000004100 */
        /* <DEDUP_REMOVED lines=25> */
.L_x_3696:
[----:B------:R-:W-:Y:S05]  /*102a0*/  BSYNC B1 ;  /* 0x0000000000017941 */ /* 0x000fea0003800000 */
.L_x_3695:
[----:B------:R-:W-:Y:S02]  /*102b0*/  PRMT R33, R33, 0x5410, R87 ;  /* 0x0000541021217816 */ /* 0x000fe40000000057 */
[----:B------:R-:W-:Y:S01]  /*102c0*/  PRMT R64, R88, 0x7610, R64 ;  /* 0x0000761058407816 */ /* 0x000fe20000000040 */
[----:B------:R-:W-:Y:S06]  /*102d0*/  @P0 BRA `(.L_x_3687) ;  /* 0x00000004005c0947 */ /* 0x000fec0003800000 */
[----:B------:R-:W-:Y:S01]  /*102e0*/  LOP3.LUT R68, R224, R68, R221, 0x1e, !PT ;  /* 0x00000044e0447212 */ /* 0x000fe200078e1edd */
[----:B0-----:R-:W0:Y:S01]  /*102f0*/  LDS.128 R12, [R219+0x20400] ;  /* 0x02040000db0c7984 */ /* 0x001e220000000c00 */
[--C-:B------:R-:W-:Y:S01]  /*10300*/  SHF.R.U64 R69, R8, 0x10, R9.reuse ;  /* 0x0000001008457819 */ /* 0x100fe20000001209 */
[----:B------:R-:W-:Y:S01]  /*10310*/  HADD2.F32 R47, -RZ, R3.H1_H1 ;  /* 0x30000003ff2f7230 */ /* 0x000fe20000004100 */
[----:B------:R-:W-:Y:S01]  /*10320*/  SHF.R.U32.HI R20, RZ, 0x10, R9 ;  /* 0x00000010ff147819 */ /* 0x000fe20000011609 */
[----:B------:R-:W-:Y:S01]  /*10330*/  IMAD.IADD R21, R225, 0x1, R68 ;  /* 0x00000001e1157824 */ /* 0x000fe200078e0244 */
[----:B------:R-:W-:Y:S02]  /*10340*/  SHF.R.U64 R72, R4, 0x10, R5 ;  /* 0x0000001004487819 */ /* 0x000fe40000001205 */
[--C-:B------:R-:W-:Y:S01]  /*10350*/  SHF.R.U64 R68, R10, 0x10, R11.reuse ;  /* 0x000000100a447819 */ /* 0x100fe2000000120b */
[----:B------:R-:W-:Y:S01]  /*10360*/  IMAD R21, R21, 0x2, R2 ;  /* 0x0000000215157824 */ /* 0x000fe200078e0202 */
[----:B------:R-:W-:Y:S01]  /*10370*/  SHF.R.U32.HI R66, RZ, 0x10, R11 ;  /* 0x00000010ff427819 */ /* 0x000fe2000001160b */
[----:B------:R-:W-:Y:S01]  /*10380*/  HADD2.F32 R11, -RZ, R86.H0_H0 ;  /* 0x20000056ff0b7230 */ /* 0x000fe20000004100 */
[----:B------:R-:W-:Y:S01]  /*10390*/  SHF.R.U32.HI R46, RZ, 0x10, R5 ;  /* 0x00000010ff2e7819 */ /* 0x000fe20000011605 */
[----:B------:R-:W-:Y:S01]  /*103a0*/  HADD2.F32 R20, -RZ, R20.H0_H0 ;  /* 0x20000014ff147230 */ /* 0x000fe20000004100 */
[----:B------:R-:W1:Y:S01]  /*103b0*/  LDS.128 R24, [R21+0x20400] ;  /* 0x0204000015187984 */ /* 0x000e620000000c00 */
[----:B------:R-:W-:-:S02]  /*103c0*/  SHF.R.U64 R71, R6, 0x10, R7 ;  /* 0x0000001006477819 */ /* 0x000fc40000001207 */
[----:B------:R-:W-:Y:S01]  /*103d0*/  SHF.R.U32.HI R70, RZ, 0x10, R7 ;  /* 0x00000010ff467819 */ /* 0x000fe20000011607 */
[--C-:B0-----:R-:W-:Y:S02]  /*103e0*/  HADD2.F32 R4, -RZ, R13.reuse.H0_H0 ;  /* 0x2000000dff047230 */ /* 0x101fe40000004100 */
[----:B------:R-:W-:Y:S02]  /*103f0*/  HADD2.F32 R13, -RZ, R13.H1_H1 ;  /* 0x3000000dff0d7230 */ /* 0x000fe40000004100 */
[----:B------:R-:W-:Y:S02]  /*10400*/  HADD2.F32 R2, -RZ, R12.H0_H0 ;  /* 0x2000000cff027230 */ /* 0x000fe40000004100 */
[----:B------:R-:W-:Y:S02]  /*10410*/  HADD2.F32 R5, -RZ, R14.H0_H0 ;  /* 0x2000000eff057230 */ /* 0x000fe40000004100 */
[--C-:B------:R-:W-:Y:S02]  /*10420*/  HADD2.F32 R6, -RZ, R15.reuse.H0_H0 ;  /* 0x2000000fff067230 */ /* 0x100fe40000004100 */
[----:B------:R-:W-:-:S02]  /*10430*/  HADD2.F32 R15, -RZ, R15.H1_H1 ;  /* 0x3000000fff0f7230 */ /* 0x000fc40000004100 */
[----:B------:R-:W-:Y:S02]  /*10440*/  HADD2.F32 R12, -RZ, R12.H1_H1 ;  /* 0x3000000cff0c7230 */ /* 0x000fe40000004100 */
[--C-:B-1----:R-:W-:Y:S02]  /*10450*/  HADD2.F32 R8, -RZ, R25.reuse.H0_H0 ;  /* 0x20000019ff087230 */ /* 0x102fe40000004100 */
[----:B------:R-:W-:Y:S02]  /*10460*/  HADD2.F32 R25, -RZ, R25.H1_H1 ;  /* 0x30000019ff197230 */ /* 0x000fe40000004100 */
[----:B------:R-:W-:Y:S02]  /*10470*/  HADD2.F32 R7, -RZ, R24.H0_H0 ;  /* 0x20000018ff077230 */ /* 0x000fe40000004100 */
[C---:B------:R-:W-:Y:S01]  /*10480*/  FMUL.FTZ R65, R8.reuse, R47 ;  /* 0x0000002f08417220 */ /* 0x040fe20000410000 */
[----:B------:R-:W-:Y:S01]  /*10490*/  FMUL.FTZ R67, R8, R11 ;  /* 0x0000000b08437220 */ /* 0x000fe20000410000 */
[----:B------:R-:W-:-:S02]  /*104a0*/  HADD2.F32 R8, -RZ, R46.H0_H0 ;  /* 0x2000002eff087230 */ /* 0x000fc40000004100 */
[C---:B------:R-:W-:Y:S01]  /*104b0*/  FMUL.FTZ R46, R25.reuse, R20 ;  /* 0x00000014192e7220 */ /* 0x040fe20000410000 */
[C---:B------:R-:W-:Y:S01]  /*104c0*/  FFMA.FTZ R65, R4.reuse, R11, -R65 ;  /* 0x0000000b04417223 */ /* 0x040fe20000010841 */
[----:B------:R-:W-:Y:S02]  /*104d0*/  HADD2.F32 R11, -RZ, R3.H0_H0 ;  /* 0x20000003ff0b7230 */ /* 0x000fe40000004100 */
[----:B------:R-:W-:Y:S01]  /*104e0*/  FFMA.FTZ R67, R4, R47, R67 ;  /* 0x0000002f04437223 */ /* 0x000fe20000010043 */
[----:B------:R-:W-:Y:S02]  /*104f0*/  HADD2.F32 R3, -RZ, R0.H1_H1 ;  /* 0x30000000ff037230 */ /* 0x000fe40000004100 */
[-C--:B------:R-:W-:Y:S01]  /*10500*/  FMUL.FTZ R4, R25, R8.reuse ;  /* 0x0000000819047220 */ /* 0x080fe20000410000 */
[----:B------:R-:W-:Y:S01]  /*10510*/  FFMA.FTZ R62, R13, R8, -R46 ;  /* 0x000000080d3e7223 */ /* 0x000fe2000001082e */
[----:B------:R-:W-:Y:S02]  /*10520*/  HADD2.F32 R9, -RZ, R26.H0_H0 ;  /* 0x2000001aff097230 */ /* 0x000fe40000004100 */
[----:B------:R-:W-:Y:S01]  /*10530*/  FMUL.FTZ R25, R7, R11 ;  /* 0x0000000b07197220 */ /* 0x000fe20000410000 */
[----:B------:R-:W-:-:S02]  /*10540*/  HADD2.F32 R8, -RZ, R33.H0_H0 ;  /* 0x20000021ff087230 */ /* 0x000fc40000004100 */
[-C--:B------:R-:W-:Y:S01]  /*10550*/  FMUL.FTZ R46, R7, R3.reuse ;  /* 0x00000003072e7220 */ /* 0x080fe20000410000 */
[----:B------:R-:W-:Y:S01]  /*10560*/  FFMA.FTZ R20, R13, R20, R4 ;  /* 0x000000140d147223 */ /* 0x000fe20000010004 */
[C---:B------:R-:W-:Y:S01]  /*10570*/  FFMA.FTZ R25, R2.reuse, R3, -R25 ;  /* 0x0000000302197223 */ /* 0x040fe20000010819 */
[----:B------:R-:W-:Y:S02]  /*10580*/  HADD2.F32 R4, -RZ, R33.H1_H1 ;  /* 0x30000021ff047230 */ /* 0x000fe40000004100 */
[----:B------:R-:W-:Y:S01]  /*10590*/  FFMA.FTZ R46, R2, R11, R46 ;  /* 0x0000000b022e7223 */ /* 0x000fe2000001002e */
[----:B------:R-:W-:Y:S02]  /*105a0*/  HADD2.F32 R10, -RZ, R27.H0_H0 ;  /* 0x2000001bff0a7230 */ /* 0x000fe40000004100 */
[C---:B------:R-:W-:Y:S01]  /*105b0*/  FMUL.FTZ R2, R9.reuse, R8 ;  /* 0x0000000809027220 */ /* 0x040fe20000410000 */
[----:B------:R-:W-:Y:S02]  /*105c0*/  HADD2.F32 R3, -RZ, R64.H0_H0 ;  /* 0x20000040ff037230 */ /* 0x000fe40000004100 */
[----:B------:R-:W-:Y:S01]  /*105d0*/  FMUL.FTZ R64, R9, R4 ;  /* 0x0000000409407220 */ /* 0x000fe20000410000 */
[----:B------:R-:W-:-:S02]  /*105e0*/  HADD2.F32 R7, -RZ, R0.H0_H0 ;  /* 0x20000000ff077230 */ /* 0x000fc40000004100 */
[C---:B------:R-:W-:Y:S01]  /*105f0*/  FFMA.FTZ R13, R5.reuse, R4, -R2 ;  /* 0x00000004050d7223 */ /* 0x040fe20000010802 */
[----:B------:R-:W-:Y:S02]  /*10600*/  HADD2.F32 R27, -RZ, R27.H1_H1 ;  /* 0x3000001bff1b7230 */ /* 0x000fe40000004100 */
[C---:B------:R-:W-:Y:S01]  /*10610*/  FMUL.FTZ R4, R10.reuse, R3 ;  /* 0x000000030a047220 */ /* 0x040fe20000410000 */
[----:B------:R-:W-:Y:S02]  /*10620*/  HADD2.F32 R2, -RZ, R66.H0_H0 ;  /* 0x20000042ff027230 */ /* 0x000fe40000004100 */
[-C--:B------:R-:W-:Y:S01]  /*10630*/  FMUL.FTZ R9, R10, R7.reuse ;  /* 0x000000070a097220 */ /* 0x080fe20000410000 */
[----:B------:R-:W-:Y:S02]  /*10640*/  HADD2.F32 R0, -RZ, R70.H0_H0 ;  /* 0x20000046ff007230 */ /* 0x000fe40000004100 */
[----:B------:R-:W-:Y:S01]  /*10650*/  FFMA.FTZ R10, R5, R8, R64 ;  /* 0x00000008050a7223 */ /* 0x000fe20000010040 */
[C---:B------:R-:W-:Y:S01]  /*10660*/  FFMA.FTZ R33, R6.reuse, R7, R4 ;  /* 0x0000000706217223 */ /* 0x040fe20000010004 */
[----:B------:R-:W-:Y:S01]  /*10670*/  FFMA.FTZ R8, R6, R3, -R9 ;  /* 0x0000000306087223 */ /* 0x000fe20000010809 */
[----:B------:R-:W-:-:S02]  /*10680*/  HADD2.F32 R24, -RZ, R24.H1_H1 ;  /* 0x30000018ff187230 */ /* 0x000fc40000004100 */
[C---:B------:R-:W-:Y:S01]  /*10690*/  FMUL.FTZ R64, R27.reuse, R2 ;  /* 0x000000021b407220 */ /* 0x040fe20000410000 */
[----:B------:R-:W-:Y:S02]  /*106a0*/  HADD2.F32 R26, -RZ, R26.H1_H1 ;  /* 0x3000001aff1a7230 */ /* 0x000fe40000004100 */
[-C--:B------:R-:W-:Y:S01]  /*106b0*/  FMUL.FTZ R4, R27, R0.reuse ;  /* 0x000000001b047220 */ /* 0x080fe20000410000 */
[----:B------:R-:W-:Y:S02]  /*106c0*/  HADD2.F32 R7, -RZ, R69.H0_H0 ;  /* 0x20000045ff077230 */ /* 0x000fe40000004100 */
[C---:B------:R-:W-:Y:S01]  /*106d0*/  FFMA.FTZ R27, R15.reuse, R0, -R64 ;  /* 0x000000000f1b7223 */ /* 0x040fe20000010840 */
[----:B------:R-:W-:Y:S02]  /*106e0*/  HADD2.F32 R9, -RZ, R68.H0_H0 ;  /* 0x20000044ff097230 */ /* 0x000fe40000004100 */
[----:B------:R-:W-:Y:S01]  /*106f0*/  FFMA.FTZ R2, R15, R2, R4 ;  /* 0x000000020f027223 */ /* 0x000fe20000010004 */
[----:B------:R-:W-:-:S02]  /*10700*/  HADD2.F32 R3, -RZ, R72.H0_H0 ;  /* 0x20000048ff037230 */ /* 0x000fc40000004100 */
[----:B------:R-:W-:Y:S01]  /*10710*/  FMUL.FTZ R11, R24, R7 ;  /* 0x00000007180b7220 */ /* 0x000fe20000410000 */
[----:B------:R-:W-:Y:S02]  /*10720*/  HADD2.F32 R5, -RZ, R71.H0_H0 ;  /* 0x20000047ff057230 */ /* 0x000fe40000004100 */
[----:B------:R-:W-:Y:S01]  /*10730*/  FMUL.FTZ R15, R26, R9 ;  /* 0x000000091a0f7220 */ /* 0x000fe20000410000 */
[----:B------:R-:W-:Y:S02]  /*10740*/  HADD2.F32 R14, -RZ, R14.H1_H1 ;  /* 0x3000000eff0e7230 */ /* 0x000fe40000004100 */
[-C--:B------:R-:W-:Y:S01]  /*10750*/  FMUL.FTZ R24, R24, R3.reuse ;  /* 0x0000000318187220 */ /* 0x080fe20000410000 */
[----:B------:R-:W-:Y:S01]  /*10760*/  FFMA.FTZ R4, R12, R3, -R11 ;  /* 0x000000030c047223 */ /* 0x000fe2000001080b */
[----:B------:R-:W-:Y:S01]  /*10770*/  FMUL.FTZ R26, R26, R5 ;  /* 0x000000051a1a7220 */ /* 0x000fe20000410000 */
[----:B------:R-:W-:Y:S01]  /*10780*/  F2FP.F16.F32.PACK_AB R11, R2, R33 ;  /* 0x00000021020b723e */ /* 0x000fe200000000ff */
        /* <DEDUP_REMOVED lines=12> */
.L_x_3687:
[----:B------:R-:W-:Y:S05]  /*10850*/  BSYNC B0 ;  /* 0x0000000000007941 */ /* 0x000fea0003800000 */
.L_x_3673:
        /* <DEDUP_REMOVED lines=8> */
.L_x_3670:
[----:B0123--:R-:W-:Y:S01]  /*108e0*/  IMAD.U32 R6, RZ, RZ, UR42 ;  /* 0x0000002aff067e24 */ /* 0x00ffe2000f8e00ff */
[----:B------:R-:W-:Y:S01]  /*108f0*/  UIADD3 UR4, UP0, UR37, 0x1f8, URZ ;  /* 0x000001f825047890 */ /* 0x000fe2000ff1e03f */
[----:B------:R-:W-:Y:S01]  /*10900*/  IMAD.U32 R7, RZ, RZ, UR43 ;  /* 0x0000002bff077e24 */ /* 0x000fe2000f8e00ff */
[----:B------:R-:W-:Y:S01]  /*10910*/  STL.64 [R1+0x1e0], R28 ;  /* 0x0001e01c01007387 */ /* 0x000fe20000100a00 */
[----:B------:R-:W-:Y:S01]  /*10920*/  IMAD.MOV.U32 R4, RZ, RZ, R52 ;  /* 0x000000ffff047224 */ /* 0x000fe200078e0034 */
[----:B------:R-:W-:Y:S01]  /*10930*/  UIADD3.X UR5, URZ, UR36, URZ, UP0, !UPT ;  /* 0x000000243f057290 */ /* 0x000fe200087fe43f */
[----:B------:R-:W-:Y:S01]  /*10940*/  IMAD.MOV.U32 R5, RZ, RZ, R55 ;  /* 0x000000ffff057224 */ /* 0x000fe200078e0037 */
[----:B------:R-:W-:Y:S01]  /*10950*/  BSSY B0, `(.L_x_3697) ;  /* 0x0000034000007945 */ /* 0x000fe20003800000 */
[----:B------:R-:W-:Y:S02]  /*10960*/  IMAD.MOV.U32 R8, RZ, RZ, R59 ;  /* 0x000000ffff087224 */ /* 0x000fe400078e003b */
[----:B------:R-:W-:Y:S01]  /*10970*/  IMAD.MOV.U32 R9, RZ, RZ, R54 ;  /* 0x000000ffff097224 */ /* 0x000fe200078e0036 */
[----:B------:R0:W-:Y:S01]  /*10980*/  STL.128 [R1+0x170], R4 ;  /* 0x0001700401007387 */ /* 0x0001e20000100c00 */
[----:B------:R-:W-:-:S02]  /*10990*/  IMAD.MOV.U32 R10, RZ, RZ, R39 ;  /* 0x000000ffff0a7224 */ /* 0x000fc400078e0027 */
[----:B------:R-:W-:Y:S02]  /*109a0*/  IMAD.MOV.U32 R11, RZ, RZ, R60 ;  /* 0x000000ffff0b7224 */ /* 0x000fe400078e003c */
[----:B------:R-:W-:Y:S02]  /*109b0*/  IMAD.U32 R0, RZ, RZ, UR41 ;  /* 0x00000029ff007e24 */ /* 0x000fe4000f8e00ff */
[----:B------:R-:W-:Y:S01]  /*109c0*/  IMAD.U32 R2, RZ, RZ, UR39 ;  /* 0x00000027ff027e24 */ /* 0x000fe2000f8e00ff */
[----:B------:R1:W-:Y:S01]  /*109d0*/  STL.128 [R1+0x150], R8 ;  /* 0x0001500801007387 */ /* 0x0003e20000100c00 */
[----:B------:R-:W-:-:S05]  /*109e0*/  IMAD.U32 R3, RZ, RZ, UR47 ;  /* 0x0000002fff037e24 */ /* 0x000fca000f8e00ff */
[----:B------:R-:W-:Y:S01]  /*109f0*/  STL.64 [R1+0x148], R2 ;  /* 0x0001480201007387 */ /* 0x000fe20000100a00 */
[----:B0-----:R-:W-:Y:S02]  /*10a00*/  IMAD.MOV.U32 R4, RZ, RZ, R38 ;  /* 0x000000ffff047224 */ /* 0x001fe400078e0026 */
[----:B------:R-:W-:Y:S02]  /*10a10*/  IMAD.MOV.U32 R5, RZ, RZ, R63 ;  /* 0x000000ffff057224 */ /* 0x000fe400078e003f */
[----:B------:R-:W-:Y:S02]  /*10a20*/  IMAD.MOV.U32 R6, RZ, RZ, R37 ;  /* 0x000000ffff067224 */ /* 0x000fe400078e0025 */
[----:B------:R-:W-:Y:S02]  /*10a30*/  IMAD.MOV.U32 R7, RZ, RZ, R36 ;  /* 0x000000ffff077224 */ /* 0x000fe400078e0024 */
[----:B-1----:R-:W-:Y:S02]  /*10a40*/  IMAD.MOV.U32 R8, RZ, RZ, R50 ;  /* 0x000000ffff087224 */ /* 0x002fe400078e0032 */
[----:B------:R-:W-:Y:S01]  /*10a50*/  IMAD.MOV.U32 R9, RZ, RZ, R53 ;  /* 0x000000ffff097224 */ /* 0x000fe200078e0035 */
[----:B------:R0:W-:Y:S01]  /*10a60*/  STL.128 [R1+0x1b0], R4 ;  /* 0x0001b00401007387 */ /* 0x0001e20000100c00 */
[----:B------:R-:W-:-:S02]  /*10a70*/  IMAD.MOV.U32 R10, RZ, RZ, R51 ;  /* 0x000000ffff0a7224 */ /* 0x000fc400078e0033 */
[----:B------:R-:W-:-:S05]  /*10a80*/  IMAD.MOV.U32 R11, RZ, RZ, R48 ;  /* 0x000000ffff0b7224 */ /* 0x000fca00078e0030 */
[----:B------:R1:W-:Y:S01]  /*10a90*/  STL.128 [R1+0x190], R8 ;  /* 0x0001900801007387 */ /* 0x0003e20000100c00 */
[----:B0-----:R-:W-:Y:S02]  /*10aa0*/  IMAD.MOV.U32 R4, RZ, RZ, R35 ;  /* 0x000000ffff047224 */ /* 0x001fe400078e0023 */
[----:B------:R-:W-:Y:S02]  /*10ab0*/  IMAD.MOV.U32 R5, RZ, RZ, R58 ;  /* 0x000000ffff057224 */ /* 0x000fe400078e003a */
[----:B------:R-:W-:Y:S02]  /*10ac0*/  IMAD.MOV.U32 R6, RZ, RZ, R34 ;  /* 0x000000ffff067224 */ /* 0x000fe400078e0022 */
[----:B------:R-:W-:Y:S02]  /*10ad0*/  IMAD.MOV.U32 R7, RZ, RZ, R61 ;  /* 0x000000ffff077224 */ /* 0x000fe400078e003d */
[----:B-1----:R-:W-:Y:S01]  /*10ae0*/  IMAD.U32 R9, RZ, RZ, UR48 ;  /* 0x00000030ff097e24 */ /* 0x002fe2000f8e00ff */
[----:B------:R-:W-:Y:S01]  /*10af0*/  MOV R10, 0x10c90 ;  /* 0x00010c90000a7802 */ /* 0x000fe20000000f00 */
[----:B------:R-:W-:Y:S01]  /*10b00*/  IMAD.U32 R8, RZ, RZ, UR4 ;  /* 0x00000004ff087e24 */ /* 0x000fe2000f8e00ff */
[----:B------:R0:W-:Y:S02]  /*10b10*/  STL.128 [R1+0x1c0], R4 ;  /* 0x0001c00401007387 */ /* 0x0001e40000100c00 */
[----:B0-----:R-:W-:-:S02]  /*10b20*/  IMAD.MOV.U32 R4, RZ, RZ, R19 ;  /* 0x000000ffff047224 */ /* 0x001fc400078e0013 */
[----:B------:R-:W-:Y:S02]  /*10b30*/  IMAD.MOV.U32 R5, RZ, RZ, R18 ;  /* 0x000000ffff057224 */ /* 0x000fe400078e0012 */
[----:B------:R-:W-:Y:S02]  /*10b40*/  IMAD.MOV.U32 R6, RZ, RZ, R45 ;  /* 0x000000ffff067224 */ /* 0x000fe400078e002d */
[----:B------:R-:W-:Y:S02]  /*10b50*/  IMAD.MOV.U32 R7, RZ, RZ, R44 ;  /* 0x000000ffff077224 */ /* 0x000fe400078e002c */
[----:B------:R-:W-:Y:S02]  /*10b60*/  IMAD.MOV.U32 R18, RZ, RZ, R42 ;  /* 0x000000ffff127224 */ /* 0x000fe400078e002a */
[----:B------:R-:W-:Y:S01]  /*10b70*/  IMAD.MOV.U32 R19, RZ, RZ, R43 ;  /* 0x000000ffff137224 */ /* 0x000fe200078e002b */
[----:B------:R0:W-:Y:S04]  /*10b80*/  STL.128 [R1+0x1d0], R4 ;  /* 0x0001d00401007387 */ /* 0x0001e80000100c00 */
[----:B------:R-:W-:Y:S01]  /*10b90*/  STL.128 [R1+0x160], R16 ;  /* 0x0001601001007387 */ /* 0x000fe20000100c00 */
[----:B0-----:R-:W-:-:S02]  /*10ba0*/  IMAD.MOV.U32 R6, RZ, RZ, R31 ;  /* 0x000000ffff067224 */ /* 0x001fc400078e001f */
[----:B------:R-:W-:Y:S02]  /*10bb0*/  IMAD.MOV.U32 R7, RZ, RZ, R30 ;  /* 0x000000ffff077224 */ /* 0x000fe400078e001e */
[----:B------:R-:W-:Y:S02]  /*10bc0*/  IMAD.MOV.U32 R4, RZ, RZ, R0 ;  /* 0x000000ffff047224 */ /* 0x000fe400078e0000 */
[----:B------:R-:W-:Y:S02]  /*10bd0*/  IMAD.MOV.U32 R5, RZ, RZ, R9 ;  /* 0x000000ffff057224 */ /* 0x000fe400078e0009 */
[----:B------:R-:W-:Y:S02]  /*10be0*/  IMAD.U32 R9, RZ, RZ, UR5 ;  /* 0x00000005ff097e24 */ /* 0x000fe4000f8e00ff */
[----:B------:R-:W-:Y:S01]  /*10bf0*/  IMAD.U32 R0, RZ, RZ, UR37 ;  /* 0x00000025ff007e24 */ /* 0x000fe2000f8e00ff */
[----:B------:R0:W-:Y:S03]  /*10c00*/  STL.128 [R1+0x180], R4 ;  /* 0x0001800401007387 */ /* 0x0001e60000100c00 */
[----:B------:R-:W-:-:S02]  /*10c10*/  VIADD R0, R0, 0x148 ;  /* 0x0000014800007836 */ /* 0x000fc40000000000 */
[----:B0-----:R-:W-:Y:S02]  /*10c20*/  IMAD.MOV.U32 R4, RZ, RZ, R41 ;  /* 0x000000ffff047224 */ /* 0x001fe400078e0029 */
[----:B------:R-:W-:Y:S02]  /*10c30*/  IMAD.MOV.U32 R5, RZ, RZ, R40 ;  /* 0x000000ffff057224 */ /* 0x000fe400078e0028 */
[----:B------:R-:W-:Y:S02]  /*10c40*/  IMAD.MOV.U32 R6, RZ, RZ, R8 ;  /* 0x000000ffff067224 */ /* 0x000fe400078e0008 */
[----:B------:R-:W-:Y:S02]  /*10c50*/  IMAD.MOV.U32 R7, RZ, RZ, R9 ;  /* 0x000000ffff077224 */ /* 0x000fe400078e0009 */
[----:B------:R-:W-:-:S03]  /*10c60*/  VIADD R8, R200, 0xffffffff ;  /* 0xffffffffc8087836 */ /* 0x000fc60000000000 */
[----:B------:R0:W-:Y:S04]  /*10c70*/  STL.128 [R1+0x1a0], R4 ;  /* 0x0001a00401007387 */ /* 0x0001e80000100c00 */
[----:B0----5:R-:W-:Y:S05]  /*10c80*/  CALL.REL.NOINC `($_ZN7cutlass13device_kernelIN5flash11enable_sm90INS1_16FlashAttnFwdSm90INS1_25CollectiveMainloopFwdSm90ILi2EN4cute5tupleIJNS5_1CILi1EEES8_S8_EEENS6_IJNS7_ILi64EEESA_SA_EEELi512ENS_6half_tEfNS_4arch4Sm90ELb0ELb1ELb1ELb1ELb0ELb1ELb1ELb0ELb0ELb1ELb0ELb0EEENS1_21CollectiveEpilogueFwdINS6_IJSA_NS7_ILi512EEESA_EEES9_SC_SE_Li256ELb1ELb1ELb0ELb0EEENS1_36VarlenDynamicPersistentTileSchedulerILi64ELi64ELi256ELi128ELb0ELb1ELb1ELb1ELb0ELb1EEEEEEEEEvNT_6ParamsE$_ZZN5flash25CollectiveMainloopFwdSm90ILi2EN4cute5tupleIJNS1_1CILi1EEES4_S4_EEENS2_IJNS3_ILi64EEES6_S6_EEELi512EN7cutlass6half_tEfNS8_4arch4Sm90ELb0ELb1ELb1ELb1ELb0ELb1ELb1ELb0ELb0ELb1ELb0ELb0EE3mmaINS_16FlashAttnFwdSm90ISC_NS_21CollectiveEpilogueFwdINS2_IJS6_NS3_ILi512EEES6_EEES5_S9_SB_Li256ELb1ELb1ELb0ELb0EEENS_36VarlenDynamicPersistentTileSchedulerILi64ELi64ELi256ELi128ELb0ELb1ELb1ELb1ELb0ELb1EEEE13SharedStorageENS1_6TensorINS1_11ArrayEngineIfLm128EEENS1_6LayoutINS2_IJNS2_IJNS3_ILi2EEESR_NS3_ILi32EEEEEES4_S4_EEENS2_IJNS2_IJS4_SR_NS3_ILi4EEEEEENS3_ILi0EEESX_EEEEEEENS_7SoftmaxILi2ELi0EEEEEbRKNSC_6ParamsENS8_25PipelineTmaAsyncNoClusterILi2ENS8_16PipelineTmaAsyncILi2EEEEES19_RNS8_13PipelineStateILj2EEERT0_RT1_iRiRKNS_16SeqlenInfoQKNewKILb1ELb1EEENS2_IJiiiiEEERT_ENKUliT_T0_T1_E_clIZSD_ISM_S10_S12_EbS15_S19_S19_S1C_S1E_S1G_iS1H_S1L_S1M_S1O_EUlRS1P_iE0_NS3_ILb1EEES1W_EEDaiS1P_S1Q_S1R_) ;  /* 0x0000030c009c7944 */ /* 0x021fea0003c00000 */
[----:B------:R-:W-:Y:S05]  /*10c90*/  BSYNC B0 ;  /* 0x0000000000007941 */ /* 0x000fea0003800000 */
.L_x_3697:
[----:B------:R-:W2:Y:S01]  /*10ca0*/  LDL R2, [R1+0x70] ;  /* 0x0000700001027983 */ /* 0x000ea20000100800 */
[----:B------:R-:W0:Y:S08]  /*10cb0*/  LDC R0, c[0x0][0x448] ;  /* 0x00011200ff007b82 */ /* 0x000e300000000800 */
        /* <DEDUP_REMOVED lines=9> */
[----:B------:R-:W-:Y:S02]  /*10d50*/  IMAD.IADD R197, R197, 0x1, R0 ;  /* 0x00000001c5c57824 */ /* 0x000fe400078e0200 */
[----:B------:R-:W-:Y:S02]  /*10d60*/  VIADD R0, R200, 0xfffffffe ;  /* 0xfffffffec8007836 */ /* 0x000fe40000000000 */
        /* <DEDUP_REMOVED lines=13> */
.L_x_3700:
[----:B------:R-:W-:-:S13]  /*10e40*/  ISETP.NE.AND P0, PT, R7, 0x1, PT ;  /* 0x000000010700780c */ /* 0x000fda0003f05270 */
[----:B------:R-:W0:Y:S02]  /*10e50*/  @P0 LDC.64 R4, c[0x0][0xae0] ;  /* 0x0002b800ff040b82 */ /* 0x000e240000000a00 */
[----:B0-----:R-:W-:-:S05]  /*10e60*/  @P0 IMAD.HI.U32 R4, R3, R4, RZ ;  /* 0x0000000403040227 */ /* 0x001fca00078e00ff */
[----:B------:R-:W-:-:S07]  /*10e70*/  @P0 SHF.R.U32.HI R3, RZ, R5, R4 ;  /* 0x00000005ff030219 */ /* 0x000fce0000011604 */
.L_x_3701:
[----:B------:R-:W-:Y:S05]  /*10e80*/  BSYNC B0 ;  /* 0x0000000000007941 */ /* 0x000fea0003800000 */
.L_x_3699:
[----:B------:R-:W-:-:S05]  /*10e90*/  IMAD R3, R3, R7, R7 ;  /* 0x0000000703037224 */ /* 0x000fca00078e0207 */
[----:B------:R-:W-:-:S07]  /*10ea0*/  VIMNMX R6, R6, R3, PT ;  /* 0x0000000306067248 */ /* 0x000fce0003fe0100 */
.L_x_3698:
[----:B------:R-:W-:-:S04]  /*10eb0*/  SHF.R.S32.HI R3, RZ, 0x1f, R6 ;  /* 0x0000001fff037819 */ /* 0x000fc80000011406 */
[----:B------:R-:W-:-:S04]  /*10ec0*/  LEA.HI R3, R3, R6, RZ, 0x6 ;  /* 0x0000000603037211 */ /* 0x000fc800078f30ff */
[----:B------:R-:W-:-:S04]  /*10ed0*/  SHF.R.S32.HI R3, RZ, 0x6, R3 ;  /* 0x00000006ff037819 */ /* 0x000fc80000011403 */
[----:B------:R-:W-:-:S04]  /*10ee0*/  VIMNMX R12, R164, R3, !PT ;  /* 0x00000003a40c7248 */ /* 0x000fc80007fe0100 */
[----:B------:R-:W-:-:S13]  /*10ef0*/  ISETP.GE.AND P0, PT, R0, R12, PT ;  /* 0x0000000c0000720c */ /* 0x000fda0003f06270 */
[----:B------:R-:W-:Y:S05]  /*10f00*/  @!P0 BRA `(.L_x_3702) ;  /* 0x000000a800588947 */ /* 0x000fea0003800000 */
.L_x_3731:
[----:B0-----:R-:W2:Y:S04]  /*10f10*/  LD.E R20, desc[UR44][R16.64+0x1e8] ;  /* 0x0001e82c10147980 */ /* 0x001ea8000c101900 */
[----:B------:R-:W3:Y:S04]  /*10f20*/  LD.E R2, desc[UR44][R16.64+0x1f0] ;  /* 0x0001f02c10027980 */ /* 0x000ee8000c101900 */
[----:B------:R-:W4:Y:S01]  /*10f30*/  LD.E R6, desc[UR44][R16.64+0x1c] ;  /* 0x00001c2c10067980 */ /* 0x000f22000c101900 */
[----:B--2---:R-:W-:-:S05]  /*10f40*/  VIADD R5, R20, 0x1 ;  /* 0x0000000114057836 */ /* 0x004fca0000000000 */
[----:B------:R-:W-:-:S13]  /*10f50*/  ISETP.NE.AND P0, PT, R5, 0x2, PT ;  /* 0x000000020500780c */ /* 0x000fda0003f05270 */
[----:B------:R0:W5:Y:S04]  /*10f60*/  @P0 LD.E R7, desc[UR44][R16.64+0x1ec] ;  /* 0x0001ec2c10070980 */ /* 0x000168000c101900 */
[----:B-1----:R-:W2:Y:S01]  /*10f70*/  @!P0 LD.E R4, desc[UR44][R16.64+0x1ec] ;  /* 0x0001ec2c10048980 */ /* 0x002ea2000c101900 */
        /* <DEDUP_REMOVED lines=13> */
.L_x_3704:
[----:B------:R-:W-:Y:S05]  /*11050*/  BSYNC B0 ;  /* 0x0000000000007941 */ /* 0x000fea0003800000 */
.L_x_3703:
        /* <DEDUP_REMOVED lines=13> */
.L_x_3706:
[----:B------:R-:W-:Y:S05]  /*11130*/  BSYNC B0 ;  /* 0x0000000000007941 */ /* 0x000fea0003800000 */
.L_x_3705:
        /* <DEDUP_REMOVED lines=8> */
.L_x_3708:
[----:B------:R-:W-:Y:S05]  /*111c0*/  BSYNC B0 ;  /* 0x0000000000007941 */ /* 0x000fea0003800000 */
.L_x_3707:
        /* <DEDUP_REMOVED lines=60> */
.L_x_3711:
[----:B------:R-:W-:Y:S05]  /*11590*/  BSYNC B0 ;  /* 0x0000000000007941 */ /* 0x000fea0003800000 */
.L_x_3710:
        /* <DEDUP_REMOVED lines=13> */
.L_x_3713:
[----:B------:R-:W-:Y:S05]  /*11670*/  BSYNC B0 ;  /* 0x0000000000007941 */ /* 0x000fea0003800000 */
.L_x_3712:
        /* <DEDUP_REMOVED lines=8> */
.L_x_3715:
[----:B------:R-:W-:Y:S05]  /*11700*/  BSYNC B0 ;  /* 0x0000000000007941 */ /* 0x000fea0003800000 */
.L_x_3714:
        /* <DEDUP_REMOVED lines=505> */
[----:B------:R-:W-:-:S04]  /*136a0*/  IMAD.U32 R30, R31, 0x10, R30 ;  /* 0x000000101f1e7824 */ /* 0x000fc800078e001e */
[----:B------:R-:W-:-:S04]  /*136b0*/  IMAD.IADD R27, R58, 0x1, -R27 ;  /* 0x000000013a1b7824 */ /* 0x000fc800078e0a1b */
[----:B------:R-:W-:-:S04]  /*136c0*/  IMAD R32, R27, 0x8, R30 ;  /* 0x000000081b207824 */ /* 0x000fc800078e021e */
[----:B------:R-:W-:-:S04]  /*136d0*/  @P1 IMAD.HI.U32 R2, R32, R3, RZ ;  /* 0x0000000320021227 */ /* 0x000fc800078e00ff */
[----:B------:R-:W-:Y:S01]  /*136e0*/  FMUL.FTZ R38, R38, R21 ;  /* 0x0000001526267220 */ /* 0x000fe20000410000 */
[----:B------:R-:W-:-:S03]  /*136f0*/  @P1 SHF.R.U32.HI R32, RZ, R19, R2 ;  /* 0x00000013ff201219 */ /* 0x000fc60000011602 */
[----:B------:R0:W3:Y:S01]  /*13700*/  MUFU.TANH R64, R38 ;  /* 0x0000002600407308 */ /* 0x0000e20000002400 */
[----:B------:R-:W-:Y:S01]  /*13710*/  LOP3.LUT R26, R26, 0x7ffffffc, RZ, 0xc0, !PT ;  /* 0x7ffffffc1a1a7812 */ /* 0x000fe200078ec0ff */
[----:B------:R-:W-:Y:S01]  /*13720*/  FMUL.FTZ R36, R36, R21 ;  /* 0x0000001524247220 */ /* 0x000fe20000410000 */
[----:B------:R-:W4:Y:S01]  /*13730*/  SHFL.IDX PT, R24, R32, RZ, 0x1c1f ;  /* 0x001c1fff20187589 */ /* 0x000f2200000e0000 */
[----:B0-----:R-:W-:-:S04]  /*13740*/  IMAD.SHL.U32 R38, R0, 0x40, RZ ;  /* 0x0000004000267824 */ /* 0x001fc800078e00ff */
[----:B------:R0:W1:Y:S01]  /*13750*/  MUFU.TANH R63, R36 ;  /* 0x00000024003f7308 */ /* 0x0000620000002400 */
[----:B------:R-:W-:Y:S02]  /*13760*/  IMAD.IADD R2, R29, 0x1, -R26 ;  /* 0x000000011d027824 */ /* 0x000fe400078e0a1a */
[-C--:B------:R-:W-:Y:S01]  /*13770*/  FMUL.FTZ R25, R25, R21.reuse ;  /* 0x0000001519197220 */ /* 0x080fe20000410000 */
[----:B------:R-:W-:Y:S01]  /*13780*/  IADD3 R3, -R38, 0x1, RZ ;  /* 0x0000000126037810 */ /* 0x000fe20007ffe1ff */
        /* <DEDUP_REMOVED lines=23> */
[----:B------:R-:W0:Y:S04]  /*13900*/  MUFU.TANH R15, R15 ;  /* 0x0000000f000f7308 */ /* 0x000e280000002400 */
        /* <DEDUP_REMOVED lines=30> */
[----:B------:R2:W0:Y:S01]  /*13af0*/  MUFU.TANH R65, R39 ;  /* 0x0000002700417308 */ /* 0x0004220000002400 */
[----:B----4-:R-:W-:Y:S02]  /*13b00*/  IMAD.IADD R3, R55, 0x1, R24 ;  /* 0x0000000137037824 */ /* 0x010fe400078e0218 */
[----:B--2---:R-:W-:-:S04]  /*13b10*/  IMAD.IADD R39, R18, 0x1, R7 ;  /* 0x0000000112277824 */ /* 0x004fc800078e0207 */
[----:B------:R-:W-:Y:S01]  /*13b20*/  IMAD.IADD R6, R39, 0x1, R24 ;  /* 0x0000000127067824 */ /* 0x000fe200078e0218 */
[----:B-1-3--:R-:W-:Y:S06]  /*13b30*/  @!P2 BRA `(.L_x_3718) ;  /* 0x000000000048a947 */ /* 0x00afec0003800000 */
        /* <DEDUP_REMOVED lines=10> */
.L_x_3720:
[----:B------:R-:W-:-:S13]  /*13be0*/  ISETP.NE.AND P1, PT, R9, 0x1, PT ;  /* 0x000000010900780c */ /* 0x000fda0003f25270 */
[----:B------:R-:W-:-:S05]  /*13bf0*/  @P1 IMAD.HI.U32 R8, R7, R10, RZ ;  /* 0x0000000a07081227 */ /* 0x000fca00078e00ff */
[----:B------:R-:W-:-:S07]  /*13c00*/  @P1 SHF.R.U32.HI R7, RZ, R11, R8 ;  /* 0x0000000bff071219 */ /* 0x000fce0000011608 */
.L_x_3721:
[----:B------:R-:W-:Y:S05]  /*13c10*/  BSYNC B1 ;  /* 0x0000000000017941 */ /* 0x000fea0003800000 */
.L_x_3719:
[----:B------:R-:W-:-:S04]  /*13c20*/  IMAD R7, R7, R9, -R38 ;  /* 0x0000000907077224 */ /* 0x000fc800078e0a26 */
[----:B------:R-:W-:-:S05]  /*13c30*/  IMAD R8, R2, -0x2, R7 ;  /* 0xfffffffe02087824 */ /* 0x000fca00078e0207 */
[----:B------:R-:W-:Y:S02]  /*13c40*/  VIMNMX R3, R3, R8, !PT ;  /* 0x0000000803037248 */ /* 0x000fe40007fe0100 */
[----:B------:R-:W-:-:S07]  /*13c50*/  VIADDMNMX R6, R8, R9, R6, PT ;  /* 0x0000000908067246 */ /* 0x000fce0003800106 */
.L_x_3718:
[----:B------:R-:W-:Y:S05]  /*13c60*/  BSYNC B0 ;  /* 0x0000000000007941 */ /* 0x000fea0003800000 */
.L_x_3717:
[C---:B------:R-:W-:Y:S01]  /*13c70*/  ISETP.GE.AND P1, PT, R58.reuse, 0x9, PT ;  /* 0x000000093a00780c */ /* 0x040fe20003f26270 */
[----:B------:R-:W1:Y:S01]  /*13c80*/  SHFL.IDX PT, R32, R32, 0x1, 0x1c1f ;  /* 0x003c1f0020207f89 */ /* 0x000e6200000e0000 */
[----:B------:R-:W-:Y:S01]  /*13c90*/  ISETP.GE.AND P2, PT, R58, 0x2, PT ;  /* 0x000000023a00780c */ /* 0x000fe20003f46270 */
[----:B------:R-:W-:Y:S01]  /*13ca0*/  BSSY B0, `(.L_x_3722) ;  /* 0x0000060000007945 */ /* 0x000fe20003800000 */
[----:B------:R-:W-:Y:S02]  /*13cb0*/  P2R R67, PR, RZ, 0x2 ;  /* 0x00000002ff437803 */ /* 0x000fe40000000000 */
[----:B------:R-:W-:Y:S02]  /*13cc0*/  ISETP.GT.AND P1, PT, R3, 0x8, !P1 ;  /* 0x000000080300780c */ /* 0x000fe40004f24270 */
[----:B------:R-:W-:Y:S02]  /*13cd0*/  P2R R66, PR, RZ, 0x4 ;  /* 0x00000004ff427803 */ /* 0x000fe40000000000 */
[----:B------:R-:W-:-:S02]  /*13ce0*/  ISETP.LT.OR P1, PT, R6, 0x9, P1 ;  /* 0x000000090600780c */ /* 0x000fc40000f21670 */
[C---:B------:R-:W-:Y:S02]  /*13cf0*/  ISETP.GT.AND P2, PT, R3.reuse, 0x1, !P2 ;  /* 0x000000010300780c */ /* 0x040fe40005744270 */
[----:B------:R-:W-:Y:S02]  /*13d00*/  ISETP.GE.AND P3, PT, R58, 0xa, PT ;  /* 0x0000000a3a00780c */ /* 0x000fe40003f66270 */
[----:B0-----:R-:W-:Y:S02]  /*13d10*/  FSEL R33, R28, -INF , !P1 ;  /* 0xff8000001c217808 */ /* 0x001fe40004800000 */
[----:B------:R-:W-:Y:S02]  /*13d20*/  ISETP.LT.OR P2, PT, R6, 0x2, P2 ;  /* 0x000000020600780c */ /* 0x000fe40001741670 */
[----:B------:R-:W-:Y:S02]  /*13d30*/  ISETP.GT.AND P1, PT, R3, 0x9, !P3 ;  /* 0x000000090300780c */ /* 0x000fe40005f24270 */
[----:B------:R-:W-:-:S02]  /*13d40*/  FSEL R35, R25, -INF , !P2 ;  /* 0xff80000019237808 */ /* 0x000fc40005000000 */
[----:B------:R-:W-:Y:S01]  /*13d50*/  ISETP.LT.OR P1, PT, R6, 0xa, P1 ;  /* 0x0000000a0600780c */ /* 0x000fe20000f21670 */
[----:B-1----:R-:W-:Y:S01]  /*13d60*/  IMAD.IADD R8, R55, 0x1, R32 ;  /* 0x0000000137087824 */ /* 0x002fe200078e0220 */
        /* <DEDUP_REMOVED lines=75> */
.L_x_3725:
[----:B------:R-:W-:-:S13]  /*14220*/  ISETP.NE.AND P6, PT, R9, 0x1, PT ;  /* 0x000000010900780c */ /* 0x000fda0003fc5270 */
[----:B------:R-:W-:-:S05]  /*14230*/  @P6 IMAD.HI.U32 R10, R4, R10, RZ ;  /* 0x0000000a040a6227 */ /* 0x000fca00078e00ff */
[----:B------:R-:W-:-:S07]  /*14240*/  @P6 SHF.R.U32.HI R4, RZ, R11, R10 ;  /* 0x0000000bff046219 */ /* 0x000fce000001160a */
.L_x_3726:
[----:B------:R-:W-:Y:S05]  /*14250*/  BSYNC B1 ;  /* 0x0000000000017941 */ /* 0x000fea0003800000 */
.L_x_3724:
[----:B------:R-:W-:-:S04]  /*14260*/  IMAD R3, R4, R9, -R38 ;  /* 0x0000000904037224 */ /* 0x000fc800078e0a26 */
[----:B------:R-:W-:-:S05]  /*14270*/  IMAD R3, R2, -0x2, R3 ;  /* 0xfffffffe02037824 */ /* 0x000fca00078e0203 */
[----:B------:R-:W-:Y:S02]  /*14280*/  VIADDMNMX R6, R3, R9, R6, PT ;  /* 0x0000000903067246 */ /* 0x000fe40003800106 */
[----:B------:R-:W-:-:S07]  /*14290*/  VIMNMX R8, R8, R3, !PT ;  /* 0x0000000308087248 */ /* 0x000fce0007fe0100 */
.L_x_3723:
[----:B------:R-:W-:Y:S05]  /*142a0*/  BSYNC B0 ;  /* 0x0000000000007941 */ /* 0x000fea0003800000 */
.L_x_3722:
        /* <DEDUP_REMOVED lines=42> */
[----:B------:R-:W-:Y:S02]  /*14550*/  ISETP.GT.AND P1, PT, R8, 0x29, !P1 ;  /* 0x000000290800780c */ /* 0x000fe40004f24270 */
[----:B------:R-:W-:Y:S02]  /*14560*/  ISETP.LT.OR P5, PT, R6, 0x29, P5 ;  /* 0x000000290600780c */ /* 0x000fe40002fa1670 */
[----:B------:R-:W-:Y:S02]  /*14570*/  ISETP.GT.AND P2, PT, R8, 0x30, !P2 ;  /* 0x000000300800780c */ /* 0x000fe40005744270 */
[----:B------:R-:W-:-:S02]  /*14580*/  FSEL R9, R46, -INF , !P5 ;  /* 0xff8000002e097808 */ /* 0x000fc40006800000 */
[----:B------:R-:W-:Y:S02]  /*14590*/  ISETP.LT.OR P1, PT, R6, 0x2a, P1 ;  /* 0x0000002a0600780c */ /* 0x000fe40000f21670 */
[----:B------:R-:W-:Y:S02]  /*145a0*/  ISETP.GT.AND P3, PT, R8, 0x31, !P3 ;  /* 0x000000310800780c */ /* 0x000fe40005f64270 */
[----:B------:R-:W-:Y:S02]  /*145b0*/  ISETP.LT.OR P2, PT, R6, 0x31, P2 ;  /* 0x000000310600780c */ /* 0x000fe40001741670 */
[----:B------:R-:W-:Y:S02]  /*145c0*/  FSEL R52, R36, -INF , !P1 ;  /* 0xff80000024347808 */ /* 0x000fe40004800000 */
[----:B------:R-:W-:Y:S02]  /*145d0*/  ISETP.NE.AND P6, PT, R41, RZ, PT ;  /* 0x000000ff2900720c */ /* 0x000fe40003fc5270 */
[----:B------:R-:W-:-:S02]  /*145e0*/  ISETP.GT.AND P4, PT, R8, 0x38, !P4 ;  /* 0x000000380800780c */ /* 0x000fc40006784270 */
[----:B------:R-:W-:Y:S02]  /*145f0*/  ISETP.LT.OR P3, PT, R6, 0x32, P3 ;  /* 0x000000320600780c */ /* 0x000fe40001f61670 */
[----:B------:R-:W-:Y:S02]  /*14600*/  FSEL R50, R50, -INF , !P2 ;  /* 0xff80000032327808 */ /* 0x000fe40005000000 */
[----:B------:R-:W-:Y:S02]  /*14610*/  ISETP.GT.AND P1, PT, R8, 0x39, !P6 ;  /* 0x000000390800780c */ /* 0x000fe40007724270 */
[C---:B------:R-:W-:Y:S02]  /*14620*/  ISETP.LT.OR P4, PT, R6.reuse, 0x39, P4 ;  /* 0x000000390600780c */ /* 0x040fe40002781670 */
[----:B------:R-:W-:Y:S01]  /*14630*/  FSEL R56, R51, -INF , !P3 ;  /* 0xff80000033387808 */ /* 0x000fe20005800000 */
[----:B------:R-:W-:Y:S01]  /*14640*/  UIADD3 UR4, UP0, UR37, 0x200, URZ ;  /* 0x0000020025047890 */ /* 0x000fe2000ff1e03f */
[----:B------:R-:W-:-:S02]  /*14650*/  ISETP.LT.OR P1, PT, R6, 0x3a, P1 ;  /* 0x0000003a0600780c */ /* 0x000fc40000f21670 */
[----:B------:R-:W-:Y:S01]  /*14660*/  FSEL R54, R54, -INF , !P4 ;  /* 0xff80000036367808 */ /* 0x000fe20006000000 */
[----:B------:R-:W-:Y:S02]  /*14670*/  ULOP3.LUT UR4, UR4, 0x4, URZ, 0xfc, !UPT ;  /* 0x0000000404047892 */ /* 0x000fe4000f8efc3f */
[----:B------:R-:W-:Y:S01]  /*14680*/  UIADD3.X UR5, URZ, UR36, URZ, UP0, !UPT ;  /* 0x000000243f057290 */ /* 0x000fe200087fe43f */
        /* <DEDUP_REMOVED lines=34> */
[----:B------:R-:W-:Y:S01]  /*148b0*/  FMNMX.FTZ R41, R54, R4, !PT ;  /* 0x0000000436297209 */ /* 0x000fe20007810000 */
[----:B------:R-:W-:Y:S02]  /*148c0*/  IMAD.U32 R4, RZ, RZ, UR4 ;  /* 0x00000004ff047e24 */ /* 0x000fe4000f8e00ff */
[----:B------:R-:W-:Y:S01]  /*148d0*/  IMAD.U32 R5, RZ, RZ, UR5 ;  /* 0x00000005ff057e24 */ /* 0x000fe2000f8e00ff */
        /* <DEDUP_REMOVED lines=43> */
.L_x_3728:
[----:B------:R-:W-:Y:S05]  /*14b90*/  BSYNC B0 ;  /* 0x0000000000007941 */ /* 0x000fea0003800000 */
.L_x_3727:
        /* <DEDUP_REMOVED lines=36> */
[----:B------:R-:W-:Y:S01]  /*14de0*/  MUFU.EX2 R33, R33 ;  /* 0x0000002100217308 */ /* 0x000fe20000000800 */
[----:B-----5:R-:W-:-:S02]  /*14df0*/  FADD.FTZ R2, R168, R47 ;  /* 0x0000002fa8027221 */ /* 0x020fc40000010000 */
        /* <DEDUP_REMOVED lines=8> */
[----:B--2---:R-:W-:Y:S01]  /*14e80*/  FADD.FTZ R20, R35, R2 ;  /* 0x0000000223147221 */ /* 0x004fe20000010000 */
[-CC-:B------:R-:W-:Y:S01]  /*14e90*/  FFMA.FTZ R13, R13, R46.reuse, -R3.reuse ;  /* 0x0000002e0d0d7223 */ /* 0x180fe20000010803 */
[-CC-:B------:R-:W-:Y:S01]  /*14ea0*/  FFMA.FTZ R11, R11, R46.reuse, -R3.reuse ;  /* 0x0000002e0b0b7223 */ /* 0x180fe20000010803 */
[-CC-:B------:R-:W-:Y:S01]  /*14eb0*/  FFMA.FTZ R10, R10, R46.reuse, -R3.reuse ;  /* 0x0000002e0a0a7223 */ /* 0x180fe20000010803 */
[-CC-:B------:R-:W-:Y:S01]  /*14ec0*/  FFMA.FTZ R9, R9, R46.reuse, -R3.reuse ;  /* 0x0000002e09097223 */ /* 0x180fe20000010803 */
[----:B------:R-:W1:Y:S01]  /*14ed0*/  MUFU.EX2 R40, R40 ;  /* 0x0000002800287308 */ /* 0x000e620000000800 */
[----:B------:R-:W-:-:S07]  /*14ee0*/  FFMA.FTZ R2, R52, R46, -R3 ;  /* 0x0000002e34027223 */ /* 0x000fce0000010803 */
[----:B------:R-:W2:Y:S08]  /*14ef0*/  MUFU.EX2 R39, R39 ;  /* 0x0000002700277308 */ /* 0x000eb00000000800 */
[----:B------:R-:W3:Y:S01]  /*14f00*/  MUFU.EX2 R38, R38 ;  /* 0x0000002600267308 */ /* 0x000ee20000000800 */
[----:B-1----:R-:W-:-:S07]  /*14f10*/  FADD.FTZ R4, R40, R49 ;  /* 0x0000003128047221 */ /* 0x002fce0000010000 */
[----:B------:R-:W1:Y:S01]  /*14f20*/  MUFU.EX2 R37, R37 ;  /* 0x0000002500257308 */ /* 0x000e620000000800 */
[----:B--2---:R-:W-:-:S07]  /*14f30*/  FADD.FTZ R5, R39, R4 ;  /* 0x0000000427057221 */ /* 0x004fce0000010000 */
[----:B------:R-:W-:Y:S01]  /*14f40*/  MUFU.EX2 R30, R30 ;  /* 0x0000001e001e7308 */ /* 0x000fe20000000800 */
[----:B---3--:R-:W-:-:S07]  /*14f50*/  FADD.FTZ R4, R38, R5 ;  /* 0x0000000526047221 */ /* 0x008fce0000010000 */
[----:B------:R-:W2:Y:S01]  /*14f60*/  MUFU.EX2 R34, R34 ;  /* 0x0000002200227308 */ /* 0x000ea20000000800 */
[----:B-1----:R-:W-:Y:S01]  /*14f70*/  FADD.FTZ R5, R37, R4 ;  /* 0x0000000425057221 */ /* 0x002fe20000010000 */
[----:B------:R-:W-:-:S06]  /*14f80*/  FFMA.FTZ R4, R50, R46, -R3 ;  /* 0x0000002e32047223 */ /* 0x000fcc0000010803 */
[----:B------:R-:W-:Y:S08]  /*14f90*/  MUFU.EX2 R29, R29 ;  /* 0x0000001d001d7308 */ /* 0x000ff00000000800 */
[----:B------:R-:W1:Y:S01]  /*14fa0*/  MUFU.EX2 R173, R32 ;  /* 0x0000002000ad7308 */ /* 0x000e620000000800 */
[----:B--2---:R-:W-:Y:S01]  /*14fb0*/  FADD.FTZ R42, R34, R5 ;  /* 0x00000005222a7221 */ /* 0x004fe20000010000 */
[----:B------:R-:W-:-:S06]  /*14fc0*/  FFMA.FTZ R5, R56, R46, -R3 ;  /* 0x0000002e38057223 */ /* 0x000fcc0000010803 */
[----:B------:R-:W2:Y:S08]  /*14fd0*/  MUFU.EX2 R28, R28 ;  /* 0x0000001c001c7308 */ /* 0x000eb00000000800 */
[----:B------:R3:W-:Y:S01]  /*14fe0*/  MUFU.EX2 R182, R15 ;  /* 0x0000000f00b67308 */ /* 0x0007e20000000800 */
[----:B-1----:R-:W-:-:S07]  /*14ff0*/  FADD.FTZ R31, R173, R42 ;  /* 0x0000002aad1f7221 */ /* 0x002fce0000010000 */
[----:B------:R-:W-:Y:S01]  /*15000*/  MUFU.EX2 R14, R14 ;  /* 0x0000000e000e7308 */ /* 0x000fe20000000800 */
[----:B---3--:R-:W-:-:S04]  /*15010*/  FADD.FTZ R15, R33, R20 ;  /* 0x00000014210f7221 */ /* 0x008fc80000010000 */
[----:B------:R-:W-:-:S03]  /*15020*/  FADD.FTZ R15, R170, R15 ;  /* 0x0000000faa0f7221 */ /* 0x000fc60000010000 */
[----:B------:R-:W1:Y:S01]  /*15030*/  MUFU.EX2 R27, R27 ;  /* 0x0000001b001b7308 */ /* 0x000e620000000800 */
[----:B------:R-:W-:-:S04]  /*15040*/  FADD.FTZ R32, R30, R15 ;  /* 0x0000000f1e207221 */ /* 0x000fc80000010000 */
[----:B------:R-:W-:-:S03]  /*15050*/  FADD.FTZ R15, R29, R32 ;  /* 0x000000201d0f7221 */ /* 0x000fc60000010000 */
[----:B------:R-:W-:Y:S01]  /*15060*/  MUFU.EX2 R13, R13 ;  /* 0x0000000d000d7308 */ /* 0x000fe20000000800 */
[----:B--2---:R-:W-:-:S07]  /*15070*/  FADD.FTZ R42, R28, R15 ;  /* 0x0000000f1c2a7221 */ /* 0x004fce0000010000 */
[----:B------:R-:W0:Y:S01]  /*15080*/  MUFU.EX2 R26, R26 ;  /* 0x0000001a001a7308 */ /* 0x000e220000000800 */
[----:B-1----:R-:W-:-:S07]  /*15090*/  FADD.FTZ R15, R27, R42 ;  /* 0x0000002a1b0f7221 */ /* 0x002fce0000010000 */
[----:B------:R-:W-:Y:S08]  /*150a0*/  MUFU.EX2 R11, R11 ;  /* 0x0000000b000b7308 */ /* 0x000ff00000000800 */
[----:B------:R-:W1:Y:S01]  /*150b0*/  MUFU.EX2 R25, R25 ;  /* 0x0000001900197308 */ /* 0x000e620000000800 */
[----:B0-----:R-:W-:-:S07]  /*150c0*/  FADD.FTZ R44, R26, R15 ;  /* 0x0000000f1a2c7221 */ /* 0x001fce0000010000 */
[----:B------:R-:W-:Y:S08]  /*150d0*/  MUFU.EX2 R10, R10 ;  /* 0x0000000a000a7308 */ /* 0x000ff00000000800 */
[----:B------:R-:W0:Y:S08]  /*150e0*/  MUFU.EX2 R24, R24 ;  /* 0x0000001800187308 */ /* 0x000e300000000800 */
[----:B------:R-:W-:Y:S08]  /*150f0*/  MUFU.EX2 R9, R9 ;  /* 0x0000000900097308 */ /* 0x000ff00000000800 */
[----:B------:R2:W-:Y:S08]  /*15100*/  MUFU.EX2 R20, R2 ;  /* 0x0000000200147308 */ /* 0x0005f00000000800 */
[----:B------:R-:W3:Y:S01]  /*15110*/  MUFU.EX2 R21, R21 ;  /* 0x0000001500157308 */ /* 0x000ee20000000800 */
[----:B--2---:R-:W-:Y:S01]  /*15120*/  FADD.FTZ R2, R14, R31 ;  /* 0x0000001f0e027221 */ /* 0x004fe20000010000 */
[----:B-1----:R-:W-:-:S03]  /*15130*/  FADD.FTZ R31, R25, R44 ;  /* 0x0000002c191f7221 */ /* 0x002fc60000010000 */
[----:B------:R-:W-:Y:S01]  /*15140*/  FADD.FTZ R42, R13, R2 ;  /* 0x000000020d2a7221 */ /* 0x000fe20000010000 */
[-CC-:B------:R-:W-:Y:S01]  /*15150*/  FFMA.FTZ R2, R54, R46.reuse, -R3.reuse ;  /* 0x0000002e36027223 */ /* 0x180fe20000010803 */
[----:B------:R-:W-:Y:S01]  /*15160*/  FFMA.FTZ R3, R36, R46, -R3 ;  /* 0x0000002e24037223 */ /* 0x000fe20000010803 */
[----:B------:R-:W1:Y:S01]  /*15170*/  MUFU.EX2 R19, R19 ;  /* 0x0000001300137308 */ /* 0x000e620000000800 */
[----:B------:R-:W-:Y:S01]  /*15180*/  FADD.FTZ R15, R11, R42 ;  /* 0x0000002a0b0f7221 */ /* 0x000fe20000010000 */
[----:B0-----:R-:W-:-:S06]  /*15190*/  FADD.FTZ R42, R24, R31 ;  /* 0x0000001f182a7221 */ /* 0x001fcc0000010000 */
[----:B------:R0:W2:Y:S01]  /*151a0*/  MUFU.EX2 R181, R4 ;  /* 0x0000000400b57308 */ /* 0x0000a20000000800 */
[----:B---3--:R-:W-:-:S07]  /*151b0*/  FADD.FTZ R42, R21, R42 ;  /* 0x0000002a152a7221 */ /* 0x008fce0000010000 */
[----:B------:R-:W-:Y:S01]  /*151c0*/  MUFU.EX2 R18, R18 ;  /* 0x0000001200127308 */ /* 0x000fe20000000800 */
[----:B0-----:R-:W-:-:S07]  /*151d0*/  FADD.FTZ R4, R10, R15 ;  /* 0x0000000f0a047221 */ /* 0x001fce0000010000 */
[----:B------:R0:W3:Y:S08]  /*151e0*/  MUFU.EX2 R32, R5 ;  /* 0x0000000500207308 */ /* 0x0000f00000000800 */
[----:B------:R-:W4:Y:S01]  /*151f0*/  MUFU.EX2 R7, R7 ;  /* 0x0000000700077308 */ /* 0x000f220000000800 */
[----:B0-----:R-:W-:-:S04]  /*15200*/  FADD.FTZ R5, R9, R4 ;  /* 0x0000000409057221 */ /* 0x001fc80000010000 */
[----:B------:R-:W-:Y:S01]  /*15210*/  FADD.FTZ R4, R20, R5 ;  /* 0x0000000514047221 */ /* 0x000fe20000010000 */
[----:B-1----:R-:W-:Y:S02]  /*15220*/  FADD.FTZ R5, R19, R42 ;  /* 0x0000002a13057221 */ /* 0x002fe40000010000 */
[----:B------:R0:W1:Y:S01]  /*15230*/  MUFU.EX2 R183, R2 ;  /* 0x0000000200b77308 */ /* 0x0000620000000800 */
[----:B--2---:R-:W-:-:S04]  /*15240*/  FADD.FTZ R15, R181, R4 ;  /* 0x00000004b50f7221 */ /* 0x004fc80000010000 */
[----:B---3--:R-:W-:-:S03]  /*15250*/  FADD.FTZ R4, R32, R15 ;  /* 0x0000000f20047221 */ /* 0x008fc60000010000 */
[----:B------:R-:W2:Y:S01]  /*15260*/  MUFU.EX2 R36, R3 ;  /* 0x0000000300247308 */ /* 0x000ea20000000800 */
[----:B0-----:R-:W-:-:S04]  /*15270*/  FADD.FTZ R2, R18, R5 ;  /* 0x0000000512027221 */ /* 0x001fc80000010000 */
[----:B----4-:R-:W-:Y:S01]  /*15280*/  FADD.FTZ R5, R7, R2 ;  /* 0x0000000207057221 */ /* 0x010fe20000010000 */
[----:B-1----:R-:W-:-:S03]  /*15290*/  FADD.FTZ R15, R183, R4 ;  /* 0x00000004b70f7221 */ /* 0x002fc60000010000 */
[----:B------:R-:W-:-:S05]  /*152a0*/  FADD.FTZ R31, R182, R5 ;  /* 0x00000005b61f7221 */ /* 0x000fca0000010000 */
        /* <DEDUP_REMOVED lines=32> */
[----:B------:R-:W-:-:S04]  /*154b0*/  UIADD3 UR4, UP0, UR37, 0x230, URZ ;  /* 0x0000023025047890 */ /* 0x000fc8000ff1e03f */
[----:B------:R-:W-:Y:S02]  /*154c0*/  ULOP3.LUT UR5, UR4, 0x4, URZ, 0xfc, !UPT ;  /* 0x0000000404057892 */ /* 0x000fe4000f8efc3f */
[----:B------:R-:W-:-:S04]  /*154d0*/  UIADD3.X UR6, URZ, UR36, URZ, UP0, !UPT ;  /* 0x000000243f067290 */ /* 0x000fc800087fe43f */
[----:B------:R-:W-:Y:S02]  /*154e0*/  IMAD.U32 R2, RZ, RZ, UR5 ;  /* 0x00000005ff027e24 */ /* 0x000fe4000f8e00ff */
[----:B------:R-:W-:Y:S02]  /*154f0*/  IMAD.U32 R3, RZ, RZ, UR6 ;  /* 0x00000006ff037e24 */ /* 0x000fe4000f8e00ff */
[----:B--2---:R-:W-:-:S05]  /*15500*/  FMUL.FTZ R5, R6, R5 ;  /* 0x0000000506057220 */ /* 0x004fca0000410000 */
[----:B------:R0:W-:Y:S04]  /*15510*/  ST.E desc[UR44][R16.64+0x230], R5 ;  /* 0x0002300510007985 */ /* 0x0001e8000c10192c */
[----:B------:R-:W2:Y:S02]  /*15520*/  LD.E R7, desc[UR44][R2.64] ;  /* 0x0000002c02077980 */ /* 0x000ea4000c101900 */
[----:B--2---:R-:W-:-:S05]  /*15530*/  FMUL.FTZ R7, R6, R7 ;  /* 0x0000000706077220 */ /* 0x004fca0000410000 */
[----:B------:R1:W-:Y:S04]  /*15540*/  ST.E desc[UR44][R2.64], R7 ;  /* 0x0000000702007985 */ /* 0x0003e8000c10192c */
[----:B0-----:R-:W2:Y:S04]  /*15550*/  LD.E R5, desc[UR44][R16.64+0x270] ;  /* 0x0002702c10057980 */ /* 0x001ea8000c101900 */
        /* <DEDUP_REMOVED lines=61> */
[----:B------:R-:W-:-:S06]  /*15930*/  ULOP3.LUT UR5, UR4, 0x8, URZ, 0xfc, !UPT ;  /* 0x0000000804057892 */ /* 0x000fcc000f8efc3f */
[----:B------:R-:W-:Y:S02]  /*15940*/  IMAD.U32 R4, RZ, RZ, UR5 ;  /* 0x00000005ff047e24 */ /* 0x000fe4000f8e00ff */
[C---:B--2---:R-:W-:Y:S01]  /*15950*/  FMUL.FTZ R5, R6.reuse, R5 ;  /* 0x0000000506057220 */ /* 0x044fe20000410000 */
[----:B---3--:R-:W-:-:S04]  /*15960*/  FMUL.FTZ R131, R6, R131 ;  /* 0x0000008306837220 */ /* 0x008fc80000410000 */
[----:B------:R0:W-:Y:S01]  /*15970*/  ST.E desc[UR44][R16.64+0x270], R5 ;  /* 0x0002700510007985 */ /* 0x0001e2000c10192c */
[C---:B----4-:R-:W-:Y:S01]  /*15980*/  FMUL.FTZ R9, R6.reuse, R9 ;  /* 0x0000000906097220 */ /* 0x050fe20000410000 */
[C---:B-----5:R-:W-:Y:S01]  /*15990*/  FMUL.FTZ R11, R6.reuse, R11 ;  /* 0x0000000b060b7220 */ /* 0x060fe20000410000 */
[C---:B------:R-:W-:Y:S01]  /*159a0*/  FMUL.FTZ R13, R6.reuse, R13 ;  /* 0x0000000d060d7220 */ /* 0x040fe20000410000 */
[----:B0-----:R-:W-:Y:S02]  /*159b0*/  IMAD.U32 R5, RZ, RZ, UR6 ;  /* 0x00000006ff057e24 */ /* 0x001fe4000f8e00ff */
        /* <DEDUP_REMOVED lines=119> */
[----:B------:R-:W-:Y:S01]  /*16130*/  ULOP3.LUT UR4, UR4, 0xc, URZ, 0xfc, !UPT ;  /* 0x0000000c04047892 */ /* 0x000fe2000f8efc3f */
[----:B-1----:R-:W-:-:S05]  /*16140*/  IMAD.U32 R7, RZ, RZ, UR6 ;  /* 0x00000006ff077e24 */ /* 0x002fca000f8e00ff */
[----:B------:R-:W-:Y:S02]  /*16150*/  IMAD.U32 R6, RZ, RZ, UR4 ;  /* 0x00000004ff067e24 */ /* 0x000fe4000f8e00ff */
[----:B--2---:R-:W-:-:S05]  /*16160*/  FMUL.FTZ R9, R8, R9 ;  /* 0x0000000908097220 */ /* 0x004fca0000410000 */
        /* <DEDUP_REMOVED lines=1116> */
[----:B------:R-:W3:Y:S04]  /*1a730*/  LD.E R11, desc[UR44][R2.64] ;  /* 0x0000002c020b7980 */ /* 0x000ee8000c101900 */
[----:B---3--:R3:W-:Y:S04]  /*1a740*/  ST.E desc[UR44][R2.64], R11 ;  /* 0x0000000b02007985 */ /* 0x0087e8000c10192c */
[----:B------:R-:W4:Y:S04]  /*1a750*/  LD.E R13, desc[UR44][R4.64] ;  /* 0x0000002c040d7980 */ /* 0x000f28000c101900 */
[----:B----4-:R4:W-:Y:S04]  /*1a760*/  ST.E desc[UR44][R4.64], R13 ;  /* 0x0000000d04007985 */ /* 0x0109e8000c10192c */
[----:B------:R-:W5:Y:S04]  /*1a770*/  LD.E R15, desc[UR44][R6.64] ;  /* 0x0000002c060f7980 */ /* 0x000f68000c101900 */
[----:B-----5:R5:W-:Y:S04]  /*1a780*/  ST.E desc[UR44][R6.64], R15 ;  /* 0x0000000f06007985 */ /* 0x020be8000c10192c */
[----:B------:R-:W5:Y:S04]  /*1a790*/  LD.E R19, desc[UR44][R16.64+0x240] ;  /* 0x0002402c10137980 */ /* 0x000f68000c101900 */
[----:B------:R-:W5:Y:S04]  /*1a7a0*/  LD.E R21, desc[UR44][R16.64+0x244] ;  /* 0x0002442c10157980 */ /* 0x000f68000c101900 */
[----:B0-----:R-:W5:Y:S04]  /*1a7b0*/  LD.E R25, desc[UR44][R16.64+0x248] ;  /* 0x0002482c10197980 */ /* 0x001f68000c101900 */
[----:B-1----:R-:W5:Y:S04]  /*1a7c0*/  LD.E R27, desc[UR44][R16.64+0x24c] ;  /* 0x00024c2c101b7980 */ /* 0x002f68000c101900 */
[----:B--2---:R-:W2:Y:S04]  /*1a7d0*/  LD.E R9, desc[UR44][R16.64+0x250] ;  /* 0x0002502c10097980 */ /* 0x004ea8000c101900 */
[----:B------:R-:W2:Y:S04]  /*1a7e0*/  LD.E R29, desc[UR44][R16.64+0x254] ;  /* 0x0002542c101d7980 */ /* 0x000ea8000c101900 */
[----:B---3--:R-:W3:Y:S04]  /*1a7f0*/  LD.E R3, desc[UR44][R16.64+0x258] ;  /* 0x0002582c10037980 */ /* 0x008ee8000c101900 */
[----:B------:R-:W3:Y:S04]  /*1a800*/  LD.E R11, desc[UR44][R16.64+0x25c] ;  /* 0x00025c2c100b7980 */ /* 0x000ee8000c101900 */
[----:B----4-:R-:W4:Y:S04]  /*1a810*/  LD.E R5, desc[UR44][R16.64+0x260] ;  /* 0x0002602c10057980 */ /* 0x010f28000c101900 */
[----:B------:R-:W4:Y:S04]  /*1a820*/  LD.E R13, desc[UR44][R16.64+0x264] ;  /* 0x0002642c100d7980 */ /* 0x000f28000c101900 */
[----:B-----5:R-:W5:Y:S04]  /*1a830*/  LD.E R7, desc[UR44][R16.64+0x268] ;  /* 0x0002682c10077980 */ /* 0x020f68000c101900 */
        /* <DEDUP_REMOVED lines=113> */
[----:B------:R0:W-:Y:S04]  /*1af50*/  ST.E desc[UR44][R16.64+0x240], R19 ;  /* 0x0002401310007985 */ /* 0x0001e8000c10192c */
[----:B------:R0:W-:Y:S04]  /*1af60*/  ST.E desc[UR44][R16.64+0x244], R21 ;  /* 0x0002441510007985 */ /* 0x0001e8000c10192c */
[----:B------:R0:W-:Y:S04]  /*1af70*/  ST.E desc[UR44][R16.64+0x248], R25 ;  /* 0x0002481910007985 */ /* 0x0001e8000c10192c */
[----:B------:R0:W-:Y:S04]  /*1af80*/  ST.E desc[UR44][R16.64+0x24c], R27 ;  /* 0x00024c1b10007985 */ /* 0x0001e8000c10192c */
[----:B--2---:R0:W-:Y:S04]  /*1af90*/  ST.E desc[UR44][R16.64+0x250], R9 ;  /* 0x0002500910007985 */ /* 0x0041e8000c10192c */
[----:B------:R0:W-:Y:S04]  /*1afa0*/  ST.E desc[UR44][R16.64+0x254], R29 ;  /* 0x0002541d10007985 */ /* 0x0001e8000c10192c */
[----:B---3--:R0:W-:Y:S04]  /*1afb0*/  ST.E desc[UR44][R16.64+0x258], R3 ;  /* 0x0002580310007985 */ /* 0x0081e8000c10192c */
[----:B------:R0:W-:Y:S04]  /*1afc0*/  ST.E desc[UR44][R16.64+0x25c], R11 ;  /* 0x00025c0b10007985 */ /* 0x0001e8000c10192c */
[----:B----4-:R0:W-:Y:S04]  /*1afd0*/  ST.E desc[UR44][R16.64+0x260], R5 ;  /* 0x0002600510007985 */ /* 0x0101e8000c10192c */
[----:B------:R0:W-:Y:S04]  /*1afe0*/  ST.E desc[UR44][R16.64+0x264], R13 ;  /* 0x0002640d10007985 */ /* 0x0001e8000c10192c */
[----:B-----5:R0:W-:Y:S04]  /*1aff0*/  ST.E desc[UR44][R16.64+0x268], R7 ;  /* 0x0002680710007985 */ /* 0x0201e8000c10192c */
        /* <DEDUP_REMOVED lines=129> */
.L_x_3730:
[----:B------:R-:W-:Y:S05]  /*1b810*/  BSYNC B0 ;  /* 0x0000000000007941 */ /* 0x000fea0003800000 */
.L_x_3729:
[C---:B------:R-:W-:Y:S01]  /*1b820*/  ISETP.GT.AND P0, PT, R0.reuse, R12, PT ;  /* 0x0000000c0000720c */ /* 0x040fe20003f04270 */
[----:B------:R-:W-:-:S12]  /*1b830*/  VIADD R0, R0, 0xffffffff ;  /* 0xffffffff00007836 */ /* 0x000fd80000000000 */
[----:B------:R-:W-:Y:S05]  /*1b840*/  @P0 BRA `(.L_x_3731) ;  /* 0xffffff5400b00947 */ /* 0x000fea000383ffff */
[----:B0-----:R-:W2:Y:S02]  /*1b850*/  LDL R2, [R1+0x70] ;  /* 0x0000700001027983 */ /* 0x001ea40000100800 */
[----:B--2---:R-:W-:-:S07]  /*1b860*/  IMAD.SHL.U32 R2, R2, 0x40, RZ ;  /* 0x0000004002027824 */ /* 0x004fce00078e00ff */
.L_x_3702:
[----:B------:R-:W0:Y:S01]  /*1b870*/  LDC R3, c[0x0][0x448] ;  /* 0x00011200ff037b82 */ /* 0x000e220000000800 */
[----:B------:R-:W-:-:S07]  /*1b880*/  ULDC UR4, c[0x0][0xad4] ;  /* 0x0002b50000047ab9 */ /* 0x000fce0000000800 */
[----:B------:R-:W2:Y:S01]  /*1b890*/  LDC R6, c[0x0][0xadc] ;  /* 0x0002b700ff067b82 */ /* 0x000ea20000000800 */
[----:B0-----:R-:W-:Y:S01]  /*1b8a0*/  ISETP.NE.AND P0, PT, R3, 0x1, PT ;  /* 0x000000010300780c */ /* 0x001fe20003f05270 */
[----:B------:R-:W-:-:S12]  /*1b8b0*/  VIADD R3, R2, 0x3f ;  /* 0x0000003f02037836 */ /* 0x000fd80000000000 */
[----:B-1----:R-:W0:Y:S08]  /*1b8c0*/  @P0 LDC R4, c[0x0][0x44c] ;  /* 0x00011300ff040b82 */ /* 0x002e300000000800 */
[----:B------:R-:W1:Y:S01]  /*1b8d0*/  @P0 LDC R5, c[0x0][0x450] ;  /* 0x00011400ff050b82 */ /* 0x000e620000000800 */
[----:B0-----:R-:W-:-:S05]  /*1b8e0*/  @P0 IMAD.HI.U32 R2, R3, R4, RZ ;  /* 0x0000000403020227 */ /* 0x001fca00078e00ff */
[----:B-1----:R-:W-:Y:S02]  /*1b8f0*/  @P0 SHF.R.U32.HI R3, RZ, R5, R2 ;  /* 0x00000005ff030219 */ /* 0x002fe40000011602 */
[----:B--2---:R-:W-:-:S03]  /*1b900*/  ISETP.GE.AND P0, PT, R6, 0x1, PT ;  /* 0x000000010600780c */ /* 0x004fc60003f06270 */
[----:B------:R-:W-:-:S04]  /*1b910*/  IMAD.IADD R3, R192, 0x1, R3 ;  /* 0x00000001c0037824 */ /* 0x000fc800078e0203 */
        /* <DEDUP_REMOVED lines=12> */
.L_x_3734:
[----:B------:R-:W-:-:S13]  /*1b9e0*/  ISETP.NE.AND P0, PT, R6, 0x1, PT ;  /* 0x000000010600780c */ /* 0x000fda0003f05270 */
[----:B------:R-:W0:Y:S02]  /*1b9f0*/  @P0 LDC.64 R4, c[0x0][0xae0] ;  /* 0x0002b800ff040b82 */ /* 0x000e240000000a00 */
[----:B0-----:R-:W-:-:S05]  /*1ba00*/  @P0 IMAD.HI.U32 R4, R3, R4, RZ ;  /* 0x0000000403040227 */ /* 0x001fca00078e00ff */
[----:B------:R-:W-:-:S07]  /*1ba10*/  @P0 SHF.R.U32.HI R3, RZ, R5, R4 ;  /* 0x00000005ff030219 */ /* 0x000fce0000011604 */
.L_x_3735:
[----:B------:R-:W-:Y:S05]  /*1ba20*/  BSYNC B0 ;  /* 0x0000000000007941 */ /* 0x000fea0003800000 */
.L_x_3733:
[----:B------:R-:W-:-:S05]  /*1ba30*/  IMAD R3, R3, R6, RZ ;  /* 0x0000000603037224 */ /* 0x000fca00078e02ff */
[----:B------:R-:W-:-:S07]  /*1ba40*/  VIMNMX R2, R2, R3, !PT ;  /* 0x0000000302027248 */ /* 0x000fce0007fe0100 */
.L_x_3732:
[----:B------:R-:W-:-:S05]  /*1ba50*/  VIADD R2, R2, 0x3f ;  /* 0x0000003f02027836 */ /* 0x000fca0000000000 */
[----:B------:R-:W-:-:S04]  /*1ba60*/  SHF.R.S32.HI R3, RZ, 0x1f, R2 ;  /* 0x0000001fff037819 */ /* 0x000fc80000011402 */
[----:B------:R-:W-:-:S04]  /*1ba70*/  LEA.HI R3, R3, R2, RZ, 0x6 ;  /* 0x0000000203037211 */ /* 0x000fc800078f30ff */
[----:B------:R-:W-:-:S04]  /*1ba80*/  SHF.R.S32.HI R3, RZ, 0x6, R3 ;  /* 0x00000006ff037819 */ /* 0x000fc80000011403 */
[----:B------:R-:W-:-:S04]  /*1ba90*/  VIMNMX R10, R164, R3, !PT ;  /* 0x00000003a40a7248 */ /* 0x000fc80007fe0100 */
[----:B------:R-:W-:-:S13]  /*1baa0*/  ISETP.GE.AND P0, PT, R0, R10, PT ;  /* 0x0000000a0000720c */ /* 0x000fda0003f06270 */
[----:B------:R-:W-:Y:S05]  /*1bab0*/  @!P0 BRA `(.L_x_3736) ;  /* 0x0000009800b08947 */ /* 0x000fea0003800000 */
.L_x_3755:
        /* <DEDUP_REMOVED lines=23> */
.L_x_3738:
[----:B------:R-:W-:Y:S05]  /*1bc30*/  BSYNC B0 ;  /* 0x0000000000007941 */ /* 0x000fea0003800000 */
.L_x_3737:
        /* <DEDUP_REMOVED lines=13> */
.L_x_3740:
[----:B------:R-:W-:Y:S05]  /*1bd10*/  BSYNC B0 ;  /* 0x0000000000007941 */ /* 0x000fea0003800000 */
.L_x_3739:
        /* <DEDUP_REMOVED lines=8> */
.L_x_3742:
[----:B------:R-:W-:Y:S05]  /*1bda0*/  BSYNC B0 ;  /* 0x0000000000007941 */ /* 0x000fea0003800000 */
.L_x_3741:
        /* <DEDUP_REMOVED lines=8> */
[----:B------:R-:W-:-:S03]  /*1be30*/  IMAD.MOV.U32 R3, RZ, RZ, R9 ;  /* 0x000000ffff037224 */ /* 0x000fc600078e0009 */
[C---:B------:R-:W-:Y:S02]  /*1be40*/  R2UR UR6, R2.reuse ;  /* 0x00000000020672ca */ /* 0x040fe400000e0000 */
[----:B------:R-:W-:Y:S01]  /*1be50*/  R2UR UR7, R3 ;  /* 0x00000000030772ca */ /* 0x000fe200000e0000 */
[----:B------:R0:W-:Y:S01]  /*1be60*/  ST.E desc[UR44][R16.64+0x80], RZ ;  /* 0x000080ff10007985 */ /* 0x0001e2000c10192c */
[----:B------:R-:W-:Y:S02]  /*1be70*/  VIADD R8, R2, 0x2 ;  /* 0x0000000202087836 */ /* 0x000fe40000000000 */
[----:B------:R-:W-:Y:S01]  /*1be80*/  IMAD.MOV.U32 R5, RZ, RZ, 0x1 ;  /* 0x00000001ff057424 */ /* 0x000fe200078e00ff */
[----:B---3--:R-:W-:Y:S02]  /*1be90*/  R2UR UR4, R18 ;  /* 0x00000000120472ca */ /* 0x008fe400000e0000 */
[----:B------:R-:W-:Y:S02]  /*1bea0*/  R2UR UR5, R19 ;  /* 0x00000000130572ca */ /* 0x000fe400000e0000 */
[----:B------:R-:W2:Y:S01]  /*1beb0*/  LD.E R19, desc[UR44][R16.64+0x54] ;  /* 0x0000542c10137980 */ /* 0x000ea2000c101900 */
[----:B------:R-:W-:-:S10]  /*1bec0*/  WARPGROUP.ARRIVE ;  /* 0x00000000000079c5 */ /* 0x000fd40000000000 */
        /* <DEDUP_REMOVED lines=8> */
[----:B------:R0:W5:Y:S01]  /*1bf50*/  LD.E R18, desc[UR44][R16.64+0x1ec] ;  /* 0x0001ec2c10127980 */ /* 0x000162000c101900 */
[----:B------:R-:W-:Y:S01]  /*1bf60*/  VIADD R6, R12, 0x4 ;  /* 0x000000040c067836 */ /* 0x000fe20000000000 */
[----:B------:R-:W-:Y:S01]  /*1bf70*/  BSSY B0, `(.L_x_3744) ;  /* 0x0000020000007945 */ /* 0x000fe20003800000 */
[----:B------:R-:W-:Y:S01]  /*1bf80*/  VIADD R8, R2, 0x4 ;  /* 0x0000000402087836 */ /* 0x000fe20000000000 */
[----:B------:R0:W-:Y:S01]  /*1bf90*/  ST.E desc[UR44][R16.64+0x80], R5 ;  /* 0x0000800510007985 */ /* 0x0001e2000c10192c */
[----:B------:R-:W-:Y:S01]  /*1bfa0*/  WARPGROUP.ARRIVE ;  /* 0x00000000000079c5 */ /* 0x000fe20000000000 */
[----:B------:R-:W-:-:S02]  /*1bfb0*/  IMAD.MOV.U32 R7, RZ, RZ, R13 ;  /* 0x000000ffff077224 */ /* 0x000fc400078e000d */
[----:B------:R-:W-:-:S03]  /*1bfc0*/  IMAD.MOV.U32 R3, RZ, RZ, R15 ;  /* 0x000000ffff037224 */ /* 0x000fc600078e000f */
[----:B------:R-:W-:Y:S01]  /*1bfd0*/  HGMMA.64x64x16.F32 R24, gdesc[UR4], R24, gsb0 ;  /* 0x00e00000041879f0 */ /* 0x000fe20008000818 */
[----:B------:R-:W-:Y:S02]  /*1bfe0*/  R2UR UR6, R8 ;  /* 0x00000000080672ca */ /* 0x000fe400000e0000 */
[----:B------:R-:W-:Y:S02]  /*1bff0*/  R2UR UR7, R9 ;  /* 0x00000000090772ca */ /* 0x000fe400000e0000 */
[----:B------:R-:W-:Y:S01]  /*1c000*/  R2UR UR4, R6 ;  /* 0x00000000060472ca */ /* 0x000fe200000e0000 */
[----:B------:R-:W-:Y:S01]  /*1c010*/  VIADD R6, R2, 0x6 ;  /* 0x0000000602067836 */ /* 0x000fe20000000000 */
[----:B------:R-:W-:Y:S01]  /*1c020*/  R2UR UR5, R7 ;  /* 0x00000000070572ca */ /* 0x000fe200000e0000 */
[----:B------:R-:W-:Y:S02]  /*1c030*/  VIADD R2, R14, 0x6 ;  /* 0x000000060e027836 */ /* 0x000fe40000000000 */
[----:B------:R-:W-:Y:S01]  /*1c040*/  IMAD.MOV.U32 R7, RZ, RZ, R9 ;  /* 0x000000ffff077224 */ /* 0x000fe200078e0009 */
[----:B------:R-:W-:-:S02]  /*1c050*/  WARPGROUP.DEPBAR.LE gsb0, 0x0 ;  /* 0x00008000000079c5 */ /* 0x000fc40000010000 */
[----:B------:R0:W-:Y:S01]  /*1c060*/  ST.E desc[UR44][R16.64+0x80], R5 ;  /* 0x0000800510007985 */ /* 0x0001e2000c10192c */
[----:B------:R-:W-:-:S06]  /*1c070*/  WARPGROUP.ARRIVE ;  /* 0x00000000000079c5 */ /* 0x000fcc0000000000 */
[----:B------:R-:W-:Y:S01]  /*1c080*/  HGMMA.64x64x16.F32 R24, gdesc[UR4], R24, gsb0 ;  /* 0x00e00000041879f0 */ /* 0x000fe20008000818 */
[----:B------:R-:W-:Y:S02]  /*1c090*/  R2UR UR6, R6 ;  /* 0x00000000060672ca */ /* 0x000fe400000e0000 */
[----:B------:R-:W-:Y:S02]  /*1c0a0*/  R2UR UR7, R7 ;  /* 0x00000000070772ca */ /* 0x000fe400000e0000 */
        /* <DEDUP_REMOVED lines=8> */
[----:B------:R-:W-:Y:S02]  /*1c130*/  WARPGROUP.DEPBAR.LE gsb0, 0x0 ;  /* 0x00008000000079c5 */ /* 0x000fe40000010000 */
[----:B------:R0:W-:Y:S10]  /*1c140*/  ST.E desc[UR44][R16.64+0x80], R5 ;  /* 0x0000800510007985 */ /* 0x0001f4000c10192c */
[----:B------:R-:W-:Y:S05]  /*1c150*/  @!P1 BRA `(.L_x_3745) ;  /* 0x0000000000049947 */ /* 0x000fea0003800000 */
[----:B------:R-:W-:Y:S01]  /*1c160*/  BPT.TRAP 0x1 ;  /* 0x000000040000795c */ /* 0x000fe20000300000 */
.L_x_3745:
[----:B------:R-:W-:Y:S05]  /*1c170*/  BSYNC B0 ;  /* 0x0000000000007941 */ /* 0x000fea0003800000 */
.L_x_3744:
        /* <DEDUP_REMOVED lines=13> */
.L_x_3747:
[----:B------:R-:W-:Y:S05]  /*1c250*/  BSYNC B0 ;  /* 0x0000000000007941 */ /* 0x000fea0003800000 */
.L_x_3746:
        /* <DEDUP_REMOVED lines=8> */
.L_x_3749:
[----:B------:R-:W-:Y:S05]  /*1c2e0*/  BSYNC B0 ;  /* 0x0000000000007941 */ /* 0x000fea0003800000 */
.L_x_3748:
[----:B------:R-:W2:Y:S01]  /*1c2f0*/  S2R R2, SR_TID.X ;  /* 0x0000000000027919 */ /* 0x000ea20000002100 */
[----:B------:R-:W3:Y:S01]  /*1c300*/  LD.E R9, desc[UR44][R16.64+0x1e8] ;  /* 0x0001e82c10097980 */ /* 0x000ee2000c101900 */
[----:B--2---:R-:W-:-:S03]  /*1c310*/  LOP3.LUT R8, R2, 0x7f, RZ, 0xc0, !PT ;  /* 0x0000007f02087812 */ /* 0x004fc600078ec0ff */
[----:B------:R-:W3:Y:S01]  /*1c320*/  LD.E.64 R2, desc[UR44][R16.64+0xb8] ;  /* 0x0000b82c10027980 */ /* 0x000ee2000c101b00 */
[----:B------:R-:W-:Y:S05]  /*1c330*/  WARPSYNC.ALL ;  /* 0x0000000000007948 */ /* 0x000fea0003800000 */
[----:B------:R-:W-:Y:S02]  /*1c340*/  ISETP.NE.AND P2, PT, R8, RZ, PT ;  /* 0x000000ff0800720c */ /* 0x000fe40003f45270 */
[----:B------:R-:W2:Y:S04]  /*1c350*/  LD.E R8, desc[UR44][R16.64+0x88] ;  /* 0x0000882c10087980 */ /* 0x000ea8000c101900 */
[----:B-1---5:R-:W4:Y:S04]  /*1c360*/  LD.E.64 R6, desc[UR44][R16.64+0xb0] ;  /* 0x0000b02c10067980 */ /* 0x022f28000c101b00 */
[----:B------:R-:W4:Y:S04]  /*1c370*/  LD.E.64 R12, desc[UR44][R16.64+0xb0] ;  /* 0x0000b02c100c7980 */ /* 0x000f28000c101b00 */
[----:B------:R-:W4:Y:S04]  /*1c380*/  LD.E.64 R14, desc[UR44][R16.64+0xb0] ;  /* 0x0000b02c100e7980 */ /* 0x000f28000c101b00 */
[----:B------:R-:W4:Y:S01]  /*1c390*/  LD.E.64 R18, desc[UR44][R16.64+0xb0] ;  /* 0x0000b02c10127980 */ /* 0x000f22000c101b00 */
[----:B---3--:R-:W-:Y:S01]  /*1c3a0*/  IMAD R2, R9, 0x1000, R2 ;  /* 0x0000100009027824 */ /* 0x008fe200078e0202 */
[----:B------:R-:W-:-:S02]  /*1c3b0*/  R2UR UR7, R3 ;  /* 0x00000000030772ca */ /* 0x000fc400000e0000 */
[----:B------:R-:W3:Y:S02]  /*1c3c0*/  LD.E.64 R20, desc[UR44][R16.64+0xb0] ;  /* 0x0000b02c10147980 */ /* 0x000ee4000c101b00 */
[----:B------:R-:W-:Y:S01]  /*1c3d0*/  R2UR UR6, R2 ;  /* 0x00000000020672ca */ /* 0x000fe200000e0000 */
[----:B------:R-:W-:Y:S01]  /*1c3e0*/  WARPGROUP.ARRIVE ;  /* 0x00000000000079c5 */ /* 0x000fe20000000000 */
[----:B------:R-:W-:Y:S01]  /*1c3f0*/  IMAD.MOV.U32 R9, RZ, RZ, R3 ;  /* 0x000000ffff097224 */ /* 0x000fe200078e0003 */
[----:B--2---:R-:W-:Y:S02]  /*1c400*/  ISETP.NE.U32.AND P1, PT, R8, RZ, PT ;  /* 0x000000ff0800720c */ /* 0x004fe40003f25070 */
[----:B----4-:R-:W-:Y:S02]  /*1c410*/  R2UR UR4, R6 ;  /* 0x00000000060472ca */ /* 0x010fe400000e0000 */
[----:B------:R-:W-:-:S09]  /*1c420*/  R2UR UR5, R7 ;  /* 0x00000000070572ca */ /* 0x000fd200000e0000 */
[----:B------:R-:W-:-:S05]  /*1c430*/  VOTEU.ANY UP0, P1 ;  /* 0x00000000003f7886 */ /* 0x000fca0000800100 */
[----:B------:R-:W-:Y:S01]  /*1c440*/  HGMMA.64x64x16.F32 R24, gdesc[UR4], R24, UP0, gsb0 ;  /* 0x00e00000041879f0 */ /* 0x000fe2000b800818 */
        /* <DEDUP_REMOVED lines=445> */
[----:B------:R-:W1:Y:S04]  /*1e020*/  LD.E.64 R2, desc[UR44][R16.64+0x200] ;  /* 0x0002002c10027980 */ /* 0x000e68000c101b00 */
[----:B--2---:R-:W2:Y:S01]  /*1e030*/  LD.E R15, desc[UR44][R8.64] ;  /* 0x0000002c080f7980 */ /* 0x004ea2000c101900 */
[----:B------:R-:W-:-:S04]  /*1e040*/  UIADD3 UR4, UP0, UR37, 0x200, URZ ;  /* 0x0000020025047890 */ /* 0x000fc8000ff1e03f */
[----:B------:R-:W-:Y:S02]  /*1e050*/  ULOP3.LUT UR4, UR4, 0x4, URZ, 0xfc, !UPT ;  /* 0x0000000404047892 */ /* 0x000fe4000f8efc3f */
[----:B------:R-:W-:Y:S01]  /*1e060*/  UIADD3.X UR5, URZ, UR36, URZ, UP0, !UPT ;  /* 0x000000243f057290 */ /* 0x000fe200087fe43f */
[-C--:B--2---:R-:W-:Y:S01]  /*1e070*/  FMUL.FTZ R57, R24, R15.reuse ;  /* 0x0000000f18397220 */ /* 0x084fe20000410000 */
[-C--:B------:R-:W-:Y:S01]  /*1e080*/  FMUL.FTZ R19, R25, R15.reuse ;  /* 0x0000000f19137220 */ /* 0x080fe20000410000 */
[----:B------:R-:W-:-:S04]  /*1e090*/  FMUL.FTZ R25, R28, R15 ;  /* 0x0000000f1c197220 */ /* 0x000fc80000410000 */
[----:B------:R-:W1:Y:S01]  /*1e0a0*/  MUFU.TANH R57, R57 ;  /* 0x0000003900397308 */ /* 0x000e620000002400 */
[----:B------:R-:W-:-:S07]  /*1e0b0*/  FMUL.FTZ R24, R29, R15 ;  /* 0x0000000f1d187220 */ /* 0x000fce0000410000 */
[----:B------:R-:W2:Y:S01]  /*1e0c0*/  MUFU.TANH R19, R19 ;  /* 0x0000001300137308 */ /* 0x000ea20000002400 */
[----:B------:R-:W-:-:S07]  /*1e0d0*/  FMUL.FTZ R32, R32, R15 ;  /* 0x0000000f20207220 */ /* 0x000fce0000410000 */
[----:B------:R-:W3:Y:S01]  /*1e0e0*/  MUFU.TANH R25, R25 ;  /* 0x0000001900197308 */ /* 0x000ee20000002400 */
[----:B------:R-:W-:Y:S01]  /*1e0f0*/  FMUL.FTZ R33, R33, R15 ;  /* 0x0000000f21217220 */ /* 0x000fe20000410000 */
[----:B-1----:R-:W-:-:S06]  /*1e100*/  FMNMX.FTZ R18, R57, R2, !PT ;  /* 0x0000000239127209 */ /* 0x002fcc0007810000 */
[----:B------:R-:W1:Y:S01]  /*1e110*/  MUFU.TANH R24, R24 ;  /* 0x0000001800187308 */ /* 0x000e620000002400 */
[----:B------:R-:W-:Y:S01]  /*1e120*/  FMUL.FTZ R36, R36, R15 ;  /* 0x0000000f24247220 */ /* 0x000fe20000410000 */
[----:B--2---:R-:W-:-:S06]  /*1e130*/  FMNMX.FTZ R18, R19, R18, !PT ;  /* 0x0000001213127209 */ /* 0x004fcc0007810000 */
[----:B------:R-:W2:Y:S01]  /*1e140*/  MUFU.TANH R56, R32 ;  /* 0x0000002000387308 */ /* 0x000ea20000002400 */
[----:B------:R-:W-:Y:S01]  /*1e150*/  FMUL.FTZ R37, R37, R15 ;  /* 0x0000000f25257220 */ /* 0x000fe20000410000 */
[----:B---3--:R-:W-:-:S06]  /*1e160*/  FMNMX.FTZ R21, R25, R18, !PT ;  /* 0x0000001219157209 */ /* 0x008fcc0007810000 */
[----:B------:R-:W3:Y:S01]  /*1e170*/  MUFU.TANH R58, R33 ;  /* 0x00000021003a7308 */ /* 0x000ee20000002400 */
[----:B------:R-:W-:Y:S01]  /*1e180*/  FMUL.FTZ R40, R40, R15 ;  /* 0x0000000f28287220 */ /* 0x000fe20000410000 */
[----:B-1----:R-:W-:-:S06]  /*1e190*/  FMNMX.FTZ R21, R24, R21, !PT ;  /* 0x0000001518157209 */ /* 0x002fcc0007810000 */
[----:B------:R-:W1:Y:S01]  /*1e1a0*/  MUFU.TANH R60, R36 ;  /* 0x00000024003c7308 */ /* 0x000e620000002400 */
        /* <DEDUP_REMOVED lines=18> */
[----:B-1----:R-:W-:-:S05]  /*1e2d0*/  FMNMX.FTZ R21, R38, R21, !PT ;  /* 0x0000001526157209 */ /* 0x002fca0007810000 */
[----:B------:R-:W1:Y:S01]  /*1e2e0*/  MUFU.TANH R66, R48 ;  /* 0x0000003000427308 */ /* 0x000e620000002400 */
[-C--:B0-----:R-:W-:Y:S01]  /*1e2f0*/  FMUL.FTZ R5, R27, R15.reuse ;  /* 0x0000000f1b057220 */ /* 0x081fe20000410000 */
[----:B------:R-:W-:Y:S01]  /*1e300*/  FMUL.FTZ R53, R53, R15 ;  /* 0x0000000f35357220 */ /* 0x000fe20000410000 */
[----:B--2---:R-:W-:-:S05]  /*1e310*/  FMNMX.FTZ R21, R44, R21, !PT ;  /* 0x000000152c157209 */ /* 0x004fca0007810000 */
[----:B------:R-:W0:Y:S01]  /*1e320*/  MUFU.TANH R68, R49 ;  /* 0x0000003100447308 */ /* 0x000e220000002400 */
[----:B------:R-:W-:Y:S01]  /*1e330*/  FMUL.FTZ R7, R30, R15 ;  /* 0x0000000f1e077220 */ /* 0x000fe20000410000 */
[----:B---3--:R-:W-:-:S06]  /*1e340*/  FMNMX.FTZ R21, R64, R21, !PT ;  /* 0x0000001540157209 */ /* 0x008fcc0007810000 */
[----:B------:R-:W2:Y:S01]  /*1e350*/  MUFU.TANH R70, R52 ;  /* 0x0000003400467308 */ /* 0x000ea20000002400 */
[----:B------:R-:W-:-:S07]  /*1e360*/  FMUL.FTZ R8, R31, R15 ;  /* 0x0000000f1f087220 */ /* 0x000fce0000410000 */
[----:B------:R-:W3:Y:S01]  /*1e370*/  MUFU.TANH R6, R6 ;  /* 0x0000000600067308 */ /* 0x000ee20000002400 */
[----:B-1----:R-:W-:-:S07]  /*1e380*/  FMNMX.FTZ R21, R66, R21, !PT ;  /* 0x0000001542157209 */ /* 0x002fce0007810000 */
[----:B------:R-:W1:Y:S01]  /*1e390*/  MUFU.TANH R72, R53 ;  /* 0x0000003500487308 */ /* 0x000e620000002400 */
[----:B------:R-:W-:-:S07]  /*1e3a0*/  FMUL.FTZ R9, R34, R15 ;  /* 0x0000000f22097220 */ /* 0x000fce0000410000 */
[----:B------:R-:W4:Y:S01]  /*1e3b0*/  MUFU.TANH R5, R5 ;  /* 0x0000000500057308 */ /* 0x000f220000002400 */
[----:B0-----:R-:W-:Y:S01]  /*1e3c0*/  FMNMX.FTZ R21, R68, R21, !PT ;  /* 0x0000001544157209 */ /* 0x001fe20007810000 */
[----:B------:R-:W-:-:S06]  /*1e3d0*/  FMUL.FTZ R11, R35, R15 ;  /* 0x0000000f230b7220 */ /* 0x000fcc0000410000 */
[----:B------:R-:W0:Y:S01]  /*1e3e0*/  MUFU.TANH R7, R7 ;  /* 0x0000000700077308 */ /* 0x000e220000002400 */
[----:B--2---:R-:W-:Y:S02]  /*1e3f0*/  FMNMX.FTZ R21, R70, R21, !PT ;  /* 0x0000001546157209 */ /* 0x004fe40007810000 */
[----:B---3--:R-:W-:-:S05]  /*1e400*/  FMNMX.FTZ R18, R6, R3, !PT ;  /* 0x0000000306127209 */ /* 0x008fca0007810000 */
[----:B------:R-:W2:Y:S01]  /*1e410*/  MUFU.TANH R8, R8 ;  /* 0x0000000800087308 */ /* 0x000ea20000002400 */
[----:B-1----:R-:W-:Y:S01]  /*1e420*/  FMNMX.FTZ R29, R72, R21, !PT ;  /* 0x00000015481d7209 */ /* 0x002fe20007810000 */
[----:B------:R-:W-:Y:S01]  /*1e430*/  FMUL.FTZ R13, R39, R15 ;  /* 0x0000000f270d7220 */ /* 0x000fe20000410000 */
[----:B----4-:R-:W-:-:S05]  /*1e440*/  FMNMX.FTZ R18, R5, R18, !PT ;  /* 0x0000001205127209 */ /* 0x010fca0007810000 */
        /* <DEDUP_REMOVED lines=34> */
[----:B-1----:R-:W-:Y:S01]  /*1e670*/  FMNMX.FTZ R18, R52, R21, !PT ;  /* 0x0000001534127209 */ /* 0x002fe20007810000 */
[----:B------:R-:W-:Y:S01]  /*1e680*/  IMAD.U32 R20, RZ, RZ, UR4 ;  /* 0x00000004ff147e24 */ /* 0x000fe2000f8e00ff */
[----:B--2---:R-:W-:Y:S01]  /*1e690*/  FMNMX.FTZ R31, R28, R31, !PT ;  /* 0x0000001f1c1f7209 */ /* 0x004fe20007810000 */
[----:B------:R-:W-:Y:S01]  /*1e6a0*/  IMAD.U32 R21, RZ, RZ, UR5 ;  /* 0x00000005ff157e24 */ /* 0x000fe2000f8e00ff */
[----:B---3--:R-:W-:Y:S01]  /*1e6b0*/  FMNMX.FTZ R15, R27, R18, !PT ;  /* 0x000000121b0f7209 */ /* 0x008fe20007810000 */
[----:B------:R-:W-:Y:S03]  /*1e6c0*/  ST.E desc[UR44][R16.64+0x200], R29 ;  /* 0x0002001d10007985 */ /* 0x000fe6000c10192c */
[----:B0-----:R-:W-:-:S05]  /*1e6d0*/  FMNMX.FTZ R15, R26, R15, !PT ;  /* 0x0000000f1a0f7209 */ /* 0x001fca0007810000 */
        /* <DEDUP_REMOVED lines=36> */
.L_x_3752:
[----:B------:R-:W-:Y:S05]  /*1e920*/  BSYNC B0 ;  /* 0x0000000000007941 */ /* 0x000fea0003800000 */
.L_x_3751:
        /* <DEDUP_REMOVED lines=23> */
[-C--:B------:R-:W-:Y:S01]  /*1eaa0*/  FFMA.FTZ R4, R60, R32.reuse, -R29 ;  /* 0x000000203c047223 */ /* 0x080fe2000001081d */
[-C--:B------:R-:W-:Y:S01]  /*1eab0*/  FFMA.FTZ R9, R9, R32.reuse, -R37 ;  /* 0x0000002009097223 */ /* 0x080fe20000010825 */
[-CC-:B------:R-:W-:Y:S01]  /*1eac0*/  FFMA.FTZ R2, R56, R32.reuse, -R29.reuse ;  /* 0x0000002038027223 */ /* 0x180fe2000001081d */
[-CC-:B------:R-:W-:Y:S01]  /*1ead0*/  FFMA.FTZ R28, R38, R32.reuse, -R29.reuse ;  /* 0x00000020261c7223 */ /* 0x180fe2000001081d */
[-CC-:B------:R-:W-:Y:S01]  /*1eae0*/  FFMA.FTZ R3, R58, R32.reuse, -R29.reuse ;  /* 0x000000203a037223 */ /* 0x180fe2000001081d */
[----:B------:R-:W5:Y:S01]  /*1eaf0*/  MUFU.EX2 R6, R6 ;  /* 0x0000000600067308 */ /* 0x000f620000000800 */
[-C--:B0-----:R-:W-:Y:S01]  /*1eb00*/  FFMA.FTZ R30, R68, R32.reuse, -R29 ;  /* 0x00000020441e7223 */ /* 0x081fe2000001081d */
[-CC-:B------:R-:W-:Y:S01]  /*1eb10*/  FFMA.FTZ R11, R11, R32.reuse, -R37.reuse ;  /* 0x000000200b0b7223 */ /* 0x180fe20000010825 */
[-CC-:B------:R-:W-:Y:S01]  /*1eb20*/  FFMA.FTZ R12, R12, R32.reuse, -R37.reuse ;  /* 0x000000200c0c7223 */ /* 0x180fe20000010825 */
[-C--:B------:R-:W-:Y:S01]  /*1eb30*/  FFMA.FTZ R13, R13, R32.reuse, -R37 ;  /* 0x000000200d0d7223 */ /* 0x080fe20000010825 */
[-C--:B------:R-:W-:Y:S01]  /*1eb40*/  FFMA.FTZ R20, R40, R32.reuse, -R29 ;  /* 0x0000002028147223 */ /* 0x080fe2000001081d */
[-C--:B------:R-:W-:Y:S01]  /*1eb50*/  FFMA.FTZ R14, R14, R32.reuse, -R37 ;  /* 0x000000200e0e7223 */ /* 0x080fe20000010825 */
[-C--:B------:R-:W-:Y:S01]  /*1eb60*/  FFMA.FTZ R34, R70, R32.reuse, -R29 ;  /* 0x0000002046227223 */ /* 0x080fe2000001081d */
[----:B------:R0:W-:Y:S01]  /*1eb70*/  MUFU.EX2 R168, R19 ;  /* 0x0000001300a87308 */ /* 0x0001e20000000800 */
[-CC-:B------:R-:W-:Y:S01]  /*1eb80*/  FFMA.FTZ R27, R27, R32.reuse, -R37.reuse ;  /* 0x000000201b1b7223 */ /* 0x180fe20000010825 */
[----:B------:R-:W-:-:S06]  /*1eb90*/  FFMA.FTZ R26, R26, R32, -R37 ;  /* 0x000000201a1a7223 */ /* 0x000fcc0000010825 */
[----:B------:R4:W1:Y:S01]  /*1eba0*/  MUFU.EX2 R169, R5 ;  /* 0x0000000500a97308 */ /* 0x0008620000000800 */
[----:B0-----:R-:W-:-:S07]  /*1ebb0*/  FFMA.FTZ R19, R62, R32, -R29 ;  /* 0x000000203e137223 */ /* 0x001fce000001081d */
[----:B------:R-:W0:Y:S01]  /*1ebc0*/  MUFU.EX2 R25, R25 ;  /* 0x0000001900197308 */ /* 0x000e220000000800 */
[----:B----4-:R-:W-:-:S07]  /*1ebd0*/  FADD.FTZ R5, R57, R36 ;  /* 0x0000002439057221 */ /* 0x010fce0000010000 */
[----:B------:R-:W2:Y:S08]  /*1ebe0*/  MUFU.EX2 R7, R7 ;  /* 0x0000000700077308 */ /* 0x000eb00000000800 */
[----:B------:R3:W-:Y:S08]  /*1ebf0*/  MUFU.EX2 R174, R4 ;  /* 0x0000000400ae7308 */ /* 0x0007f00000000800 */
[----:B------:R-:W4:Y:S01]  /*1ec00*/  MUFU.EX2 R24, R24 ;  /* 0x0000001800187308 */ /* 0x000f220000000800 */
[----:B---3--:R-:W-:-:S07]  /*1ec10*/  FFMA.FTZ R4, R66, R32, -R29 ;  /* 0x0000002042047223 */ /* 0x008fce000001081d */
[----:B------:R-:W3:Y:S08]  /*1ec20*/  MUFU.EX2 R8, R8 ;  /* 0x0000000800087308 */ /* 0x000ef00000000800 */
[----:B------:R5:W3:Y:S08]  /*1ec30*/  MUFU.EX2 R172, R2 ;  /* 0x0000000200ac7308 */ /* 0x000af00000000800 */
[----:B------:R1:W-:Y:S01]  /*1ec40*/  MUFU.EX2 R180, R4 ;  /* 0x0000000400b47308 */ /* 0x0003e20000000800 */
[----:B-----5:R-:W-:-:S07]  /*1ec50*/  FFMA.FTZ R2, R44, R32, -R29 ;  /* 0x000000202c027223 */ /* 0x020fce000001081d */
[----:B------:R-:W-:Y:S01]  /*1ec60*/  MUFU.EX2 R9, R9 ;  /* 0x0000000900097308 */ /* 0x000fe20000000800 */
[----:B-1----:R-:W-:-:S04]  /*1ec70*/  FADD.FTZ R4, R6, R39 ;  /* 0x0000002706047221 */ /* 0x002fc80000010000 */
[----:B------:R-:W-:Y:S01]  /*1ec80*/  FADD.FTZ R36, R169, R4 ;  /* 0x00000004a9247221 */ /* 0x000fe20000010000 */
[-C--:B------:R-:W-:Y:S02]  /*1ec90*/  FFMA.FTZ R4, R48, R32.reuse, -R37 ;  /* 0x0000002030047223 */ /* 0x080fe40000010825 */
[----:B------:R-:W-:Y:S08]  /*1eca0*/  MUFU.EX2 R31, R28 ;  /* 0x0000001c001f7308 */ /* 0x000ff00000000800 */
[----:B------:R1:W5:Y:S08]  /*1ecb0*/  MUFU.EX2 R21, R3 ;  /* 0x0000000300157308 */ /* 0x0003700000000800 */
[----:B------:R0:W-:Y:S01]  /*1ecc0*/  MUFU.EX2 R35, R30 ;  /* 0x0000001e00237308 */ /* 0x0001e20000000800 */
[-CC-:B-1----:R-:W-:Y:S01]  /*1ecd0*/  FFMA.FTZ R3, R64, R32.reuse, -R29.reuse ;  /* 0x0000002040037223 */ /* 0x182fe2000001081d */
[----:B------:R-:W-:-:S06]  /*1ece0*/  FFMA.FTZ R29, R72, R32, -R29 ;  /* 0x00000020481d7223 */ /* 0x000fcc000001081d */
[----:B------:R2:W-:Y:S01]  /*1ecf0*/  MUFU.EX2 R28, R11 ;  /* 0x0000000b001c7308 */ /* 0x0005e20000000800 */
[----:B0-----:R-:W-:-:S04]  /*1ed00*/  FADD.FTZ R30, R168, R5 ;  /* 0x00000005a81e7221 */ /* 0x001fc80000010000 */
[----:B------:R-:W-:-:S03]  /*1ed10*/  FADD.FTZ R5, R25, R30 ;  /* 0x0000001e19057221 */ /* 0x000fc60000010000 */
[----:B------:R-:W-:Y:S01]  /*1ed20*/  MUFU.EX2 R12, R12 ;  /* 0x0000000c000c7308 */ /* 0x000fe20000000800 */
[----:B--2---:R-:W-:Y:S01]  /*1ed30*/  FADD.FTZ R11, R7, R36 ;  /* 0x00000024070b7221 */ /* 0x004fe20000010000 */
[----:B----4-:R-:W-:-:S03]  /*1ed40*/  FADD.FTZ R5, R24, R5 ;  /* 0x0000000518057221 */ /* 0x010fc60000010000 */
[----:B---3--:R-:W-:Y:S01]  /*1ed50*/  FADD.FTZ R36, R8, R11 ;  /* 0x0000000b08247221 */ /* 0x008fe20000010000 */
[----:B------:R-:W-:Y:S02]  /*1ed60*/  FADD.FTZ R38, R172, R5 ;  /* 0x00000005ac267221 */ /* 0x000fe40000010000 */
[----:B------:R0:W-:Y:S02]  /*1ed70*/  MUFU.EX2 R33, R3 ;  /* 0x0000000300217308 */ /* 0x0001e40000000800 */
[----:B-----5:R-:W-:-:S04]  /*1ed80*/  FADD.FTZ R5, R21, R38 ;  /* 0x0000002615057221 */ /* 0x020fc80000010000 */
[----:B------:R-:W-:Y:S02]  /*1ed90*/  FADD.FTZ R38, R174, R5 ;  /* 0x00000005ae267221 */ /* 0x000fe40000010000 */
[----:B------:R-:W1:Y:S01]  /*1eda0*/  MUFU.EX2 R19, R19 ;  /* 0x0000001300137308 */ /* 0x000e620000000800 */
[----:B0-----:R-:W-:-:S07]  /*1edb0*/  FFMA.FTZ R3, R46, R32, -R37 ;  /* 0x000000202e037223 */ /* 0x001fce0000010825 */
[----:B------:R-:W0:Y:S08]  /*1edc0*/  MUFU.EX2 R13, R13 ;  /* 0x0000000d000d7308 */ /* 0x000e300000000800 */
[----:B------:R2:W-:Y:S01]  /*1edd0*/  MUFU.EX2 R178, R2 ;  /* 0x0000000200b27308 */ /* 0x0005e20000000800 */
[----:B-1----:R-:W-:-:S07]  /*1ede0*/  FADD.FTZ R5, R19, R38 ;  /* 0x0000002613057221 */ /* 0x002fce0000010000 */
[----:B------:R-:W1:Y:S01]  /*1edf0*/  MUFU.EX2 R20, R20 ;  /* 0x0000001400147308 */ /* 0x000e620000000800 */
[----:B--2---:R-:W-:-:S07]  /*1ee00*/  FFMA.FTZ R2, R42, R32, -R37 ;  /* 0x000000202a027223 */ /* 0x004fce0000010825 */
[----:B------:R-:W2:Y:S08]  /*1ee10*/  MUFU.EX2 R14, R14 ;  /* 0x0000000e000e7308 */ /* 0x000eb00000000800 */
[----:B------:R3:W-:Y:S08]  /*1ee20*/  MUFU.EX2 R179, R3 ;  /* 0x0000000300b37308 */ /* 0x0007f00000000800 */
[----:B------:R4:W5:Y:S01]  /*1ee30*/  MUFU.EX2 R177, R2 ;  /* 0x0000000200b17308 */ /* 0x0009620000000800 */
[----:B---3--:R-:W-:-:S04]  /*1ee40*/  FADD.FTZ R3, R9, R36 ;  /* 0x0000002409037221 */ /* 0x008fc80000010000 */
[----:B------:R-:W-:Y:S01]  /*1ee50*/  FADD.FTZ R11, R28, R3 ;  /* 0x000000031c0b7221 */ /* 0x000fe20000010000 */
[-CC-:B------:R-:W-:Y:S02]  /*1ee60*/  FFMA.FTZ R3, R52, R32.reuse, -R37.reuse ;  /* 0x0000002034037223 */ /* 0x180fe40000010825 */
[----:B------:R3:W5:Y:S01]  /*1ee70*/  MUFU.EX2 R30, R4 ;  /* 0x00000004001e7308 */ /* 0x0007620000000800 */
[----:B----4-:R-:W-:-:S07]  /*1ee80*/  FFMA.FTZ R2, R50, R32, -R37 ;  /* 0x0000002032027223 */ /* 0x010fce0000010825 */
[----:B------:R2:W4:Y:S01]  /*1ee90*/  MUFU.EX2 R181, R2 ;  /* 0x0000000200b57308 */ /* 0x0005220000000800 */
[----:B---3--:R-:W-:-:S04]  /*1eea0*/  FADD.FTZ R4, R12, R11 ;  /* 0x0000000b0c047221 */ /* 0x008fc80000010000 */
[----:B0-----:R-:W-:Y:S01]  /*1eeb0*/  FADD.FTZ R11, R13, R4 ;  /* 0x000000040d0b7221 */ /* 0x001fe20000010000 */
[----:B-1----:R-:W-:Y:S02]  /*1eec0*/  FADD.FTZ R4, R20, R5 ;  /* 0x0000000514047221 */ /* 0x002fe40000010000 */
[----:B------:R0:W1:Y:S01]  /*1eed0*/  MUFU.EX2 R36, R3 ;  /* 0x0000000300247308 */ /* 0x0000620000000800 */
[----:B--2---:R-:W-:Y:S01]  /*1eee0*/  FADD.FTZ R2, R14, R11 ;  /* 0x0000000b0e027221 */ /* 0x004fe20000010000 */
[----:B------:R-:W-:-:S03]  /*1eef0*/  FADD.FTZ R5, R31, R4 ;  /* 0x000000041f057221 */ /* 0x000fc60000010000 */
[----:B-----5:R-:W-:Y:S01]  /*1ef00*/  FADD.FTZ R2, R177, R2 ;  /* 0x00000002b1027221 */ /* 0x020fe20000010000 */
[----:B------:R-:W-:Y:S02]  /*1ef10*/  FADD.FTZ R4, R178, R5 ;  /* 0x00000005b2047221 */ /* 0x000fe40000010000 */
[----:B------:R-:W2:Y:S01]  /*1ef20*/  MUFU.EX2 R34, R34 ;  /* 0x0000002200227308 */ /* 0x000ea20000000800 */
[----:B0-----:R-:W-:Y:S01]  /*1ef30*/  FADD.FTZ R3, R179, R2 ;  /* 0x00000002b3037221 */ /* 0x001fe20000010000 */
[----:B------:R-:W-:-:S03]  /*1ef40*/  FADD.FTZ R5, R33, R4 ;  /* 0x0000000421057221 */ /* 0x000fc60000010000 */
[----:B------:R-:W-:Y:S01]  /*1ef50*/  FADD.FTZ R2, R30, R3 ;  /* 0x000000031e027221 */ /* 0x000fe20000010000 */
[----:B------:R-:W-:Y:S02]  /*1ef60*/  FADD.FTZ R4, R180, R5 ;  /* 0x00000005b4047221 */ /* 0x000fe40000010000 */
[----:B------:R-:W0:Y:S01]  /*1ef70*/  MUFU.EX2 R27, R27 ;  /* 0x0000001b001b7308 */ /* 0x000e220000000800 */
[----:B----4-:R-:W-:Y:S01]  /*1ef80*/  FADD.FTZ R3, R181, R2 ;  /* 0x00000002b5037221 */ /* 0x010fe20000010000 */
[----:B------:R-:W-:-:S03]  /*1ef90*/  FADD.FTZ R5, R35, R4 ;  /* 0x0000000423057221 */ /* 0x000fc60000010000 */
[----:B-1----:R-:W-:-:S03]  /*1efa0*/  FADD.FTZ R2, R36, R3 ;  /* 0x0000000324027221 */ /* 0x002fc60000010000 */
[----:B------:R-:W1:Y:S01]  /*1efb0*/  MUFU.EX2 R29, R29 ;  /* 0x0000001d001d7308 */ /* 0x000e620000000800 */
[----:B--2---:R-:W-:-:S07]  /*1efc0*/  FADD.FTZ R4, R34, R5 ;  /* 0x0000000522047221 */ /* 0x004fce0000010000 */
[----:B------:R-:W2:Y:S01]  /*1efd0*/  MUFU.EX2 R26, R26 ;  /* 0x0000001a001a7308 */ /* 0x000ea20000000800 */
[----:B0-----:R-:W-:Y:S01]  /*1efe0*/  FADD.FTZ R3, R27, R2 ;  /* 0x000000021b037221 */ /* 0x001fe20000010000 */
[----:B-1----:R-:W-:-:S05]  /*1eff0*/  FADD.FTZ R11, R29, R4 ;  /* 0x000000041d0b7221 */ /* 0x002fca0000010000 */
        /* <DEDUP_REMOVED lines=232> */
[----:B------:R-:W-:Y:S01]  /*1fe80*/  ULOP3.LUT UR4, UR4, 0xc, URZ, 0xfc, !UPT ;  /* 0x0000000c04047892 */ /* 0x000fe2000f8efc3f */
[----:B0-----:R-:W-:-:S05]  /*1fe90*/  IMAD.U32 R7, RZ, RZ, UR5 ;  /* 0x00000005ff077e24 */ /* 0x001fca000f8e00ff */
[----:B------:R-:W-:Y:S02]  /*1fea0*/  IMAD.U32 R6, RZ, RZ, UR4 ;  /* 0x00000004ff067e24 */ /* 0x000fe4000f8e00ff */
[----:B--2---:R-:W-:-:S05]  /*1feb0*/  FMUL.FTZ R9, R15, R8 ;  /* 0x000000080f097220 */ /* 0x004fca0000410000 */
[----:B------:R0:W-:Y:S04]  /*1fec0*/  ST.E desc[UR44][R4.64], R9 ;  /* 0x0000000904007985 */ /* 0x0001e8000c10192c */
[----:B------:R-:W2:Y:S02]  /*1fed0*/  LD.E R8, desc[UR44][R6.64] ;  /* 0x0000002c06087980 */ /* 0x000ea4000c101900 */
[----:B--2---:R-:W-:-:S05]  /*1fee0*/  FMUL.FTZ R11, R15, R8 ;  /* 0x000000080f0b7220 */ /* 0x004fca0000410000 */
[----:B------:R2:W-:Y:S04]  /*1fef0*/  ST.E desc[UR44][R6.64], R11 ;  /* 0x0000000b06007985 */ /* 0x0005e8000c10192c */
[----:B------:R-:W3:Y:S04]  /*1ff00*/  LD.E R136, desc[UR44][R16.64+0x42c] ;  /* 0x00042c2c10887980 */ /* 0x000ee8000c101900 */
[----:B------:R-:W0:Y:S04]  /*1ff10*/  LD.E R8, desc[UR44][R16.64+0x248] ;  /* 0x0002482c10087980 */ /* 0x000e28000c101900 */
[----:B------:R-:W2:Y:S04]  /*1ff20*/  LD.E R12, desc[UR44][R16.64+0x24c] ;  /* 0x00024c2c100c7980 */ /* 0x000ea8000c101900 */
        /* <DEDUP_REMOVED lines=59> */
[----:B-1----:R-:W5:Y:S01]  /*202e0*/  LD.E R35, desc[UR44][R16.64+0x230] ;  /* 0x0002302c10237980 */ /* 0x002f62000c101900 */
[C---:B---3--:R-:W-:Y:S01]  /*202f0*/  FMUL.FTZ R27, R15.reuse, R136 ;  /* 0x000000880f1b7220 */ /* 0x048fe20000410000 */
[----:B0-----:R-:W-:-:S04]  /*20300*/  FMUL.FTZ R9, R15, R8 ;  /* 0x000000080f097220 */ /* 0x001fc80000410000 */
[----:B------:R0:W-:Y:S01]  /*20310*/  ST.E desc[UR44][R16.64+0x42c], R27 ;  /* 0x00042c1b10007985 */ /* 0x0001e2000c10192c */
[C---:B--2---:R-:W-:Y:S01]  /*20320*/  FMUL.FTZ R11, R15.reuse, R12 ;  /* 0x0000000c0f0b7220 */ /* 0x044fe20000410000 */
        /* <DEDUP_REMOVED lines=20> */
[----:B0-----:R-:W-:-:S03]  /*20470*/  FMUL.FTZ R21, R15, R42 ;  /* 0x0000002a0f157220 */ /* 0x001fc60000410000 */
[----:B------:R0:W-:Y:S01]  /*20480*/  ST.E desc[UR44][R16.64+0x28c], R31 ;  /* 0x00028c1f10007985 */ /* 0x0001e2000c10192c */
[----:B-1----:R-:W-:-:S03]  /*20490*/  FMUL.FTZ R25, R15, R44 ;  /* 0x0000002c0f197220 */ /* 0x002fc60000410000 */
[----:B------:R1:W-:Y:S01]  /*204a0*/  ST.E desc[UR44][R16.64+0x298], R33 ;  /* 0x0002982110007985 */ /* 0x0003e2000c10192c */
[C---:B--2---:R-:W-:Y:S01]  /*204b0*/  FMUL.FTZ R27, R15.reuse, R48 ;  /* 0x000000300f1b7220 */ /* 0x044fe20000410000 */
[C---:B---3--:R-:W-:Y:S01]  /*204c0*/  FMUL.FTZ R29, R15.reuse, R50 ;  /* 0x000000320f1d7220 */ /* 0x048fe20000410000 */
        /* <DEDUP_REMOVED lines=94> */
[----:B------:R-:W-:Y:S04]  /*20ab0*/  ST.E desc[UR44][R16.64+0x230], R35 ;  /* 0x0002302310007985 */ /* 0x000fe8000c10192c */
[----:B0-----:R-:W5:Y:S04]  /*20ac0*/  LD.E R13, desc[UR44][R2.64] ;  /* 0x0000002c020d7980 */ /* 0x001f68000c101900 */
[----:B------:R-:W4:Y:S04]  /*20ad0*/  LD.E R11, desc[UR44][R16.64+0x1e8] ;  /* 0x0001e82c100b7980 */ /* 0x000f28000c101900 */
[----:B------:R-:W4:Y:S04]  /*20ae0*/  LD.E.64 R8, desc[UR44][R16.64+0xa8] ;  /* 0x0000a82c10087980 */ /* 0x000f28000c101b00 */
[----:B-----5:R0:W-:Y:S04]  /*20af0*/  ST.E desc[UR44][R2.64], R13 ;  /* 0x0000000d02007985 */ /* 0x0201e8000c10192c */
[----:B-1----:R-:W5:Y:S04]  /*20b00*/  LD.E R19, desc[UR44][R4.64] ;  /* 0x0000002c04137980 */ /* 0x002f68000c101900 */
[----:B-----5:R1:W-:Y:S04]  /*20b10*/  ST.E desc[UR44][R4.64], R19 ;  /* 0x0000001304007985 */ /* 0x0203e8000c10192c */
[----:B--2---:R-:W2:Y:S04]  /*20b20*/  LD.E R21, desc[UR44][R6.64] ;  /* 0x0000002c06157980 */ /* 0x004ea8000c101900 */
[----:B--2---:R2:W-:Y:S04]  /*20b30*/  ST.E desc[UR44][R6.64], R21 ;  /* 0x0000001506007985 */ /* 0x0045e8000c10192c */
[----:B---3--:R-:W3:Y:S04]  /*20b40*/  LD.E R25, desc[UR44][R16.64+0x240] ;  /* 0x0002402c10197980 */ /* 0x008ee8000c101900 */
[----:B----4-:R-:W4:Y:S04]  /*20b50*/  LD.E R15, desc[UR44][R16.64+0x244] ;  /* 0x0002442c100f7980 */ /* 0x010f28000c101900 */
        /* <DEDUP_REMOVED lines=1184> */
.L_x_3754:
[----:B------:R-:W-:Y:S05]  /*25560*/  BSYNC B0 ;  /* 0x0000000000007941 */ /* 0x000fea0003800000 */
.L_x_3753:
[----:B------:R-:W-:Y:S05]  /*25570*/  @P0 BRA `(.L_x_3755) ;  /* 0xffffff6400500947 */ /* 0x000fea000383ffff */
.L_x_3736:
[----:B------:R-:W-:-:S13]  /*25580*/  ISETP.GE.AND P0, PT, R0, R164, PT ;  /* 0x000000a40000720c */ /* 0x000fda0003f06270 */
[----:B------:R-:W-:Y:S05]  /*25590*/  @!P0 BRA `(.L_x_3756) ;  /* 0x000000a8009c8947 */ /* 0x000fea0003800000 */
.L_x_3785:
        /* <DEDUP_REMOVED lines=20> */
.L_x_3758:
[----:B------:R-:W-:Y:S05]  /*256e0*/  BSYNC B0 ;  /* 0x0000000000007941 */ /* 0x000fea0003800000 */
.L_x_3757:
        /* <DEDUP_REMOVED lines=13> */
.L_x_3760:
[----:B------:R-:W-:Y:S05]  /*257c0*/  BSYNC B0 ;  /* 0x0000000000007941 */ /* 0x000fea0003800000 */
.L_x_3759:
        /* <DEDUP_REMOVED lines=8> */
.L_x_3762:
[----:B------:R-:W-:Y:S05]  /*25850*/  BSYNC B0 ;  /* 0x0000000000007941 */ /* 0x000fea0003800000 */
.L_x_3761:
        /* <DEDUP_REMOVED lines=60> */
.L_x_3765:
[----:B------:R-:W-:Y:S05]  /*25c20*/  BSYNC B0 ;  /* 0x0000000000007941 */ /* 0x000fea0003800000 */
.L_x_3764:
        /* <DEDUP_REMOVED lines=13> */
.L_x_3767:
[----:B------:R-:W-:Y:S05]  /*25d00*/  BSYNC B0 ;  /* 0x0000000000007941 */ /* 0x000fea0003800000 */
.L_x_3766:
        /* <DEDUP_REMOVED lines=8> */
.L_x_3769:
[----:B------:R-:W-:Y:S05]  /*25d90*/  BSYNC B0 ;  /* 0x0000000000007941 */ /* 0x000fea0003800000 */
.L_x_3768:
        /* <DEDUP_REMOVED lines=469> */
[----:B------:R-:W4:Y:S04]  /*27af0*/  LDL R15, [R1+0x70] ;  /* 0x00007000010f7983 */ /* 0x000f280000100800 */
[----:B------:R-:W4:Y:S04]  /*27b00*/  LDL R18, [R1+0x118] ;  /* 0x0001180001127983 */ /* 0x000f280000100800 */
[----:B------:R-:W4:Y:S04]  /*27b10*/  LDL.128 R8, [R1+0x100] ;  /* 0x0001000001087983 */ /* 0x000f280000100c00 */
[----:B------:R-:W4:Y:S04]  /*27b20*/  LDL.128 R4, [R1+0xf0] ;  /* 0x0000f00001047983 */ /* 0x000f280000100c00 */
[----:B--2---:R3:W2:Y:S02]  /*27b30*/  LD.E R20, desc[UR44][R20.64] ;  /* 0x0000002c14147980 */ /* 0x0046a4000c101900 */
[----:B---3--:R-:W-:-:S02]  /*27b40*/  SHF.R.S32.HI R21, RZ, 0x1f, R58 ;  /* 0x0000001fff157819 */ /* 0x008fc4000001143a */
[----:B----4-:R-:W-:Y:S02]  /*27b50*/  ISETP.NE.AND P1, PT, R2, 0x1, PT ;  /* 0x000000010200780c */ /* 0x010fe40003f25270 */
[----:B------:R-:W-:Y:S01]  /*27b60*/  ISETP.GE.AND P2, PT, R9, 0x1, PT ;  /* 0x000000010900780c */ /* 0x000fe20003f46270 */
[----:B------:R-:W-:Y:S01]  /*27b70*/  BSSY B0, `(.L_x_3771) ;  /* 0x0000078000007945 */ /* 0x000fe20003800000 */
[----:B--2---:R-:W-:Y:S01]  /*27b80*/  FMUL.FTZ R14, R24, R20 ;  /* 0x00000014180e7220 */ /* 0x004fe20000410000 */
[----:B------:R-:W-:Y:S01]  /*27b90*/  LEA.HI R24, R21, R58, RZ, 0x7 ;  /* 0x0000003a15187211 */ /* 0x000fe200078f38ff */
[----:B0-----:R-:W-:-:S03]  /*27ba0*/  FMUL.FTZ R13, R27, R20 ;  /* 0x000000141b0d7220 */ /* 0x001fc60000410000 */
[----:B------:R-:W-:Y:S01]  /*27bb0*/  LOP3.LUT R27, R24, 0xffffff80, RZ, 0xc0, !PT ;  /* 0xffffff80181b7812 */ /* 0x000fe200078ec0ff */
[----:B------:R-:W-:-:S04]  /*27bc0*/  FMUL.FTZ R29, R29, R20 ;  /* 0x000000141d1d7220 */ /* 0x000fc80000410000 */
[----:B------:R-:W-:Y:S01]  /*27bd0*/  IMAD.IADD R27, R58, 0x1, -R27 ;  /* 0x000000013a1b7824 */ /* 0x000fe200078e0a1b */
[----:B------:R0:W2:Y:S01]  /*27be0*/  MUFU.TANH R59, R29 ;  /* 0x0000001d003b7308 */ /* 0x0000a20000002400 */
[----:B-1----:R-:W-:-:S03]  /*27bf0*/  FMUL.FTZ R12, R26, R20 ;  /* 0x000000141a0c7220 */ /* 0x002fc60000410000 */
[----:B------:R-:W-:Y:S02]  /*27c00*/  SHF.R.S32.HI R24, RZ, 0x1f, R27 ;  /* 0x0000001fff187819 */ /* 0x000fe4000001141b */
[----:B0-----:R-:W-:Y:S02]  /*27c10*/  LEA.HI R29, R21, R58, RZ, 0x2 ;  /* 0x0000003a151d7211 */ /* 0x001fe400078f10ff */
[-C--:B------:R-:W-:Y:S01]  /*27c20*/  LEA.HI R26, R24, R27.reuse, RZ, 0x2 ;  /* 0x0000001b181a7211 */ /* 0x080fe200078f10ff */
[----:B------:R-:W-:Y:S01]  /*27c30*/  FMUL.FTZ R56, R30, R20 ;  /* 0x000000141e387220 */ /* 0x000fe20000410000 */
[----:B------:R-:W-:Y:S02]  /*27c40*/  LOP3.LUT R29, R29, 0xfffffffc, RZ, 0xc0, !PT ;  /* 0xfffffffc1d1d7812 */ /* 0x000fe400078ec0ff */
[--C-:B------:R-:W-:Y:S02]  /*27c50*/  SHF.R.S32.HI R21, RZ, 0x2, R26.reuse ;  /* 0x00000002ff157819 */ /* 0x100fe4000001141a */
[----:B------:R-:W-:Y:S01]  /*27c60*/  SHF.R.S32.HI R30, RZ, 0x1f, R26 ;  /* 0x0000001fff1e7819 */ /* 0x000fe2000001141a */
[----:B------:R-:W-:Y:S01]  /*27c70*/  IMAD.IADD R29, R58, 0x1, -R29 ;  /* 0x000000013a1d7824 */ /* 0x000fe200078e0a1d */
[----:B------:R-:W-:-:S02]  /*27c80*/  LEA.HI R24, R24, R27, RZ, 0x5 ;  /* 0x0000001b18187211 */ /* 0x000fc400078f28ff */
[----:B------:R-:W-:Y:S01]  /*27c90*/  LEA.HI R30, R30, R21, RZ, 0x3 ;  /* 0x000000151e1e7211 */ /* 0x000fe200078f18ff */
[-C--:B------:R-:W-:Y:S01]  /*27ca0*/  FMUL.FTZ R57, R31, R20.reuse ;  /* 0x000000141f397220 */ /* 0x080fe20000410000 */
[----:B------:R-:W-:Y:S01]  /*27cb0*/  FMUL.FTZ R32, R32, R20 ;  /* 0x0000001420207220 */ /* 0x000fe20000410000 */
[----:B------:R-:W-:Y:S02]  /*27cc0*/  LEA.HI R31, R29, R29, RZ, 0x1 ;  /* 0x0000001d1d1f7211 */ /* 0x000fe400078f08ff */
[----:B------:R-:W-:Y:S02]  /*27cd0*/  LOP3.LUT R30, R30, 0xfffffff8, RZ, 0xc0, !PT ;  /* 0xfffffff81e1e7812 */ /* 0x000fe400078ec0ff */
[----:B------:R-:W-:Y:S01]  /*27ce0*/  SHF.R.S32.HI R24, RZ, 0x5, R24 ;  /* 0x00000005ff187819 */ /* 0x000fe20000011418 */
[----:B------:R0:W1:Y:S02]  /*27cf0*/  MUFU.TANH R60, R32 ;  /* 0x00000020003c7308 */ /* 0x0000640000002400 */
[----:B------:R-:W-:-:S02]  /*27d00*/  IMAD.IADD R30, R21, 0x1, -R30 ;  /* 0x00000001151e7824 */ /* 0x000fc400078e0a1e */
[----:B------:R-:W-:Y:S01]  /*27d10*/  IMAD R15, R15, 0x4, R24 ;  /* 0x000000040f0f7824 */ /* 0x000fe200078e0218 */
[----:B0-----:R-:W-:-:S03]  /*27d20*/  LOP3.LUT R32, R31, 0x1ffffffe, RZ, 0xc0, !PT ;  /* 0x1ffffffe1f207812 */ /* 0x001fc600078ec0ff */
[----:B------:R-:W-:Y:S02]  /*27d30*/  IMAD.U32 R15, R15, 0x10, R30 ;  /* 0x000000100f0f7824 */ /* 0x000fe400078e001e */
        /* <DEDUP_REMOVED lines=67> */
[----:B------:R3:W0:Y:S01]  /*28170*/  MUFU.TANH R65, R39 ;  /* 0x0000002700417308 */ /* 0x0006220000002400 */
[----:B--2---:R-:W-:-:S04]  /*28180*/  IMAD.IADD R35, R18, 0x1, R7 ;  /* 0x0000000112237824 */ /* 0x004fc800078e0207 */
[----:B----4-:R-:W-:Y:S02]  /*28190*/  IMAD.IADD R6, R35, 0x1, R24 ;  /* 0x0000000123067824 */ /* 0x010fe400078e0218 */
[----:B---3--:R-:W-:-:S04]  /*281a0*/  IMAD.IADD R39, R18, 0x1, R3 ;  /* 0x0000000112277824 */ /* 0x008fc800078e0203 */
[----:B------:R-:W-:Y:S01]  /*281b0*/  IMAD.IADD R3, R39, 0x1, R24 ;  /* 0x0000000127037824 */ /* 0x000fe200078e0218 */
[----:B-1----:R-:W-:Y:S06]  /*281c0*/  @!P2 BRA `(.L_x_3772) ;  /* 0x000000000048a947 */ /* 0x002fec0003800000 */
        /* <DEDUP_REMOVED lines=10> */
.L_x_3774:
[----:B------:R-:W-:-:S13]  /*28270*/  ISETP.NE.AND P1, PT, R9, 0x1, PT ;  /* 0x000000010900780c */ /* 0x000fda0003f25270 */
[----:B------:R-:W-:-:S05]  /*28280*/  @P1 IMAD.HI.U32 R8, R7, R10, RZ ;  /* 0x0000000a07081227 */ /* 0x000fca00078e00ff */
[----:B------:R-:W-:-:S07]  /*28290*/  @P1 SHF.R.U32.HI R7, RZ, R11, R8 ;  /* 0x0000000bff071219 */ /* 0x000fce0000011608 */
.L_x_3775:
[----:B------:R-:W-:Y:S05]  /*282a0*/  BSYNC B1 ;  /* 0x0000000000017941 */ /* 0x000fea0003800000 */
.L_x_3773:
[----:B------:R-:W-:-:S04]  /*282b0*/  IMAD R7, R7, R9, -R38 ;  /* 0x0000000907077224 */ /* 0x000fc800078e0a26 */
[----:B------:R-:W-:-:S05]  /*282c0*/  IMAD R8, R2, -0x2, R7 ;  /* 0xfffffffe02087824 */ /* 0x000fca00078e0207 */
[----:B------:R-:W-:Y:S02]  /*282d0*/  VIMNMX R3, R3, R8, !PT ;  /* 0x0000000803037248 */ /* 0x000fe40007fe0100 */
[----:B------:R-:W-:-:S07]  /*282e0*/  VIADDMNMX R6, R8, R9, R6, PT ;  /* 0x0000000908067246 */ /* 0x000fce0003800106 */
.L_x_3772:
[----:B------:R-:W-:Y:S05]  /*282f0*/  BSYNC B0 ;  /* 0x0000000000007941 */ /* 0x000fea0003800000 */
.L_x_3771:
        /* <DEDUP_REMOVED lines=8> */
[----:B------:R-:W-:Y:S02]  /*28380*/  ISETP.GT.AND P2, PT, R3, 0x1, !P2 ;  /* 0x000000010300780c */ /* 0x000fe40005744270 */
[----:B------:R-:W-:Y:S02]  /*28390*/  ISETP.GE.AND P3, PT, R55, 0xa, PT ;  /* 0x0000000a3700780c */ /* 0x000fe40003f66270 */
[----:B0-----:R-:W-:Y:S02]  /*283a0*/  FSEL R31, R28, -INF , !P1 ;  /* 0xff8000001c1f7808 */ /* 0x001fe40004800000 */
[----:B------:R-:W-:Y:S02]  /*283b0*/  ISETP.LT.OR P2, PT, R6, 0x2, P2 ;  /* 0x000000020600780c */ /* 0x000fe40001741670 */
[----:B------:R-:W-:Y:S02]  /*283c0*/  ISETP.GT.AND P1, PT, R3, 0x9, !P3 ;  /* 0x000000090300780c */ /* 0x000fe40005f24270 */
[----:B------:R-:W-:-:S02]  /*283d0*/  FSEL R33, R25, -INF , !P2 ;  /* 0xff80000019217808 */ /* 0x000fc40005000000 */
[C---:B------:R-:W-:Y:S01]  /*283e0*/  ISETP.LT.OR P1, PT, R6.reuse, 0xa, P1 ;  /* 0x0000000a0600780c */ /* 0x040fe20000f21670 */
        /* <DEDUP_REMOVED lines=76> */
.L_x_3779:
[----:B------:R-:W-:-:S13]  /*288b0*/  ISETP.NE.AND P6, PT, R9, 0x1, PT ;  /* 0x000000010900780c */ /* 0x000fda0003fc5270 */
[----:B------:R-:W-:-:S05]  /*288c0*/  @P6 IMAD.HI.U32 R10, R4, R10, RZ ;  /* 0x0000000a040a6227 */ /* 0x000fca00078e00ff */
[----:B------:R-:W-:-:S07]  /*288d0*/  @P6 SHF.R.U32.HI R4, RZ, R11, R10 ;  /* 0x0000000bff046219 */ /* 0x000fce000001160a */
.L_x_3780:
[----:B------:R-:W-:Y:S05]  /*288e0*/  BSYNC B1 ;  /* 0x0000000000017941 */ /* 0x000fea0003800000 */
.L_x_3778:
[----:B------:R-:W-:-:S04]  /*288f0*/  IMAD R3, R4, R9, -R38 ;  /* 0x0000000904037224 */ /* 0x000fc800078e0a26 */
[----:B------:R-:W-:-:S05]  /*28900*/  IMAD R2, R2, -0x2, R3 ;  /* 0xfffffffe02027824 */ /* 0x000fca00078e0203 */
[----:B------:R-:W-:Y:S02]  /*28910*/  VIADDMNMX R6, R2, R9, R6, PT ;  /* 0x0000000902067246 */ /* 0x000fe40003800106 */
[----:B------:R-:W-:-:S07]  /*28920*/  VIMNMX R39, R39, R2, !PT ;  /* 0x0000000227277248 */ /* 0x000fce0007fe0100 */
.L_x_3777:
[----:B------:R-:W-:Y:S05]  /*28930*/  BSYNC B0 ;  /* 0x0000000000007941 */ /* 0x000fea0003800000 */
.L_x_3776:
        /* <DEDUP_REMOVED lines=43> */
[----:B------:R-:W-:Y:S02]  /*28bf0*/  ISETP.LT.OR P5, PT, R6, 0x29, P5 ;  /* 0x000000290600780c */ /* 0x000fe40002fa1670 */
[----:B------:R-:W-:Y:S02]  /*28c00*/  ISETP.GT.AND P1, PT, R39, 0x29, !P1 ;  /* 0x000000292700780c */ /* 0x000fe40004f24270 */
[----:B------:R-:W-:-:S02]  /*28c10*/  FSEL R9, R46, -INF , !P5 ;  /* 0xff8000002e097808 */ /* 0x000fc40006800000 */
[C---:B------:R-:W-:Y:S02]  /*28c20*/  ISETP.GT.AND P2, PT, R39.reuse, 0x30, !P2 ;  /* 0x000000302700780c */ /* 0x040fe40005744270 */
[C---:B------:R-:W-:Y:S02]  /*28c30*/  ISETP.LT.OR P1, PT, R6.reuse, 0x2a, P1 ;  /* 0x0000002a0600780c */ /* 0x040fe40000f21670 */
[C---:B------:R-:W-:Y:S02]  /*28c40*/  ISETP.GT.AND P3, PT, R39.reuse, 0x31, !P3 ;  /* 0x000000312700780c */ /* 0x040fe40005f64270 */
[----:B------:R-:W-:Y:S02]  /*28c50*/  ISETP.LT.OR P2, PT, R6, 0x31, P2 ;  /* 0x000000310600780c */ /* 0x000fe40001741670 */
[----:B------:R-:W-:Y:S02]  /*28c60*/  FSEL R53, R34, -INF , !P1 ;  /* 0xff80000022357808 */ /* 0x000fe40004800000 */
        /* <DEDUP_REMOVED lines=91> */
.L_x_3782:
[----:B------:R-:W-:Y:S05]  /*29220*/  BSYNC B0 ;  /* 0x0000000000007941 */ /* 0x000fea0003800000 */
.L_x_3781:
        /* <DEDUP_REMOVED lines=24> */
[-CC-:B------:R-:W-:Y:S01]  /*293b0*/  FFMA.FTZ R37, R37, R19.reuse, -R4.reuse ;  /* 0x0000001325257223 */ /* 0x180fe20000010804 */
[----:B------:R-:W5:Y:S01]  /*293c0*/  MUFU.EX2 R3, R3 ;  /* 0x0000000300037308 */ /* 0x000f620000000800 */
[-CC-:B------:R-:W-:Y:S01]  /*293d0*/  FFMA.FTZ R36, R36, R19.reuse, -R4.reuse ;  /* 0x0000001324247223 */ /* 0x180fe20000010804 */
[-CC-:B------:R-:W-:Y:S01]  /*293e0*/  FFMA.FTZ R35, R35, R19.reuse, -R4.reuse ;  /* 0x0000001323237223 */ /* 0x180fe20000010804 */
[-C--:B------:R-:W-:Y:S01]  /*293f0*/  FFMA.FTZ R32, R32, R19.reuse, -R4 ;  /* 0x0000001320207223 */ /* 0x080fe20000010804 */
[-CC-:B------:R-:W-:Y:S01]  /*29400*/  FFMA.FTZ R8, R8, R19.reuse, -R40.reuse ;  /* 0x0000001308087223 */ /* 0x180fe20000010828 */
[-C--:B------:R-:W-:Y:S01]  /*29410*/  FFMA.FTZ R28, R28, R19.reuse, -R40 ;  /* 0x000000131c1c7223 */ /* 0x080fe20000010828 */
[-C--:B------:R-:W-:Y:S01]  /*29420*/  FFMA.FTZ R14, R14, R19.reuse, -R4 ;  /* 0x000000130e0e7223 */ /* 0x080fe20000010804 */
[-C--:B------:R-:W-:Y:S01]  /*29430*/  FFMA.FTZ R27, R27, R19.reuse, -R40 ;  /* 0x000000131b1b7223 */ /* 0x080fe20000010828 */
[----:B------:R-:W1:Y:S01]  /*29440*/  MUFU.EX2 R38, R38 ;  /* 0x0000002600267308 */ /* 0x000e620000000800 */
[-C--:B------:R-:W-:Y:S01]  /*29450*/  FFMA.FTZ R13, R13, R19.reuse, -R4 ;  /* 0x000000130d0d7223 */ /* 0x080fe20000010804 */
[-C--:B------:R-:W-:Y:S01]  /*29460*/  FFMA.FTZ R26, R26, R19.reuse, -R40 ;  /* 0x000000131a1a7223 */ /* 0x080fe20000010828 */
[-C--:B------:R-:W-:Y:S01]  /*29470*/  FFMA.FTZ R12, R12, R19.reuse, -R4 ;  /* 0x000000130c0c7223 */ /* 0x080fe20000010804 */
[-C--:B------:R-:W-:Y:S01]  /*29480*/  FFMA.FTZ R25, R25, R19.reuse, -R40 ;  /* 0x0000001319197223 */ /* 0x080fe20000010828 */
[-C--:B------:R-:W-:Y:S01]  /*29490*/  FFMA.FTZ R11, R11, R19.reuse, -R4 ;  /* 0x000000130b0b7223 */ /* 0x080fe20000010804 */
[-CC-:B------:R-:W-:Y:S01]  /*294a0*/  FFMA.FTZ R24, R24, R19.reuse, -R40.reuse ;  /* 0x0000001318187223 */ /* 0x180fe20000010828 */
[-C--:B------:R-:W-:Y:S01]  /*294b0*/  FFMA.FTZ R21, R21, R19.reuse, -R40 ;  /* 0x0000001315157223 */ /* 0x080fe20000010828 */
[----:B------:R-:W-:Y:S01]  /*294c0*/  MUFU.EX2 R168, R33 ;  /* 0x0000002100a87308 */ /* 0x000fe20000000800 */
[----:B-----5:R-:W-:Y:S01]  /*294d0*/  FADD.FTZ R5, R3, R46 ;  /* 0x0000002e03057221 */ /* 0x020fe20000010000 */
[-CC-:B------:R-:W-:Y:S01]  /*294e0*/  FFMA.FTZ R20, R20, R19.reuse, -R40.reuse ;  /* 0x0000001314147223 */ /* 0x180fe20000010828 */
[-CC-:B------:R-:W-:Y:S01]  /*294f0*/  FFMA.FTZ R18, R18, R19.reuse, -R40.reuse ;  /* 0x0000001312127223 */ /* 0x180fe20000010828 */
[-CC-:B------:R-:W-:Y:S01]  /*29500*/  FFMA.FTZ R15, R15, R19.reuse, -R40.reuse ;  /* 0x000000130f0f7223 */ /* 0x180fe20000010828 */
[-C--:B------:R-:W-:Y:S01]  /*29510*/  FFMA.FTZ R7, R7, R19.reuse, -R40 ;  /* 0x0000001307077223 */ /* 0x080fe20000010828 */
[-CC-:B------:R-:W-:Y:S01]  /*29520*/  FFMA.FTZ R10, R10, R19.reuse, -R4.reuse ;  /* 0x000000130a0a7223 */ /* 0x180fe20000010804 */
[----:B------:R-:W-:Y:S01]  /*29530*/  FFMA.FTZ R9, R9, R19, -R4 ;  /* 0x0000001309097223 */ /* 0x000fe20000010804 */
[----:B------:R-:W2:Y:S08]  /*29540*/  MUFU.EX2 R37, R37 ;  /* 0x0000002500257308 */ /* 0x000eb00000000800 */
[----:B------:R-:W-:Y:S08]  /*29550*/  MUFU.EX2 R31, R31 ;  /* 0x0000001f001f7308 */ /* 0x000ff00000000800 */
[----:B------:R-:W3:Y:S08]  /*29560*/  MUFU.EX2 R36, R36 ;  /* 0x0000002400247308 */ /* 0x000ef00000000800 */
[----:B------:R-:W-:Y:S08]  /*29570*/  MUFU.EX2 R30, R30 ;  /* 0x0000001e001e7308 */ /* 0x000ff00000000800 */
[----:B------:R-:W4:Y:S08]  /*29580*/  MUFU.EX2 R35, R35 ;  /* 0x0000002300237308 */ /* 0x000f300000000800 */
[----:B------:R-:W5:Y:S08]  /*29590*/  MUFU.EX2 R29, R29 ;  /* 0x0000001d001d7308 */ /* 0x000f700000000800 */
[----:B------:R1:W-:Y:S08]  /*295a0*/  MUFU.EX2 R182, R8 ;  /* 0x0000000800b67308 */ /* 0x0003f00000000800 */
[----:B------:R-:W0:Y:S01]  /*295b0*/  MUFU.EX2 R32, R32 ;  /* 0x0000002000207308 */ /* 0x000e220000000800 */
[----:B-1----:R-:W-:-:S04]  /*295c0*/  FADD.FTZ R8, R38, R47 ;  /* 0x0000002f26087221 */ /* 0x002fc80000010000 */
[----:B--2---:R-:W-:-:S03]  /*295d0*/  FADD.FTZ R33, R37, R8 ;  /* 0x0000000825217221 */ /* 0x004fc60000010000 */
[----:B------:R1:W-:Y:S01]  /*295e0*/  MUFU.EX2 R173, R14 ;  /* 0x0000000e00ad7308 */ /* 0x0003e20000000800 */
[----:B---3--:R-:W-:-:S04]  /*295f0*/  FADD.FTZ R8, R36, R33 ;  /* 0x0000002124087221 */ /* 0x008fc80000010000 */
[----:B----4-:R-:W-:Y:S01]  /*29600*/  FADD.FTZ R33, R35, R8 ;  /* 0x0000000823217221 */ /* 0x010fe20000010000 */
[-CC-:B------:R-:W-:Y:S02]  /*29610*/  FFMA.FTZ R8, R55, R19.reuse, -R4.reuse ;  /* 0x0000001337087223 */ /* 0x180fe40000010804 */
[----:B------:R-:W2:Y:S01]  /*29620*/  MUFU.EX2 R28, R28 ;  /* 0x0000001c001c7308 */ /* 0x000ea20000000800 */
[----:B-1----:R-:W-:Y:S01]  /*29630*/  FADD.FTZ R14, R168, R5 ;  /* 0x00000005a80e7221 */ /* 0x002fe20000010000 */
[----:B------:R-:W-:-:S03]  /*29640*/  FFMA.FTZ R5, R53, R19, -R4 ;  /* 0x0000001335057223 */ /* 0x000fc60000010804 */
[----:B------:R-:W-:-:S03]  /*29650*/  FADD.FTZ R39, R31, R14 ;  /* 0x0000000e1f277221 */ /* 0x000fc60000010000 */
[----:B------:R-:W1:Y:S01]  /*29660*/  MUFU.EX2 R27, R27 ;  /* 0x0000001b001b7308 */ /* 0x000e620000000800 */
[----:B------:R-:W-:-:S04]  /*29670*/  FADD.FTZ R40, R30, R39 ;  /* 0x000000271e287221 */ /* 0x000fc80000010000 */
[----:B-----5:R-:W-:Y:S01]  /*29680*/  FADD.FTZ R39, R29, R40 ;  /* 0x000000281d277221 */ /* 0x020fe20000010000 */
[----:B0-----:R-:W-:Y:S02]  /*29690*/  FADD.FTZ R40, R32, R33 ;  /* 0x0000002120287221 */ /* 0x001fe40000010000 */
[----:B------:R-:W-:Y:S01]  /*296a0*/  MUFU.EX2 R13, R13 ;  /* 0x0000000d000d7308 */ /* 0x000fe20000000800 */
[----:B--2---:R-:W-:Y:S01]  /*296b0*/  FADD.FTZ R42, R28, R39 ;  /* 0x000000271c2a7221 */ /* 0x004fe20000010000 */
[----:B------:R-:W-:-:S06]  /*296c0*/  FADD.FTZ R40, R173, R40 ;  /* 0x00000028ad287221 */ /* 0x000fcc0000010000 */
[----:B------:R-:W0:Y:S01]  /*296d0*/  MUFU.EX2 R26, R26 ;  /* 0x0000001a001a7308 */ /* 0x000e220000000800 */
[----:B-1----:R-:W-:-:S07]  /*296e0*/  FADD.FTZ R33, R27, R42 ;  /* 0x0000002a1b217221 */ /* 0x002fce0000010000 */
[----:B------:R-:W-:Y:S08]  /*296f0*/  MUFU.EX2 R12, R12 ;  /* 0x0000000c000c7308 */ /* 0x000ff00000000800 */
[----:B------:R-:W1:Y:S01]  /*29700*/  MUFU.EX2 R25, R25 ;  /* 0x0000001900197308 */ /* 0x000e620000000800 */
[----:B0-----:R-:W-:-:S07]  /*29710*/  FADD.FTZ R42, R26, R33 ;  /* 0x000000211a2a7221 */ /* 0x001fce0000010000 */
[----:B------:R-:W0:Y:S08]  /*29720*/  MUFU.EX2 R11, R11 ;  /* 0x0000000b000b7308 */ /* 0x000e300000000800 */
[----:B------:R-:W-:Y:S01]  /*29730*/  MUFU.EX2 R24, R24 ;  /* 0x0000001800187308 */ /* 0x000fe20000000800 */
[----:B-1----:R-:W-:-:S07]  /*29740*/  FADD.FTZ R33, R25, R42 ;  /* 0x0000002a19217221 */ /* 0x002fce0000010000 */
[----:B------:R-:W1:Y:S08]  /*29750*/  MUFU.EX2 R10, R10 ;  /* 0x0000000a000a7308 */ /* 0x000e700000000800 */
[----:B------:R-:W2:Y:S08]  /*29760*/  MUFU.EX2 R21, R21 ;  /* 0x0000001500157308 */ /* 0x000eb00000000800 */
[----:B------:R3:W-:Y:S08]  /*29770*/  MUFU.EX2 R179, R9 ;  /* 0x0000000900b37308 */ /* 0x0007f00000000800 */
[----:B------:R4:W-:Y:S01]  /*29780*/  MUFU.EX2 R14, R5 ;  /* 0x00000005000e7308 */ /* 0x0009e20000000800 */
[----:B---3--:R-:W-:-:S07]  /*29790*/  FFMA.FTZ R9, R51, R19, -R4 ;  /* 0x0000001333097223 */ /* 0x008fce0000010804 */
[----:B------:R-:W3:Y:S01]  /*297a0*/  MUFU.EX2 R20, R20 ;  /* 0x0000001400147308 */ /* 0x000ee20000000800 */
[----:B----4-:R-:W-:-:S04]  /*297b0*/  FADD.FTZ R5, R13, R40 ;  /* 0x000000280d057221 */ /* 0x010fc80000010000 */
[----:B------:R-:W-:Y:S01]  /*297c0*/  FADD.FTZ R44, R12, R5 ;  /* 0x000000050c2c7221 */ /* 0x000fe20000010000 */
[-CC-:B------:R-:W-:Y:S01]  /*297d0*/  FFMA.FTZ R5, R57, R19.reuse, -R4.reuse ;  /* 0x0000001339057223 */ /* 0x180fe20000010804 */
[----:B------:R-:W-:Y:S01]  /*297e0*/  FFMA.FTZ R4, R34, R19, -R4 ;  /* 0x0000001322047223 */ /* 0x000fe20000010804 */
[----:B------:R-:W4:Y:S01]  /*297f0*/  MUFU.EX2 R18, R18 ;  /* 0x0000001200127308 */ /* 0x000f220000000800 */
[----:B0-----:R-:W-:-:S04]  /*29800*/  FADD.FTZ R39, R11, R44 ;  /* 0x0000002c0b277221 */ /* 0x001fc80000010000 */
[----:B-1----:R-:W-:-:S03]  /*29810*/  FADD.FTZ R42, R10, R39 ;  /* 0x000000270a2a7221 */ /* 0x002fc60000010000 */
[----:B------:R0:W-:Y:S08]  /*29820*/  MUFU.EX2 R181, R8 ;  /* 0x0000000800b57308 */ /* 0x0001f00000000800 */
[----:B------:R-:W1:Y:S01]  /*29830*/  MUFU.EX2 R15, R15 ;  /* 0x0000000f000f7308 */ /* 0x000e620000000800 */
[----:B0-----:R-:W-:-:S04]  /*29840*/  FADD.FTZ R8, R24, R33 ;  /* 0x0000002118087221 */ /* 0x001fc80000010000 */
[----:B--2---:R-:W-:-:S03]  /*29850*/  FADD.FTZ R19, R21, R8 ;  /* 0x0000000815137221 */ /* 0x004fc60000010000 */
[----:B------:R0:W2:Y:S01]  /*29860*/  MUFU.EX2 R40, R9 ;  /* 0x0000000900287308 */ /* 0x0000a20000000800 */
[----:B---3--:R-:W-:-:S07]  /*29870*/  FADD.FTZ R19, R20, R19 ;  /* 0x0000001314137221 */ /* 0x008fce0000010000 */
[----:B------:R-:W3:Y:S01]  /*29880*/  MUFU.EX2 R7, R7 ;  /* 0x0000000700077308 */ /* 0x000ee20000000800 */
[----:B0-----:R-:W-:Y:S01]  /*29890*/  FADD.FTZ R9, R179, R42 ;  /* 0x0000002ab3097221 */ /* 0x001fe20000010000 */
[----:B----4-:R-:W-:-:S03]  /*298a0*/  FADD.FTZ R42, R18, R19 ;  /* 0x00000013122a7221 */ /* 0x010fc60000010000 */
[----:B------:R-:W-:Y:S01]  /*298b0*/  FADD.FTZ R8, R14, R9 ;  /* 0x000000090e087221 */ /* 0x000fe20000010000 */
[----:B-1----:R-:W-:Y:S02]  /*298c0*/  FADD.FTZ R42, R15, R42 ;  /* 0x0000002a0f2a7221 */ /* 0x002fe40000010000 */
[----:B------:R3:W0:Y:S01]  /*298d0*/  MUFU.EX2 R183, R5 ;  /* 0x0000000500b77308 */ /* 0x0006220000000800 */
[----:B------:R-:W-:-:S04]  /*298e0*/  FADD.FTZ R9, R181, R8 ;  /* 0x00000008b5097221 */ /* 0x000fc80000010000 */
[----:B--2---:R-:W-:-:S03]  /*298f0*/  FADD.FTZ R8, R40, R9 ;  /* 0x0000000928087221 */ /* 0x004fc60000010000 */
[----:B------:R-:W1:Y:S01]  /*29900*/  MUFU.EX2 R34, R4 ;  /* 0x0000000400227308 */ /* 0x000e620000000800 */
[----:B---3--:R-:W-:-:S04]  /*29910*/  FADD.FTZ R5, R7, R42 ;  /* 0x0000002a07057221 */ /* 0x008fc80000010000 */
[----:B------:R-:W-:Y:S01]  /*29920*/  FADD.FTZ R19, R182, R5 ;  /* 0x00000005b6137221 */ /* 0x000fe20000010000 */
[----:B0-----:R-:W-:-:S04]  /*29930*/  FADD.FTZ R9, R183, R8 ;  /* 0x00000008b7097221 */ /* 0x001fc80000010000 */
        /* <DEDUP_REMOVED lines=38> */
[----:B------:R-:W-:Y:S04]  /*29ba0*/  ST.E desc[UR44][R16.64+0x230], R7 ;  /* 0x0002300710007985 */ /* 0x000fe8000c10192c */
[----:B0-----:R-:W2:Y:S02]  /*29bb0*/  LD.E R3, desc[UR44][R4.64] ;  /* 0x0000002c04037980 */ /* 0x001ea4000c101900 */
        /* <DEDUP_REMOVED lines=64> */
[----:B------:R-:W-:Y:S01]  /*29fc0*/  ULOP3.LUT UR5, UR4, 0x8, URZ, 0xfc, !UPT ;  /* 0x0000000804057892 */ /* 0x000fe2000f8efc3f */
        /* <DEDUP_REMOVED lines=64> */
[----:B------:R-:W-:Y:S01]  /*2a3d0*/  IMAD.U32 R2, RZ, RZ, UR5 ;  /* 0x00000005ff027e24 */ /* 0x000fe2000f8e00ff */
        /* <DEDUP_REMOVED lines=62> */
[----:B------:R-:W-:Y:S01]  /*2a7c0*/  ULOP3.LUT UR6, UR4, 0xc, URZ, 0xfc, !UPT ;  /* 0x0000000c04067892 */ /* 0x000fe2000f8efc3f */
[----:B------:R-:W-:-:S05]  /*2a7d0*/  IMAD.U32 R9, RZ, RZ, UR7 ;  /* 0x00000007ff097e24 */ /* 0x000fca000f8e00ff */
[----:B------:R-:W-:Y:S02]  /*2a7e0*/  IMAD.U32 R8, RZ, RZ, UR6 ;  /* 0x00000006ff087e24 */ /* 0x000fe4000f8e00ff */
[----:B---3--:R-:W-:-:S05]  /*2a7f0*/  FMUL.FTZ R7, R6, R7 ;  /* 0x0000000706077220 */ /* 0x008fca0000410000 */
[----:B------:R0:W-:Y:S04]  /*2a800*/  ST.E desc[UR44][R2.64], R7 ;  /* 0x0000000702007985 */ /* 0x0001e8000c10192c */
[----:B------:R-:W3:Y:S01]  /*2a810*/  LD.E R9, desc[UR44][R8.64] ;  /* 0x0000002c08097980 */ /* 0x000ee2000c101900 */
[----:B------:R-:W-:Y:S02]  /*2a820*/  IMAD.U32 R10, RZ, RZ, UR6 ;  /* 0x00000006ff0a7e24 */ /* 0x000fe4000f8e00ff */
[----:B------:R-:W-:Y:S02]  /*2a830*/  IMAD.U32 R11, RZ, RZ, UR7 ;  /* 0x00000007ff0b7e24 */ /* 0x000fe4000f8e00ff */
[----:B---3--:R-:W-:-:S05]  /*2a840*/  FMUL.FTZ R13, R6, R9 ;  /* 0x00000009060d7220 */ /* 0x008fca0000410000 */
[----:B------:R3:W-:Y:S04]  /*2a850*/  ST.E desc[UR44][R10.64], R13 ;  /* 0x0000000d0a007985 */ /* 0x0007e8000c10192c */
[----:B------:R-:W4:Y:S04]  /*2a860*/  LD.E R133, desc[UR44][R16.64+0x42c] ;  /* 0x00042c2c10857980 */ /* 0x000f28000c101900 */
        /* <DEDUP_REMOVED lines=189> */
[----:B------:R-:W5:Y:S04]  /*2b440*/  LD.E.64 R6, desc[UR44][R16.64+0xa8] ;  /* 0x0000a82c10067980 */ /* 0x000f68000c101b00 */
[----:B----4-:R-:W-:Y:S04]  /*2b450*/  ST.E desc[UR44][R4.64], R15 ;  /* 0x0000000f04007985 */ /* 0x010fe8000c10192c */
[----:B------:R-:W4:Y:S01]  /*2b460*/  LD.E R19, desc[UR44][R2.64] ;  /* 0x0000002c02137980 */ /* 0x000f22000c101900 */
[----:B--2---:R-:W-:-:S02]  /*2b470*/  IMAD.U32 R11, RZ, RZ, UR7 ;  /* 0x00000007ff0b7e24 */ /* 0x004fc4000f8e00ff */
[----:B------:R-:W-:Y:S01]  /*2b480*/  IMAD.U32 R12, RZ, RZ, UR6 ;  /* 0x00000006ff0c7e24 */ /* 0x000fe2000f8e00ff */
[----:B----4-:R-:W-:Y:S04]  /*2b490*/  ST.E desc[UR44][R2.64], R19 ;  /* 0x0000001302007985 */ /* 0x010fe8000c10192c */
[----:B------:R-:W2:Y:S01]  /*2b4a0*/  LD.E R11, desc[UR44][R10.64] ;  /* 0x0000002c0a0b7980 */ /* 0x000ea2000c101900 */
[----:B---3--:R-:W-:-:S05]  /*2b4b0*/  IMAD.U32 R13, RZ, RZ, UR7 ;  /* 0x00000007ff0d7e24 */ /* 0x008fca000f8e00ff */
[----:B--2---:R0:W-:Y:S04]  /*2b4c0*/  ST.E desc[UR44][R12.64], R11 ;  /* 0x0000000b0c007985 */ /* 0x0041e8000c10192c */
        /* <DEDUP_REMOVED lines=124> */
[----:B----4-:R0:W-:Y:S04]  /*2bc90*/  ST.E desc[UR44][R16.64+0x268], R11 ;  /* 0x0002680b10007985 */ /* 0x0101e8000c10192c */
[----:B--2---:R1:W-:Y:S04]  /*2bca0*/  ST.E desc[UR44][R16.64+0x378], R10 ;  /* 0x0003780a10007985 */ /* 0x0043e8000c10192c */
[----:B---3--:R-:W-:Y:S01]  /*2bcb0*/  ST.E desc[UR44][R16.64+0x240], R21 ;  /* 0x0002401510007985 */ /* 0x008fe2000c10192c */
[----:B0-----:R-:W-:-:S03]  /*2bcc0*/  IMAD.U32 R11, RZ, RZ, UR7 ;  /* 0x00000007ff0b7e24 */ /* 0x001fc6000f8e00ff */
[----:B-----5:R-:W-:Y:S01]  /*2bcd0*/  ST.E desc[UR44][R16.64+0x244], R25 ;  /* 0x0002441910007985 */ /* 0x020fe2000c10192c */
[----:B-1----:R-:W-:-:S03]  /*2bce0*/  IMAD.U32 R10, RZ, RZ, UR6 ;  /* 0x00000006ff0a7e24 */ /* 0x002fc6000f8e00ff */
        /* <DEDUP_REMOVED lines=121> */
[----:B------:R0:W5:Y:S04]  /*2c480*/  LD.E R27, desc[UR44][R10.64] ;  /* 0x0000002c0a1b7980 */ /* 0x000168000c101900 */
        /* <DEDUP_REMOVED lines=130> */
[----:B------:R-:W-:Y:S02]  /*2ccb0*/  IMAD.MOV.U32 R9, RZ, RZ, R7 ;  /* 0x000000ffff097224 */ /* 0x000fe400078e0007 */
[----:B0-----:R-:W-:Y:S02]  /*2ccc0*/  IMAD.U32 R10, RZ, RZ, UR6 ;  /* 0x00000006ff0a7e24 */ /* 0x001fe4000f8e00ff */
[----:B------:R-:W-:Y:S01]  /*2ccd0*/  IMAD.U32 R11, RZ, RZ, UR7 ;  /* 0x00000007ff0b7e24 */ /* 0x000fe2000f8e00ff */
[----:B--2---:R-:W-:-:S06]  /*2cce0*/  WARPGROUP.ARRIVE ;  /* 0x00000000000079c5 */ /* 0x004fcc0000000000 */
        /* <DEDUP_REMOVED lines=136> */
[----:B------:R-:W-:Y:S01]  /*2d570*/  IMAD.U32 R10, RZ, RZ, UR6 ;  /* 0x00000006ff0a7e24 */ /* 0x000fe2000f8e00ff */
[----:B------:R-:W-:Y:S01]  /*2d580*/  R2UR UR10, R8 ;  /* 0x00000000080a72ca */ /* 0x000fe200000e0000 */
[----:B------:R-:W-:Y:S01]  /*2d590*/  IMAD.U32 R11, RZ, RZ, UR7 ;  /* 0x00000007ff0b7e24 */ /* 0x000fe2000f8e00ff */
[----:B------:R-:W-:Y:S01]  /*2d5a0*/  R2UR UR11, R9 ;  /* 0x00000000090b72ca */ /* 0x000fe200000e0000 */
[----:B------:R-:W-:Y:S02]  /*2d5b0*/  VIADD R6, R6, 0x180 ;  /* 0x0000018006067836 */ /* 0x000fe40000000000 */
[----:B------:R-:W-:Y:S02]  /*2d5c0*/  IMAD.U32 R8, RZ, RZ, UR6 ;  /* 0x00000006ff087e24 */ /* 0x000fe4000f8e00ff */
[----:B------:R-:W-:Y:S01]  /*2d5d0*/  IMAD.U32 R9, RZ, RZ, UR7 ;  /* 0x00000007ff097e24 */ /* 0x000fe2000f8e00ff */
[----:B------:R-:W-:-:S02]  /*2d5e0*/  WARPGROUP.DEPBAR.LE gsb0, 0x0 ;  /* 0x00008000000079c5 */ /* 0x000fc40000010000 */
        /* <DEDUP_REMOVED lines=132> */
[----:B------:R-:W-:Y:S02]  /*2de30*/  IMAD.U32 R6, RZ, RZ, UR6 ;  /* 0x00000006ff067e24 */ /* 0x000fe4000f8e00ff */
[----:B------:R-:W-:Y:S01]  /*2de40*/  IMAD.U32 R7, RZ, RZ, UR7 ;  /* 0x00000007ff077e24 */ /* 0x000fe2000f8e00ff */
        /* <DEDUP_REMOVED lines=133> */
[----:B------:R-:W-:Y:S04]  /*2e6a0*/  ST.E desc[UR44][R4.64], R25 ;  /* 0x0000001904007985 */ /* 0x000fe8000c10192c */
        /* <DEDUP_REMOVED lines=128> */
[----:B------:R-:W2:Y:S01]  /*2eeb0*/  LD.E R13, desc[UR44][R4.64] ;  /* 0x0000002c040d7980 */ /* 0x000ea2000c101900 */
[----:B0-----:R-:W-:-:S02]  /*2eec0*/  IMAD.U32 R7, RZ, RZ, UR7 ;  /* 0x00000007ff077e24 */ /* 0x001fc4000f8e00ff */
[----:B------:R-:W-:Y:S01]  /*2eed0*/  IMAD.U32 R6, RZ, RZ, UR6 ;  /* 0x00000006ff067e24 */ /* 0x000fe2000f8e00ff */
[----:B--2---:R0:W-:Y:S04]  /*2eee0*/  ST.E desc[UR44][R4.64], R13 ;  /* 0x0000000d04007985 */ /* 0x0041e8000c10192c */
[----:B------:R-:W2:Y:S01]  /*2eef0*/  LD.E R15, desc[UR44][R2.64] ;  /* 0x0000002c020f7980 */ /* 0x000ea2000c101900 */
[----:B------:R-:W-:Y:S02]  /*2ef00*/  IMAD.U32 R8, RZ, RZ, UR6 ;  /* 0x00000006ff087e24 */ /* 0x000fe4000f8e00ff */
[----:B------:R-:W-:Y:S01]  /*2ef10*/  IMAD.U32 R9, RZ, RZ, UR7 ;  /* 0x00000007ff097e24 */ /* 0x000fe2000f8e00ff */
[----:B--2---:R2:W-:Y:S04]  /*2ef20*/  ST.E desc[UR44][R2.64], R15 ;  /* 0x0000000f02007985 */ /* 0x0045e8000c10192c */
[----:B------:R-:W3:Y:S04]  /*2ef30*/  LD.E R7, desc[UR44][R6.64] ;  /* 0x0000002c06077980 */ /* 0x000ee8000c101900 */
[----:B---3--:R3:W-:Y:S04]  /*2ef40*/  ST.E desc[UR44][R8.64], R7 ;  /* 0x0000000708007985 */ /* 0x0087e8000c10192c */
[----:B------:R-:W4:Y:S04]  /*2ef50*/  LD.E R19, desc[UR44][R16.64+0x240] ;  /* 0x0002402c10137980 */ /* 0x000f28000c101900 */
[----:B------:R-:W5:Y:S04]  /*2ef60*/  LD.E R21, desc[UR44][R16.64+0x244] ;  /* 0x0002442c10157980 */ /* 0x000f68000c101900 */
[----:B-1----:R-:W5:Y:S04]  /*2ef70*/  LD.E R11, desc[UR44][R16.64+0x248] ;  /* 0x0002482c100b7980 */ /* 0x002f68000c101900 */
[----:B------:R-:W5:Y:S04]  /*2ef80*/  LD.E R25, desc[UR44][R16.64+0x24c] ;  /* 0x00024c2c10197980 */ /* 0x000f68000c101900 */
[----:B0-----:R-:W5:Y:S04]  /*2ef90*/  LD.E R5, desc[UR44][R16.64+0x250] ;  /* 0x0002502c10057980 */ /* 0x001f68000c101900 */
[----:B------:R-:W5:Y:S04]  /*2efa0*/  LD.E R13, desc[UR44][R16.64+0x254] ;  /* 0x0002542c100d7980 */ /* 0x000f68000c101900 */
[----:B------:R-:W5:Y:S04]  /*2efb0*/  LD.E R27, desc[UR44][R16.64+0x258] ;  /* 0x0002582c101b7980 */ /* 0x000f68000c101900 */
[----:B--2---:R-:W2:Y:S04]  /*2efc0*/  LD.E R3, desc[UR44][R16.64+0x25c] ;  /* 0x00025c2c10037980 */ /* 0x004ea8000c101900 */
        /* <DEDUP_REMOVED lines=116> */
[----:B----4-:R0:W-:Y:S04]  /*2f710*/  ST.E desc[UR44][R16.64+0x240], R19 ;  /* 0x0002401310007985 */ /* 0x0101e8000c10192c */
[----:B-----5:R0:W-:Y:S04]  /*2f720*/  ST.E desc[UR44][R16.64+0x244], R21 ;  /* 0x0002441510007985 */ /* 0x0201e8000c10192c */
[----:B------:R0:W-:Y:S04]  /*2f730*/  ST.E desc[UR44][R16.64+0x248], R11 ;  /* 0x0002480b10007985 */ /* 0x0001e8000c10192c */
[----:B------:R0:W-:Y:S04]  /*2f740*/  ST.E desc[UR44][R16.64+0x24c], R25 ;  /* 0x00024c1910007985 */ /* 0x0001e8000c10192c */
[----:B------:R0:W-:Y:S04]  /*2f750*/  ST.E desc[UR44][R16.64+0x250], R5 ;  /* 0x0002500510007985 */ /* 0x0001e8000c10192c */
[----:B------:R0:W-:Y:S04]  /*2f760*/  ST.E desc[UR44][R16.64+0x254], R13 ;  /* 0x0002540d10007985 */ /* 0x0001e8000c10192c */
[----:B------:R0:W-:Y:S04]  /*2f770*/  ST.E desc[UR44][R16.64+0x258], R27 ;  /* 0x0002581b10007985 */ /* 0x0001e8000c10192c */
[----:B--2---:R0:W-:Y:S04]  /*2f780*/  ST.E desc[UR44][R16.64+0x25c], R3 ;  /* 0x00025c0310007985 */ /* 0x0041e8000c10192c */
[----:B------:R0:W-:Y:S04]  /*2f790*/  ST.E desc[UR44][R16.64+0x260], R15 ;  /* 0x0002600f10007985 */ /* 0x0001e8000c10192c */
        /* <DEDUP_REMOVED lines=131> */
.L_x_3784:
[----:B------:R-:W-:Y:S05]  /*2ffd0*/  BSYNC B0 ;  /* 0x0000000000007941 */ /* 0x000fea0003800000 */
.L_x_3783:
[C---:B------:R-:W-:Y:S01]  /*2ffe0*/  ISETP.GT.AND P0, PT, R0.reuse, R164, PT ;  /* 0x000000a40000720c */ /* 0x040fe20003f04270 */
[----:B------:R-:W-:-:S12]  /*2fff0*/  VIADD R0, R0, 0xffffffff ;  /* 0xffffffff00007836 */ /* 0x000fd80000000000 */
[----:B------:R-:W-:Y:S05]  /*30000*/  @P0 BRA `(.L_x_3785) ;  /* 0xffffff5400640947 */ /* 0x000fea000383ffff */
.L_x_3756:
[----:B0-----:R-:W2:Y:S01]  /*30010*/  LDL R5, [R1+0x210] ;  /* 0x0002100001057983 */ /* 0x001ea20000100800 */
[----:B------:R-:W-:Y:S05]  /*30020*/  WARPSYNC.ALL ;  /* 0x0000000000007948 */ /* 0x000fea0003800000 */
[----:B------:R-:W3:Y:S04]  /*30030*/  LDL R6, [R1+0x214] ;  /* 0x0002140001067983 */ /* 0x000ee80000100800 */
[----:B------:R-:W4:Y:S01]  /*30040*/  LDL.64 R14, [R1+0xd8] ;  /* 0x0000d800010e7983 */ /* 0x000f220000100a00 */
[----:B------:R-:W-:Y:S08]  /*30050*/  BAR.ARV 0x8, 0x100 ;  /* 0x0204000000007b1d */ /* 0x000ff00000002000 */
[----:B------:R-:W-:Y:S06]  /*30060*/  BAR.SYNC.DEFER_BLOCKING 0xf, 0x100 ;  /* 0x03c4000000007b1d */ /* 0x000fec0000010000 */
[----:B--2---:R-:W0:Y:S02]  /*30070*/  SHFL.BFLY PT, R0, R5, 0x2, 0x1f ;  /* 0x0c401f0005007f89 */ /* 0x004e2400000e0000 */
[----:B0-----:R-:W-:-:S05]  /*30080*/  FADD.FTZ R0, R5, R0 ;  /* 0x0000000005007221 */ /* 0x001fca0000010000 */
[----:B------:R-:W0:Y:S02]  /*30090*/  SHFL.BFLY PT, R3, R0, 0x1, 0x1f ;  /* 0x0c201f0000037f89 */ /* 0x000e2400000e0000 */
[----:B0-----:R-:W-:-:S05]  /*300a0*/  FADD.FTZ R2, R0, R3 ;  /* 0x0000000300027221 */ /* 0x001fca0000010000 */
[----:B------:R-:W-:Y:S04]  /*300b0*/  STL [R1+0x210], R2 ;  /* 0x0002100201007387 */ /* 0x000fe80000100800 */
[----:B------:R-:W2:Y:S04]  /*300c0*/  LDL R13, [R1+0x210] ;  /* 0x00021000010d7983 */ /* 0x000ea80000100800 */
[----:B---3--:R-:W0:Y:S02]  /*300d0*/  SHFL.BFLY PT, R3, R6, 0x2, 0x1f ;  /* 0x0c401f0006037f89 */ /* 0x008e2400000e0000 */
[----:B0-----:R-:W-:-:S05]  /*300e0*/  FADD.FTZ R3, R3, R6 ;  /* 0x0000000603037221 */ /* 0x001fca0000010000 */
[----:B-1----:R-:W0:Y:S02]  /*300f0*/  SHFL.BFLY PT, R4, R3, 0x1, 0x1f ;  /* 0x0c201f0003047f89 */ /* 0x002e2400000e0000 */
        /* <DEDUP_REMOVED lines=243> */
[----:B0-----:R-:W-:Y:S01]  /*31030*/  VIADD R2, R135, 0x1 ;  /* 0x0000000187027836 */ /* 0x001fe20000000000 */
        /* <DEDUP_REMOVED lines=71> */
.L_x_3647:
[----:B------:R-:W-:Y:S05]  /*314b0*/  BSYNC B7 ;  /* 0x0000000000077941 */ /* 0x000fea0003800000 */
.L_x_3637:
[----:B------:R-:W2:Y:S08]  /*314c0*/  S2UR UR5, SR_CgaCtaId ;  /* 0x00000000000579c3 */ /* 0x000eb00000008800 */
[----:B------:R-:W-:Y:S01]  /*314d0*/  BAR.SYNC.DEFER_BLOCKING 0x5, 0x180 ;  /* 0x0146000000007b1d */ /* 0x000fe20000010000 */
[----:B01----:R-:W-:-:S04]  /*314e0*/  PRMT R0, R3, 0x9910, RZ ;  /* 0x0000991003007816 */ /* 0x003fc800000000ff */
[----:B------:R-:W-:Y:S01]  /*314f0*/  ISETP.NE.AND P0, PT, R0, RZ, PT ;  /* 0x000000ff0000720c */ /* 0x000fe20003f05270 */
[----:B------:R-:W-:Y:S01]  /*31500*/  UMOV UR4, 0x400 ;  /* 0x0000040000047882 */ /* 0x000fe20000000000 */
[----:B------:R-:W-:Y:S01]  /*31510*/  BSSY B0, `(.L_x_3786) ;  /* 0x00002f4000007945 */ /* 0x000fe20003800000 */
[----:B--2---:R-:W-:-:S06]  /*31520*/  ULEA UR4, UR5, UR4, 0x18 ;  /* 0x0000000405047291 */ /* 0x004fcc000f8ec03f */
[----:B------:R-:W-:-:S05]  /*31530*/  IMAD.U32 R2, RZ, RZ, UR4 ;  /* 0x00000004ff027e24 */ /* 0x000fca000f8e00ff */
[----:B------:R0:W1:Y:S01]  /*31540*/  LDS.128 R116, [R2+0x388d0] ;  /* 0x0388d00002747984 */ /* 0x0000620000000c00 */
[----:B------:R-:W-:Y:S06]  /*31550*/  BAR.ARV 0x4, 0x180 ;  /* 0x0106000000007b1d */ /* 0x000fec0000002000 */
[----:B------:R-:W-:Y:S05]  /*31560*/  @!P0 BRA `(.L_x_3787) ;  /* 0x0000002000648947 */ /* 0x000fea0003800000 */
        /* <DEDUP_REMOVED lines=18> */
[----:B---3--:R-:W3:Y:S04]  /*31690*/  LDL.128 R68, [R1+0x340] ;  /* 0x0003400001447983 */ /* 0x008ee80000100c00 */
[----:B------:R-:W3:Y:S04]  /*316a0*/  LDL.128 R56, [R1+0x370] ;  /* 0x0003700001387983 */ /* 0x000ee80000100c00 */
[----:B----4-:R-:W4:Y:S04]  /*316b0*/  LDL.128 R60, [R1+0x360] ;  /* 0x00036000013c7983 */ /* 0x010f280000100c00 */
[----:B------:R-:W4:Y:S04]  /*316c0*/  LDL.128 R48, [R1+0x390] ;  /* 0x0003900001307983 */ /* 0x000f280000100c00 */
[----:B------:R-:W4:Y:S04]  /*316d0*/  LDL.128 R52, [R1+0x380] ;  /* 0x0003800001347983 */ /* 0x000f280000100c00 */
[----:B------:R-:W4:Y:S04]  /*316e0*/  LDL.128 R40, [R1+0x3b0] ;  /* 0x0003b00001287983 */ /* 0x000f280000100c00 */
[----:B------:R-:W4:Y:S04]  /*316f0*/  LDL.128 R44, [R1+0x3a0] ;  /* 0x0003a000012c7983 */ /* 0x000f280000100c00 */
[----:B-----5:R-:W4:Y:S04]  /*31700*/  LDL.128 R32, [R1+0x3d0] ;  /* 0x0003d00001207983 */ /* 0x020f280000100c00 */
[----:B------:R-:W4:Y:S04]  /*31710*/  LDL.128 R36, [R1+0x3c0] ;  /* 0x0003c00001247983 */ /* 0x000f280000100c00 */
[----:B------:R-:W4:Y:S04]  /*31720*/  LDL.128 R24, [R1+0x3f0] ;  /* 0x0003f00001187983 */ /* 0x000f280000100c00 */
[----:B------:R-:W4:Y:S04]  /*31730*/  LDL.128 R28, [R1+0x3e0] ;  /* 0x0003e000011c7983 */ /* 0x000f280000100c00 */
[----:B------:R-:W4:Y:S04]  /*31740*/  LDL.128 R8, [R1+0x410] ;  /* 0x0004100001087983 */ /* 0x000f280000100c00 */
[----:B------:R-:W4:Y:S04]  /*31750*/  LDL.128 R12, [R1+0x400] ;  /* 0x00040000010c7983 */ /* 0x000f280000100c00 */
[----:B------:R-:W4:Y:S01]  /*31760*/  LDL.128 R4, [R1+0x420] ;  /* 0x0004200001047983 */ /* 0x000f220000100c00 */
[C---:B------:R-:W-:Y:S01]  /*31770*/  IADD3 R169, P0, R158.reuse, 0x2040, RZ ;  /* 0x000020409ea97810 */ /* 0x040fe20007f1e0ff */
[----:B------:R-:W-:Y:S01]  /*31780*/  ULDC.64 UR4, c[0x0][0xd00] ;  /* 0x0003400000047ab9 */ /* 0x000fe20000000a00 */
[----:B------:R-:W-:-:S02]  /*31790*/  IADD3 R21, P1, R158, 0x20, RZ ;  /* 0x000000209e157810 */ /* 0x000fc40007f3e0ff */
[C---:B------:R-:W-:Y:S02]  /*317a0*/  IADD3 R145, P2, R158.reuse, 0x40, RZ ;  /* 0x000000409e917810 */ /* 0x040fe40007f5e0ff */
[----:B------:R-:W-:Y:S02]  /*317b0*/  LOP3.LUT R168, R169, 0x380, RZ, 0xc0, !PT ;  /* 0x00000380a9a87812 */ /* 0x000fe400078ec0ff */
[----:B------:R-:W-:Y:S02]  /*317c0*/  IADD3 R146, P3, R158, 0x60, RZ ;  /* 0x000000609e927810 */ /* 0x000fe40007f7e0ff */
[----:B------:R-:W-:Y:S02]  /*317d0*/  LOP3.LUT R20, R21, 0x380, RZ, 0xc0, !PT ;  /* 0x0000038015147812 */ /* 0x000fe400078ec0ff */
[----:B------:R-:W-:Y:S02]  /*317e0*/  LOP3.LUT R144, R145, 0x380, RZ, 0xc0, !PT ;  /* 0x0000038091907812 */ /* 0x000fe400078ec0ff */
[----:B------:R-:W-:-:S02]  /*317f0*/  SHF.R.U64 R168, R168, 0x3, RZ ;  /* 0x00000003a8a87819 */ /* 0x000fc400000012ff */
[----:B------:R-:W-:Y:S02]  /*31800*/  LOP3.LUT R0, R146, 0x380, RZ, 0xc0, !PT ;  /* 0x0000038092007812 */ /* 0x000fe400078ec0ff */
[----:B------:R-:W-:Y:S02]  /*31810*/  SHF.R.U64 R20, R20, 0x3, RZ ;  /* 0x0000000314147819 */ /* 0x000fe400000012ff */
[----:B------:R-:W-:Y:S02]  /*31820*/  SHF.R.U64 R144, R144, 0x3, RZ ;  /* 0x0000000390907819 */ /* 0x000fe400000012ff */
[----:B------:R-:W-:Y:S01]  /*31830*/  LOP3.LUT R168, R168, R169, RZ, 0x3c, !PT ;  /* 0x000000a9a8a87212 */ /* 0x000fe200078e3cff */
[----:B------:R-:W-:Y:S01]  /*31840*/  IMAD.X R169, RZ, RZ, R159, P0 ;  /* 0x000000ffffa97224 */ /* 0x000fe200000e069f */
[----:B------:R-:W-:Y:S02]  /*31850*/  SHF.R.U64 R147, R0, 0x3, RZ ;  /* 0x0000000300937819 */ /* 0x000fe400000012ff */
[----:B------:R-:W-:-:S02]  /*31860*/  IADD3 R181, P0, R158, 0x6000, RZ ;  /* 0x000060009eb57810 */ /* 0x000fc40007f1e0ff */
[----:B------:R-:W-:Y:S01]  /*31870*/  LOP3.LUT R20, R20, R21, RZ, 0x3c, !PT ;  /* 0x0000001514147212 */ /* 0x000fe200078e3cff */
[--C-:B------:R-:W-:Y:S01]  /*31880*/  IMAD.X R21, RZ, RZ, R159.reuse, P1 ;  /* 0x000000ffff157224 */ /* 0x100fe200008e069f */
[----:B------:R-:W-:Y:S02]  /*31890*/  IADD3 R151, P5, R158, 0x2020, RZ ;  /* 0x000020209e977810 */ /* 0x000fe40007fbe0ff */
[----:B------:R-:W-:Y:S01]  /*318a0*/  LOP3.LUT R144, R144, R145, RZ, 0x3c, !PT ;  /* 0x0000009190907212 */ /* 0x000fe200078e3cff */
[--C-:B------:R-:W-:Y:S01]  /*318b0*/  IMAD.X R145, RZ, RZ, R159.reuse, P2 ;  /* 0x000000ffff917224 */ /* 0x100fe200010e069f */
[----:B------:R-:W-:Y:S01]  /*318c0*/  LOP3.LUT R146, R147, R146, RZ, 0x3c, !PT ;  /* 0x0000009293927212 */ /* 0x000fe200078e3cff */
[----:B------:R-:W-:Y:S01]  /*318d0*/  IMAD.X R147, RZ, RZ, R159, P3 ;  /* 0x000000ffff937224 */ /* 0x000fe200018e069f */
[C---:B------:R-:W-:Y:S02]  /*318e0*/  IADD3 R171, P1, R158.reuse, 0x2060, RZ ;  /* 0x000020609eab7810 */ /* 0x040fe40007f3e0ff */
[----:B------:R-:W-:-:S02]  /*318f0*/  IADD3 R173, P2, R158, 0x4000, RZ ;  /* 0x000040009ead7810 */ /* 0x000fc40007f5e0ff */
[----:B------:R-:W-:Y:S02]  /*31900*/  LOP3.LUT R180, R181, 0x380, RZ, 0xc0, !PT ;  /* 0x00000380b5b47812 */ /* 0x000fe400078ec0ff */
[----:B------:R-:W-:Y:S02]  /*31910*/  LOP3.LUT R150, R151, 0x380, RZ, 0xc0, !PT ;  /* 0x0000038097967812 */ /* 0x000fe400078ec0ff */
[C---:B------:R-:W-:Y:S02]  /*31920*/  IADD3 R175, P3, R158.reuse, 0x4020, RZ ;  /* 0x000040209eaf7810 */ /* 0x040fe40007f7e0ff */
[----:B------:R-:W-:Y:S02]  /*31930*/  LOP3.LUT R170, R171, 0x380, RZ, 0xc0, !PT ;  /* 0x00000380abaa7812 */ /* 0x000fe400078ec0ff */
[----:B------:R-:W-:Y:S02]  /*31940*/  IADD3 R148, P4, R158, 0x2000, RZ ;  /* 0x000020009e947810 */ /* 0x000fe40007f9e0ff */
[----:B------:R-:W-:-:S02]  /*31950*/  LOP3.LUT R172, R173, 0x380, RZ, 0xc0, !PT ;  /* 0x00000380adac7812 */ /* 0x000fc400078ec0ff */
[----:B------:R-:W-:Y:S02]  /*31960*/  SHF.R.U64 R180, R180, 0x3, RZ ;  /* 0x00000003b4b47819 */ /* 0x000fe400000012ff */
[----:B------:R-:W-:Y:S02]  /*31970*/  LOP3.LUT R183, R158, 0x380, RZ, 0xc0, !PT ;  /* 0x000003809eb77812 */ /* 0x000fe400078ec0ff */
[----:B------:R-:W-:Y:S02]  /*31980*/  SHF.R.U64 R150, R150, 0x3, RZ ;  /* 0x0000000396967819 */ /* 0x000fe400000012ff */
[----:B------:R-:W-:Y:S02]  /*31990*/  LOP3.LUT R174, R175, 0x380, RZ, 0xc0, !PT ;  /* 0x00000380afae7812 */ /* 0x000fe400078ec0ff */
[----:B------:R-:W-:Y:S01]  /*319a0*/  SHF.R.U64 R170, R170, 0x3, RZ ;  /* 0x00000003aaaa7819 */ /* 0x000fe200000012ff */
[----:B------:R-:W-:Y:S01]  /*319b0*/  IMAD.X R149, RZ, RZ, R159, P4 ;  /* 0x000000ffff957224 */ /* 0x000fe200020e069f */
[----:B------:R-:W-:-:S02]  /*319c0*/  SHF.R.U64 R172, R172, 0x3, RZ ;  /* 0x00000003acac7819 */ /* 0x000fc400000012ff */
[----:B------:R-:W-:Y:S01]  /*319d0*/  LOP3.LUT R180, R180, R181, RZ, 0x3c, !PT ;  /* 0x000000b5b4b47212 */ /* 0x000fe200078e3cff */
[--C-:B------:R-:W-:Y:S01]  /*319e0*/  IMAD.X R181, RZ, RZ, R159.reuse, P0 ;  /* 0x000000ffffb57224 */ /* 0x100fe200000e069f */
[----:B------:R-:W-:Y:S02]  /*319f0*/  SHF.R.U64 R183, R183, 0x3, RZ ;  /* 0x00000003b7b77819 */ /* 0x000fe400000012ff */
[----:B------:R-:W-:Y:S01]  /*31a00*/  LOP3.LUT R150, R150, R151, RZ, 0x3c, !PT ;  /* 0x0000009796967212 */ /* 0x000fe200078e3cff */
[----:B------:R-:W-:Y:S01]  /*31a10*/  IMAD.X R151, RZ, RZ, R159, P5 ;  /* 0x000000ffff977224 */ /* 0x000fe200028e069f */
[----:B------:R-:W-:Y:S02]  /*31a20*/  SHF.R.U64 R174, R174, 0x3, RZ ;  /* 0x00000003aeae7819 */ /* 0x000fe400000012ff */
[----:B------:R-:W-:Y:S02]  /*31a30*/  LOP3.LUT R3, R148, 0x380, RZ, 0xc0, !PT ;  /* 0x0000038094037812 */ /* 0x000fe400078ec0ff */
[----:B------:R-:W-:-:S02]  /*31a40*/  IADD3 R177, P4, R158, 0x4040, RZ ;  /* 0x000040409eb17810 */ /* 0x000fc40007f9e0ff */
[----:B------:R-:W-:Y:S02]  /*31a50*/  ISETP.NE.U32.AND P0, PT, RZ, UR4, PT ;  /* 0x00000004ff007c0c */ /* 0x000fe4000bf05070 */
[----:B------:R-:W-:Y:S01]  /*31a60*/  LOP3.LUT R170, R170, R171, RZ, 0x3c, !PT ;  /* 0x000000abaaaa7212 */ /* 0x000fe200078e3cff */
[--C-:B------:R-:W-:Y:S01]  /*31a70*/  IMAD.X R171, RZ, RZ, R159.reuse, P1 ;  /* 0x000000ffffab7224 */ /* 0x100fe200008e069f */
[----:B------:R-:W-:Y:S02]  /*31a80*/  IADD3 R179, P5, R158, 0x4060, RZ ;  /* 0x000040609eb37810 */ /* 0x000fe40007fbe0ff */
[----:B------:R-:W-:Y:S01]  /*31a90*/  LOP3.LUT R172, R172, R173, RZ, 0x3c, !PT ;  /* 0x000000adacac7212 */ /* 0x000fe200078e3cff */
[--C-:B------:R-:W-:Y:S01]  /*31aa0*/  IMAD.X R173, RZ, RZ, R159.reuse, P2 ;  /* 0x000000ffffad7224 */ /* 0x100fe200010e069f */
[----:B------:R-:W-:Y:S01]  /*31ab0*/  LOP3.LUT R182, R183, R158, RZ, 0x3c, !PT ;  /* 0x0000009eb7b67212 */ /* 0x000fe200078e3cff */
[--C-:B------:R-:W-:Y:S01]  /*31ac0*/  IMAD.MOV.U32 R183, RZ, RZ, R159.reuse ;  /* 0x000000ffffb77224 */ /* 0x100fe200078e009f */
[----:B------:R-:W-:Y:S01]  /*31ad0*/  LOP3.LUT R174, R174, R175, RZ, 0x3c, !PT ;  /* 0x000000afaeae7212 */ /* 0x000fe200078e3cff */
[----:B------:R-:W-:Y:S01]  /*31ae0*/  IMAD.X R175, RZ, RZ, R159, P3 ;  /* 0x000000ffffaf7224 */ /* 0x000fe200018e069f */
[----:B------:R-:W-:-:S02]  /*31af0*/  IADD3 R207, P1, R158, 0x6020, RZ ;  /* 0x000060209ecf7810 */ /* 0x000fc40007f3e0ff */
[----:B------:R-:W-:Y:S02]  /*31b00*/  SHF.R.U64 R3, R3, 0x3, RZ ;  /* 0x0000000303037819 */ /* 0x000fe400000012ff */
[----:B------:R-:W-:Y:S02]  /*31b10*/  LOP3.LUT R176, R177, 0x380, RZ, 0xc0, !PT ;  /* 0x00000380b1b07812 */ /* 0x000fe400078ec0ff */
[C---:B------:R-:W-:Y:S02]  /*31b20*/  IADD3 R209, P2, R158.reuse, 0x6040, RZ ;  /* 0x000060409ed17810 */ /* 0x040fe40007f5e0ff */
[----:B------:R-:W-:Y:S01]  /*31b30*/  ISETP.NE.AND.EX P0, PT, RZ, UR5, PT, P0 ;  /* 0x00000005ff007c0c */ /* 0x000fe2000bf05300 */
[----:B------:R-:W-:Y:S01]  /*31b40*/  ULDC.64 UR4, c[0x0][0xd08] ;  /* 0x0003420000047ab9 */ /* 0x000fe20000000a00 */
[----:B------:R-:W-:Y:S02]  /*31b50*/  LOP3.LUT R178, R179, 0x380, RZ, 0xc0, !PT ;  /* 0x00000380b3b27812 */ /* 0x000fe400078ec0ff */
[----:B------:R-:W-:-:S02]  /*31b60*/  IADD3 R19, P3, R158, 0x6060, RZ ;  /* 0x000060609e137810 */ /* 0x000fc40007f7e0ff */
[----:B------:R-:W-:Y:S02]  /*31b70*/  LOP3.LUT R206, R207, 0x380, RZ, 0xc0, !PT ;  /* 0x00000380cfce7812 */ /* 0x000fe400078ec0ff */
[----:B------:R-:W-:Y:S02]  /*31b80*/  ISETP.NE.U32.AND P6, PT, RZ, UR4, PT ;  /* 0x00000004ff007c0c */ /* 0x000fe4000bfc5070 */
[----:B------:R-:W-:Y:S02]  /*31b90*/  LOP3.LUT R148, R3, R148, RZ, 0x3c, !PT ;  /* 0x0000009403947212 */ /* 0x000fe400078e3cff */
[----:B------:R-:W-:Y:S02]  /*31ba0*/  SHF.R.U64 R176, R176, 0x3, RZ ;  /* 0x00000003b0b07819 */ /* 0x000fe400000012ff */
[----:B------:R-:W-:Y:S02]  /*31bb0*/  LOP3.LUT R208, R209, 0x380, RZ, 0xc0, !PT ;  /* 0x00000380d1d07812 */ /* 0x000fe400078ec0ff */
[----:B------:R-:W-:-:S02]  /*31bc0*/  MOV R182, R182 ;  /* 0x000000b600b67202 */ /* 0x000fc40000000f00 */
[----:B------:R-:W-:Y:S02]  /*31bd0*/  SHF.R.U64 R178, R178, 0x3, RZ ;  /* 0x00000003b2b27819 */ /* 0x000fe400000012ff */
[----:B------:R-:W-:Y:S02]  /*31be0*/  LOP3.LUT R18, R19, 0x380, RZ, 0xc0, !PT ;  /* 0x0000038013127812 */ /* 0x000fe400078ec0ff */
[----:B------:R-:W-:Y:S02]  /*31bf0*/  MOV R20, R20 ;  /* 0x0000001400147202 */ /* 0x000fe40000000f00 */
[----:B------:R-:W-:Y:S02]  /*31c00*/  MOV R144, R144 ;  /* 0x0000009000907202 */ /* 0x000fe40000000f00 */
[----:B------:R-:W-:Y:S02]  /*31c10*/  SHF.R.U64 R206, R206, 0x3, RZ ;  /* 0x00000003cece7819 */ /* 0x000fe400000012ff */
[----:B------:R-:W-:-:S02]  /*31c20*/  MOV R146, R146 ;  /* 0x0000009200927202 */ /* 0x000fc40000000f00 */
[----:B------:R-:W-:Y:S02]  /*31c30*/  ISETP.NE.AND.EX P6, PT, RZ, UR5, PT, P6 ;  /* 0x00000005ff007c0c */ /* 0x000fe4000bfc5360 */
[----:B------:R-:W-:Y:S01]  /*31c40*/  LOP3.LUT R176, R176, R177, RZ, 0x3c, !PT ;  /* 0x000000b1b0b07212 */ /* 0x000fe200078e3cff */
[--C-:B------:R-:W-:Y:S01]  /*31c50*/  IMAD.X R177, RZ, RZ, R159.reuse, P4 ;  /* 0x000000ffffb17224 */ /* 0x100fe200020e069f */
[----:B------:R-:W-:Y:S02]  /*31c60*/  SHF.R.U64 R208, R208, 0x3, RZ ;  /* 0x00000003d0d07819 */ /* 0x000fe400000012ff */
[----:B------:R-:W-:Y:S02]  /*31c70*/  MOV R148, R148 ;  /* 0x0000009400947202 */ /* 0x000fe40000000f00 */
[----:B------:R-:W-:Y:S01]  /*31c80*/  LOP3.LUT R178, R178, R179, RZ, 0x3c, !PT ;  /* 0x000000b3b2b27212 */ /* 0x000fe200078e3cff */
[----:B------:R-:W-:Y:S01]  /*31c90*/  IMAD.X R179, RZ, RZ, R159, P5 ;  /* 0x000000ffffb37224 */ /* 0x000fe200028e069f */
[----:B------:R-:W-:-:S02]  /*31ca0*/  SHF.R.U64 R18, R18, 0x3, RZ ;  /* 0x0000000312127819 */ /* 0x000fc400000012ff */
[----:B------:R-:W-:Y:S02]  /*31cb0*/  MOV R150, R150 ;  /* 0x0000009600967202 */ /* 0x000fe40000000f00 */
[----:B------:R-:W-:Y:S02]  /*31cc0*/  MOV R168, R168 ;  /* 0x000000a800a87202 */ /* 0x000fe40000000f00 */
        /* <DEDUP_REMOVED lines=9> */
[----:B------:R-:W-:Y:S02]  /*31d60*/  MOV R176, R176 ;  /* 0x000000b000b07202 */ /* 0x000fe40000000f00 */
[----:B------:R-:W-:Y:S02]  /*31d70*/  MOV R178, R178 ;  /* 0x000000b200b27202 */ /* 0x000fe40000000f00 */
[----:B------:R-:W-:Y:S02]  /*31d80*/  MOV R180, R180 ;  /* 0x000000b400b47202 */ /* 0x000fe40000000f00 */
[----:B------:R-:W-:-:S02]  /*31d90*/  MOV R206, R206 ;  /* 0x000000ce00ce7202 */ /* 0x000fc40000000f00 */
[----:B--2---:R-:W-:Y:S02]  /*31da0*/  F2FP.F16.F32.PACK_AB R140, R141, R140 ;  /* 0x0000008c8d8c723e */ /* 0x004fe400000000ff */
[----:B------:R-:W-:Y:S02]  /*31db0*/  F2FP.F16.F32.PACK_AB R141, R143, R142 ;  /* 0x0000008e8f8d723e */ /* 0x000fe400000000ff */
[----:B------:R-:W-:Y:S02]  /*31dc0*/  F2FP.F16.F32.PACK_AB R132, R133, R132 ;  /* 0x000000848584723e */ /* 0x000fe400000000ff */
[----:B------:R-:W-:Y:S02]  /*31dd0*/  F2FP.F16.F32.PACK_AB R133, R135, R134 ;  /* 0x000000868785723e */ /* 0x000fe400000000ff */
[----:B------:R-:W-:Y:S02]  /*31de0*/  F2FP.F16.F32.PACK_AB R142, R137, R136 ;  /* 0x00000088898e723e */ /* 0x000fe400000000ff */
        /* <DEDUP_REMOVED lines=20> */
[----:B------:R2:W-:Y:S01]  /*31f30*/  STSM.16.M88.4 [R20], R132 ;  /* 0x0000008414007844 */ /* 0x0005e20000000200 */
        /* <DEDUP_REMOVED lines=16> */
[----:B---3--:R-:W-:Y:S02]  /*32040*/  F2FP.F16.F32.PACK_AB R74, R69, R68 ;  /* 0x00000044454a723e */ /* 0x008fe400000000ff */
[----:B------:R-:W-:-:S02]  /*32050*/  F2FP.F16.F32.PACK_AB R75, R71, R70 ;  /* 0x00000046474b723e */ /* 0x000fc400000000ff */
[----:B------:R-:W-:Y:S01]  /*32060*/  F2FP.F16.F32.PACK_AB R56, R57, R56 ;  /* 0x000000383938723e */ /* 0x000fe200000000ff */
[----:B------:R-:W-:Y:S01]  /*32070*/  STSM.16.M88.4 [R150], R96 ;  /* 0x0000006096007844 */ /* 0x000fe20000000200 */
[----:B------:R-:W-:Y:S02]  /*32080*/  F2FP.F16.F32.PACK_AB R57, R59, R58 ;  /* 0x0000003a3b39723e */ /* 0x000fe400000000ff */
[----:B----4-:R-:W-:Y:S02]  /*32090*/  F2FP.F16.F32.PACK_AB R66, R61, R60 ;  /* 0x0000003c3d42723e */ /* 0x010fe400000000ff */
        /* <DEDUP_REMOVED lines=13> */
[----:B------:R-:W-:Y:S01]  /*32170*/  F2FP.F16.F32.PACK_AB R33, R35, R34 ;  /* 0x000000222321723e */ /* 0x000fe200000000ff */
[----:B------:R-:W3:Y:S01]  /*32180*/  LDC.64 R44, c[0x0][0xd00] ;  /* 0x00034000ff2c7b82 */ /* 0x000ee20000000a00 */
        /* <DEDUP_REMOVED lines=12> */
[----:B------:R-:W-:Y:S01]  /*32250*/  F2FP.F16.F32.PACK_AB R9, R11, R10 ;  /* 0x0000000a0b09723e */ /* 0x000fe200000000ff */
[----:B------:R-:W-:Y:S01]  /*32260*/  STSM.16.M88.4 [R178], R48 ;  /* 0x00000030b2007844 */ /* 0x000fe20000000200 */
[----:B------:R-:W-:Y:S02]  /*32270*/  MOV R18, R18 ;  /* 0x0000001200127202 */ /* 0x000fe40000000f00 */
[----:B------:R-:W-:Y:S02]  /*32280*/  F2FP.F16.F32.PACK_AB R10, R5, R4 ;  /* 0x00000004050a723e */ /* 0x000fe400000000ff */
[----:B------:R-:W-:Y:S01]  /*32290*/  F2FP.F16.F32.PACK_AB R11, R7, R6 ;  /* 0x00000006070b723e */ /* 0x000fe200000000ff */
[----:B------:R-:W-:Y:S01]  /*322a0*/  STSM.16.M88.4 [R180], R40 ;  /* 0x00000028b4007844 */ /* 0x000fe20000000200 */
[----:B------:R-:W4:Y:S03]  /*322b0*/  @P6 LDC.64 R6, c[0x0][0xd08] ;  /* 0x00034200ff066b82 */ /* 0x000f260000000a00 */
[----:B------:R-:W-:Y:S04]  /*322c0*/  STSM.16.M88.4 [R206], R32 ;  /* 0x00000020ce007844 */ /* 0x000fe80000000200 */
[----:B------:R-:W-:Y:S04]  /*322d0*/  STSM.16.M88.4 [R208], R24 ;  /* 0x00000018d0007844 */ /* 0x000fe80000000200 */
[----:B------:R0:W-:Y:S01]  /*322e0*/  STSM.16.M88.4 [R18], R8 ;  /* 0x0000000812007844 */ /* 0x0001e20000000200 */
[----:B------:R-:W-:Y:S01]  /*322f0*/  ULDC UR4, c[0x0][0xb88] ;  /* 0x0002e20000047ab9 */ /* 0x000fe20000000800 */
[----:B--2---:R-:W-:-:S02]  /*32300*/  IMAD.MOV.U32 R20, RZ, RZ, RZ ;  /* 0x000000ffff147224 */ /* 0x004fc400078e00ff */
[C---:B---3--:R-:W-:Y:S01]  /*32310*/  IMAD.WIDE R14, R198.reuse, 0x4, R44 ;  /* 0x00000004c60e7825 */ /* 0x048fe200078e022c */
[----:B------:R-:W-:Y:S03]  /*32320*/  BAR.SYNC.DEFER_BLOCKING 0x1, 0x100 ;  /* 0x0044000000007b1d */ /* 0x000fe60000010000 */
[----:B----4-:R-:W-:-:S04]  /*32330*/  @P6 IMAD.WIDE R6, R198, 0x4, R6 ;  /* 0x00000004c6066825 */ /* 0x010fc800078e0206 */
[----:B0-----:R-:W-:Y:S01]  /*32340*/  IMAD.U32 R18, RZ, RZ, UR4 ;  /* 0x00000004ff127e24 */ /* 0x001fe2000f8e00ff */
[----:B------:R0:W5:Y:S05]  /*32350*/  @P0 LDG.E R20, desc[UR44][R14.64] ;  /* 0x0000002c0e140981 */ /* 0x00016a000c1e1900 */
[----:B------:R0:W5:Y:S01]  /*32360*/  @P6 LDG.E R18, desc[UR44][R6.64] ;  /* 0x0000002c06126981 */ /* 0x000162000c1e1900 */
[----:B------:R-:W-:Y:S02]  /*32370*/  IMAD R4, R199, 0x40, R193 ;  /* 0x00000040c7047824 */ /* 0x000fe400078e02c1 */
[----:B------:R-:W-:-:S04]  /*32380*/  IMAD.MOV.U32 R5, RZ, RZ, 0x2 ;  /* 0x00000002ff057424 */ /* 0x000fc800078e00ff */
[----:B------:R-:W-:-:S03]  /*32390*/  IMAD.WIDE R4, R4, R5, UR42 ;  /* 0x0000002a04047e25 */ /* 0x000fc6000f8e0205 */
[C---:B------:R-:W-:Y:S02]  /*323a0*/  IADD3 R3, P4, R4.reuse, 0x1000, RZ ;  /* 0x0000100004037810 */ /* 0x040fe40007f9e0ff */
[C---:B------:R-:W-:Y:S02]  /*323b0*/  IADD3 R13, P1, R4.reuse, 0x2000, RZ ;  /* 0x00002000040d7810 */ /* 0x040fe40007f3e0ff */
[C---:B------:R-:W-:Y:S01]  /*323c0*/  IADD3 R25, P2, R4.reuse, 0x3000, RZ ;  /* 0x0000300004197810 */ /* 0x040fe20007f5e0ff */
[----:B------:R-:W-:Y:S01]  /*323d0*/  IMAD.X R11, RZ, RZ, R5, P4 ;  /* 0x000000ffff0b7224 */ /* 0x000fe200020e0605 */
[C---:B------:R-:W-:Y:S02]  /*323e0*/  IADD3 R29, P3, R4.reuse, 0x4000, RZ ;  /* 0x00004000041d7810 */ /* 0x040fe40007f7e0ff */
[----:B------:R-:W-:Y:S02]  /*323f0*/  IADD3 R33, P4, R4, 0x5000, RZ ;  /* 0x0000500004217810 */ /* 0x000fe40007f9e0ff */
[----:B------:R-:W-:-:S02]  /*32400*/  LOP3.LUT R12, R13, 0x380, RZ, 0xc0, !PT ;  /* 0x000003800d0c7812 */ /* 0x000fc400078ec0ff */
[----:B------:R-:W-:Y:S02]  /*32410*/  LOP3.LUT R24, R25, 0x380, RZ, 0xc0, !PT ;  /* 0x0000038019187812 */ /* 0x000fe400078ec0ff */
[----:B------:R-:W-:Y:S02]  /*32420*/  LOP3.LUT R28, R29, 0x380, RZ, 0xc0, !PT ;  /* 0x000003801d1c7812 */ /* 0x000fe400078ec0ff */
[----:B------:R-:W-:Y:S02]  /*32430*/  LOP3.LUT R32, R33, 0x380, RZ, 0xc0, !PT ;  /* 0x0000038021207812 */ /* 0x000fe400078ec0ff */
        /* <DEDUP_REMOVED lines=12> */
[----:B------:R-:W-:-:S02]  /*32500*/  IADD3 R37, P1, R4, 0x6000, RZ ;  /* 0x0000600004257810 */ /* 0x000fc40007f3e0ff */
        /* <DEDUP_REMOVED lines=8> */
[----:B------:R-:W-:Y:S02]  /*32590*/  LOP3.LUT R48, R49, 0x380, RZ, 0xc0, !PT ;  /* 0x0000038031307812 */ /* 0x000fe400078ec0ff */
[----:B------:R-:W-:Y:S02]  /*325a0*/  LOP3.LUT R52, R53, 0x380, RZ, 0xc0, !PT ;  /* 0x0000038035347812 */ /* 0x000fe400078ec0ff */
[----:B------:R-:W-:Y:S02]  /*325b0*/  SHF.R.U64 R10, R0, 0x3, RZ ;  /* 0x00000003000a7819 */ /* 0x000fe400000012ff */
[----:B------:R-:W-:-:S02]  /*325c0*/  SHF.R.U64 R36, R36, 0x3, RZ ;  /* 0x0000000324247819 */ /* 0x000fc400000012ff */
[----:B------:R-:W-:Y:S02]  /*325d0*/  SHF.R.U64 R40, R40, 0x3, RZ ;  /* 0x0000000328287819 */ /* 0x000fe400000012ff */
        /* <DEDUP_REMOVED lines=8> */
[----:B------:R-:W-:Y:S01]  /*32660*/  LOP3.LUT R52, R52, R53, RZ, 0x3c, !PT ;  /* 0x0000003534347212 */ /* 0x000fe200078e3cff */
[----:B0-----:R-:W-:Y:S06]  /*32670*/  @P6 BRA `(.L_x_3788) ;  /* 0x0000000000106947 */ /* 0x001fec0003800000 */
[----:B------:R-:W-:Y:S05]  /*32680*/  @!P0 BRA `(.L_x_3788) ;  /* 0x00000000000c8947 */ /* 0x000fea0003800000 */
[----:B------:R-:W2:Y:S04]  /*32690*/  LDG.E R3, desc[UR44][R14.64] ;  /* 0x0000002c0e037981 */ /* 0x000ea8000c1e1900 */
[----:B-----5:R-:W2:Y:S02]  /*326a0*/  LDG.E R18, desc[UR44][R14.64+0x4] ;  /* 0x0000042c0e127981 */ /* 0x020ea4000c1e1900 */
[----:B--2---:R-:W-:-:S07]  /*326b0*/  IMAD.IADD R18, R18, 0x1, -R3 ;  /* 0x0000000112127824 */ /* 0x004fce00078e0a03 */
.L_x_3788:
[----:B------:R-:W0:Y:S01]  /*326c0*/  SHFL.IDX PT, R6, R213, RZ, 0x1f ;  /* 0x00001fffd5067589 */ /* 0x000e2200000e0000 */
[--C-:B------:R-:W-:Y:S01]  /*326d0*/  IMAD.X R37, RZ, RZ, R5.reuse, P1 ;  /* 0x000000ffff257224 */ /* 0x100fe200008e0605 */
[C---:B------:R-:W-:Y:S01]  /*326e0*/  IADD3 R57, P1, R4.reuse, 0xb000, RZ ;  /* 0x0000b00004397810 */ /* 0x040fe20007f3e0ff */
[--C-:B------:R-:W-:Y:S01]  /*326f0*/  IMAD.X R53, RZ, RZ, R5.reuse, P5 ;  /* 0x000000ffff357224 */ /* 0x100fe200028e0605 */
[C---:B------:R-:W-:Y:S01]  /*32700*/  IADD3 R3, P5, R4.reuse, 0xf000, RZ ;  /* 0x0000f00004037810 */ /* 0x040fe20007fbe0ff */
[--C-:B------:R-:W-:Y:S01]  /*32710*/  IMAD.X R41, RZ, RZ, R5.reuse, P2 ;  /* 0x000000ffff297224 */ /* 0x100fe200010e0605 */
[----:B------:R-:W-:Y:S01]  /*32720*/  LOP3.LUT R56, R57, 0x380, RZ, 0xc0, !PT ;  /* 0x0000038039387812 */ /* 0x000fe200078ec0ff */
[--C-:B------:R-:W-:Y:S01]  /*32730*/  IMAD.X R45, RZ, RZ, R5.reuse, P3 ;  /* 0x000000ffff2d7224 */ /* 0x100fe200018e0605 */
[----:B------:R-:W-:Y:S01]  /*32740*/  IADD3 R61, P2, R4, 0xc000, RZ ;  /* 0x0000c000043d7810 */ /* 0x000fe20007f5e0ff */
[--C-:B------:R-:W-:Y:S01]  /*32750*/  IMAD.X R49, RZ, RZ, R5.reuse, P4 ;  /* 0x000000ffff317224 */ /* 0x100fe200020e0605 */
[----:B------:R-:W-:Y:S01]  /*32760*/  SHF.R.U64 R56, R56, 0x3, RZ ;  /* 0x0000000338387819 */ /* 0x000fe200000012ff */
[----:B------:R-:W-:Y:S01]  /*32770*/  IMAD.X R73, RZ, RZ, R5, P5 ;  /* 0x000000ffff497224 */ /* 0x000fe200028e0605 */
[----:B------:R-:W-:-:S02]  /*32780*/  IADD3 R65, P3, R4, 0xd000, RZ ;  /* 0x0000d00004417810 */ /* 0x000fc40007f7e0ff */
[----:B------:R-:W-:Y:S01]  /*32790*/  LOP3.LUT R56, R56, R57, RZ, 0x3c, !PT ;  /* 0x0000003938387212 */ /* 0x000fe200078e3cff */
[----:B------:R-:W-:Y:S01]  /*327a0*/  IMAD.X R57, RZ, RZ, R5, P1 ;  /* 0x000000ffff397224 */ /* 0x000fe200008e0605 */
[----:B------:R-:W-:Y:S02]  /*327b0*/  IADD3 R69, P4, R4, 0xe000, RZ ;  /* 0x0000e00004457810 */ /* 0x000fe40007f9e0ff */
[----:B------:R-:W-:Y:S02]  /*327c0*/  LOP3.LUT R0, R3, 0x380, RZ, 0xc0, !PT ;  /* 0x0000038003007812 */ /* 0x000fe400078ec0ff */
[----:B------:R-:W-:Y:S02]  /*327d0*/  LOP3.LUT R60, R61, 0x380, RZ, 0xc0, !PT ;  /* 0x000003803d3c7812 */ /* 0x000fe400078ec0ff */
[----:B------:R-:W-:Y:S02]  /*327e0*/  LOP3.LUT R64, R65, 0x380, RZ, 0xc0, !PT ;  /* 0x0000038041407812 */ /* 0x000fe400078ec0ff */
[----:B0-----:R-:W-:-:S02]  /*327f0*/  ISETP.NE.AND P1, PT, R6, RZ, PT ;  /* 0x000000ff0600720c */ /* 0x001fc40003f25270 */
[----:B------:R-:W-:Y:S02]  /*32800*/  LOP3.LUT R68, R69, 0x380, RZ, 0xc0, !PT ;  /* 0x0000038045447812 */ /* 0x000fe400078ec0ff */
[----:B------:R-:W-:Y:S02]  /*32810*/  LOP3.LUT R59, R4, 0x380, RZ, 0xc0, !PT ;  /* 0x00000380043b7812 */ /* 0x000fe400078ec0ff */
[----:B------:R-:W-:Y:S02]  /*32820*/  SHF.R.U64 R0, R0, 0x3, RZ ;  /* 0x0000000300007819 */ /* 0x000fe400000012ff */
[----:B------:R-:W-:Y:S02]  /*32830*/  SHF.R.U64 R60, R60, 0x3, RZ ;  /* 0x000000033c3c7819 */ /* 0x000fe400000012ff */
[----:B------:R-:W-:Y:S02]  /*32840*/  SHF.R.U64 R64, R64, 0x3, RZ ;  /* 0x0000000340407819 */ /* 0x000fe400000012ff */
[----:B------:R-:W-:-:S02]  /*32850*/  SHF.R.U64 R68, R68, 0x3, RZ ;  /* 0x0000000344447819 */ /* 0x000fc400000012ff */
[----:B------:R-:W-:Y:S02]  /*32860*/  SHF.R.U64 R59, R59, 0x3, RZ ;  /* 0x000000033b3b7819 */ /* 0x000fe400000012ff */
[----:B------:R-:W-:Y:S02]  /*32870*/  LOP3.LUT R72, R0, R3, RZ, 0x3c, !PT ;  /* 0x0000000300487212 */ /* 0x000fe400078e3cff */
        /* <DEDUP_REMOVED lines=9> */
[----:B------:R-:W-:-:S02]  /*32910*/  SHF.R.S32.HI R78, RZ, 0x1f, R194 ;  /* 0x0000001fff4e7819 */ /* 0x000fc400000114c2 */
[----:B------:R-:W-:Y:S02]  /*32920*/  SEL R77, R198, RZ, !P0 ;  /* 0x000000ffc64d7207 */ /* 0x000fe40004000000 */
[----:B------:R-:W-:Y:S02]  /*32930*/  SEL R76, R0, RZ, !P0 ;  /* 0x000000ff004c7207 */ /* 0x000fe40004000000 */
[----:B-----5:R-:W-:Y:S01]  /*32940*/  SHF.R.S32.HI R21, RZ, 0x1f, R20 ;  /* 0x0000001fff157819 */ /* 0x020fe20000011414 */
[----:B------:R-:W-:Y:S06]  /*32950*/  @P1 BRA `(.L_x_3789) ;  /* 0x0000000000b81947 */ /* 0x000fec0003800000 */
[----:B------:R-:W0:Y:S01]  /*32960*/  LDC R6, c[0x0][0xce8] ;  /* 0x00033a00ff067b82 */ /* 0x000e220000000800 */
[----:B------:R-:W-:Y:S01]  /*32970*/  IMAD.MOV R3, RZ, RZ, -R222 ;  /* 0x000000ffff037224 */ /* 0x000fe200078e0ade */
[----:B------:R-:W-:Y:S01]  /*32980*/  ULDC.64 UR4, c[0x0][0xc90] ;  /* 0x0003240000047ab9 */ /* 0x000fe20000000a00 */
[----:B------:R-:W-:-:S03]  /*32990*/  IMAD.IADD R14, R162, 0x1, R185 ;  /* 0x00000001a20e7824 */ /* 0x000fc600078e02b9 */
[----:B------:R-:W-:Y:S01]  /*329a0*/  ISETP.NE.AND P0, PT, R226, R3, PT ;  /* 0x00000003e200720c */ /* 0x000fe20003f05270 */
[----:B0-----:R-:W-:-:S05]  /*329b0*/  IMAD R27, R18, R6, RZ ;  /* 0x00000006121b7224 */ /* 0x001fca00078e02ff */
[----:B------:R-:W-:-:S13]  /*329c0*/  ISETP.GE.OR P1, PT, R14, R27, P0 ;  /* 0x0000001b0e00720c */ /* 0x000fda0000726670 */
[----:B------:R-:W2:Y:S01]  /*329d0*/  @!P1 LDL R19, [R1+0x210] ;  /* 0x0002100001139983 */ /* 0x000ea20000100800 */
[----:B------:R-:W-:Y:S01]  /*329e0*/  ISETP.NE.AND P2, PT, R6, 0x1, PT ;  /* 0x000000010600780c */ /* 0x000fe20003f45270 */
[----:B------:R-:W-:Y:S02]  /*329f0*/  IMAD.IADD R9, R228, 0x1, R185 ;  /* 0x00000001e4097824 */ /* 0x000fe400078e02b9 */
[----:B------:R-:W-:Y:S02]  /*32a00*/  IMAD R3, R78, UR4, RZ ;  /* 0x000000044e037c24 */ /* 0x000fe4000f8e02ff */
[----:B------:R-:W-:Y:S02]  /*32a10*/  IMAD.MOV.U32 R15, RZ, RZ, R9 ;  /* 0x000000ffff0f7224 */ /* 0x000fe400078e0009 */
[----:B------:R-:W-:-:S04]  /*32a20*/  IMAD.WIDE.U32 R4, R194, UR4, R20 ;  /* 0x00000004c2047c25 */ /* 0x000fc8000f8e0014 */
[----:B------:R-:W-:Y:S01]  /*32a30*/  IMAD R3, R194, UR5, R3 ;  /* 0x00000005c2037c24 */ /* 0x000fe2000f8e0203 */
[----:B------:R-:W-:Y:S01]  /*32a40*/  ULDC.64 UR4, c[0x0][0xc98] ;  /* 0x0003260000047ab9 */ /* 0x000fe20000000a00 */
[----:B------:R-:W0:Y:S02]  /*32a50*/  @P2 LDC R0, c[0x0][0xcec] ;  /* 0x00033b00ff002b82 */ /* 0x000e240000000800 */
[----:B------:R-:W-:Y:S02]  /*32a60*/  IMAD.IADD R5, R5, 0x1, R3 ;  /* 0x0000000105057824 */ /* 0x000fe400078e0203 */
[----:B------:R-:W-:-:S04]  /*32a70*/  IMAD.WIDE.U32 R4, R77, UR4, R4 ;  /* 0x000000044d047c25 */ /* 0x000fc8000f8e0004 */
        /* <DEDUP_REMOVED lines=9> */
[----:B------:R-:W-:Y:S02]  /*32b10*/  ULDC.64 UR4, c[0x0][0xc88] ;  /* 0x0003220000047ab9 */ /* 0x000fe40000000a00 */
        /* <DEDUP_REMOVED lines=18> */
.L_x_3789:
[----:B------:R-:W2:Y:S01]  /*32c40*/  LDC R79, c[0x0][0xce8] ;  /* 0x00033a00ff4f7b82 */ /* 0x000ea20000000800 */
[----:B------:R-:W-:Y:S01]  /*32c50*/  ULDC.64 UR4, c[0x0][0xba0] ;  /* 0x0002e80000047ab9 */ /* 0x000fe20000000a00 */
[----:B0-----:R0:W5:Y:S01]  /*32c60*/  LD.E.128 R4, desc[UR44][R58.64] ;  /* 0x0000002c3a047980 */ /* 0x001162000c101d00 */
        /* <DEDUP_REMOVED lines=12> */
[----:B------:R-:W5:Y:S01]  /*32d30*/  LD.E.128 R40, desc[UR44][R40.64] ;  /* 0x0000002c28287980 */ /* 0x000f62000c101d00 */
[----:B------:R-:W-:-:S03]  /*32d40*/  IMAD R0, R218, 0x20, R199 ;  /* 0x00000020da007824 */ /* 0x000fc600078e02c7 */
[----:B------:R-:W5:Y:S02]  /*32d50*/  LD.E.128 R44, desc[UR44][R44.64] ;  /* 0x0000002c2c2c7980 */ /* 0x000f64000c101d00 */
[----:B------:R-:W2:Y:S01]  /*32d60*/  @P1 LDC R19, c[0x0][0xcec] ;  /* 0x00033b00ff131b82 */ /* 0x000ea20000000800 */
[----:B------:R-:W-:Y:S01]  /*32d70*/  IMAD.IADD R21, R21, 0x1, R3 ;  /* 0x0000000115157824 */ /* 0x000fe200078e0203 */
[----:B------:R-:W5:Y:S01]  /*32d80*/  LD.E.128 R48, desc[UR44][R48.64] ;  /* 0x0000002c30307980 */ /* 0x000f62000c101d00 */
[----:B------:R-:W-:-:S03]  /*32d90*/  IMAD R3, R78, UR4, RZ ;  /* 0x000000044e037c24 */ /* 0x000fc6000f8e02ff */
[----:B------:R-:W5:Y:S02]  /*32da0*/  LD.E.128 R52, desc[UR44][R52.64] ;  /* 0x0000002c34347980 */ /* 0x000f64000c101d00 */
[----:B------:R-:W4:Y:S01]  /*32db0*/  @P1 LDC R81, c[0x0][0xcf0] ;  /* 0x00033c00ff511b82 */ /* 0x000f220000000800 */
[C---:B------:R-:W-:Y:S01]  /*32dc0*/  IMAD R3, R194.reuse, UR5, R3 ;  /* 0x00000005c2037c24 */ /* 0x040fe2000f8e0203 */
[----:B------:R-:W5:Y:S01]  /*32dd0*/  LD.E.128 R56, desc[UR44][R56.64] ;  /* 0x0000002c38387980 */ /* 0x000f62000c101d00 */
[----:B------:R-:W-:Y:S01]  /*32de0*/  IMAD.WIDE.U32 R20, R194, UR4, R20 ;  /* 0x00000004c2147c25 */ /* 0x000fe2000f8e0014 */
[----:B------:R-:W-:Y:S02]  /*32df0*/  ULDC.64 UR4, c[0x0][0xbf0] ;  /* 0x0002fc0000047ab9 */ /* 0x000fe40000000a00 */
[----:B------:R-:W5:Y:S01]  /*32e00*/  LD.E.128 R60, desc[UR44][R60.64] ;  /* 0x0000002c3c3c7980 */ /* 0x000f62000c101d00 */
[----:B------:R-:W-:Y:S02]  /*32e10*/  IMAD.IADD R21, R21, 0x1, R3 ;  /* 0x0000000115157824 */ /* 0x000fe400078e0203 */
[----:B------:R-:W-:Y:S01]  /*32e20*/  IMAD R3, R76, UR4, RZ ;  /* 0x000000044c037c24 */ /* 0x000fe2000f8e02ff */
[----:B------:R-:W5:Y:S01]  /*32e30*/  LD.E.128 R64, desc[UR44][R64.64] ;  /* 0x0000002c40407980 */ /* 0x000f62000c101d00 */
[----:B------:R-:W-:Y:S01]  /*32e40*/  IMAD.IADD R78, R185, 0x1, R0 ;  /* 0x00000001b94e7824 */ /* 0x000fe200078e0200 */
[----:B---3--:R-:W-:Y:S01]  /*32e50*/  ISETP.GE.AND P0, PT, R191, R84, PT ;  /* 0x00000054bf00720c */ /* 0x008fe20003f06270 */
[C---:B------:R-:W-:Y:S01]  /*32e60*/  IMAD R3, R77.reuse, UR5, R3 ;  /* 0x000000054d037c24 */ /* 0x040fe2000f8e0203 */
[----:B------:R-:W5:Y:S01]  /*32e70*/  LD.E.128 R68, desc[UR44][R68.64] ;  /* 0x0000002c44447980 */ /* 0x000f62000c101d00 */
[----:B------:R-:W-:Y:S01]  /*32e80*/  IMAD.WIDE.U32 R20, R77, UR4, R20 ;  /* 0x000000044d147c25 */ /* 0x000fe2000f8e0014 */
[----:B------:R-:W-:-:S02]  /*32e90*/  ULDC.64 UR4, c[0x0][0xbe0] ;  /* 0x0002f80000047ab9 */ /* 0x000fc40000000a00 */
[----:B------:R-:W5:Y:S01]  /*32ea0*/  LD.E.128 R72, desc[UR44][R72.64] ;  /* 0x0000002c48487980 */ /* 0x000f62000c101d00 */
[----:B--2---:R-:W-:Y:S01]  /*32eb0*/  @P1 IMAD.HI.U32 R0, R78, R19, RZ ;  /* 0x000000134e001227 */ /* 0x004fe200078e00ff */
[----:B------:R-:W-:Y:S01]  /*32ec0*/  SEL R19, RZ, 0xffffffff, P0 ;  /* 0xffffffffff137807 */ /* 0x000fe20000000000 */
[----:B------:R-:W-:Y:S01]  /*32ed0*/  BSSY B1, `(.L_x_3790) ;  /* 0x000005c000017945 */ /* 0x000fe20003800000 */
[-C--:B------:R-:W-:Y:S01]  /*32ee0*/  ISETP.GE.AND P0, PT, R190, R84.reuse, PT ;  /* 0x00000054be00720c */ /* 0x080fe20003f06270 */
[----:B------:R-:W-:Y:S01]  /*32ef0*/  IMAD.IADD R21, R21, 0x1, R3 ;  /* 0x0000000115157824 */ /* 0x000fe200078e0203 */
[----:B------:R-:W-:Y:S01]  /*32f00*/  @!PT LDS RZ, [RZ] ;  /* 0x00000000fffff984 */ /* 0x000fe20000000800 */
[----:B------:R-:W-:Y:S01]  /*32f10*/  @!PT LDS RZ, [RZ] ;  /* 0x00000000fffff984 */ /* 0x000fe20000000800 */
[----:B------:R-:W-:Y:S01]  /*32f20*/  @!PT LDS RZ, [RZ] ;  /* 0x00000000fffff984 */ /* 0x000fe20000000800 */
[----:B------:R-:W-:Y:S01]  /*32f30*/  @!PT LDS RZ, [RZ] ;  /* 0x00000000fffff984 */ /* 0x000fe20000000800 */
[----:B------:R2:W-:Y:S06]  /*32f40*/  MEMBAR.ALL.CTA ;  /* 0x0000000000007992 */ /* 0x0005ec0000008000 */
[----:B--2---:R-:W2:Y:S01]  /*32f50*/  FENCE.VIEW.ASYNC.S ;  /* 0x00000000000073c6 */ /* 0x004ea20000000000 */
[----:B------:R-:W-:Y:S01]  /*32f60*/  IMAD.MOV.U32 R3, RZ, RZ, R78 ;  /* 0x000000ffff037224 */ /* 0x000fe200078e004e */
[----:B----4-:R-:W-:Y:S01]  /*32f70*/  @P1 SHF.R.U32.HI R3, RZ, R81, R0 ;  /* 0x00000051ff031219 */ /* 0x010fe20000011600 */
[----:B------:R-:W-:Y:S01]  /*32f80*/  IMAD.SHL.U32 R81, R19, 0x2, RZ ;  /* 0x0000000213517824 */ /* 0x000fe200078e00ff */
[-C--:B------:R-:W-:Y:S01]  /*32f90*/  ISETP.GE.AND P1, PT, R193, R84.reuse, PT ;  /* 0x00000054c100720c */ /* 0x080fe20003f26270 */
[----:B------:R-:W-:Y:S01]  /*32fa0*/  IMAD R87, R18, R79, RZ ;  /* 0x0000004f12577224 */ /* 0x000fe200078e02ff */
[----:B------:R-:W-:Y:S01]  /*32fb0*/  SEL R76, RZ, 0xffffffff, P0 ;  /* 0xffffffffff4c7807 */ /* 0x000fe20000000000 */
[----:B------:R-:W-:Y:S01]  /*32fc0*/  IMAD.MOV R77, RZ, RZ, -R3 ;  /* 0x000000ffff4d7224 */ /* 0x000fe200078e0a03 */
[----:B------:R-:W-:Y:S01]  /*32fd0*/  SEL R0, RZ, 0x1, P1 ;  /* 0x00000001ff007807 */ /* 0x000fe20000800000 */
[----:B------:R-:W-:Y:S01]  /*32fe0*/  IMAD.WIDE.U32 R20, R3, UR4, R20 ;  /* 0x0000000403147c25 */ /* 0x000fe2000f8e0014 */
[----:B------:R-:W-:-:S02]  /*32ff0*/  ISETP.GE.AND P0, PT, R189, R84, PT ;  /* 0x00000054bd00720c */ /* 0x000fc40003f06270 */
[----:B------:R-:W-:Y:S01]  /*33000*/  LOP3.LUT R0, R81, 0x2, R0, 0xe2, !PT ;  /* 0x0000000251007812 */ /* 0x000fe200078ee200 */
[----:B------:R-:W-:Y:S01]  /*33010*/  IMAD.SHL.U32 R81, R76, 0x4, RZ ;  /* 0x000000044c517824 */ /* 0x000fe200078e00ff */
[----:B------:R-:W-:Y:S01]  /*33020*/  SEL R76, RZ, 0xffffffff, P0 ;  /* 0xffffffffff4c7807 */ /* 0x000fe20000000000 */
[----:B------:R-:W-:Y:S01]  /*33030*/  IMAD R19, R79, R77, R78 ;  /* 0x0000004d4f137224 */ /* 0x000fe200078e024e */
[----:B------:R-:W-:Y:S01]  /*33040*/  SHF.R.S32.HI R77, RZ, 0x1f, R3 ;  /* 0x0000001fff4d7819 */ /* 0x000fe20000011403 */
[----:B------:R-:W-:Y:S01]  /*33050*/  IMAD.IADD R185, R199, 0x1, R185 ;  /* 0x00000001c7b97824 */ /* 0x000fe200078e02b9 */
[-C--:B------:R-:W-:Y:S02]  /*33060*/  ISETP.GE.AND P0, PT, R188, R84.reuse, PT ;  /* 0x00000054bc00720c */ /* 0x080fe40003f06270 */
[----:B------:R-:W-:Y:S01]  /*33070*/  LOP3.LUT R0, R81, 0x4, R0, 0xe2, !PT ;  /* 0x0000000451007812 */ /* 0x000fe200078ee200 */
[----:B------:R-:W-:Y:S01]  /*33080*/  IMAD.SHL.U32 R81, R76, 0x8, RZ ;  /* 0x000000084c517824 */ /* 0x000fe200078e00ff */
[----:B------:R-:W-:Y:S01]  /*33090*/  SEL R76, RZ, 0xffffffff, P0 ;  /* 0xffffffffff4c7807 */ /* 0x000fe20000000000 */
[----:B------:R-:W-:Y:S01]  /*330a0*/  IMAD R78, R77, UR4, RZ ;  /* 0x000000044d4e7c24 */ /* 0x000fe2000f8e02ff */
[----:B------:R-:W-:-:S02]  /*330b0*/  ISETP.GE.AND P0, PT, R187, R84, PT ;  /* 0x00000054bb00720c */ /* 0x000fc40003f06270 */
[----:B------:R-:W-:Y:S01]  /*330c0*/  LOP3.LUT R0, R81, 0x8, R0, 0xe2, !PT ;  /* 0x0000000851007812 */ /* 0x000fe200078ee200 */
[----:B------:R-:W-:Y:S01]  /*330d0*/  IMAD R77, R3, UR5, R78 ;  /* 0x00000005034d7c24 */ /* 0x000fe2000f8e024e */
[----:B------:R-:W-:Y:S01]  /*330e0*/  SEL R3, RZ, 0xffffffff, P0 ;  /* 0xffffffffff037807 */ /* 0x000fe20000000000 */
[----:B------:R-:W-:Y:S01]  /*330f0*/  IMAD.SHL.U32 R81, R76, 0x10, RZ ;  /* 0x000000104c517824 */ /* 0x000fe200078e00ff */
[----:B------:R-:W-:Y:S01]  /*33100*/  SHF.R.S32.HI R76, RZ, 0x1f, R19 ;  /* 0x0000001fff4c7819 */ /* 0x000fe20000011413 */
[----:B------:R-:W-:Y:S01]  /*33110*/  ULDC.64 UR4, c[0x0][0xbd8] ;  /* 0x0002f60000047ab9 */ /* 0x000fe20000000a00 */
[-C--:B------:R-:W-:Y:S01]  /*33120*/  ISETP.GE.AND P0, PT, R196, R84.reuse, PT ;  /* 0x00000054c400720c */ /* 0x080fe20003f06270 */
[----:B------:R-:W-:Y:S01]  /*33130*/  IMAD.SHL.U32 R3, R3, 0x20, RZ ;  /* 0x0000002003037824 */ /* 0x000fe200078e00ff */
[----:B------:R-:W-:Y:S01]  /*33140*/  LOP3.LUT R0, R81, 0x10, R0, 0xe2, !PT ;  /* 0x0000001051007812 */ /* 0x000fe200078ee200 */
[----:B------:R-:W-:Y:S01]  /*33150*/  IMAD R76, R76, UR4, RZ ;  /* 0x000000044c4c7c24 */ /* 0x000fe2000f8e02ff */
[----:B------:R-:W-:Y:S01]  /*33160*/  ISETP.GE.AND P1, PT, R185, R87, PT ;  /* 0x00000057b900720c */ /* 0x000fe20003f26270 */
[----:B------:R-:W-:Y:S01]  /*33170*/  IMAD.IADD R21, R21, 0x1, R77 ;  /* 0x0000000115157824 */ /* 0x000fe200078e024d */
[----:B------:R-:W-:Y:S01]  /*33180*/  LOP3.LUT R0, R3, 0x20, R0, 0xe2, !PT ;  /* 0x0000002003007812 */ /* 0x000fe200078ee200 */
[C---:B------:R-:W-:Y:S01]  /*33190*/  IMAD R77, R19.reuse, UR5, R76 ;  /* 0x00000005134d7c24 */ /* 0x040fe2000f8e024c */
[----:B------:R-:W-:Y:S01]  /*331a0*/  SEL R3, RZ, 0x40, P0 ;  /* 0x00000040ff037807 */ /* 0x000fe20000000000 */
[----:B------:R-:W-:Y:S01]  /*331b0*/  IMAD.WIDE.U32 R18, R19, UR4, R20 ;  /* 0x0000000413127c25 */ /* 0x000fe2000f8e0014 */
[----:B------:R-:W-:Y:S01]  /*331c0*/  ULDC.64 UR4, c[0x0][0xb80] ;  /* 0x0002e00000047ab9 */ /* 0x000fe20000000a00 */
[----:B------:R-:W-:-:S02]  /*331d0*/  ISETP.GE.AND P0, PT, R195, R84, PT ;  /* 0x00000054c300720c */ /* 0x000fc40003f06270 */
[----:B------:R-:W-:Y:S01]  /*331e0*/  LOP3.LUT R3, R0, R3, RZ, 0xfc, !PT ;  /* 0x0000000300037212 */ /* 0x000fe200078efcff */
[----:B------:R-:W-:Y:S01]  /*331f0*/  VIADD R0, R2, 0x38820 ;  /* 0x0003882002007836 */ /* 0x000fe20000000000 */
[C---:B------:R-:W-:Y:S01]  /*33200*/  LEA R85, P2, R18.reuse, UR4, 0x1 ;  /* 0x0000000412557c11 */ /* 0x040fe2000f8408ff */
[----:B------:R-:W-:Y:S01]  /*33210*/  IMAD.IADD R19, R19, 0x1, R77 ;  /* 0x0000000113137824 */ /* 0x000fe200078e024d */
[----:B------:R-:W-:Y:S02]  /*33220*/  SEL R20, RZ, 0x80, P0 ;  /* 0x00000080ff147807 */ /* 0x000fe40000000000 */
[----:B------:R-:W-:Y:S02]  /*33230*/  PRMT R0, RZ, 0x654, R0 ;  /* 0x00000654ff007816 */ /* 0x000fe40000000000 */
[----:B------:R-:W-:Y:S02]  /*33240*/  LEA.HI.X R86, R18, UR5, R19, 0x1, P2 ;  /* 0x0000000512567c11 */ /* 0x000fe400090f0c13 */
[----:B--2---:R2:W-:Y:S03]  /*33250*/  SYNCS.ARRIVE.TRANS64.RED.A1T0 RZ, [R0+URZ], RZ ;  /* 0x000000ff00ff79a7 */ /* 0x0045e6000810043f */
[----:B------:R0:W3:Y:S01]  /*33260*/  SHFL.IDX PT, R21, R86, RZ, 0x181f ;  /* 0x00181fff56157589 */ /* 0x0000e200000e0000 */
[----:B--2---:R-:W-:-:S03]  /*33270*/  LOP3.LUT R0, R3, R20, RZ, 0xfc, !PT ;  /* 0x0000001403007212 */ /* 0x004fc600078efcff */
[----:B------:R0:W2:Y:S01]  /*33280*/  SHFL.IDX PT, R20, R85, RZ, 0x181f ;  /* 0x00181fff55147589 */ /* 0x0000a200000e0000 */
[----:B------:R-:W-:Y:S05]  /*33290*/  @P1 BRA `(.L_x_3791) ;  /* 0x00000000007c1947 */ /* 0x000fea0003800000 */
[-C--:B------:R-:W-:Y:S02]  /*332a0*/  ISETP.GE.AND P3, PT, R193, R84.reuse, PT ;  /* 0x00000054c100720c */ /* 0x080fe40003f66270 */
[-C--:B------:R-:W-:Y:S02]  /*332b0*/  ISETP.GE.AND P1, PT, R191, R84.reuse, PT ;  /* 0x00000054bf00720c */ /* 0x080fe40003f26270 */
[-C--:B------:R-:W-:Y:S02]  /*332c0*/  ISETP.GE.AND P0, PT, R190, R84.reuse, PT ;  /* 0x00000054be00720c */ /* 0x080fe40003f06270 */
[----:B------:R-:W-:-:S07]  /*332d0*/  ISETP.GE.AND P4, PT, R189, R84, PT ;  /* 0x00000054bd00720c */ /* 0x000fce0003f86270 */
[----:B--23--:R-:W-:Y:S02]  /*332e0*/  @!P3 IMAD.WIDE R18, R193, 0x2, R20 ;  /* 0x00000002c112b825 */ /* 0x00cfe400078e0214 */
[CC--:B------:R-:W-:Y:S02]  /*332f0*/  @!P1 LEA R76, P5, R191.reuse, R20.reuse, 0x1 ;  /* 0x00000014bf4c9211 */ /* 0x0c0fe400078a08ff */
[----:B------:R-:W-:Y:S01]  /*33300*/  @!P0 LEA R78, P2, R190, R20, 0x1 ;  /* 0x00000014be4e8211 */ /* 0x000fe200078408ff */
[----:B-----5:R2:W-:Y:S01]  /*33310*/  @!P3 ST.E.128 desc[UR44][R18.64], R4 ;  /* 0x000000041200b985 */ /* 0x0205e2000c101d2c */
[-C--:B------:R-:W-:Y:S02]  /*33320*/  @!P1 LEA.HI.X R77, R191, R21.reuse, R211, 0x1, P5 ;  /* 0x00000015bf4d9211 */ /* 0x080fe400028f0cd3 */
[-C--:B------:R-:W-:Y:S02]  /*33330*/  ISETP.GE.AND P3, PT, R188, R84.reuse, PT ;  /* 0x00000054bc00720c */ /* 0x080fe40003f66270 */
[----:B------:R-:W-:Y:S01]  /*33340*/  @!P0 LEA.HI.X R79, R190, R21, R210, 0x1, P2 ;  /* 0x00000015be4f8211 */ /* 0x000fe200010f0cd2 */
[----:B------:R3:W-:Y:S01]  /*33350*/  @!P1 ST.E.128 desc[UR44][R76.64], R12 ;  /* 0x0000000c4c009985 */ /* 0x0007e2000c101d2c */
[----:B------:R-:W-:-:S02]  /*33360*/  ISETP.GE.AND P2, PT, R187, R84, PT ;  /* 0x00000054bb00720c */ /* 0x000fc40003f46270 */
[-C--:B------:R-:W-:Y:S01]  /*33370*/  @!P4 LEA R80, P5, R189, R20.reuse, 0x1 ;  /* 0x00000014bd50c211 */ /* 0x080fe200078a08ff */
[----:B------:R4:W-:Y:S01]  /*33380*/  @!P0 ST.E.128 desc[UR44][R78.64], R28 ;  /* 0x0000001c4e008985 */ /* 0x0009e2000c101d2c */
[----:B------:R-:W-:Y:S02]  /*33390*/  LOP3.LUT P1, RZ, R3, 0x40, RZ, 0xc0, !PT ;  /* 0x0000004003ff7812 */ /* 0x000fe4000782c0ff */
[----:B------:R-:W-:Y:S02]  /*333a0*/  LOP3.LUT P0, RZ, R0, 0x80, RZ, 0xc0, !PT ;  /* 0x0000008000ff7812 */ /* 0x000fe4000780c0ff */
[----:B------:R-:W-:Y:S02]  /*333b0*/  @!P4 LEA.HI.X R81, R189, R21, R205, 0x1, P5 ;  /* 0x00000015bd51c211 */ /* 0x000fe400028f0ccd */
[----:B------:R-:W-:-:S03]  /*333c0*/  @!P3 LEA R82, P5, R188, R20, 0x1 ;  /* 0x00000014bc52b211 */ /* 0x000fc600078a08ff */
[----:B------:R4:W-:Y:S01]  /*333d0*/  @!P4 ST.E.128 desc[UR44][R80.64], R36 ;  /* 0x000000245000c985 */ /* 0x0009e2000c101d2c */
[CC--:B--2---:R-:W-:Y:S02]  /*333e0*/  @!P2 LEA R4, P4, R187.reuse, R20.reuse, 0x1 ;  /* 0x00000014bb04a211 */ /* 0x0c4fe400078808ff */
[-C--:B------:R-:W-:Y:S02]  /*333f0*/  @!P3 LEA.HI.X R83, R188, R21.reuse, R204, 0x1, P5 ;  /* 0x00000015bc53b211 */ /* 0x080fe400028f0ccc */
[CC--:B------:R-:W-:Y:S02]  /*33400*/  @P1 LEA R6, P5, R196.reuse, R20.reuse, 0x1 ;  /* 0x00000014c4061211 */ /* 0x0c0fe400078a08ff */
[-C--:B------:R-:W-:Y:S01]  /*33410*/  @!P2 LEA.HI.X R5, R187, R21.reuse, R203, 0x1, P4 ;  /* 0x00000015bb05a211 */ /* 0x080fe200020f0ccb */
[----:B------:R4:W-:Y:S01]  /*33420*/  @!P3 ST.E.128 desc[UR44][R82.64], R44 ;  /* 0x0000002c5200b985 */ /* 0x0009e2000c101d2c */
[C---:B---3--:R-:W-:Y:S02]  /*33430*/  @P0 LEA R12, P4, R195.reuse, R20, 0x1 ;  /* 0x00000014c30c0211 */ /* 0x048fe400078808ff */
[-C--:B------:R-:W-:Y:S01]  /*33440*/  @P1 LEA.HI.X R7, R196, R21.reuse, R202, 0x1, P5 ;  /* 0x00000015c4071211 */ /* 0x080fe200028f0cca */
[----:B------:R4:W-:Y:S01]  /*33450*/  @!P2 ST.E.128 desc[UR44][R4.64], R52 ;  /* 0x000000340400a985 */ /* 0x0009e2000c101d2c */
[----:B------:R-:W-:-:S03]  /*33460*/  @P0 LEA.HI.X R13, R195, R21, R201, 0x1, P4 ;  /* 0x00000015c30d0211 */ /* 0x000fc600020f0cc9 */
[----:B------:R4:W-:Y:S04]  /*33470*/  @P1 ST.E.128 desc[UR44][R6.64], R60 ;  /* 0x0000003c06001985 */ /* 0x0009e8000c101d2c */
[----:B------:R4:W-:Y:S02]  /*33480*/  @P0 ST.E.128 desc[UR44][R12.64], R68 ;  /* 0x000000440c000985 */ /* 0x0009e4000c101d2c */
.L_x_3791:
[----:B------:R-:W-:Y:S05]  /*33490*/  BSYNC B1 ;  /* 0x0000000000017941 */ /* 0x000fea0003800000 */
.L_x_3790:
[----:B----45:R-:W-:Y:S01]  /*334a0*/  VIADD R4, R185, 0x20 ;  /* 0x00000020b9047836 */ /* 0x030fe20000000000 */
[----:B------:R4:W0:Y:S04]  /*334b0*/  SHFL.IDX PT, R7, R86, 0x1, 0x181f ;  /* 0x00381f0056077f89 */ /* 0x00082800000e0000 */
[----:B------:R-:W-:Y:S01]  /*334c0*/  ISETP.GE.AND P0, PT, R4, R87, PT ;  /* 0x000000570400720c */ /* 0x000fe20003f06270 */
[----:B------:R4:W0:-:S12]  /*334d0*/  SHFL.IDX PT, R6, R85, 0x1, 0x181f ;  /* 0x00381f0055067f89 */ /* 0x00081800000e0000 */
[----:B----4-:R-:W-:Y:S05]  /*334e0*/  @P0 BRA `(.L_x_3792) ;  /* 0x0000000c00d80947 */ /* 0x010fea0003800000 */
[-C--:B------:R-:W-:Y:S02]  /*334f0*/  ISETP.GE.AND P1, PT, R193, R84.reuse, PT ;  /* 0x00000054c100720c */ /* 0x080fe40003f26270 */
[-C--:B------:R-:W-:Y:S02]  /*33500*/  ISETP.GE.AND P4, PT, R191, R84.reuse, PT ;  /* 0x00000054bf00720c */ /* 0x080fe40003f86270 */
[-C--:B------:R-:W-:Y:S02]  /*33510*/  ISETP.GE.AND P3, PT, R190, R84.reuse, PT ;  /* 0x00000054be00720c */ /* 0x080fe40003f66270 */
[----:B------:R-:W-:-:S07]  /*33520*/  ISETP.GE.AND P2, PT, R189, R84, PT ;  /* 0x00000054bd00720c */ /* 0x000fce0003f46270 */
[----:B0-----:R-:W-:Y:S02]  /*33530*/  @!P1 IMAD.WIDE R4, R193, 0x2, R6 ;  /* 0x00000002c1049825 */ /* 0x001fe400078e0206 */
[CC--:B------:R-:W-:Y:S02]  /*33540*/  @!P4 LEA R12, P0, R191.reuse, R6.reuse, 0x1 ;  /* 0x00000006bf0cc211 */ /* 0x0c0fe400078008ff */
[----:B------:R-:W-:Y:S01]  /*33550*/  @!P3 LEA R14, P5, R190, R6, 0x1 ;  /* 0x00000006be0eb211 */ /* 0x000fe200078a08ff */
[----:B------:R0:W-:Y:S01]  /*33560*/  @!P1 ST.E.128 desc[UR44][R4.64], R8 ;  /* 0x0000000804009985 */ /* 0x0001e2000c101d2c */
[----:B------:R-:W-:Y:S02]  /*33570*/  @!P4 LEA.HI.X R13, R191, R7, R211, 0x1, P0 ;  /* 0x00000007bf0dc211 */ /* 0x000fe400000f0cd3 */
[-C--:B------:R-:W-:Y:S02]  /*33580*/  ISETP.GE.AND P1, PT, R188, R84.reuse, PT ;  /* 0x00000054bc00720c */ /* 0x080fe40003f26270 */
[----:B------:R-:W-:Y:S01]  /*33590*/  ISETP.GE.AND P0, PT, R187, R84, PT ;  /* 0x00000054bb00720c */ /* 0x000fe20003f06270 */
[----:B------:R4:W-:Y:S01]  /*335a0*/  @!P4 ST.E.128 desc[UR44][R12.64], R24 ;  /* 0x000000180c00c985 */ /* 0x0009e2000c101d2c */
[----:B------:R-:W-:-:S02]  /*335b0*/  LOP3.LUT P4, RZ, R3, 0x40, RZ, 0xc0, !PT ;  /* 0x0000004003ff7812 */ /* 0x000fc4000788c0ff */
[----:B------:R-:W-:Y:S02]  /*335c0*/  @!P3 LEA.HI.X R15, R190, R7, R210, 0x1, P5 ;  /* 0x00000007be0fb211 */ /* 0x000fe400028f0cd2 */
[----:B------:R-:W-:-:S03]  /*335d0*/  @!P2 LEA R18, P5, R189, R6, 0x1 ;  /* 0x00000006bd12a211 */ /* 0x000fc600078a08ff */
[----:B------:R4:W-:Y:S01]  /*335e0*/  @!P3 ST.E.128 desc[UR44][R14.64], R32 ;  /* 0x000000200e00b985 */ /* 0x0009e2000c101d2c */
[-C--:B------:R-:W-:Y:S02]  /*335f0*/  @!P2 LEA.HI.X R19, R189, R7.reuse, R205, 0x1, P5 ;  /* 0x00000007bd13a211 */ /* 0x080fe400028f0ccd */
[CC--:B--2---:R-:W-:Y:S02]  /*33600*/  @!P1 LEA R20, P3, R188.reuse, R6.reuse, 0x1 ;  /* 0x00000006bc149211 */ /* 0x0c4fe400078608ff */
[CC--:B0-----:R-:W-:Y:S01]  /*33610*/  @!P0 LEA R4, P5, R187.reuse, R6.reuse, 0x1 ;  /* 0x00000006bb048211 */ /* 0x0c1fe200078a08ff */
[----:B------:R4:W-:Y:S01]  /*33620*/  @!P2 ST.E.128 desc[UR44][R18.64], R40 ;  /* 0x000000281200a985 */ /* 0x0009e2000c101d2c */
[-C--:B---3--:R-:W-:Y:S02]  /*33630*/  @!P1 LEA.HI.X R21, R188, R7.reuse, R204, 0x1, P3 ;  /* 0x00000007bc159211 */ /* 0x088fe400018f0ccc */
[C---:B------:R-:W-:Y:S02]  /*33640*/  @P4 LEA R8, P3, R196.reuse, R6, 0x1 ;  /* 0x00000006c4084211 */ /* 0x040fe400078608ff */
[-C--:B------:R-:W-:Y:S01]  /*33650*/  @!P0 LEA.HI.X R5, R187, R7.reuse, R203, 0x1, P5 ;  /* 0x00000007bb058211 */ /* 0x080fe200028f0ccb */
        /* <DEDUP_REMOVED lines=10> */
.L_x_3787:
[----:B------:R-:W-:Y:S01]  /*33700*/  ULDC.64 UR4, c[0x0][0xd00] ;  /* 0x0003400000047ab9 */ /* 0x000fe20000000a00 */
[----:B------:R-:W2:Y:S01]  /*33710*/  LDC.64 R4, c[0x0][0xd00] ;  /* 0x00034000ff047b82 */ /* 0x000ea20000000a00 */
[----:B------:R-:W-:Y:S01]  /*33720*/  ISETP.NE.U32.AND P0, PT, RZ, UR4, PT ;  /* 0x00000004ff007c0c */ /* 0x000fe2000bf05070 */
[----:B------:R-:W-:-:S03]  /*33730*/  IMAD.MOV.U32 R3, RZ, RZ, RZ ;  /* 0x000000ffff037224 */ /* 0x000fc600078e00ff */
[----:B------:R-:W-:Y:S01]  /*33740*/  ISETP.NE.AND.EX P0, PT, RZ, UR5, PT, P0 ;  /* 0x00000005ff007c0c */ /* 0x000fe2000bf05300 */
[----:B------:R-:W-:Y:S02]  /*33750*/  ULDC.64 UR4, c[0x0][0xd08] ;  /* 0x0003420000047ab9 */ /* 0x000fe40000000a00 */
[----:B------:R-:W-:Y:S01]  /*33760*/  ISETP.NE.U32.AND P1, PT, RZ, UR4, PT ;  /* 0x00000004ff007c0c */ /* 0x000fe2000bf25070 */
[----:B------:R-:W0:Y:S03]  /*33770*/  LDC R21, c[0x0][0xce8] ;  /* 0x00033a00ff157b82 */ /* 0x000e260000000800 */
[----:B------:R-:W-:Y:S01]  /*33780*/  ISETP.NE.AND.EX P1, PT, RZ, UR5, PT, P1 ;  /* 0x00000005ff007c0c */ /* 0x000fe2000bf25310 */
[----:B--2---:R-:W-:-:S12]  /*33790*/  IMAD.WIDE R4, R198, 0x4, R4 ;  /* 0x00000004c6047825 */ /* 0x004fd800078e0204 */
[----:B------:R-:W2:Y:S01]  /*337a0*/  @P1 LDC.64 R6, c[0x0][0xd08] ;  /* 0x00034200ff061b82 */ /* 0x000ea20000000a00 */
[----:B------:R-:W-:Y:S02]  /*337b0*/  ULDC UR4, c[0x0][0xb88] ;  /* 0x0002e20000047ab9 */ /* 0x000fe40000000800 */
[----:B------:R-:W-:Y:S01]  /*337c0*/  IMAD.U32 R0, RZ, RZ, UR4 ;  /* 0x00000004ff007e24 */ /* 0x000fe2000f8e00ff */
[----:B------:R0:W5:Y:S01]  /*337d0*/  @P0 LDG.E R3, desc[UR44][R4.64] ;  /* 0x0000002c04030981 */ /* 0x000162000c1e1900 */
[----:B--2---:R-:W-:-:S05]  /*337e0*/  @P1 IMAD.WIDE R6, R198, 0x4, R6 ;  /* 0x00000004c6061825 */ /* 0x004fca00078e0206 */
[----:B------:R2:W5:Y:S01]  /*337f0*/  @P1 LDG.E R0, desc[UR44][R6.64] ;  /* 0x0000002c06001981 */ /* 0x000562000c1e1900 */
[----:B------:R-:W-:Y:S02]  /*33800*/  ISETP.GE.AND P2, PT, R212, 0x40, PT ;  /* 0x00000040d400780c */ /* 0x000fe40003f46270 */
[----:B------:R-:W-:Y:S01]  /*33810*/  SHF.R.S32.HI R8, RZ, 0x1f, R198 ;  /* 0x0000001fff087819 */ /* 0x000fe200000114c6 */
[----:B0-----:R-:W-:Y:S10]  /*33820*/  @P1 BRA `(.L_x_3793) ;  /* 0x0000000000101947 */ /* 0x001ff40003800000 */
[----:B------:R-:W-:Y:S05]  /*33830*/  @!P0 BRA `(.L_x_3793) ;  /* 0x00000000000c8947 */ /* 0x000fea0003800000 */
[----:B--2---:R-:W2:Y:S04]  /*33840*/  LDG.E R7, desc[UR44][R4.64] ;  /* 0x0000002c04077981 */ /* 0x004ea8000c1e1900 */
[----:B-----5:R-:W2:Y:S02]  /*33850*/  LDG.E R0, desc[UR44][R4.64+0x4] ;  /* 0x0000042c04007981 */ /* 0x020ea4000c1e1900 */
[----:B--2---:R-:W-:-:S07]  /*33860*/  IMAD.IADD R0, R0, 0x1, -R7 ;  /* 0x0000000100007824 */ /* 0x004fce00078e0a07 */
.L_x_3793:
[----:B------:R-:W-:Y:S01]  /*33870*/  BSSY B1, `(.L_x_3794) ;  /* 0x000002d000017945 */ /* 0x000fe20003800000 */
[----:B---3--:R-:W-:Y:S02]  /*33880*/  SHF.R.S32.HI R12, RZ, 0x1f, R194 ;  /* 0x0000001fff0c7819 */ /* 0x008fe400000114c2 */
[----:B------:R-:W-:Y:S02]  /*33890*/  SEL R13, R198, RZ, !P0 ;  /* 0x000000ffc60d7207 */ /* 0x000fe40004000000 */
[----:B------:R-:W-:Y:S02]  /*338a0*/  SEL R14, R8, RZ, !P0 ;  /* 0x000000ff080e7207 */ /* 0x000fe40004000000 */
[----:B-----5:R-:W-:Y:S01]  /*338b0*/  SHF.R.S32.HI R10, RZ, 0x1f, R3 ;  /* 0x0000001fff0a7819 */ /* 0x020fe20000011403 */
[----:B------:R-:W-:Y:S06]  /*338c0*/  @P2 BRA `(.L_x_3795) ;  /* 0x00000000009c2947 */ /* 0x000fec0003800000 */
[----:B------:R-:W0:Y:S01]  /*338d0*/  S2R R5, SR_TID.X ;  /* 0x0000000000057919 */ /* 0x000e220000002100 */
[----:B------:R-:W3:Y:S02]  /*338e0*/  LDC R11, c[0x0][0xce8] ;  /* 0x00033a00ff0b7b82 */ /* 0x000ee40000000800 */
[----:B---3--:R-:W-:Y:S01]  /*338f0*/  IMAD R4, R0, R11, RZ ;  /* 0x0000000b00047224 */ /* 0x008fe200078e02ff */
        /* <DEDUP_REMOVED lines=8> */
[----:B--2---:R-:W-:Y:S02]  /*33980*/  IMAD.MOV.U32 R7, RZ, RZ, R8 ;  /* 0x000000ffff077224 */ /* 0x004fe400078e0008 */
[----:B------:R-:W-:-:S03]  /*33990*/  IMAD.WIDE.U32 R4, R194, UR4, R4 ;  /* 0x00000004c2047c25 */ /* 0x000fc6000f8e0004 */
[----:B------:R-:W0:Y:S01]  /*339a0*/  @P0 LDC R15, c[0x0][0xcec] ;  /* 0x00033b00ff0f0b82 */ /* 0x000e220000000800 */
[----:B------:R-:W-:Y:S01]  /*339b0*/  IMAD R9, R194, UR5, R9 ;  /* 0x00000005c2097c24 */ /* 0x000fe2000f8e0209 */
[----:B------:R-:W-:-:S03]  /*339c0*/  ULDC.64 UR4, c[0x0][0xc98] ;  /* 0x0003260000047ab9 */ /* 0x000fc60000000a00 */
[----:B------:R-:W-:-:S03]  /*339d0*/  IMAD.IADD R5, R5, 0x1, R9 ;  /* 0x0000000105057824 */ /* 0x000fc600078e0209 */
[----:B------:R-:W2:Y:S01]  /*339e0*/  @P0 LDC R19, c[0x0][0xcf0] ;  /* 0x00033c00ff130b82 */ /* 0x000ea20000000800 */
[----:B------:R-:W-:-:S04]  /*339f0*/  IMAD.WIDE.U32 R4, R13, UR4, R4 ;  /* 0x000000040d047c25 */ /* 0x000fc8000f8e0004 */
[----:B0-----:R-:W-:-:S05]  /*33a00*/  @P0 IMAD.HI.U32 R6, R8, R15, RZ ;  /* 0x0000000f08060227 */ /* 0x001fca00078e00ff */
[----:B--2---:R-:W-:Y:S01]  /*33a10*/  @P0 SHF.R.U32.HI R7, RZ, R19, R6 ;  /* 0x00000013ff070219 */ /* 0x004fe20000011606 */
        /* <DEDUP_REMOVED lines=18> */
.L_x_3795:
[----:B------:R-:W-:Y:S05]  /*33b40*/  BSYNC B1 ;  /* 0x0000000000017941 */ /* 0x000fea0003800000 */
.L_x_3794:
[----:B------:R-:W-:Y:S01]  /*33b50*/  ISETP.NE.AND P0, PT, R21, 0x1, PT ;  /* 0x000000011500780c */ /* 0x000fe20003f05270 */
[----:B------:R-:W3:Y:S01]  /*33b60*/  LDC R20, c[0x0][0xbc8] ;  /* 0x0002f200ff147b82 */ /* 0x000ee20000000800 */
[----:B------:R-:W-:Y:S01]  /*33b70*/  ULDC.64 UR4, c[0x0][0xba0] ;  /* 0x0002e80000047ab9 */ /* 0x000fe20000000a00 */
[----:B------:R-:W-:Y:S01]  /*33b80*/  IMAD R25, R0, R21, RZ ;  /* 0x0000001500197224 */ /* 0x000fe200078e02ff */
[----:B------:R-:W-:Y:S01]  /*33b90*/  BSSY B1, `(.L_x_3796) ;  /* 0x0000067000017945 */ /* 0x000fe20003800000 */
[----:B0-2---:R-:W-:Y:S02]  /*33ba0*/  IMAD R6, R10, UR4, RZ ;  /* 0x000000040a067c24 */ /* 0x005fe4000f8e02ff */
[----:B------:R-:W-:-:S04]  /*33bb0*/  IMAD.WIDE.U32 R4, R3, UR4, RZ ;  /* 0x0000000403047c25 */ /* 0x000fc8000f8e00ff */
[----:B------:R-:W-:Y:S01]  /*33bc0*/  IMAD R3, R3, UR5, R6 ;  /* 0x0000000503037c24 */ /* 0x000fe2000f8e0206 */
[----:B------:R-:W-:Y:S01]  /*33bd0*/  ULDC.64 UR4, c[0x0][0xbe8] ;  /* 0x0002fa0000047ab9 */ /* 0x000fe20000000a00 */
[----:B------:R-:W0:Y:S01]  /*33be0*/  @P0 LDC R7, c[0x0][0xcec] ;  /* 0x00033b00ff070b82 */ /* 0x000e220000000800 */
[----:B------:R-:W-:Y:S02]  /*33bf0*/  IMAD R6, R218, 0x20, R199 ;  /* 0x00000020da067824 */ /* 0x000fe400078e02c7 */
[----:B------:R-:W-:Y:S02]  /*33c00*/  IMAD.IADD R5, R5, 0x1, R3 ;  /* 0x0000000105057824 */ /* 0x000fe400078e0203 */
[----:B------:R-:W-:Y:S02]  /*33c10*/  IMAD R3, R12, UR4, RZ ;  /* 0x000000040c037c24 */ /* 0x000fe4000f8e02ff */
[C---:B------:R-:W-:Y:S01]  /*33c20*/  IMAD.WIDE.U32 R4, R194.reuse, UR4, R4 ;  /* 0x00000004c2047c25 */ /* 0x040fe2000f8e0004 */
[----:B------:R-:W2:Y:S03]  /*33c30*/  @P0 LDC R9, c[0x0][0xcf0] ;  /* 0x00033c00ff090b82 */ /* 0x000ea60000000800 */
[----:B------:R-:W-:Y:S01]  /*33c40*/  IMAD R3, R194, UR5, R3 ;  /* 0x00000005c2037c24 */ /* 0x000fe2000f8e0203 */
[-C--:B---3--:R-:W-:Y:S01]  /*33c50*/  ISETP.GE.AND P1, PT, R191, R20.reuse, PT ;  /* 0x00000014bf00720c */ /* 0x088fe20003f26270 */
[----:B------:R-:W-:Y:S01]  /*33c60*/  ULDC.64 UR4, c[0x0][0xbf0] ;  /* 0x0002fc0000047ab9 */ /* 0x000fe20000000a00 */
[----:B------:R-:W-:Y:S01]  /*33c70*/  IMAD.IADD R8, R185, 0x1, R6 ;  /* 0x00000001b9087824 */ /* 0x000fe200078e0206 */
[-C--:B------:R-:W-:Y:S01]  /*33c80*/  ISETP.GE.AND P2, PT, R193, R20.reuse, PT ;  /* 0x00000014c100720c */ /* 0x080fe20003f46270 */
[----:B------:R-:W-:Y:S01]  /*33c90*/  IMAD.IADD R5, R5, 0x1, R3 ;  /* 0x0000000105057824 */ /* 0x000fe200078e0203 */
[----:B------:R-:W-:Y:S01]  /*33ca0*/  SEL R10, RZ, 0xffffffff, P1 ;  /* 0xffffffffff0a7807 */ /* 0x000fe20000800000 */
[----:B------:R-:W-:Y:S01]  /*33cb0*/  IMAD R3, R14, UR4, RZ ;  /* 0x000000040e037c24 */ /* 0x000fe2000f8e02ff */
[----:B------:R-:W-:Y:S01]  /*33cc0*/  ISETP.GE.AND P1, PT, R189, R20, PT ;  /* 0x00000014bd00720c */ /* 0x000fe20003f26270 */
[----:B------:R-:W-:-:S03]  /*33cd0*/  IMAD.WIDE.U32 R4, R13, UR4, R4 ;  /* 0x000000040d047c25 */ /* 0x000fc6000f8e0004 */
[----:B------:R-:W-:Y:S01]  /*33ce0*/  SEL R11, RZ, 0xffffffff, P1 ;  /* 0xffffffffff0b7807 */ /* 0x000fe20000800000 */
[----:B------:R-:W-:Y:S01]  /*33cf0*/  IMAD R3, R13, UR5, R3 ;  /* 0x000000050d037c24 */ /* 0x000fe2000f8e0203 */
[----:B------:R-:W-:Y:S01]  /*33d00*/  ULDC.64 UR4, c[0x0][0xbe0] ;  /* 0x0002f80000047ab9 */ /* 0x000fe20000000a00 */
[----:B0-----:R-:W-:Y:S01]  /*33d10*/  @P0 IMAD.HI.U32 R6, R8, R7, RZ ;  /* 0x0000000708060227 */ /* 0x001fe200078e00ff */
[----:B------:R-:W-:Y:S02]  /*33d20*/  SEL R7, RZ, 0x1, P2 ;  /* 0x00000001ff077807 */ /* 0x000fe40001000000 */
[-C--:B------:R-:W-:Y:S01]  /*33d30*/  ISETP.GE.AND P2, PT, R190, R20.reuse, PT ;  /* 0x00000014be00720c */ /* 0x080fe20003f46270 */
[----:B------:R-:W-:Y:S02]  /*33d40*/  IMAD.SHL.U32 R10, R10, 0x2, RZ ;  /* 0x000000020a0a7824 */ /* 0x000fe400078e00ff */
[----:B------:R-:W-:Y:S02]  /*33d50*/  IMAD.IADD R5, R5, 0x1, R3 ;  /* 0x0000000105057824 */ /* 0x000fe400078e0203 */
[----:B------:R-:W-:Y:S01]  /*33d60*/  IMAD.MOV.U32 R3, RZ, RZ, R8 ;  /* 0x000000ffff037224 */ /* 0x000fe200078e0008 */
[----:B--2---:R-:W-:Y:S01]  /*33d70*/  @P0 SHF.R.U32.HI R3, RZ, R9, R6 ;  /* 0x00000009ff030219 */ /* 0x004fe20000011606 */
[----:B------:R-:W-:Y:S01]  /*33d80*/  IMAD.SHL.U32 R11, R11, 0x8, RZ ;  /* 0x000000080b0b7824 */ /* 0x000fe200078e00ff */
[----:B------:R-:W-:Y:S01]  /*33d90*/  LOP3.LUT R9, R10, 0x2, R7, 0xe2, !PT ;  /* 0x000000020a097812 */ /* 0x000fe200078ee207 */
[----:B------:R-:W-:Y:S01]  /*33da0*/  IMAD.IADD R24, R199, 0x1, R185 ;  /* 0x00000001c7187824 */ /* 0x000fe200078e02b9 */
        /* <DEDUP_REMOVED lines=43> */
[----:B------:R-:W-:Y:S02]  /*34060*/  @!P4 LEA R10, P1, R190, R6, 0x1 ;  /* 0x00000006be0ac211 */ /* 0x000fe400078208ff */
[----:B---3--:R-:W-:Y:S01]  /*34070*/  @!P5 IMAD.WIDE R4, R193, 0x2, R6 ;  /* 0x00000002c104d825 */ /* 0x008fe200078e0206 */
[-C--:B------:R-:W-:Y:S02]  /*34080*/  @!P0 LEA.HI.X R9, R191, R7.reuse, R211, 0x1, P2 ;  /* 0x00000007bf098211 */ /* 0x080fe400010f0cd3 */
[-C--:B------:R-:W-:Y:S02]  /*34090*/  ISETP.GE.AND P2, PT, R188, R20.reuse, PT ;  /* 0x00000014bc00720c */ /* 0x080fe40003f46270 */
[----:B------:R-:W-:Y:S01]  /*340a0*/  @!P4 LEA.HI.X R11, R190, R7, R210, 0x1, P1 ;  /* 0x00000007be0bc211 */ /* 0x000fe200008f0cd2 */
[----:B------:R2:W-:Y:S01]  /*340b0*/  @!P5 ST.E.128 desc[UR44][R4.64], RZ ;  /* 0x000000ff0400d985 */ /* 0x0005e2000c101d2c */
[----:B------:R-:W-:-:S02]  /*340c0*/  ISETP.GE.AND P1, PT, R187, R20, PT ;  /* 0x00000014bb00720c */ /* 0x000fc40003f26270 */
[-C--:B------:R-:W-:Y:S01]  /*340d0*/  @!P3 LEA R12, P5, R189, R6.reuse, 0x1 ;  /* 0x00000006bd0cb211 */ /* 0x080fe200078a08ff */
[----:B------:R3:W-:Y:S01]  /*340e0*/  @!P0 ST.E.128 desc[UR44][R8.64], RZ ;  /* 0x000000ff08008985 */ /* 0x0007e2000c101d2c */
[----:B------:R-:W-:Y:S02]  /*340f0*/  LOP3.LUT P0, RZ, R19, 0x40, RZ, 0xc0, !PT ;  /* 0x0000004013ff7812 */ /* 0x000fe4000780c0ff */
[----:B------:R-:W-:Y:S01]  /*34100*/  @!P3 LEA.HI.X R13, R189, R7, R205, 0x1, P5 ;  /* 0x00000007bd0db211 */ /* 0x000fe200028f0ccd */
[----:B------:R0:W-:Y:S01]  /*34110*/  @!P4 ST.E.128 desc[UR44][R10.64], RZ ;  /* 0x000000ff0a00c985 */ /* 0x0001e2000c101d2c */
[----:B------:R-:W-:Y:S02]  /*34120*/  LOP3.LUT P4, RZ, R21, 0x80, RZ, 0xc0, !PT ;  /* 0x0000008015ff7812 */ /* 0x000fe4000788c0ff */
[-C--:B------:R-:W-:Y:S01]  /*34130*/  @!P2 LEA R14, P5, R188, R6.reuse, 0x1 ;  /* 0x00000006bc0ea211 */ /* 0x080fe200078a08ff */
[----:B------:R0:W-:Y:S02]  /*34140*/  @!P3 ST.E.128 desc[UR44][R12.64], RZ ;  /* 0x000000ff0c00b985 */ /* 0x0001e4000c101d2c */
[----:B--2---:R-:W-:-:S02]  /*34150*/  @!P1 LEA R4, P3, R187, R6, 0x1 ;  /* 0x00000006bb049211 */ /* 0x004fc400078608ff */
[-C--:B------:R-:W-:Y:S02]  /*34160*/  @!P2 LEA.HI.X R15, R188, R7.reuse, R204, 0x1, P5 ;  /* 0x00000007bc0fa211 */ /* 0x080fe400028f0ccc */
[CC--:B---3--:R-:W-:Y:S02]  /*34170*/  @P0 LEA R8, P5, R196.reuse, R6.reuse, 0x1 ;  /* 0x00000006c4080211 */ /* 0x0c8fe400078a08ff */
[-C--:B------:R-:W-:Y:S01]  /*34180*/  @!P1 LEA.HI.X R5, R187, R7.reuse, R203, 0x1, P3 ;  /* 0x00000007bb059211 */ /* 0x080fe200018f0ccb */
[----:B------:R0:W-:Y:S01]  /*34190*/  @!P2 ST.E.128 desc[UR44][R14.64], RZ ;  /* 0x000000ff0e00a985 */ /* 0x0001e2000c101d2c */
[C---:B------:R-:W-:Y:S02]  /*341a0*/  @P4 LEA R6, P3, R195.reuse, R6, 0x1 ;  /* 0x00000006c3064211 */ /* 0x040fe400078608ff */
[-C--:B------:R-:W-:Y:S01]  /*341b0*/  @P0 LEA.HI.X R9, R196, R7.reuse, R202, 0x1, P5 ;  /* 0x00000007c4090211 */ /* 0x080fe200028f0cca */
[----:B------:R0:W-:Y:S01]  /*341c0*/  @!P1 ST.E.128 desc[UR44][R4.64], RZ ;  /* 0x000000ff04009985 */ /* 0x0001e2000c101d2c */
[----:B------:R-:W-:-:S03]  /*341d0*/  @P4 LEA.HI.X R7, R195, R7, R201, 0x1, P3 ;  /* 0x00000007c3074211 */ /* 0x000fc600018f0cc9 */
[----:B------:R0:W-:Y:S04]  /*341e0*/  @P0 ST.E.128 desc[UR44][R8.64], RZ ;  /* 0x000000ff08000985 */ /* 0x0001e8000c101d2c */
[----:B------:R0:W-:Y:S02]  /*341f0*/  @P4 ST.E.128 desc[UR44][R6.64], RZ ;  /* 0x000000ff06004985 */ /* 0x0001e4000c101d2c */
.L_x_3797:
[----:B------:R-:W-:Y:S05]  /*34200*/  BSYNC B1 ;  /* 0x0000000000017941 */ /* 0x000fea0003800000 */
.L_x_3796:
[----:B------:R-:W-:Y:S01]  /*34210*/  VIADD R0, R24, 0x20 ;  /* 0x0000002018007836 */ /* 0x000fe20000000000 */
[----:B0--3--:R0:W3:Y:S04]  /*34220*/  SHFL.IDX PT, R7, R3, 0x1, 0x181f ;  /* 0x00381f0003077f89 */ /* 0x0090e800000e0000 */
[----:B------:R-:W-:Y:S01]  /*34230*/  ISETP.GE.AND P0, PT, R0, R25, PT ;  /* 0x000000190000720c */ /* 0x000fe20003f06270 */
[----:B--2---:R0:W2:-:S12]  /*34240*/  SHFL.IDX PT, R6, R18, 0x1, 0x181f ;  /* 0x00381f0012067f89 */ /* 0x00409800000e0000 */
[----:B0-----:R-:W-:Y:S05]  /*34250*/  @P0 BRA `(.L_x_3792) ;  /* 0x00000000007c0947 */ /* 0x001fea0003800000 */
[-C--:B------:R-:W-:Y:S02]  /*34260*/  ISETP.GE.AND P3, PT, R193, R20.reuse, PT ;  /* 0x00000014c100720c */ /* 0x080fe40003f66270 */
[-C--:B------:R-:W-:Y:S02]  /*34270*/  ISETP.GE.AND P1, PT, R191, R20.reuse, PT ;  /* 0x00000014bf00720c */ /* 0x080fe40003f26270 */
[-C--:B------:R-:W-:Y:S02]  /*34280*/  ISETP.GE.AND P0, PT, R190, R20.reuse, PT ;  /* 0x00000014be00720c */ /* 0x080fe40003f06270 */
[----:B------:R-:W-:-:S07]  /*34290*/  ISETP.GE.AND P4, PT, R189, R20, PT ;  /* 0x00000014bd00720c */ /* 0x000fce0003f86270 */
[----:B--23--:R-:W-:Y:S02]  /*342a0*/  @!P3 IMAD.WIDE R4, R193, 0x2, R6 ;  /* 0x00000002c104b825 */ /* 0x00cfe400078e0206 */
[CC--:B------:R-:W-:Y:S02]  /*342b0*/  @!P1 LEA R8, P2, R191.reuse, R6.reuse, 0x1 ;  /* 0x00000006bf089211 */ /* 0x0c0fe400078408ff */
[----:B------:R-:W-:Y:S01]  /*342c0*/  @!P0 LEA R10, P5, R190, R6, 0x1 ;  /* 0x00000006be0a8211 */ /* 0x000fe200078a08ff */
[----:B------:R0:W-:Y:S01]  /*342d0*/  @!P3 ST.E.128 desc[UR44][R4.64], RZ ;  /* 0x000000ff0400b985 */ /* 0x0001e2000c101d2c */
        /* <DEDUP_REMOVED lines=8> */
[----:B------:R-:W-:Y:S02]  /*34360*/  LOP3.LUT P0, RZ, R21, 0x80, RZ, 0xc0, !PT ;  /* 0x0000008015ff7812 */ /* 0x000fe4000780c0ff */
[----:B------:R-:W-:Y:S02]  /*34370*/  @!P4 LEA.HI.X R13, R189, R7, R205, 0x1, P5 ;  /* 0x00000007bd0dc211 */ /* 0x000fe400028f0ccd */
[----:B------:R-:W-:-:S03]  /*34380*/  @!P3 LEA R14, P5, R188, R6, 0x1 ;  /* 0x00000006bc0eb211 */ /* 0x000fc600078a08ff */
[----:B------:R2:W-:Y:S01]  /*34390*/  @!P4 ST.E.128 desc[UR44][R12.64], RZ ;  /* 0x000000ff0c00c985 */ /* 0x0005e2000c101d2c */
[CC--:B0-----:R-:W-:Y:S02]  /*343a0*/  @!P2 LEA R4, P4, R187.reuse, R6.reuse, 0x1 ;  /* 0x00000006bb04a211 */ /* 0x0c1fe400078808ff */
[-C--:B------:R-:W-:Y:S02]  /*343b0*/  @!P3 LEA.HI.X R15, R188, R7.reuse, R204, 0x1, P5 ;  /* 0x00000007bc0fb211 */ /* 0x080fe400028f0ccc */
[CC--:B------:R-:W-:Y:S02]  /*343c0*/  @P1 LEA R18, P5, R196.reuse, R6.reuse, 0x1 ;  /* 0x00000006c4121211 */ /* 0x0c0fe400078a08ff */
        /* <DEDUP_REMOVED lines=8> */
.L_x_3792:
[----:B------:R-:W-:Y:S05]  /*34450*/  BSYNC B0 ;  /* 0x0000000000007941 */ /* 0x000fea0003800000 */
.L_x_3786:
[----:B------:R-:W-:Y:S02]  /*34460*/  ULDC UR4, c[0x0][0xd3c] ;  /* 0x00034f0000047ab9 */ /* 0x000fe40000000800 */
[----:B-1----:R-:W-:-:S13]  /*34470*/  ISETP.GE.AND P0, PT, R119, UR4, PT ;  /* 0x0000000477007c0c */ /* 0x002fda000bf06270 */
[----:B------:R-:W-:Y:S05]  /*34480*/  @!P0 BRA `(.L_x_3798) ;  /* 0xfffffccc009c8947 */ /* 0x000fea000383ffff */
[----:B------:R-:W-:Y:S05]  /*34490*/  BRA `(.L_x_3588) ;  /* 0x000000a400287947 */ /* 0x000fea0003800000 */
.L_x_3586:
        /* <DEDUP_REMOVED lines=18> */
.L_x_3799:
        /* <DEDUP_REMOVED lines=42> */
.L_x_3805:
        /* <DEDUP_REMOVED lines=12> */
.L_x_3804:
[----:B------:R-:W-:Y:S05]  /*34920*/  BSYNC B0 ;  /* 0x0000000000007941 */ /* 0x000fea0003800000 */
.L_x_3803:
        /* <DEDUP_REMOVED lines=21> */
.L_x_3801:
        /* <DEDUP_REMOVED lines=20> */
.L_x_3806:
        /* <DEDUP_REMOVED lines=56> */
.L_x_3802:
[----:B------:R-:W-:Y:S02]  /*34f40*/  IMAD.MOV.U32 R17, RZ, RZ, RZ ;  /* 0x000000ffff117224 */ /* 0x000fe400078e00ff */
[----:B------:R-:W-:Y:S02]  /*34f50*/  IMAD.U32 R16, RZ, RZ, UR6 ;  /* 0x00000006ff107e24 */ /* 0x000fe4000f8e00ff */
[----:B------:R-:W-:-:S07]  /*34f60*/  IMAD.MOV.U32 R18, RZ, RZ, RZ ;  /* 0x000000ffff127224 */ /* 0x000fce00078e00ff */
.L_x_3807:
[----:B------:R-:W-:-:S13]  /*34f70*/  ISETP.NE.AND P0, PT, R0, RZ, PT ;  /* 0x000000ff0000720c */ /* 0x000fda0003f05270 */
[----:B------:R-:W1:Y:S01]  /*34f80*/  @!P0 S2R R3, SR_CgaCtaId ;  /* 0x0000000000038919 */ /* 0x000e620000008800 */
[----:B------:R-:W-:-:S04]  /*34f90*/  @!P0 MOV R0, 0x400 ;  /* 0x0000040000008802 */ /* 0x000fc80000000f00 */
[----:B-1----:R-:W-:-:S05]  /*34fa0*/  @!P0 LEA R0, R3, R0, 0x18 ;  /* 0x0000000003008211 */ /* 0x002fca00078ec0ff */
[----:B------:R1:W-:Y:S01]  /*34fb0*/  @!P0 STS.128 [R0+0x388d0], R16 ;  /* 0x0388d01000008388 */ /* 0x0003e20000000c00 */
[----:B------:R-:W-:Y:S06]  /*34fc0*/  BAR.ARV 0x5, 0x180 ;  /* 0x0146000000007b1d */ /* 0x000fec0000002000 */
.L_x_3800:
        /* <DEDUP_REMOVED lines=12> */
[----:B------:R-:W-:Y:S01]  /*35090*/  ULDC.64 UR42, c[0x0][0x198] ;  /* 0x00006600002a7ab9 */ /* 0x000fe20000000a00 */
[----:B------:R-:W-:Y:S02]  /*350a0*/  ULDC UR39, c[0x0][0xc] ;  /* 0x0000030000277ab9 */ /* 0x000fe40000000800 */
[----:B------:R-:W-:Y:S04]  /*350b0*/  STL [R1+0x438], RZ ;  /* 0x000438ff01007387 */ /* 0x000fe80000100800 */
        /* <DEDUP_REMOVED lines=17> */
[----:B------:R-:W-:Y:S01]  /*351d0*/  STL [R1+0x448], R2 ;  /* 0x0004480201007387 */ /* 0x000fe20000100800 */
[----:B0-----:R-:W-:-:S03]  /*351e0*/  LOP3.LUT R4, R0, 0x40, RZ, 0xfc, !PT ;  /* 0x0000004000047812 */ /* 0x001fc600078efcff */
[----:B------:R0:W-:Y:S01]  /*351f0*/  STL [R1+0x444], R2 ;  /* 0x0004440201007387 */ /* 0x0001e20000100800 */
[C---:B------:R-:W-:Y:S02]  /*35200*/  LOP3.LUT R4, R0.reuse, 0x100, RZ, 0xfc, !PT ;  /* 0x0000010000047812 */ /* 0x040fe400078efcff */
[C---:B-1----:R-:W-:Y:S02]  /*35210*/  LOP3.LUT R3, R0.reuse, 0x80, RZ, 0xfc, !PT ;  /* 0x0000008000037812 */ /* 0x042fe400078efcff */
[C---:B------:R-:W-:Y:S02]  /*35220*/  LOP3.LUT R3, R0.reuse, 0x140, RZ, 0xfc, !PT ;  /* 0x0000014000037812 */ /* 0x040fe400078efcff */
[C---:B0-----:R-:W-:Y:S02]  /*35230*/  LOP3.LUT R2, R0.reuse, 0xc0, RZ, 0xfc, !PT ;  /* 0x000000c000027812 */ /* 0x041fe400078efcff */
[C---:B------:R-:W-:Y:S02]  /*35240*/  LOP3.LUT R2, R0.reuse, 0x180, RZ, 0xfc, !PT ;  /* 0x0000018000027812 */ /* 0x040fe400078efcff */
[----:B------:R-:W-:-:S07]  /*35250*/  LOP3.LUT R0, R0, 0x1c0, RZ, 0xfc, !PT ;  /* 0x000001c000007812 */ /* 0x000fce00078efcff */
.L_x_3994:
[----:B------:R-:W-:Y:S05]  /*35260*/  YIELD ;  /* 0x0000000000007946 */ /* 0x000fea0003800000 */
[----:B------:R-:W-:Y:S01]  /*35270*/  ULDC.64 UR4, c[0x0][0xb20] ;  /* 0x0002c80000047ab9 */ /* 0x000fe20000000a00 */
[----:B------:R-:W-:Y:S02]  /*35280*/  CS2R R6, SRZ ;  /* 0x0000000000067805 */ /* 0x000fe4000001ff00 */
[----:B------:R-:W-:Y:S01]  /*35290*/  ISETP.NE.U32.AND P0, PT, RZ, UR4, PT ;  /* 0x00000004ff007c0c */ /* 0x000fe2000bf05070 */
[----:B0-----:R-:W0:Y:S01]  /*352a0*/  LDC.64 R12, c[0x0][0xaf8] ;  /* 0x0002be00ff0c7b82 */ /* 0x001e220000000a00 */
[----:B------:R-:W-:Y:S01]  /*352b0*/  ULDC.64 UR6, c[0x0][0xb00] ;  /* 0x0002c00000067ab9 */ /* 0x000fe20000000a00 */
[----:B------:R-:W-:Y:S01]  /*352c0*/  ULDC.64 UR8, c[0x0][0xb08] ;  /* 0x0002c20000087ab9 */ /* 0x000fe20000000a00 */
[----:B------:R-:W-:Y:S01]  /*352d0*/  ISETP.NE.AND.EX P0, PT, RZ, UR5, PT, P0 ;  /* 0x00000005ff007c0c */ /* 0x000fe2000bf05300 */
[----:B------:R-:W-:-:S04]  /*352e0*/  ULDC.64 UR4, c[0x0][0xb10] ;  /* 0x0002c40000047ab9 */ /* 0x000fc80000000a00 */
[----:B-1----:R-:W1:Y:S08]  /*352f0*/  LDC.64 R4, c[0x0][0xb00] ;  /* 0x0002c000ff047b82 */ /* 0x002e700000000a00 */
[----:B--2---:R-:W2:Y:S02]  /*35300*/  @P0 LDC.64 R2, c[0x0][0xb20] ;  /* 0x0002c800ff020b82 */ /* 0x004ea40000000a00 */
[----:B--2---:R-:W-:-:S05]  /*35310*/  @P0 IMAD.WIDE R2, R19, 0x4, R2 ;  /* 0x0000000413020825 */ /* 0x004fca00078e0202 */
[----:B------:R2:W5:Y:S01]  /*35320*/  @P0 LDG.E R6, desc[UR44][R2.64] ;  /* 0x0000002c02060981 */ /* 0x000562000c1e1900 */
[----:B------:R-:W-:Y:S01]  /*35330*/  ISETP.NE.U32.AND P0, PT, RZ, UR4, PT ;  /* 0x00000004ff007c0c */ /* 0x000fe2000bf05070 */
[----:B0-----:R-:W-:Y:S01]  /*35340*/  IMAD.WIDE R12, R19, 0x4, R12 ;  /* 0x00000004130c7825 */ /* 0x001fe200078e020c */
[----:B------:R-:W-:Y:S02]  /*35350*/  ISETP.NE.U32.AND P2, PT, RZ, UR6, PT ;  /* 0x00000006ff007c0c */ /* 0x000fe4000bf45070 */
[----:B------:R-:W-:Y:S01]  /*35360*/  ISETP.NE.AND.EX P0, PT, RZ, UR5, PT, P0 ;  /* 0x00000005ff007c0c */ /* 0x000fe2000bf05300 */
[----:B------:R-:W-:Y:S01]  /*35370*/  ULDC.64 UR4, c[0x0][0xaf8] ;  /* 0x0002be0000047ab9 */ /* 0x000fe20000000a00 */
[----:B------:R-:W-:Y:S01]  /*35380*/  ISETP.NE.U32.AND P4, PT, RZ, UR8, PT ;  /* 0x00000008ff007c0c */ /* 0x000fe2000bf85070 */
[----:B------:R-:W-:Y:S01]  /*35390*/  IMAD.MOV.U32 R8, RZ, RZ, RZ ;  /* 0x000000ffff087224 */ /* 0x000fe200078e00ff */
[----:B------:R-:W-:Y:S01]  /*353a0*/  ISETP.NE.U32.AND P1, PT, RZ, UR4, PT ;  /* 0x00000004ff007c0c */ /* 0x000fe2000bf25070 */
[----:B--2---:R-:W0:Y:S01]  /*353b0*/  LDC.64 R2, c[0x0][0xb08] ;  /* 0x0002c200ff027b82 */ /* 0x004e220000000a00 */
[----:B------:R-:W-:-:S02]  /*353c0*/  IMAD.MOV.U32 R0, RZ, RZ, RZ ;  /* 0x000000ffff007224 */ /* 0x000fc400078e00ff */
[----:B------:R-:W-:Y:S01]  /*353d0*/  ISETP.NE.AND.EX P3, PT, RZ, UR5, PT, P1 ;  /* 0x00000005ff007c0c */ /* 0x000fe2000bf65310 */
[----:B-1----:R-:W-:-:S04]  /*353e0*/  IMAD.WIDE R4, R19, 0x4, R4 ;  /* 0x0000000413047825 */ /* 0x002fc800078e0204 */
        /* <DEDUP_REMOVED lines=30> */
.L_x_3809:
[----:B-----5:R-:W-:Y:S01]  /*355d0*/  IMAD.IADD R8, R8, 0x1, R6 ;  /* 0x0000000108087824 */ /* 0x020fe200078e0206 */
[----:B------:R-:W-:Y:S02]  /*355e0*/  ULDC.64 UR4, c[0x0][0xb18] ;  /* 0x0002c60000047ab9 */ /* 0x000fe40000000a00 */
[----:B------:R-:W-:Y:S02]  /*355f0*/  ISETP.NE.U32.AND P0, PT, RZ, UR4, PT ;  /* 0x00000004ff007c0c */ /* 0x000fe4000bf05070 */
[----:B------:R1:W-:Y:S02]  /*35600*/  STL [R1+0x454], R8 ;  /* 0x0004540801007387 */ /* 0x0003e40000100800 */
[----:B------:R-:W-:-:S13]  /*35610*/  ISETP.NE.AND.EX P0, PT, RZ, UR5, PT, P0 ;  /* 0x00000005ff007c0c */ /* 0x000fda000bf05300 */
[----:B-1----:R-:W-:Y:S05]  /*35620*/  @!P0 BRA `(.L_x_3810) ;  /* 0x0000000000108947 */ /* 0x002fea0003800000 */
[----:B------:R-:W1:Y:S02]  /*35630*/  LDC.64 R4, c[0x0][0xb18] ;  /* 0x0002c600ff047b82 */ /* 0x000e640000000a00 */
[----:B-1----:R-:W-:-:S05]  /*35640*/  IMAD.WIDE R4, R19, 0x4, R4 ;  /* 0x0000000413047825 */ /* 0x002fca00078e0204 */
[----:B------:R1:W5:Y:S01]  /*35650*/  LDG.E R7, desc[UR44][R4.64] ;  /* 0x0000002c04077981 */ /* 0x000362000c1e1900 */
[----:B------:R-:W-:Y:S05]  /*35660*/  BRA `(.L_x_3811) ;  /* 0x0000000000107947 */ /* 0x000fea0003800000 */
.L_x_3810:
[----:B------:R-:W-:Y:S05]  /*35670*/  @!P1 BRA `(.L_x_3811) ;  /* 0x00000000000c9947 */ /* 0x000fea0003800000 */
[----:B------:R-:W2:Y:S04]  /*35680*/  LDG.E R7, desc[UR44][R4.64] ;  /* 0x0000002c04077981 */ /* 0x000ea8000c1e1900 */
[----:B------:R-:W2:Y:S02]  /*35690*/  LDG.E R4, desc[UR44][R4.64+0x4] ;  /* 0x0000042c04047981 */ /* 0x000ea4000c1e1900 */
[----:B--2---:R-:W-:-:S07]  /*356a0*/  IMAD.IADD R7, R4, 0x1, -R7 ;  /* 0x0000000104077824 */ /* 0x004fce00078e0a07 */
.L_x_3811:
[----:B-1----:R-:W2:Y:S04]  /*356b0*/  @P2 LDG.E R4, desc[UR44][R2.64] ;  /* 0x0000002c02042981 */ /* 0x002ea8000c1e1900 */
[----:B------:R1:W2:Y:S01]  /*356c0*/  @P2 LDG.E R2, desc[UR44][R2.64+0x4] ;  /* 0x0000042c02022981 */ /* 0x0002a2000c1e1900 */
[----:B------:R-:W-:Y:S02]  /*356d0*/  IMAD.SHL.U32 R12, R17, 0x40, RZ ;  /* 0x00000040110c7824 */ /* 0x000fe400078e00ff */
[----:B-----5:R-:W-:Y:S02]  /*356e0*/  IMAD.IADD R9, R7, 0x1, -R6 ;  /* 0x0000000107097824 */ /* 0x020fe400078e0a06 */
[----:B------:R-:W-:Y:S01]  /*356f0*/  VIADD R6, R12, 0x3f ;  /* 0x0000003f0c067836 */ /* 0x000fe20000000000 */
[----:B------:R3:W-:Y:S01]  /*35700*/  STL [R1+0x45c], R12 ;  /* 0x00045c0c01007387 */ /* 0x0007e20000100800 */
[----:B-1----:R-:W1:Y:S02]  /*35710*/  LDC R3, c[0x0][0x448] ;  /* 0x00011200ff037b82 */ /* 0x002e640000000800 */
[----:B-1----:R-:W-:-:S13]  /*35720*/  ISETP.NE.AND P1, PT, R3, 0x1, PT ;  /* 0x000000010300780c */ /* 0x002fda0003f25270 */
[----:B------:R-:W1:Y:S08]  /*35730*/  @P1 LDC R3, c[0x0][0x44c] ;  /* 0x00011300ff031b82 */ /* 0x000e700000000800 */
[----:B------:R-:W4:Y:S01]  /*35740*/  @P1 LDC R5, c[0x0][0x450] ;  /* 0x00011400ff051b82 */ /* 0x000f220000000800 */
[----:B--2---:R-:W-:Y:S02]  /*35750*/  @P2 IMAD.IADD R10, R2, 0x1, -R4 ;  /* 0x00000001020a2824 */ /* 0x004fe400078e0a04 */
[----:B-1----:R-:W-:-:S04]  /*35760*/  @P1 IMAD.HI.U32 R2, R6, R3, RZ ;  /* 0x0000000306021227 */ /* 0x002fc800078e00ff */
[----:B------:R-:W-:Y:S01]  /*35770*/  IMAD.IADD R7, R9, 0x1, R10 ;  /* 0x0000000109077824 */ /* 0x000fe200078e020a */
[----:B----4-:R-:W-:-:S03]  /*35780*/  @P1 SHF.R.U32.HI R6, RZ, R5, R2 ;  /* 0x00000005ff061219 */ /* 0x010fc60000011602 */
[C---:B------:R-:W-:Y:S01]  /*35790*/  VIADD R2, R7.reuse, 0x3f ;  /* 0x0000003f07027836 */ /* 0x040fe20000000000 */
[----:B------:R-:W-:-:S04]  /*357a0*/  IADD3 R20, R7, 0x1, -R11 ;  /* 0x0000000107147810 */ /* 0x000fc80007ffe80b */
[----:B------:R-:W-:Y:S01]  /*357b0*/  SHF.R.S32.HI R3, RZ, 0x1f, R2 ;  /* 0x0000001fff037819 */ /* 0x000fe20000011402 */
[----:B------:R-:W-:-:S03]  /*357c0*/  IMAD.IADD R6, R20, 0x1, R6 ;  /* 0x0000000114067824 */ /* 0x000fc600078e0206 */
[----:B------:R-:W-:Y:S02]  /*357d0*/  LEA.HI R21, R3, R2, RZ, 0x6 ;  /* 0x0000000203157211 */ /* 0x000fe400078f30ff */
[----:B------:R-:W1:Y:S02]  /*357e0*/  LDC.64 R2, c[0x0][0xad8] ;  /* 0x0002b600ff027b82 */ /* 0x000e640000000a00 */
[----:B------:R-:W-:Y:S02]  /*357f0*/  SHF.R.S32.HI R21, RZ, 0x6, R21 ;  /* 0x00000006ff157819 */ /* 0x000fe40000011415 */
[----:B-1----:R-:W-:Y:S01]  /*35800*/  ISETP.GE.AND P3, PT, R3, 0x1, PT ;  /* 0x000000010300780c */ /* 0x002fe20003f66270 */
        /* <DEDUP_REMOVED lines=13> */
.L_x_3814:
[----:B------:R-:W-:-:S13]  /*358e0*/  ISETP.NE.AND P0, PT, R3, 0x1, PT ;  /* 0x000000010300780c */ /* 0x000fda0003f05270 */
[----:B------:R-:W1:Y:S02]  /*358f0*/  @P0 LDC.64 R4, c[0x0][0xae0] ;  /* 0x0002b800ff040b82 */ /* 0x000e640000000a00 */
[----:B-1----:R-:W-:-:S05]  /*35900*/  @P0 IMAD.HI.U32 R4, R2, R4, RZ ;  /* 0x0000000402040227 */ /* 0x002fca00078e00ff */
[----:B------:R-:W-:-:S07]  /*35910*/  @P0 SHF.R.U32.HI R2, RZ, R5, R4 ;  /* 0x00000005ff020219 */ /* 0x000fce0000011604 */
.L_x_3815:
[----:B------:R-:W-:Y:S05]  /*35920*/  BSYNC B0 ;  /* 0x0000000000007941 */ /* 0x000fea0003800000 */
.L_x_3813:
[----:B------:R-:W-:-:S05]  /*35930*/  IMAD R2, R2, R3, R3 ;  /* 0x0000000302027224 */ /* 0x000fca00078e0203 */
[----:B------:R-:W-:-:S07]  /*35940*/  VIMNMX R8, R8, R2, PT ;  /* 0x0000000208087248 */ /* 0x000fce0003fe0100 */
.L_x_3812:
[----:B------:R-:W1:Y:S01]  /*35950*/  @P1 LDC R4, c[0x0][0x44c] ;  /* 0x00011300ff041b82 */ /* 0x000e620000000800 */
[----:B------:R-:W-:Y:S01]  /*35960*/  IMAD.MOV.U32 R2, RZ, RZ, R12 ;  /* 0x000000ffff027224 */ /* 0x000fe200078e000c */
[----:B------:R-:W-:Y:S01]  /*35970*/  ULDC UR4, c[0x0][0xad4] ;  /* 0x0002b50000047ab9 */ /* 0x000fe20000000800 */
[----:B------:R-:W-:-:S05]  /*35980*/  IMAD.IADD R17, R7, 0x1, -R11 ;  /* 0x0000000107117824 */ /* 0x000fca00078e0a0b */
        /* <DEDUP_REMOVED lines=16> */
.L_x_3818:
[----:B------:R-:W-:-:S13]  /*35a90*/  ISETP.NE.AND P0, PT, R3, 0x1, PT ;  /* 0x000000010300780c */ /* 0x000fda0003f05270 */
[----:B------:R-:W1:Y:S02]  /*35aa0*/  @P0 LDC.64 R4, c[0x0][0xae0] ;  /* 0x0002b800ff040b82 */ /* 0x000e640000000a00 */
[----:B-1----:R-:W-:-:S05]  /*35ab0*/  @P0 IMAD.HI.U32 R4, R2, R4, RZ ;  /* 0x0000000402040227 */ /* 0x002fca00078e00ff */
[----:B------:R-:W-:-:S07]  /*35ac0*/  @P0 SHF.R.U32.HI R2, RZ, R5, R4 ;  /* 0x00000005ff020219 */ /* 0x000fce0000011604 */
.L_x_3819:
[----:B------:R-:W-:Y:S05]  /*35ad0*/  BSYNC B0 ;  /* 0x0000000000007941 */ /* 0x000fea0003800000 */
.L_x_3817:
[----:B------:R-:W-:-:S05]  /*35ae0*/  IMAD R2, R2, R3, RZ ;  /* 0x0000000302027224 */ /* 0x000fca00078e02ff */
[----:B------:R-:W-:-:S07]  /*35af0*/  VIMNMX R6, R6, R2, !PT ;  /* 0x0000000206067248 */ /* 0x000fce0007fe0100 */
.L_x_3816:
[----:B------:R-:W-:Y:S01]  /*35b00*/  VIADD R8, R8, 0x3f ;  /* 0x0000003f08087836 */ /* 0x000fe20000000000 */
[----:B------:R-:W-:Y:S04]  /*35b10*/  BSSY B0, `(.L_x_3820) ;  /* 0x00001c7000007945 */ /* 0x000fe80003800000 */
        /* <DEDUP_REMOVED lines=13> */
[----:B------:R-:W-:-:S05]  /*35bf0*/  SHF.R.U32.HI R3, RZ, 0x6, R3 ;  /* 0x00000006ff037819 */ /* 0x000fca0000011603 */
[----:B------:R-:W-:-:S06]  /*35c00*/  IMAD.MOV.U32 R8, RZ, RZ, R3 ;  /* 0x000000ffff087224 */ /* 0x000fcc00078e0003 */
[----:B------:R-:W-:-:S05]  /*35c10*/  @P0 VIADD R2, R2, 0x3f ;  /* 0x0000003f02020836 */ /* 0x000fca0000000000 */
[----:B------:R-:W-:-:S04]  /*35c20*/  @P0 SHF.R.S32.HI R4, RZ, 0x1f, R2 ;  /* 0x0000001fff040819 */ /* 0x000fc80000011402 */
[----:B------:R-:W-:-:S04]  /*35c30*/  @P0 LEA.HI R2, R4, R2, RZ, 0x6 ;  /* 0x0000000204020211 */ /* 0x000fc800078f30ff */
[----:B------:R-:W-:Y:S02]  /*35c40*/  @P0 SHF.R.S32.HI R8, RZ, 0x6, R2 ;  /* 0x00000006ff080819 */ /* 0x000fe40000011402 */
[----:B------:R-:W-:Y:S02]  /*35c50*/  PLOP3.LUT P0, PT, PT, PT, PT, 0x80, 0x0 ;  /* 0x000000000000781c */ /* 0x000fe40003f0f070 */
[----:B------:R-:W-:-:S13]  /*35c60*/  ISETP.GT.AND P1, PT, R8, R3, PT ;  /* 0x000000030800720c */ /* 0x000fda0003f24270 */
[----:B------:R-:W-:Y:S05]  /*35c70*/  @!P1 BRA `(.L_x_3821) ;  /* 0x0000001800c09947 */ /* 0x000fea0003800000 */
[----:B------:R-:W-:Y:S01]  /*35c80*/  UMOV UR4, 0xffffffff ;  /* 0xffffffff00047882 */ /* 0x000fe20000000000 */
[----:B------:R-:W-:Y:S02]  /*35c90*/  SEL R2, R19, RZ, !P2 ;  /* 0x000000ff13027207 */ /* 0x000fe40005000000 */
[----:B------:R-:W-:Y:S05]  /*35ca0*/  BRA.DIV UR4, `(.L_x_3822) ;  /* 0x0000009a04687947 */ /* 0x000fea000b800000 */
[----:B------:R-:W1:Y:S02]  /*35cb0*/  S2R R4, SR_TID.X ;  /* 0x0000000000047919 */ /* 0x000e640000002100 */
[----:B-1----:R-:W-:-:S04]  /*35cc0*/  SHF.R.U32.HI R4, RZ, 0x5, R4 ;  /* 0x00000005ff047819 */ /* 0x002fc80000011604 */
[----:B------:R-:W-:-:S05]  /*35cd0*/  LOP3.LUT R4, R4, 0x3, RZ, 0xc0, !PT ;  /* 0x0000000304047812 */ /* 0x000fca00078ec0ff */
[----:B------:R1:W2:Y:S02]  /*35ce0*/  SHFL.IDX PT, R14, R4, RZ, 0x1f ;  /* 0x00001fff040e7589 */ /* 0x0002a400000e0000 */
.L_x_4035:
[----:B--2---:R-:W-:Y:S02]  /*35cf0*/  ISETP.NE.AND P0, PT, R14, RZ, PT ;  /* 0x000000ff0e00720c */ /* 0x004fe40003f05270 */
[----:B------:R-:W-:-:S11]  /*35d00*/  PLOP3.LUT P6, PT, PT, PT, PT, 0x8, 0x0 ;  /* 0x000000000000781c */ /* 0x000fd60003fce170 */
[----:B------:R-:W-:Y:S05]  /*35d10*/  @P0 BRA `(.L_x_3823) ;  /* 0x00000000000c0947 */ /* 0x000fea0003800000 */
[----:B------:R-:W-:-:S03]  /*35d20*/  UMOV UR4, 0xffffffff ;  /* 0xffffffff00047882 */ /* 0x000fc60000000000 */
[----:B------:R-:W-:Y:S05]  /*35d30*/  BRA.DIV UR4, `(.L_x_3824) ;  /* 0x0000009a04787947 */ /* 0x000fea000b800000 */
[----:B------:R-:W-:-:S13]  /*35d40*/  ELECT P6, URZ, PT ;  /* 0x00000000003f782f */ /* 0x000fda00038c0000 */
.L_x_3823:
        /* <DEDUP_REMOVED lines=10> */
.L_x_4038:
[----:B------:R-:W-:Y:S05]  /*35df0*/  BSYNC B1 ;  /* 0x0000000000017941 */ /* 0x000fea0003800000 */
.L_x_3825:
        /* <DEDUP_REMOVED lines=14> */
.L_x_4039:
[----:B------:R-:W-:Y:S05]  /*35ee0*/  BSYNC B2 ;  /* 0x0000000000027941 */ /* 0x000fea0003800000 */
.L_x_3829:
        /* <DEDUP_REMOVED lines=9> */
.L_x_3832:
[----:B------:R-:W-:Y:S05]  /*35f80*/  BSYNC B2 ;  /* 0x0000000000027941 */ /* 0x000fea0003800000 */
.L_x_3831:
        /* <DEDUP_REMOVED lines=14> */
.L_x_3833:
        /* <DEDUP_REMOVED lines=13> */
.L_x_4040:
[----:B------:R-:W-:Y:S05]  /*36140*/  BSYNC B2 ;  /* 0x0000000000027941 */ /* 0x000fea0003800000 */
.L_x_3834:
        /* <DEDUP_REMOVED lines=11> */
.L_x_3837:
[----:B------:R-:W-:Y:S05]  /*36200*/  BSYNC B2 ;  /* 0x0000000000027941 */ /* 0x000fea0003800000 */
.L_x_3836:
        /* <DEDUP_REMOVED lines=11> */
.L_x_3838:
        /* <DEDUP_REMOVED lines=15> */
.L_x_3839:
        /* <DEDUP_REMOVED lines=15> */
.L_x_3840:
        /* <DEDUP_REMOVED lines=15> */
.L_x_3841:
        /* <DEDUP_REMOVED lines=15> */
.L_x_3842:
        /* <DEDUP_REMOVED lines=15> */
.L_x_3843:
        /* <DEDUP_REMOVED lines=15> */
.L_x_3844:
        /* <DEDUP_REMOVED lines=15> */
.L_x_3845:
        /* <DEDUP_REMOVED lines=10> */
.L_x_3828:
[----:B------:R-:W-:Y:S05]  /*369f0*/  BSYNC B1 ;  /* 0x0000000000017941 */ /* 0x000fea0003800000 */
.L_x_3827:
        /* <DEDUP_REMOVED lines=13> */
.L_x_3865:
        /* <DEDUP_REMOVED lines=14> */
.L_x_4041:
[----:B------:R-:W-:Y:S05]  /*36bb0*/  BSYNC B2 ;  /* 0x0000000000027941 */ /* 0x000fea0003800000 */
.L_x_3848:
        /* <DEDUP_REMOVED lines=9> */
.L_x_3851:
[----:B------:R-:W-:Y:S05]  /*36c50*/  BSYNC B2 ;  /* 0x0000000000027941 */ /* 0x000fea0003800000 */
.L_x_3850:
        /* <DEDUP_REMOVED lines=13> */
.L_x_3852:
        /* <DEDUP_REMOVED lines=13> */
.L_x_4042:
[----:B------:R-:W-:Y:S05]  /*36e00*/  BSYNC B2 ;  /* 0x0000000000027941 */ /* 0x000fea0003800000 */
.L_x_3853:
        /* <DEDUP_REMOVED lines=11> */
.L_x_3856:
[----:B------:R-:W-:Y:S05]  /*36ec0*/  BSYNC B2 ;  /* 0x0000000000027941 */ /* 0x000fea0003800000 */
.L_x_3855:
        /* <DEDUP_REMOVED lines=11> */
.L_x_3857:
        /* <DEDUP_REMOVED lines=15> */
.L_x_3858:
        /* <DEDUP_REMOVED lines=15> */
.L_x_3859:
        /* <DEDUP_REMOVED lines=15> */
.L_x_3860:
        /* <DEDUP_REMOVED lines=15> */
.L_x_3861:
        /* <DEDUP_REMOVED lines=15> */
.L_x_3862:
        /* <DEDUP_REMOVED lines=15> */
.L_x_3863:
        /* <DEDUP_REMOVED lines=15> */
.L_x_3864:
        /* <DEDUP_REMOVED lines=10> */
.L_x_3847:
[----:B------:R-:W-:Y:S05]  /*376b0*/  BSYNC B1 ;  /* 0x0000000000017941 */ /* 0x000fea0003800000 */
.L_x_3846:
        /* <DEDUP_REMOVED lines=8> */
[----:B---3--:R-:W-:-:S03]  /*37740*/  LOP3.LUT R7, R7, R6, RZ, 0x3c, !PT ;  /* 0x0000000607077212 */ /* 0x008fc600078e3cff */
[----:B------:R2:W-:Y:S04]  /*37750*/  STL [R1+0x438], R5 ;  /* 0x0004380501007387 */ /* 0x0005e80000100800 */
[----:B------:R2:W-:Y:S01]  /*37760*/  STL [R1+0x448], R7 ;  /* 0x0004480701007387 */ /* 0x0005e20000100800 */
[----:B------:R-:W-:Y:S05]  /*37770*/  @P2 BRA `(.L_x_3865) ;  /* 0xfffffff000d42947 */ /* 0x000fea000383ffff */
.L_x_3821:
[----:B------:R-:W-:Y:S05]  /*37780*/  BSYNC B0 ;  /* 0x0000000000007941 */ /* 0x000fea0003800000 */
.L_x_3820:
[----:B-12---:R-:W2:Y:S01]  /*37790*/  LDL R7, [R1+0x45c] ;  /* 0x00045c0001077983 */ /* 0x006ea20000100800 */
        /* <DEDUP_REMOVED lines=25> */
.L_x_3868:
[----:B------:R-:W-:-:S13]  /*37930*/  ISETP.NE.AND P0, PT, R3, 0x1, PT ;  /* 0x000000010300780c */ /* 0x000fda0003f05270 */
[----:B------:R-:W1:Y:S02]  /*37940*/  @P0 LDC.64 R4, c[0x0][0xae0] ;  /* 0x0002b800ff040b82 */ /* 0x000e640000000a00 */
[----:B-1----:R-:W-:-:S05]  /*37950*/  @P0 IMAD.HI.U32 R4, R6, R4, RZ ;  /* 0x0000000406040227 */ /* 0x002fca00078e00ff */
[----:B------:R-:W-:-:S07]  /*37960*/  @P0 SHF.R.U32.HI R6, RZ, R5, R4 ;  /* 0x00000005ff060219 */ /* 0x000fce0000011604 */
.L_x_3869:
[----:B------:R-:W-:Y:S05]  /*37970*/  BSYNC B0 ;  /* 0x0000000000007941 */ /* 0x000fea0003800000 */
.L_x_3867:
[----:B------:R-:W-:-:S05]  /*37980*/  IMAD R6, R6, R3, R3 ;  /* 0x0000000306067224 */ /* 0x000fca00078e0203 */
[----:B------:R-:W-:-:S07]  /*37990*/  VIMNMX R2, R2, R6, PT ;  /* 0x0000000602027248 */ /* 0x000fce0003fe0100 */
.L_x_3866:
        /* <DEDUP_REMOVED lines=25> */
.L_x_3872:
[----:B------:R-:W-:-:S13]  /*37b30*/  ISETP.NE.AND P0, PT, R3, 0x1, PT ;  /* 0x000000010300780c */ /* 0x000fda0003f05270 */
[----:B------:R-:W1:Y:S02]  /*37b40*/  @P0 LDC.64 R4, c[0x0][0xae0] ;  /* 0x0002b800ff040b82 */ /* 0x000e640000000a00 */
[----:B-1----:R-:W-:-:S05]  /*37b50*/  @P0 IMAD.HI.U32 R4, R0, R4, RZ ;  /* 0x0000000400040227 */ /* 0x002fca00078e00ff */
[----:B------:R-:W-:-:S07]  /*37b60*/  @P0 SHF.R.U32.HI R0, RZ, R5, R4 ;  /* 0x00000005ff000219 */ /* 0x000fce0000011604 */
.L_x_3873:
[----:B------:R-:W-:Y:S05]  /*37b70*/  BSYNC B0 ;  /* 0x0000000000007941 */ /* 0x000fea0003800000 */
.L_x_3871:
[----:B------:R-:W-:-:S05]  /*37b80*/  IMAD R0, R0, R3, RZ ;  /* 0x0000000300007224 */ /* 0x000fca00078e02ff */
[----:B------:R-:W-:-:S07]  /*37b90*/  VIMNMX R2, R2, R0, !PT ;  /* 0x0000000002027248 */ /* 0x000fce0007fe0100 */
.L_x_3870:
        /* <DEDUP_REMOVED lines=12> */
[----:B------:R-:W1:Y:S01]  /*37c60*/  S2R R2, SR_LANEID ;  /* 0x0000000000027919 */ /* 0x000e620000000000 */
[----:B------:R-:W-:Y:S01]  /*37c70*/  VOTEU.ANY UR4, UPT, PT ;  /* 0x0000000000047886 */ /* 0x000fe200038e0100 */
[----:B------:R-:W2:Y:S01]  /*37c80*/  LDC.64 R4, c[0x0][0xd60] ;  /* 0x00035800ff047b82 */ /* 0x000ea20000000a00 */
[----:B------:R-:W1:Y:S02]  /*37c90*/  FLO.U32 R0, UR4 ;  /* 0x0000000400007d00 */ /* 0x000e6400080e0000 */
[----:B-1----:R-:W-:-:S06]  /*37ca0*/  ISETP.EQ.U32.AND P0, PT, R0, R2, PT ;  /* 0x000000020000720c */ /* 0x002fcc0003f02070 */
[----:B------:R-:W2:Y:S07]  /*37cb0*/  POPC R2, UR4 ;  /* 0x0000000400027d09 */ /* 0x000eae0008000000 */
[----:B--2---:R-:W2:Y:S04]  /*37cc0*/  @P0 ATOMG.E.ADD.STRONG.GPU PT, R2, desc[UR44][R4.64], R2 ;  /* 0x00000002040209a8 */ /* 0x004ea800081ee1ec */
[----:B--2---:R1:W2:Y:S02]  /*37cd0*/  SHFL.IDX PT, R2, R2, R0, 0x1f ;  /* 0x00001f0002027589 */ /* 0x0042a400000e0000 */
[----:B-1----:R-:W1:Y:S02]  /*37ce0*/  S2R R0, SR_LTMASK ;  /* 0x0000000000007919 */ /* 0x002e640000003900 */
[----:B-1----:R-:W-:-:S06]  /*37cf0*/  LOP3.LUT R0, R0, UR4, RZ, 0xc0, !PT ;  /* 0x0000000400007c12 */ /* 0x002fcc000f8ec0ff */
[----:B------:R-:W2:Y:S02]  /*37d00*/  POPC R0, R0 ;  /* 0x0000000000007309 */ /* 0x000ea40000000000 */
[----:B--2---:R-:W-:Y:S01]  /*37d10*/  IADD3 R16, R2, UR39, R0 ;  /* 0x0000002702107c10 */ /* 0x004fe2000fffe000 */
[----:B------:R-:W-:Y:S06]  /*37d20*/  BRA `(.L_x_3876) ;  /* 0x0000005800fc7947 */ /* 0x000fec0003800000 */
.L_x_3875:
        /* <DEDUP_REMOVED lines=15> */
[----:B0-----:R-:W-:Y:S02]  /*37e20*/  IMAD.U32 R11, RZ, RZ, UR5 ;  /* 0x00000005ff0b7e24 */ /* 0x001fe4000f8e00ff */
[----:B------:R-:W-:Y:S02]  /*37e30*/  IMAD.MOV.U32 R8, RZ, RZ, 0x70 ;  /* 0x00000070ff087424 */ /* 0x000fe400078e00ff */
[----:B------:R-:W-:Y:S02]  /*37e40*/  IMAD.MOV.U32 R12, RZ, RZ, 0x1 ;  /* 0x00000001ff0c7424 */ /* 0x000fe400078e00ff */
[----:B------:R-:W-:-:S07]  /*37e50*/  IMAD.MOV.U32 R13, RZ, RZ, RZ ;  /* 0x000000ffff0d7224 */ /* 0x000fce00078e00ff */
[----:B------:R-:W-:-:S07]  /*37e60*/  LEPC R20, `(.L_x_3878) ;  /* 0x000000001014794e */ /* 0x000fce0000000000 */
[----:B-1----:R-:W-:Y:S05]  /*37e70*/  CALL.ABS.NOINC R2 ;  /* 0x0000000002007343 */ /* 0x002fea0003c00000 */
.L_x_3878:
[----:B------:R-:W-:Y:S05]  /*37e80*/  BSYNC B6 ;  /* 0x0000000000067941 */ /* 0x000fea0003800000 */
.L_x_3877:
        /* <DEDUP_REMOVED lines=20> */
.L_x_3881:
        /* <DEDUP_REMOVED lines=15> */
.L_x_3880:
[----:B------:R-:W-:Y:S05]  /*380c0*/  BSYNC B6 ;  /* 0x0000000000067941 */ /* 0x000fea0003800000 */
.L_x_3879:
        /* <DEDUP_REMOVED lines=8> */
[----:B------:R1:W3:Y:S02]  /*38150*/  @P0 LDG.E R7, desc[UR44][R2.64] ;  /* 0x0000002c02070981 */ /* 0x0002e4000c1e1900 */
[----:B-1----:R-:W1:Y:S02]  /*38160*/  LDC.64 R2, c[0x0][0x418] ;  /* 0x00010600ff027b82 */ /* 0x002e640000000a00 */
[----:B-1----:R-:W-:Y:S01]  /*38170*/  LOP3.LUT P0, RZ, R2, UR4, RZ, 0xfc, !PT ;  /* 0x0000000402ff7c12 */ /* 0x002fe2000f80fcff */
[----:B------:R-:W-:-:S03]  /*38180*/  UMOV UR4, 0xffffffff ;  /* 0xffffffff00047882 */ /* 0x000fc60000000000 */
[----:B------:R-:W-:Y:S01]  /*38190*/  LOP3.LUT P0, RZ, R3, UR5, RZ, 0xfc, P0 ;  /* 0x0000000503ff7c12 */ /* 0x000fe2000800fcff */
[----:B--2---:R-:W-:Y:S01]  /*381a0*/  VIADD R0, R17, 0xffffffff ;  /* 0xffffffff11007836 */ /* 0x004fe20000000000 */
[----:B---3--:R-:W-:Y:S01]  /*381b0*/  SHF.R.S32.HI R8, RZ, 0x1f, R7 ;  /* 0x0000001fff087819 */ /* 0x008fe20000011407 */
[----:B------:R1:W-:Y:S01]  /*381c0*/  STL [R1+0x43c], R7 ;  /* 0x00043c0701007387 */ /* 0x0003e20000100800 */
[----:B------:R-:W-:-:S03]  /*381d0*/  SEL R17, R7, RZ, !P0 ;  /* 0x000000ff07117207 */ /* 0x000fc60004000000 */
[----:B------:R1:W-:Y:S01]  /*381e0*/  STL [R1+0x450], R8 ;  /* 0x0004500801007387 */ /* 0x0003e20000100800 */
[----:B------:R-:W-:Y:S05]  /*381f0*/  BRA.DIV UR4, `(.L_x_3882) ;  /* 0x0000007604d07947 */ /* 0x000fea000b800000 */
[----:B------:R-:W2:Y:S02]  /*38200*/  S2R R4, SR_TID.X ;  /* 0x0000000000047919 */ /* 0x000ea40000002100 */
[----:B--2---:R-:W-:-:S04]  /*38210*/  SHF.R.U32.HI R4, RZ, 0x5, R4 ;  /* 0x00000005ff047819 */ /* 0x004fc80000011604 */
[----:B------:R-:W-:-:S05]  /*38220*/  LOP3.LUT R4, R4, 0x3, RZ, 0xc0, !PT ;  /* 0x0000000304047812 */ /* 0x000fca00078ec0ff */
[----:B------:R2:W3:Y:S02]  /*38230*/  SHFL.IDX PT, R14, R4, RZ, 0x1f ;  /* 0x00001fff040e7589 */ /* 0x0004e400000e0000 */
.L_x_4045:
[----:B--2---:R-:W2:Y:S01]  /*38240*/  LDL.LU R4, [R1+0x44c] ;  /* 0x00044c0001047983 */ /* 0x004ea20000300800 */
[----:B------:R-:W-:Y:S02]  /*38250*/  PLOP3.LUT P1, PT, PT, PT, PT, 0x8, 0x0 ;  /* 0x000000000000781c */ /* 0x000fe40003f2e170 */
[----:B---3--:R-:W-:Y:S01]  /*38260*/  ISETP.NE.AND P0, PT, R14, RZ, PT ;  /* 0x000000ff0e00720c */ /* 0x008fe20003f05270 */
[----:B------:R3:W-:Y:S01]  /*38270*/  STL [R1+0x468], R0 ;  /* 0x0004680001007387 */ /* 0x0007e20000100800 */
[----:B--2---:R-:W-:-:S09]  /*38280*/  LOP3.LUT R4, R4, 0xfffffffe, RZ, 0xc0, !PT ;  /* 0xfffffffe04047812 */ /* 0x004fd200078ec0ff */
[----:B------:R-:W-:-:S05]  /*38290*/  @P1 LOP3.LUT R4, R4, 0x1, RZ, 0xfc, !PT ;  /* 0x0000000104041812 */ /* 0x000fca00078efcff */
[----:B------:R3:W-:Y:S01]  /*382a0*/  STL [R1+0x44c], R4 ;  /* 0x00044c0401007387 */ /* 0x0007e20000100800 */
[----:B------:R-:W-:Y:S05]  /*382b0*/  @P0 BRA `(.L_x_3883) ;  /* 0x00000004001c0947 */ /* 0x000fea0003800000 */
[----:B------:R-:W-:-:S03]  /*382c0*/  UMOV UR4, 0xffffffff ;  /* 0xffffffff00047882 */ /* 0x000fc60000000000 */
[----:B------:R-:W-:Y:S05]  /*382d0*/  BRA.DIV UR4, `(.L_x_3884) ;  /* 0x0000007604cc7947 */ /* 0x000fea000b800000 */
[----:B------:R-:W-:-:S13]  /*382e0*/  ELECT P6, URZ, PT ;  /* 0x00000000003f782f */ /* 0x000fda00038c0000 */
.L_x_4048:
[----:B------:R-:W-:Y:S05]  /*382f0*/  @!P6 BRA `(.L_x_3883) ;  /* 0x00000004000ce947 */ /* 0x000fea0003800000 */
[----:B------:R-:W-:-:S04]  /*38300*/  ISETP.NE.U32.AND P0, PT, R2, RZ, PT ;  /* 0x000000ff0200720c */ /* 0x000fc80003f05070 */
[----:B------:R-:W-:-:S13]  /*38310*/  ISETP.NE.AND.EX P0, PT, R3, RZ, PT, P0 ;  /* 0x000000ff0300720c */ /* 0x000fda0003f05300 */
[----:B------:R-:W-:Y:S05]  /*38320*/  @!P0 BRA `(.L_x_3885) ;  /* 0x0000000000508947 */ /* 0x000fea0003800000 */
[----:B------:R-:W2:Y:S01]  /*38330*/  LDC R6, c[0x0][0x43c] ;  /* 0x00010f00ff067b82 */ /* 0x000ea20000000800 */
[----:B------:R-:W-:Y:S01]  /*38340*/  IMAD.MOV.U32 R9, RZ, RZ, R0 ;  /* 0x000000ffff097224 */ /* 0x000fe200078e0000 */
[----:B------:R-:W-:-:S03]  /*38350*/  ULDC.64 UR4, c[0x0][0x428] ;  /* 0x00010a0000047ab9 */ /* 0x000fc60000000a00 */
[----:B---3--:R-:W-:Y:S01]  /*38360*/  IMAD.MOV.U32 R0, RZ, RZ, R9 ;  /* 0x000000ffff007224 */ /* 0x008fe200078e0009 */
[----:B--2---:R-:W-:-:S13]  /*38370*/  ISETP.NE.AND P0, PT, R6, 0x1, PT ;  /* 0x000000010600780c */ /* 0x004fda0003f05270 */
[----:B------:R-:W2:Y:S02]  /*38380*/  @P0 LDC.64 R4, c[0x0][0x440] ;  /* 0x00011000ff040b82 */ /* 0x000ea40000000a00 */
[----:B--2---:R-:W-:-:S05]  /*38390*/  @P0 IMAD.HI.U32 R4, R9, R4, RZ ;  /* 0x0000000409040227 */ /* 0x004fca00078e00ff */
        /* <DEDUP_REMOVED lines=13> */
.L_x_3885:
[----:B-1----:R-:W4:Y:S04]  /*38470*/  LDL R7, [R1+0x430] ;  /* 0x0004300001077983 */ /* 0x002f280000100800 */
[----:B---3--:R-:W4:Y:S04]  /*38480*/  LDL R0, [R1+0x434] ;  /* 0x0004340001007983 */ /* 0x008f280000100800 */
[----:B--2---:R-:W2:Y:S01]  /*38490*/  LDL R2, [R1+0x444] ;  /* 0x0004440001027983 */ /* 0x004ea20000100800 */
[----:B----4-:R-:W-:Y:S01]  /*384a0*/  IMAD R0, R0, 0x8, R7 ;  /* 0x0000000800007824 */ /* 0x010fe200078e0207 */
[----:B--2---:R-:W-:-:S04]  /*384b0*/  SHF.L.U32 R2, R2, 0x1f, RZ ;  /* 0x0000001f02027819 */ /* 0x004fc800000006ff */
[----:B------:R-:W1:Y:S02]  /*384c0*/  SYNCS.PHASECHK.TRANS64.TRYWAIT P0, [R0+URZ+0x38840], R2 ;  /* 0x03884002000075a7 */ /* 0x000e64000800017f */
[----:B-1----:R-:W-:Y:S05]  /*384d0*/  @!P0 BRA `(.L_x_3886) ;  /* 0x00000074006c8947 */ /* 0x002fea0003800000 */
.L_x_4049:
        /* <DEDUP_REMOVED lines=11> */
.L_x_3887:
[----:B------:R-:W2:Y:S04]  /*38590*/  LDL R5, [R1+0x430] ;  /* 0x0004300001057983 */ /* 0x000ea80000100800 */
[----:B------:R-:W2:Y:S04]  /*385a0*/  LDL R4, [R1+0x434] ;  /* 0x0004340001047983 */ /* 0x000ea80000100800 */
[----:B------:R-:W3:Y:S04]  /*385b0*/  LDL R6, [R1+0x468] ;  /* 0x0004680001067983 */ /* 0x000ee80000100800 */
[----:B------:R-:W4:Y:S04]  /*385c0*/  LDL R3, [R1+0x454] ;  /* 0x0004540001037983 */ /* 0x000f280000100800 */
[----:B-1----:R-:W4:Y:S01]  /*385d0*/  LDL.LU R2, [R1+0x44c] ;  /* 0x00044c0001027983 */ /* 0x002f220000300800 */
        /* <DEDUP_REMOVED lines=21> */
.L_x_3883:
[----:B---3--:R-:W3:Y:S04]  /*38730*/  LDL R0, [R1+0x430] ;  /* 0x0004300001007983 */ /* 0x008ee80000100800 */
[----:B--2---:R-:W2:Y:S01]  /*38740*/  LDL R2, [R1+0x46c] ;  /* 0x00046c0001027983 */ /* 0x004ea20000100800 */
[----:B------:R-:W-:Y:S05]  /*38750*/  WARPSYNC.ALL ;  /* 0x0000000000007948 */ /* 0x000fea0003800000 */
[----:B------:R-:W-:Y:S01]  /*38760*/  ULDC.64 UR4, c[0x0][0xaf8] ;  /* 0x0002be0000047ab9 */ /* 0x000fe20000000a00 */
[----:B------:R-:W-:Y:S01]  /*38770*/  BSSY B6, `(.L_x_3888) ;  /* 0x0000020000067945 */ /* 0x000fe20003800000 */
[----:B------:R-:W-:Y:S01]  /*38780*/  BAR.SYNC.DEFER_BLOCKING 0x8, 0x100 ;  /* 0x0204000000007b1d */ /* 0x000fe20000010000 */
[----:B------:R-:W-:-:S04]  /*38790*/  ISETP.NE.U32.AND P0, PT, RZ, UR4, PT ;  /* 0x00000004ff007c0c */ /* 0x000fc8000bf05070 */
[----:B------:R-:W-:Y:S01]  /*387a0*/  ISETP.NE.AND.EX P0, PT, RZ, UR5, PT, P0 ;  /* 0x00000005ff007c0c */ /* 0x000fe2000bf05300 */
[----:B---3--:R-:W-:Y:S01]  /*387b0*/  VIADD R0, R0, 0x20400 ;  /* 0x0002040000007836 */ /* 0x008fe20000000000 */
[----:B--2---:R-:W-:-:S04]  /*387c0*/  SHF.R.S32.HI R3, RZ, 0x1f, R2 ;  /* 0x0000001fff037819 */ /* 0x004fc80000011402 */
[----:B------:R-:W-:Y:S02]  /*387d0*/  LOP3.LUT P1, RZ, R0, 0x3ff, RZ, 0xc0, !PT ;  /* 0x000003ff00ff7812 */ /* 0x000fe4000782c0ff */
[----:B------:R-:W-:Y:S01]  /*387e0*/  SHF.R.S32.HI R0, RZ, 0x1f, R19 ;  /* 0x0000001fff007819 */ /* 0x000fe20000011413 */
[----:B------:R-:W-:Y:S01]  /*387f0*/  STL [R1+0x480], R3 ;  /* 0x0004800301007387 */ /* 0x000fe20000100800 */
[----:B------:R-:W-:Y:S02]  /*38800*/  SHF.R.S32.HI R2, RZ, 0x1f, R18 ;  /* 0x0000001fff027819 */ /* 0x000fe40000011412 */
[----:B------:R-:W-:-:S03]  /*38810*/  SEL R0, R0, RZ, !P0 ;  /* 0x000000ff00007207 */ /* 0x000fc60004000000 */
[----:B------:R-:W-:Y:S04]  /*38820*/  STL [R1+0x488], R2 ;  /* 0x0004880201007387 */ /* 0x000fe80000100800 */
[----:B------:R2:W-:Y:S02]  /*38830*/  STL [R1+0x48c], R0 ;  /* 0x00048c0001007387 */ /* 0x0005e40000100800 */
[----:B--2---:R-:W-:-:S05]  /*38840*/  SEL R0, R19, RZ, !P0 ;  /* 0x000000ff13007207 */ /* 0x004fca0004000000 */
[----:B------:R2:W-:Y:S01]  /*38850*/  STL [R1+0x474], R0 ;  /* 0x0004740001007387 */ /* 0x0005e20000100800 */
        /* <DEDUP_REMOVED lines=9> */
[----:B-1----:R-:W-:-:S02]  /*388f0*/  IMAD.U32 R7, RZ, RZ, UR7 ;  /* 0x00000007ff077e24 */ /* 0x002fc4000f8e00ff */
[----:B------:R-:W-:Y:S02]  /*38900*/  IMAD.U32 R10, RZ, RZ, UR8 ;  /* 0x00000008ff0a7e24 */ /* 0x000fe4000f8e00ff */
[----:B0-----:R-:W-:Y:S02]  /*38910*/  IMAD.U32 R11, RZ, RZ, UR9 ;  /* 0x00000009ff0b7e24 */ /* 0x001fe4000f8e00ff */
[----:B------:R-:W-:Y:S02]  /*38920*/  IMAD.MOV.U32 R8, RZ, RZ, 0x70 ;  /* 0x00000070ff087424 */ /* 0x000fe400078e00ff */
[----:B------:R-:W-:Y:S02]  /*38930*/  IMAD.MOV.U32 R12, RZ, RZ, 0x1 ;  /* 0x00000001ff0c7424 */ /* 0x000fe400078e00ff */
[----:B------:R-:W-:-:S07]  /*38940*/  IMAD.MOV.U32 R13, RZ, RZ, RZ ;  /* 0x000000ffff0d7224 */ /* 0x000fce00078e00ff */
[----:B------:R-:W-:-:S07]  /*38950*/  LEPC R20, `(.L_x_3889) ;  /* 0x000000001014794e */ /* 0x000fce0000000000 */
[----:B--23--:R-:W-:Y:S05]  /*38960*/  CALL.ABS.NOINC R2 ;  /* 0x0000000002007343 */ /* 0x00cfea0003c00000 */
.L_x_3889:
[----:B------:R-:W-:Y:S05]  /*38970*/  BSYNC B6 ;  /* 0x0000000000067941 */ /* 0x000fea0003800000 */
.L_x_3888:
[----:B0-----:R-:W3:Y:S01]  /*38980*/  LDL R11, [R1+0x45c] ;  /* 0x00045c00010b7983 */ /* 0x001ee20000100800 */
[----:B-1----:R-:W0:Y:S01]  /*38990*/  LDC R7, c[0x0][0x448] ;  /* 0x00011200ff077b82 */ /* 0x002e220000000800 */
[----:B------:R-:W-:Y:S01]  /*389a0*/  ULDC.64 UR4, c[0x0][0x298] ;  /* 0x0000a60000047ab9 */ /* 0x000fe20000000a00 */
[----:B------:R-:W-:Y:S01]  /*389b0*/  ULDC.64 UR6, c[0x0][0x280] ;  /* 0x0000a00000067ab9 */ /* 0x000fe20000000a00 */
[----:B------:R-:W4:Y:S04]  /*389c0*/  LDL R4, [R1+0x480] ;  /* 0x0004800001047983 */ /* 0x000f280000100800 */
[----:B------:R-:W4:Y:S04]  /*389d0*/  LDL R10, [R1+0x46c] ;  /* 0x00046c00010a7983 */ /* 0x000f280000100800 */
[----:B------:R-:W4:Y:S01]  /*389e0*/  LDL R9, [R1+0x488] ;  /* 0x0004880001097983 */ /* 0x000f220000100800 */
[----:B------:R-:W1:Y:S01]  /*389f0*/  S2R R2, SR_TID.X ;  /* 0x0000000000027919 */ /* 0x000e620000002100 */
[----:B--2---:R-:W2:Y:S02]  /*38a00*/  S2R R0, SR_TID.X ;  /* 0x0000000000007919 */ /* 0x004ea40000002100 */
[----:B------:R-:W4:Y:S01]  /*38a10*/  LDL R8, [R1+0x48c] ;  /* 0x00048c0001087983 */ /* 0x000f220000100800 */
[----:B0-----:R-:W-:-:S03]  /*38a20*/  ISETP.NE.AND P0, PT, R7, 0x1, PT ;  /* 0x000000010700780c */ /* 0x001fc60003f05270 */
[----:B------:R-:W4:Y:S10]  /*38a30*/  LDL R6, [R1+0x474] ;  /* 0x0004740001067983 */ /* 0x000f340000100800 */
[----:B------:R-:W0:Y:S01]  /*38a40*/  @P0 LDC R3, c[0x0][0x450] ;  /* 0x00011400ff030b82 */ /* 0x000e220000000800 */
[----:B-1----:R-:W-:-:S04]  /*38a50*/  LOP3.LUT R2, R2, 0x7f, RZ, 0xc0, !PT ;  /* 0x0000007f02027812 */ /* 0x002fc800078ec0ff */
[----:B------:R-:W-:Y:S01]  /*38a60*/  SHF.R.U32.HI R2, RZ, 0x3, R2 ;  /* 0x00000003ff027819 */ /* 0x000fe20000011602 */
[----:B--2---:R-:W-:-:S05]  /*38a70*/  IMAD.SHL.U32 R0, R0, 0x10, RZ ;  /* 0x0000001000007824 */ /* 0x004fca00078e00ff */
[----:B------:R-:W-:Y:S02]  /*38a80*/  LOP3.LUT R0, R2, 0x70, R0, 0xf8, !PT ;  /* 0x0000007002007812 */ /* 0x000fe400078ef800 */
[----:B------:R-:W1:Y:S03]  /*38a90*/  @P0 LDC R2, c[0x0][0x44c] ;  /* 0x00011300ff020b82 */ /* 0x000e660000000800 */
[----:B---3--:R-:W-:-:S04]  /*38aa0*/  IMAD.IADD R5, R0, 0x1, R11 ;  /* 0x0000000100057824 */ /* 0x008fc800078e020b */
[----:B-1----:R-:W-:-:S04]  /*38ab0*/  @P0 IMAD.HI.U32 R2, R5, R2, RZ ;  /* 0x0000000205020227 */ /* 0x002fc800078e00ff */
[----:B------:R-:W-:Y:S01]  /*38ac0*/  IMAD.MOV.U32 R0, RZ, RZ, R5 ;  /* 0x000000ffff007224 */ /* 0x000fe200078e0005 */
[----:B0-----:R-:W-:Y:S01]  /*38ad0*/  @P0 SHF.R.U32.HI R0, RZ, R3, R2 ;  /* 0x00000003ff000219 */ /* 0x001fe20000011602 */
[----:B----4-:R-:W-:-:S04]  /*38ae0*/  IMAD R2, R4, UR4, RZ ;  /* 0x0000000404027c24 */ /* 0x010fc8000f8e02ff */
        /* <DEDUP_REMOVED lines=78> */
.L_x_4058:
        /* <DEDUP_REMOVED lines=13> */
.L_x_3891:
        /* <DEDUP_REMOVED lines=38> */
.L_x_3893:
[----:B------:R-:W-:Y:S05]  /*39300*/  BSYNC B6 ;  /* 0x0000000000067941 */ /* 0x000fea0003800000 */
.L_x_3892:
        /* <DEDUP_REMOVED lines=188> */
.L_x_4068:
        /* <DEDUP_REMOVED lines=31> */
.L_x_3896:
[----:B------:R-:W-:Y:S05]  /*3a0c0*/  BSYNC B0 ;  /* 0x0000000000007941 */ /* 0x000fea0003800000 */
.L_x_3895:
[----:B--2---:R2:W5:Y:S01]  /*3a0d0*/  LDL R0, [R1+0x430] ;  /* 0x0004300001007983 */ /* 0x0045620000100800 */
[----:B------:R-:W-:Y:S01]  /*3a0e0*/  PLOP3.LUT P0, PT, PT, PT, PT, 0x80, 0x0 ;  /* 0x000000000000781c */ /* 0x000fe20003f0f070 */
[----:B------:R-:W-:-:S12]  /*3a0f0*/  NOP ;  /* 0x0000000000007918 */ /* 0x000fd80000000000 */
.L_x_3897:
        /* <DEDUP_REMOVED lines=19> */
.L_x_4069:
[----:B------:R-:W-:Y:S05]  /*3a230*/  BSYNC B0 ;  /* 0x0000000000007941 */ /* 0x000fea0003800000 */
.L_x_3898:
        /* <DEDUP_REMOVED lines=16> */
.L_x_4070:
[----:B------:R-:W-:Y:S05]  /*3a340*/  BSYNC B1 ;  /* 0x0000000000017941 */ /* 0x000fea0003800000 */
.L_x_3902:
        /* <DEDUP_REMOVED lines=9> */
.L_x_3905:
[----:B------:R-:W-:Y:S05]  /*3a3e0*/  BSYNC B1 ;  /* 0x0000000000017941 */ /* 0x000fea0003800000 */
.L_x_3904:
        /* <DEDUP_REMOVED lines=14> */
.L_x_3906:
        /* <DEDUP_REMOVED lines=15> */
.L_x_3907:
        /* <DEDUP_REMOVED lines=15> */
.L_x_3908:
        /* <DEDUP_REMOVED lines=15> */
.L_x_3909:
        /* <DEDUP_REMOVED lines=15> */
.L_x_3910:
        /* <DEDUP_REMOVED lines=15> */
.L_x_3911:
        /* <DEDUP_REMOVED lines=15> */
.L_x_3912:
        /* <DEDUP_REMOVED lines=15> */
.L_x_3913:
        /* <DEDUP_REMOVED lines=10> */
.L_x_3901:
[----:B------:R-:W-:Y:S05]  /*3ac00*/  BSYNC B0 ;  /* 0x0000000000007941 */ /* 0x000fea0003800000 */
.L_x_3900:
        /* <DEDUP_REMOVED lines=50> */
.L_x_3920:
[----:B------:R-:W3:Y:S01]  /*3af30*/  LDL R2, [R1+0x430] ;  /* 0x0004300001027983 */ /* 0x000ee20000100800 */
[----:B0-----:R-:W-:Y:S01]  /*3af40*/  SHF.L.U32 R5, R7, 0x1f, RZ ;  /* 0x0000001f07057819 */ /* 0x001fe200000006ff */
[----:B------:R-:W0:Y:S01]  /*3af50*/  S2R R3, SR_TID.X ;  /* 0x0000000000037919 */ /* 0x000e220000002100 */
[----:B------:R-:W-:Y:S01]  /*3af60*/  BSSY B3, `(.L_x_3921) ;  /* 0x0000006000037945 */ /* 0x000fe20003800000 */
[----:B0-----:R-:W-:-:S04]  /*3af70*/  LOP3.LUT R3, R3, 0x7f, RZ, 0xc0, !PT ;  /* 0x0000007f03037812 */ /* 0x001fc800078ec0ff */
[----:B------:R-:W-:Y:S01]  /*3af80*/  ISETP.NE.AND P1, PT, R3, RZ, PT ;  /* 0x000000ff0300720c */ /* 0x000fe20003f25270 */
[----:B---3--:R-:W-:-:S04]  /*3af90*/  IMAD R2, R8, 0x8, R2 ;  /* 0x0000000808027824 */ /* 0x008fc800078e0202 */
[----:B------:R-:W0:Y:S02]  /*3afa0*/  SYNCS.PHASECHK.TRANS64.TRYWAIT P0, [R2+URZ+0x38840], R5 ;  /* 0x03884005020075a7 */ /* 0x000e24000800017f */
[----:B0-----:R-:W-:Y:S06]  /*3afb0*/  @!P0 BRA `(.L_x_3922) ;  /* 0x0000005c00308947 */ /* 0x001fec0003800000 */
.L_x_4071:
[----:B------:R-:W-:Y:S05]  /*3afc0*/  BSYNC B3 ;  /* 0x0000000000037941 */ /* 0x000fea0003800000 */
.L_x_3921:
        /* <DEDUP_REMOVED lines=9> */
.L_x_3924:
[----:B------:R-:W-:Y:S05]  /*3b060*/  BSYNC B3 ;  /* 0x0000000000037941 */ /* 0x000fea0003800000 */
.L_x_3923:
        /* <DEDUP_REMOVED lines=14> */
.L_x_3925:
        /* <DEDUP_REMOVED lines=13> */
.L_x_4072:
[----:B------:R-:W-:Y:S05]  /*3b220*/  BSYNC B3 ;  /* 0x0000000000037941 */ /* 0x000fea0003800000 */
.L_x_3926:
        /* <DEDUP_REMOVED lines=11> */
.L_x_3929:
[----:B------:R-:W-:Y:S05]  /*3b2e0*/  BSYNC B3 ;  /* 0x0000000000037941 */ /* 0x000fea0003800000 */
.L_x_3928:
        /* <DEDUP_REMOVED lines=11> */
.L_x_3930:
        /* <DEDUP_REMOVED lines=15> */
.L_x_3931:
        /* <DEDUP_REMOVED lines=15> */
.L_x_3932:
        /* <DEDUP_REMOVED lines=15> */
.L_x_3933:
        /* <DEDUP_REMOVED lines=15> */
.L_x_3934:
        /* <DEDUP_REMOVED lines=15> */
.L_x_3935:
        /* <DEDUP_REMOVED lines=15> */
.L_x_3936:
        /* <DEDUP_REMOVED lines=15> */
.L_x_3937:
        /* <DEDUP_REMOVED lines=10> */
.L_x_3919:
[----:B------:R-:W-:Y:S05]  /*3bad0*/  BSYNC B1 ;  /* 0x0000000000017941 */ /* 0x000fea0003800000 */
.L_x_3918:
[----:B------:R-:W3:Y:S02]  /*3bae0*/  LDL R4, [R1+0x460] ;  /* 0x0004600001047983 */ /* 0x000ee40000100800 */
[----:B---3--:R-:W-:-:S07]  /*3baf0*/  VIADD R0, R4, 0xfffffffd ;  /* 0xfffffffd04007836 */ /* 0x008fce0000000000 */
.L_x_3917:
[----:B------:R-:W-:Y:S05]  /*3bb00*/  BSYNC B2 ;  /* 0x0000000000027941 */ /* 0x000fea0003800000 */
.L_x_3916:
[----:B------:R-:W3:Y:S01]  /*3bb10*/  LDL.LU R2, [R1+0x460] ;  /* 0x0004600001027983 */ /* 0x000ee20000300800 */
[----:B------:R-:W-:Y:S01]  /*3bb20*/  VIADD R6, R6, 0xfffffffe ;  /* 0xfffffffe06067836 */ /* 0x000fe20000000000 */
[----:B---3--:R-:W-:-:S04]  /*3bb30*/  LOP3.LUT R2, RZ, R2, RZ, 0x33, !PT ;  /* 0x00000002ff027212 */ /* 0x008fc800078e33ff */
[----:B------:R-:W-:-:S13]  /*3bb40*/  ISETP.NE.AND P0, PT, R6, R2, PT ;  /* 0x000000020600720c */ /* 0x000fda0003f05270 */
[----:B------:R-:W-:Y:S05]  /*3bb50*/  @!P0 BRA `(.L_x_3915) ;  /* 0x0000001c00008947 */ /* 0x000fea0003800000 */
.L_x_3978:
        /* <DEDUP_REMOVED lines=36> */
.L_x_3940:
        /* <DEDUP_REMOVED lines=9> */
.L_x_4073:
[----:B------:R-:W-:Y:S05]  /*3be30*/  BSYNC B2 ;  /* 0x0000000000027941 */ /* 0x000fea0003800000 */
.L_x_3941:
        /* <DEDUP_REMOVED lines=9> */
.L_x_3944:
[----:B------:R-:W-:Y:S05]  /*3bed0*/  BSYNC B2 ;  /* 0x0000000000027941 */ /* 0x000fea0003800000 */
.L_x_3943:
        /* <DEDUP_REMOVED lines=13> */
.L_x_3945:
        /* <DEDUP_REMOVED lines=13> */
.L_x_4074:
[----:B------:R-:W-:Y:S05]  /*3c080*/  BSYNC B2 ;  /* 0x0000000000027941 */ /* 0x000fea0003800000 */
.L_x_3946:
        /* <DEDUP_REMOVED lines=11> */
.L_x_3949:
[----:B------:R-:W-:Y:S05]  /*3c140*/  BSYNC B2 ;  /* 0x0000000000027941 */ /* 0x000fea0003800000 */
.L_x_3948:
        /* <DEDUP_REMOVED lines=10> */
.L_x_3950:
        /* <DEDUP_REMOVED lines=15> */
.L_x_3951:
        /* <DEDUP_REMOVED lines=15> */
.L_x_3952:
        /* <DEDUP_REMOVED lines=15> */
.L_x_3953:
        /* <DEDUP_REMOVED lines=15> */
.L_x_3954:
        /* <DEDUP_REMOVED lines=15> */
.L_x_3955:
        /* <DEDUP_REMOVED lines=15> */
.L_x_3956:
        /* <DEDUP_REMOVED lines=15> */
.L_x_3957:
        /* <DEDUP_REMOVED lines=10> */
.L_x_3939:
[----:B------:R-:W-:Y:S05]  /*3c920*/  BSYNC B1 ;  /* 0x0000000000017941 */ /* 0x000fea0003800000 */
.L_x_3938:
[----:B------:R-:W3:Y:S01]  /*3c930*/  LDL R5, [R1+0x44c] ;  /* 0x00044c0001057983 */ /* 0x000ee20000100800 */
[----:B------:R-:W-:Y:S01]  /*3c940*/  VIADD R7, R7, 0x1 ;  /* 0x0000000107077836 */ /* 0x000fe20000000000 */
[----:B------:R-:W-:Y:S04]  /*3c950*/  BSSY B1, `(.L_x_3958) ;  /* 0x00000dc000017945 */ /* 0x000fe80003800000 */
[----:B------:R-:W-:-:S04]  /*3c960*/  ISETP.NE.AND P0, PT, R7, 0x2, PT ;  /* 0x000000020700780c */ /* 0x000fc80003f05270 */
[----:B------:R-:W-:Y:S02]  /*3c970*/  SEL R2, RZ, 0x1, P0 ;  /* 0x00000001ff027807 */ /* 0x000fe40000000000 */
[----:B------:R-:W-:Y:S02]  /*3c980*/  SEL R9, R7, RZ, P0 ;  /* 0x000000ff07097207 */ /* 0x000fe40000000000 */
[----:B------:R-:W-:Y:S01]  /*3c990*/  LOP3.LUT R8, R6, R2, RZ, 0x3c, !PT ;  /* 0x0000000206087212 */ /* 0x000fe200078e3cff */
[----:B------:R-:W-:Y:S02]  /*3c9a0*/  VIADD R6, R0, 0xffffffff ;  /* 0xffffffff00067836 */ /* 0x000fe40000000000 */
[----:B------:R0:W-:Y:S04]  /*3c9b0*/  STL [R1+0x434], R9 ;  /* 0x0004340901007387 */ /* 0x0001e80000100800 */
[----:B------:R0:W-:Y:S01]  /*3c9c0*/  STL [R1+0x444], R8 ;  /* 0x0004440801007387 */ /* 0x0001e20000100800 */
[----:B---3--:R-:W-:-:S13]  /*3c9d0*/  LOP3.LUT P2, RZ, R5, 0x1, RZ, 0xc0, !PT ;  /* 0x0000000105ff7812 */ /* 0x008fda000784c0ff */
[----:B0-----:R-:W-:Y:S05]  /*3c9e0*/  @!P2 BRA `(.L_x_3959) ;  /* 0x0000000c0048a947 */ /* 0x001fea0003800000 */
        /* <DEDUP_REMOVED lines=24> */
.L_x_3960:
        /* <DEDUP_REMOVED lines=9> */
.L_x_4075:
[----:B------:R-:W-:Y:S05]  /*3cc00*/  BSYNC B2 ;  /* 0x0000000000027941 */ /* 0x000fea0003800000 */
.L_x_3961:
        /* <DEDUP_REMOVED lines=9> */
.L_x_3964:
[----:B------:R-:W-:Y:S05]  /*3cca0*/  BSYNC B2 ;  /* 0x0000000000027941 */ /* 0x000fea0003800000 */
.L_x_3963:
        /* <DEDUP_REMOVED lines=14> */
.L_x_3965:
        /* <DEDUP_REMOVED lines=13> */
.L_x_4076:
[----:B------:R-:W-:Y:S05]  /*3ce60*/  BSYNC B2 ;  /* 0x0000000000027941 */ /* 0x000fea0003800000 */
.L_x_3966:
        /* <DEDUP_REMOVED lines=11> */
.L_x_3969:
[----:B------:R-:W-:Y:S05]  /*3cf20*/  BSYNC B2 ;  /* 0x0000000000027941 */ /* 0x000fea0003800000 */
.L_x_3968:
        /* <DEDUP_REMOVED lines=11> */
.L_x_3970:
        /* <DEDUP_REMOVED lines=15> */
.L_x_3971:
        /* <DEDUP_REMOVED lines=15> */
.L_x_3972:
        /* <DEDUP_REMOVED lines=15> */
.L_x_3973:
        /* <DEDUP_REMOVED lines=15> */
.L_x_3974:
        /* <DEDUP_REMOVED lines=15> */
.L_x_3975:
        /* <DEDUP_REMOVED lines=15> */
.L_x_3976:
        /* <DEDUP_REMOVED lines=15> */
.L_x_3977:
        /* <DEDUP_REMOVED lines=10> */
.L_x_3959:
[----:B------:R-:W-:Y:S05]  /*3d710*/  BSYNC B1 ;  /* 0x0000000000017941 */ /* 0x000fea0003800000 */
.L_x_3958:
[----:B------:R-:W3:Y:S01]  /*3d720*/  LDL R5, [R1+0x458] ;  /* 0x0004580001057983 */ /* 0x000ee20000100800 */
[----:B------:R-:W-:Y:S01]  /*3d730*/  VIADD R0, R0, 0xfffffffe ;  /* 0xfffffffe00007836 */ /* 0x000fe20000000000 */
[----:B---3--:R-:W-:-:S13]  /*3d740*/  ISETP.GT.AND P0, PT, R6, R5, PT ;  /* 0x000000050600720c */ /* 0x008fda0003f04270 */
[----:B------:R-:W-:Y:S05]  /*3d750*/  @P0 BRA `(.L_x_3978) ;  /* 0xffffffe400000947 */ /* 0x000fea000383ffff */
.L_x_3915:
[----:B------:R-:W-:Y:S05]  /*3d760*/  BSYNC B0 ;  /* 0x0000000000007941 */ /* 0x000fea0003800000 */
.L_x_3914:
[----:B------:R-:W3:Y:S04]  /*3d770*/  LDL.LU R4, [R1+0x434] ;  /* 0x0004340001047983 */ /* 0x000ee80000300800 */
[----:B------:R-:W4:Y:S01]  /*3d780*/  LDL.LU R3, [R1+0x444] ;  /* 0x0004440001037983 */ /* 0x000f220000300800 */
[----:B------:R-:W0:Y:S01]  /*3d790*/  S2R R2, SR_TID.X ;  /* 0x0000000000027919 */ /* 0x000e220000002100 */
[----:B------:R-:W-:Y:S01]  /*3d7a0*/  BSSY B0, `(.L_x_3979) ;  /* 0x0000015000007945 */ /* 0x000fe20003800000 */
[----:B0-----:R-:W-:-:S04]  /*3d7b0*/  LOP3.LUT R2, R2, 0x7f, RZ, 0xc0, !PT ;  /* 0x0000007f02027812 */ /* 0x001fc800078ec0ff */
[----:B------:R-:W-:Y:S01]  /*3d7c0*/  ISETP.NE.AND P1, PT, R2, RZ, PT ;  /* 0x000000ff0200720c */ /* 0x000fe20003f25270 */
[----:B---3--:R-:W-:-:S05]  /*3d7d0*/  VIADD R0, R4, 0x1 ;  /* 0x0000000104007836 */ /* 0x008fca0000000000 */
[----:B------:R-:W-:-:S04]  /*3d7e0*/  ISETP.NE.AND P0, PT, R0, 0x2, PT ;  /* 0x000000020000780c */ /* 0x000fc80003f05270 */
[----:B------:R-:W-:-:S04]  /*3d7f0*/  SEL R2, RZ, 0x1, P0 ;  /* 0x00000001ff027807 */ /* 0x000fc80000000000 */
[----:B----4-:R-:W-:-:S05]  /*3d800*/  LOP3.LUT R3, R3, R2, RZ, 0x3c, !PT ;  /* 0x0000000203037212 */ /* 0x010fca00078e3cff */
[----:B------:R0:W-:Y:S01]  /*3d810*/  STL [R1+0x444], R3 ;  /* 0x0004440301007387 */ /* 0x0001e20000100800 */
[----:B------:R-:W-:Y:S05]  /*3d820*/  @P1 BRA `(.L_x_3980) ;  /* 0x0000000000301947 */ /* 0x000fea0003800000 */
[----:B0-----:R-:W0:Y:S01]  /*3d830*/  S2R R3, SR_LANEID ;  /* 0x0000000000037919 */ /* 0x001e220000000000 */
[----:B------:R-:W-:Y:S01]  /*3d840*/  VOTEU.ANY UR4, UPT, PT ;  /* 0x0000000000047886 */ /* 0x000fe200038e0100 */
[----:B------:R-:W1:Y:S01]  /*3d850*/  LDC.64 R4, c[0x0][0xd60] ;  /* 0x00035800ff047b82 */ /* 0x000e620000000a00 */
[----:B------:R-:W0:Y:S02]  /*3d860*/  FLO.U32 R2, UR4 ;  /* 0x0000000400027d00 */ /* 0x000e2400080e0000 */
[----:B0-----:R-:W-:-:S06]  /*3d870*/  ISETP.EQ.U32.AND P1, PT, R2, R3, PT ;  /* 0x000000030200720c */ /* 0x001fcc0003f22070 */
[----:B------:R-:W1:Y:S07]  /*3d880*/  POPC R3, UR4 ;  /* 0x0000000400037d09 */ /* 0x000e6e0008000000 */
[----:B-1----:R-:W3:Y:S04]  /*3d890*/  @P1 ATOMG.E.ADD.STRONG.GPU PT, R3, desc[UR44][R4.64], R3 ;  /* 0x00000003040319a8 */ /* 0x002ee800081ee1ec */
[----:B---3--:R0:W1:Y:S02]  /*3d8a0*/  SHFL.IDX PT, R3, R3, R2, 0x1f ;  /* 0x00001f0203037589 */ /* 0x00806400000e0000 */
[----:B0-----:R-:W0:Y:S02]  /*3d8b0*/  S2R R2, SR_LTMASK ;  /* 0x0000000000027919 */ /* 0x001e240000003900 */
[----:B0-----:R-:W-:-:S06]  /*3d8c0*/  LOP3.LUT R2, R2, UR4, RZ, 0xc0, !PT ;  /* 0x0000000402027c12 */ /* 0x001fcc000f8ec0ff */
[----:B------:R-:W1:Y:S02]  /*3d8d0*/  POPC R2, R2 ;  /* 0x0000000200027309 */ /* 0x000e640000000000 */
[----:B-1----:R-:W-:-:S07]  /*3d8e0*/  IADD3 R16, R3, UR39, R2 ;  /* 0x0000002703107c10 */ /* 0x002fce000fffe002 */
.L_x_3980:
[----:B------:R-:W-:Y:S05]  /*3d8f0*/  BSYNC B0 ;  /* 0x0000000000007941 */ /* 0x000fea0003800000 */
.L_x_3979:
[----:B------:R-:W-:-:S05]  /*3d900*/  SEL R0, R0, RZ, P0 ;  /* 0x000000ff00007207 */ /* 0x000fca0000000000 */
[----:B------:R1:W-:Y:S02]  /*3d910*/  STL [R1+0x434], R0 ;  /* 0x0004340001007387 */ /* 0x0003e40000100800 */
.L_x_3876:
[----:B------:R-:W-:Y:S05]  /*3d920*/  BSYNC B7 ;  /* 0x0000000000077941 */ /* 0x000fea0003800000 */
.L_x_3874:
[----:B-1----:R-:W3:Y:S02]  /*3d930*/  LDL R0, [R1+0x44c] ;  /* 0x00044c0001007983 */ /* 0x002ee40000100800 */
[----:B---3--:R-:W-:-:S13]  /*3d940*/  LOP3.LUT P0, RZ, R0, 0x40, RZ, 0xc0, !PT ;  /* 0x0000004000ff7812 */ /* 0x008fda000780c0ff */
[----:B------:R-:W-:Y:S05]  /*3d950*/  @!P0 BRA `(.L_x_3981) ;  /* 0x0000000000288947 */ /* 0x000fea0003800000 */
[----:B------:R-:W-:Y:S05]  /*3d960*/  WARPSYNC.ALL ;  /* 0x0000000000007948 */ /* 0x000fea0003800000 */
[----:B------:R-:W1:Y:S08]  /*3d970*/  S2UR UR5, SR_CgaCtaId ;  /* 0x00000000000579c3 */ /* 0x000e700000008800 */
[----:B------:R-:W-:Y:S06]  /*3d980*/  BAR.SYNC.DEFER_BLOCKING 0x5, 0x180 ;  /* 0x0146000000007b1d */ /* 0x000fec0000010000 */
[----:B------:R-:W-:-:S02]  /*3d990*/  UMOV UR4, 0x400 ;  /* 0x0000040000047882 */ /* 0x000fc40000000000 */
[----:B-1----:R-:W-:-:S06]  /*3d9a0*/  ULEA UR4, UR5, UR4, 0x18 ;  /* 0x0000000405047291 */ /* 0x002fcc000f8ec03f */
[----:B------:R-:W-:-:S05]  /*3d9b0*/  IMAD.U32 R0, RZ, RZ, UR4 ;  /* 0x00000004ff007e24 */ /* 0x000fca000f8e00ff */
[----:B------:R1:W3:Y:S04]  /*3d9c0*/  LDS.128 R16, [R0+0x388d0] ;  /* 0x0388d00000107984 */ /* 0x0002e80000000c00 */
[----:B------:R1:W-:Y:S01]  /*3d9d0*/  STL [R1+0x430], R0 ;  /* 0x0004300001007387 */ /* 0x0003e20000100800 */
[----:B------:R-:W-:Y:S06]  /*3d9e0*/  BAR.ARV 0x4, 0x180 ;  /* 0x0106000000007b1d */ /* 0x000fec0000002000 */
[----:B------:R-:W-:Y:S05]  /*3d9f0*/  BRA `(.L_x_3982) ;  /* 0x0000000800d87947 */ /* 0x000fea0003800000 */
.L_x_3981:
[----:B------:R-:W1:Y:S01]  /*3da00*/  S2R R0, SR_TID.X ;  /* 0x0000000000007919 */ /* 0x000e620000002100 */
[----:B------:R-:W-:Y:S01]  /*3da10*/  UMOV UR4, 0xffffffff ;  /* 0xffffffff00047882 */ /* 0x000fe20000000000 */
[----:B-1----:R-:W-:-:S04]  /*3da20*/  LOP3.LUT R6, R0, 0x1f, RZ, 0xc0, !PT ;  /* 0x0000001f00067812 */ /* 0x002fc800078ec0ff */
[----:B------:R-:W-:Y:S01]  /*3da30*/  ISETP.NE.AND P0, PT, R6, 0x1f, PT ;  /* 0x0000001f0600780c */ /* 0x000fe20003f05270 */
[----:B------:R-:W-:-:S12]  /*3da40*/  BRA.DIV UR4, `(.L_x_3983) ;  /* 0x0000003604047947 */ /* 0x000fd8000b800000 */
[----:B------:R-:W-:Y:S01]  /*3da50*/  IMAD.IADD R0, R19, 0x1, R6 ;  /* 0x0000000113007824 */ /* 0x000fe200078e0206 */
[----:B------:R-:W-:-:S04]  /*3da60*/  ULDC UR4, c[0x0][0xd3c] ;  /* 0x00034f0000047ab9 */ /* 0x000fc80000000800 */
[----:B------:R-:W-:-:S13]  /*3da70*/  ISETP.GE.OR P1, PT, R0, UR4, !P0 ;  /* 0x0000000400007c0c */ /* 0x000fda000c726670 */
[----:B0-----:R-:W0:Y:S02]  /*3da80*/  @!P1 LDC.64 R2, c[0x0][0xd80] ;  /* 0x00036000ff029b82 */ /* 0x001e240000000a00 */
        /* <DEDUP_REMOVED lines=27> */
.L_x_4086:
[----:B------:R-:W-:Y:S02]  /*3dc40*/  ULDC UR4, c[0x0][0xd38] ;  /* 0x00034e0000047ab9 */ /* 0x000fe40000000800 */
[----:B------:R-:W-:-:S04]  /*3dc50*/  IMAD.U32 R4, RZ, RZ, UR4 ;  /* 0x00000004ff047e24 */ /* 0x000fc8000f8e00ff */
[----:B-1----:R-:W-:-:S04]  /*3dc60*/  IMAD R16, R16, R4, RZ ;  /* 0x0000000410107224 */ /* 0x002fc800078e02ff */
[----:B------:R-:W-:-:S05]  /*3dc70*/  IMAD.IADD R5, R5, 0x1, R16 ;  /* 0x0000000105057824 */ /* 0x000fca00078e0210 */
[----:B------:R-:W-:-:S13]  /*3dc80*/  ISETP.GT.AND P6, PT, R5, R0, PT ;  /* 0x000000000500720c */ /* 0x000fda0003fc4270 */
[----:B------:R-:W-:Y:S05]  /*3dc90*/  @P6 BRA `(.L_x_3984) ;  /* 0x00000000009c6947 */ /* 0x000fea0003800000 */
.L_x_3989:
[----:B0-----:R-:W0:Y:S01]  /*3dca0*/  LDC R2, c[0x0][0xd3c] ;  /* 0x00034f00ff027b82 */ /* 0x001e220000000800 */
[----:B------:R-:W-:-:S05]  /*3dcb0*/  VIADD R19, R19, 0x1f ;  /* 0x0000001f13137836 */ /* 0x000fca0000000000 */
[----:B0-----:R-:W-:-:S13]  /*3dcc0*/  ISETP.GE.AND P6, PT, R19, R2, PT ;  /* 0x000000021300720c */ /* 0x001fda0003fc6270 */
[----:B------:R-:W-:Y:S05]  /*3dcd0*/  @P6 BRA `(.L_x_3985) ;  /* 0x0000000400d46947 */ /* 0x000fea0003800000 */
[----:B------:R-:W0:Y:S01]  /*3dce0*/  S2R R3, SR_TID.X ;  /* 0x0000000000037919 */ /* 0x000e220000002100 */
[----:B------:R-:W-:Y:S01]  /*3dcf0*/  BSSY B0, `(.L_x_3986) ;  /* 0x0000009000007945 */ /* 0x000fe20003800000 */
[----:B0-----:R-:W-:-:S05]  /*3dd00*/  LOP3.LUT R3, R3, 0x1f, RZ, 0xc0, !PT ;  /* 0x0000001f03037812 */ /* 0x001fca00078ec0ff */
[----:B------:R-:W-:Y:S02]  /*3dd10*/  IMAD.IADD R4, R19, 0x1, R3 ;  /* 0x0000000113047824 */ /* 0x000fe400078e0203 */
[----:B------:R-:W-:-:S03]  /*3dd20*/  IMAD.MOV.U32 R3, RZ, RZ, RZ ;  /* 0x000000ffff037224 */ /* 0x000fc600078e00ff */
[----:B------:R-:W-:-:S13]  /*3dd30*/  ISETP.GE.OR P6, PT, R4, R2, !P0 ;  /* 0x000000020400720c */ /* 0x000fda00047c6670 */
[----:B------:R-:W-:Y:S05]  /*3dd40*/  @P6 BRA `(.L_x_3987) ;  /* 0x00000000000c6947 */ /* 0x000fea0003800000 */
[----:B------:R-:W0:Y:S02]  /*3dd50*/  LDC.64 R2, c[0x0][0xd80] ;  /* 0x00036000ff027b82 */ /* 0x000e240000000a00 */
[----:B0-----:R-:W-:-:S06]  /*3dd60*/  IMAD.WIDE R2, R4, 0x4, R2 ;  /* 0x0000000404027825 */ /* 0x001fcc00078e0202 */
[----:B------:R0:W5:Y:S02]  /*3dd70*/  LDG.E R3, desc[UR44][R2.64] ;  /* 0x0000002c02037981 */ /* 0x000164000c1e1900 */
.L_x_3987:
[----:B------:R-:W-:Y:S05]  /*3dd80*/  BSYNC B0 ;  /* 0x0000000000007941 */ /* 0x000fea0003800000 */
.L_x_3986:
        /* <DEDUP_REMOVED lines=18> */
.L_x_4094:
[----:B------:R-:W-:Y:S02]  /*3deb0*/  ULDC UR4, c[0x0][0xd38] ;  /* 0x00034e0000047ab9 */ /* 0x000fe40000000800 */
[----:B------:R-:W-:-:S04]  /*3dec0*/  IMAD.U32 R4, RZ, RZ, UR4 ;  /* 0x00000004ff047e24 */ /* 0x000fc8000f8e00ff */
[----:B-1----:R-:W-:-:S04]  /*3ded0*/  IMAD R16, R16, R4, RZ ;  /* 0x0000000410107224 */ /* 0x002fc800078e02ff */
[----:B------:R-:W-:-:S05]  /*3dee0*/  IMAD.IADD R5, R16, 0x1, R5 ;  /* 0x0000000110057824 */ /* 0x000fca00078e0205 */
[----:B------:R-:W-:-:S13]  /*3def0*/  ISETP.GT.AND P6, PT, R5, R0, PT ;  /* 0x000000000500720c */ /* 0x000fda0003fc4270 */
[----:B------:R-:W-:Y:S05]  /*3df00*/  @!P6 BRA `(.L_x_3989) ;  /* 0xfffffffc0064e947 */ /* 0x000fea000383ffff */
.L_x_3984:
        /* <DEDUP_REMOVED lines=8> */
.L_x_4098:
[----:B------:R-:W-:Y:S01]  /*3df90*/  ISETP.NE.AND P0, PT, R5, RZ, PT ;  /* 0x000000ff0500720c */ /* 0x000fe20003f05270 */
[----:B------:R-:W-:-:S12]  /*3dfa0*/  IMAD.MOV.U32 R5, RZ, RZ, RZ ;  /* 0x000000ffff057224 */ /* 0x000fd800078e00ff */
[----:B------:R-:W-:Y:S05]  /*3dfb0*/  @!P0 BRA `(.L_x_3991) ;  /* 0x0000000000148947 */ /* 0x000fea0003800000 */
[----:B------:R-:W-:Y:S01]  /*3dfc0*/  UMOV UR4, 0xffffffff ;  /* 0xffffffff00047882 */ /* 0x000fe20000000000 */
[----:B------:R-:W-:Y:S02]  /*3dfd0*/  VIADD R12, R6, 0xffffffff ;  /* 0xffffffff060c7836 */ /* 0x000fe40000000000 */
[----:B------:R-:W-:Y:S05]  /*3dfe0*/  BRA.DIV UR4, `(.L_x_3992) ;  /* 0x0000003604f87947 */ /* 0x000fea000b800000 */
[----:B0-----:R0:W4:Y:S02]  /*3dff0*/  SHFL.IDX PT, R2, R2, R12, 0x1f ;  /* 0x00001f0c02027589 */ /* 0x00112400000e0000 */
.L_x_4101:
[----:B----4-:R-:W-:-:S07]  /*3e000*/  IMAD.MOV.U32 R5, RZ, RZ, R2 ;  /* 0x000000ffff057224 */ /* 0x010fce00078e0002 */
.L_x_3991:
[----:B01----:R-:W0:Y:S01]  /*3e010*/  LDC.64 R2, c[0x0][0xd90] ;  /* 0x00036400ff027b82 */ /* 0x003e220000000a00 */
[----:B------:R-:W-:-:S04]  /*3e020*/  IMAD.IADD R19, R6, 0x1, R19 ;  /* 0x0000000106137824 */ /* 0x000fc800078e0213 */
[----:B0-----:R-:W-:-:S05]  /*3e030*/  IMAD.WIDE R2, R19, 0x4, R2 ;  /* 0x0000000413027825 */ /* 0x001fca00078e0202 */
[----:B------:R-:W3:Y:S01]  /*3e040*/  LDG.E R7, desc[UR44][R2.64] ;  /* 0x0000002c02077981 */ /* 0x000ee2000c1e1900 */
[----:B------:R-:W-:-:S04]  /*3e050*/  IMAD R16, R5, R4, R16 ;  /* 0x0000000405107224 */ /* 0x000fc800078e0210 */
[----:B------:R-:W-:Y:S02]  /*3e060*/  IMAD.IADD R0, R0, 0x1, -R16 ;  /* 0x0000000100007824 */ /* 0x000fe400078e0a10 */
[----:B---3--:R-:W-:-:S05]  /*3e070*/  IMAD R6, R17, R7, RZ ;  /* 0x0000000711067224 */ /* 0x008fca00078e02ff */
        /* <DEDUP_REMOVED lines=59> */
.L_x_3985:
[----:B------:R-:W-:Y:S01]  /*3e430*/  UMOV UR4, URZ ;  /* 0x0000003f00047c82 */ /* 0x000fe20008000000 */
[----:B------:R-:W-:Y:S01]  /*3e440*/  UMOV UR5, URZ ;  /* 0x0000003f00057c82 */ /* 0x000fe20008000000 */
[----:B------:R-:W-:Y:S01]  /*3e450*/  ULDC UR6, c[0x0][0xd3c] ;  /* 0x00034f0000067ab9 */ /* 0x000fe20000000800 */
[----:B------:R-:W-:Y:S02]  /*3e460*/  IMAD.MOV.U32 R16, RZ, RZ, R0 ;  /* 0x000000ffff107224 */ /* 0x000fe400078e0000 */
[----:B------:R-:W-:Y:S02]  /*3e470*/  IMAD.U32 R17, RZ, RZ, UR4 ;  /* 0x00000004ff117e24 */ /* 0x000fe4000f8e00ff */
[----:B------:R-:W-:Y:S02]  /*3e480*/  IMAD.U32 R18, RZ, RZ, UR5 ;  /* 0x00000005ff127e24 */ /* 0x000fe4000f8e00ff */
[----:B------:R-:W-:-:S07]  /*3e490*/  IMAD.U32 R19, RZ, RZ, UR6 ;  /* 0x00000006ff137e24 */ /* 0x000fce000f8e00ff */
.L_x_3993:
[----:B------:R0:W3:Y:S01]  /*3e4a0*/  LDL R3, [R1+0x430] ;  /* 0x0004300001037983 */ /* 0x0000e20000100800 */
        /* <DEDUP_REMOVED lines=11> */
.L_x_3982:
[----:B------:R-:W-:Y:S02]  /*3e560*/  ULDC UR4, c[0x0][0xd3c] ;  /* 0x00034f0000047ab9 */ /* 0x000fe40000000800 */
[----:B---3--:R-:W-:-:S13]  /*3e570*/  ISETP.GE.AND P0, PT, R19, UR4, PT ;  /* 0x0000000413007c0c */ /* 0x008fda000bf06270 */
[----:B------:R-:W-:Y:S05]  /*3e580*/  @!P0 BRA `(.L_x_3994) ;  /* 0xffffff6c00348947 */ /* 0x000fea000383ffff */
[----:B------:R-:W-:Y:S05]  /*3e590*/  BSYNC B8 ;  /* 0x0000000000087941 */ /* 0x000fea0003800000 */
.L_x_3808:
[----:B-1----:R-:W3:Y:S01]  /*3e5a0*/  LDL.LU R0, [R1+0x498] ;  /* 0x0004980001007983 */ /* 0x002ee20000300800 */
[----:B------:R-:W-:Y:S01]  /*3e5b0*/  BSSY B0, `(.L_x_3995) ;  /* 0x000000b000007945 */ /* 0x000fe20003800000 */
[----:B------:R-:W1:Y:S01]  /*3e5c0*/  S2R R5, SR_CgaCtaId ;  /* 0x0000000000057919 */ /* 0x000e620000008800 */
[----:B---3--:R-:W-:-:S05]  /*3e5d0*/  VIADD R0, R0, 0x1 ;  /* 0x0000000100007836 */ /* 0x008fca0000000000 */
[----:B0-----:R-:W-:-:S04]  /*3e5e0*/  LEA.HI R2, R0, R0, RZ, 0x1 ;  /* 0x0000000000027211 */ /* 0x001fc800078f08ff */
[----:B------:R-:W-:-:S05]  /*3e5f0*/  LOP3.LUT R3, R2, 0xfffffffe, RZ, 0xc0, !PT ;  /* 0xfffffffe02037812 */ /* 0x000fca00078ec0ff */
[----:B------:R-:W-:Y:S01]  /*3e600*/  IMAD.IADD R3, R0, 0x1, -R3 ;  /* 0x0000000100037824 */ /* 0x000fe200078e0a03 */
[----:B------:R-:W-:-:S04]  /*3e610*/  MOV R0, 0x400 ;  /* 0x0000040000007802 */ /* 0x000fc80000000f00 */
[----:B-1----:R-:W-:Y:S02]  /*3e620*/  LEA R0, R5, R0, 0x18 ;  /* 0x0000000005007211 */ /* 0x002fe400078ec0ff */
[----:B------:R-:W-:-:S04]  /*3e630*/  SHF.L.U32 R3, R3, 0x1f, RZ ;  /* 0x0000001f03037819 */ /* 0x000fc800000006ff */
[----:B------:R-:W0:Y:S02]  /*3e640*/  SYNCS.PHASECHK.TRANS64.TRYWAIT P0, [R0+URZ+0x38820], R3 ;  /* 0x03882003000075a7 */ /* 0x000e24000800017f */
[----:B0-----:R-:W-:Y:S05]  /*3e650*/  @!P0 BRA `(.L_x_3996) ;  /* 0x0000003000848947 */ /* 0x001fea0003800000 */
.L_x_4102:
[----:B------:R-:W-:Y:S05]  /*3e660*/  BSYNC B0 ;  /* 0x0000000000007941 */ /* 0x000fea0003800000 */
.L_x_3995:
[----:B------:R-:W-:-:S03]  /*3e670*/  UMOV UR4, 0xffffffff ;  /* 0xffffffff00047882 */ /* 0x000fc60000000000 */
[----:B------:R-:W-:Y:S05]  /*3e680*/  BRA.DIV UR4, `(.L_x_3997) ;  /* 0x00000032048c7947 */ /* 0x000fea000b800000 */
[----:B------:R-:W1:Y:S02]  /*3e690*/  S2R R2, SR_TID.X ;  /* 0x0000000000027919 */ /* 0x000e640000002100 */
[----:B-1----:R-:W-:-:S04]  /*3e6a0*/  SHF.R.U32.HI R2, RZ, 0x5, R2 ;  /* 0x00000005ff027819 */ /* 0x002fc80000011602 */
[----:B------:R-:W-:-:S05]  /*3e6b0*/  LOP3.LUT R2, R2, 0x3, RZ, 0xc0, !PT ;  /* 0x0000000302027812 */ /* 0x000fca00078ec0ff */
[----:B------:R1:W3:Y:S02]  /*3e6c0*/  SHFL.IDX PT, R14, R2, RZ, 0x1f ;  /* 0x00001fff020e7589 */ /* 0x0002e400000e0000 */
.L_x_4105:
[----:B---3--:R-:W-:-:S13]  /*3e6d0*/  ISETP.NE.AND P0, PT, R14, RZ, PT ;  /* 0x000000ff0e00720c */ /* 0x008fda0003f05270 */
[----:B------:R-:W-:Y:S05]  /*3e6e0*/  @P0 BRA `(.L_x_3588) ;  /* 0x0000000000940947 */ /* 0x000fea0003800000 */
[----:B------:R-:W-:-:S03]  /*3e6f0*/  UMOV UR4, 0xffffffff ;  /* 0xffffffff00047882 */ /* 0x000fc60000000000 */
[----:B------:R-:W-:Y:S05]  /*3e700*/  BRA.DIV UR4, `(.L_x_3998) ;  /* 0x0000003204a07947 */ /* 0x000fea000b800000 */
[----:B------:R-:W-:-:S13]  /*3e710*/  ELECT P6, URZ, PT ;  /* 0x00000000003f782f */ /* 0x000fda00038c0000 */
.L_x_4108:
[----:B------:R-:W-:Y:S05]  /*3e720*/  @!P6 BRA `(.L_x_3588) ;  /* 0x000000000084e947 */ /* 0x000fea0003800000 */
[----:B------:R-:W-:-:S06]  /*3e730*/  ULOP3.LUT UR4, UR38, 0x2, URZ, 0xfc, !UPT ;  /* 0x0000000226047892 */ /* 0x000fcc000f8efc3f */
[----:B-1----:R-:W-:-:S05]  /*3e740*/  IMAD.U32 R2, RZ, RZ, UR4 ;  /* 0x00000004ff027e24 */ /* 0x002fca000f8e00ff */
[----:B------:R-:W-:-:S13]  /*3e750*/  ISETP.NE.AND P2, PT, R2, 0x3, PT ;  /* 0x000000030200780c */ /* 0x000fda0003f45270 */
[----:B------:R-:W-:Y:S05]  /*3e760*/  @!P2 BRA `(.L_x_3999) ;  /* 0x000000000004a947 */ /* 0x000fea0003800000 */
[----:B------:R-:W-:Y:S01]  /*3e770*/  BPT.TRAP 0x1 ;  /* 0x000000040000795c */ /* 0x000fe20000300000 */
.L_x_3999:
        /* <DEDUP_REMOVED lines=14> */
.L_x_4109:
[----:B------:R-:W1:Y:S02]  /*3e860*/  SYNCS.PHASECHK.TRANS64.TRYWAIT P0, [R7+URZ], R2 ;  /* 0x00000002070075a7 */ /* 0x000e64000800017f */
[----:B-1----:R-:W-:Y:S05]  /*3e870*/  @!P0 BRA `(.L_x_4001) ;  /* 0x0000003000788947 */ /* 0x002fea0003800000 */
.L_x_4110:
[----:B------:R-:W-:Y:S05]  /*3e880*/  @!P2 BRA `(.L_x_4002) ;  /* 0x000000000004a947 */ /* 0x000fea0003800000 */
[----:B------:R-:W-:Y:S01]  /*3e890*/  BPT.TRAP 0x1 ;  /* 0x000000040000795c */ /* 0x000fe20000300000 */
.L_x_4002:
[----:B------:R-:W3:Y:S01]  /*3e8a0*/  LDL.LU R4, [R1+0x434] ;  /* 0x0004340001047983 */ /* 0x000ee20000300800 */
[----:B------:R-:W-:-:S04]  /*3e8b0*/  VIADD R0, R0, 0x38860 ;  /* 0x0003886000007836 */ /* 0x000fc80000000000 */
[----:B---3--:R-:W-:-:S04]  /*3e8c0*/  IMAD R4, R4, 0x8, R0 ;  /* 0x0000000804047824 */ /* 0x008fc800078e0200 */
[----:B------:R-:W3:Y:S02]  /*3e8d0*/  SYNCS.PHASECHK.TRANS64.TRYWAIT P0, [R4+URZ], R5 ;  /* 0x00000005040075a7 */ /* 0x000ee4000800017f */
[----:B---3--:R-:W-:Y:S05]  /*3e8e0*/  @!P0 BRA `(.L_x_4003) ;  /* 0x0000003000708947 */ /* 0x008fea0003800000 */
.L_x_4111:
[----:B------:R-:W-:-:S07]  /*3e8f0*/  IMAD R3, R3, 0x8, R0 ;  /* 0x0000000803037824 */ /* 0x000fce00078e0200 */
.L_x_4004:
[----:B----4-:R4:W0:Y:S02]  /*3e900*/  SYNCS.PHASECHK.TRANS64.TRYWAIT P0, [R3+URZ], R2 ;  /* 0x00000002030075a7 */ /* 0x010824000800017f */
[----:B0-----:R-:W-:Y:S05]  /*3e910*/  @!P0 NANOSLEEP.SYNCS 0x989680 ;  /* 0x009896800000895d */ /* 0x001fea0003900000 */
[----:B------:R-:W0:Y:S02]  /*3e920*/  @!P0 SYNCS.PHASECHK.TRANS64 P0, [R3+URZ], R2 ;  /* 0x00000002030085a7 */ /* 0x000e24000800007f */
[----:B0-----:R-:W-:Y:S05]  /*3e930*/  @!P0 BRA `(.L_x_4004) ;  /* 0xfffffffc00f08947 */ /* 0x001fea000383ffff */
.L_x_3588:
[----:B------:R-:W-:Y:S05]  /*3e940*/  BSYNC B9 ;  /* 0x0000000000097941 */ /* 0x000fea0003800000 */
.L_x_3585:
[----:B------:R-:W-:Y:S05]  /*3e950*/  EXIT ;  /* 0x000000000000794d */ /* 0x000fea0003800000 */
.L_x_3612:
[----:B0-----:R0:W1:Y:S02]  /*3e960*/  SYNCS.PHASECHK.TRANS64.TRYWAIT P5, [R60+URZ+0x38890], R67 ;  /* 0x038890433c0075a7 */ /* 0x00106400080a017f */
[----:B-1----:R-:W-:Y:S05]  /*3e970*/  @!P5 NANOSLEEP.SYNCS 0x989680 ;  /* 0x009896800000d95d */ /* 0x002fea0003900000 */
[----:B------:R-:W1:Y:S02]  /*3e980*/  @!P5 SYNCS.PHASECHK.TRANS64 P5, [R60+URZ+0x38890], R67 ;  /* 0x038890433c00d5a7 */ /* 0x000e6400080a007f */
[----:B-1----:R-:W-:Y:S05]  /*3e990*/  @!P5 BRA `(.L_x_3612) ;  /* 0xfffffffc00f0d947 */ /* 0x002fea000383ffff */
[----:B------:R-:W-:Y:S05]  /*3e9a0*/  BRA `(.L_x_4005) ;  /* 0xfffffc4000447947 */ /* 0x000fea000383ffff */
.L_x_3622:
[----:B0-----:R0:W1:Y:S02]  /*3e9b0*/  SYNCS.PHASECHK.TRANS64.TRYWAIT P5, [R60+URZ+0x38890], R67 ;  /* 0x038890433c0075a7 */ /* 0x00106400080a017f */
[----:B-1----:R-:W-:Y:S05]  /*3e9c0*/  @!P5 NANOSLEEP.SYNCS 0x989680 ;  /* 0x009896800000d95d */ /* 0x002fea0003900000 */
[----:B------:R-:W1:Y:S02]  /*3e9d0*/  @!P5 SYNCS.PHASECHK.TRANS64 P5, [R60+URZ+0x38890], R67 ;  /* 0x038890433c00d5a7 */ /* 0x000e6400080a007f */
[----:B-1----:R-:W-:Y:S05]  /*3e9e0*/  @!P5 BRA `(.L_x_3622) ;  /* 0xfffffffc00f0d947 */ /* 0x002fea000383ffff */
[----:B------:R-:W-:Y:S05]  /*3e9f0*/  BRA `(.L_x_4006) ;  /* 0xfffffc4800987947 */ /* 0x000fea000383ffff */
.L_x_3627:
[----:B0-----:R0:W1:Y:S02]  /*3ea00*/  SYNCS.PHASECHK.TRANS64.TRYWAIT P4, [R60+URZ+0x38890], R67 ;  /* 0x038890433c0075a7 */ /* 0x001064000808017f */
[----:B-1----:R-:W-:Y:S05]  /*3ea10*/  @!P4 NANOSLEEP.SYNCS 0x989680 ;  /* 0x009896800000c95d */ /* 0x002fea0003900000 */
[----:B------:R-:W1:Y:S02]  /*3ea20*/  @!P4 SYNCS.PHASECHK.TRANS64 P4, [R60+URZ+0x38890], R67 ;  /* 0x038890433c00c5a7 */ /* 0x000e64000808007f */
[----:B-1----:R-:W-:Y:S05]  /*3ea30*/  @!P4 BRA `(.L_x_3627) ;  /* 0xfffffffc00f0c947 */ /* 0x002fea000383ffff */
[----:B------:R-:W-:Y:S05]  /*3ea40*/  BRA `(.L_x_4007) ;  /* 0xfffffc5000a47947 */ /* 0x000fea000383ffff */
.L_x_3631:
[----:B--2---:R2:W0:Y:S02]  /*3ea50*/  SYNCS.PHASECHK.TRANS64.TRYWAIT P3, [R60+URZ+0x388b0], R67 ;  /* 0x0388b0433c0075a7 */ /* 0x004424000806017f */
[----:B0-----:R-:W-:Y:S05]  /*3ea60*/  @!P3 NANOSLEEP.SYNCS 0x989680 ;  /* 0x009896800000b95d */ /* 0x001fea0003900000 */
[----:B------:R-:W0:Y:S02]  /*3ea70*/  @!P3 SYNCS.PHASECHK.TRANS64 P3, [R60+URZ+0x388b0], R67 ;  /* 0x0388b0433c00b5a7 */ /* 0x000e24000806007f */
[----:B0-----:R-:W-:Y:S05]  /*3ea80*/  @!P3 BRA `(.L_x_3631) ;  /* 0xfffffffc00f0b947 */ /* 0x001fea000383ffff */
[----:B------:R-:W-:Y:S05]  /*3ea90*/  BRA `(.L_x_4008) ;  /* 0xfffffc54000c7947 */ /* 0x000fea000383ffff */
.L_x_3675:
        /* <DEDUP_REMOVED lines=8> */
.L_x_4010:
[----:B------:R-:W-:Y:S05]  /*3eb20*/  BSYNC B1 ;  /* 0x0000000000017941 */ /* 0x000fea0003800000 */
.L_x_4009:
        /* <DEDUP_REMOVED lines=8> */
.L_x_4011:
[----:B------:R-:W-:Y:S02]  /*3ebb0*/  IMAD.MOV.U32 R13, RZ, RZ, R9 ;  /* 0x000000ffff0d7224 */ /* 0x000fe400078e0009 */
[----:B------:R-:W-:-:S07]  /*3ebc0*/  IMAD.MOV.U32 R4, RZ, RZ, R14 ;  /* 0x000000ffff047224 */ /* 0x000fce00078e000e */
[----:B------:R-:W-:Y:S05]  /*3ebd0*/  WARPSYNC.COLLECTIVE R15, `(.L_x_4012) ;  /* 0x000000000f087348 */ /* 0x000fea0003c00000 */
[----:B------:R0:W1:Y:S02]  /*3ebe0*/  SHFL.IDX P6, R14, R13, R12, R11 ;  /* 0x0000000c0d0e7389 */ /* 0x00006400000c000b */
[----:B01----:R-:W-:Y:S01]  /*3ebf0*/  ENDCOLLECTIVE ;  /* 0x000000000000791b */ /* 0x003fe20003800000 */
.L_x_4012:
[----:B------:R-:W-:Y:S02]  /*3ec00*/  IMAD.MOV.U32 R13, RZ, RZ, R8 ;  /* 0x000000ffff0d7224 */ /* 0x000fe400078e0008 */
[----:B------:R-:W-:-:S07]  /*3ec10*/  IMAD.MOV.U32 R5, RZ, RZ, R14 ;  /* 0x000000ffff057224 */ /* 0x000fce00078e000e */
[----:B------:R-:W-:Y:S05]  /*3ec20*/  WARPSYNC.COLLECTIVE R15, `(.L_x_4013) ;  /* 0x000000000f087348 */ /* 0x000fea0003c00000 */
[----:B------:R0:W1:Y:S02]  /*3ec30*/  SHFL.IDX P6, R14, R13, R12, R11 ;  /* 0x0000000c0d0e7389 */ /* 0x00006400000c000b */
[----:B01----:R-:W-:Y:S01]  /*3ec40*/  ENDCOLLECTIVE ;  /* 0x000000000000791b */ /* 0x003fe20003800000 */
.L_x_4013:
[----:B------:R-:W-:Y:S05]  /*3ec50*/  BRA `(.L_x_4014) ;  /* 0xfffffcf4005c7947 */ /* 0x000fea000383ffff */
.L_x_3678:
        /* <DEDUP_REMOVED lines=8> */
.L_x_4016:
[----:B------:R-:W-:Y:S05]  /*3ece0*/  BSYNC B1 ;  /* 0x0000000000017941 */ /* 0x000fea0003800000 */
.L_x_4015:
        /* <DEDUP_REMOVED lines=8> */
.L_x_4017:
[----:B------:R-:W-:Y:S02]  /*3ed70*/  IMAD.MOV.U32 R13, RZ, RZ, R9 ;  /* 0x000000ffff0d7224 */ /* 0x000fe400078e0009 */
[----:B------:R-:W-:-:S07]  /*3ed80*/  IMAD.MOV.U32 R4, RZ, RZ, R14 ;  /* 0x000000ffff047224 */ /* 0x000fce00078e000e */
[----:B------:R-:W-:Y:S05]  /*3ed90*/  WARPSYNC.COLLECTIVE R15, `(.L_x_4018) ;  /* 0x000000000f087348 */ /* 0x000fea0003c00000 */
[----:B------:R0:W1:Y:S02]  /*3eda0*/  SHFL.IDX P6, R14, R13, R12, R11 ;  /* 0x0000000c0d0e7389 */ /* 0x00006400000c000b */
[----:B01----:R-:W-:Y:S01]  /*3edb0*/  ENDCOLLECTIVE ;  /* 0x000000000000791b */ /* 0x003fe20003800000 */
.L_x_4018:
[----:B------:R-:W-:Y:S02]  /*3edc0*/  IMAD.MOV.U32 R13, RZ, RZ, R8 ;  /* 0x000000ffff0d7224 */ /* 0x000fe400078e0008 */
[----:B------:R-:W-:-:S07]  /*3edd0*/  IMAD.MOV.U32 R5, RZ, RZ, R14 ;  /* 0x000000ffff057224 */ /* 0x000fce00078e000e */
[----:B------:R-:W-:Y:S05]  /*3ede0*/  WARPSYNC.COLLECTIVE R15, `(.L_x_4019) ;  /* 0x000000000f087348 */ /* 0x000fea0003c00000 */
[----:B------:R0:W1:Y:S02]  /*3edf0*/  SHFL.IDX P6, R14, R13, R12, R11 ;  /* 0x0000000c0d0e7389 */ /* 0x00006400000c000b */
[----:B01----:R-:W-:Y:S01]  /*3ee00*/  ENDCOLLECTIVE ;  /* 0x000000000000791b */ /* 0x003fe20003800000 */
.L_x_4019:
[----:B------:R-:W-:Y:S05]  /*3ee10*/  BRA `(.L_x_4020) ;  /* 0xfffffcf400c07947 */ /* 0x000fea000383ffff */
.L_x_3682:
[----:B-1----:R1:W0:Y:S02]  /*3ee20*/  SYNCS.PHASECHK.TRANS64.TRYWAIT P0, [R2+URZ+0x38800], R7 ;  /* 0x03880007020075a7 */ /* 0x002224000800017f */
[----:B0-----:R-:W-:Y:S05]  /*3ee30*/  @!P0 NANOSLEEP.SYNCS 0x989680 ;  /* 0x009896800000895d */ /* 0x001fea0003900000 */
[----:B------:R-:W0:Y:S02]  /*3ee40*/  @!P0 SYNCS.PHASECHK.TRANS64 P0, [R2+URZ+0x38800], R7 ;  /* 0x03880007020085a7 */ /* 0x000e24000800007f */
[----:B0-----:R-:W-:Y:S05]  /*3ee50*/  @!P0 BRA `(.L_x_3682) ;  /* 0xfffffffc00f08947 */ /* 0x001fea000383ffff */
[----:B------:R-:W-:Y:S05]  /*3ee60*/  BRA `(.L_x_4021) ;  /* 0xfffffcf800487947 */ /* 0x000fea000383ffff */
.L_x_3690:
[----:B------:R-:W0:Y:S01]  /*3ee70*/  LDC R71, c[0x0][0x3f4] ;  /* 0x0000fd00ff477b82 */ /* 0x000e220000000800 */
[----:B------:R-:W-:Y:S01]  /*3ee80*/  BSSY B1, `(.L_x_4022) ;  /* 0x0000008000017945 */ /* 0x000fe20003800000 */
[----:B------:R-:W-:Y:S02]  /*3ee90*/  IMAD.MOV.U32 R13, RZ, RZ, R27 ;  /* 0x000000ffff0d7224 */ /* 0x000fe400078e001b */
[----:B------:R-:W-:Y:S02]  /*3eea0*/  IMAD.MOV.U32 R12, RZ, RZ, RZ ;  /* 0x000000ffff0c7224 */ /* 0x000fe400078e00ff */
[----:B------:R-:W-:Y:S02]  /*3eeb0*/  IMAD.MOV.U32 R11, RZ, RZ, 0x1c1f ;  /* 0x00001c1fff0b7424 */ /* 0x000fe400078e00ff */
[----:B------:R-:W-:-:S07]  /*3eec0*/  IMAD.MOV.U32 R15, RZ, RZ, -0x1 ;  /* 0xffffffffff0f7424 */ /* 0x000fce00078e00ff */
[----:B0-----:R-:W-:Y:S05]  /*3eed0*/  WARPSYNC.COLLECTIVE R15, `(.L_x_4023) ;  /* 0x000000000f087348 */ /* 0x001fea0003c00000 */
[----:B------:R1:W2:Y:S02]  /*3eee0*/  SHFL.IDX P6, R14, R13, R12, R11 ;  /* 0x0000000c0d0e7389 */ /* 0x0002a400000c000b */
[----:B012---:R-:W-:Y:S01]  /*3eef0*/  ENDCOLLECTIVE ;  /* 0x000000000000791b */ /* 0x007fe20003800000 */
.L_x_4023:
[----:B------:R-:W-:Y:S05]  /*3ef00*/  BSYNC B1 ;  /* 0x0000000000017941 */ /* 0x000fea0003800000 */
.L_x_4022:
[----:B------:R-:W-:Y:S01]  /*3ef10*/  IMAD.MOV.U32 R13, RZ, RZ, R26 ;  /* 0x000000ffff0d7224 */ /* 0x000fe200078e001a */
[----:B------:R-:W-:Y:S01]  /*3ef20*/  ISETP.GE.AND P0, PT, R22, R71, PT ;  /* 0x000000471600720c */ /* 0x000fe20003f06270 */
[----:B------:R-:W-:Y:S02]  /*3ef30*/  IMAD.MOV.U32 R12, RZ, RZ, RZ ;  /* 0x000000ffff0c7224 */ /* 0x000fe400078e00ff */
[----:B------:R-:W-:Y:S02]  /*3ef40*/  IMAD.MOV.U32 R11, RZ, RZ, 0x1c1f ;  /* 0x00001c1fff0b7424 */ /* 0x000fe400078e00ff */
[----:B------:R-:W-:Y:S02]  /*3ef50*/  IMAD.MOV.U32 R15, RZ, RZ, -0x1 ;  /* 0xffffffffff0f7424 */ /* 0x000fe400078e00ff */
[----:B------:R-:W-:Y:S02]  /*3ef60*/  IMAD.MOV.U32 R3, RZ, RZ, R14 ;  /* 0x000000ffff037224 */ /* 0x000fe400078e000e */
[----:B------:R-:W-:-:S07]  /*3ef70*/  IMAD R69, R24, R69, RZ ;  /* 0x0000004518457224 */ /* 0x000fce00078e02ff */
[----:B------:R-:W-:Y:S05]  /*3ef80*/  WARPSYNC.COLLECTIVE R15, `(.L_x_4024) ;  /* 0x000000000f087348 */ /* 0x000fea0003c00000 */
[----:B------:R0:W1:Y:S02]  /*3ef90*/  SHFL.IDX P6, R14, R13, R12, R11 ;  /* 0x0000000c0d0e7389 */ /* 0x00006400000c000b */
[----:B01----:R-:W-:Y:S01]  /*3efa0*/  ENDCOLLECTIVE ;  /* 0x000000000000791b */ /* 0x003fe20003800000 */
.L_x_4024:
[----:B------:R-:W-:Y:S01]  /*3efb0*/  ISETP.GE.OR P1, PT, R0, R69, P0 ;  /* 0x000000450000720c */ /* 0x000fe20000726670 */
[----:B------:R-:W-:-:S12]  /*3efc0*/  IMAD.MOV.U32 R13, RZ, RZ, R25 ;  /* 0x000000ffff0d7224 */ /* 0x000fd800078e0019 */
[C---:B------:R-:W-:Y:S01]  /*3efd0*/  @!P1 IMAD.SHL.U32 R7, R22.reuse, 0x2, RZ ;  /* 0x0000000216079824 */ /* 0x040fe200078e00ff */
[----:B------:R-:W-:Y:S01]  /*3efe0*/  @!P1 SHF.L.U64.HI R6, R22, 0x1, R23 ;  /* 0x0000000116069819 */ /* 0x000fe20000010217 */
[----:B------:R-:W-:-:S07]  /*3eff0*/  IMAD.MOV.U32 R4, RZ, RZ, R14 ;  /* 0x000000ffff047224 */ /* 0x000fce00078e000e */
[----:B------:R-:W-:Y:S05]  /*3f000*/  WARPSYNC.COLLECTIVE R15, `(.L_x_4025) ;  /* 0x000000000f087348 */ /* 0x000fea0003c00000 */
[----:B------:R0:W1:Y:S02]  /*3f010*/  SHFL.IDX P6, R14, R13, R12, R11 ;  /* 0x0000000c0d0e7389 */ /* 0x00006400000c000b */
[----:B01----:R-:W-:Y:S01]  /*3f020*/  ENDCOLLECTIVE ;  /* 0x000000000000791b */ /* 0x003fe20003800000 */
.L_x_4025:
[----:B------:R-:W-:-:S05]  /*3f030*/  @!P1 IADD3 R4, P2, R4, R7, RZ ;  /* 0x0000000704049210 */ /* 0x000fca0007f5e0ff */
[----:B------:R-:W-:Y:S02]  /*3f040*/  @!P1 IMAD.X R3, R3, 0x1, R6, P2 ;  /* 0x0000000103039824 */ /* 0x000fe400010e0606 */
[----:B------:R-:W-:Y:S02]  /*3f050*/  @!P1 IMAD.MOV.U32 R8, RZ, RZ, R4 ;  /* 0x000000ffff089224 */ /* 0x000fe400078e0004 */
[----:B------:R-:W-:Y:S02]  /*3f060*/  @!P1 IMAD.MOV.U32 R9, RZ, RZ, R3 ;  /* 0x000000ffff099224 */ /* 0x000fe400078e0003 */
[----:B------:R-:W-:Y:S02]  /*3f070*/  IMAD.MOV.U32 R13, RZ, RZ, R33 ;  /* 0x000000ffff0d7224 */ /* 0x000fe400078e0021 */
[----:B------:R-:W-:-:S07]  /*3f080*/  IMAD.MOV.U32 R5, RZ, RZ, R14 ;  /* 0x000000ffff057224 */ /* 0x000fce00078e000e */
[----:B------:R-:W-:Y:S05]  /*3f090*/  WARPSYNC.COLLECTIVE R15, `(.L_x_4026) ;  /* 0x000000000f087348 */ /* 0x000fea0003c00000 */
[----:B------:R0:W1:Y:S02]  /*3f0a0*/  SHFL.IDX P6, R14, R13, R12, R11 ;  /* 0x0000000c0d0e7389 */ /* 0x00006400000c000b */
[----:B01----:R-:W-:Y:S01]  /*3f0b0*/  ENDCOLLECTIVE ;  /* 0x000000000000791b */ /* 0x003fe20003800000 */
.L_x_4026:
[----:B------:R-:W2:Y:S01]  /*3f0c0*/  @!P1 LD.E.128 R8, desc[UR44][R8.64] ;  /* 0x0000002c08089980 */ /* 0x000ea2000c101d00 */
[----:B------:R-:W-:-:S05]  /*3f0d0*/  @!P1 IADD3 R14, P2, R14, R7, RZ ;  /* 0x000000070e0e9210 */ /* 0x000fca0007f5e0ff */
[----:B------:R-:W-:Y:S02]  /*3f0e0*/  @!P1 IMAD.X R5, R5, 0x1, R6, P2 ;  /* 0x0000000105059824 */ /* 0x000fe400010e0606 */
[----:B------:R-:W-:-:S06]  /*3f0f0*/  @!P1 IMAD.MOV.U32 R4, RZ, RZ, R14 ;  /* 0x000000ffff049224 */ /* 0x000fcc00078e000e */
[----:B------:R-:W5:Y:S01]  /*3f100*/  @!P1 LD.E.128 R4, desc[UR44][R4.64] ;  /* 0x0000002c04049980 */ /* 0x000f62000c101d00 */
[----:B------:R-:W-:Y:S02]  /*3f110*/  CS2R R64, SRZ ;  /* 0x0000000000407805 */ /* 0x000fe4000001ff00 */
[----:B------:R-:W-:Y:S01]  /*3f120*/  CS2R R66, SRZ ;  /* 0x0000000000427805 */ /* 0x000fe2000001ff00 */
[----:B------:R-:W-:Y:S01]  /*3f130*/  IMAD.MOV.U32 R13, RZ, RZ, R27 ;  /* 0x000000ffff0d7224 */ /* 0x000fe200078e001b */
[----:B------:R-:W-:Y:S02]  /*3f140*/  CS2R R20, SRZ ;  /* 0x0000000000147805 */ /* 0x000fe4000001ff00 */
[----:B------:R-:W-:Y:S01]  /*3f150*/  CS2R R46, SRZ ;  /* 0x00000000002e7805 */ /* 0x000fe2000001ff00 */
[----:B--2---:R-:W-:Y:S02]  /*3f160*/  @!P1 IMAD.MOV.U32 R65, RZ, RZ, R9 ;  /* 0x000000ffff419224 */ /* 0x004fe400078e0009 */
[----:B------:R-:W-:-:S02]  /*3f170*/  @!P1 IMAD.MOV.U32 R67, RZ, RZ, R11 ;  /* 0x000000ffff439224 */ /* 0x000fc400078e000b */
[----:B------:R-:W-:Y:S02]  /*3f180*/  IMAD.MOV.U32 R12, RZ, RZ, R65 ;  /* 0x000000ffff0c7224 */ /* 0x000fe400078e0041 */
[----:B------:R-:W-:Y:S02]  /*3f190*/  IMAD.MOV.U32 R11, RZ, RZ, 0x1c1f ;  /* 0x00001c1fff0b7424 */ /* 0x000fe400078e00ff */
[----:B------:R-:W-:Y:S01]  /*3f1a0*/  @!P1 IMAD.MOV.U32 R64, RZ, RZ, R8 ;  /* 0x000000ffff409224 */ /* 0x000fe200078e0008 */
[----:B------:R-:W-:Y:S01]  /*3f1b0*/  PRMT R73, R73, 0x5410, R12 ;  /* 0x0000541049497816 */ /* 0x000fe2000000000c */
[----:B------:R-:W-:Y:S02]  /*3f1c0*/  IMAD.MOV.U32 R12, RZ, RZ, 0x1 ;  /* 0x00000001ff0c7424 */ /* 0x000fe400078e00ff */
[----:B------:R-:W-:Y:S02]  /*3f1d0*/  IMAD.MOV.U32 R3, RZ, RZ, R64 ;  /* 0x000000ffff037224 */ /* 0x000fe400078e0040 */
[----:B------:R-:W-:-:S07]  /*3f1e0*/  @!P1 IMAD.MOV.U32 R66, RZ, RZ, R10 ;  /* 0x000000ffff429224 */ /* 0x000fce00078e000a */
[----:B-----5:R-:W-:Y:S05]  /*3f1f0*/  WARPSYNC.COLLECTIVE R15, `(.L_x_4027) ;  /* 0x000000000f087348 */ /* 0x020fea0003c00000 */
[----:B------:R0:W1:Y:S02]  /*3f200*/  SHFL.IDX P6, R14, R13, R12, R11 ;  /* 0x0000000c0d0e7389 */ /* 0x00006400000c000b */
[----:B01---5:R-:W-:Y:S01]  /*3f210*/  ENDCOLLECTIVE ;  /* 0x000000000000791b */ /* 0x023fe20003800000 */
.L_x_4027:
[----:B------:R-:W-:Y:S01]  /*3f220*/  IMAD.MOV.U32 R9, RZ, RZ, R67 ;  /* 0x000000ffff097224 */ /* 0x000fe200078e0043 */
[----:B------:R-:W-:Y:S01]  /*3f230*/  PRMT R76, R3, 0x7610, R76 ;  /* 0x00007610034c7816 */ /* 0x000fe2000000004c */
[----:B------:R-:W-:Y:S02]  /*3f240*/  IMAD.MOV.U32 R8, RZ, RZ, R66 ;  /* 0x000000ffff087224 */ /* 0x000fe400078e0042 */
[----:B------:R-:W-:-:S03]  /*3f250*/  @!P1 IMAD.MOV.U32 R20, RZ, RZ, R4 ;  /* 0x000000ffff149224 */ /* 0x000fc600078e0004 */
[----:B------:R-:W-:Y:S01]  /*3f260*/  PRMT R62, R8, 0x5410, R9 ;  /* 0x00005410083e7816 */ /* 0x000fe20000000009 */
[----:B------:R-:W-:Y:S01]  /*3f270*/  @!P1 IMAD.MOV.U32 R21, RZ, RZ, R5 ;  /* 0x000000ffff159224 */ /* 0x000fe200078e0005 */
[----:B------:R-:W-:Y:S01]  /*3f280*/  CS2R R8, SRZ ;  /* 0x0000000000087805 */ /* 0x000fe2000001ff00 */
[----:B------:R-:W-:Y:S02]  /*3f290*/  @!P1 IMAD.MOV.U32 R46, RZ, RZ, R6 ;  /* 0x000000ffff2e9224 */ /* 0x000fe400078e0006 */
[----:B------:R-:W-:Y:S02]  /*3f2a0*/  IMAD.MOV.U32 R13, RZ, RZ, R26 ;  /* 0x000000ffff0d7224 */ /* 0x000fe400078e001a */
[----:B------:R-:W-:Y:S02]  /*3f2b0*/  @!P1 IMAD.MOV.U32 R47, RZ, RZ, R7 ;  /* 0x000000ffff2f9224 */ /* 0x000fe400078e0007 */
[----:B------:R-:W-:Y:S02]  /*3f2c0*/  IMAD.MOV.U32 R4, RZ, RZ, R20 ;  /* 0x000000ffff047224 */ /* 0x000fe400078e0014 */
[----:B------:R-:W-:-:S02]  /*3f2d0*/  IMAD.MOV.U32 R5, RZ, RZ, R21 ;  /* 0x000000ffff057224 */ /* 0x000fc400078e0015 */
[----:B------:R-:W-:Y:S02]  /*3f2e0*/  IMAD.MOV.U32 R6, RZ, RZ, R46 ;  /* 0x000000ffff067224 */ /* 0x000fe400078e002e */
[----:B------:R-:W-:Y:S01]  /*3f2f0*/  IMAD.MOV.U32 R3, RZ, RZ, R14 ;  /* 0x000000ffff037224 */ /* 0x000fe200078e000e */
[----:B------:R-:W-:-:S07]  /*3f300*/  PRMT R73, R5, 0x7610, R73 ;  /* 0x0000761005497816 */ /* 0x000fce0000000049 */
[----:B------:R-:W-:Y:S05]  /*3f310*/  WARPSYNC.COLLECTIVE R15, `(.L_x_4028) ;  /* 0x000000000f087348 */ /* 0x000fea0003c00000 */
[----:B------:R0:W1:Y:S02]  /*3f320*/  SHFL.IDX P6, R14, R13, R12, R11 ;  /* 0x0000000c0d0e7389 */ /* 0x00006400000c000b */
[----:B01----:R-:W-:Y:S01]  /*3f330*/  ENDCOLLECTIVE ;  /* 0x000000000000791b */ /* 0x003fe20003800000 */
.L_x_4028:
[----:B------:R-:W-:-:S05]  /*3f340*/  IMAD.MOV.U32 R7, RZ, RZ, R47 ;  /* 0x000000ffff077224 */ /* 0x000fca00078e002f */
[----:B------:R-:W-:Y:S01]  /*3f350*/  PRMT R85, R6, 0x5410, R7 ;  /* 0x0000541006557816 */ /* 0x000fe20000000007 */
[----:B------:R-:W-:Y:S02]  /*3f360*/  IMAD.MOV.U32 R13, RZ, RZ, R25 ;  /* 0x000000ffff0d7224 */ /* 0x000fe400078e0019 */
[----:B------:R-:W-:-:S07]  /*3f370*/  IMAD.MOV.U32 R24, RZ, RZ, R14 ;  /* 0x000000ffff187224 */ /* 0x000fce00078e000e */
[----:B------:R-:W-:Y:S05]  /*3f380*/  WARPSYNC.COLLECTIVE R15, `(.L_x_4029) ;  /* 0x000000000f087348 */ /* 0x000fea0003c00000 */
[----:B------:R0:W1:Y:S02]  /*3f390*/  SHFL.IDX P6, R14, R13, R12, R11 ;  /* 0x0000000c0d0e7389 */ /* 0x00006400000c000b */
[----:B01----:R-:W-:Y:S01]  /*3f3a0*/  ENDCOLLECTIVE ;  /* 0x000000000000791b */ /* 0x003fe20003800000 */
.L_x_4029:
[----:B------:R-:W-:Y:S01]  /*3f3b0*/  IMAD.MOV.U32 R13, RZ, RZ, R33 ;  /* 0x000000ffff0d7224 */ /* 0x000fe200078e0021 */
[----:B------:R-:W-:Y:S01]  /*3f3c0*/  PRMT R33, R33, 0x5410, R4 ;  /* 0x0000541021217816 */ /* 0x000fe20000000004 */
[----:B------:R-:W-:-:S07]  /*3f3d0*/  IMAD.MOV.U32 R25, RZ, RZ, R14 ;  /* 0x000000ffff197224 */ /* 0x000fce00078e000e */
[----:B------:R-:W-:Y:S05]  /*3f3e0*/  WARPSYNC.COLLECTIVE R15, `(.L_x_4030) ;  /* 0x000000000f087348 */ /* 0x000fea0003c00000 */
[----:B------:R0:W1:Y:S02]  /*3f3f0*/  SHFL.IDX P6, R14, R13, R12, R11 ;  /* 0x0000000c0d0e7389 */ /* 0x00006400000c000b */
[----:B01----:R-:W-:Y:S01]  /*3f400*/  ENDCOLLECTIVE ;  /* 0x000000000000791b */ /* 0x003fe20003800000 */
.L_x_4030:
[----:B------:R-:W-:Y:S05]  /*3f410*/  BRA `(.L_x_4031) ;  /* 0xfffffd0400707947 */ /* 0x000fea000383ffff */
.L_x_3694:
[----:B0-----:R0:W1:Y:S02]  /*3f420*/  SYNCS.PHASECHK.TRANS64.TRYWAIT P1, [R2+URZ+0x38800], R13 ;  /* 0x0388000d020075a7 */ /* 0x001064000802017f */
[----:B-1----:R-:W-:Y:S05]  /*3f430*/  @!P1 NANOSLEEP.SYNCS 0x989680 ;  /* 0x009896800000995d */ /* 0x002fea0003900000 */
[----:B------:R-:W1:Y:S02]  /*3f440*/  @!P1 SYNCS.PHASECHK.TRANS64 P1, [R2+URZ+0x38800], R13 ;  /* 0x0388000d020095a7 */ /* 0x000e64000802007f */
[----:B-1----:R-:W-:Y:S05]  /*3f450*/  @!P1 BRA `(.L_x_3694) ;  /* 0xfffffffc00f09947 */ /* 0x002fea000383ffff */
[----:B------:R-:W-:Y:S05]  /*3f460*/  BRA `(.L_x_4032) ;  /* 0xfffffd0400cc7947 */ /* 0x000fea000383ffff */
.L_x_3709:
[----:B0-----:R0:W1:Y:S02]  /*3f470*/  SYNCS.PHASECHK.TRANS64.TRYWAIT P0, [R4+URZ], R5 ;  /* 0x00000005040075a7 */ /* 0x001064000800017f */
[----:B-1----:R-:W-:Y:S05]  /*3f480*/  @!P0 NANOSLEEP.SYNCS 0x989680 ;  /* 0x009896800000895d */ /* 0x002fea0003900000 */
[----:B------:R-:W1:Y:S02]  /*3f490*/  @!P0 SYNCS.PHASECHK.TRANS64 P0, [R4+URZ], R5 ;  /* 0x00000005040085a7 */ /* 0x000e64000800007f */
[----:B-1----:R-:W-:Y:S05]  /*3f4a0*/  @!P0 BRA `(.L_x_3709) ;  /* 0xfffffffc00f08947 */ /* 0x002fea000383ffff */
[----:B------:R-:W-:Y:S05]  /*3f4b0*/  BRA `(.L_x_3708) ;  /* 0xfffffd1c00407947 */ /* 0x000fea000383ffff */
.L_x_3716:
[----:B-1----:R1:W2:Y:S02]  /*3f4c0*/  SYNCS.PHASECHK.TRANS64.TRYWAIT P0, [R4+URZ], R5 ;  /* 0x00000005040075a7 */ /* 0x0022a4000800017f */
[----:B--2---:R-:W-:Y:S05]  /*3f4d0*/  @!P0 NANOSLEEP.SYNCS 0x989680 ;  /* 0x009896800000895d */ /* 0x004fea0003900000 */
[----:B------:R-:W2:Y:S02]  /*3f4e0*/  @!P0 SYNCS.PHASECHK.TRANS64 P0, [R4+URZ], R5 ;  /* 0x00000005040085a7 */ /* 0x000ea4000800007f */
[----:B--2---:R-:W-:Y:S05]  /*3f4f0*/  @!P0 BRA `(.L_x_3716) ;  /* 0xfffffffc00f08947 */ /* 0x004fea000383ffff */
[----:B------:R-:W-:Y:S05]  /*3f500*/  BRA `(.L_x_3715) ;  /* 0xfffffd20007c7947 */ /* 0x000fea000383ffff */
.L_x_3743:
[----:B0-----:R0:W1:Y:S02]  /*3f510*/  SYNCS.PHASECHK.TRANS64.TRYWAIT P1, [R6+URZ], R7 ;  /* 0x00000007060075a7 */ /* 0x001064000802017f */
[----:B-1----:R-:W-:Y:S05]  /*3f520*/  @!P1 NANOSLEEP.SYNCS 0x989680 ;  /* 0x009896800000995d */ /* 0x002fea0003900000 */
[----:B------:R-:W1:Y:S02]  /*3f530*/  @!P1 SYNCS.PHASECHK.TRANS64 P1, [R6+URZ], R7 ;  /* 0x00000007060095a7 */ /* 0x000e64000802007f */
[----:B-1----:R-:W-:Y:S05]  /*3f540*/  @!P1 BRA `(.L_x_3743) ;  /* 0xfffffffc00f09947 */ /* 0x002fea000383ffff */
[----:B------:R-:W-:Y:S05]  /*3f550*/  BRA `(.L_x_3742) ;  /* 0xfffffdc800107947 */ /* 0x000fea000383ffff */
.L_x_3750:
[----:B-1----:R1:W2:Y:S02]  /*3f560*/  SYNCS.PHASECHK.TRANS64.TRYWAIT P1, [R6+URZ], R7 ;  /* 0x00000007060075a7 */ /* 0x0022a4000802017f */
[----:B--2---:R-:W-:Y:S05]  /*3f570*/  @!P1 NANOSLEEP.SYNCS 0x989680 ;  /* 0x009896800000995d */ /* 0x004fea0003900000 */
[----:B------:R-:W2:Y:S02]  /*3f580*/  @!P1 SYNCS.PHASECHK.TRANS64 P1, [R6+URZ], R7 ;  /* 0x00000007060095a7 */ /* 0x000ea4000802007f */
[----:B--2---:R-:W-:Y:S05]  /*3f590*/  @!P1 BRA `(.L_x_3750) ;  /* 0xfffffffc00f09947 */ /* 0x004fea000383ffff */
[----:B------:R-:W-:Y:S05]  /*3f5a0*/  BRA `(.L_x_3749) ;  /* 0xfffffdcc004c7947 */ /* 0x000fea000383ffff */
.L_x_3763:
[----:B0-----:R0:W1:Y:S02]  /*3f5b0*/  SYNCS.PHASECHK.TRANS64.TRYWAIT P0, [R4+URZ], R5 ;  /* 0x00000005040075a7 */ /* 0x001064000800017f */
[----:B-1----:R-:W-:Y:S05]  /*3f5c0*/  @!P0 NANOSLEEP.SYNCS 0x989680 ;  /* 0x009896800000895d */ /* 0x002fea0003900000 */
[----:B------:R-:W1:Y:S02]  /*3f5d0*/  @!P0 SYNCS.PHASECHK.TRANS64 P0, [R4+URZ], R5 ;  /* 0x00000005040085a7 */ /* 0x000e64000800007f */
[----:B-1----:R-:W-:Y:S05]  /*3f5e0*/  @!P0 BRA `(.L_x_3763) ;  /* 0xfffffffc00f08947 */ /* 0x002fea000383ffff */
[----:B------:R-:W-:Y:S05]  /*3f5f0*/  BRA `(.L_x_3762) ;  /* 0xfffffe6000947947 */ /* 0x000fea000383ffff */
.L_x_3770:
[----:B-1----:R1:W2:Y:S02]  /*3f600*/  SYNCS.PHASECHK.TRANS64.TRYWAIT P0, [R4+URZ], R5 ;  /* 0x00000005040075a7 */ /* 0x0022a4000800017f */
[----:B--2---:R-:W-:Y:S05]  /*3f610*/  @!P0 NANOSLEEP.SYNCS 0x989680 ;  /* 0x009896800000895d */ /* 0x004fea0003900000 */
[----:B------:R-:W2:Y:S02]  /*3f620*/  @!P0 SYNCS.PHASECHK.TRANS64 P0, [R4+URZ], R5 ;  /* 0x00000005040085a7 */ /* 0x000ea4000800007f */
[----:B--2---:R-:W-:Y:S05]  /*3f630*/  @!P0 BRA `(.L_x_3770) ;  /* 0xfffffffc00f08947 */ /* 0x004fea000383ffff */
[----:B------:R-:W-:Y:S05]  /*3f640*/  BRA `(.L_x_3769) ;  /* 0xfffffe6400d07947 */ /* 0x000fea000383ffff */
.L_x_3822:
        /* <DEDUP_REMOVED lines=11> */
.L_x_4034:
[----:B------:R-:W-:Y:S05]  /*3f700*/  BSYNC B1 ;  /* 0x0000000000017941 */ /* 0x000fea0003800000 */
.L_x_4033:
[----:B------:R-:W-:Y:S05]  /*3f710*/  BRA `(.L_x_4035) ;  /* 0xffffff6400747947 */ /* 0x000fea000383ffff */
.L_x_3824:
[----:B------:R-:W-:Y:S01]  /*3f720*/  BSSY B1, `(.L_x_4036) ;  /* 0x0000006000017945 */ /* 0x000fe20003800000 */
[----:B------:R-:W-:-:S07]  /*3f730*/  IMAD.MOV.U32 R15, RZ, RZ, -0x1 ;  /* 0xffffffffff0f7424 */ /* 0x000fce00078e00ff */
[----:B01----:R-:W-:Y:S05]  /*3f740*/  WARPSYNC.COLLECTIVE R15, `(.L_x_4037) ;  /* 0x000000000f0c7348 */ /* 0x003fea0003c00000 */
[----:B------:R-:W-:Y:S02]  /*3f750*/  ELECT P6, UR62, PT ;  /* 0x00000000003e782f */ /* 0x000fe400038c0000 */
[----:B------:R-:W-:Y:S01]  /*3f760*/  MOV R14, UR62 ;  /* 0x0000003e000e7c02 */ /* 0x000fe20008000f00 */
[----:B01----:R-:W-:Y:S10]  /*3f770*/  ENDCOLLECTIVE ;  /* 0x000000000000791b */ /* 0x003ff40003800000 */
.L_x_4037:
[----:B------:R-:W-:Y:S05]  /*3f780*/  BSYNC B1 ;  /* 0x0000000000017941 */ /* 0x000fea0003800000 */
.L_x_4036:
[----:B------:R-:W-:Y:S05]  /*3f790*/  BRA `(.L_x_3823) ;  /* 0xffffff64006c7947 */ /* 0x000fea000383ffff */
.L_x_3826:
[----:B-1----:R-:W2:Y:S02]  /*3f7a0*/  LDL R5, [R1+0x430] ;  /* 0x0004300001057983 */ /* 0x002ea40000100800 */
[----:B--2---:R1:W2:Y:S02]  /*3f7b0*/  SYNCS.PHASECHK.TRANS64.TRYWAIT P0, [R5+URZ+0x38820], R4 ;  /* 0x03882004050075a7 */ /* 0x0042a4000800017f */
[----:B--2---:R-:W-:Y:S05]  /*3f7c0*/  @!P0 NANOSLEEP.SYNCS 0x989680 ;  /* 0x009896800000895d */ /* 0x004fea0003900000 */
[----:B------:R-:W2:Y:S02]  /*3f7d0*/  @!P0 SYNCS.PHASECHK.TRANS64 P0, [R5+URZ+0x38820], R4 ;  /* 0x03882004050085a7 */ /* 0x000ea4000800007f */
[----:B--2---:R-:W-:Y:S05]  /*3f7e0*/  @!P0 BRA `(.L_x_3826) ;  /* 0xfffffffc00ec8947 */ /* 0x004fea000383ffff */
[----:B------:R-:W-:Y:S05]  /*3f7f0*/  BRA `(.L_x_4038) ;  /* 0xffffff64007c7947 */ /* 0x000fea000383ffff */
.L_x_3830:
[----:B-1----:R1:W2:Y:S02]  /*3f800*/  SYNCS.PHASECHK.TRANS64.TRYWAIT P0, [R5+URZ+0x388a0], R9 ;  /* 0x0388a009050075a7 */ /* 0x0022a4000800017f */
[----:B--2---:R-:W-:Y:S05]  /*3f810*/  @!P0 NANOSLEEP.SYNCS 0x989680 ;  /* 0x009896800000895d */ /* 0x004fea0003900000 */
[----:B------:R-:W2:Y:S02]  /*3f820*/  @!P0 SYNCS.PHASECHK.TRANS64 P0, [R5+URZ+0x388a0], R9 ;  /* 0x0388a009050085a7 */ /* 0x000ea4000800007f */
[----:B--2---:R-:W-:Y:S05]  /*3f830*/  @!P0 BRA `(.L_x_3830) ;  /* 0xfffffffc00f08947 */ /* 0x004fea000383ffff */
[----:B------:R-:W-:Y:S05]  /*3f840*/  BRA `(.L_x_4039) ;  /* 0xffffff6400a47947 */ /* 0x000fea000383ffff */
.L_x_3835:
[----:B--2---:R2:W3:Y:S02]  /*3f850*/  SYNCS.PHASECHK.TRANS64.TRYWAIT P0, [R5+URZ+0x388c0], R9 ;  /* 0x0388c009050075a7 */ /* 0x0044e4000800017f */
[----:B---3--:R-:W-:Y:S05]  /*3f860*/  @!P0 NANOSLEEP.SYNCS 0x989680 ;  /* 0x009896800000895d */ /* 0x008fea0003900000 */
[----:B------:R-:W3:Y:S02]  /*3f870*/  @!P0 SYNCS.PHASECHK.TRANS64 P0, [R5+URZ+0x388c0], R9 ;  /* 0x0388c009050085a7 */ /* 0x000ee4000800007f */
[----:B---3--:R-:W-:Y:S05]  /*3f880*/  @!P0 BRA `(.L_x_3835) ;  /* 0xfffffffc00f08947 */ /* 0x008fea000383ffff */
[----:B------:R-:W-:Y:S05]  /*3f890*/  BRA `(.L_x_4040) ;  /* 0xffffff6800287947 */ /* 0x000fea000383ffff */
.L_x_3849:
[----:B-1----:R1:W2:Y:S02]  /*3f8a0*/  SYNCS.PHASECHK.TRANS64.TRYWAIT P1, [R5+URZ+0x388a0], R6 ;  /* 0x0388a006050075a7 */ /* 0x0022a4000802017f */
[----:B--2---:R-:W-:Y:S05]  /*3f8b0*/  @!P1 NANOSLEEP.SYNCS 0x989680 ;  /* 0x009896800000995d */ /* 0x004fea0003900000 */
[----:B------:R-:W2:Y:S02]  /*3f8c0*/  @!P1 SYNCS.PHASECHK.TRANS64 P1, [R5+URZ+0x388a0], R6 ;  /* 0x0388a006050095a7 */ /* 0x000ea4000802007f */
[----:B--2---:R-:W-:Y:S05]  /*3f8d0*/  @!P1 BRA `(.L_x_3849) ;  /* 0xfffffffc00f09947 */ /* 0x004fea000383ffff */
[----:B------:R-:W-:Y:S05]  /*3f8e0*/  BRA `(.L_x_4041) ;  /* 0xffffff7000b07947 */ /* 0x000fea000383ffff */
.L_x_3854:
[----:B--2---:R2:W3:Y:S02]  /*3f8f0*/  SYNCS.PHASECHK.TRANS64.TRYWAIT P1, [R5+URZ+0x388c0], R6 ;  /* 0x0388c006050075a7 */ /* 0x0044e4000802017f */
[----:B---3--:R-:W-:Y:S05]  /*3f900*/  @!P1 NANOSLEEP.SYNCS 0x989680 ;  /* 0x009896800000995d */ /* 0x008fea0003900000 */
[----:B------:R-:W3:Y:S02]  /*3f910*/  @!P1 SYNCS.PHASECHK.TRANS64 P1, [R5+URZ+0x388c0], R6 ;  /* 0x0388c006050095a7 */ /* 0x000ee4000802007f */
[----:B---3--:R-:W-:Y:S05]  /*3f920*/  @!P1 BRA `(.L_x_3854) ;  /* 0xfffffffc00f09947 */ /* 0x008fea000383ffff */
[----:B------:R-:W-:Y:S05]  /*3f930*/  BRA `(.L_x_4042) ;  /* 0xffffff7400307947 */ /* 0x000fea000383ffff */
.L_x_3882:
[----:B------:R-:W2:Y:S01]  /*3f940*/  S2R R4, SR_TID.X ;  /* 0x0000000000047919 */ /* 0x000ea20000002100 */
[----:B------:R-:W-:Y:S01]  /*3f950*/  BSSY B0, `(.L_x_4043) ;  /* 0x000000a000007945 */ /* 0x000fe20003800000 */
[----:B------:R-:W-:Y:S02]  /*3f960*/  IMAD.MOV.U32 R12, RZ, RZ, RZ ;  /* 0x000000ffff0c7224 */ /* 0x000fe400078e00ff */
[----:B0-----:R-:W-:Y:S02]  /*3f970*/  IMAD.MOV.U32 R11, RZ, RZ, 0x1f ;  /* 0x0000001fff0b7424 */ /* 0x001fe400078e00ff */
[----:B------:R-:W-:Y:S01]  /*3f980*/  IMAD.MOV.U32 R15, RZ, RZ, -0x1 ;  /* 0xffffffffff0f7424 */ /* 0x000fe200078e00ff */
[----:B--2---:R-:W-:-:S04]  /*3f990*/  SHF.R.U32.HI R4, RZ, 0x5, R4 ;  /* 0x00000005ff047819 */ /* 0x004fc80000011604 */
[----:B------:R-:W-:-:S05]  /*3f9a0*/  LOP3.LUT R4, R4, 0x3, RZ, 0xc0, !PT ;  /* 0x0000000304047812 */ /* 0x000fca00078ec0ff */
[----:B------:R-:W-:-:S07]  /*3f9b0*/  IMAD.MOV.U32 R13, RZ, RZ, R4 ;  /* 0x000000ffff0d7224 */ /* 0x000fce00078e0004 */
[----:B-1----:R-:W-:Y:S05]  /*3f9c0*/  WARPSYNC.COLLECTIVE R15, `(.L_x_4044) ;  /* 0x000000000f087348 */ /* 0x002fea0003c00000 */
[----:B------:R0:W2:Y:S02]  /*3f9d0*/  SHFL.IDX P6, R14, R13, R12, R11 ;  /* 0x0000000c0d0e7389 */ /* 0x0000a400000c000b */
[----:B012---:R-:W-:Y:S01]  /*3f9e0*/  ENDCOLLECTIVE ;  /* 0x000000000000791b */ /* 0x007fe20003800000 */
.L_x_4044:
[----:B------:R-:W-:Y:S05]  /*3f9f0*/  BSYNC B0 ;  /* 0x0000000000007941 */ /* 0x000fea0003800000 */
.L_x_4043:
[----:B------:R-:W-:Y:S05]  /*3fa00*/  BRA `(.L_x_4045) ;  /* 0xffffff88000c7947 */ /* 0x000fea000383ffff */
.L_x_3884:
[----:B------:R-:W-:Y:S01]  /*3fa10*/  BSSY B0, `(.L_x_4046) ;  /* 0x0000006000007945 */ /* 0x000fe20003800000 */
[----:B------:R-:W-:-:S07]  /*3fa20*/  IMAD.MOV.U32 R15, RZ, RZ, -0x1 ;  /* 0xffffffffff0f7424 */ /* 0x000fce00078e00ff */
[----:B01-3--:R-:W-:Y:S05]  /*3fa30*/  WARPSYNC.COLLECTIVE R15, `(.L_x_4047) ;  /* 0x000000000f0c7348 */ /* 0x00bfea0003c00000 */
[----:B------:R-:W-:Y:S02]  /*3fa40*/  ELECT P6, UR62, PT ;  /* 0x00000000003e782f */ /* 0x000fe400038c0000 */
[----:B------:R-:W-:Y:S01]  /*3fa50*/  MOV R14, UR62 ;  /* 0x0000003e000e7c02 */ /* 0x000fe20008000f00 */
[----:B01-3--:R-:W-:Y:S10]  /*3fa60*/  ENDCOLLECTIVE ;  /* 0x000000000000791b */ /* 0x00bff40003800000 */
.L_x_4047:
[----:B------:R-:W-:Y:S05]  /*3fa70*/  BSYNC B0 ;  /* 0x0000000000007941 */ /* 0x000fea0003800000 */
.L_x_4046:
[----:B------:R-:W-:Y:S05]  /*3fa80*/  BRA `(.L_x_4048) ;  /* 0xffffff8800187947 */ /* 0x000fea000383ffff */
.L_x_3886:
[----:B-1----:R1:W2:Y:S02]  /*3fa90*/  SYNCS.PHASECHK.TRANS64.TRYWAIT P0, [R0+URZ+0x38840], R2 ;  /* 0x03884002000075a7 */ /* 0x0022a4000800017f */
[----:B--2---:R-:W-:Y:S05]  /*3faa0*/  @!P0 NANOSLEEP.SYNCS 0x989680 ;  /* 0x009896800000895d */ /* 0x004fea0003900000 */
[----:B------:R-:W2:Y:S02]  /*3fab0*/  @!P0 SYNCS.PHASECHK.TRANS64 P0, [R0+URZ+0x38840], R2 ;  /* 0x03884002000085a7 */ /* 0x000ea4000800007f */
[----:B--2---:R-:W-:Y:S05]  /*3fac0*/  @!P0 BRA `(.L_x_3886) ;  /* 0xfffffffc00f08947 */ /* 0x004fea000383ffff */
[----:B------:R-:W-:Y:S05]  /*3fad0*/  BRA `(.L_x_4049) ;  /* 0xffffff8800807947 */ /* 0x000fea000383ffff */
.L_x_3890:
        /* <DEDUP_REMOVED lines=10> */
.L_x_4050:
[----:B------:R0:W-:Y:S01]  /*3fb80*/  STL [R1+0x45c], R8 ;  /* 0x00045c0801007387 */ /* 0x0001e20000100800 */
[----:B------:R-:W-:Y:S02]  /*3fb90*/  IMAD.MOV.U32 R13, RZ, RZ, R3 ;  /* 0x000000ffff0d7224 */ /* 0x000fe400078e0003 */
[----:B------:R-:W-:-:S07]  /*3fba0*/  IMAD.MOV.U32 R4, RZ, RZ, R14 ;  /* 0x000000ffff047224 */ /* 0x000fce00078e000e */
[----:B0-----:R-:W-:Y:S05]  /*3fbb0*/  WARPSYNC.COLLECTIVE R15, `(.L_x_4051) ;  /* 0x000000000f087348 */ /* 0x001fea0003c00000 */
[----:B------:R1:W2:Y:S02]  /*3fbc0*/  SHFL.IDX P6, R14, R13, R12, R11 ;  /* 0x0000000c0d0e7389 */ /* 0x0002a400000c000b */
[----:B012---:R-:W-:Y:S01]  /*3fbd0*/  ENDCOLLECTIVE ;  /* 0x000000000000791b */ /* 0x007fe20003800000 */
.L_x_4051:
[----:B------:R-:W-:Y:S02]  /*3fbe0*/  IMAD.MOV.U32 R13, RZ, RZ, R2 ;  /* 0x000000ffff0d7224 */ /* 0x000fe400078e0002 */
[----:B------:R-:W-:Y:S02]  /*3fbf0*/  IMAD.MOV.U32 R12, RZ, RZ, 0x1 ;  /* 0x00000001ff0c7424 */ /* 0x000fe400078e00ff */
[----:B------:R-:W-:-:S07]  /*3fc00*/  IMAD.MOV.U32 R5, RZ, RZ, R14 ;  /* 0x000000ffff057224 */ /* 0x000fce00078e000e */
[----:B------:R-:W-:Y:S05]  /*3fc10*/  WARPSYNC.COLLECTIVE R15, `(.L_x_4052) ;  /* 0x000000000f087348 */ /* 0x000fea0003c00000 */
[----:B------:R0:W1:Y:S02]  /*3fc20*/  SHFL.IDX P6, R14, R13, R12, R11 ;  /* 0x0000000c0d0e7389 */ /* 0x00006400000c000b */
[----:B01----:R-:W-:Y:S01]  /*3fc30*/  ENDCOLLECTIVE ;  /* 0x000000000000791b */ /* 0x003fe20003800000 */
.L_x_4052:
[----:B------:R-:W-:Y:S02]  /*3fc40*/  IMAD.MOV.U32 R13, RZ, RZ, R3 ;  /* 0x000000ffff0d7224 */ /* 0x000fe400078e0003 */
[----:B------:R-:W-:-:S07]  /*3fc50*/  IMAD.MOV.U32 R6, RZ, RZ, R14 ;  /* 0x000000ffff067224 */ /* 0x000fce00078e000e */
[----:B------:R-:W-:Y:S05]  /*3fc60*/  WARPSYNC.COLLECTIVE R15, `(.L_x_4053) ;  /* 0x000000000f087348 */ /* 0x000fea0003c00000 */
[----:B------:R0:W1:Y:S02]  /*3fc70*/  SHFL.IDX P6, R14, R13, R12, R11 ;  /* 0x0000000c0d0e7389 */ /* 0x00006400000c000b */
[----:B01----:R-:W-:Y:S01]  /*3fc80*/  ENDCOLLECTIVE ;  /* 0x000000000000791b */ /* 0x003fe20003800000 */
.L_x_4053:
        /* <DEDUP_REMOVED lines=22> */
.L_x_4054:
        /* <DEDUP_REMOVED lines=10> */
.L_x_4055:
        /* <DEDUP_REMOVED lines=11> */
.L_x_4056:
        /* <DEDUP_REMOVED lines=14> */
.L_x_4057:
[----:B------:R-:W-:Y:S01]  /*40020*/  IMAD.MOV.U32 R3, RZ, RZ, R14 ;  /* 0x000000ffff037224 */ /* 0x000fe200078e000e */
[----:B------:R-:W-:Y:S06]  /*40030*/  BRA `(.L_x_4058) ;  /* 0xffffff8c00e47947 */ /* 0x000fec000383ffff */
.L_x_3894:
        /* <DEDUP_REMOVED lines=28> */
.L_x_4060:
[----:B------:R-:W-:Y:S05]  /*40200*/  BSYNC B0 ;  /* 0x0000000000007941 */ /* 0x000fea0003800000 */
.L_x_4059:
        /* <DEDUP_REMOVED lines=12> */
.L_x_4061:
        /* <DEDUP_REMOVED lines=43> */
.L_x_4062:
        /* <DEDUP_REMOVED lines=18> */
.L_x_4063:
        /* <DEDUP_REMOVED lines=29> */
.L_x_4064:
        /* <DEDUP_REMOVED lines=13> */
.L_x_4065:
        /* <DEDUP_REMOVED lines=34> */
.L_x_4066:
[----:B------:R-:W-:Y:S02]  /*40b60*/  IMAD.MOV.U32 R13, RZ, RZ, R0 ;  /* 0x000000ffff0d7224 */ /* 0x000fe400078e0000 */
[----:B------:R-:W-:-:S07]  /*40b70*/  IMAD.MOV.U32 R4, RZ, RZ, R14 ;  /* 0x000000ffff047224 */ /* 0x000fce00078e000e */
[----:B------:R-:W-:Y:S05]  /*40b80*/  WARPSYNC.COLLECTIVE R15, `(.L_x_4067) ;  /* 0x000000000f087348 */ /* 0x000fea0003c00000 */
[----:B------:R0:W1:Y:S02]  /*40b90*/  SHFL.IDX P6, R14, R13, R12, R11 ;  /* 0x0000000c0d0e7389 */ /* 0x00006400000c000b */
[----:B01----:R-:W-:Y:S01]  /*40ba0*/  ENDCOLLECTIVE ;  /* 0x000000000000791b */ /* 0x003fe20003800000 */
.L_x_4067:
[----:B------:R-:W-:Y:S01]  /*40bb0*/  IMAD.MOV.U32 R0, RZ, RZ, R14 ;  /* 0x000000ffff007224 */ /* 0x000fe200078e000e */
[----:B------:R-:W-:Y:S06]  /*40bc0*/  BRA `(.L_x_4068) ;  /* 0xffffff9000c07947 */ /* 0x000fec000383ffff */
.L_x_3899:
[----:B0-----:R-:W3:Y:S02]  /*40bd0*/  LDL R2, [R1+0x430] ;  /* 0x0004300001027983 */ /* 0x001ee40000100800 */
[----:B---3--:R0:W3:Y:S02]  /*40be0*/  SYNCS.PHASECHK.TRANS64.TRYWAIT P0, [R2+URZ+0x38820], R0 ;  /* 0x03882000020075a7 */ /* 0x0080e4000800017f */
[----:B---3--:R-:W-:Y:S05]  /*40bf0*/  @!P0 NANOSLEEP.SYNCS 0x989680 ;  /* 0x009896800000895d */ /* 0x008fea0003900000 */
[----:B------:R-:W3:Y:S02]  /*40c00*/  @!P0 SYNCS.PHASECHK.TRANS64 P0, [R2+URZ+0x38820], R0 ;  /* 0x03882000020085a7 */ /* 0x000ee4000800007f */
[----:B---3--:R-:W-:Y:S05]  /*40c10*/  @!P0 BRA `(.L_x_3899) ;  /* 0xfffffffc00ec8947 */ /* 0x008fea000383ffff */
[----:B------:R-:W-:Y:S05]  /*40c20*/  BRA `(.L_x_4069) ;  /* 0xffffff9400807947 */ /* 0x000fea000383ffff */
.L_x_3903:
[----:B0-----:R0:W1:Y:S02]  /*40c30*/  SYNCS.PHASECHK.TRANS64.TRYWAIT P0, [R0+URZ+0x38860], R2 ;  /* 0x03886002000075a7 */ /* 0x001064000800017f */
[----:B-1----:R-:W-:Y:S05]  /*40c40*/  @!P0 NANOSLEEP.SYNCS 0x989680 ;  /* 0x009896800000895d */ /* 0x002fea0003900000 */
[----:B------:R-:W1:Y:S02]  /*40c50*/  @!P0 SYNCS.PHASECHK.TRANS64 P0, [R0+URZ+0x38860], R2 ;  /* 0x03886002000085a7 */ /* 0x000e64000800007f */
[----:B-1----:R-:W-:Y:S05]  /*40c60*/  @!P0 BRA `(.L_x_3903) ;  /* 0xfffffffc00f08947 */ /* 0x002fea000383ffff */
[----:B------:R-:W-:Y:S05]  /*40c70*/  BRA `(.L_x_4070) ;  /* 0xffffff9400b07947 */ /* 0x000fea000383ffff */
.L_x_3922:
[----:B0-----:R0:W1:Y:S02]  /*40c80*/  SYNCS.PHASECHK.TRANS64.TRYWAIT P0, [R2+URZ+0x38840], R5 ;  /* 0x03884005020075a7 */ /* 0x001064000800017f */
[----:B-1----:R-:W-:Y:S05]  /*40c90*/  @!P0 NANOSLEEP.SYNCS 0x989680 ;  /* 0x009896800000895d */ /* 0x002fea0003900000 */
[----:B------:R-:W1:Y:S02]  /*40ca0*/  @!P0 SYNCS.PHASECHK.TRANS64 P0, [R2+URZ+0x38840], R5 ;  /* 0x03884005020085a7 */ /* 0x000e64000800007f */
[----:B-1----:R-:W-:Y:S05]  /*40cb0*/  @!P0 BRA `(.L_x_3922) ;  /* 0xfffffffc00f08947 */ /* 0x002fea000383ffff */
[----:B------:R-:W-:Y:S05]  /*40cc0*/  BRA `(.L_x_4071) ;  /* 0xffffffa000bc7947 */ /* 0x000fea000383ffff */
.L_x_3927:
[----:B-1----:R1:W3:Y:S02]  /*40cd0*/  SYNCS.PHASECHK.TRANS64.TRYWAIT P0, [R2+URZ+0x38860], R5 ;  /* 0x03886005020075a7 */ /* 0x0022e4000800017f */
[----:B---3--:R-:W-:Y:S05]  /*40ce0*/  @!P0 NANOSLEEP.SYNCS 0x989680 ;  /* 0x009896800000895d */ /* 0x008fea0003900000 */
[----:B------:R-:W3:Y:S02]  /*40cf0*/  @!P0 SYNCS.PHASECHK.TRANS64 P0, [R2+URZ+0x38860], R5 ;  /* 0x03886005020085a7 */ /* 0x000ee4000800007f */
[----:B---3--:R-:W-:Y:S05]  /*40d00*/  @!P0 BRA `(.L_x_3927) ;  /* 0xfffffffc00f08947 */ /* 0x008fea000383ffff */
[----:B------:R-:W-:Y:S05]  /*40d10*/  BRA `(.L_x_4072) ;  /* 0xffffffa400407947 */ /* 0x000fea000383ffff */
.L_x_3942:
[----:B0-----:R0:W1:Y:S02]  /*40d20*/  SYNCS.PHASECHK.TRANS64.TRYWAIT P0, [R3+URZ+0x38840], R2 ;  /* 0x03884002030075a7 */ /* 0x001064000800017f */
[----:B-1----:R-:W-:Y:S05]  /*40d30*/  @!P0 NANOSLEEP.SYNCS 0x989680 ;  /* 0x009896800000895d */ /* 0x002fea0003900000 */
[----:B------:R-:W1:Y:S02]  /*40d40*/  @!P0 SYNCS.PHASECHK.TRANS64 P0, [R3+URZ+0x38840], R2 ;  /* 0x03884002030085a7 */ /* 0x000e64000800007f */
[----:B-1----:R-:W-:Y:S05]  /*40d50*/  @!P0 BRA `(.L_x_3942) ;  /* 0xfffffffc00f08947 */ /* 0x002fea000383ffff */
[----:B------:R-:W-:Y:S05]  /*40d60*/  BRA `(.L_x_4073) ;  /* 0xffffffb000307947 */ /* 0x000fea000383ffff */
.L_x_3947:
[----:B-1----:R1:W3:Y:S02]  /*40d70*/  SYNCS.PHASECHK.TRANS64.TRYWAIT P0, [R3+URZ+0x38860], R2 ;  /* 0x03886002030075a7 */ /* 0x0022e4000800017f */
[----:B---3--:R-:W-:Y:S05]  /*40d80*/  @!P0 NANOSLEEP.SYNCS 0x989680 ;  /* 0x009896800000895d */ /* 0x008fea0003900000 */
[----:B------:R-:W3:Y:S02]  /*40d90*/  @!P0 SYNCS.PHASECHK.TRANS64 P0, [R3+URZ+0x38860], R2 ;  /* 0x03886002030085a7 */ /* 0x000ee4000800007f */
[----:B---3--:R-:W-:Y:S05]  /*40da0*/  @!P0 BRA `(.L_x_3947) ;  /* 0xfffffffc00f08947 */ /* 0x008fea000383ffff */
[----:B------:R-:W-:Y:S05]  /*40db0*/  BRA `(.L_x_4074) ;  /* 0xffffffb000b07947 */ /* 0x000fea000383ffff */
.L_x_3962:
[----:B0-----:R0:W1:Y:S02]  /*40dc0*/  SYNCS.PHASECHK.TRANS64.TRYWAIT P0, [R3+URZ+0x38840], R2 ;  /* 0x03884002030075a7 */ /* 0x001064000800017f */
[----:B-1----:R-:W-:Y:S05]  /*40dd0*/  @!P0 NANOSLEEP.SYNCS 0x989680 ;  /* 0x009896800000895d */ /* 0x002fea0003900000 */
[----:B------:R-:W1:Y:S02]  /*40de0*/  @!P0 SYNCS.PHASECHK.TRANS64 P0, [R3+URZ+0x38840], R2 ;  /* 0x03884002030085a7 */ /* 0x000e64000800007f */
[----:B-1----:R-:W-:Y:S05]  /*40df0*/  @!P0 BRA `(.L_x_3962) ;  /* 0xfffffffc00f08947 */ /* 0x002fea000383ffff */
[----:B------:R-:W-:Y:S05]  /*40e00*/  BRA `(.L_x_4075) ;  /* 0xffffffbc007c7947 */ /* 0x000fea000383ffff */
.L_x_3967:
[----:B-1----:R1:W3:Y:S02]  /*40e10*/  SYNCS.PHASECHK.TRANS64.TRYWAIT P0, [R3+URZ+0x38860], R2 ;  /* 0x03886002030075a7 */ /* 0x0022e4000800017f */
[----:B---3--:R-:W-:Y:S05]  /*40e20*/  @!P0 NANOSLEEP.SYNCS 0x989680 ;  /* 0x009896800000895d */ /* 0x008fea0003900000 */
[----:B------:R-:W3:Y:S02]  /*40e30*/  @!P0 SYNCS.PHASECHK.TRANS64 P0, [R3+URZ+0x38860], R2 ;  /* 0x03886002030085a7 */ /* 0x000ee4000800007f */
[----:B---3--:R-:W-:Y:S05]  /*40e40*/  @!P0 BRA `(.L_x_3967) ;  /* 0xfffffffc00f08947 */ /* 0x008fea000383ffff */
[----:B------:R-:W-:Y:S05]  /*40e50*/  BRA `(.L_x_4076) ;  /* 0xffffffc000007947 */ /* 0x000fea000383ffff */
.L_x_3983:
[----:B------:R-:W-:Y:S01]  /*40e60*/  BSSY B0, `(.L_x_4077) ;  /* 0x0000008000007945 */ /* 0x000fe20003800000 */
[----:B------:R-:W-:Y:S02]  /*40e70*/  IMAD.MOV.U32 R13, RZ, RZ, R16 ;  /* 0x000000ffff0d7224 */ /* 0x000fe400078e0010 */
[----:B------:R-:W-:Y:S02]  /*40e80*/  IMAD.MOV.U32 R12, RZ, RZ, RZ ;  /* 0x000000ffff0c7224 */ /* 0x000fe400078e00ff */
[----:B0-----:R-:W-:Y:S02]  /*40e90*/  IMAD.MOV.U32 R11, RZ, RZ, 0x1f ;  /* 0x0000001fff0b7424 */ /* 0x001fe400078e00ff */
[----:B------:R-:W-:-:S07]  /*40ea0*/  IMAD.MOV.U32 R15, RZ, RZ, -0x1 ;  /* 0xffffffffff0f7424 */ /* 0x000fce00078e00ff */
[----:B--2---:R-:W-:Y:S05]  /*40eb0*/  WARPSYNC.COLLECTIVE R15, `(.L_x_4078) ;  /* 0x000000000f087348 */ /* 0x004fea0003c00000 */
[----:B------:R0:W1:Y:S02]  /*40ec0*/  SHFL.IDX P6, R14, R13, R12, R11 ;  /* 0x0000000c0d0e7389 */ /* 0x00006400000c000b */
[----:B012---:R-:W-:Y:S01]  /*40ed0*/  ENDCOLLECTIVE ;  /* 0x000000000000791b */ /* 0x007fe20003800000 */
.L_x_4078:
[----:B------:R-:W-:Y:S05]  /*40ee0*/  BSYNC B0 ;  /* 0x0000000000007941 */ /* 0x000fea0003800000 */
.L_x_4077:
        /* <DEDUP_REMOVED lines=9> */
.L_x_4079:
        /* <DEDUP_REMOVED lines=18> */
.L_x_4080:
        /* <DEDUP_REMOVED lines=8> */
.L_x_4081:
        /* <DEDUP_REMOVED lines=8> */
.L_x_4082:
        /* <DEDUP_REMOVED lines=8> */
.L_x_4083:
        /* <DEDUP_REMOVED lines=8> */
.L_x_4084:
        /* <DEDUP_REMOVED lines=9> */
.L_x_4085:
[----:B------:R-:W-:Y:S01]  /*41330*/  IMAD.MOV.U32 R16, RZ, RZ, R14 ;  /* 0x000000ffff107224 */ /* 0x000fe200078e000e */
[----:B------:R-:W-:Y:S06]  /*41340*/  BRA `(.L_x_4086) ;  /* 0xffffffc8003c7947 */ /* 0x000fec000383ffff */
.L_x_3988:
        /* <DEDUP_REMOVED lines=8> */
.L_x_4088:
[----:B------:R-:W-:Y:S05]  /*413d0*/  BSYNC B0 ;  /* 0x0000000000007941 */ /* 0x000fea0003800000 */
.L_x_4087:
        /* <DEDUP_REMOVED lines=10> */
.L_x_4089:
        /* <DEDUP_REMOVED lines=8> */
.L_x_4090:
        /* <DEDUP_REMOVED lines=8> */
.L_x_4091:
        /* <DEDUP_REMOVED lines=8> */
.L_x_4092:
        /* <DEDUP_REMOVED lines=9> */
.L_x_4093:
[----:B------:R-:W-:Y:S01]  /*41690*/  IMAD.MOV.U32 R16, RZ, RZ, R14 ;  /* 0x000000ffff107224 */ /* 0x000fe200078e000e */
[----:B------:R-:W-:Y:S06]  /*416a0*/  BRA `(.L_x_4094) ;  /* 0xffffffc800007947 */ /* 0x000fec000383ffff */
.L_x_3990:
[----:B------:R-:W-:Y:S01]  /*416b0*/  BSSY B0, `(.L_x_4095) ;  /* 0x0000006000007945 */ /* 0x000fe20003800000 */
[----:B------:R-:W-:Y:S01]  /*416c0*/  PLOP3.LUT P6, PT, P6, PT, PT, 0x8, 0x0 ;  /* 0x000000000000781c */ /* 0x000fe200037ce170 */
[----:B------:R-:W-:-:S12]  /*416d0*/  IMAD.MOV.U32 R15, RZ, RZ, -0x1 ;  /* 0xffffffffff0f7424 */ /* 0x000fd800078e00ff */
[----:B0-2---:R-:W-:Y:S05]  /*416e0*/  WARPSYNC.COLLECTIVE R15, `(.L_x_4096) ;  /* 0x000000000f087348 */ /* 0x005fea0003c00000 */
[----:B------:R-:W-:Y:S01]  /*416f0*/  VOTE.ANY R14, PT, P6 ;  /* 0x00000000000e7806 */ /* 0x000fe200030e0100 */
[----:B0-2---:R-:W-:Y:S06]  /*41700*/  ENDCOLLECTIVE ;  /* 0x000000000000791b */ /* 0x005fec0003800000 */
.L_x_4096:
[----:B------:R-:W-:Y:S05]  /*41710*/  BSYNC B0 ;  /* 0x0000000000007941 */ /* 0x000fea0003800000 */
.L_x_4095:
        /* <DEDUP_REMOVED lines=9> */
.L_x_4097:
[----:B------:R-:W-:Y:S01]  /*417b0*/  IMAD.MOV.U32 R17, RZ, RZ, R14 ;  /* 0x000000ffff117224 */ /* 0x000fe200078e000e */
[----:B------:R-:W-:Y:S06]  /*417c0*/  BRA `(.L_x_4098) ;  /* 0xffffffc400f07947 */ /* 0x000fec000383ffff */
.L_x_3992:
[----:B------:R-:W-:Y:S01]  /*417d0*/  BSSY B0, `(.L_x_4099) ;  /* 0x0000007000007945 */ /* 0x000fe20003800000 */
[----:B------:R-:W-:Y:S02]  /*417e0*/  IMAD.MOV.U32 R13, RZ, RZ, R2 ;  /* 0x000000ffff0d7224 */ /* 0x000fe400078e0002 */
[----:B------:R-:W-:Y:S02]  /*417f0*/  IMAD.MOV.U32 R11, RZ, RZ, 0x1f ;  /* 0x0000001fff0b7424 */ /* 0x000fe400078e00ff */
[----:B------:R-:W-:-:S07]  /*41800*/  IMAD.MOV.U32 R15, RZ, RZ, -0x1 ;  /* 0xffffffffff0f7424 */ /* 0x000fce00078e00ff */
[----:B0123--:R-:W-:Y:S05]  /*41810*/  WARPSYNC.COLLECTIVE R15, `(.L_x_4100) ;  /* 0x000000000f087348 */ /* 0x00ffea0003c00000 */
[----:B------:R4:W0:Y:S02]  /*41820*/  SHFL.IDX P6, R14, R13, R12, R11 ;  /* 0x0000000c0d0e7389 */ /* 0x00082400000c000b */
[----:B01234-:R-:W-:Y:S01]  /*41830*/  ENDCOLLECTIVE ;  /* 0x000000000000791b */ /* 0x01ffe20003800000 */
.L_x_4100:
[----:B------:R-:W-:Y:S05]  /*41840*/  BSYNC B0 ;  /* 0x0000000000007941 */ /* 0x000fea0003800000 */
.L_x_4099:
[----:B------:R-:W-:Y:S01]  /*41850*/  IMAD.MOV.U32 R2, RZ, RZ, R14 ;  /* 0x000000ffff027224 */ /* 0x000fe200078e000e */
[----:B------:R-:W-:Y:S06]  /*41860*/  BRA `(.L_x_4101) ;  /* 0xffffffc400e47947 */ /* 0x000fec000383ffff */
.L_x_3996:
[----:B0-----:R0:W1:Y:S02]  /*41870*/  SYNCS.PHASECHK.TRANS64.TRYWAIT P0, [R0+URZ+0x38820], R3 ;  /* 0x03882003000075a7 */ /* 0x001064000800017f */
[----:B-1----:R-:W-:Y:S05]  /*41880*/  @!P0 NANOSLEEP.SYNCS 0x989680 ;  /* 0x009896800000895d */ /* 0x002fea0003900000 */
[----:B------:R-:W1:Y:S02]  /*41890*/  @!P0 SYNCS.PHASECHK.TRANS64 P0, [R0+URZ+0x38820], R3 ;  /* 0x03882003000085a7 */ /* 0x000e64000800007f */
[----:B-1----:R-:W-:Y:S05]  /*418a0*/  @!P0 BRA `(.L_x_3996) ;  /* 0xfffffffc00f08947 */ /* 0x002fea000383ffff */
[----:B------:R-:W-:Y:S05]  /*418b0*/  BRA `(.L_x_4102) ;  /* 0xffffffcc00687947 */ /* 0x000fea000383ffff */
.L_x_3997:
        /* <DEDUP_REMOVED lines=11> */
.L_x_4104:
[----:B------:R-:W-:Y:S05]  /*41970*/  BSYNC B0 ;  /* 0x0000000000007941 */ /* 0x000fea0003800000 */
.L_x_4103:
[----:B------:R-:W-:Y:S05]  /*41980*/  BRA `(.L_x_4105) ;  /* 0xffffffcc00507947 */ /* 0x000fea000383ffff */
.L_x_3998:
[----:B------:R-:W-:Y:S01]  /*41990*/  BSSY B0, `(.L_x_4106) ;  /* 0x0000006000007945 */ /* 0x000fe20003800000 */
[----:B------:R-:W-:-:S07]  /*419a0*/  IMAD.MOV.U32 R15, RZ, RZ, -0x1 ;  /* 0xffffffffff0f7424 */ /* 0x000fce00078e00ff */
[----:B012---:R-:W-:Y:S05]  /*419b0*/  WARPSYNC.COLLECTIVE R15, `(.L_x_4107) ;  /* 0x000000000f0c7348 */ /* 0x007fea0003c00000 */
[----:B------:R-:W-:Y:S02]  /*419c0*/  ELECT P6, UR62, PT ;  /* 0x00000000003e782f */ /* 0x000fe400038c0000 */
[----:B------:R-:W-:Y:S01]  /*419d0*/  MOV R14, UR62 ;  /* 0x0000003e000e7c02 */ /* 0x000fe20008000f00 */
[----:B012---:R-:W-:Y:S10]  /*419e0*/  ENDCOLLECTIVE ;  /* 0x000000000000791b */ /* 0x007ff40003800000 */
.L_x_4107:
[----:B------:R-:W-:Y:S05]  /*419f0*/  BSYNC B0 ;  /* 0x0000000000007941 */ /* 0x000fea0003800000 */
.L_x_4106:
[----:B------:R-:W-:Y:S05]  /*41a00*/  BRA `(.L_x_4108) ;  /* 0xffffffcc00447947 */ /* 0x000fea000383ffff */
.L_x_4000:
[----:B0-----:R0:W1:Y:S02]  /*41a10*/  SYNCS.PHASECHK.TRANS64.TRYWAIT P0, [R6+URZ], R5 ;  /* 0x00000005060075a7 */ /* 0x001064000800017f */
[----:B-1----:R-:W-:Y:S05]  /*41a20*/  @!P0 NANOSLEEP.SYNCS 0x989680 ;  /* 0x009896800000895d */ /* 0x002fea0003900000 */
[----:B------:R-:W1:Y:S02]  /*41a30*/  @!P0 SYNCS.PHASECHK.TRANS64 P0, [R6+URZ], R5 ;  /* 0x00000005060085a7 */ /* 0x000e64000800007f */
[----:B-1----:R-:W-:Y:S05]  /*41a40*/  @!P0 BRA `(.L_x_4000) ;  /* 0xfffffffc00f08947 */ /* 0x002fea000383ffff */
[----:B------:R-:W-:Y:S05]  /*41a50*/  BRA `(.L_x_4109) ;  /* 0xffffffcc00807947 */ /* 0x000fea000383ffff */
.L_x_4001:
[----:B-1----:R1:W3:Y:S02]  /*41a60*/  SYNCS.PHASECHK.TRANS64.TRYWAIT P0, [R7+URZ], R2 ;  /* 0x00000002070075a7 */ /* 0x0022e4000800017f */
[----:B---3--:R-:W-:Y:S05]  /*41a70*/  @!P0 NANOSLEEP.SYNCS 0x989680 ;  /* 0x009896800000895d */ /* 0x008fea0003900000 */
[----:B------:R-:W3:Y:S02]  /*41a80*/  @!P0 SYNCS.PHASECHK.TRANS64 P0, [R7+URZ], R2 ;  /* 0x00000002070085a7 */ /* 0x000ee4000800007f */
[----:B---3--:R-:W-:Y:S05]  /*41a90*/  @!P0 BRA `(.L_x_4001) ;  /* 0xfffffffc00f08947 */ /* 0x008fea000383ffff */
[----:B------:R-:W-:Y:S05]  /*41aa0*/  BRA `(.L_x_4110) ;  /* 0xffffffcc00747947 */ /* 0x000fea000383ffff */
.L_x_4003:
[----:B---3--:R3:W4:Y:S02]  /*41ab0*/  SYNCS.PHASECHK.TRANS64.TRYWAIT P0, [R4+URZ], R5 ;  /* 0x00000005040075a7 */ /* 0x008724000800017f */
[----:B----4-:R-:W-:Y:S05]  /*41ac0*/  @!P0 NANOSLEEP.SYNCS 0x989680 ;  /* 0x009896800000895d */ /* 0x010fea0003900000 */
[----:B------:R-:W4:Y:S02]  /*41ad0*/  @!P0 SYNCS.PHASECHK.TRANS64 P0, [R4+URZ], R5 ;  /* 0x00000005040085a7 */ /* 0x000f24000800007f */
[----:B----4-:R-:W-:Y:S05]  /*41ae0*/  @!P0 BRA `(.L_x_4003) ;  /* 0xfffffffc00f08947 */ /* 0x010fea000383ffff */
[----:B------:R-:W-:Y:S05]  /*41af0*/  BRA `(.L_x_4111) ;  /* 0xffffffcc007c7947 */ /* 0x000fea000383ffff */
        .type           $_ZN7cutlass13device_kernelIN5flash11enable_sm90INS1_16FlashAttnFwdSm90INS1_25CollectiveMainloopFwdSm90ILi2EN4cute5tupleIJNS5_1CILi1EEES8_S8_EEENS6_IJNS7_ILi64EEESA_SA_EEELi512ENS_6half_tEfNS_4arch4Sm90ELb0ELb1ELb1ELb1ELb0ELb1ELb1ELb0ELb0ELb1ELb0ELb0EEENS1_21CollectiveEpilogueFwdINS6_IJSA_NS7_ILi512EEESA_EEES9_SC_SE_Li256ELb1ELb1ELb0ELb0EEENS1_36VarlenDynamicPersistentTileSchedulerILi64ELi64ELi256ELi128ELb0ELb1ELb1ELb1ELb0ELb1EEEEEEEEEvNT_6ParamsE$_ZZN5flash25CollectiveMainloopFwdSm90ILi2EN4cute5tupleIJNS1_1CILi1EEES4_S4_EEENS2_IJNS3_ILi64EEES6_S6_EEELi512EN7cutlass6half_tEfNS8_4arch4Sm90ELb0ELb1ELb1ELb1ELb0ELb1ELb1ELb0ELb0ELb1ELb0ELb0EE3mmaINS_16FlashAttnFwdSm90ISC_NS_21CollectiveEpilogueFwdINS2_IJS6_NS3_ILi512EEES6_EEES5_S9_SB_Li256ELb1ELb1ELb0ELb0EEENS_36VarlenDynamicPersistentTileSchedulerILi64ELi64ELi256ELi128ELb0ELb1ELb1ELb1ELb0ELb1EEEE13SharedStorageENS1_6TensorINS1_11ArrayEngineIfLm128EEENS1_6LayoutINS2_IJNS2_IJNS3_ILi2EEESR_NS3_ILi32EEEEEES4_S4_EEENS2_IJNS2_IJS4_SR_NS3_ILi4EEEEEENS3_ILi0EEESX_EEEEEEENS_7SoftmaxILi2ELi0EEEEEbRKNSC_6ParamsENS8_25PipelineTmaAsyncNoClusterILi2ENS8_16PipelineTmaAsyncILi2EEEEES19_RNS8_13PipelineStateILj2EEERT0_RT1_iRiRKNS_16SeqlenInfoQKNewKILb1ELb1EEENS2_IJiiiiEEERT_ENKUliT_T0_T1_E_clIZSD_ISM_S10_S12_EbS15_S19_S19_S1C_S1E_S1G_iS1H_S1L_S1M_S1O_EUlRS1P_iE0_NS3_ILb1EEES1W_EEDaiS1P_S1Q_S1R_,@function
        .size           $_ZN7cutlass13device_kernelIN5flash11enable_sm90INS1_16FlashAttnFwdSm90INS1_25CollectiveMainloopFwdSm90ILi2EN4cute5tupleIJNS5_1CILi1EEES8_S8_EEENS6_IJNS7_ILi64EEESA_SA_EEELi512ENS_6half_tEfNS_4arch4Sm90ELb0ELb1ELb1ELb1ELb0ELb1ELb1ELb0ELb0ELb1ELb0ELb0EEENS1_21CollectiveEpilogueFwdINS6_IJSA_NS7_ILi512EEESA_EEES9_SC_SE_Li256ELb1ELb1ELb0ELb0EEENS1_36VarlenDynamicPersistentTileSchedulerILi64ELi64ELi256ELi128ELb0ELb1ELb1ELb1ELb0ELb1EEEEEEEEEvNT_6ParamsE$_ZZN5flash25CollectiveMainloopFwdSm90ILi2EN4cute5tupleIJNS1_1CILi1EEES4_S4_EEENS2_IJNS3_ILi64EEES6_S6_EEELi512EN7cutlass6half_tEfNS8_4arch4Sm90ELb0ELb1ELb1ELb1ELb0ELb1ELb1ELb0ELb0ELb1ELb0ELb0EE3mmaINS_16FlashAttnFwdSm90ISC_NS_21CollectiveEpilogueFwdINS2_IJS6_NS3_ILi512EEES6_EEES5_S9_SB_Li256ELb1ELb1ELb0ELb0EEENS_36VarlenDynamicPersistentTileSchedulerILi64ELi64ELi256ELi128ELb0ELb1ELb1ELb1ELb0ELb1EEEE13SharedStorageENS1_6TensorINS1_11ArrayEngineIfLm128EEENS1_6LayoutINS2_IJNS2_IJNS3_ILi2EEESR_NS3_ILi32EEEEEES4_S4_EEENS2_IJNS2_IJS4_SR_NS3_ILi4EEEEEENS3_ILi0EEESX_EEEEEEENS_7SoftmaxILi2ELi0EEEEEbRKNSC_6ParamsENS8_25PipelineTmaAsyncNoClusterILi2ENS8_16PipelineTmaAsyncILi2EEEEES19_RNS8_13PipelineStateILj2EEERT0_RT1_iRiRKNS_16SeqlenInfoQKNewKILb1ELb1EEENS2_IJiiiiEEERT_ENKUliT_T0_T1_E_clIZSD_ISM_S10_S12_EbS15_S19_S19_S1C_S1E_S1G_iS1H_S1L_S1M_S1O_EUlRS1P_iE0_NS3_ILb1EEES1W_EEDaiS1P_S1Q_S1R_,(.L_x_6032 - $_ZN7cutlass13device_kernelIN5flash11enable_sm90INS1_16FlashAttnFwdSm90INS1_25CollectiveMainloopFwdSm90ILi2EN4cute5tupleIJNS5_1CILi1EEES8_S8_EEENS6_IJNS7_ILi64EEESA_SA_EEELi512ENS_6half_tEfNS_4arch4Sm90ELb0ELb1ELb1ELb1ELb0ELb1ELb1ELb0ELb0ELb1ELb0ELb0EEENS1_21CollectiveEpilogueFwdINS6_IJSA_NS7_ILi512EEESA_EEES9_SC_SE_Li256ELb1ELb1ELb0ELb0EEENS1_36VarlenDynamicPersistentTileSchedulerILi64ELi64ELi256ELi128ELb0ELb1ELb1ELb1ELb0ELb1EEEEEEEEEvNT_6ParamsE$_ZZN5flash25CollectiveMainloopFwdSm90ILi2EN4cute5tupleIJNS1_1CILi1EEES4_S4_EEENS2_IJNS3_ILi64EEES6_S6_EEELi512EN7cutlass6half_tEfNS8_4arch4Sm90ELb0ELb1ELb1ELb1ELb0ELb1ELb1ELb0ELb0ELb1ELb0ELb0EE3mmaINS_16FlashAttnFwdSm90ISC_NS_21CollectiveEpilogueFwdINS2_IJS6_NS3_ILi512EEES6_EEES5_S9_SB_Li256ELb1ELb1ELb0ELb0EEENS_36VarlenDynamicPersistentTileSchedulerILi64ELi64ELi256ELi128ELb0ELb1ELb1ELb1ELb0ELb1EEEE13SharedStorageENS1_6TensorINS1_11ArrayEngineIfLm128EEENS1_6LayoutINS2_IJNS2_IJNS3_ILi2EEESR_NS3_ILi32EEEEEES4_S4_EEENS2_IJNS2_IJS4_SR_NS3_ILi4EEEEEENS3_ILi0EEESX_EEEEEEENS_7SoftmaxILi2ELi0EEEEEbRKNSC_6ParamsENS8_25PipelineTmaAsyncNoClusterILi2ENS8_16PipelineTmaAsyncILi2EEEEES19_RNS8_13PipelineStateILj2EEERT0_RT1_iRiRKNS_16SeqlenInfoQKNewKILb1ELb1EEENS2_IJiiiiEEERT_ENKUliT_T0_T1_E_clIZSD_ISM_S10_S12_EbS15_S19_S19_S1C_S1E_S1G_iS1H_S1L_S1M_S1O_EUlRS1P_iE0_NS3_ILb1EEES1W_EEDaiS1P_S1Q_S1R_)
$_ZN7cutlass13device_kernelIN5flash11enable_sm90INS1_16FlashAttnFwdSm90INS1_25CollectiveMainloopFwdSm90ILi2EN4cute5tupleIJNS5_1CILi1EEES8_S8_EEENS6_IJNS7_ILi64EEESA_SA_EEELi512ENS_6half_tEfNS_4arch4Sm90ELb0ELb1ELb1ELb1ELb0ELb1ELb1ELb0ELb0ELb1ELb0ELb0EEENS1_21CollectiveEpilogueFwdINS6_IJSA_NS7_ILi512EEESA_EEES9_SC_SE_Li256ELb1ELb1ELb0ELb0EEENS1_36VarlenDynamicPersistentTileSchedulerILi64ELi64ELi256ELi128ELb0ELb1ELb1ELb1ELb0ELb1EEEEEEEEEvNT_6ParamsE$_ZZN5flash25CollectiveMainloopFwdSm90ILi2EN4cute5tupleIJNS1_1CILi1EEES4_S4_EEENS2_IJNS3_ILi64EEES6_S6_EEELi512EN7cutlass6half_tEfNS8_4arch4Sm90ELb0ELb1ELb1ELb1ELb0ELb1ELb1ELb0ELb0ELb1ELb0ELb0EE3mmaINS_16FlashAttnFwdSm90ISC_NS_21CollectiveEpilogueFwdINS2_IJS6_NS3_ILi512EEES6_EEES5_S9_SB_Li256ELb1ELb1ELb0ELb0EEENS_36VarlenDynamicPersistentTileSchedulerILi64ELi64ELi256ELi128ELb0ELb1ELb1ELb1ELb0ELb1EEEE13SharedStorageENS1_6TensorINS1_11ArrayEngineIfLm128EEENS1_6LayoutINS2_IJNS2_IJNS3_ILi2EEESR_NS3_ILi32EEEEEES4_S4_EEENS2_IJNS2_IJS4_SR_NS3_ILi4EEEEEENS3_ILi0EEESX_EEEEEEENS_7SoftmaxILi2ELi0EEEEEbRKNSC_6ParamsENS8_25PipelineTmaAsyncNoClusterILi2ENS8_16PipelineTmaAsyncILi2EEEEES19_RNS8_13PipelineStateILj2EEERT0_RT1_iRiRKNS_16SeqlenInfoQKNewKILb1ELb1EEENS2_IJiiiiEEERT_ENKUliT_T0_T1_E_clIZSD_ISM_S10_S12_EbS15_S19_S19_S1C_S1E_S1G_iS1H_S1L_S1M_S1O_EUlRS1P_iE0_NS3_ILb1EEES1W_EEDaiS1P_S1Q_S1R_:
        /* <DEDUP_REMOVED lines=13> */
[----:B------:R-:W-:Y:S01]  /*41bd0*/  BSSY B1, `(.L_x_4112) ;  /* 0x0000009000017945 */ /* 0x000fe20003800000 */
[----:B------:R-:W-:-:S07]  /*41be0*/  IMAD.MOV.U32 R5, RZ, RZ, R49 ;  /* 0x000000ffff057224 */ /* 0x000fce00078e0031 */
[----:B---3--:R0:W5:Y:S04]  /*41bf0*/  LD.E R9, desc[UR4][R6.64] ;  /* 0x0000000406097980 */ /* 0x008168000c101900 */
[----:B------:R0:W5:Y:S01]  /*41c00*/  LD.E R11, desc[UR6][R6.64+0x4] ;  /* 0x00000406060b7980 */ /* 0x000162000c101900 */
[----:B--2---:R-:W-:-:S04]  /*41c10*/  LOP3.LUT R4, R4, 0x1, RZ, 0xfc, !PT ;  /* 0x0000000104047812 */ /* 0x004fc800078efcff */
[----:B------:R-:W-:Y:S01]  /*41c20*/  ISETP.NE.AND P0, PT, R4, 0x3, PT ;  /* 0x000000030400780c */ /* 0x000fe20003f05270 */
[----:B------:R-:W-:-:S12]  /*41c30*/  IMAD.MOV.U32 R4, RZ, RZ, R32 ;  /* 0x000000ffff047224 */ /* 0x000fd800078e0020 */
[----:B0-----:R-:W-:Y:S05]  /*41c40*/  @!P0 BRA `(.L_x_4113) ;  /* 0x0000000000048947 */ /* 0x001fea0003800000 */
[----:B------:R-:W-:Y:S01]  /*41c50*/  BPT.TRAP 0x1 ;  /* 0x000000040000795c */ /* 0x000fe20000300000 */
.L_x_4113:
[----:B------:R-:W-:Y:S05]  /*41c60*/  BSYNC B1 ;  /* 0x0000000000017941 */ /* 0x000fea0003800000 */
.L_x_4112:
        /* <DEDUP_REMOVED lines=17> */
.L_x_4115:
[----:B------:R-:W-:Y:S05]  /*41d80*/  BSYNC B1 ;  /* 0x0000000000017941 */ /* 0x000fea0003800000 */
.L_x_4114:
        /* <DEDUP_REMOVED lines=10> */
.L_x_4117:
[----:B------:R-:W-:Y:S05]  /*41e30*/  BSYNC B1 ;  /* 0x0000000000017941 */ /* 0x000fea0003800000 */
.L_x_4116:
        /* <DEDUP_REMOVED lines=89> */
.L_x_4143:
[----:B------:R-:W-:Y:S05]  /*423d0*/  BSYNC B1 ;  /* 0x0000000000017941 */ /* 0x000fea0003800000 */
.L_x_4119:
        /* <DEDUP_REMOVED lines=14> */
.L_x_4122:
[----:B------:R-:W-:Y:S05]  /*424c0*/  BSYNC B1 ;  /* 0x0000000000017941 */ /* 0x000fea0003800000 */
.L_x_4121:
        /* <DEDUP_REMOVED lines=17> */
.L_x_4124:
[----:B------:R-:W-:Y:S05]  /*425e0*/  BSYNC B1 ;  /* 0x0000000000017941 */ /* 0x000fea0003800000 */
.L_x_4123:
        /* <DEDUP_REMOVED lines=10> */
.L_x_4126:
[----:B------:R-:W-:Y:S05]  /*42690*/  BSYNC B1 ;  /* 0x0000000000017941 */ /* 0x000fea0003800000 */
.L_x_4125:
        /* <DEDUP_REMOVED lines=598> */
[----:B------:R-:W4:Y:S08]  /*44c00*/  LD.E R62, desc[UR10][R4.64+0xc] ;  /* 0x00000c0a043e7980 */ /* 0x000f30000c101900 */
[----:B------:R-:W4:Y:S04]  /*44c10*/  LD.E R63, desc[UR12][R4.64+0x14] ;  /* 0x0000140c043f7980 */ /* 0x000f28000c101900 */
[----:B--2---:R-:W2:Y:S01]  /*44c20*/  LD.E R58, desc[UR4][R6.64] ;  /* 0x00000004063a7980 */ /* 0x004ea2000c101900 */
[----:B------:R-:W-:-:S02]  /*44c30*/  R2UR UR4, R2 ;  /* 0x00000000020472ca */ /* 0x000fc400000e0000 */
[----:B------:R-:W-:Y:S01]  /*44c40*/  R2UR UR5, R3 ;  /* 0x00000000030572ca */ /* 0x000fe200000e0000 */
[----:B------:R-:W4:-:S12]  /*44c50*/  LD.E R7, desc[UR14][R4.64+0x18] ;  /* 0x0000180e04077980 */ /* 0x000f18000c101900 */
[----:B------:R-:W4:Y:S01]  /*44c60*/  LD.E R59, desc[UR4][R4.64] ;  /* 0x00000004043b7980 */ /* 0x000f22000c101900 */
[----:B------:R-:W-:Y:S02]  /*44c70*/  R2UR UR4, R2 ;  /* 0x00000000020472ca */ /* 0x000fe400000e0000 */
[----:B------:R-:W-:Y:S02]  /*44c80*/  R2UR UR5, R3 ;  /* 0x00000000030572ca */ /* 0x000fe400000e0000 */
[----:B---3--:R-:W-:-:S11]  /*44c90*/  ISETP.NE.AND P1, PT, R9, 0x1, PT ;  /* 0x000000010900780c */ /* 0x008fd60003f25270 */
        /* <DEDUP_REMOVED lines=17> */
[----:B------:R-:W-:-:S04]  /*44db0*/  FMUL.FTZ R28, R28, R58 ;  /* 0x0000003a1c1c7220 */ /* 0x000fc80000410000 */
[----:B------:R0:W2:Y:S01]  /*44dc0*/  MUFU.TANH R65, R28 ;  /* 0x0000001c00417308 */ /* 0x0000a20000002400 */
[----:B----4-:R-:W-:-:S04]  /*44dd0*/  SHF.R.S32.HI R26, RZ, 0x1f, R59 ;  /* 0x0000001fff1a7819 */ /* 0x010fc8000001143b */
[----:B------:R-:W-:-:S04]  /*44de0*/  LEA.HI R24, R26, R59, RZ, 0x7 ;  /* 0x0000003b1a187211 */ /* 0x000fc800078f38ff */
[----:B0-----:R-:W-:Y:S01]  /*44df0*/  LOP3.LUT R28, R24, 0xffffff80, RZ, 0xc0, !PT ;  /* 0xffffff80181c7812 */ /* 0x001fe200078ec0ff */
[----:B------:R-:W-:-:S04]  /*44e00*/  FMUL.FTZ R25, R25, R58 ;  /* 0x0000003a19197220 */ /* 0x000fc80000410000 */
[----:B------:R-:W-:Y:S01]  /*44e10*/  IMAD.IADD R28, R59, 0x1, -R28 ;  /* 0x000000013b1c7824 */ /* 0x000fe200078e0a1c */
[----:B------:R0:W4:Y:S01]  /*44e20*/  MUFU.TANH R64, R25 ;  /* 0x0000001900407308 */ /* 0x0001220000002400 */
[-C--:B-1----:R-:W-:Y:S01]  /*44e30*/  FMUL.FTZ R11, R27, R58.reuse ;  /* 0x0000003a1b0b7220 */ /* 0x082fe20000410000 */
[-C--:B------:R-:W-:Y:S01]  /*44e40*/  FMUL.FTZ R32, R32, R58.reuse ;  /* 0x0000003a20207220 */ /* 0x080fe20000410000 */
[----:B------:R-:W-:Y:S01]  /*44e50*/  LEA.HI R27, R26, R59, RZ, 0x2 ;  /* 0x0000003b1a1b7211 */ /* 0x000fe200078f10ff */
[----:B------:R-:W-:Y:S01]  /*44e60*/  FMUL.FTZ R15, R31, R58 ;  /* 0x0000003a1f0f7220 */ /* 0x000fe20000410000 */
[----:B0-----:R-:W-:-:S03]  /*44e70*/  SHF.R.S32.HI R25, RZ, 0x1f, R28 ;  /* 0x0000001fff197819 */ /* 0x001fc6000001141c */
[----:B------:R0:W1:Y:S01]  /*44e80*/  MUFU.TANH R31, R32 ;  /* 0x00000020001f7308 */ /* 0x0000620000002400 */
        /* <DEDUP_REMOVED lines=22> */
[----:B------:R-:W-:-:S03]  /*44ff0*/  LOP3.LUT R25, R26, 0x7ffffffc, RZ, 0xc0, !PT ;  /* 0x7ffffffc1a197812 */ /* 0x000fc600078ec0ff */
[----:B------:R-:W0:Y:S01]  /*45000*/  SHFL.IDX PT, R30, R29, RZ, 0x1c1f ;  /* 0x001c1fff1d1e7589 */ /* 0x000e2200000e0000 */
[----:B------:R-:W-:Y:S01]  /*45010*/  IADD3 R8, -R32, 0x1, RZ ;  /* 0x0000000120087810 */ /* 0x000fe20007ffe1ff */
[----:B------:R-:W-:Y:S02]  /*45020*/  IMAD.IADD R25, R28, 0x1, -R25 ;  /* 0x000000011c197824 */ /* 0x000fe400078e0a19 */
        /* <DEDUP_REMOVED lines=57> */
[----:B------:R-:W1:Y:S01]  /*453c0*/  MUFU.TANH R55, R55 ;  /* 0x0000003700377308 */ /* 0x000e620000002400 */
        /* <DEDUP_REMOVED lines=21> */
.L_x_4133:
[----:B------:R-:W-:Y:S05]  /*45520*/  BSYNC B3 ;  /* 0x0000000000037941 */ /* 0x000fea0003800000 */
.L_x_4132:
[----:B------:R-:W-:Y:S01]  /*45530*/  LOP3.LUT R28, RZ, R28, RZ, 0x33, !PT ;  /* 0x0000001cff1c7212 */ /* 0x000fe200078e33ff */
[----:B------:R-:W-:Y:S06]  /*45540*/  BRA `(.L_x_4134) ;  /* 0x0000000000287947 */ /* 0x000fec0003800000 */
.L_x_4131:
        /* <DEDUP_REMOVED lines=10> */
.L_x_4134:
[----:B------:R-:W-:Y:S05]  /*455f0*/  BSYNC B2 ;  /* 0x0000000000027941 */ /* 0x000fea0003800000 */
.L_x_4130:
[----:B------:R-:W-:-:S04]  /*45600*/  IMAD R28, R7, R28, -R32 ;  /* 0x0000001c071c7224 */ /* 0x000fc800078e0a20 */
[----:B------:R-:W-:-:S05]  /*45610*/  IMAD R27, R25, -0x2, R28 ;  /* 0xfffffffe191b7824 */ /* 0x000fca00078e021c */
[----:B------:R-:W-:Y:S02]  /*45620*/  VIMNMX R26, R26, R27, !PT ;  /* 0x0000001b1a1a7248 */ /* 0x000fe40007fe0100 */
[----:B------:R-:W-:-:S07]  /*45630*/  VIADDMNMX R8, R27, R7, R8, PT ;  /* 0x000000071b087246 */ /* 0x000fce0003800108 */
.L_x_4129:
[----:B------:R-:W-:Y:S05]  /*45640*/  BSYNC B1 ;  /* 0x0000000000017941 */ /* 0x000fea0003800000 */
.L_x_4128:
[C---:B------:R-:W-:Y:S01]  /*45650*/  ISETP.GE.AND P2, PT, R63.reuse, 0x9, PT ;  /* 0x000000093f00780c */ /* 0x040fe20003f46270 */
[----:B------:R-:W-:Y:S01]  /*45660*/  BSSY B1, `(.L_x_4135) ;  /* 0x0000072000017945 */ /* 0x000fe20003800000 */
[C---:B------:R-:W-:Y:S02]  /*45670*/  ISETP.GE.AND P5, PT, R63.reuse, 0xa, PT ;  /* 0x0000000a3f00780c */ /* 0x040fe40003fa6270 */
[----:B------:R-:W-:Y:S02]  /*45680*/  ISETP.GT.AND P3, PT, R26, 0x8, !P2 ;  /* 0x000000081a00780c */ /* 0x000fe40005764270 */
[----:B------:R-:W-:Y:S02]  /*45690*/  ISETP.GE.AND P1, PT, R63, 0x2, PT ;  /* 0x000000023f00780c */ /* 0x000fe40003f26270 */
[----:B------:R-:W-:Y:S02]  /*456a0*/  ISETP.LT.OR P3, PT, R8, 0x9, P3 ;  /* 0x000000090800780c */ /* 0x000fe40001f61670 */
[----:B------:R-:W-:-:S02]  /*456b0*/  ISETP.GT.AND P4, PT, R26, 0x1, !P1 ;  /* 0x000000011a00780c */ /* 0x000fc40004f84270 */
[----:B------:R-:W-:Y:S02]  /*456c0*/  FSEL R65, R65, -INF , !P3 ;  /* 0xff80000041417808 */ /* 0x000fe40005800000 */
[----:B------:R-:W-:Y:S02]  /*456d0*/  ISETP.GT.AND P3, PT, R26, 0x9, !P5 ;  /* 0x000000091a00780c */ /* 0x000fe40006f64270 */
[C---:B------:R-:W-:Y:S02]  /*456e0*/  ISETP.LT.OR P4, PT, R8.reuse, 0x2, P4 ;  /* 0x000000020800780c */ /* 0x040fe40002781670 */
[----:B------:R-:W-:Y:S02]  /*456f0*/  ISETP.LT.OR P3, PT, R8, 0xa, P3 ;  /* 0x0000000a0800780c */ /* 0x000fe40001f61670 */
[----:B------:R-:W-:Y:S02]  /*45700*/  FSEL R39, R64, -INF , !P4 ;  /* 0xff80000040277808 */ /* 0x000fe40006000000 */
[----:B-1----:R-:W-:-:S02]  /*45710*/  FSEL R47, R66, -INF , !P3 ;  /* 0xff800000422f7808 */ /* 0x002fc40005800000 */
[C---:B------:R-:W-:Y:S02]  /*45720*/  ISETP.GE.AND P3, PT, R63.reuse, 0x11, PT ;  /* 0x000000113f00780c */ /* 0x040fe40003f66270 */
[----:B------:R-:W-:Y:S02]  /*45730*/  P2R R30, PR, RZ, 0x20 ;  /* 0x00000020ff1e7803 */ /* 0x000fe40000000000 */
[----:B------:R-:W-:Y:S02]  /*45740*/  ISETP.GT.AND P4, PT, R26, 0x10, !P3 ;  /* 0x000000101a00780c */ /* 0x000fe40005f84270 */
[----:B------:R-:W-:Y:S02]  /*45750*/  ISETP.GE.AND P5, PT, R63, 0x12, PT ;  /* 0x000000123f00780c */ /* 0x000fe40003fa6270 */
[----:B------:R-:W-:-:S04]  /*45760*/  ISETP.LT.OR P4, PT, R8, 0x11, P4 ;  /* 0x000000110800780c */ /* 0x000fc80002781670 */
        /* <DEDUP_REMOVED lines=79> */
.L_x_4140:
[----:B------:R-:W-:Y:S05]  /*45c60*/  BSYNC B3 ;  /* 0x0000000000037941 */ /* 0x000fea0003800000 */
.L_x_4139:
[----:B------:R-:W-:Y:S01]  /*45c70*/  LOP3.LUT R12, RZ, R12, RZ, 0x33, !PT ;  /* 0x0000000cff0c7212 */ /* 0x000fe200078e33ff */
[----:B------:R-:W-:Y:S06]  /*45c80*/  BRA `(.L_x_4141) ;  /* 0x0000000000287947 */ /* 0x000fec0003800000 */
.L_x_4138:
        /* <DEDUP_REMOVED lines=10> */
.L_x_4141:
[----:B------:R-:W-:Y:S05]  /*45d30*/  BSYNC B2 ;  /* 0x0000000000027941 */ /* 0x000fea0003800000 */
.L_x_4137:
[----:B------:R-:W-:-:S04]  /*45d40*/  IMAD R12, R7, R12, -R32 ;  /* 0x0000000c070c7224 */ /* 0x000fc800078e0a20 */
[----:B------:R-:W-:-:S05]  /*45d50*/  IMAD R12, R25, -0x2, R12 ;  /* 0xfffffffe190c7824 */ /* 0x000fca00078e020c */
[----:B------:R-:W-:Y:S02]  /*45d60*/  VIADDMNMX R8, R12, R7, R8, PT ;  /* 0x000000070c087246 */ /* 0x000fe40003800108 */
[----:B------:R-:W-:-:S07]  /*45d70*/  VIMNMX R13, R13, R12, !PT ;  /* 0x0000000c0d0d7248 */ /* 0x000fce0007fe0100 */
.L_x_4136:
[----:B------:R-:W-:Y:S05]  /*45d80*/  BSYNC B1 ;  /* 0x0000000000017941 */ /* 0x000fea0003800000 */
.L_x_4135:
[----:B------:R-:W2:Y:S01]  /*45d90*/  LDL.64 R4, [R0+0x70] ;  /* 0x0000700000047983 */ /* 0x000ea20000100a00 */
        /* <DEDUP_REMOVED lines=34> */
[----:B------:R-:W-:Y:S02]  /*45fc0*/  ISETP.NE.AND P6, PT, R48, RZ, PT ;  /* 0x000000ff3000720c */ /* 0x000fe40003fc5270 */
        /* <DEDUP_REMOVED lines=8> */
[----:B------:R-:W-:-:S04]  /*46050*/  ISETP.GT.AND P1, PT, R13, RZ, !P1 ;  /* 0x000000ff0d00720c */ /* 0x000fc80004f24270 */
[----:B------:R-:W-:-:S04]  /*46060*/  ISETP.LT.OR P1, PT, R8, 0x1, P1 ;  /* 0x000000010800780c */ /* 0x000fc80000f21670 */
[----:B------:R-:W-:-:S04]  /*46070*/  FSEL R9, R6, -INF , !P1 ;  /* 0xff80000006097808 */ /* 0x000fc80004800000 */
[----:B------:R-:W-:-:S04]  /*46080*/  FMNMX.FTZ R7, R9, R12, !PT ;  /* 0x0000000c09077209 */ /* 0x000fc80007810000 */
        /* <DEDUP_REMOVED lines=13> */
[----:B------:R-:W-:Y:S02]  /*46160*/  ISETP.GT.AND P5, PT, R13, 0x38, !P5 ;  /* 0x000000380d00780c */ /* 0x000fe40006fa4270 */
[----:B------:R-:W-:Y:S02]  /*46170*/  ISETP.LT.OR P4, PT, R8, 0x32, P4 ;  /* 0x000000320800780c */ /* 0x000fe40002781670 */
[----:B------:R-:W-:Y:S02]  /*46180*/  FSEL R27, R50, -INF , !P2 ;  /* 0xff800000321b7808 */ /* 0x000fe40005000000 */
[----:B------:R-:W-:-:S02]  /*46190*/  FMNMX.FTZ R6, R24, R7, !PT ;  /* 0x0000000718067209 */ /* 0x000fc40007810000 */
[----:B------:R-:W-:Y:S02]  /*461a0*/  ISETP.GT.AND P1, PT, R13, 0x39, !P6 ;  /* 0x000000390d00780c */ /* 0x000fe40007724270 */
[C---:B------:R-:W-:Y:S02]  /*461b0*/  ISETP.LT.OR P5, PT, R8.reuse, 0x39, P5 ;  /* 0x000000390800780c */ /* 0x040fe40002fa1670 */
[----:B------:R-:W-:Y:S02]  /*461c0*/  FSEL R13, R51, -INF , !P4 ;  /* 0xff800000330d7808 */ /* 0x000fe40006000000 */
[----:B------:R-:W-:Y:S02]  /*461d0*/  FMNMX.FTZ R6, R27, R6, !PT ;  /* 0x000000061b067209 */ /* 0x000fe40007810000 */
[----:B------:R-:W-:Y:S02]  /*461e0*/  ISETP.LT.OR P1, PT, R8, 0x3a, P1 ;  /* 0x0000003a0800780c */ /* 0x000fe40000f21670 */
[----:B------:R-:W-:-:S02]  /*461f0*/  R2UR UR4, R2 ;  /* 0x00000000020472ca */ /* 0x000fc400000e0000 */
[----:B------:R-:W-:Y:S02]  /*46200*/  R2UR UR5, R3 ;  /* 0x00000000030572ca */ /* 0x000fe400000e0000 */
[----:B------:R-:W-:Y:S02]  /*46210*/  FSEL R8, R54, -INF , !P5 ;  /* 0xff80000036087808 */ /* 0x000fe40006800000 */
[----:B------:R-:W-:Y:S02]  /*46220*/  FMNMX.FTZ R7, R13, R6, !PT ;  /* 0x000000060d077209 */ /* 0x000fe40007810000 */
[----:B------:R-:W-:Y:S02]  /*46230*/  R2UR UR6, R2 ;  /* 0x00000000020672ca */ /* 0x000fe400000e0000 */
[----:B------:R-:W-:Y:S02]  /*46240*/  R2UR UR7, R3 ;  /* 0x00000000030772ca */ /* 0x000fe400000e0000 */
[----:B------:R-:W-:-:S02]  /*46250*/  FSEL R28, R55, -INF , !P1 ;  /* 0xff800000371c7808 */ /* 0x000fc40004800000 */
        /* <DEDUP_REMOVED lines=38> */
[----:B------:R-:W-:Y:S02]  /*464c0*/  FSEL R32, R32, RZ, P1 ;  /* 0x000000ff20207208 */ /* 0x000fe40000800000 */
[----:B---3--:R-:W-:-:S03]  /*464d0*/  FSETP.NEU.FTZ.AND P1, PT, R44, -INF , PT ;  /* 0xff8000002c00780b */ /* 0x008fc60003f3d000 */
[-CC-:B------:R-:W-:Y:S01]  /*464e0*/  FFMA.FTZ R38, R41, R33.reuse, -R32.reuse ;  /* 0x0000002129267223 */ /* 0x180fe20000010820 */
[-CC-:B------:R-:W-:Y:S01]  /*464f0*/  FFMA.FTZ R41, R45, R33.reuse, -R32.reuse ;  /* 0x000000212d297223 */ /* 0x180fe20000010820 */
[----:B------:R-:W-:Y:S01]  /*46500*/  FMUL.FTZ R45, R33, R44 ;  /* 0x0000002c212d7220 */ /* 0x000fe20000410000 */
[-CC-:B0-----:R-:W-:Y:S02]  /*46510*/  FFMA.FTZ R5, R39, R33.reuse, -R32.reuse ;  /* 0x0000002127057223 */ /* 0x181fe40000010820 */
[----:B------:R0:W-:Y:S01]  /*46520*/  MUFU.EX2 R39, R38 ;  /* 0x0000002600277308 */ /* 0x0001e20000000800 */
[-CC-:B------:R-:W-:Y:S01]  /*46530*/  FFMA.FTZ R4, R37, R33.reuse, -R32.reuse ;  /* 0x0000002125047223 */ /* 0x180fe20000010820 */
[----:B------:R-:W-:Y:S01]  /*46540*/  FFMA.FTZ R30, R65, R33, -R32 ;  /* 0x00000021411e7223 */ /* 0x000fe20000010820 */
[----:B0-----:R-:W-:-:S05]  /*46550*/  FSEL R38, R45, RZ, P1 ;  /* 0x000000ff2d267208 */ /* 0x001fca0000800000 */
[----:B------:R-:W-:Y:S01]  /*46560*/  MUFU.EX2 R168, R4 ;  /* 0x0000000400a87308 */ /* 0x000fe20000000800 */
[-CC-:B------:R-:W-:Y:S01]  /*46570*/  FFMA.FTZ R9, R9, R33.reuse, -R38.reuse ;  /* 0x0000002109097223 */ /* 0x180fe20000010826 */
[-CC-:B------:R-:W-:Y:S01]  /*46580*/  FFMA.FTZ R12, R12, R33.reuse, -R38.reuse ;  /* 0x000000210c0c7223 */ /* 0x180fe20000010826 */
[----:B------:R-:W-:-:S05]  /*46590*/  FFMA.FTZ R14, R14, R33, -R38 ;  /* 0x000000210e0e7223 */ /* 0x000fca0000010826 */
[----:B------:R0:W-:Y:S01]  /*465a0*/  MUFU.EX2 R29, R5 ;  /* 0x00000005001d7308 */ /* 0x0001e20000000800 */
[-C--:B------:R-:W-:Y:S01]  /*465b0*/  FFMA.FTZ R31, R47, R33.reuse, -R32 ;  /* 0x000000212f1f7223 */ /* 0x080fe20000010820 */
[-C--:B------:R-:W-:Y:S01]  /*465c0*/  FFMA.FTZ R15, R15, R33.reuse, -R38 ;  /* 0x000000210f0f7223 */ /* 0x080fe20000010826 */
[----:B------:R-:W-:-:S05]  /*465d0*/  FFMA.FTZ R34, R59, R33, -R32 ;  /* 0x000000213b227223 */ /* 0x000fca0000010820 */
[----:B------:R-:W-:Y:S01]  /*465e0*/  MUFU.EX2 R169, R9 ;  /* 0x0000000900a97308 */ /* 0x000fe20000000800 */
[-C--:B0-----:R-:W-:Y:S01]  /*465f0*/  FFMA.FTZ R5, R69, R33.reuse, -R32 ;  /* 0x0000002145057223 */ /* 0x081fe20000010820 */
[----:B------:R-:W-:-:S06]  /*46600*/  FFMA.FTZ R18, R18, R33, -R38 ;  /* 0x0000002112127223 */ /* 0x000fcc0000010826 */
[----:B------:R-:W0:Y:S01]  /*46610*/  MUFU.EX2 R44, R12 ;  /* 0x0000000c002c7308 */ /* 0x000e220000000800 */
[----:B------:R-:W-:-:S07]  /*46620*/  FFMA.FTZ R35, R61, R33, -R32 ;  /* 0x000000213d237223 */ /* 0x000fce0000010820 */
[----:B------:R-:W-:Y:S01]  /*46630*/  MUFU.EX2 R30, R30 ;  /* 0x0000001e001e7308 */ /* 0x000fe20000000800 */
[-C--:B------:R-:W-:Y:S01]  /*46640*/  FFMA.FTZ R4, R67, R33.reuse, -R32 ;  /* 0x0000002143047223 */ /* 0x080fe20000010820 */
[----:B------:R-:W-:-:S06]  /*46650*/  FFMA.FTZ R19, R19, R33, -R38 ;  /* 0x0000002113137223 */ /* 0x000fcc0000010826 */
[----:B------:R-:W1:Y:S01]  /*46660*/  MUFU.EX2 R14, R14 ;  /* 0x0000000e000e7308 */ /* 0x000e620000000800 */
[----:B------:R-:W-:-:S07]  /*46670*/  FFMA.FTZ R20, R20, R33, -R38 ;  /* 0x0000002114147223 */ /* 0x000fce0000010826 */
[----:B------:R-:W-:Y:S08]  /*46680*/  MUFU.EX2 R31, R31 ;  /* 0x0000001f001f7308 */ /* 0x000ff00000000800 */
[----:B------:R-:W2:Y:S01]  /*46690*/  MUFU.EX2 R15, R15 ;  /* 0x0000000f000f7308 */ /* 0x000ea20000000800 */
[----:B0-----:R-:W-:-:S07]  /*466a0*/  FADD.FTZ R9, R169, R44 ;  /* 0x0000002ca9097221 */ /* 0x001fce0000010000 */
[----:B------:R0:W-:Y:S01]  /*466b0*/  MUFU.EX2 R37, R5 ;  /* 0x0000000500257308 */ /* 0x0001e20000000800 */
[----:B------:R-:W-:-:S07]  /*466c0*/  FFMA.FTZ R21, R21, R33, -R38 ;  /* 0x0000002115157223 */ /* 0x000fce0000010826 */
[----:B------:R-:W3:Y:S01]  /*466d0*/  MUFU.EX2 R34, R34 ;  /* 0x0000002200227308 */ /* 0x000ee20000000800 */
[----:B0-----:R-:W-:-:S07]  /*466e0*/  FFMA.FTZ R5, R49, R33, -R32 ;  /* 0x0000002131057223 */ /* 0x001fce0000010820 */
[----:B------:R-:W0:Y:S01]  /*466f0*/  MUFU.EX2 R18, R18 ;  /* 0x0000001200127308 */ /* 0x000e220000000800 */
[----:B------:R-:W-:-:S07]  /*46700*/  FFMA.FTZ R36, R71, R33, -R32 ;  /* 0x0000002147247223 */ /* 0x000fce0000010820 */
[----:B------:R4:W-:Y:S01]  /*46710*/  MUFU.EX2 R174, R4 ;  /* 0x0000000400ae7308 */ /* 0x0009e20000000800 */
[----:B-1----:R-:W-:-:S07]  /*46720*/  FADD.FTZ R12, R14, R9 ;  /* 0x000000090e0c7221 */ /* 0x002fce0000010000 */
[----:B------:R-:W1:Y:S01]  /*46730*/  MUFU.EX2 R35, R35 ;  /* 0x0000002300237308 */ /* 0x000e620000000800 */
[----:B----4-:R-:W-:-:S07]  /*46740*/  FFMA.FTZ R4, R75, R33, -R32 ;  /* 0x000000214b047223 */ /* 0x010fce0000010820 */
[----:B------:R4:W-:Y:S01]  /*46750*/  MUFU.EX2 R43, R5 ;  /* 0x00000005002b7308 */ /* 0x0009e20000000800 */
[----:B------:R-:W-:-:S07]  /*46760*/  FFMA.FTZ R11, R11, R33, -R38 ;  /* 0x000000210b0b7223 */ /* 0x000fce0000010826 */
[----:B------:R-:W5:Y:S01]  /*46770*/  MUFU.EX2 R19, R19 ;  /* 0x0000001300137308 */ /* 0x000f620000000800 */
[----:B----4-:R-:W-:Y:S01]  /*46780*/  FADD.FTZ R5, R168, R29 ;  /* 0x0000001da8057221 */ /* 0x010fe20000010000 */
[----:B------:R-:W-:-:S06]  /*46790*/  FFMA.FTZ R40, R73, R33, -R32 ;  /* 0x0000002149287223 */ /* 0x000fcc0000010820 */
[----:B------:R4:W-:Y:S01]  /*467a0*/  MUFU.EX2 R180, R4 ;  /* 0x0000000400b47308 */ /* 0x0009e20000000800 */
[----:B------:R-:W-:Y:S01]  /*467b0*/  FFMA.FTZ R42, R77, R33, -R32 ;  /* 0x000000214d2a7223 */ /* 0x000fe20000010820 */
[----:B--2---:R-:W-:-:S06]  /*467c0*/  FADD.FTZ R9, R15, R12 ;  /* 0x0000000c0f097221 */ /* 0x004fcc0000010000 */
[----:B------:R-:W2:Y:S01]  /*467d0*/  MUFU.EX2 R20, R20 ;  /* 0x0000001400147308 */ /* 0x000ea20000000800 */
[----:B----4-:R-:W-:Y:S01]  /*467e0*/  FADD.FTZ R4, R30, R5 ;  /* 0x000000051e047221 */ /* 0x010fe20000010000 */
[----:B------:R-:W-:-:S03]  /*467f0*/  FFMA.FTZ R32, R53, R33, -R32 ;  /* 0x0000002135207223 */ /* 0x000fc60000010820 */
[----:B------:R-:W-:-:S03]  /*46800*/  FADD.FTZ R5, R31, R4 ;  /* 0x000000041f057221 */ /* 0x000fc60000010000 */
[----:B------:R-:W4:Y:S01]  /*46810*/  MUFU.EX2 R21, R21 ;  /* 0x0000001500157308 */ /* 0x000f220000000800 */
[-CC-:B------:R-:W-:Y:S01]  /*46820*/  FFMA.FTZ R25, R25, R33.reuse, -R38.reuse ;  /* 0x0000002119197223 */ /* 0x180fe20000010826 */
[----:B---3--:R-:W-:Y:S01]  /*46830*/  FADD.FTZ R4, R34, R5 ;  /* 0x0000000522047221 */ /* 0x008fe20000010000 */
[----:B0-----:R-:W-:Y:S01]  /*46840*/  FADD.FTZ R12, R18, R9 ;  /* 0x00000009120c7221 */ /* 0x001fe20000010000 */
[----:B------:R-:W-:-:S04]  /*46850*/  FFMA.FTZ R26, R26, R33, -R38 ;  /* 0x000000211a1a7223 */ /* 0x000fc80000010826 */
[----:B------:R-:W0:Y:S01]  /*46860*/  MUFU.EX2 R36, R36 ;  /* 0x0000002400247308 */ /* 0x000e220000000800 */
[----:B-1----:R-:W-:Y:S01]  /*46870*/  FADD.FTZ R5, R35, R4 ;  /* 0x0000000423057221 */ /* 0x002fe20000010000 */
[----:B-----5:R-:W-:-:S06]  /*46880*/  FADD.FTZ R9, R19, R12 ;  /* 0x0000000c13097221 */ /* 0x020fcc0000010000 */
[----:B------:R-:W1:Y:S01]  /*46890*/  MUFU.EX2 R11, R11 ;  /* 0x0000000b000b7308 */ /* 0x000e620000000800 */
[----:B------:R-:W-:Y:S01]  /*468a0*/  FFMA.FTZ R24, R24, R33, -R38 ;  /* 0x0000002118187223 */ /* 0x000fe20000010826 */
[----:B------:R-:W-:-:S06]  /*468b0*/  FADD.FTZ R4, R174, R5 ;  /* 0x00000005ae047221 */ /* 0x000fcc0000010000 */
[----:B------:R-:W-:Y:S01]  /*468c0*/  MUFU.EX2 R45, R32 ;  /* 0x00000020002d7308 */ /* 0x000fe20000000800 */
[----:B--2---:R-:W-:Y:S01]  /*468d0*/  FADD.FTZ R12, R20, R9 ;  /* 0x00000009140c7221 */ /* 0x004fe20000010000 */
[----:B------:R-:W-:-:S06]  /*468e0*/  FFMA.FTZ R27, R27, R33, -R38 ;  /* 0x000000211b1b7223 */ /* 0x000fcc0000010826 */
[----:B------:R-:W2:Y:S01]  /*468f0*/  MUFU.EX2 R32, R25 ;  /* 0x0000001900207308 */ /* 0x000ea20000000800 */
[----:B------:R-:W-:Y:S01]  /*46900*/  FADD.FTZ R5, R37, R4 ;  /* 0x0000000425057221 */ /* 0x000fe20000010000 */
[----:B----4-:R-:W-:-:S06]  /*46910*/  FADD.FTZ R12, R21, R12 ;  /* 0x0000000c150c7221 */ /* 0x010fcc0000010000 */
[----:B------:R-:W3:Y:S08]  /*46920*/  MUFU.EX2 R40, R40 ;  /* 0x0000002800287308 */ /* 0x000ef00000000800 */
[----:B------:R-:W4:Y:S01]  /*46930*/  MUFU.EX2 R26, R26 ;  /* 0x0000001a001a7308 */ /* 0x000f220000000800 */
[----:B------:R-:W-:Y:S01]  /*46940*/  FFMA.FTZ R13, R13, R33, -R38 ;  /* 0x000000210d0d7223 */ /* 0x000fe20000010826 */
[----:B0-----:R-:W-:-:S06]  /*46950*/  FADD.FTZ R4, R36, R5 ;  /* 0x0000000524047221 */ /* 0x001fcc0000010000 */
[----:B------:R-:W0:Y:S01]  /*46960*/  MUFU.EX2 R41, R41 ;  /* 0x0000002900297308 */ /* 0x000e220000000800 */
[----:B-1----:R-:W-:-:S07]  /*46970*/  FADD.FTZ R5, R11, R12 ;  /* 0x0000000c0b057221 */ /* 0x002fce0000010000 */
[----:B------:R-:W1:Y:S01]  /*46980*/  MUFU.EX2 R179, R24 ;  /* 0x0000001800b37308 */ /* 0x000e620000000800 */
[----:B------:R-:W-:Y:S01]  /*46990*/  FFMA.FTZ R8, R8, R33, -R38 ;  /* 0x0000002108087223 */ /* 0x000fe20000010826 */
[----:B------:R-:W-:Y:S01]  /*469a0*/  FADD.FTZ R9, R39, R4 ;  /* 0x0000000427097221 */ /* 0x000fe20000010000 */
[----:B--2---:R-:W-:-:S05]  /*469b0*/  FADD.FTZ R5, R32, R5 ;  /* 0x0000000520057221 */ /* 0x004fca0000010000 */
[----:B------:R-:W2:Y:S01]  /*469c0*/  MUFU.EX2 R27, R27 ;  /* 0x0000001b001b7308 */ /* 0x000ea20000000800 */
[----:B------:R-:W-:Y:S01]  /*469d0*/  FFMA.FTZ R28, R28, R33, -R38 ;  /* 0x000000211c1c7223 */ /* 0x000fe20000010826 */
[----:B---3--:R-:W-:Y:S01]  /*469e0*/  FADD.FTZ R4, R40, R9 ;  /* 0x0000000928047221 */ /* 0x008fe20000010000 */
[----:B----4-:R-:W-:-:S05]  /*469f0*/  FADD.FTZ R12, R26, R5 ;  /* 0x000000051a0c7221 */ /* 0x010fca0000010000 */
[----:B------:R-:W3:Y:S01]  /*46a00*/  MUFU.EX2 R24, R13 ;  /* 0x0000000d00187308 */ /* 0x000ee20000000800 */
[----:B0-----:R-:W-:Y:S01]  /*46a10*/  FADD.FTZ R5, R41, R4 ;  /* 0x0000000429057221 */ /* 0x001fe20000010000 */
[----:B-1----:R-:W-:-:S06]  /*46a20*/  FADD.FTZ R12, R179, R12 ;  /* 0x0000000cb30c7221 */ /* 0x002fcc0000010000 */
[----:B------:R-:W0:Y:S08]  /*46a30*/  MUFU.EX2 R42, R42 ;  /* 0x0000002a002a7308 */ /* 0x000e300000000800 */
[----:B------:R0:W1:Y:S01]  /*46a40*/  MUFU.EX2 R183, R8 ;  /* 0x0000000800b77308 */ /* 0x0000620000000800 */
[----:B------:R-:W-:Y:S01]  /*46a50*/  FADD.FTZ R4, R180, R5 ;  /* 0x00000005b4047221 */ /* 0x000fe20000010000 */
[----:B--2---:R-:W-:-:S06]  /*46a60*/  FADD.FTZ R5, R27, R12 ;  /* 0x0000000c1b057221 */ /* 0x004fcc0000010000 */
[----:B------:R-:W2:Y:S01]  /*46a70*/  MUFU.EX2 R28, R28 ;  /* 0x0000001c001c7308 */ /* 0x000ea20000000800 */
[----:B------:R-:W-:Y:S01]  /*46a80*/  FADD.FTZ R9, R43, R4 ;  /* 0x000000042b097221 */ /* 0x000fe20000010000 */
[----:B---3--:R-:W-:-:S03]  /*46a90*/  FADD.FTZ R4, R24, R5 ;  /* 0x0000000518047221 */ /* 0x008fc60000010000 */
[----:B0-----:R-:W-:Y:S01]  /*46aa0*/  FADD.FTZ R8, R42, R9 ;  /* 0x000000092a087221 */ /* 0x001fe20000010000 */
[----:B-1----:R-:W-:-:S03]  /*46ab0*/  FADD.FTZ R5, R183, R4 ;  /* 0x00000004b7057221 */ /* 0x002fc60000010000 */
[----:B------:R-:W-:Y:S01]  /*46ac0*/  FADD.FTZ R25, R45, R8 ;  /* 0x000000082d197221 */ /* 0x000fe20000010000 */
[----:B--2---:R-:W-:-:S04]  /*46ad0*/  FADD.FTZ R33, R28, R5 ;  /* 0x000000051c217221 */ /* 0x004fc80000010000 */
        /* <DEDUP_REMOVED lines=16> */
[----:B------:R-:W4:Y:S01]  /*46be0*/  LDL.64 R8, [R0] ;  /* 0x0000000000087983 */ /* 0x000f220000100a00 */
        /* <DEDUP_REMOVED lines=13> */
[----:B------:R0:W-:Y:S04]  /*46cc0*/  STSM.16.M88.4 [R25], R168 ;  /* 0x000000a819007844 */ /* 0x0001e80000000200 */
[----:B------:R-:W-:Y:S04]  /*46cd0*/  STSM.16.M88.4 [R46], R172 ;  /* 0x000000ac2e007844 */ /* 0x000fe80000000200 */
[----:B------:R-:W-:Y:S04]  /*46ce0*/  STSM.16.M88.4 [R12], R176 ;  /* 0x000000b00c007844 */ /* 0x000fe80000000200 */
[----:B------:R1:W-:Y:S04]  /*46cf0*/  STSM.16.M88.4 [R47], R180 ;  /* 0x000000b42f007844 */ /* 0x0003e80000000200 */
[----:B---3--:R-:W2:Y:S01]  /*46d00*/  LD.E R11, desc[UR4][R4.64] ;  /* 0x00000004040b7980 */ /* 0x008ea2000c101900 */
[----:B------:R-:W-:-:S02]  /*46d10*/  R2UR UR10, R2 ;  /* 0x00000000020a72ca */ /* 0x000fc400000e0000 */
[C---:B------:R-:W-:Y:S01]  /*46d20*/  R2UR UR11, R3.reuse ;  /* 0x00000000030b72ca */ /* 0x040fe200000e0000 */
[----:B----4-:R-:W3:Y:S01]  /*46d30*/  LD.E R9, desc[UR6][R8.64] ;  /* 0x0000000608097980 */ /* 0x010ee2000c101900 */
[C---:B------:R-:W-:Y:S02]  /*46d40*/  R2UR UR28, R2.reuse ;  /* 0x00000000021c72ca */ /* 0x040fe400000e0000 */
[----:B------:R-:W-:Y:S01]  /*46d50*/  R2UR UR29, R3 ;  /* 0x00000000031d72ca */ /* 0x000fe200000e0000 */
[----:B------:R-:W3:Y:S04]  /*46d60*/  LD.E.64 R6, desc[UR4][R6.64] ;  /* 0x0000000406067980 */ /* 0x000ee8000c101b00 */
[----:B------:R-:W4:Y:S04]  /*46d70*/  LD.E R13, desc[UR6][R4.64+0x4] ;  /* 0x00000406040d7980 */ /* 0x000f28000c101900 */
[----:B------:R-:W5:Y:S04]  /*46d80*/  LD.E R15, desc[UR8][R4.64+0x8] ;  /* 0x00000808040f7980 */ /* 0x000f68000c101900 */
[----:B------:R-:W3:Y:S01]  /*46d90*/  LD.E R19, desc[UR10][R4.64+0xc] ;  /* 0x00000c0a04137980 */ /* 0x000ee2000c101900 */
[----:B------:R-:W-:-:S02]  /*46da0*/  R2UR UR12, R2 ;  /* 0x00000000020c72ca */ /* 0x000fc400000e0000 */
[C---:B------:R-:W-:Y:S01]  /*46db0*/  R2UR UR13, R3.reuse ;  /* 0x00000000030d72ca */ /* 0x040fe200000e0000 */
[----:B0-----:R-:W3:Y:S01]  /*46dc0*/  LD.E R25, desc[UR4][R4.64+0x14] ;  /* 0x0000140404197980 */ /* 0x001ee2000c101900 */
[C---:B------:R-:W-:Y:S02]  /*46dd0*/  R2UR UR14, R2.reuse ;  /* 0x00000000020e72ca */ /* 0x040fe400000e0000 */
[C---:B------:R-:W-:Y:S01]  /*46de0*/  R2UR UR15, R3.reuse ;  /* 0x00000000030f72ca */ /* 0x040fe200000e0000 */
[----:B------:R-:W3:Y:S01]  /*46df0*/  LD.E R27, desc[UR6][R4.64+0x18] ;  /* 0x00001806041b7980 */ /* 0x000ee2000c101900 */
[C---:B------:R-:W-:Y:S02]  /*46e00*/  R2UR UR16, R2.reuse ;  /* 0x00000000021072ca */ /* 0x040fe400000e0000 */
[----:B------:R-:W-:Y:S01]  /*46e10*/  R2UR UR17, R3 ;  /* 0x00000000031172ca */ /* 0x000fe200000e0000 */
[----:B------:R-:W3:Y:S01]  /*46e20*/  LD.E R29, desc[UR8][R4.64+0x1c] ;  /* 0x00001c08041d7980 */ /* 0x000ee2000c101900 */
[----:B------:R-:W-:-:S02]  /*46e30*/  R2UR UR18, R2 ;  /* 0x00000000021272ca */ /* 0x000fc400000e0000 */
[C---:B------:R-:W-:Y:S01]  /*46e40*/  R2UR UR19, R3.reuse ;  /* 0x00000000031372ca */ /* 0x040fe200000e0000 */
[----:B------:R-:W3:Y:S01]  /*46e50*/  LD.E R21, desc[UR12][R4.64+0x10] ;  /* 0x0000100c04157980 */ /* 0x000ee2000c101900 */
        /* <DEDUP_REMOVED lines=9> */
[----:B------:R-:W-:Y:S02]  /*46ef0*/  R2UR UR26, R2 ;  /* 0x00000000021a72ca */ /* 0x000fe400000e0000 */
[----:B------:R-:W-:Y:S01]  /*46f00*/  R2UR UR27, R3 ;  /* 0x00000000031b72ca */ /* 0x000fe200000e0000 */
[----:B------:R-:W3:Y:S04]  /*46f10*/  LD.E R37, desc[UR16][R4.64+0x2c] ;  /* 0x00002c1004257980 */ /* 0x000ee8000c101900 */
[----:B------:R-:W3:Y:S04]  /*46f20*/  LD.E R39, desc[UR18][R4.64+0x30] ;  /* 0x0000301204277980 */ /* 0x000ee8000c101900 */
[----:B------:R-:W3:Y:S04]  /*46f30*/  LD.E R41, desc[UR20][R4.64+0x34] ;  /* 0x0000341404297980 */ /* 0x000ee8000c101900 */
[----:B------:R-:W3:Y:S04]  /*46f40*/  LD.E R43, desc[UR22][R4.64+0x38] ;  /* 0x00003816042b7980 */ /* 0x000ee8000c101900 */
[----:B------:R-:W3:Y:S04]  /*46f50*/  LD.E R45, desc[UR24][R4.64+0x3c] ;  /* 0x00003c18042d7980 */ /* 0x000ee8000c101900 */
[----:B-1----:R-:W3:Y:S04]  /*46f60*/  LD.E R47, desc[UR26][R4.64+0x40] ;  /* 0x0000401a042f7980 */ /* 0x002ee8000c101900 */
        /* <DEDUP_REMOVED lines=26> */
[----:B--2---:R0:W-:Y:S04]  /*47110*/  ST.E desc[UR8][R4.64], R11 ;  /* 0x0000000b04007985 */ /* 0x0041e8000c101908 */
[----:B0-----:R-:W2:Y:S04]  /*47120*/  LD.E R11, desc[UR28][R4.64+0xac] ;  /* 0x0000ac1c040b7980 */ /* 0x001ea8000c101900 */
[----:B----4-:R0:W-:Y:S04]  /*47130*/  ST.E desc[UR10][R4.64+0x4], R13 ;  /* 0x0000040d04007985 */ /* 0x0101e8000c10190a */
[----:B-----5:R1:W-:Y:S04]  /*47140*/  ST.E desc[UR12][R4.64+0x8], R15 ;  /* 0x0000080f04007985 */ /* 0x0203e8000c10190c */
[----:B---3--:R3:W-:Y:S04]  /*47150*/  ST.E desc[UR14][R4.64+0xc], R19 ;  /* 0x00000c1304007985 */ /* 0x0087e8000c10190e */
[----:B0-----:R-:W4:Y:S04]  /*47160*/  LD.E R13, desc[UR6][R4.64+0xb0] ;  /* 0x0000b006040d7980 */ /* 0x001f28000c101900 */
[----:B-1----:R-:W5:Y:S04]  /*47170*/  LD.E R15, desc[UR6][R4.64+0xb4] ;  /* 0x0000b406040f7980 */ /* 0x002f68000c101900 */
[----:B---3--:R-:W3:Y:S04]  /*47180*/  LD.E R19, desc[UR6][R4.64+0xb8] ;  /* 0x0000b80604137980 */ /* 0x008ee8000c101900 */
        /* <DEDUP_REMOVED lines=107> */
[----:B---3--:R3:W-:Y:S04]  /*47840*/  ST.E desc[UR4][R4.64+0x138], R19 ;  /* 0x0001381304007985 */ /* 0x0087e8000c101904 */
[----:B--2---:R2:W-:Y:S04]  /*47850*/  ST.E desc[UR4][R4.64+0x13c], R11 ;  /* 0x00013c0b04007985 */ /* 0x0045e8000c101904 */
[----:B0-----:R-:W4:Y:S04]  /*47860*/  LD.E R13, desc[UR6][R4.64+0x140] ;  /* 0x00014006040d7980 */ /* 0x001f28000c101900 */
[----:B----4-:R0:W-:Y:S04]  /*47870*/  ST.E desc[UR4][R4.64+0x140], R13 ;  /* 0x0001400d04007985 */ /* 0x0101e8000c101904 */
[----:B-1----:R-:W4:Y:S04]  /*47880*/  LD.E R15, desc[UR6][R4.64+0x144] ;  /* 0x00014406040f7980 */ /* 0x002f28000c101900 */
[----:B----4-:R1:W-:Y:S04]  /*47890*/  ST.E desc[UR4][R4.64+0x144], R15 ;  /* 0x0001440f04007985 */ /* 0x0103e8000c101904 */
[----:B---3--:R-:W3:Y:S04]  /*478a0*/  LD.E R19, desc[UR6][R4.64+0x148] ;  /* 0x0001480604137980 */ /* 0x008ee8000c101900 */
[----:B---3--:R3:W-:Y:S04]  /*478b0*/  ST.E desc[UR4][R4.64+0x148], R19 ;  /* 0x0001481304007985 */ /* 0x0087e8000c101904 */
[----:B--2---:R-:W2:Y:S04]  /*478c0*/  LD.E R11, desc[UR6][R4.64+0x14c] ;  /* 0x00014c06040b7980 */ /* 0x004ea8000c101900 */
        /* <DEDUP_REMOVED lines=82> */
[----:B----4-:R-:W-:Y:S04]  /*47df0*/  ST.E desc[UR4][R4.64+0x1f0], R13 ;  /* 0x0001f00d04007985 */ /* 0x010fe8000c101904 */
[----:B-1----:R-:W4:Y:S04]  /*47e00*/  LD.E R15, desc[UR6][R4.64+0x1f4] ;  /* 0x0001f406040f7980 */ /* 0x002f28000c101900 */
[----:B----4-:R-:W-:Y:S04]  /*47e10*/  ST.E desc[UR4][R4.64+0x1f4], R15 ;  /* 0x0001f40f04007985 */ /* 0x010fe8000c101904 */
[----:B---3--:R-:W3:Y:S01]  /*47e20*/  LD.E R19, desc[UR6][R4.64+0x1f8] ;  /* 0x0001f80604137980 */ /* 0x008ee2000c101900 */
        /* <DEDUP_REMOVED lines=2354> */
.L_x_4142:
[----:B0-----:R-:W-:-:S04]  /*51150*/  IMAD.MOV.U32 R11, RZ, RZ, 0x0 ;  /* 0x00000000ff0b7424 */ /* 0x001fc800078e00ff */
[----:B-1----:R-:W-:Y:S05]  /*51160*/  RET.REL.NODEC R10 `(_ZN7cutlass13device_kernelIN5flash11enable_sm90INS1_16FlashAttnFwdSm90INS1_25CollectiveMainloopFwdSm90ILi2EN4cute5tupleIJNS5_1CILi1EEES8_S8_EEENS6_IJNS7_ILi64EEESA_SA_EEELi512ENS_6half_tEfNS_4arch4Sm90ELb0ELb1ELb1ELb1ELb0ELb1ELb1ELb0ELb0ELb1ELb0ELb0EEENS1_21CollectiveEpilogueFwdINS6_IJSA_NS7_ILi512EEESA_EEES9_SC_SE_Li256ELb1ELb1ELb0ELb0EEENS1_36VarlenDynamicPersistentTileSchedulerILi64ELi64ELi256ELi128ELb0ELb1ELb1ELb1ELb0ELb1EEEEEEEEEvNT_6ParamsE) ;  /* 0xfffffaec0aa47950 */ /* 0x002fea0003c3ffff */
.L_x_4118:
[----:B0-----:R0:W1:Y:S02]  /*51170*/  SYNCS.PHASECHK.TRANS64.TRYWAIT P0, [R11+URZ], R14 ;  /* 0x0000000e0b0075a7 */ /* 0x001064000800017f */
[----:B-1----:R-:W-:Y:S05]  /*51180*/  @!P0 NANOSLEEP.SYNCS 0x989680 ;  /* 0x009896800000895d */ /* 0x002fea0003900000 */
[----:B------:R-:W1:Y:S02]  /*51190*/  @!P0 SYNCS.PHASECHK.TRANS64 P0, [R11+URZ], R14 ;  /* 0x0000000e0b0085a7 */ /* 0x000e64000800007f */
[----:B-1----:R-:W-:Y:S05]  /*511a0*/  @!P0 BRA `(.L_x_4118) ;  /* 0xfffffffc00f08947 */ /* 0x002fea000383ffff */
[----:B------:R-:W-:Y:S05]  /*511b0*/  BRA `(.L_x_4117) ;  /* 0xffffff0c001c7947 */ /* 0x000fea000383ffff */
.L_x_4120:
[----:B0-----:R0:W1:Y:S02]  /*511c0*/  SYNCS.PHASECHK.TRANS64.TRYWAIT P0, [R6+URZ+0x38810], R11 ;  /* 0x0388100b060075a7 */ /* 0x001064000800017f */
[----:B-1----:R-:W-:Y:S05]  /*511d0*/  @!P0 NANOSLEEP.SYNCS 0x989680 ;  /* 0x009896800000895d */ /* 0x002fea0003900000 */
[----:B------:R-:W1:Y:S02]  /*511e0*/  @!P0 SYNCS.PHASECHK.TRANS64 P0, [R6+URZ+0x38810], R11 ;  /* 0x0388100b060085a7 */ /* 0x000e64000800007f */
[----:B-1----:R-:W-:Y:S05]  /*511f0*/  @!P0 BRA `(.L_x_4120) ;  /* 0xfffffffc00f08947 */ /* 0x002fea000383ffff */
[----:B------:R-:W-:Y:S05]  /*51200*/  BRA `(.L_x_4143) ;  /* 0xffffff1000707947 */ /* 0x000fea000383ffff */
.L_x_4127:
[----:B0-----:R0:W1:Y:S02]  /*51210*/  SYNCS.PHASECHK.TRANS64.TRYWAIT P0, [R14+URZ], R15 ;  /* 0x0000000f0e0075a7 */ /* 0x001064000800017f */
[----:B-1----:R-:W-:Y:S05]  /*51220*/  @!P0 NANOSLEEP.SYNCS 0x989680 ;  /* 0x009896800000895d */ /* 0x002fea0003900000 */
[----:B------:R-:W1:Y:S02]  /*51230*/  @!P0 SYNCS.PHASECHK.TRANS64 P0, [R14+URZ], R15 ;  /* 0x0000000f0e0085a7 */ /* 0x000e64000800007f */
[----:B-1----:R-:W-:Y:S05]  /*51240*/  @!P0 BRA `(.L_x_4127) ;  /* 0xfffffffc00f08947 */ /* 0x002fea000383ffff */
[----:B------:R-:W-:Y:S05]  /*51250*/  BRA `(.L_x_4126) ;  /* 0xffffff14000c7947 */ /* 0x000fea000383ffff */
.L_x_4144:
        /* <DEDUP_REMOVED lines=10> */
.L_x_6032:


//--------------------- .text._ZN7cutlass13device_kernelIN5flash11enable_sm90INS1_16FlashAttnFwdSm90INS1_25CollectiveMainloopFwdSm90ILi2EN4cute5tupleIJNS5_1CILi1EEES8_S8_EEENS6_IJNS7_ILi64EEESA_SA_EEELi512ENS_6half_tEfNS_4arch4Sm90ELb1ELb0ELb1ELb0ELb0ELb0ELb0ELb0ELb0ELb1ELb0ELb0EEENS1_21CollectiveEpilogueFwdINS6_IJSA_NS7_ILi512EEESA_EEES9_SC_SE_Li256ELb0ELb1ELb0ELb0EEENS1_30DynamicPersistentTileSchedulerILi256ELi128ELb0ELb1ELb1EEEEEEEEEvNT_6ParamsE --------------------------
	.section	.text._ZN7cutlass13device_kernelIN5flash11enable_sm90INS1_16FlashAttnFwdSm90INS1_25CollectiveMainloopFwdSm90ILi2EN4cute5tupleIJNS5_1CILi1EEES8_S8_EEENS6_IJNS7_ILi64EEESA_SA_EEELi512ENS_6half_tEfNS_4arch4Sm90ELb1ELb0ELb1ELb0ELb0ELb0ELb0ELb0ELb0ELb1ELb0ELb0EEENS1_21CollectiveEpilogueFwdINS6_IJSA_NS7_ILi512EEESA_EEES9_SC_SE_Li256ELb0ELb1ELb0ELb0EEENS1_30DynamicPersistentTileSchedulerILi256ELi128ELb0ELb1ELb1EEEEEEEEEvNT_6ParamsE,"ax",@progbits
	.align	128
.text._ZN7cutlass13device_kernelIN5flash11enable_sm90INS1_16FlashAttnFwdSm90INS1_25CollectiveMainloopFwdSm90ILi2EN4cute5tupleIJNS5_1CILi1EEES8_S8_EEENS6_IJNS7_ILi64EEESA_SA_EEELi512ENS_6half_tEfNS_4arch4Sm90ELb1ELb0ELb1ELb0ELb0ELb0ELb0ELb0ELb0ELb1ELb0ELb0EEENS1_21CollectiveEpilogueFwdINS6_IJSA_NS7_ILi512EEESA_EEES9_SC_SE_Li256ELb0ELb1ELb0ELb0EEENS1_30DynamicPersistentTileSchedulerILi256ELi128ELb0ELb1ELb1EEEEEEEEEvNT_6ParamsE:
        .type           _ZN7cutlass13device_kernelIN5flash11enable_sm90INS1_16FlashAttnFwdSm90INS1_25CollectiveMainloopFwdSm90ILi2EN4cute5tupleIJNS5_1CILi1EEES8_S8_EEENS6_IJNS7_ILi64EEESA_SA_EEELi512ENS_6half_tEfNS_4arch4Sm90ELb1ELb0ELb1ELb0ELb0ELb0ELb0ELb0ELb0ELb1ELb0ELb0EEENS1_21CollectiveEpilogueFwdINS6_IJSA_NS7_ILi512EEESA_EEES9_SC_SE_Li256ELb0ELb1ELb0ELb0EEENS1_30DynamicPersistentTileSchedulerILi256ELi128ELb0ELb1ELb1EEEEEEEEEvNT_6ParamsE,@function
        .size           _ZN7cutlass13device_kernelIN5flash11enable_sm90INS1_16FlashAttnFwdSm90INS1_25CollectiveMainloopFwdSm90ILi2EN4cute5tupleIJNS5_1CILi1EEES8_S8_EEENS6_IJNS7_ILi64EEESA_SA_EEELi512ENS_6half_tEfNS_4arch4Sm90ELb1ELb0ELb1ELb0ELb0ELb0ELb0ELb0ELb0ELb1ELb0ELb0EEENS1_21CollectiveEpilogueFwdINS6_IJSA_NS7_ILi512EEESA_EEES9_SC_SE_Li256ELb0ELb1ELb0ELb0EEENS1_30DynamicPersistentTileSchedulerILi256ELi128ELb0ELb1ELb1EEEEEEEEEvNT_6ParamsE,(.L_x_6034 - _ZN7cutlass13device_kernelIN5flash11enable_sm90INS1_16FlashAttnFwdSm90INS1_25CollectiveMainloopFwdSm90ILi2EN4cute5tupleIJNS5_1CILi1EEES8_S8_EEENS6_IJNS7_ILi64EEESA_SA_EEELi512ENS_6half_tEfNS_4arch4Sm90ELb1ELb0ELb1ELb0ELb0ELb0ELb0ELb0ELb0ELb1ELb0ELb0EEENS1_21CollectiveEpilogueFwdINS6_IJSA_NS7_ILi512EEESA_EEES9_SC_SE_Li256ELb0ELb1ELb0ELb0EEENS1_30DynamicPersistentTileSchedulerILi256ELi128ELb0ELb1ELb1EEEEEEEEEvNT_6ParamsE)
        .other          _ZN7cutlass13device_kernelIN5flash11enable_sm90INS1_16FlashAttnFwdSm90INS1_25CollectiveMainloopFwdSm90ILi2EN4cute5tupleIJNS5_1CILi1EEES8_S8_EEENS6_IJNS7_ILi64EEESA_SA_EEELi512ENS_6half_tEfNS_4arch4Sm90ELb1ELb0ELb1ELb0ELb0ELb0ELb0ELb0ELb0ELb1ELb0ELb0EEENS1_21CollectiveEpilogueFwdINS6_IJSA_NS7_ILi512EEESA_EEES9_SC_SE_Li256ELb0ELb1ELb0ELb0EEENS1_30DynamicPersistentTileSchedulerILi256ELi128ELb0ELb1ELb1EEEEEEEEEvNT_6ParamsE,@"STO_CUDA_ENTRY STV_DEFAULT"
_ZN7cutlass13device_kernelIN5flash11enable_sm90INS1_16FlashAttnFwdSm90INS1_25CollectiveMainloopFwdSm90ILi2EN4cute5tupleIJNS5_1CILi1EEES8_S8_EEENS6_IJNS7_ILi64EEESA_SA_EEELi512ENS_6half_tEfNS_4arch4Sm90ELb1ELb0ELb1ELb0ELb0ELb0ELb0ELb0ELb0ELb1ELb0ELb0EEENS1_21CollectiveEpilogueFwdINS6_IJSA_NS7_ILi512EEESA_EEES9_SC_SE_Li256ELb0ELb1ELb0ELb0EEENS1_30DynamicPersistentTileSchedulerILi256ELi128ELb0ELb1ELb1EEEEEEEEEvNT_6ParamsE:
        /* <DEDUP_REMOVED lines=18> */
.L_x_4146:
[----:B------:R-:W-:Y:S05]  /*0120*/  BSYNC B0 ;  /* 0x0000000000007941 */ /* 0x000fea0003800000 */
.L_x_4145:
        /* <DEDUP_REMOVED lines=37> */
.L_x_4147:
        /* <DEDUP_REMOVED lines=22> */
.L_x_4148:
        /* <DEDUP_REMOVED lines=18> */
.L_x_4149:
        /* <DEDUP_REMOVED lines=22> */
.L_x_4150:
        /* <DEDUP_REMOVED lines=22> */
.L_x_4151:
[----:B------:R-:W-:Y:S01]  /*08c0*/  PLOP3.LUT P0, PT, PT, PT, UP0, 0x80, 0x0 ;  /* 0x000000000000781c */ /* 0x000fe20003f0f008 */
[----:B------:R-:W-:Y:S01]  /*08d0*/  UMOV UR40, 0x1 ;  /* 0x0000000100287882 */ /* 0x000fe20000000000 */
[----:B------:R-:W-:Y:S01]  /*08e0*/  NOP ;  /* 0x0000000000007918 */ /* 0x000fe20000000000 */
[----:B------:R-:W-:Y:S01]  /*08f0*/  USEL UR40, UR40, 0x2, !UP0 ;  /* 0x0000000228287887 */ /* 0x000fe2000c000000 */
[----:B------:R-:W-:Y:S01]  /*0900*/  ULDC.64 UR46, c[0x0][0x208] ;  /* 0x00008200002e7ab9 */ /* 0x000fe20000000a00 */
[----:B012-4-:R-:W-:Y:S08]  /*0910*/  BAR.SYNC.DEFER_BLOCKING 0x0 ;  /* 0x0000000000007b1d */ /* 0x017ff00000010000 */
[----:B------:R-:W-:Y:S05]  /*0920*/  @!P0 BRA `(.L_x_4152) ;  /* 0x000000bc00d88947 */ /* 0x000fea0003800000 */
.L_x_4153:
[----:B------:R-:W-:-:S08]  /*0930*/  NOP ;  /* 0x0000000000007918 */ /* 0x000fd00000000000 */
[----:B------:R-:W0:Y:S02]  /*0940*/  USETMAXREG.TRY_ALLOC.CTAPOOL UP0, 0xf0 ;  /* 0x000000f0000079c8 */ /* 0x000e240008000600 */
[----:B0-----:R-:W-:-:S13]  /*0950*/  PLOP3.LUT P0, PT, PT, PT, UP0, 0x80, 0x0 ;  /* 0x000000000000781c */ /* 0x001fda0003f0f008 */
[----:B------:R-:W-:Y:S05]  /*0960*/  @!P0 BRA `(.L_x_4153) ;  /* 0xfffffffc00f08947 */ /* 0x000fea000383ffff */
[----:B------:R-:W0:Y:S01]  /*0970*/  S2R R2, SR_TID.X ;  /* 0x0000000000027919 */ /* 0x000e220000002100 */
[----:B------:R-:W1:Y:S08]  /*0980*/  S2UR UR4, SR_CTAID.X ;  /* 0x00000000000479c3 */ /* 0x000e700000002500 */
[----:B------:R-:W-:Y:S06]  /*0990*/  BAR.ARV 0x4, 0x180 ;  /* 0x0106000000007b1d */ /* 0x000fec0000002000 */
[----:B0-----:R-:W-:-:S04]  /*09a0*/  LOP3.LUT R0, R2, 0xffffff80, RZ, 0xc0, !PT ;  /* 0xffffff8002007812 */ /* 0x001fc800078ec0ff */
[----:B------:R-:W-:Y:S02]  /*09b0*/  ISETP.NE.AND P0, PT, R0, 0x80, PT ;  /* 0x000000800000780c */ /* 0x000fe40003f05270 */
[----:B------:R-:W1:Y:S11]  /*09c0*/  LDC R0, c[0x0][0xc38] ;  /* 0x00030e00ff007b82 */ /* 0x000e760000000800 */
[----:B------:R-:W-:Y:S06]  /*09d0*/  @!P0 BAR.ARV 0x8, 0x100 ;  /* 0x0204000000008b1d */ /* 0x000fec0000002000 */
[----:B------:R-:W-:-:S13]  /*09e0*/  ISETP.GE.U32.AND P0, PT, R2, 0x100, PT ;  /* 0x000001000200780c */ /* 0x000fda0003f06070 */
[----:B------:R-:W-:Y:S06]  /*09f0*/  @P0 BAR.ARV 0xf, 0x100 ;  /* 0x03c4000000000b1d */ /* 0x000fec0000002000 */
[----:B-1----:R-:W-:-:S13]  /*0a00*/  ISETP.LE.AND P0, PT, R0, UR4, PT ;  /* 0x0000000400007c0c */ /* 0x002fda000bf03270 */
        /* <DEDUP_REMOVED lines=13> */
[-C--:B------:R-:W-:Y:S02]  /*0ae0*/  LEA.HI R5, R3, R216.reuse, RZ, 0x7 ;  /* 0x000000d803057211 */ /* 0x080fe400078f38ff */
[C---:B------:R-:W-:Y:S02]  /*0af0*/  LEA.HI R2, R0.reuse, R7, RZ, 0x1 ;  /* 0x0000000700027211 */ /* 0x040fe400078f08ff */
[----:B------:R-:W-:Y:S02]  /*0b00*/  LOP3.LUT R9, R0, 0xfffffff0, RZ, 0xc0, !PT ;  /* 0xfffffff000097812 */ /* 0x000fe400078ec0ff */
[----:B------:R-:W-:Y:S02]  /*0b10*/  LOP3.LUT R2, R2, 0x1ffffffe, RZ, 0xc0, !PT ;  /* 0x1ffffffe02027812 */ /* 0x000fe400078ec0ff */
[--C-:B------:R-:W-:Y:S01]  /*0b20*/  SHF.R.S32.HI R13, RZ, 0x5, R4.reuse ;  /* 0x00000005ff0d7819 */ /* 0x100fe20000011404 */
[----:B------:R-:W-:Y:S01]  /*0b30*/  IMAD.IADD R9, R216, 0x1, -R9 ;  /* 0x00000001d8097824 */ /* 0x000fe200078e0a09 */
[----:B------:R-:W-:Y:S01]  /*0b40*/  SHF.R.S32.HI R4, RZ, 0x1f, R4 ;  /* 0x0000001fff047819 */ /* 0x000fe20000011404 */
[----:B------:R-:W-:Y:S01]  /*0b50*/  IMAD.IADD R8, R7, 0x1, -R2 ;  /* 0x0000000107087824 */ /* 0x000fe200078e0a02 */
[----:B------:R-:W-:Y:S01]  /*0b60*/  LOP3.LUT R7, R5, 0xffffff80, RZ, 0xc0, !PT ;  /* 0xffffff8005077812 */ /* 0x000fe200078ec0ff */
[----:B0-----:R-:W-:Y:S01]  /*0b70*/  ULEA UR43, UR5, UR43, 0x18 ;  /* 0x0000002b052b7291 */ /* 0x001fe2000f8ec03f */
[----:B------:R-:W-:-:S02]  /*0b80*/  LEA.HI R2, R3, R216, RZ, 0x2 ;  /* 0x000000d803027211 */ /* 0x000fc400078f10ff */
[----:B------:R-:W-:Y:S01]  /*0b90*/  LEA.HI R4, R4, R13, RZ, 0x2 ;  /* 0x0000000d04047211 */ /* 0x000fe200078f10ff */
[----:B------:R-:W-:Y:S01]  /*0ba0*/  IMAD.IADD R7, R216, 0x1, -R7 ;  /* 0x00000001d8077824 */ /* 0x000fe200078e0a07 */
[----:B------:R-:W-:Y:S02]  /*0bb0*/  LOP3.LUT R11, R2, 0xfffffffc, RZ, 0xc0, !PT ;  /* 0xfffffffc020b7812 */ /* 0x000fe400078ec0ff */
[----:B------:R-:W-:Y:S02]  /*0bc0*/  SHF.R.S32.HI R212, RZ, 0x7, R5 ;  /* 0x00000007ffd47819 */ /* 0x000fe40000011405 */
[----:B------:R-:W-:Y:S01]  /*0bd0*/  LOP3.LUT R4, R4, 0x3ffffc, RZ, 0xc0, !PT ;  /* 0x003ffffc04047812 */ /* 0x000fe200078ec0ff */
[----:B------:R-:W-:Y:S01]  /*0be0*/  IMAD.IADD R11, R216, 0x1, -R11 ;  /* 0x00000001d80b7824 */ /* 0x000fe200078e0a0b */
[--C-:B------:R-:W-:Y:S01]  /*0bf0*/  SHF.R.S32.HI R2, RZ, 0x1f, R9.reuse ;  /* 0x0000001fff027819 */ /* 0x100fe20000011409 */
[----:B------:R-:W-:Y:S01]  /*0c00*/  IMAD R15, R212, 0x100, R9 ;  /* 0x00000100d40f7824 */ /* 0x000fe200078e0209 */
[----:B------:R-:W-:Y:S01]  /*0c10*/  SHF.R.S32.HI R0, RZ, 0x1f, R7 ;  /* 0x0000001fff007819 */ /* 0x000fe20000011407 */
[----:B------:R-:W-:Y:S01]  /*0c20*/  IMAD.IADD R10, R13, 0x1, -R4 ;  /* 0x000000010d0a7824 */ /* 0x000fe200078e0a04 */
[----:B------:R-:W-:-:S02]  /*0c30*/  LEA.HI R6, R2, R9, RZ, 0x3 ;  /* 0x0000000902067211 */ /* 0x000fc400078f18ff */
[----:B------:R-:W-:Y:S01]  /*0c40*/  LEA.HI R2, R0, R7, RZ, 0x2 ;  /* 0x0000000700027211 */ /* 0x000fe200078f10ff */
[----:B------:R-:W-:Y:S01]  /*0c50*/  IMAD R14, R10, 0x10, R15 ;  /* 0x000000100a0e7824 */ /* 0x000fe200078e020f */
[C---:B------:R-:W-:Y:S01]  /*0c60*/  LOP3.LUT R4, R6.reuse, 0xfffffff8, RZ, 0xc0, !PT ;  /* 0xfffffff806047812 */ /* 0x040fe200078ec0ff */
[----:B------:R-:W-:Y:S01]  /*0c70*/  IMAD.SHL.U32 R6, R6, 0x40, RZ ;  /* 0x0000004006067824 */ /* 0x000fe200078e00ff */
[----:B------:R-:W-:Y:S02]  /*0c80*/  LOP3.LUT R10, R2, 0x7ffffffc, RZ, 0xc0, !PT ;  /* 0x7ffffffc020a7812 */ /* 0x000fe400078ec0ff */
[----:B------:R-:W-:Y:S01]  /*0c90*/  LEA.HI R12, R11, R11, RZ, 0x1 ;  /* 0x0000000b0b0c7211 */ /* 0x000fe200078f08ff */
[----:B------:R-:W-:Y:S01]  /*0ca0*/  IMAD.IADD R9, R9, 0x1, -R4 ;  /* 0x0000000109097824 */ /* 0x000fe200078e0a04 */
[----:B------:R-:W-:Y:S01]  /*0cb0*/  LEA.HI R4, R0, R7, RZ, 0x5 ;  /* 0x0000000700047211 */ /* 0x000fe200078f28ff */
[----:B------:R-:W-:Y:S01]  /*0cc0*/  IMAD.IADD R10, R7, 0x1, -R10 ;  /* 0x00000001070a7824 */ /* 0x000fe200078e0a0a */
[----:B------:R-:W-:-:S02]  /*0cd0*/  LOP3.LUT R12, R12, 0x1ffffffe, RZ, 0xc0, !PT ;  /* 0x1ffffffe0c0c7812 */ /* 0x000fc400078ec0ff */
[--C-:B------:R-:W-:Y:S02]  /*0ce0*/  SHF.R.S32.HI R0, RZ, 0x2, R2.reuse ;  /* 0x00000002ff007819 */ /* 0x100fe40000011402 */
[----:B------:R-:W-:Y:S01]  /*0cf0*/  SHF.R.S32.HI R7, RZ, 0x1f, R2 ;  /* 0x0000001fff077819 */ /* 0x000fe20000011402 */
[----:B------:R-:W-:Y:S01]  /*0d00*/  IMAD.SHL.U32 R2, R9, 0x40, RZ ;  /* 0x0000004009027824 */ /* 0x000fe200078e00ff */
[----:B------:R-:W-:Y:S01]  /*0d10*/  LOP3.LUT R6, R6, 0x7ffffe00, RZ, 0xc0, !PT ;  /* 0x7ffffe0006067812 */ /* 0x000fe200078ec0ff */
[----:B------:R-:W-:Y:S01]  /*0d20*/  IMAD.IADD R185, R11, 0x1, -R12 ;  /* 0x000000010bb97824 */ /* 0x000fe200078e0a0c */
[----:B------:R-:W-:Y:S01]  /*0d30*/  LEA.HI R7, R7, R0, RZ, 0x3 ;  /* 0x0000000007077211 */ /* 0x000fe200078f18ff */
[----:B------:R-:W-:Y:S01]  /*0d40*/  IMAD.SHL.U32 R11, R8, 0x8, RZ ;  /* 0x00000008080b7824 */ /* 0x000fe200078e00ff */
[----:B------:R-:W-:Y:S01]  /*0d50*/  LOP3.LUT R2, R2, 0x1c0, RZ, 0xc0, !PT ;  /* 0x000001c002027812 */ /* 0x000fe200078ec0ff */
[----:B------:R-:W-:Y:S01]  /*0d60*/  IMAD R6, R13, 0x400, R6 ;  /* 0x000004000d067824 */ /* 0x000fe200078e0206 */
[----:B------:R-:W-:Y:S01]  /*0d70*/  LOP3.LUT R7, R7, 0xfffffff8, RZ, 0xc0, !PT ;  /* 0xfffffff807077812 */ /* 0x000fe200078ec0ff */
[--C-:B------:R-:W-:Y:S01]  /*0d80*/  IMAD.U32 R215, R14, 0x40, R11.reuse ;  /* 0x000000400ed77824 */ /* 0x100fe200078e000b */
[----:B------:R-:W-:-:S02]  /*0d90*/  LOP3.LUT R11, R2, 0x8, R11, 0xf8, !PT ;  /* 0x00000008020b7812 */ /* 0x000fc400078ef80b */
[----:B------:R-:W-:Y:S01]  /*0da0*/  SHF.R.U32.HI R2, RZ, 0x3, R2 ;  /* 0x00000003ff027819 */ /* 0x000fe20000011602 */
[----:B------:R-:W-:Y:S01]  /*0db0*/  IMAD.IADD R7, R0, 0x1, -R7 ;  /* 0x0000000100077824 */ /* 0x000fe200078e0a07 */
[----:B------:R-:W-:Y:S02]  /*0dc0*/  SHF.R.S32.HI R4, RZ, 0x5, R4 ;  /* 0x00000005ff047819 */ /* 0x000fe40000011404 */
[----:B------:R-:W-:Y:S01]  /*0dd0*/  LOP3.LUT R11, R11, R2, RZ, 0x3c, !PT ;  /* 0x000000020b0b7212 */ /* 0x000fe200078e3cff */
[----:B------:R-:W-:Y:S01]  /*0de0*/  IMAD.SHL.U32 R2, R10, 0x2, RZ ;  /* 0x000000020a027824 */ /* 0x000fe200078e00ff */
[----:B------:R-:W-:Y:S01]  /*0df0*/  LEA.HI R3, R3, R216, RZ, 0x3 ;  /* 0x000000d803037211 */ /* 0x000fe200078f18ff */
[----:B------:R-:W-:Y:S01]  /*0e00*/  IMAD R16, R4, 0x10, R7 ;  /* 0x0000001004107824 */ /* 0x000fe200078e0207 */
[----:B------:R-:W-:Y:S01]  /*0e10*/  R2P PR, R9, 0x6 ;  /* 0x0000000609007804 */ /* 0x000fe20000000000 */
[----:B------:R-:W-:Y:S01]  /*0e20*/  IMAD.IADD R6, R6, 0x1, R11 ;  /* 0x0000000106067824 */ /* 0x000fe200078e020b */
[----:B------:R-:W-:Y:S01]  /*0e30*/  LOP3.LUT R7, R3, 0xfffffff8, RZ, 0xc0, !PT ;  /* 0xfffffff803077812 */ /* 0x000fe200078ec0ff */
[----:B------:R-:W-:Y:S01]  /*0e40*/  IMAD R185, R185, 0x8, R16 ;  /* 0x00000008b9b97824 */ /* 0x000fe200078e0210 */
[----:B------:R-:W-:-:S02]  /*0e50*/  LEA.HI R5, R5, R212, RZ, 0x1 ;  /* 0x000000d405057211 */ /* 0x000fc400078f08ff */
[----:B------:R-:W-:Y:S01]  /*0e60*/  LEA R19, R6, UR43, 0x1 ;  /* 0x0000002b06137c11 */ /* 0x000fe2000f8e08ff */
[----:B------:R-:W-:Y:S01]  /*0e70*/  IMAD.IADD R210, R216, 0x1, -R7 ;  /* 0x00000001d8d27824 */ /* 0x000fe200078e0a07 */
[----:B------:R-:W-:Y:S02]  /*0e80*/  LOP3.LUT R5, R5, 0xfffffe, RZ, 0xc0, !PT ;  /* 0x00fffffe05057812 */ /* 0x000fe400078ec0ff */
[----:B------:R-:W-:Y:S01]  /*0e90*/  SEL R23, R23, 0xffffffc0, !P2 ;  /* 0xffffffc017177807 */ /* 0x000fe20005000000 */
[----:B------:R-:W-:Y:S01]  /*0ea0*/  IMAD.SHL.U32 R17, R210, 0x8, RZ ;  /* 0x00000008d2117824 */ /* 0x000fe200078e00ff */
[----:B------:R-:W-:Y:S01]  /*0eb0*/  SHF.R.S32.HI R211, RZ, 0x3, R3 ;  /* 0x00000003ffd37819 */ /* 0x000fe20000011403 */
[----:B------:R-:W-:Y:S02]  /*0ec0*/  VIADD R184, R19, 0x26800 ;  /* 0x0002680013b87836 */ /* 0x000fe40000000000 */
[C---:B------:R-:W-:Y:S02]  /*0ed0*/  VIADD R190, R17.reuse, 0x40 ;  /* 0x0000004011be7836 */ /* 0x040fe40000000000 */
[----:B------:R-:W-:-:S02]  /*0ee0*/  VIADD R189, R17, 0x80 ;  /* 0x0000008011bd7836 */ /* 0x000fc40000000000 */
        /* <DEDUP_REMOVED lines=18> */
.L_x_4206:
        /* <DEDUP_REMOVED lines=12> */
[----:B012345:R-:W-:Y:S05]  /*10d0*/  @!P0 BRA `(.L_x_4154) ;  /* 0x0000000000208947 */ /* 0x03ffea0003800000 */
        /* <DEDUP_REMOVED lines=8> */
.L_x_4154:
[----:B------:R-:W-:Y:S01]  /*1160*/  ULDC UR7, c[0x0][0xc54] ;  /* 0x0003150000077ab9 */ /* 0x000fe20000000800 */
[----:B------:R-:W-:Y:S01]  /*1170*/  UMOV UR6, UR9 ;  /* 0x0000000900067c82 */ /* 0x000fe20008000000 */
[----:B------:R-:W-:-:S11]  /*1180*/  UISETP.NE.AND UP0, UPT, UR7, 0x1, UPT ;  /* 0x000000010700788c */ /* 0x000fd6000bf05270 */
[----:B------:R-:W-:Y:S02]  /*1190*/  @UP0 ULDC.64 UR10, c[0x0][0xc58] ;  /* 0x00031600000a0ab9 */ /* 0x000fe40000000a00 */
[----:B------:R-:W-:-:S04]  /*11a0*/  UIMAD.WIDE.U32 UR4, UR9, UR10, URZ ;  /* 0x0000000a090472a5 */ /* 0x000fc8000f8e003f */
[----:B------:R-:W-:-:S04]  /*11b0*/  @UP0 USHF.R.U32.HI UR6, URZ, UR11, UR5 ;  /* 0x0000000b3f060299 */ /* 0x000fc80008011605 */
[----:B------:R-:W-:-:S12]  /*11c0*/  UIMAD UR4, UR6, UR7, URZ ;  /* 0x00000007060472a4 */ /* 0x000fd8000f8e023f */
.L_x_4155:
[----:B------:R-:W-:Y:S01]  /*11d0*/  ULDC UR39, c[0x0][0xc48] ;  /* 0x0003120000277ab9 */ /* 0x000fe20000000800 */
[----:B------:R-:W-:Y:S01]  /*11e0*/  ULDC.64 UR10, c[0x0][0x418] ;  /* 0x00010600000a7ab9 */ /* 0x000fe20000000a00 */
[----:B------:R-:W-:Y:S02]  /*11f0*/  UISETP.NE.AND UP1, UPT, UR39, 0x1, UPT ;  /* 0x000000012700788c */ /* 0x000fe4000bf25270 */
[----:B------:R-:W-:Y:S02]  /*1200*/  UISETP.NE.U32.AND UP0, UPT, UR10, URZ, UPT ;  /* 0x0000003f0a00728c */ /* 0x000fe4000bf05070 */
[----:B------:R-:W-:Y:S02]  /*1210*/  UIADD3 UR4, UR9, -UR4, URZ ;  /* 0x8000000409047290 */ /* 0x000fe4000fffe03f */
[----:B------:R-:W-:Y:S02]  /*1220*/  ULOP3.LUT UR6, URZ, UR6, URZ, 0x33, !UPT ;  /* 0x000000063f067292 */ /* 0x000fe4000f8e333f */
[----:B------:R-:W-:Y:S01]  /*1230*/  UISETP.NE.AND.EX UP0, UPT, UR11, URZ, UPT, UP0 ;  /* 0x0000003f0b00728c */ /* 0x000fe2000bf05300 */
[----:B------:R-:W-:Y:S01]  /*1240*/  ULDC UR5, c[0x0][0xc3c] ;  /* 0x00030f0000057ab9 */ /* 0x000fe20000000800 */
[----:B------:R-:W-:Y:S01]  /*1250*/  ULDC UR9, c[0x0][0xc54] ;  /* 0x0003150000097ab9 */ /* 0x000fe20000000800 */
[----:B------:R-:W-:Y:S01]  /*1260*/  ULDC UR49, c[0x0][0x424] ;  /* 0x0001090000317ab9 */ /* 0x000fe20000000800 */
[----:B------:R-:W-:-:S02]  /*1270*/  UISETP.NE.AND UP2, UPT, UR45, 0x1, UPT ;  /* 0x000000012d00788c */ /* 0x000fc4000bf45270 */
[----:B------:R-:W-:Y:S02]  /*1280*/  UIADD3 UR6, UR6, UR5, URZ ;  /* 0x0000000506067290 */ /* 0x000fe4000fffe03f */
[----:B------:R-:W-:Y:S02]  /*1290*/  UIMAD UR8, UR8, UR9, UR4 ;  /* 0x00000009080872a4 */ /* 0x000fe4000f8e0204 */
[----:B------:R-:W-:Y:S01]  /*12a0*/  USEL UR49, UR49, 0x1, UP0 ;  /* 0x0000000131317887 */ /* 0x000fe20008000000 */
[----:B------:R-:W-:Y:S01]  /*12b0*/  PLOP3.LUT P0, PT, PT, PT, UP2, 0x80, 0x0 ;  /* 0x000000000000781c */ /* 0x000fe20003f0f028 */
[----:B------:R-:W-:Y:S01]  /*12c0*/  ULDC UR7, c[0x0][0x2f0] ;  /* 0x0000bc0000077ab9 */ /* 0x000fe20000000800 */
[----:B------:R-:W-:Y:S01]  /*12d0*/  @UP1 ULDC UR4, c[0x0][0xc4c] ;  /* 0x0003130000041ab9 */ /* 0x000fe20000000800 */
[----:B------:R-:W-:Y:S02]  /*12e0*/  USHF.L.U32 UR41, UR6, 0x6, URZ ;  /* 0x0000000606297899 */ /* 0x000fe4000800063f */
        /* <DEDUP_REMOVED lines=8> */
[----:B------:R-:W-:-:S02]  /*1370*/  UIMAD UR39, UR39, UR5, UR8 ;  /* 0x00000005272772a4 */ /* 0x000fc4000f8e0208 */
[----:B------:R-:W-:Y:S01]  /*1380*/  USHF.R.S32.HI UR50, URZ, 0x6, UR4 ;  /* 0x000000063f327899 */ /* 0x000fe20008011404 */
[----:B------:R-:W-:Y:S11]  /*1390*/  @!P0 BRA `(.L_x_4156) ;  /* 0x0000001c006c8947 */ /* 0x000ff60003800000 */
[----:B------:R-:W0:Y:S01]  /*13a0*/  LDC R0, c[0x0][0x448] ;  /* 0x00011200ff007b82 */ /* 0x000e220000000800 */
[----:B------:R-:W-:Y:S01]  /*13b0*/  UIADD3 UR5, UR41, 0x3f, URZ ;  /* 0x0000003f29057890 */ /* 0x000fe2000fffe03f */
[----:B------:R-:W-:Y:S01]  /*13c0*/  CS2R R150, SRZ ;  /* 0x0000000000967805 */ /* 0x000fe2000001ff00 */
[----:B------:R-:W-:Y:S01]  /*13d0*/  ULDC UR4, c[0x0][0x288] ;  /* 0x0000a20000047ab9 */ /* 0x000fe20000000800 */
[----:B------:R-:W-:Y:S01]  /*13e0*/  CS2R R148, SRZ ;  /* 0x0000000000947805 */ /* 0x000fe2000001ff00 */
[----:B------:R-:W-:Y:S01]  /*13f0*/  UIADD3 UR4, -UR4, 0x40, URZ ;  /* 0x0000004004047890 */ /* 0x000fe2000fffe13f */
[----:B------:R-:W-:Y:S02]  /*1400*/  CS2R R146, SRZ ;  /* 0x0000000000927805 */ /* 0x000fe4000001ff00 */
[----:B------:R-:W-:Y:S02]  /*1410*/  CS2R R144, SRZ ;  /* 0x0000000000907805 */ /* 0x000fe4000001ff00 */
[----:B------:R-:W-:Y:S01]  /*1420*/  CS2R R168, SRZ ;  /* 0x0000000000a87805 */ /* 0x000fe2000001ff00 */
[----:B------:R-:W-:Y:S01]  /*1430*/  UIMAD UR4, UR49, UR7, UR4 ;  /* 0x00000007310472a4 */ /* 0x000fe2000f8e0204 */
        /* <DEDUP_REMOVED lines=14> */
[----:B0-----:R-:W-:Y:S01]  /*1520*/  ISETP.NE.AND P0, PT, R0, 0x1, PT ;  /* 0x000000010000780c */ /* 0x001fe20003f05270 */
[----:B------:R-:W-:Y:S01]  /*1530*/  IMAD.U32 R0, RZ, RZ, UR5 ;  /* 0x00000005ff007e24 */ /* 0x000fe2000f8e00ff */
        /* <DEDUP_REMOVED lines=11> */
[----:B------:R-:W0:Y:S01]  /*15f0*/  @P0 LDC R3, c[0x0][0x44c] ;  /* 0x00011300ff030b82 */ /* 0x000e220000000800 */
[----:B------:R-:W-:Y:S02]  /*1600*/  CS2R R170, SRZ ;  /* 0x0000000000aa7805 */ /* 0x000fe4000001ff00 */
[----:B------:R-:W-:Y:S02]  /*1610*/  CS2R R90, SRZ ;  /* 0x00000000005a7805 */ /* 0x000fe4000001ff00 */
[----:B------:R-:W-:Y:S02]  /*1620*/  CS2R R172, SRZ ;  /* 0x0000000000ac7805 */ /* 0x000fe4000001ff00 */
[----:B------:R-:W-:Y:S02]  /*1630*/  CS2R R86, SRZ ;  /* 0x0000000000567805 */ /* 0x000fe4000001ff00 */
[----:B------:R-:W-:-:S02]  /*1640*/  CS2R R174, SRZ ;  /* 0x0000000000ae7805 */ /* 0x000fc4000001ff00 */
[----:B------:R-:W-:Y:S02]  /*1650*/  CS2R R82, SRZ ;  /* 0x0000000000527805 */ /* 0x000fe4000001ff00 */
[----:B------:R-:W-:Y:S01]  /*1660*/  CS2R R176, SRZ ;  /* 0x0000000000b07805 */ /* 0x000fe2000001ff00 */
[----:B------:R-:W1:Y:S01]  /*1670*/  @P0 LDC R4, c[0x0][0x450] ;  /* 0x00011400ff040b82 */ /* 0x000e620000000800 */
        /* <DEDUP_REMOVED lines=9> */
[----:B------:R-:W-:Y:S02]  /*1710*/  CS2R R192, SRZ ;  /* 0x0000000000c07805 */ /* 0x000fe4000001ff00 */
[----:B------:R-:W-:-:S02]  /*1720*/  CS2R R58, SRZ ;  /* 0x00000000003a7805 */ /* 0x000fc4000001ff00 */
[----:B------:R-:W-:Y:S02]  /*1730*/  CS2R R194, SRZ ;  /* 0x0000000000c27805 */ /* 0x000fe4000001ff00 */
[----:B------:R-:W-:Y:S02]  /*1740*/  CS2R R54, SRZ ;  /* 0x0000000000367805 */ /* 0x000fe4000001ff00 */
[----:B------:R-:W-:Y:S02]  /*1750*/  CS2R R196, SRZ ;  /* 0x0000000000c47805 */ /* 0x000fe4000001ff00 */
[----:B------:R-:W-:Y:S01]  /*1760*/  CS2R R50, SRZ ;  /* 0x0000000000327805 */ /* 0x000fe2000001ff00 */
[----:B0-----:R-:W-:Y:S01]  /*1770*/  @P0 IMAD.HI.U32 R3, R3, UR5, RZ ;  /* 0x0000000503030c27 */ /* 0x001fe2000f8e00ff */
[----:B------:R-:W-:Y:S02]  /*1780*/  CS2R R198, SRZ ;  /* 0x0000000000c67805 */ /* 0x000fe4000001ff00 */
[----:B------:R-:W-:-:S02]  /*1790*/  CS2R R46, SRZ ;  /* 0x00000000002e7805 */ /* 0x000fc4000001ff00 */
[----:B------:R-:W-:Y:S02]  /*17a0*/  CS2R R200, SRZ ;  /* 0x0000000000c87805 */ /* 0x000fe4000001ff00 */
[----:B------:R-:W-:Y:S02]  /*17b0*/  CS2R R42, SRZ ;  /* 0x00000000002a7805 */ /* 0x000fe4000001ff00 */
[----:B------:R-:W-:Y:S02]  /*17c0*/  CS2R R202, SRZ ;  /* 0x0000000000ca7805 */ /* 0x000fe4000001ff00 */
[----:B------:R-:W-:Y:S02]  /*17d0*/  CS2R R38, SRZ ;  /* 0x0000000000267805 */ /* 0x000fe4000001ff00 */
[----:B------:R-:W-:Y:S02]  /*17e0*/  CS2R R204, SRZ ;  /* 0x0000000000cc7805 */ /* 0x000fe4000001ff00 */
[----:B-1----:R-:W-:-:S02]  /*17f0*/  @P0 SHF.R.U32.HI R0, RZ, R4, R3 ;  /* 0x00000004ff000219 */ /* 0x002fc40000011603 */
[----:B------:R-:W-:Y:S02]  /*1800*/  CS2R R34, SRZ ;  /* 0x0000000000227805 */ /* 0x000fe4000001ff00 */
[----:B------:R-:W-:Y:S02]  /*1810*/  PLOP3.LUT P0, PT, PT, PT, PT, 0x80, 0x0 ;  /* 0x000000000000781c */ /* 0x000fe40003f0f070 */
[----:B------:R-:W-:Y:S02]  /*1820*/  CS2R R208, SRZ ;  /* 0x0000000000d07805 */ /* 0x000fe4000001ff00 */
[----:B------:R-:W-:Y:S01]  /*1830*/  CS2R R30, SRZ ;  /* 0x00000000001e7805 */ /* 0x000fe2000001ff00 */
[----:B------:R-:W-:Y:S01]  /*1840*/  VIADD R3, R0, UR4 ;  /* 0x0000000400037c36 */ /* 0x000fe20008000000 */
[----:B------:R-:W-:Y:S01]  /*1850*/  CS2R R206, SRZ ;  /* 0x0000000000ce7805 */ /* 0x000fe2000001ff00 */
[----:B------:R-:W-:Y:S01]  /*1860*/  IMAD.MOV.U32 R0, RZ, RZ, RZ ;  /* 0x000000ffff007224 */ /* 0x000fe200078e00ff */
[----:B------:R-:W-:Y:S01]  /*1870*/  CS2R R26, SRZ ;  /* 0x00000000001a7805 */ /* 0x000fe2000001ff00 */
[----:B------:R-:W-:Y:S01]  /*1880*/  IMAD.MOV.U32 R7, RZ, RZ, RZ ;  /* 0x000000ffff077224 */ /* 0x000fe200078e00ff */
[----:B------:R-:W-:-:S04]  /*1890*/  SHF.R.S32.HI R4, RZ, 0x1f, R3 ;  /* 0x0000001fff047819 */ /* 0x000fc80000011403 */
[----:B------:R-:W-:Y:S01]  /*18a0*/  LEA.HI R4, R4, R3, RZ, 0x6 ;  /* 0x0000000304047211 */ /* 0x000fe200078f30ff */
[----:B------:R-:W-:-:S03]  /*18b0*/  IMAD.MOV.U32 R3, RZ, RZ, RZ ;  /* 0x000000ffff037224 */ /* 0x000fc600078e00ff */
[----:B------:R-:W-:-:S04]  /*18c0*/  SHF.R.S32.HI R4, RZ, 0x6, R4 ;  /* 0x00000006ff047819 */ /* 0x000fc80000011404 */
[----:B------:R-:W-:-:S04]  /*18d0*/  VIMNMX R4, R4, UR50, PT ;  /* 0x0000003204047c48 */ /* 0x000fc8000bfe0100 */
[----:B------:R-:W-:-:S13]  /*18e0*/  ISETP.GE.AND P1, PT, R4, 0x1, PT ;  /* 0x000000010400780c */ /* 0x000fda0003f26270 */
        /* <DEDUP_REMOVED lines=15> */
.L_x_4158:
[----:B------:R-:W-:Y:S01]  /*19e0*/  ULEA UR21, UR36, UR43, 0x3 ;  /* 0x0000002b24157291 */ /* 0x000fe2000f8e183f */
[----:B------:R-:W-:-:S05]  /*19f0*/  IMAD.U32 R0, RZ, RZ, UR37 ;  /* 0x00000025ff007e24 */ /* 0x000fca000f8e00ff */
[----:B------:R-:W-:-:S04]  /*1a00*/  SHF.L.U32 R0, R0, 0x1f, RZ ;  /* 0x0000001f00007819 */ /* 0x000fc800000006ff */
[----:B------:R-:W0:Y:S02]  /*1a10*/  SYNCS.PHASECHK.TRANS64.TRYWAIT P1, [UR21+0x28c50], R0 ;  /* 0x028c5000ff0075a7 */ /* 0x000e240008020155 */
[----:B0-----:R-:W-:Y:S05]  /*1a20*/  @!P1 BRA `(.L_x_4159) ;  /* 0x0000010000b49947 */ /* 0x001fea0003800000 */
.L_x_4326:
[----:B------:R-:W-:Y:S01]  /*1a30*/  BAR.SYNC.DEFER_BLOCKING 0xe, 0x100 ;  /* 0x0384000000007b1d */ /* 0x000fe20000010000 */
[----:B------:R-:W-:Y:S01]  /*1a40*/  UIADD3 UR4, UR43, 0x26800, URZ ;  /* 0x000268002b047890 */ /* 0x000fe2000fffe03f */
[----:B0-----:R-:W-:Y:S01]  /*1a50*/  IMAD.U32 R0, RZ, RZ, UR21 ;  /* 0x00000015ff007e24 */ /* 0x001fe2000f8e00ff */
[----:B------:R-:W-:Y:S01]  /*1a60*/  ULEA UR18, UR36, UR20, 0xc ;  /* 0x0000001424127291 */ /* 0x000fe2000f8e603f */
[----:B------:R-:W-:Y:S01]  /*1a70*/  ISETP.GE.AND P1, PT, R4, 0x2, PT ;  /* 0x000000020400780c */ /* 0x000fe20003f26270 */
[----:B------:R-:W-:Y:S01]  /*1a80*/  USHF.R.U32.HI UR4, URZ, 0x4, UR4 ;  /* 0x000000043f047899 */ /* 0x000fe20008011604 */
[----:B------:R-:W-:Y:S01]  /*1a90*/  UMOV UR19, 0x40000040 ;  /* 0x4000004000137882 */ /* 0x000fe20000000000 */
[----:B------:R-:W-:Y:S02]  /*1aa0*/  UMOV UR17, 0x40000040 ;  /* 0x4000004000117882 */ /* 0x000fe40000000000 */
[----:B------:R-:W-:Y:S01]  /*1ab0*/  ULOP3.LUT UR4, UR4, 0x3fff, URZ, 0xc0, !UPT ;  /* 0x00003fff04047892 */ /* 0x000fe2000f8ec03f */
[----:B------:R-:W0:Y:S01]  /*1ac0*/  S2R R3, SR_TID.X ;  /* 0x0000000000037919 */ /* 0x000e220000002100 */
[----:B------:R-:W-:-:S02]  /*1ad0*/  UIADD3 UR6, UR18, 0x80, URZ ;  /* 0x0000008012067890 */ /* 0x000fc4000fffe03f */
[----:B------:R-:W-:Y:S01]  /*1ae0*/  ULOP3.LUT UR16, UR4, 0x10000, URZ, 0xfc, !UPT ;  /* 0x0001000004107892 */ /* 0x000fe2000f8efc3f */
[----:B------:R-:W-:Y:S01]  /*1af0*/  UMOV UR7, 0x40000040 ;  /* 0x4000004000077882 */ /* 0x000fe20000000000 */
[----:B------:R-:W-:Y:S02]  /*1b00*/  UMOV UR5, 0x40000040 ;  /* 0x4000004000057882 */ /* 0x000fe40000000000 */
[----:B------:R-:W-:Y:S02]  /*1b10*/  UIADD3 UR4, UR16, 0x2, URZ ;  /* 0x0000000210047890 */ /* 0x000fe4000fffe03f */
[----:B------:R-:W-:Y:S02]  /*1b20*/  UIADD3 UR10, UR18, 0x100, URZ ;  /* 0x00000100120a7890 */ /* 0x000fe4000fffe03f */
[----:B------:R-:W-:Y:S01]  /*1b30*/  UIADD3 UR8, UR16, 0x4, URZ ;  /* 0x0000000410087890 */ /* 0x000fe2000fffe03f */
[----:B------:R-:W-:Y:S01]  /*1b40*/  UMOV UR11, 0x40000040 ;  /* 0x40000040000b7882 */ /* 0x000fe20000000000 */
[----:B------:R-:W-:Y:S01]  /*1b50*/  WARPGROUP.ARRIVE ;  /* 0x00000000000079c5 */ /* 0x000fe20000000000 */
[----:B------:R-:W-:Y:S01]  /*1b60*/  UMOV UR9, 0x40000040 ;  /* 0x4000004000097882 */ /* 0x000fe20000000000 */
[----:B------:R-:W-:-:S02]  /*1b70*/  UIADD3 UR14, UR18, 0x180, URZ ;  /* 0x00000180120e7890 */ /* 0x000fc4000fffe03f */
[----:B------:R-:W-:Y:S02]  /*1b80*/  UIADD3 UR12, UR16, 0x6, URZ ;  /* 0x00000006100c7890 */ /* 0x000fe4000fffe03f */
        /* <DEDUP_REMOVED lines=23> */
.L_x_4165:
[----:B------:R-:W-:Y:S01]  /*1d00*/  BAR.SYNC.DEFER_BLOCKING 0xe, 0x100 ;  /* 0x0384000000007b1d */ /* 0x000fe20000010000 */
[----:B------:R-:W-:Y:S01]  /*1d10*/  IMAD.U32 R3, RZ, RZ, UR36 ;  /* 0x00000024ff037e24 */ /* 0x000fe2000f8e00ff */
[----:B------:R-:W-:Y:S01]  /*1d20*/  UIADD3 UR36, UR36, 0x1, URZ ;  /* 0x0000000124247890 */ /* 0x000fe2000fffe03f */
[C---:B------:R-:W-:Y:S01]  /*1d30*/  ISETP.GT.AND P3, PT, R4.reuse, RZ, PT ;  /* 0x000000ff0400720c */ /* 0x040fe20003f64270 */
        /* <DEDUP_REMOVED lines=139> */
.L_x_4161:
[----:B------:R-:W-:Y:S01]  /*25f0*/  ULEA UR21, UR36, UR43, 0x3 ;  /* 0x0000002b24157291 */ /* 0x000fe2000f8e183f */
[----:B------:R-:W-:-:S05]  /*2600*/  IMAD.U32 R0, RZ, RZ, UR37 ;  /* 0x00000025ff007e24 */ /* 0x000fca000f8e00ff */
[----:B------:R-:W-:-:S04]  /*2610*/  SHF.L.U32 R0, R0, 0x1f, RZ ;  /* 0x0000001f00007819 */ /* 0x000fc800000006ff */
[----:B------:R0:W1:Y:S01]  /*2620*/  SYNCS.PHASECHK.TRANS64.TRYWAIT P1, [UR21+0x28c50], R0 ;  /* 0x028c5000ff0075a7 */ /* 0x0000620008020155 */
[----:B------:R-:W-:Y:S05]  /*2630*/  @!P0 BRA `(.L_x_4162) ;  /* 0x0000000000048947 */ /* 0x000fea0003800000 */
[----:B------:R-:W-:Y:S01]  /*2640*/  BPT.TRAP 0x1 ;  /* 0x000000040000795c */ /* 0x000fe20000300000 */
.L_x_4162:
[----:B-1----:R-:W-:Y:S05]  /*2650*/  @P1 BRA `(.L_x_4163) ;  /* 0x0000000000081947 */ /* 0x002fea0003800000 */
[----:B------:R-:W1:Y:S02]  /*2660*/  SYNCS.PHASECHK.TRANS64.TRYWAIT P1, [UR21+0x28c50], R0 ;  /* 0x028c5000ff0075a7 */ /* 0x000e640008020155 */
[----:B-1----:R-:W-:Y:S05]  /*2670*/  @!P1 BRA `(.L_x_4164) ;  /* 0x000000f400b89947 */ /* 0x002fea0003800000 */
.L_x_4163:
        /* <DEDUP_REMOVED lines=29> */
.L_x_4160:
        /* <DEDUP_REMOVED lines=144> */
.L_x_4156:
[----:B------:R-:W-:Y:S01]  /*3150*/  ULDC UR4, c[0x0][0x448] ;  /* 0x0001120000047ab9 */ /* 0x000fe20000000800 */
[----:B------:R-:W-:Y:S01]  /*3160*/  UIADD3 UR6, UR41, 0x3f, URZ ;  /* 0x0000003f29067890 */ /* 0x000fe2000fffe03f */
[----:B------:R-:W-:Y:S01]  /*3170*/  PLOP3.LUT P0, PT, PT, PT, PT, 0x80, 0x0 ;  /* 0x000000000000781c */ /* 0x000fe20003f0f070 */
[----:B------:R-:W-:Y:S01]  /*3180*/  UISETP.NE.AND UP0, UPT, UR4, 0x1, UPT ;  /* 0x000000010400788c */ /* 0x000fe2000bf05270 */
[----:B------:R-:W-:Y:S01]  /*3190*/  IMAD.MOV.U32 R0, RZ, RZ, RZ ;  /* 0x000000ffff007224 */ /* 0x000fe200078e00ff */
[----:B------:R-:W-:Y:S01]  /*31a0*/  ULDC UR8, c[0x0][0x288] ;  /* 0x0000a20000087ab9 */ /* 0x000fe20000000800 */
[----:B------:R-:W-:Y:S01]  /*31b0*/  IMAD.MOV.U32 R3, RZ, RZ, RZ ;  /* 0x000000ffff037224 */ /* 0x000fe200078e00ff */
[----:B------:R-:W-:Y:S01]  /*31c0*/  UIADD3 UR8, -UR8, 0x40, URZ ;  /* 0x0000004008087890 */ /* 0x000fe2000fffe13f */
[----:B------:R-:W-:Y:S02]  /*31d0*/  CS2R R150, SRZ ;  /* 0x0000000000967805 */ /* 0x000fe4000001ff00 */
[----:B------:R-:W-:-:S02]  /*31e0*/  CS2R R148, SRZ ;  /* 0x0000000000947805 */ /* 0x000fc4000001ff00 */
[----:B------:R-:W-:Y:S01]  /*31f0*/  CS2R R146, SRZ ;  /* 0x0000000000927805 */ /* 0x000fe2000001ff00 */
[----:B------:R-:W-:Y:S01]  /*3200*/  UIMAD UR8, UR49, UR7, UR8 ;  /* 0x00000007310872a4 */ /* 0x000fe2000f8e0208 */
[----:B------:R-:W-:Y:S02]  /*3210*/  CS2R R144, SRZ ;  /* 0x0000000000907805 */ /* 0x000fe4000001ff00 */
[----:B------:R-:W-:Y:S01]  /*3220*/  CS2R R168, SRZ ;  /* 0x0000000000a87805 */ /* 0x000fe2000001ff00 */
[----:B------:R-:W-:Y:S01]  /*3230*/  @UP0 ULDC UR4, c[0x0][0x44c] ;  /* 0x0001130000040ab9 */ /* 0x000fe20000000800 */
[----:B------:R-:W-:Y:S01]  /*3240*/  @UP0 ULDC UR9, c[0x0][0x450] ;  /* 0x0001140000090ab9 */ /* 0x000fe20000000800 */
[----:B------:R-:W-:Y:S01]  /*3250*/  UIMAD.WIDE.U32 UR4, UR6, UR4, URZ ;  /* 0x00000004060472a5 */ /* 0x000fe2000f8e003f */
[----:B------:R-:W-:Y:S02]  /*3260*/  CS2R R140, SRZ ;  /* 0x00000000008c7805 */ /* 0x000fe4000001ff00 */
[----:B------:R-:W-:-:S02]  /*3270*/  CS2R R166, SRZ ;  /* 0x0000000000a67805 */ /* 0x000fc4000001ff00 */
[----:B------:R-:W-:Y:S01]  /*3280*/  CS2R R136, SRZ ;  /* 0x0000000000887805 */ /* 0x000fe2000001ff00 */
[----:B------:R-:W-:Y:S01]  /*3290*/  @UP0 USHF.R.U32.HI UR6, URZ, UR9, UR5 ;  /* 0x000000093f060299 */ /* 0x000fe20008011605 */
[----:B------:R-:W-:Y:S02]  /*32a0*/  CS2R R164, SRZ ;  /* 0x0000000000a47805 */ /* 0x000fe4000001ff00 */
[----:B------:R-:W-:Y:S02]  /*32b0*/  CS2R R132, SRZ ;  /* 0x0000000000847805 */ /* 0x000fe4000001ff00 */
[----:B------:R-:W-:Y:S01]  /*32c0*/  CS2R R162, SRZ ;  /* 0x0000000000a27805 */ /* 0x000fe2000001ff00 */
[----:B------:R-:W-:Y:S01]  /*32d0*/  UIADD3 UR6, UR8, UR6, URZ ;  /* 0x0000000608067290 */ /* 0x000fe2000fffe03f */
[----:B------:R-:W-:Y:S02]  /*32e0*/  CS2R R160, SRZ ;  /* 0x0000000000a07805 */ /* 0x000fe4000001ff00 */
[----:B------:R-:W-:-:S02]  /*32f0*/  CS2R R128, SRZ ;  /* 0x0000000000807805 */ /* 0x000fc4000001ff00 */
[----:B------:R-:W-:Y:S01]  /*3300*/  CS2R R158, SRZ ;  /* 0x00000000009e7805 */ /* 0x000fe2000001ff00 */
[----:B------:R-:W-:Y:S01]  /*3310*/  USHF.R.S32.HI UR4, URZ, 0x1f, UR6 ;  /* 0x0000001f3f047899 */ /* 0x000fe20008011406 */
[----:B------:R-:W-:Y:S02]  /*3320*/  CS2R R156, SRZ ;  /* 0x00000000009c7805 */ /* 0x000fe4000001ff00 */
[----:B------:R-:W-:Y:S02]  /*3330*/  CS2R R124, SRZ ;  /* 0x00000000007c7805 */ /* 0x000fe4000001ff00 */
[----:B------:R-:W-:Y:S01]  /*3340*/  CS2R R154, SRZ ;  /* 0x00000000009a7805 */ /* 0x000fe2000001ff00 */
[----:B------:R-:W-:Y:S01]  /*3350*/  ULEA.HI UR4, UR4, UR6, URZ, 0x6 ;  /* 0x0000000604047291 */ /* 0x000fe2000f8f303f */
[----:B------:R-:W-:Y:S02]  /*3360*/  CS2R R152, SRZ ;  /* 0x0000000000987805 */ /* 0x000fe4000001ff00 */
[----:B------:R-:W-:-:S02]  /*3370*/  CS2R R120, SRZ ;  /* 0x0000000000787805 */ /* 0x000fc4000001ff00 */
[----:B------:R-:W-:Y:S01]  /*3380*/  CS2R R104, SRZ ;  /* 0x0000000000687805 */ /* 0x000fe2000001ff00 */
[----:B------:R-:W-:Y:S01]  /*3390*/  USHF.R.S32.HI UR4, URZ, 0x6, UR4 ;  /* 0x000000063f047899 */ /* 0x000fe20008011404 */
[----:B------:R-:W-:Y:S02]  /*33a0*/  CS2R R100, SRZ ;  /* 0x0000000000647805 */ /* 0x000fe4000001ff00 */
[----:B------:R-:W-:Y:S02]  /*33b0*/  CS2R R116, SRZ ;  /* 0x0000000000747805 */ /* 0x000fe4000001ff00 */
[----:B------:R-:W-:Y:S01]  /*33c0*/  CS2R R114, SRZ ;  /* 0x0000000000727805 */ /* 0x000fe2000001ff00 */
[----:B------:R-:W-:Y:S01]  /*33d0*/  UISETP.LT.AND UP0, UPT, UR50, UR4, UPT ;  /* 0x000000043200728c */ /* 0x000fe2000bf01270 */
[----:B------:R-:W-:Y:S02]  /*33e0*/  CS2R R112, SRZ ;  /* 0x0000000000707805 */ /* 0x000fe4000001ff00 */
[----:B------:R-:W-:-:S02]  /*33f0*/  CS2R R110, SRZ ;  /* 0x00000000006e7805 */ /* 0x000fc4000001ff00 */
[----:B------:R-:W-:Y:S01]  /*3400*/  CS2R R108, SRZ ;  /* 0x00000000006c7805 */ /* 0x000fe2000001ff00 */
[----:B------:R-:W-:Y:S01]  /*3410*/  USEL UR50, UR50, UR4, UP0 ;  /* 0x0000000432327287 */ /* 0x000fe20008000000 */
[----:B------:R-:W-:Y:S02]  /*3420*/  CS2R R106, SRZ ;  /* 0x00000000006a7805 */ /* 0x000fe4000001ff00 */
[----:B------:R-:W-:Y:S02]  /*3430*/  CS2R R102, SRZ ;  /* 0x0000000000667805 */ /* 0x000fe4000001ff00 */
[----:B------:R-:W-:Y:S01]  /*3440*/  CS2R R98, SRZ ;  /* 0x0000000000627805 */ /* 0x000fe2000001ff00 */
[----:B------:R-:W-:Y:S01]  /*3450*/  UISETP.GE.AND UP0, UPT, UR50, 0x1, UPT ;  /* 0x000000013200788c */ /* 0x000fe2000bf06270 */
[----:B------:R-:W-:Y:S02]  /*3460*/  CS2R R94, SRZ ;  /* 0x00000000005e7805 */ /* 0x000fe4000001ff00 */
[----:B------:R-:W-:-:S02]  /*3470*/  CS2R R170, SRZ ;  /* 0x0000000000aa7805 */ /* 0x000fc4000001ff00 */
[----:B------:R-:W-:Y:S02]  /*3480*/  CS2R R90, SRZ ;  /* 0x00000000005a7805 */ /* 0x000fe4000001ff00 */
[----:B------:R-:W-:Y:S02]  /*3490*/  CS2R R172, SRZ ;  /* 0x0000000000ac7805 */ /* 0x000fe4000001ff00 */
[----:B------:R-:W-:Y:S02]  /*34a0*/  CS2R R86, SRZ ;  /* 0x0000000000567805 */ /* 0x000fe4000001ff00 */
[----:B------:R-:W-:Y:S02]  /*34b0*/  PLOP3.LUT P1, PT, PT, PT, UP0, 0x80, 0x0 ;  /* 0x000000000000781c */ /* 0x000fe40003f2f008 */
        /* <DEDUP_REMOVED lines=30> */
[----:B------:R-:W-:Y:S01]  /*36a0*/  CS2R R26, SRZ ;  /* 0x00000000001a7805 */ /* 0x000fe2000001ff00 */
        /* <DEDUP_REMOVED lines=31> */
.L_x_4166:
        /* <DEDUP_REMOVED lines=9> */
.L_x_4327:
[----:B------:R-:W-:Y:S05]  /*3930*/  @!P0 BRA `(.L_x_4168) ;  /* 0x0000000000048947 */ /* 0x000fea0003800000 */
[----:B------:R-:W-:Y:S01]  /*3940*/  BPT.TRAP 0x1 ;  /* 0x000000040000795c */ /* 0x000fe20000300000 */
.L_x_4168:
[----:B------:R-:W-:Y:S02]  /*3950*/  IMAD.U32 R7, RZ, RZ, UR36 ;  /* 0x00000024ff077e24 */ /* 0x000fe4000f8e00ff */
[----:B------:R-:W-:-:S03]  /*3960*/  IMAD.U32 R8, RZ, RZ, UR37 ;  /* 0x00000025ff087e24 */ /* 0x000fc6000f8e00ff */
[----:B------:R-:W-:Y:S02]  /*3970*/  LEA R7, R7, UR43, 0x3 ;  /* 0x0000002b07077c11 */ /* 0x000fe4000f8e18ff */
[----:B------:R-:W-:-:S04]  /*3980*/  SHF.L.U32 R8, R8, 0x1f, RZ ;  /* 0x0000001f08087819 */ /* 0x000fc800000006ff */
[----:B------:R1:W2:Y:S01]  /*3990*/  SYNCS.PHASECHK.TRANS64.TRYWAIT P1, [R7+URZ+0x28c30], R8 ;  /* 0x028c3008070075a7 */ /* 0x0002a2000802017f */
[----:B------:R-:W-:Y:S05]  /*39a0*/  @!P0 BRA `(.L_x_4169) ;  /* 0x0000000000048947 */ /* 0x000fea0003800000 */
[----:B------:R-:W-:Y:S01]  /*39b0*/  BPT.TRAP 0x1 ;  /* 0x000000040000795c */ /* 0x000fe20000300000 */
.L_x_4169:
[----:B--2---:R-:W-:Y:S05]  /*39c0*/  @P1 BRA `(.L_x_4170) ;  /* 0x0000000000081947 */ /* 0x004fea0003800000 */
[----:B------:R-:W2:Y:S02]  /*39d0*/  SYNCS.PHASECHK.TRANS64.TRYWAIT P1, [R7+URZ+0x28c30], R8 ;  /* 0x028c3008070075a7 */ /* 0x000ea4000802017f */
[----:B--2---:R-:W-:Y:S05]  /*39e0*/  @!P1 BRA `(.L_x_4171) ;  /* 0x000000e4000c9947 */ /* 0x004fea0003800000 */
.L_x_4170:
        /* <DEDUP_REMOVED lines=34> */
[----:B------:R-:W-:Y:S01]  /*3c10*/  HGMMA.64x64x16.F32 R24, gdesc[UR4], R24, gsb0 ;  /* 0x00e00000041879f0 */ /* 0x000fe20008000818 */
[----:B------:R-:W-:Y:S02]  /*3c20*/  ULDC UR6, c[0x0][0x448] ;  /* 0x0001120000067ab9 */ /* 0x000fe40000000800 */
[----:B------:R-:W-:-:S06]  /*3c30*/  UISETP.NE.AND UP0, UPT, UR6, 0x1, UPT ;  /* 0x000000010600788c */ /* 0x000fcc000bf05270 */
[----:B------:R-:W-:-:S05]  /*3c40*/  PLOP3.LUT P2, PT, PT, PT, UP0, 0x80, 0x0 ;  /* 0x000000000000781c */ /* 0x000fca0003f4f008 */
[----:B------:R-:W-:-:S08]  /*3c50*/  @UP0 ULDC UR6, c[0x0][0x44c] ;  /* 0x0001130000060ab9 */ /* 0x000fd00000000800 */
[----:B------:R-:W-:Y:S01]  /*3c60*/  @P2 IMAD.HI.U32 R4, R3, UR6, RZ ;  /* 0x0000000603042c27 */ /* 0x000fe2000f8e00ff */
[----:B------:R-:W-:-:S04]  /*3c70*/  @UP0 ULDC UR6, c[0x0][0x450] ;  /* 0x0001140000060ab9 */ /* 0x000fc80000000800 */
[----:B------:R-:W-:Y:S01]  /*3c80*/  @P2 SHF.R.U32.HI R3, RZ, UR6, R4 ;  /* 0x00000006ff032c19 */ /* 0x000fe20008011604 */
[----:B------:R-:W-:Y:S02]  /*3c90*/  UMOV UR6, 0xffffffc0 ;  /* 0xffffffc000067882 */ /* 0x000fe40000000000 */
[----:B------:R-:W-:Y:S02]  /*3ca0*/  UIMAD UR7, UR50, UR6, 0x41 ;  /* 0x00000041320774a4 */ /* 0x000fe4000f8e0206 */
[----:B------:R-:W0:Y:S01]  /*3cb0*/  SHFL.IDX PT, R6, R3, 0x1, 0x1c1f ;  /* 0x003c1f0003067f89 */ /* 0x000e2200000e0000 */
[----:B------:R-:W-:-:S03]  /*3cc0*/  UIMAD UR6, UR50, UR6, 0x40 ;  /* 0x00000040320674a4 */ /* 0x000fc6000f8e0206 */
[----:B------:R-:W3:Y:S01]  /*3cd0*/  SHFL.IDX PT, R3, R3, RZ, 0x1c1f ;  /* 0x001c1fff03037589 */ /* 0x000ee200000e0000 */
[----:B------:R-:W-:Y:S02]  /*3ce0*/  WARPGROUP.DEPBAR.LE gsb0, 0x0 ;  /* 0x00008000000079c5 */ /* 0x000fe40000010000 */
[----:B------:R-:W-:-:S06]  /*3cf0*/  WARPGROUP.ARRIVE ;  /* 0x00000000000079c5 */ /* 0x000fcc0000000000 */
[----:B------:R-:W-:Y:S01]  /*3d00*/  HGMMA.64x64x16.F32 R24, gdesc[UR8], R24, gsb0 ;  /* 0x00e00000081879f0 */ /* 0x000fe20008000818 */
[----:B------:R-:W-:Y:S02]  /*3d10*/  ULDC UR10, c[0x0][0x9d8] ;  /* 0x00027600000a7ab9 */ /* 0x000fe40000000800 */
[----:B------:R-:W-:Y:S02]  /*3d20*/  WARPGROUP.DEPBAR.LE gsb0, 0x0 ;  /* 0x00008000000079c5 */ /* 0x000fe40000010000 */
[----:B------:R-:W-:-:S06]  /*3d30*/  WARPGROUP.ARRIVE ;  /* 0x00000000000079c5 */ /* 0x000fcc0000000000 */
[----:B------:R-:W-:Y:S01]  /*3d40*/  HGMMA.64x64x16.F32 R24, gdesc[UR12], R24, gsb0 ;  /* 0x00e000000c1879f0 */ /* 0x000fe20008000818 */
[----:B------:R-:W-:Y:S01]  /*3d50*/  ULDC UR14, c[0x0][0x2f0] ;  /* 0x0000bc00000e7ab9 */ /* 0x000fe20000000800 */
[----:B------:R-:W-:Y:S01]  /*3d60*/  ULDC UR15, c[0x0][0x288] ;  /* 0x0000a200000f7ab9 */ /* 0x000fe20000000800 */
[----:B------:R-:W-:Y:S02]  /*3d70*/  UIMAD UR7, UR49, UR14, UR7 ;  /* 0x0000000e310772a4 */ /* 0x000fe4000f8e0207 */
[----:B------:R-:W-:-:S04]  /*3d80*/  UIMAD UR6, UR49, UR14, UR6 ;  /* 0x0000000e310672a4 */ /* 0x000fc8000f8e0206 */
[----:B------:R-:W-:Y:S02]  /*3d90*/  IMAD.U32 R5, RZ, RZ, UR7 ;  /* 0x00000007ff057e24 */ /* 0x000fe4000f8e00ff */
[----:B------:R-:W-:-:S03]  /*3da0*/  IADD3 R4, -R2, UR6, RZ ;  /* 0x0000000602047c10 */ /* 0x000fc6000fffe1ff */
[----:B------:R-:W-:-:S04]  /*3db0*/  IADD3 R5, R5, -UR15, -R2 ;  /* 0x8000000f05057c10 */ /* 0x000fc8000fffe802 */
[-CC-:B0-----:R-:W-:Y:S02]  /*3dc0*/  VIADDMNMX R6, R6, R5.reuse, R4.reuse, PT ;  /* 0x0000000506067246 */ /* 0x181fe40003800104 */
[----:B---3--:R-:W-:Y:S02]  /*3dd0*/  VIADDMNMX R4, R3, R5, R4, PT ;  /* 0x0000000503047246 */ /* 0x008fe40003800104 */
[C---:B------:R-:W-:Y:S02]  /*3de0*/  ISETP.GT.AND P3, PT, R6.reuse, RZ, PT ;  /* 0x000000ff0600720c */ /* 0x040fe40003f64270 */
[C---:B------:R-:W-:Y:S02]  /*3df0*/  ISETP.GT.AND P4, PT, R6.reuse, 0x1, PT ;  /* 0x000000010600780c */ /* 0x040fe40003f84270 */
[----:B------:R-:W-:Y:S02]  /*3e00*/  ISETP.GT.AND P5, PT, R6, 0x8, PT ;  /* 0x000000080600780c */ /* 0x000fe40003fa4270 */
[----:B------:R-:W-:Y:S01]  /*3e10*/  ISETP.GT.AND P6, PT, R4, 0x20, PT ;  /* 0x000000200400780c */ /* 0x000fe20003fc4270 */
[----:B------:R-:W-:-:S02]  /*3e20*/  WARPGROUP.DEPBAR.LE gsb0, 0x0 ;  /* 0x00008000000079c5 */ /* 0x000fc40000010000 */
[----:B------:R-:W-:Y:S01]  /*3e30*/  FMUL.FTZ R26, R26, UR10 ;  /* 0x0000000a1a1a7c20 */ /* 0x000fe20008410000 */
[----:B------:R-:W-:Y:S01]  /*3e40*/  FMUL.FTZ R27, R27, UR10 ;  /* 0x0000000a1b1b7c20 */ /* 0x000fe20008410000 */
[----:B------:R-:W-:Y:S01]  /*3e50*/  FMUL.FTZ R30, R30, UR10 ;  /* 0x0000000a1e1e7c20 */ /* 0x000fe20008410000 */
[----:B------:R-:W-:Y:S01]  /*3e60*/  FMUL.FTZ R31, R31, UR10 ;  /* 0x0000000a1f1f7c20 */ /* 0x000fe20008410000 */
[----:B------:R-:W-:Y:S01]  /*3e70*/  FMUL.FTZ R34, R34, UR10 ;  /* 0x0000000a22227c20 */ /* 0x000fe20008410000 */
[----:B------:R-:W-:Y:S01]  /*3e80*/  MUFU.TANH R9, R27 ;  /* 0x0000001b00097308 */ /* 0x000fe20000002400 */
        /* <DEDUP_REMOVED lines=15> */
[----:B------:R3:W4:Y:S01]  /*3f80*/  MUFU.TANH R10, R30 ;  /* 0x0000001e000a7308 */ /* 0x0007220000002400 */
[----:B------:R-:W-:Y:S01]  /*3f90*/  FMUL.FTZ R29, R29, UR10 ;  /* 0x0000000a1d1d7c20 */ /* 0x000fe20008410000 */
[----:B------:R-:W-:Y:S01]  /*3fa0*/  FMUL.FTZ R32, R32, UR10 ;  /* 0x0000000a20207c20 */ /* 0x000fe20008410000 */
[----:B------:R-:W-:Y:S01]  /*3fb0*/  FMUL.FTZ R33, R33, UR10 ;  /* 0x0000000a21217c20 */ /* 0x000fe20008410000 */
[----:B------:R-:W-:Y:S01]  /*3fc0*/  FMUL.FTZ R36, R36, UR10 ;  /* 0x0000000a24247c20 */ /* 0x000fe20008410000 */
[----:B------:R-:W-:Y:S01]  /*3fd0*/  FMUL.FTZ R37, R37, UR10 ;  /* 0x0000000a25257c20 */ /* 0x000fe20008410000 */
[----:B------:R-:W-:Y:S01]  /*3fe0*/  FMUL.FTZ R40, R40, UR10 ;  /* 0x0000000a28287c20 */ /* 0x000fe20008410000 */
[----:B------:R-:W-:Y:S01]  /*3ff0*/  FMUL.FTZ R41, R41, UR10 ;  /* 0x0000000a29297c20 */ /* 0x000fe20008410000 */
[----:B------:R4:W5:Y:S01]  /*4000*/  MUFU.TANH R11, R31 ;  /* 0x0000001f000b7308 */ /* 0x0009620000002400 */
[----:B0-----:R-:W-:Y:S01]  /*4010*/  FSEL R27, R26, -INF , P3 ;  /* 0xff8000001a1b7808 */ /* 0x001fe20001800000 */
[----:B------:R-:W-:Y:S01]  /*4020*/  FMUL.FTZ R44, R44, UR10 ;  /* 0x0000000a2c2c7c20 */ /* 0x000fe20008410000 */
[----:B---3--:R-:W-:Y:S01]  /*4030*/  FSEL R30, R9, -INF , P4 ;  /* 0xff800000091e7808 */ /* 0x008fe20002000000 */
[----:B------:R-:W-:Y:S01]  /*4040*/  FMUL.FTZ R45, R45, UR10 ;  /* 0x0000000a2d2d7c20 */ /* 0x000fe20008410000 */
[----:B------:R-:W-:Y:S01]  /*4050*/  ISETP.GT.AND P3, PT, R6, 0x9, PT ;  /* 0x000000090600780c */ /* 0x000fe20003f64270 */
[----:B------:R-:W-:Y:S01]  /*4060*/  FMUL.FTZ R48, R48, UR10 ;  /* 0x0000000a30307c20 */ /* 0x000fe20008410000 */
[----:B------:R-:W-:Y:S01]  /*4070*/  ISETP.GT.AND P4, PT, R6, 0x10, PT ;  /* 0x000000100600780c */ /* 0x000fe20003f84270 */
[----:B------:R5:W0:Y:S01]  /*4080*/  MUFU.TANH R12, R34 ;  /* 0x00000022000c7308 */ /* 0x000a220000002400 */
[----:B----4-:R-:W-:Y:S01]  /*4090*/  FSEL R31, R10, -INF , P5 ;  /* 0xff8000000a1f7808 */ /* 0x010fe20002800000 */
[----:B------:R-:W-:Y:S01]  /*40a0*/  FMUL.FTZ R49, R49, UR10 ;  /* 0x0000000a31317c20 */ /* 0x000fe20008410000 */
[----:B------:R-:W-:Y:S01]  /*40b0*/  FMNMX.FTZ R10, R27, R30, !PT ;  /* 0x0000001e1b0a7209 */ /* 0x000fe20007810000 */
[----:B------:R-:W-:Y:S01]  /*40c0*/  FMUL.FTZ R52, R52, UR10 ;  /* 0x0000000a34347c20 */ /* 0x000fe20008410000 */
[----:B------:R-:W-:Y:S01]  /*40d0*/  ISETP.GT.AND P5, PT, R4, 0x8, PT ;  /* 0x000000080400780c */ /* 0x000fe20003fa4270 */
[----:B------:R-:W-:Y:S01]  /*40e0*/  FMUL.FTZ R53, R53, UR10 ;  /* 0x0000000a35357c20 */ /* 0x000fe20008410000 */
[----:B------:R-:W-:Y:S01]  /*40f0*/  FMNMX.FTZ R9, R31, R10, !PT ;  /* 0x0000000a1f097209 */ /* 0x000fe20007810000 */
[----:B------:R0:W3:Y:S01]  /*4100*/  MUFU.TANH R13, R35 ;  /* 0x00000023000d7308 */ /* 0x0000e20000002400 */
[----:B-----5:R-:W-:Y:S01]  /*4110*/  FSEL R34, R11, -INF , P3 ;  /* 0xff8000000b227808 */ /* 0x020fe20001800000 */
[----:B------:R-:W-:Y:S01]  /*4120*/  ULDC UR10, c[0x0][0x988] ;  /* 0x00026200000a7ab9 */ /* 0x000fe20000000800 */
[----:B------:R-:W-:-:S02]  /*4130*/  ISETP.GT.AND P3, PT, R6, 0x11, PT ;  /* 0x000000110600780c */ /* 0x000fc40003f64270 */
[----:B------:R-:W-:-:S03]  /*4140*/  FMNMX.FTZ R10, R34, R9, !PT ;  /* 0x00000009220a7209 */ /* 0x000fc60007810000 */
[----:B------:R3:W4:Y:S01]  /*4150*/  MUFU.TANH R14, R38 ;  /* 0x00000026000e7308 */ /* 0x0007220000002400 */
[----:B0-----:R-:W-:Y:S02]  /*4160*/  FSEL R35, R12, -INF , P4 ;  /* 0xff8000000c237808 */ /* 0x001fe40002000000 */
[----:B------:R-:W-:Y:S02]  /*4170*/  ISETP.GT.AND P4, PT, R6, 0x18, PT ;  /* 0x000000180600780c */ /* 0x000fe40003f84270 */
[----:B------:R-:W-:-:S03]  /*4180*/  FMNMX.FTZ R9, R35, R10, !PT ;  /* 0x0000000a23097209 */ /* 0x000fc60007810000 */
[----:B------:R4:W0:Y:S01]  /*4190*/  MUFU.TANH R15, R39 ;  /* 0x00000027000f7308 */ /* 0x0008220000002400 */
[----:B---3--:R-:W-:Y:S02]  /*41a0*/  FSEL R38, R13, -INF , P3 ;  /* 0xff8000000d267808 */ /* 0x008fe40001800000 */
[----:B------:R-:W-:Y:S02]  /*41b0*/  ISETP.GT.AND P3, PT, R6, 0x19, PT ;  /* 0x000000190600780c */ /* 0x000fe40003f64270 */
[----:B------:R-:W-:-:S03]  /*41c0*/  FMNMX.FTZ R10, R38, R9, !PT ;  /* 0x00000009260a7209 */ /* 0x000fc60007810000 */
[----:B------:R0:W3:Y:S01]  /*41d0*/  MUFU.TANH R20, R42 ;  /* 0x0000002a00147308 */ /* 0x0000e20000002400 */
[----:B----4-:R-:W-:Y:S02]  /*41e0*/  FSEL R39, R14, -INF , P4 ;  /* 0xff8000000e277808 */ /* 0x010fe40002000000 */
[----:B------:R-:W-:Y:S02]  /*41f0*/  ISETP.GT.AND P4, PT, R6, 0x20, PT ;  /* 0x000000200600780c */ /* 0x000fe40003f84270 */
        /* <DEDUP_REMOVED lines=29> */
[----:B------:R-:W0:Y:S01]  /*43d0*/  MUFU.TANH R24, R24 ;  /* 0x0000001800187308 */ /* 0x000e220000002400 */
[----:B---3--:R-:W-:Y:S02]  /*43e0*/  FSEL R55, R13, -INF , P4 ;  /* 0xff8000000d377808 */ /* 0x008fe40002000000 */
[----:B------:R-:W-:Y:S02]  /*43f0*/  ISETP.GT.AND P4, PT, R4, 0x1, PT ;  /* 0x000000010400780c */ /* 0x000fe40003f84270 */
[----:B------:R-:W-:-:S03]  /*4400*/  FMNMX.FTZ R9, R55, R6, !PT ;  /* 0x0000000637097209 */ /* 0x000fc60007810000 */
[----:B------:R-:W3:Y:S01]  /*4410*/  MUFU.TANH R10, R25 ;  /* 0x00000019000a7308 */ /* 0x000ee20000002400 */
[----:B----4-:R-:W-:Y:S02]  /*4420*/  FSEL R56, R56, -INF , P3 ;  /* 0xff80000038387808 */ /* 0x010fe40001800000 */
[----:B------:R-:W-:Y:S02]  /*4430*/  ISETP.GT.AND P3, PT, R4, RZ, PT ;  /* 0x000000ff0400720c */ /* 0x000fe40003f64270 */
[----:B------:R-:W-:-:S03]  /*4440*/  FMNMX.FTZ R9, R56, R9, !PT ;  /* 0x0000000938097209 */ /* 0x000fc60007810000 */
[----:B------:R-:W-:Y:S01]  /*4450*/  MUFU.TANH R28, R28 ;  /* 0x0000001c001c7308 */ /* 0x000fe20000002400 */
[----:B0-----:R-:W-:Y:S01]  /*4460*/  FSEL R3, R24, -INF , P3 ;  /* 0xff80000018037808 */ /* 0x001fe20001800000 */
[----:B------:R-:W0:Y:S01]  /*4470*/  SHFL.BFLY PT, R6, R9, 0x2, 0x1f ;  /* 0x0c401f0009067f89 */ /* 0x000e2200000e0000 */
[----:B------:R-:W-:-:S05]  /*4480*/  ISETP.GT.AND P3, PT, R4, 0x9, PT ;  /* 0x000000090400780c */ /* 0x000fca0003f64270 */
[----:B------:R-:W4:Y:S01]  /*4490*/  MUFU.TANH R11, R29 ;  /* 0x0000001d000b7308 */ /* 0x000f220000002400 */
[----:B---3--:R-:W-:Y:S02]  /*44a0*/  FSEL R10, R10, -INF , P4 ;  /* 0xff8000000a0a7808 */ /* 0x008fe40002000000 */
[----:B------:R-:W-:-:S05]  /*44b0*/  ISETP.GT.AND P4, PT, R4, 0x10, PT ;  /* 0x000000100400780c */ /* 0x000fca0003f84270 */
[----:B------:R-:W3:Y:S08]  /*44c0*/  MUFU.TANH R12, R32 ;  /* 0x00000020000c7308 */ /* 0x000ef00000002400 */
[----:B------:R-:W5:Y:S01]  /*44d0*/  MUFU.TANH R13, R33 ;  /* 0x00000021000d7308 */ /* 0x000f620000002400 */
[----:B----4-:R-:W-:Y:S02]  /*44e0*/  FSEL R11, R11, -INF , P3 ;  /* 0xff8000000b0b7808 */ /* 0x010fe40001800000 */
[----:B0-----:R-:W-:-:S02]  /*44f0*/  FMNMX.FTZ R6, R9, R6, !PT ;  /* 0x0000000609067209 */ /* 0x001fc40007810000 */
[----:B------:R-:W-:-:S03]  /*4500*/  ISETP.GT.AND P3, PT, R4, 0x11, PT ;  /* 0x000000110400780c */ /* 0x000fc60003f64270 */
[----:B------:R-:W0:Y:S01]  /*4510*/  SHFL.BFLY PT, R9, R6, 0x1, 0x1f ;  /* 0x0c201f0006097f89 */ /* 0x000e2200000e0000 */
[----:B------:R-:W4:Y:S01]  /*4520*/  MUFU.TANH R14, R36 ;  /* 0x00000024000e7308 */ /* 0x000f220000002400 */
[----:B---3--:R-:W-:Y:S02]  /*4530*/  FSEL R12, R12, -INF , P4 ;  /* 0xff8000000c0c7808 */ /* 0x008fe40002000000 */
[----:B------:R-:W-:-:S05]  /*4540*/  ISETP.GT.AND P4, PT, R4, 0x18, PT ;  /* 0x000000180400780c */ /* 0x000fca0003f84270 */
[----:B------:R-:W-:Y:S01]  /*4550*/  MUFU.TANH R37, R37 ;  /* 0x0000002500257308 */ /* 0x000fe20000002400 */
[----:B-----5:R-:W-:Y:S02]  /*4560*/  FSEL R13, R13, -INF , P3 ;  /* 0xff8000000d0d7808 */ /* 0x020fe40001800000 */
[----:B------:R-:W-:-:S05]  /*4570*/  ISETP.GT.AND P3, PT, R4, 0x19, PT ;  /* 0x000000190400780c */ /* 0x000fca0003f64270 */
[----:B------:R-:W3:Y:S01]  /*4580*/  MUFU.TANH R20, R40 ;  /* 0x0000002800147308 */ /* 0x000ee20000002400 */
[----:B----4-:R-:W-:Y:S02]  /*4590*/  FSEL R14, R14, -INF , P4 ;  /* 0xff8000000e0e7808 */ /* 0x010fe40002000000 */
[----:B------:R-:W-:Y:S02]  /*45a0*/  ISETP.GT.AND P4, PT, R4, 0x28, PT ;  /* 0x000000280400780c */ /* 0x000fe40003f84270 */
[----:B0-----:R-:W-:-:S03]  /*45b0*/  FMNMX.FTZ R5, R6, R9, !PT ;  /* 0x0000000906057209 */ /* 0x001fc60007810000 */
[----:B------:R-:W0:Y:S01]  /*45c0*/  MUFU.TANH R41, R41 ;  /* 0x0000002900297308 */ /* 0x000e220000002400 */
[----:B------:R-:W-:Y:S02]  /*45d0*/  FSEL R9, R28, -INF , P5 ;  /* 0xff8000001c097808 */ /* 0x000fe40002800000 */
[----:B------:R-:W-:Y:S02]  /*45e0*/  FMNMX.FTZ R6, R3, R10, !PT ;  /* 0x0000000a03067209 */ /* 0x000fe40007810000 */
[----:B------:R-:W-:Y:S02]  /*45f0*/  ISETP.GT.AND P5, PT, R4, 0x21, PT ;  /* 0x000000210400780c */ /* 0x000fe40003fa4270 */
[----:B------:R-:W-:Y:S01]  /*4600*/  FMNMX.FTZ R6, R9, R6, !PT ;  /* 0x0000000609067209 */ /* 0x000fe20007810000 */
[----:B------:R-:W4:Y:S01]  /*4610*/  MUFU.TANH R44, R44 ;  /* 0x0000002c002c7308 */ /* 0x000f220000002400 */
[----:B---3--:R-:W-:Y:S02]  /*4620*/  FSEL R20, R20, -INF , P6 ;  /* 0xff80000014147808 */ /* 0x008fe40003000000 */
[----:B------:R-:W-:-:S02]  /*4630*/  FMNMX.FTZ R15, R11, R6, !PT ;  /* 0x000000060b0f7209 */ /* 0x000fc40007810000 */
[----:B------:R-:W-:Y:S02]  /*4640*/  ISETP.GT.AND P6, PT, R4, 0x30, PT ;  /* 0x000000300400780c */ /* 0x000fe40003fc4270 */
[----:B------:R-:W-:Y:S01]  /*4650*/  FMNMX.FTZ R6, R12, R15, !PT ;  /* 0x0000000f0c067209 */ /* 0x000fe20007810000 */
[----:B------:R-:W3:Y:S01]  /*4660*/  MUFU.TANH R45, R45 ;  /* 0x0000002d002d7308 */ /* 0x000ee20000002400 */
[----:B------:R-:W-:Y:S02]  /*4670*/  FSEL R15, R37, -INF , P3 ;  /* 0xff800000250f7808 */ /* 0x000fe40001800000 */
[----:B------:R-:W-:Y:S02]  /*4680*/  FMNMX.FTZ R21, R13, R6, !PT ;  /* 0x000000060d157209 */ /* 0x000fe40007810000 */
[----:B------:R-:W-:Y:S02]  /*4690*/  ISETP.GT.AND P3, PT, R4, 0x29, PT ;  /* 0x000000290400780c */ /* 0x000fe40003f64270 */
[----:B------:R-:W-:Y:S01]  /*46a0*/  FMNMX.FTZ R6, R14, R21, !PT ;  /* 0x000000150e067209 */ /* 0x000fe20007810000 */
[----:B------:R-:W5:Y:S01]  /*46b0*/  MUFU.TANH R26, R48 ;  /* 0x00000030001a7308 */ /* 0x000f620000002400 */
[----:B0-----:R-:W-:-:S02]  /*46c0*/  FSEL R21, R41, -INF , P5 ;  /* 0xff80000029157808 */ /* 0x001fc40002800000 */
[----:B------:R-:W-:Y:S02]  /*46d0*/  FMNMX.FTZ R25, R15, R6, !PT ;  /* 0x000000060f197209 */ /* 0x000fe40007810000 */
[C---:B------:R-:W-:Y:S02]  /*46e0*/  FSETP.NEU.FTZ.AND P5, PT, R5.reuse, -INF , PT ;  /* 0xff8000000500780b */ /* 0x040fe40003fbd000 */
[----:B------:R-:W-:Y:S01]  /*46f0*/  FMNMX.FTZ R6, R20, R25, !PT ;  /* 0x0000001914067209 */ /* 0x000fe20007810000 */
[----:B------:R-:W0:Y:S01]  /*4700*/  MUFU.TANH R49, R49 ;  /* 0x0000003100317308 */ /* 0x000e220000002400 */
[----:B------:R-:W-:Y:S01]  /*4710*/  FMUL.FTZ R25, R5, UR10 ;  /* 0x0000000a05197c20 */ /* 0x000fe20008410000 */
[----:B----4-:R-:W-:Y:S02]  /*4720*/  FSEL R24, R44, -INF , P4 ;  /* 0xff8000002c187808 */ /* 0x010fe40002000000 */
[----:B------:R-:W-:Y:S02]  /*4730*/  FMNMX.FTZ R29, R21, R6, !PT ;  /* 0x00000006151d7209 */ /* 0x000fe40007810000 */
[----:B------:R-:W-:-:S02]  /*4740*/  FSEL R32, R25, RZ, P5 ;  /* 0x000000ff19207208 */ /* 0x000fc40002800000 */
[----:B------:R-:W4:Y:S01]  /*4750*/  MUFU.TANH R52, R52 ;  /* 0x0000003400347308 */ /* 0x000f220000002400 */
[----:B---3--:R-:W-:Y:S02]  /*4760*/  FSEL R25, R45, -INF , P3 ;  /* 0xff8000002d197808 */ /* 0x008fe40001800000 */
[----:B------:R-:W-:Y:S01]  /*4770*/  FMNMX.FTZ R6, R24, R29, !PT ;  /* 0x0000001d18067209 */ /* 0x000fe20007810000 */
[--C-:B------:R-:W-:Y:S01]  /*4780*/  FFMA.FTZ R33, R27, UR10, -R32.reuse ;  /* 0x0000000a1b217c23 */ /* 0x100fe20008010820 */
[----:B------:R-:W-:Y:S01]  /*4790*/  ISETP.GT.AND P3, PT, R4, 0x31, PT ;  /* 0x000000310400780c */ /* 0x000fe20003f64270 */
[--C-:B------:R-:W-:Y:S01]  /*47a0*/  FFMA.FTZ R30, R30, UR10, -R32.reuse ;  /* 0x0000000a1e1e7c23 */ /* 0x100fe20008010820 */
[----:B-----5:R-:W-:Y:S01]  /*47b0*/  FSEL R26, R26, -INF , P6 ;  /* 0xff8000001a1a7808 */ /* 0x020fe20003000000 */
[----:B------:R-:W3:Y:S01]  /*47c0*/  MUFU.TANH R28, R53 ;  /* 0x00000035001c7308 */ /* 0x000ee20000002400 */
[----:B------:R-:W-:Y:S01]  /*47d0*/  FMNMX.FTZ R29, R25, R6, !PT ;  /* 0x00000006191d7209 */ /* 0x000fe20007810000 */
[--C-:B------:R-:W-:Y:S01]  /*47e0*/  FFMA.FTZ R31, R31, UR10, -R32.reuse ;  /* 0x0000000a1f1f7c23 */ /* 0x100fe20008010820 */
[----:B------:R-:W-:Y:S01]  /*47f0*/  ISETP.GT.AND P4, PT, R4, 0x38, PT ;  /* 0x000000380400780c */ /* 0x000fe20003f84270 */
[--C-:B------:R-:W-:Y:S01]  /*4800*/  FFMA.FTZ R34, R34, UR10, -R32.reuse ;  /* 0x0000000a22227c23 */ /* 0x100fe20008010820 */
[----:B0-----:R-:W-:Y:S01]  /*4810*/  FSEL R27, R49, -INF , P3 ;  /* 0xff800000311b7808 */ /* 0x001fe20001800000 */
[--C-:B------:R-:W-:Y:S01]  /*4820*/  FFMA.FTZ R35, R35, UR10, -R32.reuse ;  /* 0x0000000a23237c23 */ /* 0x100fe20008010820 */
[----:B------:R-:W-:Y:S01]  /*4830*/  FMNMX.FTZ R6, R26, R29, !PT ;  /* 0x0000001d1a067209 */ /* 0x000fe20007810000 */
[----:B------:R-:W-:Y:S01]  /*4840*/  MUFU.EX2 R36, R30 ;  /* 0x0000001e00247308 */ /* 0x000fe20000000800 */
[----:B------:R-:W-:Y:S01]  /*4850*/  ISETP.GT.AND P3, PT, R4, 0x39, PT ;  /* 0x000000390400780c */ /* 0x000fe20003f64270 */
[--C-:B------:R-:W-:Y:S01]  /*4860*/  FFMA.FTZ R38, R38, UR10, -R32.reuse ;  /* 0x0000000a26267c23 */ /* 0x100fe20008010820 */
[----:B----4-:R-:W-:Y:S01]  /*4870*/  FSEL R4, R52, -INF , P4 ;  /* 0xff80000034047808 */ /* 0x010fe20002000000 */
[--C-:B------:R-:W-:Y:S01]  /*4880*/  FFMA.FTZ R39, R39, UR10, -R32.reuse ;  /* 0x0000000a27277c23 */ /* 0x100fe20008010820 */
[----:B------:R-:W-:Y:S01]  /*4890*/  FMNMX.FTZ R29, R27, R6, !PT ;  /* 0x000000061b1d7209 */ /* 0x000fe20007810000 */
[--C-:B------:R-:W-:Y:S01]  /*48a0*/  FFMA.FTZ R42, R42, UR10, -R32.reuse ;  /* 0x0000000a2a2a7c23 */ /* 0x100fe20008010820 */
[--C-:B------:R-:W-:Y:S01]  /*48b0*/  FFMA.FTZ R43, R43, UR10, -R32.reuse ;  /* 0x0000000a2b2b7c23 */ /* 0x100fe20008010820 */
[----:B------:R-:W0:Y:S01]  /*48c0*/  MUFU.EX2 R33, R33 ;  /* 0x0000002100217308 */ /* 0x000e220000000800 */
[----:B---3--:R-:W-:Y:S01]  /*48d0*/  FSEL R28, R28, -INF , P3 ;  /* 0xff8000001c1c7808 */ /* 0x008fe20001800000 */
        /* <DEDUP_REMOVED lines=9> */
[----:B------:R-:W-:Y:S01]  /*4970*/  FFMA.FTZ R32, R56, UR10, -R32 ;  /* 0x0000000a38207c23 */ /* 0x000fe20008010820 */
[----:B------:R-:W3:Y:S04]  /*4980*/  SHFL.BFLY PT, R6, R29, 0x2, 0x1f ;  /* 0x0c401f001d067f89 */ /* 0x000ee800000e0000 */
[----:B------:R-:W-:Y:S01]  /*4990*/  MUFU.EX2 R34, R34 ;  /* 0x0000002200227308 */ /* 0x000fe20000000800 */
[----:B0-----:R-:W-:-:S07]  /*49a0*/  F2FP.F16.F32.PACK_AB R153, R36, R33 ;  /* 0x000000212499723e */ /* 0x001fce00000000ff */
[----:B------:R-:W-:Y:S08]  /*49b0*/  MUFU.EX2 R35, R35 ;  /* 0x0000002300237308 */ /* 0x000ff00000000800 */
[----:B------:R-:W0:Y:S01]  /*49c0*/  MUFU.EX2 R38, R38 ;  /* 0x0000002600267308 */ /* 0x000e220000000800 */
[----:B---3--:R-:W-:-:S07]  /*49d0*/  FMNMX.FTZ R30, R29, R6, !PT ;  /* 0x000000061d1e7209 */ /* 0x008fce0007810000 */
[----:B------:R-:W-:Y:S01]  /*49e0*/  MUFU.EX2 R39, R39 ;  /* 0x0000002700277308 */ /* 0x000fe20000000800 */
[----:B------:R-:W3:Y:S07]  /*49f0*/  SHFL.BFLY PT, R29, R30, 0x1, 0x1f ;  /* 0x0c201f001e1d7f89 */ /* 0x000eee00000e0000 */
[----:B------:R-:W4:Y:S01]  /*4a00*/  MUFU.EX2 R42, R42 ;  /* 0x0000002a002a7308 */ /* 0x000f220000000800 */
[----:B0-----:R-:W-:-:S07]  /*4a10*/  F2FP.F16.F32.PACK_AB R157, R38, R35 ;  /* 0x00000023269d723e */ /* 0x001fce00000000ff */
[----:B------:R-:W-:Y:S08]  /*4a20*/  MUFU.EX2 R43, R43 ;  /* 0x0000002b002b7308 */ /* 0x000ff00000000800 */
[----:B------:R-:W0:Y:S01]  /*4a30*/  MUFU.EX2 R46, R46 ;  /* 0x0000002e002e7308 */ /* 0x000e220000000800 */
[----:B---3--:R-:W-:Y:S02]  /*4a40*/  FMNMX.FTZ R6, R30, R29, !PT ;  /* 0x0000001d1e067209 */ /* 0x008fe40007810000 */
[----:B----4-:R-:W-:-:S02]  /*4a50*/  F2FP.F16.F32.PACK_AB R159, R42, R39 ;  /* 0x000000272a9f723e */ /* 0x010fc400000000ff */
        /* <DEDUP_REMOVED lines=8> */
[----:B------:R3:W-:Y:S01]  /*4ae0*/  MUFU.EX2 R152, R3 ;  /* 0x0000000300987308 */ /* 0x0007e20000000800 */
[--C-:B------:R-:W-:Y:S01]  /*4af0*/  FFMA.FTZ R12, R12, UR10, -R29.reuse ;  /* 0x0000000a0c0c7c23 */ /* 0x100fe2000801081d */
[--C-:B------:R-:W-:Y:S01]  /*4b00*/  FFMA.FTZ R13, R13, UR10, -R29.reuse ;  /* 0x0000000a0d0d7c23 */ /* 0x100fe2000801081d */
[--C-:B------:R-:W-:Y:S01]  /*4b10*/  FFMA.FTZ R14, R14, UR10, -R29.reuse ;  /* 0x0000000a0e0e7c23 */ /* 0x100fe2000801081d */
[--C-:B------:R-:W-:Y:S01]  /*4b20*/  FFMA.FTZ R15, R15, UR10, -R29.reuse ;  /* 0x0000000a0f0f7c23 */ /* 0x100fe2000801081d */
[--C-:B------:R-:W-:Y:S01]  /*4b30*/  FFMA.FTZ R20, R20, UR10, -R29.reuse ;  /* 0x0000000a14147c23 */ /* 0x100fe2000801081d */
[--C-:B------:R-:W-:Y:S01]  /*4b40*/  FFMA.FTZ R21, R21, UR10, -R29.reuse ;  /* 0x0000000a15157c23 */ /* 0x100fe2000801081d */
[----:B------:R-:W-:Y:S01]  /*4b50*/  FFMA.FTZ R24, R24, UR10, -R29 ;  /* 0x0000000a18187c23 */ /* 0x000fe2000801081d */
[----:B------:R4:W5:Y:S01]  /*4b60*/  MUFU.EX2 R31, R10 ;  /* 0x0000000a001f7308 */ /* 0x0009620000000800 */
[----:B---3--:R-:W-:-:S02]  /*4b70*/  @!P1 VIADD R3, R7, 0x28c40 ;  /* 0x00028c4007039836 */ /* 0x008fc40000000000 */
[--C-:B------:R-:W-:Y:S01]  /*4b80*/  FFMA.FTZ R25, R25, UR10, -R29.reuse ;  /* 0x0000000a19197c23 */ /* 0x100fe2000801081d */
[--C-:B------:R-:W-:Y:S01]  /*4b90*/  FFMA.FTZ R26, R26, UR10, -R29.reuse ;  /* 0x0000000a1a1a7c23 */ /* 0x100fe2000801081d */
[--C-:B------:R-:W-:Y:S01]  /*4ba0*/  FFMA.FTZ R27, R27, UR10, -R29.reuse ;  /* 0x0000000a1b1b7c23 */ /* 0x100fe2000801081d */
[----:B------:R-:W-:Y:S01]  /*4bb0*/  FFMA.FTZ R4, R4, UR10, -R29 ;  /* 0x0000000a04047c23 */ /* 0x000fe2000801081d */
[----:B------:R-:W-:Y:S01]  /*4bc0*/  @!P1 PRMT R3, RZ, 0x654, R3 ;  /* 0x00000654ff039816 */ /* 0x000fe20000000003 */
[----:B------:R-:W-:Y:S01]  /*4bd0*/  FFMA.FTZ R28, R28, UR10, -R29 ;  /* 0x0000000a1c1c7c23 */ /* 0x000fe2000801081d */
[----:B------:R-:W3:Y:S01]  /*4be0*/  MUFU.EX2 R9, R9 ;  /* 0x0000000900097308 */ /* 0x000ee20000000800 */
[----:B----4-:R-:W-:Y:S01]  /*4bf0*/  FADD.FTZ R10, R33, R36 ;  /* 0x00000024210a7221 */ /* 0x010fe20000010000 */
[----:B------:R4:W-:Y:S01]  /*4c00*/  @!P1 SYNCS.ARRIVE.TRANS64.RED.A1T0 RZ, [R3+URZ], RZ ;  /* 0x000000ff03ff99a7 */ /* 0x0009e2000810043f */
[----:B0-----:R-:W-:-:S05]  /*4c10*/  F2FP.F16.F32.PACK_AB R161, R46, R43 ;  /* 0x0000002b2ea1723e */ /* 0x001fca00000000ff */
[----:B------:R0:W1:Y:S08]  /*4c20*/  MUFU.EX2 R154, R11 ;  /* 0x0000000b009a7308 */ /* 0x0000700000000800 */
[----:B------:R-:W2:Y:S01]  /*4c30*/  MUFU.EX2 R12, R12 ;  /* 0x0000000c000c7308 */ /* 0x000ea20000000800 */
[----:B0-----:R-:W-:Y:S01]  /*4c40*/  FADD.FTZ R11, R155, R10 ;  /* 0x0000000a9b0b7221 */ /* 0x001fe20000010000 */
[----:B-----5:R-:W-:Y:S01]  /*4c50*/  FADD.FTZ R10, R152, R31 ;  /* 0x0000001f980a7221 */ /* 0x020fe20000010000 */
[----:B------:R-:W-:-:S02]  /*4c60*/  F2FP.F16.F32.PACK_AB R155, R34, R155 ;  /* 0x0000009b229b723e */ /* 0x000fc400000000ff */
[----:B------:R-:W-:Y:S01]  /*4c70*/  FADD.FTZ R30, R34, R11 ;  /* 0x0000000b221e7221 */ /* 0x000fe20000010000 */
[----:B---3--:R-:W-:Y:S01]  /*4c80*/  FADD.FTZ R11, R9, R10 ;  /* 0x0000000a090b7221 */ /* 0x008fe20000010000 */
[----:B------:R-:W-:Y:S01]  /*4c90*/  F2FP.F16.F32.PACK_AB R152, R31, R152 ;  /* 0x000000981f98723e */ /* 0x000fe200000000ff */
[----:B------:R-:W4:Y:S01]  /*4ca0*/  MUFU.EX2 R13, R13 ;  /* 0x0000000d000d7308 */ /* 0x000f220000000800 */
[----:B------:R-:W-:Y:S01]  /*4cb0*/  FADD.FTZ R37, R35, R30 ;  /* 0x0000001e23257221 */ /* 0x000fe20000010000 */
[C---:B-1----:R-:W-:Y:S01]  /*4cc0*/  FADD.FTZ R11, R154.reuse, R11 ;  /* 0x0000000b9a0b7221 */ /* 0x042fe20000010000 */
[----:B------:R-:W-:Y:S01]  /*4cd0*/  F2FP.F16.F32.PACK_AB R154, R154, R9 ;  /* 0x000000099a9a723e */ /* 0x000fe200000000ff */
[----:B------:R-:W-:Y:S01]  /*4ce0*/  BAR.SYNC.DEFER_BLOCKING 0xf, 0x100 ;  /* 0x03c4000000007b1d */ /* 0x000fe20000010000 */
[----:B------:R-:W-:Y:S01]  /*4cf0*/  FADD.FTZ R30, R38, R37 ;  /* 0x00000025261e7221 */ /* 0x000fe20000010000 */
[----:B--2---:R-:W-:-:S04]  /*4d00*/  FADD.FTZ R10, R12, R11 ;  /* 0x0000000b0c0a7221 */ /* 0x004fc80000010000 */
[----:B------:R-:W0:Y:S01]  /*4d10*/  MUFU.EX2 R14, R14 ;  /* 0x0000000e000e7308 */ /* 0x000e220000000800 */
[----:B------:R-:W-:-:S04]  /*4d20*/  FADD.FTZ R11, R39, R30 ;  /* 0x0000001e270b7221 */ /* 0x000fc80000010000 */
[----:B------:R-:W-:Y:S01]  /*4d30*/  FADD.FTZ R30, R42, R11 ;  /* 0x0000000b2a1e7221 */ /* 0x000fe20000010000 */
[----:B----4-:R-:W-:Y:S02]  /*4d40*/  FADD.FTZ R3, R13, R10 ;  /* 0x0000000a0d037221 */ /* 0x010fe40000010000 */
[----:B------:R-:W1:Y:S01]  /*4d50*/  MUFU.EX2 R15, R15 ;  /* 0x0000000f000f7308 */ /* 0x000e620000000800 */
[----:B------:R-:W-:Y:S01]  /*4d60*/  FADD.FTZ R29, R43, R30 ;  /* 0x0000001e2b1d7221 */ /* 0x000fe20000010000 */
[----:B------:R-:W-:-:S03]  /*4d70*/  F2FP.F16.F32.PACK_AB R156, R13, R12 ;  /* 0x0000000c0d9c723e */ /* 0x000fc600000000ff */
[----:B------:R-:W-:-:S03]  /*4d80*/  FADD.FTZ R30, R46, R29 ;  /* 0x0000001d2e1e7221 */ /* 0x000fc60000010000 */
[----:B------:R-:W2:Y:S01]  /*4d90*/  MUFU.EX2 R20, R20 ;  /* 0x0000001400147308 */ /* 0x000ea20000000800 */
[----:B0-----:R-:W-:Y:S01]  /*4da0*/  FADD.FTZ R10, R14, R3 ;  /* 0x000000030e0a7221 */ /* 0x001fe20000010000 */
[----:B------:R0:W-:Y:S06]  /*4db0*/  STSM.16.M88.4 [R19+0x26800], R152 ;  /* 0x0268009813007844 */ /* 0x0001ec0000000200 */
[----:B------:R-:W3:Y:S01]  /*4dc0*/  MUFU.EX2 R21, R21 ;  /* 0x0000001500157308 */ /* 0x000ee20000000800 */
[C---:B-1----:R-:W-:Y:S01]  /*4dd0*/  FADD.FTZ R11, R15.reuse, R10 ;  /* 0x0000000a0f0b7221 */ /* 0x042fe20000010000 */
[----:B------:R-:W-:-:S05]  /*4de0*/  F2FP.F16.F32.PACK_AB R158, R15, R14 ;  /* 0x0000000e0f9e723e */ /* 0x000fca00000000ff */
[----:B------:R0:W-:Y:S01]  /*4df0*/  STSM.16.M88.4 [R22], R156 ;  /* 0x0000009c16007844 */ /* 0x0001e20000000200 */
[----:B------:R-:W1:Y:S01]  /*4e00*/  MUFU.EX2 R24, R24 ;  /* 0x0000001800187308 */ /* 0x000e620000000800 */
[----:B--2---:R-:W-:Y:S01]  /*4e10*/  FADD.FTZ R10, R20, R11 ;  /* 0x0000000b140a7221 */ /* 0x004fe20000010000 */
[----:B------:R-:W-:-:S06]  /*4e20*/  FADD.FTZ R11, R47, R30 ;  /* 0x0000001e2f0b7221 */ /* 0x000fcc0000010000 */
[----:B------:R-:W2:Y:S01]  /*4e30*/  MUFU.EX2 R50, R50 ;  /* 0x0000003200327308 */ /* 0x000ea20000000800 */
[C---:B---3--:R-:W-:Y:S01]  /*4e40*/  FADD.FTZ R9, R21.reuse, R10 ;  /* 0x0000000a15097221 */ /* 0x048fe20000010000 */
[----:B------:R-:W-:-:S06]  /*4e50*/  F2FP.F16.F32.PACK_AB R160, R21, R20 ;  /* 0x0000001415a0723e */ /* 0x000fcc00000000ff */
[----:B------:R-:W3:Y:S01]  /*4e60*/  MUFU.EX2 R25, R25 ;  /* 0x0000001900197308 */ /* 0x000ee20000000800 */
[----:B-1----:R-:W-:-:S07]  /*4e70*/  FADD.FTZ R10, R24, R9 ;  /* 0x00000009180a7221 */ /* 0x002fce0000010000 */
[----:B------:R-:W-:Y:S01]  /*4e80*/  MUFU.EX2 R51, R51 ;  /* 0x0000003300337308 */ /* 0x000fe20000000800 */
[C---:B--2---:R-:W-:Y:S01]  /*4e90*/  F2FP.F16.F32.PACK_AB R163, R50.reuse, R47 ;  /* 0x0000002f32a3723e */ /* 0x044fe200000000ff */
[----:B------:R-:W-:-:S06]  /*4ea0*/  FADD.FTZ R50, R50, R11 ;  /* 0x0000000b32327221 */ /* 0x000fcc0000010000 */
[----:B------:R-:W1:Y:S01]  /*4eb0*/  MUFU.EX2 R54, R54 ;  /* 0x0000003600367308 */ /* 0x000e620000000800 */
[C---:B---3--:R-:W-:Y:S01]  /*4ec0*/  F2FP.F16.F32.PACK_AB R162, R25.reuse, R24 ;  /* 0x0000001819a2723e */ /* 0x048fe200000000ff */
[----:B------:R-:W-:-:S04]  /*4ed0*/  FADD.FTZ R25, R25, R10 ;  /* 0x0000000a19197221 */ /* 0x000fc80000010000 */
[----:B------:R0:W-:Y:S02]  /*4ee0*/  STSM.16.M88.4 [R184], R160 ;  /* 0x000000a0b8007844 */ /* 0x0001e40000000200 */
        /* <DEDUP_REMOVED lines=13> */
[----:B------:R-:W-:Y:S01]  /*4fc0*/  FADD.FTZ R55, R55, R54 ;  /* 0x0000003637377221 */ /* 0x000fe20000010000 */
[----:B--2---:R-:W-:Y:S01]  /*4fd0*/  FADD.FTZ R10, R4, R27 ;  /* 0x0000001b040a7221 */ /* 0x004fe20000010000 */
[----:B---3--:R-:W-:-:S02]  /*4fe0*/  F2FP.F16.F32.PACK_AB R166, R3, R4 ;  /* 0x0000000403a6723e */ /* 0x008fc400000000ff */
[----:B------:R-:W-:Y:S01]  /*4ff0*/  FADD.FTZ R4, R32, R55 ;  /* 0x0000003720047221 */ /* 0x000fe20000010000 */
[----:B------:R-:W-:Y:S02]  /*5000*/  FADD.FTZ R3, R3, R10 ;  /* 0x0000000a03037221 */ /* 0x000fe40000010000 */
[----:B------:R0:W-:Y:S01]  /*5010*/  STSM.16.M88.4 [R23], R164 ;  /* 0x000000a417007844 */ /* 0x0001e20000000200 */
[----:B------:R-:W-:Y:S05]  /*5020*/  @!P0 BRA `(.L_x_4172) ;  /* 0x0000000000048947 */ /* 0x000fea0003800000 */
[----:B------:R-:W-:Y:S01]  /*5030*/  BPT.TRAP 0x1 ;  /* 0x000000040000795c */ /* 0x000fe20000300000 */
.L_x_4172:
[----:B------:R1:W2:Y:S01]  /*5040*/  SYNCS.PHASECHK.TRANS64.TRYWAIT P3, [R7+URZ+0x28c50], R8 ;  /* 0x028c5008070075a7 */ /* 0x0002a2000806017f */
[----:B------:R-:W-:Y:S05]  /*5050*/  @!P0 BRA `(.L_x_4173) ;  /* 0x0000000000048947 */ /* 0x000fea0003800000 */
[----:B------:R-:W-:Y:S01]  /*5060*/  BPT.TRAP 0x1 ;  /* 0x000000040000795c */ /* 0x000fe20000300000 */
.L_x_4173:
[----:B--2---:R-:W-:Y:S05]  /*5070*/  @P3 BRA `(.L_x_4174) ;  /* 0x0000000000083947 */ /* 0x004fea0003800000 */
[----:B------:R-:W2:Y:S02]  /*5080*/  SYNCS.PHASECHK.TRANS64.TRYWAIT P3, [R7+URZ+0x28c50], R8 ;  /* 0x028c5008070075a7 */ /* 0x000ea4000806017f */
[----:B--2---:R-:W-:Y:S05]  /*5090*/  @!P3 BRA `(.L_x_4175) ;  /* 0x000000cc0074b947 */ /* 0x004fea0003800000 */
.L_x_4174:
[----:B------:R-:W-:Y:S01]  /*50a0*/  ULEA UR11, UR36, UR48, 0xc ;  /* 0x00000030240b7291 */ /* 0x000fe2000f8e603f */
[----:B------:R-:W-:Y:S01]  /*50b0*/  WARPGROUP.ARRIVE ;  /* 0x00000000000079c5 */ /* 0x000fe20000000000 */
[----:B------:R-:W-:Y:S01]  /*50c0*/  UMOV UR7, 0x40000040 ;  /* 0x4000004000077882 */ /* 0x000fe20000000000 */
[----:B------:R-:W-:Y:S01]  /*50d0*/  @UP0 ULDC UR18, c[0x0][0x450] ;  /* 0x0001140000120ab9 */ /* 0x000fe20000000800 */
[----:B------:R-:W-:Y:S01]  /*50e0*/  UIMAD UR14, UR49, UR14, -UR15 ;  /* 0x0000000e310e72a4 */ /* 0x000fe2000f8e0a0f */
[----:B-12---:R-:W-:Y:S01]  /*50f0*/  @!P1 VIADD R7, R7, 0x28c60 ;  /* 0x00028c6007079836 */ /* 0x006fe20000000000 */
[----:B------:R-:W-:Y:S01]  /*5100*/  UIADD3 UR21, UR50, -0x2, URZ ;  /* 0xfffffffe32157890 */ /* 0x000fe2000fffe03f */
        /* <DEDUP_REMOVED lines=25> */
[----:B------:R-:W-:-:S04]  /*52a0*/  UIADD3 UR14, UR14, UR11, URZ ;  /* 0x0000000b0e0e7290 */ /* 0x000fc8000fffe03f */
[----:B------:R-:W-:-:S04]  /*52b0*/  USHF.R.S32.HI UR6, URZ, 0x1f, UR14 ;  /* 0x0000001f3f067899 */ /* 0x000fc8000801140e */
[----:B------:R-:W-:-:S04]  /*52c0*/  ULEA.HI UR6, UR6, UR14, URZ, 0x6 ;  /* 0x0000000e06067291 */ /* 0x000fc8000f8f303f */
[----:B------:R-:W-:-:S04]  /*52d0*/  USHF.R.S32.HI UR6, URZ, 0x6, UR6 ;  /* 0x000000063f067899 */ /* 0x000fc80008011406 */
[----:B------:R-:W-:-:S04]  /*52e0*/  UISETP.LT.AND UP1, UPT, URZ, UR6, UPT ;  /* 0x000000063f00728c */ /* 0x000fc8000bf21270 */
[----:B------:R-:W-:-:S04]  /*52f0*/  USEL UR20, URZ, UR6, !UP1 ;  /* 0x000000063f147287 */ /* 0x000fc8000c800000 */
[----:B------:R-:W-:-:S06]  /*5300*/  UISETP.GE.AND UP1, UPT, UR21, UR20, UPT ;  /* 0x000000141500728c */ /* 0x000fcc000bf26270 */
[----:B------:R-:W-:Y:S01]  /*5310*/  PLOP3.LUT P3, PT, PT, PT, UP1, 0x80, 0x0 ;  /* 0x000000000000781c */ /* 0x000fe20003f6f018 */
        /* <DEDUP_REMOVED lines=12> */
[----:B------:R-:W-:Y:S01]  /*53e0*/  UMOV UR23, UR36 ;  /* 0x0000002400177c82 */ /* 0x000fe20008000000 */
[----:B------:R-:W-:Y:S01]  /*53f0*/  IMAD.MOV.U32 R9, RZ, RZ, R6 ;  /* 0x000000ffff097224 */ /* 0x000fe200078e0006 */
[----:B------:R-:W-:Y:S01]  /*5400*/  ULDC UR24, c[0x0][0x288] ;  /* 0x0000a20000187ab9 */ /* 0x000fe20000000800 */
[----:B------:R-:W-:Y:S01]  /*5410*/  ULDC UR25, c[0x0][0x9d8] ;  /* 0x0002760000197ab9 */ /* 0x000fe20000000800 */
[----:B------:R-:W-:-:S05]  /*5420*/  ULDC UR22, c[0x0][0x988] ;  /* 0x0002620000167ab9 */ /* 0x000fca0000000800 */
.L_x_4185:
[----:B------:R-:W-:-:S04]  /*5430*/  UIADD3 UR36, UR23, 0x1, URZ ;  /* 0x0000000117247890 */ /* 0x000fc8000fffe03f */
[----:B------:R-:W-:-:S04]  /*5440*/  UISETP.NE.AND UP1, UPT, UR36, 0x2, UPT ;  /* 0x000000022400788c */ /* 0x000fc8000bf25270 */
[----:B------:R-:W-:Y:S02]  /*5450*/  USEL UR6, URZ, 0x1, UP1 ;  /* 0x000000013f067887 */ /* 0x000fe40008800000 */
[----:B------:R-:W-:Y:S02]  /*5460*/  USEL UR36, UR36, URZ, UP1 ;  /* 0x0000003f24247287 */ /* 0x000fe40008800000 */
[----:B------:R-:W-:Y:S01]  /*5470*/  ULOP3.LUT UR37, UR37, UR6, URZ, 0x3c, !UPT ;  /* 0x0000000625257292 */ /* 0x000fe2000f8e3c3f */
[----:B--2---:R-:W-:Y:S11]  /*5480*/  @!P0 BRA `(.L_x_4177) ;  /* 0x0000000000048947 */ /* 0x004ff60003800000 */
[----:B------:R-:W-:Y:S01]  /*5490*/  BPT.TRAP 0x1 ;  /* 0x000000040000795c */ /* 0x000fe20000300000 */
.L_x_4177:
[----:B------:R-:W-:Y:S01]  /*54a0*/  ULEA UR26, UR36, UR43, 0x3 ;  /* 0x0000002b241a7291 */ /* 0x000fe2000f8e183f */
[----:B-1----:R-:W-:-:S05]  /*54b0*/  IMAD.U32 R7, RZ, RZ, UR37 ;  /* 0x00000025ff077e24 */ /* 0x002fca000f8e00ff */
[----:B------:R-:W-:-:S04]  /*54c0*/  SHF.L.U32 R7, R7, 0x1f, RZ ;  /* 0x0000001f07077819 */ /* 0x000fc800000006ff */
[----:B------:R1:W2:Y:S01]  /*54d0*/  SYNCS.PHASECHK.TRANS64.TRYWAIT P3, [UR26+0x28c30], R7 ;  /* 0x028c3007ff0075a7 */ /* 0x0002a2000806015a */
[----:B------:R-:W-:Y:S05]  /*54e0*/  @!P0 BRA `(.L_x_4178) ;  /* 0x0000000000048947 */ /* 0x000fea0003800000 */
[----:B------:R-:W-:Y:S01]  /*54f0*/  BPT.TRAP 0x1 ;  /* 0x000000040000795c */ /* 0x000fe20000300000 */
.L_x_4178:
[----:B--2---:R-:W-:Y:S05]  /*5500*/  @P3 BRA `(.L_x_4179) ;  /* 0x0000000000083947 */ /* 0x004fea0003800000 */
[----:B------:R-:W2:Y:S02]  /*5510*/  SYNCS.PHASECHK.TRANS64.TRYWAIT P3, [UR26+0x28c30], R7 ;  /* 0x028c3007ff0075a7 */ /* 0x000ea4000806015a */
[----:B--2---:R-:W-:Y:S05]  /*5520*/  @!P3 BRA `(.L_x_4180) ;  /* 0x000000c80064b947 */ /* 0x004fea0003800000 */
.L_x_4179:
[----:B------:R-:W-:Y:S01]  /*5530*/  R2UR UR18, R0 ;  /* 0x00000000001272ca */ /* 0x000fe200000e0000 */
[----:B0-----:R-:W-:Y:S01]  /*5540*/  WARPGROUP.ARRIVE ;  /* 0x00000000000079c5 */ /* 0x001fe20000000000 */
[----:B------:R-:W-:Y:S01]  /*5550*/  UMOV UR19, 0x40000040 ;  /* 0x4000004000137882 */ /* 0x000fe20000000000 */
[----:B------:R-:W-:Y:S01]  /*5560*/  UMOV UR7, 0x40000040 ;  /* 0x4000004000077882 */ /* 0x000fe20000000000 */
[----:B------:R-:W-:Y:S01]  /*5570*/  UMOV UR11, 0x40000040 ;  /* 0x40000040000b7882 */ /* 0x000fe20000000000 */
[----:B------:R-:W-:Y:S01]  /*5580*/  UMOV UR15, 0x40000040 ;  /* 0x40000040000f7882 */ /* 0x000fe20000000000 */
[----:B--2---:R-:W-:Y:S01]  /*5590*/  VIADD R6, R185, UR41 ;  /* 0x00000029b9067c36 */ /* 0x004fe20008000000 */
[----:B------:R-:W0:Y:S06]  /*55a0*/  LDC R12, c[0x0][0x2f0] ;  /* 0x0000bc00ff0c7b82 */ /* 0x000e2c0000000800 */
        /* <DEDUP_REMOVED lines=9> */
[----:B------:R-:W-:Y:S01]  /*5640*/  @P2 IMAD.HI.U32 R5, R6, UR6, RZ ;  /* 0x0000000606052c27 */ /* 0x000fe2000f8e00ff */
[----:B------:R-:W-:-:S04]  /*5650*/  @UP0 ULDC UR6, c[0x0][0x450] ;  /* 0x0001140000060ab9 */ /* 0x000fc80000000800 */
[----:B------:R-:W-:Y:S01]  /*5660*/  @P2 SHF.R.U32.HI R6, RZ, UR6, R5 ;  /* 0x00000006ff062c19 */ /* 0x000fe20008011605 */
[----:B------:R-:W-:Y:S02]  /*5670*/  UMOV UR6, 0xffffffc0 ;  /* 0xffffffc000067882 */ /* 0x000fe40000000000 */
[----:B------:R-:W-:Y:S02]  /*5680*/  UIMAD UR6, UR21, UR6, 0x1 ;  /* 0x00000001150674a4 */ /* 0x000fe4000f8e0206 */
[----:B------:R-:W2:Y:S04]  /*5690*/  SHFL.IDX PT, R10, R6, RZ, 0x1c1f ;  /* 0x001c1fff060a7589 */ /* 0x000ea800000e0000 */
[----:B------:R-:W3:Y:S01]  /*56a0*/  SHFL.IDX PT, R6, R6, 0x1, 0x1c1f ;  /* 0x003c1f0006067f89 */ /* 0x000ee200000e0000 */
[----:B------:R-:W-:-:S02]  /*56b0*/  WARPGROUP.DEPBAR.LE gsb0, 0x0 ;  /* 0x00008000000079c5 */ /* 0x000fc40000010000 */
        /* <DEDUP_REMOVED lines=10> */
[----:B------:R-:W-:Y:S01]  /*5760*/  IADD3 R165, -R2, UR6, RZ ;  /* 0x0000000602a57c10 */ /* 0x000fe2000fffe1ff */
[----:B------:R-:W-:Y:S01]  /*5770*/  FMUL.FTZ R156, R156, UR25 ;  /* 0x000000199c9c7c20 */ /* 0x000fe20008410000 */
[----:B------:R-:W-:Y:S01]  /*5780*/  FMUL.FTZ R157, R157, UR25 ;  /* 0x000000199d9d7c20 */ /* 0x000fe20008410000 */
[----:B------:R-:W4:Y:S01]  /*5790*/  MUFU.TANH R152, R152 ;  /* 0x0000009800987308 */ /* 0x000f220000002400 */
[----:B------:R-:W-:Y:S01]  /*57a0*/  FMUL.FTZ R160, R160, UR25 ;  /* 0x00000019a0a07c20 */ /* 0x000fe20008410000 */
[----:B0-----:R-:W-:-:S02]  /*57b0*/  IMAD R165, R12, UR49, R165 ;  /* 0x000000310ca57c24 */ /* 0x001fc4000f8e02a5 */
[----:B------:R-:W-:Y:S01]  /*57c0*/  FMUL.FTZ R164, R164, UR25 ;  /* 0x00000019a4a47c20 */ /* 0x000fe20008410000 */
[----:B------:R-:W-:Y:S01]  /*57d0*/  FMUL.FTZ R161, R161, UR25 ;  /* 0x00000019a1a17c20 */ /* 0x000fe20008410000 */
[----:B------:R-:W-:Y:S01]  /*57e0*/  FMUL.FTZ R168, R168, UR25 ;  /* 0x00000019a8a87c20 */ /* 0x000fe20008410000 */
[----:B------:R-:W-:Y:S01]  /*57f0*/  FMUL.FTZ R169, R169, UR25 ;  /* 0x00000019a9a97c20 */ /* 0x000fe20008410000 */
[----:B--2---:R-:W-:Y:S01]  /*5800*/  IADD3 R10, R10, -UR24, R165 ;  /* 0x800000180a0a7c10 */ /* 0x004fe2000fffe0a5 */
[----:B------:R-:W-:Y:S01]  /*5810*/  MUFU.TANH R153, R153 ;  /* 0x0000009900997308 */ /* 0x000fe20000002400 */
[----:B------:R-:W-:Y:S01]  /*5820*/  FMUL.FTZ R172, R172, UR25 ;  /* 0x00000019acac7c20 */ /* 0x000fe20008410000 */
[----:B------:R-:W-:Y:S01]  /*5830*/  FMUL.FTZ R173, R173, UR25 ;  /* 0x00000019adad7c20 */ /* 0x000fe20008410000 */
[----:B------:R-:W-:Y:S01]  /*5840*/  ISETP.GT.AND P3, PT, R10, RZ, PT ;  /* 0x000000ff0a00720c */ /* 0x000fe20003f64270 */
[----:B------:R-:W-:Y:S01]  /*5850*/  FMUL.FTZ R176, R176, UR25 ;  /* 0x00000019b0b07c20 */ /* 0x000fe20008410000 */
[----:B------:R-:W-:Y:S01]  /*5860*/  ISETP.GT.AND P4, PT, R10, 0x1, PT ;  /* 0x000000010a00780c */ /* 0x000fe20003f84270 */
        /* <DEDUP_REMOVED lines=21> */
[----:B------:R-:W-:-:S05]  /*59c0*/  FMUL.FTZ R183, R183, UR25 ;  /* 0x00000019b7b77c20 */ /* 0x000fca0008410000 */
[----:B------:R4:W-:Y:S08]  /*59d0*/  MUFU.TANH R13, R164 ;  /* 0x000000a4000d7308 */ /* 0x0009f00000002400 */
[----:B------:R1:W3:Y:S01]  /*59e0*/  MUFU.TANH R11, R161 ;  /* 0x000000a1000b7308 */ /* 0x0002e20000002400 */
[----:B----4-:R-:W-:Y:S02]  /*59f0*/  FSEL R164, R152, -INF , P3 ;  /* 0xff80000098a47808 */ /* 0x010fe40001800000 */
[----:B------:R-:W-:-:S02]  /*5a00*/  ISETP.GT.AND P3, PT, R10, 0x8, PT ;  /* 0x000000080a00780c */ /* 0x000fc40003f64270 */
[----:B------:R-:W-:Y:S02]  /*5a10*/  FMNMX.FTZ R12, R164, R9, !PT ;  /* 0x00000009a40c7209 */ /* 0x000fe40007810000 */
[----:B0-----:R-:W-:Y:S01]  /*5a20*/  FSEL R156, R156, -INF , P3 ;  /* 0xff8000009c9c7808 */ /* 0x001fe20001800000 */
[----:B------:R0:W4:Y:S01]  /*5a30*/  MUFU.TANH R21, R5 ;  /* 0x0000000500157308 */ /* 0x0001220000002400 */
[----:B-1----:R-:W-:Y:S02]  /*5a40*/  FSEL R161, R153, -INF , P4 ;  /* 0xff80000099a17808 */ /* 0x002fe40002000000 */
[C---:B------:R-:W-:Y:S02]  /*5a50*/  ISETP.GT.AND P4, PT, R10.reuse, 0x9, PT ;  /* 0x000000090a00780c */ /* 0x040fe40003f84270 */
[----:B------:R-:W-:Y:S02]  /*5a60*/  ISETP.GT.AND P3, PT, R10, 0x10, PT ;  /* 0x000000100a00780c */ /* 0x000fe40003f64270 */
[----:B--2---:R-:W-:Y:S01]  /*5a70*/  FSEL R157, R157, -INF , P4 ;  /* 0xff8000009d9d7808 */ /* 0x004fe20002000000 */
[----:B------:R-:W1:Y:S01]  /*5a80*/  MUFU.TANH R20, R168 ;  /* 0x000000a800147308 */ /* 0x000e620000002400 */
[----:B0-----:R-:W-:-:S02]  /*5a90*/  FMNMX.FTZ R5, R161, R12, !PT ;  /* 0x0000000ca1057209 */ /* 0x001fc40007810000 */
[----:B------:R-:W-:Y:S02]  /*5aa0*/  ISETP.GT.AND P4, PT, R10, 0x11, PT ;  /* 0x000000110a00780c */ /* 0x000fe40003f84270 */
[----:B------:R-:W-:Y:S02]  /*5ab0*/  FMNMX.FTZ R12, R156, R5, !PT ;  /* 0x000000059c0c7209 */ /* 0x000fe40007810000 */
[----:B-----5:R-:W-:Y:S01]  /*5ac0*/  FSEL R160, R160, -INF , P3 ;  /* 0xff800000a0a07808 */ /* 0x020fe20001800000 */
[----:B------:R-:W0:Y:S01]  /*5ad0*/  MUFU.TANH R14, R169 ;  /* 0x000000a9000e7308 */ /* 0x000e220000002400 */
[----:B------:R-:W-:Y:S02]  /*5ae0*/  FMNMX.FTZ R5, R157, R12, !PT ;  /* 0x0000000c9d057209 */ /* 0x000fe40007810000 */
[----:B------:R-:W-:Y:S02]  /*5af0*/  ISETP.GT.AND P3, PT, R10, 0x18, PT ;  /* 0x000000180a00780c */ /* 0x000fe40003f64270 */
[----:B---3--:R-:W-:-:S02]  /*5b00*/  FSEL R153, R11, -INF , P4 ;  /* 0xff8000000b997808 */ /* 0x008fc40002000000 */
[----:B------:R-:W-:Y:S01]  /*5b10*/  FMNMX.FTZ R12, R160, R5, !PT ;  /* 0x00000005a00c7209 */ /* 0x000fe20007810000 */
[----:B------:R-:W2:Y:S01]  /*5b20*/  MUFU.TANH R15, R172 ;  /* 0x000000ac000f7308 */ /* 0x000ea20000002400 */
[C---:B------:R-:W-:Y:S02]  /*5b30*/  ISETP.GT.AND P4, PT, R10.reuse, 0x19, PT ;  /* 0x000000190a00780c */ /* 0x040fe40003f84270 */
[----:B------:R-:W-:Y:S02]  /*5b40*/  FSEL R152, R13, -INF , P3 ;  /* 0xff8000000d987808 */ /* 0x000fe40001800000 */
[----:B------:R-:W-:Y:S02]  /*5b50*/  FMNMX.FTZ R5, R153, R12, !PT ;  /* 0x0000000c99057209 */ /* 0x000fe40007810000 */
[----:B------:R-:W-:Y:S01]  /*5b60*/  ISETP.GT.AND P3, PT, R10, 0x20, PT ;  /* 0x000000200a00780c */ /* 0x000fe20003f64270 */
[----:B------:R-:W3:Y:S01]  /*5b70*/  MUFU.TANH R173, R173 ;  /* 0x000000ad00ad7308 */ /* 0x000ee20000002400 */
[----:B----4-:R-:W-:-:S02]  /*5b80*/  FSEL R21, R21, -INF , P4 ;  /* 0xff80000015157808 */ /* 0x010fc40002000000 */
[----:B------:R-:W-:Y:S02]  /*5b90*/  FMNMX.FTZ R12, R152, R5, !PT ;  /* 0x00000005980c7209 */ /* 0x000fe40007810000 */
[----:B------:R-:W-:Y:S02]  /*5ba0*/  ISETP.GT.AND P4, PT, R10, 0x21, PT ;  /* 0x000000210a00780c */ /* 0x000fe40003f84270 */
[----:B-1----:R-:W-:Y:S01]  /*5bb0*/  FSEL R20, R20, -INF , P3 ;  /* 0xff80000014147808 */ /* 0x002fe20001800000 */
[----:B------:R-:W1:Y:S01]  /*5bc0*/  MUFU.TANH R176, R176 ;  /* 0x000000b000b07308 */ /* 0x000e620000002400 */
[----:B------:R-:W-:Y:S02]  /*5bd0*/  FMNMX.FTZ R5, R21, R12, !PT ;  /* 0x0000000c15057209 */ /* 0x000fe40007810000 */
[----:B------:R-:W-:Y:S02]  /*5be0*/  ISETP.GT.AND P3, PT, R10, 0x28, PT ;  /* 0x000000280a00780c */ /* 0x000fe40003f64270 */
[----:B0-----:R-:W-:-:S02]  /*5bf0*/  FSEL R14, R14, -INF , P4 ;  /* 0xff8000000e0e7808 */ /* 0x001fc40002000000 */
[----:B------:R-:W-:Y:S01]  /*5c00*/  FMNMX.FTZ R5, R20, R5, !PT ;  /* 0x0000000514057209 */ /* 0x000fe20007810000 */
[----:B------:R-:W0:Y:S01]  /*5c10*/  MUFU.TANH R177, R177 ;  /* 0x000000b100b17308 */ /* 0x000e220000002400 */
[----:B------:R-:W-:Y:S02]  /*5c20*/  ISETP.GT.AND P4, PT, R10, 0x29, PT ;  /* 0x000000290a00780c */ /* 0x000fe40003f84270 */
[----:B--2---:R-:W-:Y:S02]  /*5c30*/  FSEL R15, R15, -INF , P3 ;  /* 0xff8000000f0f7808 */ /* 0x004fe40001800000 */
[----:B------:R-:W-:Y:S02]  /*5c40*/  FMNMX.FTZ R12, R14, R5, !PT ;  /* 0x000000050e0c7209 */ /* 0x000fe40007810000 */
[----:B------:R-:W-:Y:S01]  /*5c50*/  ISETP.GT.AND P3, PT, R10, 0x30, PT ;  /* 0x000000300a00780c */ /* 0x000fe20003f64270 */
[----:B------:R-:W2:Y:S01]  /*5c60*/  MUFU.TANH R180, R180 ;  /* 0x000000b400b47308 */ /* 0x000ea20000002400 */
[----:B---3--:R-:W-:-:S02]  /*5c70*/  FSEL R13, R173, -INF , P4 ;  /* 0xff800000ad0d7808 */ /* 0x008fc40002000000 */
        /* <DEDUP_REMOVED lines=8> */
[----:B------:R-:W-:Y:S01]  /*5d00*/  MUFU.TANH R172, R154 ;  /* 0x0000009a00ac7308 */ /* 0x000fe20000002400 */
[----:B------:R-:W-:Y:S02]  /*5d10*/  ISETP.GT.AND P4, PT, R10, 0x39, PT ;  /* 0x000000390a00780c */ /* 0x000fe40003f84270 */
[----:B--2---:R-:W-:Y:S02]  /*5d20*/  FSEL R10, R180, -INF , P3 ;  /* 0xff800000b40a7808 */ /* 0x004fe40001800000 */
[----:B------:R-:W-:Y:S02]  /*5d30*/  FMNMX.FTZ R169, R12, R11, !PT ;  /* 0x0000000b0ca97209 */ /* 0x000fe40007810000 */
[----:B------:R-:W-:Y:S01]  /*5d40*/  IADD3 R173, R6, -UR24, R165 ;  /* 0x8000001806ad7c10 */ /* 0x000fe2000fffe0a5 */
[----:B------:R-:W0:Y:S01]  /*5d50*/  MUFU.TANH R155, R155 ;  /* 0x0000009b009b7308 */ /* 0x000e220000002400 */
[----:B-1----:R-:W-:-:S02]  /*5d60*/  FSEL R11, R181, -INF , P4 ;  /* 0xff800000b50b7808 */ /* 0x002fc40002000000 */
[----:B------:R-:W-:Y:S02]  /*5d70*/  FMNMX.FTZ R168, R10, R169, !PT ;  /* 0x000000a90aa87209 */ /* 0x000fe40007810000 */
[----:B------:R-:W-:Y:S02]  /*5d80*/  ISETP.GT.AND P3, PT, R173, RZ, PT ;  /* 0x000000ffad00720c */ /* 0x000fe40003f64270 */
[----:B------:R-:W-:Y:S01]  /*5d90*/  FMNMX.FTZ R168, R11, R168, !PT ;  /* 0x000000a80ba87209 */ /* 0x000fe20007810000 */
[----:B------:R-:W1:Y:S01]  /*5da0*/  MUFU.TANH R158, R158 ;  /* 0x0000009e009e7308 */ /* 0x000e620000002400 */
[C---:B------:R-:W-:Y:S02]  /*5db0*/  ISETP.GT.AND P4, PT, R173.reuse, 0x1, PT ;  /* 0x00000001ad00780c */ /* 0x040fe40003f84270 */
[C---:B------:R-:W-:Y:S01]  /*5dc0*/  ISETP.GT.AND P6, PT, R173.reuse, 0x20, PT ;  /* 0x00000020ad00780c */ /* 0x040fe20003fc4270 */
[----:B------:R-:W2:Y:S01]  /*5dd0*/  SHFL.BFLY PT, R169, R168, 0x2, 0x1f ;  /* 0x0c401f00a8a97f89 */ /* 0x000ea200000e0000 */
[----:B------:R-:W-:-:S03]  /*5de0*/  ISETP.GT.AND P5, PT, R173, 0x29, PT ;  /* 0x00000029ad00780c */ /* 0x000fc60003fa4270 */
[----:B------:R-:W3:Y:S08]  /*5df0*/  MUFU.TANH R159, R159 ;  /* 0x0000009f009f7308 */ /* 0x000ef00000002400 */
[----:B------:R-:W4:Y:S08]  /*5e00*/  MUFU.TANH R162, R162 ;  /* 0x000000a200a27308 */ /* 0x000f300000002400 */
[----:B------:R5:W4:Y:S01]  /*5e10*/  MUFU.TANH R176, R163 ;  /* 0x000000a300b07308 */ /* 0x000b220000002400 */
[----:B--2---:R-:W-:-:S02]  /*5e20*/  FMNMX.FTZ R169, R168, R169, !PT ;  /* 0x000000a9a8a97209 */ /* 0x004fc40007810000 */
[----:B0-----:R-:W-:-:S05]  /*5e30*/  FSEL R168, R155, -INF , P4 ;  /* 0xff8000009ba87808 */ /* 0x001fca0002000000 */
[----:B------:R-:W0:Y:S01]  /*5e40*/  MUFU.TANH R177, R166 ;  /* 0x000000a600b17308 */ /* 0x000e220000002400 */
[----:B------:R-:W2:Y:S01]  /*5e50*/  SHFL.BFLY PT, R154, R169, 0x1, 0x1f ;  /* 0x0c201f00a99a7f89 */ /* 0x000ea200000e0000 */
[----:B-----5:R-:W-:Y:S02]  /*5e60*/  FSEL R163, R172, -INF , P3 ;  /* 0xff800000aca37808 */ /* 0x020fe40001800000 */
[----:B------:R-:W-:Y:S02]  /*5e70*/  ISETP.GT.AND P3, PT, R173, 0x8, PT ;  /* 0x00000008ad00780c */ /* 0x000fe40003f64270 */
[----:B------:R-:W-:Y:S02]  /*5e80*/  FMNMX.FTZ R155, R163, R8, !PT ;  /* 0x00000008a39b7209 */ /* 0x000fe40007810000 */
[----:B------:R-:W-:Y:S01]  /*5e90*/  ISETP.GT.AND P4, PT, R173, 0x9, PT ;  /* 0x00000009ad00780c */ /* 0x000fe20003f84270 */
[----:B------:R3:W5:Y:S01]  /*5ea0*/  MUFU.TANH R180, R167 ;  /* 0x000000a700b47308 */ /* 0x0007620000002400 */
[----:B-1----:R-:W-:-:S02]  /*5eb0*/  FSEL R158, R158, -INF , P3 ;  /* 0xff8000009e9e7808 */ /* 0x002fc40001800000 */
[----:B------:R-:W-:Y:S02]  /*5ec0*/  FMNMX.FTZ R155, R168, R155, !PT ;  /* 0x0000009ba89b7209 */ /* 0x000fe40007810000 */
[----:B------:R-:W-:-:S03]  /*5ed0*/  ISETP.GT.AND P3, PT, R173, 0x10, PT ;  /* 0x00000010ad00780c */ /* 0x000fc60003f64270 */
[----:B------:R1:W5:Y:S01]  /*5ee0*/  MUFU.TANH R181, R170 ;  /* 0x000000aa00b57308 */ /* 0x0003620000002400 */
[----:B---3--:R-:W-:Y:S02]  /*5ef0*/  FSEL R167, R159, -INF , P4 ;  /* 0xff8000009fa77808 */ /* 0x008fe40002000000 */
[C---:B------:R-:W-:Y:S02]  /*5f00*/  ISETP.GT.AND P4, PT, R173.reuse, 0x11, PT ;  /* 0x00000011ad00780c */ /* 0x040fe40003f84270 */
[----:B----4-:R-:W-:Y:S02]  /*5f10*/  FSEL R166, R162, -INF , P3 ;  /* 0xff800000a2a67808 */ /* 0x010fe40001800000 */
[----:B------:R-:W-:Y:S01]  /*5f20*/  ISETP.GT.AND P3, PT, R173, 0x18, PT ;  /* 0x00000018ad00780c */ /* 0x000fe20003f64270 */
[----:B------:R5:W3:Y:S01]  /*5f30*/  MUFU.TANH R165, R171 ;  /* 0x000000ab00a57308 */ /* 0x000ae20000002400 */
[----:B--2---:R-:W-:Y:S02]  /*5f40*/  FMNMX.FTZ R6, R169, R154, !PT ;  /* 0x0000009aa9067209 */ /* 0x004fe40007810000 */
[----:B------:R-:W-:-:S02]  /*5f50*/  FMNMX.FTZ R154, R158, R155, !PT ;  /* 0x0000009b9e9a7209 */ /* 0x000fc40007810000 */
[----:B-1----:R-:W-:Y:S02]  /*5f60*/  FSEL R170, R176, -INF , P4 ;  /* 0xff800000b0aa7808 */ /* 0x002fe40002000000 */
[----:B------:R-:W-:Y:S01]  /*5f70*/  FMNMX.FTZ R155, R167, R154, !PT ;  /* 0x0000009aa79b7209 */ /* 0x000fe20007810000 */
[----:B------:R-:W1:Y:S01]  /*5f80*/  MUFU.TANH R174, R174 ;  /* 0x000000ae00ae7308 */ /* 0x000e620000002400 */
[----:B------:R-:W-:Y:S02]  /*5f90*/  ISETP.GT.AND P4, PT, R173, 0x19, PT ;  /* 0x00000019ad00780c */ /* 0x000fe40003f84270 */
[----:B------:R-:W-:Y:S02]  /*5fa0*/  FMNMX.FTZ R155, R166, R155, !PT ;  /* 0x0000009ba69b7209 */ /* 0x000fe40007810000 */
[----:B0-----:R-:W-:Y:S02]  /*5fb0*/  FSEL R169, R177, -INF , P3 ;  /* 0xff800000b1a97808 */ /* 0x001fe40001800000 */
[----:B------:R-:W-:Y:S01]  /*5fc0*/  FMNMX.FTZ R154, R170, R155, !PT ;  /* 0x0000009baa9a7209 */ /* 0x000fe20007810000 */
[----:B------:R-:W0:Y:S01]  /*5fd0*/  MUFU.TANH R175, R175 ;  /* 0x000000af00af7308 */ /* 0x000e220000002400 */
[----:B-----5:R-:W-:-:S02]  /*5fe0*/  FSEL R171, R180, -INF , P4 ;  /* 0xff800000b4ab7808 */ /* 0x020fc40002000000 */
[----:B------:R-:W-:Y:S02]  /*5ff0*/  FMNMX.FTZ R154, R169, R154, !PT ;  /* 0x0000009aa99a7209 */ /* 0x000fe40007810000 */
[----:B------:R-:W-:Y:S02]  /*6000*/  ISETP.GT.AND P3, PT, R173, 0x21, PT ;  /* 0x00000021ad00780c */ /* 0x000fe40003f64270 */
[----:B------:R-:W-:Y:S01]  /*6010*/  FSEL R162, R181, -INF , P6 ;  /* 0xff800000b5a27808 */ /* 0x000fe20003000000 */
[----:B------:R2:W4:Y:S01]  /*6020*/  MUFU.TANH R191, R178 ;  /* 0x000000b200bf7308 */ /* 0x0005220000002400 */
[----:B------:R-:W-:Y:S02]  /*6030*/  FMNMX.FTZ R155, R171, R154, !PT ;  /* 0x0000009aab9b7209 */ /* 0x000fe40007810000 */
[----:B------:R-:W-:Y:S02]  /*6040*/  ISETP.GT.AND P4, PT, R173, 0x28, PT ;  /* 0x00000028ad00780c */ /* 0x000fe40003f84270 */
[----:B---3--:R-:W-:-:S02]  /*6050*/  FSEL R159, R165, -INF , P3 ;  /* 0xff800000a59f7808 */ /* 0x008fc40001800000 */
[----:B------:R-:W-:Y:S01]  /*6060*/  FMNMX.FTZ R172, R162, R155, !PT ;  /* 0x0000009ba2ac7209 */ /* 0x000fe20007810000 */
[----:B------:R3:W5:Y:S01]  /*6070*/  MUFU.TANH R176, R179 ;  /* 0x000000b300b07308 */ /* 0x0007620000002400 */
[----:B-1----:R-:W-:Y:S01]  /*6080*/  FSEL R154, R174, -INF , P4 ;  /* 0xff800000ae9a7808 */ /* 0x002fe20002000000 */
[C---:B--2---:R-:W-:Y:S01]  /*6090*/  FMUL.FTZ R178, R6.reuse, UR10 ;  /* 0x0000000a06b27c20 */ /* 0x044fe20008410000 */
[----:B------:R-:W-:Y:S02]  /*60a0*/  FMNMX.FTZ R165, R159, R172, !PT ;  /* 0x000000ac9fa57209 */ /* 0x000fe40007810000 */
[----:B------:R-:W-:Y:S02]  /*60b0*/  FSETP.NEU.FTZ.AND P3, PT, R6, -INF , PT ;  /* 0xff8000000600780b */ /* 0x000fe40003f7d000 */
[----:B------:R-:W-:Y:S01]  /*60c0*/  ISETP.GT.AND P6, PT, R173, 0x30, PT ;  /* 0x00000030ad00780c */ /* 0x000fe20003fc4270 */
[----:B------:R-:W1:Y:S01]  /*60d0*/  MUFU.TANH R182, R182 ;  /* 0x000000b600b67308 */ /* 0x000e620000002400 */
[----:B0-----:R-:W-:-:S02]  /*60e0*/  FSEL R155, R175, -INF , P5 ;  /* 0xff800000af9b7808 */ /* 0x001fc40002800000 */
[----:B------:R-:W-:Y:S02]  /*60f0*/  FMNMX.FTZ R172, R154, R165, !PT ;  /* 0x000000a59aac7209 */ /* 0x000fe40007810000 */
[----:B------:R-:W-:Y:S02]  /*6100*/  FSEL R178, R178, RZ, P3 ;  /* 0x000000ffb2b27208 */ /* 0x000fe40001800000 */
[----:B------:R-:W-:Y:S01]  /*6110*/  ISETP.GT.AND P4, PT, R173, 0x31, PT ;  /* 0x00000031ad00780c */ /* 0x000fe20003f84270 */
[----:B------:R-:W0:Y:S01]  /*6120*/  MUFU.TANH R183, R183 ;  /* 0x000000b700b77308 */ /* 0x000e220000002400 */
[----:B----4-:R-:W-:Y:S01]  /*6130*/  FSEL R165, R191, -INF , P6 ;  /* 0xff800000bfa57808 */ /* 0x010fe20003000000 */
[--C-:B---3--:R-:W-:Y:S01]  /*6140*/  FFMA.FTZ R179, R164, UR10, -R178.reuse ;  /* 0x0000000aa4b37c23 */ /* 0x108fe200080108b2 */
[----:B------:R-:W-:Y:S01]  /*6150*/  FMNMX.FTZ R174, R155, R172, !PT ;  /* 0x000000ac9bae7209 */ /* 0x000fe20007810000 */
[--C-:B------:R-:W-:Y:S01]  /*6160*/  FFMA.FTZ R181, R156, UR10, -R178.reuse ;  /* 0x0000000a9cb57c23 */ /* 0x100fe200080108b2 */
[----:B------:R-:W-:Y:S01]  /*6170*/  ISETP.GT.AND P5, PT, R173, 0x38, PT ;  /* 0x00000038ad00780c */ /* 0x000fe20003fa4270 */
[--C-:B------:R-:W-:Y:S01]  /*6180*/  FFMA.FTZ R156, R160, UR10, -R178.reuse ;  /* 0x0000000aa09c7c23 */ /* 0x100fe200080108b2 */
[----:B-----5:R-:W-:Y:S01]  /*6190*/  FSEL R164, R176, -INF , P4 ;  /* 0xff800000b0a47808 */ /* 0x020fe20002000000 */
[--C-:B------:R-:W-:Y:S01]  /*61a0*/  FFMA.FTZ R160, R152, UR10, -R178.reuse ;  /* 0x0000000a98a07c23 */ /* 0x100fe200080108b2 */
[----:B------:R-:W-:Y:S01]  /*61b0*/  FMNMX.FTZ R175, R165, R174, !PT ;  /* 0x000000aea5af7209 */ /* 0x000fe20007810000 */
[--C-:B------:R-:W-:Y:S01]  /*61c0*/  FFMA.FTZ R161, R161, UR10, -R178.reuse ;  /* 0x0000000aa1a17c23 */ /* 0x100fe200080108b2 */
[----:B------:R-:W-:Y:S01]  /*61d0*/  ISETP.GT.AND P4, PT, R173, 0x39, PT ;  /* 0x00000039ad00780c */ /* 0x000fe20003f84270 */
[--C-:B------:R-:W-:Y:S01]  /*61e0*/  FFMA.FTZ R21, R21, UR10, -R178.reuse ;  /* 0x0000000a15157c23 */ /* 0x100fe200080108b2 */
[----:B-1----:R-:W-:Y:S01]  /*61f0*/  FSEL R173, R182, -INF , P5 ;  /* 0xff800000b6ad7808 */ /* 0x002fe20002800000 */
[--C-:B------:R-:W-:Y:S01]  /*6200*/  FFMA.FTZ R20, R20, UR10, -R178.reuse ;  /* 0x0000000a14147c23 */ /* 0x100fe200080108b2 */
[----:B------:R-:W-:Y:S01]  /*6210*/  FMNMX.FTZ R176, R164, R175, !PT ;  /* 0x000000afa4b07209 */ /* 0x000fe20007810000 */
[--C-:B------:R-:W-:Y:S01]  /*6220*/  FFMA.FTZ R12, R12, UR10, -R178.reuse ;  /* 0x0000000a0c0c7c23 */ /* 0x100fe200080108b2 */
[----:B0-----:R-:W-:Y:S01]  /*6230*/  FSEL R174, R183, -INF , P4 ;  /* 0xff800000b7ae7808 */ /* 0x001fe20002000000 */
[--C-:B------:R-:W-:Y:S01]  /*6240*/  FFMA.FTZ R10, R10, UR10, -R178.reuse ;  /* 0x0000000a0a0a7c23 */ /* 0x100fe200080108b2 */
[----:B------:R-:W-:Y:S01]  /*6250*/  FMNMX.FTZ R175, R173, R176, !PT ;  /* 0x000000b0adaf7209 */ /* 0x000fe20007810000 */
[--C-:B------:R-:W-:Y:S01]  /*6260*/  FFMA.FTZ R176, R157, UR10, -R178.reuse ;  /* 0x0000000a9db07c23 */ /* 0x100fe200080108b2 */
[--C-:B------:R-:W-:Y:S01]  /*6270*/  FFMA.FTZ R157, R153, UR10, -R178.reuse ;  /* 0x0000000a999d7c23 */ /* 0x100fe200080108b2 */
[--C-:B------:R-:W-:Y:S01]  /*6280*/  FFMA.FTZ R11, R11, UR10, -R178.reuse ;  /* 0x0000000a0b0b7c23 */ /* 0x100fe200080108b2 */
[----:B------:R-:W-:Y:S01]  /*6290*/  FMNMX.FTZ R177, R174, R175, !PT ;  /* 0x000000afaeb17209 */ /* 0x000fe20007810000 */
[----:B------:R-:W-:Y:S04]  /*62a0*/  MUFU.EX2 R172, R179 ;  /* 0x000000b300ac7308 */ /* 0x000fe80000000800 */
[----:B------:R-:W0:Y:S04]  /*62b0*/  SHFL.BFLY PT, R180, R177, 0x2, 0x1f ;  /* 0x0c401f00b1b47f89 */ /* 0x000e2800000e0000 */
[----:B------:R-:W-:Y:S08]  /*62c0*/  MUFU.EX2 R161, R161 ;  /* 0x000000a100a17308 */ /* 0x000ff00000000800 */
[----:B------:R1:W-:Y:S08]  /*62d0*/  MUFU.EX2 R175, R181 ;  /* 0x000000b500af7308 */ /* 0x0003f00000000800 */
[----:B------:R-:W-:Y:S01]  /*62e0*/  MUFU.EX2 R176, R176 ;  /* 0x000000b000b07308 */ /* 0x000fe20000000800 */
[----:B-1----:R-:W-:Y:S01]  /*62f0*/  IMAD.U32 R181, RZ, RZ, UR23 ;  /* 0x00000017ffb57e24 */ /* 0x002fe2000f8e00ff */
[----:B0-----:R-:W-:Y:S01]  /*6300*/  FMNMX.FTZ R180, R177, R180, !PT ;  /* 0x000000b4b1b47209 */ /* 0x001fe20007810000 */
[--C-:B------:R-:W-:Y:S01]  /*6310*/  FFMA.FTZ R177, R14, UR10, -R178.reuse ;  /* 0x0000000a0eb17c23 */ /* 0x100fe200080108b2 */
[--C-:B------:R-:W-:Y:S01]  /*6320*/  FFMA.FTZ R14, R15, UR10, -R178.reuse ;  /* 0x0000000a0f0e7c23 */ /* 0x100fe200080108b2 */
[--C-:B------:R-:W-:Y:S01]  /*6330*/  FFMA.FTZ R15, R13, UR10, -R178.reuse ;  /* 0x0000000a0d0f7c23 */ /* 0x100fe200080108b2 */
[----:B------:R-:W-:Y:S01]  /*6340*/  FFMA.FTZ R13, R5, UR10, -R178 ;  /* 0x0000000a050d7c23 */ /* 0x000fe200080108b2 */
[----:B------:R-:W0:Y:S01]  /*6350*/  SHFL.BFLY PT, R153, R180, 0x1, 0x1f ;  /* 0x0c201f00b4997f89 */ /* 0x000e2200000e0000 */
[----:B------:R-:W-:Y:S01]  /*6360*/  FSEL R178, R6, RZ, P3 ;  /* 0x000000ff06b27208 */ /* 0x000fe20001800000 */
[----:B------:R-:W-:Y:S04]  /*6370*/  MUFU.EX2 R156, R156 ;  /* 0x0000009c009c7308 */ /* 0x000fe80000000800 */
[----:B------:R-:W-:-:S04]  /*6380*/  FADD.FTZ R178, -R178, R9 ;  /* 0x00000009b2b27221 */ /* 0x000fc80000010100 */
[----:B------:R-:W-:Y:S01]  /*6390*/  FMUL.FTZ R9, R178, UR10 ;  /* 0x0000000ab2097c20 */ /* 0x000fe20008410000 */
[----:B------:R-:W-:Y:S01]  /*63a0*/  IMAD.U32 R178, RZ, RZ, UR26 ;  /* 0x0000001affb27e24 */ /* 0x000fe2000f8e00ff */
[----:B------:R-:W-:Y:S08]  /*63b0*/  MUFU.EX2 R157, R157 ;  /* 0x0000009d009d7308 */ /* 0x000ff00000000800 */
[----:B------:R-:W1:Y:S01]  /*63c0*/  MUFU.EX2 R9, R9 ;  /* 0x0000000900097308 */ /* 0x000e620000000800 */
[----:B0-----:R-:W-:-:S04]  /*63d0*/  FMNMX.FTZ R5, R180, R153, !PT ;  /* 0x00000099b4057209 */ /* 0x001fc80007810000 */
[C---:B------:R-:W-:Y:S01]  /*63e0*/  FSETP.NEU.FTZ.AND P4, PT, R5.reuse, -INF , PT ;  /* 0xff8000000500780b */ /* 0x040fe20003f9d000 */
[----:B------:R-:W-:Y:S02]  /*63f0*/  FMUL.FTZ R152, R5, UR10 ;  /* 0x0000000a05987c20 */ /* 0x000fe40008410000 */
[----:B------:R-:W-:Y:S03]  /*6400*/  MUFU.EX2 R160, R160 ;  /* 0x000000a000a07308 */ /* 0x000fe60000000800 */
[----:B------:R-:W-:Y:S01]  /*6410*/  FSEL R152, R152, RZ, P4 ;  /* 0x000000ff98987208 */ /* 0x000fe20002000000 */
[----:B-1----:R-:W-:-:S04]  /*6420*/  FFMA.FTZ R180, R9, R3, R172 ;  /* 0x0000000309b47223 */ /* 0x002fc800000100ac */
[----:B------:R-:W-:Y:S01]  /*6430*/  MUFU.EX2 R21, R21 ;  /* 0x0000001500157308 */ /* 0x000fe20000000800 */
[--C-:B------:R-:W-:Y:S01]  /*6440*/  FFMA.FTZ R153, R163, UR10, -R152.reuse ;  /* 0x0000000aa3997c23 */ /* 0x100fe20008010898 */
[--C-:B------:R-:W-:Y:S01]  /*6450*/  FFMA.FTZ R163, R166, UR10, -R152.reuse ;  /* 0x0000000aa6a37c23 */ /* 0x100fe20008010898 */
[--C-:B------:R-:W-:Y:S01]  /*6460*/  FFMA.FTZ R166, R169, UR10, -R152.reuse ;  /* 0x0000000aa9a67c23 */ /* 0x100fe20008010898 */
[--C-:B------:R-:W-:Y:S01]  /*6470*/  FFMA.FTZ R169, R171, UR10, -R152.reuse ;  /* 0x0000000aaba97c23 */ /* 0x100fe20008010898 */
[----:B------:R-:W-:Y:S01]  /*6480*/  FSEL R171, R5, RZ, P4 ;  /* 0x000000ff05ab7208 */ /* 0x000fe20002000000 */
[--C-:B------:R-:W-:Y:S01]  /*6490*/  FFMA.FTZ R168, R168, UR10, -R152.reuse ;  /* 0x0000000aa8a87c23 */ /* 0x100fe20008010898 */
[--C-:B------:R-:W-:Y:S01]  /*64a0*/  FFMA.FTZ R158, R158, UR10, -R152.reuse ;  /* 0x0000000a9e9e7c23 */ /* 0x100fe20008010898 */
[----:B------:R-:W-:Y:S01]  /*64b0*/  MUFU.EX2 R153, R153 ;  /* 0x0000009900997308 */ /* 0x000fe20000000800 */
[----:B------:R-:W-:Y:S01]  /*64c0*/  FFMA.FTZ R167, R167, UR10, -R152 ;  /* 0x0000000aa7a77c23 */ /* 0x000fe20008010898 */
[----:B------:R-:W-:Y:S01]  /*64d0*/  FADD.FTZ R171, -R171, R8 ;  /* 0x00000008abab7221 */ /* 0x000fe20000010100 */
[--C-:B------:R-:W-:Y:S01]  /*64e0*/  FFMA.FTZ R179, R159, UR10, -R152.reuse ;  /* 0x0000000a9fb37c23 */ /* 0x100fe20008010898 */
[----:B------:R-:W-:Y:S01]  /*64f0*/  FFMA.FTZ R170, R170, UR10, -R152 ;  /* 0x0000000aaaaa7c23 */ /* 0x000fe20008010898 */
[----:B------:R-:W-:Y:S01]  /*6500*/  FADD.FTZ R180, R161, R180 ;  /* 0x000000b4a1b47221 */ /* 0x000fe20000010000 */
[----:B------:R-:W-:Y:S01]  /*6510*/  FMUL.FTZ R8, R171, UR10 ;  /* 0x0000000aab087c20 */ /* 0x000fe20008410000 */
[----:B------:R-:W-:Y:S01]  /*6520*/  IMAD.MOV R171, RZ, RZ, -R18 ;  /* 0x000000ffffab7224 */ /* 0x000fe200078e0a12 */
[----:B------:R-:W-:Y:S01]  /*6530*/  MUFU.EX2 R168, R168 ;  /* 0x000000a800a87308 */ /* 0x000fe20000000800 */
[--C-:B------:R-:W-:Y:S01]  /*6540*/  FFMA.FTZ R3, R154, UR10, -R152.reuse ;  /* 0x0000000a9a037c23 */ /* 0x100fe20008010898 */
[--C-:B------:R-:W-:Y:S01]  /*6550*/  FFMA.FTZ R162, R162, UR10, -R152.reuse ;  /* 0x0000000aa2a27c23 */ /* 0x100fe20008010898 */
[----:B------:R-:W-:Y:S01]  /*6560*/  FFMA.FTZ R165, R165, UR10, -R152 ;  /* 0x0000000aa5a57c23 */ /* 0x000fe20008010898 */
[----:B------:R-:W-:Y:S01]  /*6570*/  ISETP.NE.AND P3, PT, R2, R171, PT ;  /* 0x000000ab0200720c */ /* 0x000fe20003f65270 */
[----:B------:R-:W-:-:S02]  /*6580*/  @!P1 VIADD R171, R178, 0x28c40 ;  /* 0x00028c40b2ab9836 */ /* 0x000fc40000000000 */
[--C-:B------:R-:W-:Y:S01]  /*6590*/  FFMA.FTZ R164, R164, UR10, -R152.reuse ;  /* 0x0000000aa4a47c23 */ /* 0x100fe20008010898 */
[--C-:B------:R-:W-:Y:S01]  /*65a0*/  FFMA.FTZ R173, R173, UR10, -R152.reuse ;  /* 0x0000000aadad7c23 */ /* 0x100fe20008010898 */
[----:B------:R-:W0:Y:S01]  /*65b0*/  MUFU.EX2 R8, R8 ;  /* 0x0000000800087308 */ /* 0x000e220000000800 */
[----:B------:R-:W-:Y:S01]  /*65c0*/  FFMA.FTZ R174, R174, UR10, -R152 ;  /* 0x0000000aaeae7c23 */ /* 0x000fe20008010898 */
[----:B------:R-:W-:Y:S01]  /*65d0*/  @!P1 PRMT R159, RZ, 0x654, R171 ;  /* 0x00000654ff9f9816 */ /* 0x000fe200000000ab */
[-C--:B------:R-:W-:Y:S01]  /*65e0*/  FMUL.FTZ R24, R24, R9.reuse ;  /* 0x0000000918187220 */ /* 0x080fe20000410000 */
[-C--:B------:R-:W-:Y:S01]  /*65f0*/  FMUL.FTZ R25, R25, R9.reuse ;  /* 0x0000000919197220 */ /* 0x080fe20000410000 */
[-C--:B------:R-:W-:Y:S01]  /*6600*/  FMUL.FTZ R28, R28, R9.reuse ;  /* 0x000000091c1c7220 */ /* 0x080fe20000410000 */
[----:B------:R0:W-:Y:S01]  /*6610*/  @!P1 SYNCS.ARRIVE.TRANS64.RED.A1T0 RZ, [R159+URZ], RZ ;  /* 0x000000ff9fff99a7 */ /* 0x0001e2000810043f */
        /* <DEDUP_REMOVED lines=11> */
[----:B------:R-:W-:Y:S01]  /*66d0*/  @!P3 IMAD R4, R181, 0x40, R16 ;  /* 0x00000040b504b824 */ /* 0x000fe200078e0210 */
[C---:B------:R-:W-:Y:S01]  /*66e0*/  F2FP.F16.F32.PACK_AB R153, R168.reuse, R153 ;  /* 0x00000099a899723e */ /* 0x040fe200000000ff */
[-C--:B------:R-:W-:Y:S01]  /*66f0*/  FMUL.FTZ R45, R45, R9.reuse ;  /* 0x000000092d2d7220 */ /* 0x080fe20000410000 */
[----:B------:R-:W-:Y:S01]  /*6700*/  FADD.FTZ R181, R168, R159 ;  /* 0x0000009fa8b57221 */ /* 0x000fe20000010000 */
[-C--:B------:R-:W-:Y:S01]  /*6710*/  FMUL.FTZ R48, R48, R9.reuse ;  /* 0x0000000930307220 */ /* 0x080fe20000410000 */
[----:B------:R-:W-:Y:S01]  /*6720*/  @!P3 LEA R159, R4, UR43, 0x2 ;  /* 0x0000002b049fbc11 */ /* 0x000fe2000f8e10ff */
[----:B------:R-:W0:Y:S01]  /*6730*/  MUFU.EX2 R163, R163 ;  /* 0x000000a300a37308 */ /* 0x000e220000000800 */
[----:B-1----:R-:W-:Y:S01]  /*6740*/  FADD.FTZ R154, R158, R181 ;  /* 0x000000b59e9a7221 */ /* 0x002fe20000010000 */
[----:B------:R-:W-:Y:S01]  /*6750*/  FFMA.FTZ R4, R155, UR10, -R152 ;  /* 0x0000000a9b047c23 */ /* 0x000fe20008010898 */
[----:B------:R-:W-:Y:S01]  /*6760*/  F2FP.F16.F32.PACK_AB R152, R161, R172 ;  /* 0x000000aca198723e */ /* 0x000fe200000000ff */
[----:B------:R-:W-:Y:S01]  /*6770*/  @!P3 STS [R159+0x28800], R9 ;  /* 0x028800099f00b388 */ /* 0x000fe20000000800 */
[-C--:B------:R-:W-:Y:S01]  /*6780*/  FMUL.FTZ R49, R49, R9.reuse ;  /* 0x0000000931317220 */ /* 0x080fe20000410000 */
[-C--:B------:R-:W-:Y:S01]  /*6790*/  FMUL.FTZ R52, R52, R9.reuse ;  /* 0x0000000934347220 */ /* 0x080fe20000410000 */
[-C--:B------:R-:W-:Y:S01]  /*67a0*/  FMUL.FTZ R53, R53, R9.reuse ;  /* 0x0000000935357220 */ /* 0x080fe20000410000 */
[----:B------:R-:W1:Y:S01]  /*67b0*/  MUFU.EX2 R170, R170 ;  /* 0x000000aa00aa7308 */ /* 0x000e620000000800 */
[----:B--2---:R-:W-:Y:S01]  /*67c0*/  FADD.FTZ R154, R167, R154 ;  /* 0x0000009aa79a7221 */ /* 0x004fe20000010000 */
[----:B------:R2:W-:Y:S01]  /*67d0*/  @!P3 STS [R159+0x28820], R8 ;  /* 0x028820089f00b388 */ /* 0x0005e20000000800 */
[-C--:B------:R-:W-:Y:S01]  /*67e0*/  FMUL.FTZ R56, R56, R9.reuse ;  /* 0x0000000938387220 */ /* 0x080fe20000410000 */
[-C--:B------:R-:W-:Y:S01]  /*67f0*/  FMUL.FTZ R57, R57, R9.reuse ;  /* 0x0000000939397220 */ /* 0x080fe20000410000 */
[-C--:B------:R-:W-:Y:S01]  /*6800*/  FMUL.FTZ R60, R60, R9.reuse ;  /* 0x000000093c3c7220 */ /* 0x080fe20000410000 */
[-C--:B------:R-:W-:Y:S01]  /*6810*/  FMUL.FTZ R61, R61, R9.reuse ;  /* 0x000000093d3d7220 */ /* 0x080fe20000410000 */
[-C--:B------:R-:W-:Y:S01]  /*6820*/  FMUL.FTZ R64, R64, R9.reuse ;  /* 0x0000000940407220 */ /* 0x080fe20000410000 */
[----:B------:R3:W-:Y:S01]  /*6830*/  MUFU.EX2 R171, R179 ;  /* 0x000000b300ab7308 */ /* 0x0007e20000000800 */
        /* <DEDUP_REMOVED lines=9> */
[----:B-1----:R-:W-:Y:S01]  /*68d0*/  FADD.FTZ R155, R170, R155 ;  /* 0x0000009baa9b7221 */ /* 0x002fe20000010000 */
[-C--:B------:R-:W-:Y:S01]  /*68e0*/  FMUL.FTZ R77, R77, R9.reuse ;  /* 0x000000094d4d7220 */ /* 0x080fe20000410000 */
[-C--:B------:R-:W-:Y:S01]  /*68f0*/  FMUL.FTZ R80, R80, R9.reuse ;  /* 0x0000000950507220 */ /* 0x080fe20000410000 */
[----:B------:R-:W-:Y:S01]  /*6900*/  FADD.FTZ R179, R176, R179 ;  /* 0x000000b3b0b37221 */ /* 0x000fe20000010000 */
[-C--:B------:R-:W-:Y:S01]  /*6910*/  FMUL.FTZ R81, R81, R9.reuse ;  /* 0x0000000951517220 */ /* 0x080fe20000410000 */
[-C--:B------:R-:W-:Y:S01]  /*6920*/  FMUL.FTZ R84, R84, R9.reuse ;  /* 0x0000000954547220 */ /* 0x080fe20000410000 */
[----:B------:R-:W1:Y:S01]  /*6930*/  MUFU.EX2 R169, R169 ;  /* 0x000000a900a97308 */ /* 0x000e620000000800 */
[----:B------:R-:W-:Y:S01]  /*6940*/  FADD.FTZ R180, R156, R179 ;  /* 0x000000b39cb47221 */ /* 0x000fe20000010000 */
[----:B------:R-:W-:Y:S01]  /*6950*/  F2FP.F16.F32.PACK_AB R156, R157, R156 ;  /* 0x0000009c9d9c723e */ /* 0x000fe200000000ff */
[-C--:B------:R-:W-:Y:S01]  /*6960*/  FMUL.FTZ R85, R85, R9.reuse ;  /* 0x0000000955557220 */ /* 0x080fe20000410000 */
[----:B------:R-:W-:Y:S01]  /*6970*/  FMUL.FTZ R88, R88, R9 ;  /* 0x0000000958587220 */ /* 0x000fe20000410000 */
[----:B------:R-:W-:Y:S01]  /*6980*/  FADD.FTZ R179, R157, R180 ;  /* 0x000000b49db37221 */ /* 0x000fe20000010000 */
[----:B------:R-:W-:Y:S01]  /*6990*/  F2FP.F16.F32.PACK_AB R157, R170, R163 ;  /* 0x000000a3aa9d723e */ /* 0x000fe200000000ff */
[-C--:B------:R-:W-:Y:S01]  /*69a0*/  FMUL.FTZ R89, R89, R9.reuse ;  /* 0x0000000959597220 */ /* 0x080fe20000410000 */
[----:B------:R-:W3:Y:S01]  /*69b0*/  MUFU.EX2 R20, R20 ;  /* 0x0000001400147308 */ /* 0x000ee20000000800 */
[----:B------:R-:W-:Y:S01]  /*69c0*/  FADD.FTZ R154, R160, R179 ;  /* 0x000000b3a09a7221 */ /* 0x000fe20000010000 */
[----:B0-----:R-:W-:Y:S01]  /*69d0*/  FADD.FTZ R180, R166, R155 ;  /* 0x0000009ba6b47221 */ /* 0x001fe20000010000 */
[-C--:B------:R-:W-:Y:S01]  /*69e0*/  FMUL.FTZ R92, R92, R9.reuse ;  /* 0x000000095c5c7220 */ /* 0x080fe20000410000 */
[----:B------:R-:W-:Y:S01]  /*69f0*/  FMUL.FTZ R93, R93, R9 ;  /* 0x000000095d5d7220 */ /* 0x000fe20000410000 */
[----:B------:R-:W-:Y:S01]  /*6a00*/  FADD.FTZ R155, R21, R154 ;  /* 0x0000009a159b7221 */ /* 0x000fe20000010000 */
[----:B------:R-:W-:Y:S01]  /*6a10*/  F2FP.F16.F32.PACK_AB R154, R176, R175 ;  /* 0x000000afb09a723e */ /* 0x000fe200000000ff */
        /* <DEDUP_REMOVED lines=8> */
[-C--:B------:R-:W-:Y:S01]  /*6aa0*/  FMUL.FTZ R108, R108, R9.reuse ;  /* 0x000000096c6c7220 */ /* 0x080fe20000410000 */
[----:B------:R-:W2:Y:S01]  /*6ab0*/  MUFU.EX2 R177, R177 ;  /* 0x000000b100b17308 */ /* 0x000ea20000000800 */
[----:B---3--:R-:W-:Y:S01]  /*6ac0*/  FADD.FTZ R168, R20, R155 ;  /* 0x0000009b14a87221 */ /* 0x008fe20000010000 */
[----:B------:R-:W-:Y:S01]  /*6ad0*/  F2FP.F16.F32.PACK_AB R155, R167, R158 ;  /* 0x0000009ea79b723e */ /* 0x000fe200000000ff */
[----:B------:R-:W-:Y:S01]  /*6ae0*/  BAR.SYNC.DEFER_BLOCKING 0xf, 0x100 ;  /* 0x03c4000000007b1d */ /* 0x000fe20000010000 */
[----:B------:R-:W-:Y:S01]  /*6af0*/  F2FP.F16.F32.PACK_AB R158, R21, R160 ;  /* 0x000000a0159e723e */ /* 0x000fe200000000ff */
[-C--:B------:R-:W-:Y:S01]  /*6b00*/  FMUL.FTZ R109, R109, R9.reuse ;  /* 0x000000096d6d7220 */ /* 0x080fe20000410000 */
[-C--:B------:R-:W-:Y:S01]  /*6b10*/  FMUL.FTZ R112, R112, R9.reuse ;  /* 0x0000000970707220 */ /* 0x080fe20000410000 */
[-C--:B------:R-:W-:Y:S01]  /*6b20*/  FMUL.FTZ R113, R113, R9.reuse ;  /* 0x0000000971717220 */ /* 0x080fe20000410000 */
[-C--:B------:R-:W-:Y:S01]  /*6b30*/  FMUL.FTZ R116, R116, R9.reuse ;  /* 0x0000000974747220 */ /* 0x080fe20000410000 */
[----:B------:R-:W-:Y:S01]  /*6b40*/  MUFU.EX2 R14, R14 ;  /* 0x0000000e000e7308 */ /* 0x000fe20000000800 */
[----:B0-----:R-:W-:Y:S01]  /*6b50*/  FADD.FTZ R176, R162, R161 ;  /* 0x000000a1a2b07221 */ /* 0x001fe20000010000 */
[----:B------:R-:W-:Y:S01]  /*6b60*/  F2FP.F16.F32.PACK_AB R161, R171, R162 ;  /* 0x000000a2aba1723e */ /* 0x000fe200000000ff */
[-C--:B------:R-:W-:Y:S01]  /*6b70*/  FMUL.FTZ R117, R117, R9.reuse ;  /* 0x0000000975757220 */ /* 0x080fe20000410000 */
[-C--:B------:R-:W-:Y:S01]  /*6b80*/  FMUL.FTZ R120, R120, R9.reuse ;  /* 0x0000000978787220 */ /* 0x080fe20000410000 */
[----:B------:R-:W-:Y:S01]  /*6b90*/  FADD.FTZ R176, R171, R176 ;  /* 0x000000b0abb07221 */ /* 0x000fe20000010000 */
[-C--:B------:R-:W-:Y:S01]  /*6ba0*/  FMUL.FTZ R121, R121, R9.reuse ;  /* 0x0000000979797220 */ /* 0x080fe20000410000 */
[-C--:B------:R-:W-:Y:S01]  /*6bb0*/  FMUL.FTZ R124, R124, R9.reuse ;  /* 0x000000097c7c7220 */ /* 0x080fe20000410000 */
[----:B------:R-:W-:Y:S01]  /*6bc0*/  MUFU.EX2 R3, R3 ;  /* 0x0000000300037308 */ /* 0x000fe20000000800 */
[C---:B--2---:R-:W-:Y:S01]  /*6bd0*/  FADD.FTZ R159, R177.reuse, R168 ;  /* 0x000000a8b19f7221 */ /* 0x044fe20000010000 */
[----:B------:R-:W-:Y:S01]  /*6be0*/  F2FP.F16.F32.PACK_AB R160, R177, R20 ;  /* 0x00000014b1a0723e */ /* 0x000fe200000000ff */
[-C--:B------:R-:W-:Y:S01]  /*6bf0*/  FMUL.FTZ R125, R125, R9.reuse ;  /* 0x000000097d7d7220 */ /* 0x080fe20000410000 */
[-C--:B------:R-:W-:Y:S01]  /*6c00*/  FMUL.FTZ R128, R128, R9.reuse ;  /* 0x0000000980807220 */ /* 0x080fe20000410000 */
[-C--:B------:R-:W-:Y:S01]  /*6c10*/  FMUL.FTZ R129, R129, R9.reuse ;  /* 0x0000000981817220 */ /* 0x080fe20000410000 */
[-C--:B------:R-:W-:Y:S01]  /*6c20*/  FMUL.FTZ R132, R132, R9.reuse ;  /* 0x0000000984847220 */ /* 0x080fe20000410000 */
[-C--:B------:R-:W-:Y:S01]  /*6c30*/  FMUL.FTZ R133, R133, R9.reuse ;  /* 0x0000000985857220 */ /* 0x080fe20000410000 */
[----:B------:R-:W-:Y:S01]  /*6c40*/  MUFU.EX2 R4, R4 ;  /* 0x0000000400047308 */ /* 0x000fe20000000800 */
[-C--:B------:R-:W-:Y:S01]  /*6c50*/  FMUL.FTZ R136, R136, R9.reuse ;  /* 0x0000000988887220 */ /* 0x080fe20000410000 */
[----:B------:R0:W-:Y:S01]  /*6c60*/  STSM.16.M88.4 [R19+0x26800], R152 ;  /* 0x0268009813007844 */ /* 0x0001e20000000200 */
[-C--:B------:R-:W-:Y:S01]  /*6c70*/  FMUL.FTZ R137, R137, R9.reuse ;  /* 0x0000000989897220 */ /* 0x080fe20000410000 */
[-C--:B------:R-:W-:Y:S01]  /*6c80*/  FMUL.FTZ R140, R140, R9.reuse ;  /* 0x000000098c8c7220 */ /* 0x080fe20000410000 */
[-C--:B------:R-:W-:Y:S01]  /*6c90*/  FMUL.FTZ R141, R141, R9.reuse ;  /* 0x000000098d8d7220 */ /* 0x080fe20000410000 */
[-C--:B------:R-:W-:Y:S01]  /*6ca0*/  FMUL.FTZ R144, R144, R9.reuse ;  /* 0x0000000990907220 */ /* 0x080fe20000410000 */
[-C--:B------:R-:W-:Y:S01]  /*6cb0*/  FMUL.FTZ R145, R145, R9.reuse ;  /* 0x0000000991917220 */ /* 0x080fe20000410000 */
[----:B------:R-:W1:Y:S01]  /*6cc0*/  MUFU.EX2 R15, R15 ;  /* 0x0000000f000f7308 */ /* 0x000e620000000800 */
[-C--:B------:R-:W-:Y:S01]  /*6cd0*/  FMUL.FTZ R148, R148, R9.reuse ;  /* 0x0000000994947220 */ /* 0x080fe20000410000 */
[----:B------:R-:W-:Y:S01]  /*6ce0*/  FMUL.FTZ R149, R149, R9 ;  /* 0x0000000995957220 */ /* 0x000fe20000410000 */
        /* <DEDUP_REMOVED lines=14> */
[----:B-1----:R-:W-:Y:S01]  /*6dd0*/  F2FP.F16.F32.PACK_AB R162, R15, R14 ;  /* 0x0000000e0fa2723e */ /* 0x002fe200000000ff */
        /* <DEDUP_REMOVED lines=16> */
[----:B------:R-:W-:Y:S01]  /*6ee0*/  FADD.FTZ R159, R3, R176 ;  /* 0x000000b0039f7221 */ /* 0x000fe20000010000 */
[-C--:B------:R-:W-:Y:S01]  /*6ef0*/  FMUL.FTZ R75, R75, R8.reuse ;  /* 0x000000084b4b7220 */ /* 0x080fe20000410000 */
[----:B------:R-:W-:Y:S01]  /*6f00*/  FMUL.FTZ R78, R78, R8 ;  /* 0x000000084e4e7220 */ /* 0x000fe20000410000 */
[----:B------:R-:W-:Y:S01]  /*6f10*/  FADD.FTZ R164, R15, R164 ;  /* 0x000000a40fa47221 */ /* 0x000fe20000010000 */
[----:B------:R-:W-:Y:S01]  /*6f20*/  FADD.FTZ R168, R4, R159 ;  /* 0x0000009f04a87221 */ /* 0x000fe20000010000 */
[----:B------:R-:W-:Y:S01]  /*6f30*/  F2FP.F16.F32.PACK_AB R159, R169, R166 ;  /* 0x000000a6a99f723e */ /* 0x000fe200000000ff */
[----:B------:R-:W1:Y:S01]  /*6f40*/  MUFU.EX2 R167, R173 ;  /* 0x000000ad00a77308 */ /* 0x000e620000000800 */
[----:B--2---:R-:W-:Y:S01]  /*6f50*/  FADD.FTZ R21, R13, R164 ;  /* 0x000000a40d157221 */ /* 0x004fe20000010000 */
[----:B------:R-:W-:Y:S01]  /*6f60*/  FADD.FTZ R163, R165, R168 ;  /* 0x000000a8a5a37221 */ /* 0x000fe20000010000 */
[C---:B---3--:R-:W-:Y:S01]  /*6f70*/  F2FP.F16.F32.PACK_AB R165, R172.reuse, R165 ;  /* 0x000000a5aca5723e */ /* 0x048fe200000000ff */
[----:B------:R0:W-:Y:S01]  /*6f80*/  STSM.16.M88.4 [R22], R156 ;  /* 0x0000009c16007844 */ /* 0x0001e20000000200 */
[-C--:B------:R-:W-:Y:S01]  /*6f90*/  FMUL.FTZ R79, R79, R8.reuse ;  /* 0x000000084f4f7220 */ /* 0x080fe20000410000 */
[----:B------:R-:W-:Y:S01]  /*6fa0*/  FADD.FTZ R14, R172, R163 ;  /* 0x000000a3ac0e7221 */ /* 0x000fe20000010000 */
[----:B------:R-:W-:Y:S01]  /*6fb0*/  F2FP.F16.F32.PACK_AB R163, R4, R3 ;  /* 0x0000000304a3723e */ /* 0x000fe200000000ff */
[----:B------:R-:W2:Y:S01]  /*6fc0*/  MUFU.EX2 R10, R10 ;  /* 0x0000000a000a7308 */ /* 0x000ea20000000800 */
[C---:B----4-:R-:W-:Y:S01]  /*6fd0*/  F2FP.F16.F32.PACK_AB R164, R12.reuse, R13 ;  /* 0x0000000d0ca4723e */ /* 0x050fe200000000ff */
[----:B------:R-:W-:Y:S01]  /*6fe0*/  FADD.FTZ R21, R12, R21 ;  /* 0x000000150c157221 */ /* 0x000fe20000010000 */
[-C--:B------:R-:W-:Y:S01]  /*6ff0*/  FMUL.FTZ R82, R82, R8.reuse ;  /* 0x0000000852527220 */ /* 0x080fe20000410000 */
[----:B------:R0:W-:Y:S01]  /*7000*/  STSM.16.M88.4 [R184], R160 ;  /* 0x000000a0b8007844 */ /* 0x0001e20000000200 */
        /* <DEDUP_REMOVED lines=18> */
[-C--:B------:R-:W-:Y:S01]  /*7130*/  FMUL.FTZ R111, R111, R8.reuse ;  /* 0x000000086f6f7220 */ /* 0x080fe20000410000 */
[----:B------:R-:W-:Y:S01]  /*7140*/  FMUL.FTZ R114, R114, R8 ;  /* 0x0000000872727220 */ /* 0x000fe20000410000 */
[C---:B---3--:R-:W-:Y:S01]  /*7150*/  F2FP.F16.F32.PACK_AB R166, R11.reuse, R10 ;  /* 0x0000000a0ba6723e */ /* 0x048fe200000000ff */
[----:B------:R-:W-:Y:S01]  /*7160*/  FADD.FTZ R3, R11, R4 ;  /* 0x000000040b037221 */ /* 0x000fe20000010000 */
[-C--:B------:R-:W-:Y:S01]  /*7170*/  FMUL.FTZ R115, R115, R8.reuse ;  /* 0x0000000873737220 */ /* 0x080fe20000410000 */
[-C--:B------:R-:W-:Y:S01]  /*7180*/  FMUL.FTZ R118, R118, R8.reuse ;  /* 0x0000000876767220 */ /* 0x080fe20000410000 */
[-C--:B------:R-:W-:Y:S01]  /*7190*/  FMUL.FTZ R119, R119, R8.reuse ;  /* 0x0000000877777220 */ /* 0x080fe20000410000 */
[-C--:B------:R-:W-:Y:S01]  /*71a0*/  FMUL.FTZ R122, R122, R8.reuse ;  /* 0x000000087a7a7220 */ /* 0x080fe20000410000 */
[-C--:B------:R-:W-:Y:S01]  /*71b0*/  FMUL.FTZ R123, R123, R8.reuse ;  /* 0x000000087b7b7220 */ /* 0x080fe20000410000 */
[-C--:B------:R-:W-:Y:S01]  /*71c0*/  FMUL.FTZ R126, R126, R8.reuse ;  /* 0x000000087e7e7220 */ /* 0x080fe20000410000 */
[C---:B-1----:R-:W-:Y:S01]  /*71d0*/  F2FP.F16.F32.PACK_AB R167, R174.reuse, R167 ;  /* 0x000000a7aea7723e */ /* 0x042fe200000000ff */
        /* <DEDUP_REMOVED lines=17> */
.L_x_4181:
[----:B------:R1:W2:Y:S01]  /*72f0*/  SYNCS.PHASECHK.TRANS64.TRYWAIT P3, [UR26+0x28c50], R7 ;  /* 0x028c5007ff0075a7 */ /* 0x0002a2000806015a */
[----:B------:R-:W-:Y:S05]  /*7300*/  @!P0 BRA `(.L_x_4182) ;  /* 0x0000000000048947 */ /* 0x000fea0003800000 */
[----:B------:R-:W-:Y:S01]  /*7310*/  BPT.TRAP 0x1 ;  /* 0x000000040000795c */ /* 0x000fe20000300000 */
.L_x_4182:
[----:B--2---:R-:W-:Y:S05]  /*7320*/  @P3 BRA `(.L_x_4183) ;  /* 0x0000000000083947 */ /* 0x004fea0003800000 */
[----:B------:R-:W2:Y:S02]  /*7330*/  SYNCS.PHASECHK.TRANS64.TRYWAIT P3, [UR26+0x28c50], R7 ;  /* 0x028c5007ff0075a7 */ /* 0x000ea4000806015a */
[----:B--2---:R-:W-:Y:S05]  /*7340*/  @!P3 BRA `(.L_x_4184) ;  /* 0x000000a800f4b947 */ /* 0x004fea0003800000 */
.L_x_4183:
[----:B------:R-:W-:Y:S01]  /*7350*/  ULEA UR11, UR36, UR48, 0xc ;  /* 0x00000030240b7291 */ /* 0x000fe2000f8e603f */
[----:B------:R-:W-:Y:S01]  /*7360*/  WARPGROUP.ARRIVE ;  /* 0x00000000000079c5 */ /* 0x000fe20000000000 */
[----:B------:R-:W-:Y:S01]  /*7370*/  UMOV UR7, 0x40000040 ;  /* 0x4000004000077882 */ /* 0x000fe20000000000 */
[----:B------:R-:W-:Y:S01]  /*7380*/  UISETP.GT.AND UP1, UPT, UR21, UR20, UPT ;  /* 0x000000141500728c */ /* 0x000fe2000bf24270 */
[----:B--2---:R-:W-:Y:S01]  /*7390*/  @!P1 VIADD R178, R178, 0x28c60 ;  /* 0x00028c60b2b29836 */ /* 0x004fe20000000000 */
[----:B------:R-:W-:Y:S01]  /*73a0*/  UIADD3 UR21, UR21, -0x1, URZ ;  /* 0xffffffff15157890 */ /* 0x000fe2000fffe03f */
[----:B------:R-:W-:Y:S01]  /*73b0*/  IMAD.MOV.U32 R8, RZ, RZ, R5 ;  /* 0x000000ffff087224 */ /* 0x000fe200078e0005 */
[----:B------:R-:W-:Y:S01]  /*73c0*/  UMOV UR6, UR11 ;  /* 0x0000000b00067c82 */ /* 0x000fe20008000000 */
[----:B------:R-:W-:Y:S01]  /*73d0*/  UMOV UR23, UR36 ;  /* 0x0000002400177c82 */ /* 0x000fe20008000000 */
[----:B------:R-:W-:Y:S01]  /*73e0*/  HGMMA.64x256x16.F32 R24, R152, gdesc[UR4].tnspB, R24, gsb0 ;  /* 0x43e0000498187df0 */ /* 0x000fe20008000818 */
[----:B------:R-:W-:Y:S01]  /*73f0*/  UIADD3 UR6, UR11, 0x80, URZ ;  /* 0x000000800b067890 */ /* 0x000fe2000fffe03f */
[----:B------:R-:W-:Y:S01]  /*7400*/  PLOP3.LUT P3, PT, PT, PT, UP1, 0x80, 0x0 ;  /* 0x000000000000781c */ /* 0x000fe20003f6f018 */
[----:B------:R-:W-:Y:S01]  /*7410*/  UMOV UR7, 0x40000040 ;  /* 0x4000004000077882 */ /* 0x000fe20000000000 */
[----:B------:R-:W-:Y:S01]  /*7420*/  @!P1 PRMT R178, RZ, 0x654, R178 ;  /* 0x00000654ffb29816 */ /* 0x000fe200000000b2 */
[----:B------:R-:W-:Y:S01]  /*7430*/  IMAD.MOV.U32 R9, RZ, RZ, R6 ;  /* 0x000000ffff097224 */ /* 0x000fe200078e0006 */
        /* <DEDUP_REMOVED lines=27> */
.L_x_4176:
[----:B------:R-:W-:-:S13]  /*75f0*/  ISETP.LE.AND P2, PT, RZ, UR21, PT ;  /* 0x00000015ff007c0c */ /* 0x000fda000bf43270 */
[----:B------:R-:W-:Y:S05]  /*7600*/  @!P2 BRA `(.L_x_4186) ;  /* 0x0000001c0030a947 */ /* 0x000fea0003800000 */
[----:B------:R-:W-:Y:S01]  /*7610*/  IMAD.MOV.U32 R8, RZ, RZ, R5 ;  /* 0x000000ffff087224 */ /* 0x000fe200078e0005 */
[----:B------:R-:W-:Y:S01]  /*7620*/  UMOV UR22, UR36 ;  /* 0x0000002400167c82 */ /* 0x000fe20008000000 */
[----:B------:R-:W-:Y:S01]  /*7630*/  IMAD.MOV.U32 R13, RZ, RZ, R6 ;  /* 0x000000ffff0d7224 */ /* 0x000fe200078e0006 */
[----:B------:R-:W-:Y:S01]  /*7640*/  ULDC UR23, c[0x0][0x9d8] ;  /* 0x0002760000177ab9 */ /* 0x000fe20000000800 */
[----:B------:R-:W-:-:S05]  /*7650*/  ULDC UR20, c[0x0][0x988] ;  /* 0x0002620000147ab9 */ /* 0x000fca0000000800 */
.L_x_4195:
[----:B------:R-:W-:-:S04]  /*7660*/  UIADD3 UR36, UR22, 0x1, URZ ;  /* 0x0000000116247890 */ /* 0x000fc8000fffe03f */
[----:B------:R-:W-:-:S04]  /*7670*/  UISETP.NE.AND UP0, UPT, UR36, 0x2, UPT ;  /* 0x000000022400788c */ /* 0x000fc8000bf05270 */
[----:B------:R-:W-:Y:S02]  /*7680*/  USEL UR6, URZ, 0x1, UP0 ;  /* 0x000000013f067887 */ /* 0x000fe40008000000 */
[----:B------:R-:W-:Y:S02]  /*7690*/  USEL UR36, UR36, URZ, UP0 ;  /* 0x0000003f24247287 */ /* 0x000fe40008000000 */
[----:B------:R-:W-:Y:S01]  /*76a0*/  ULOP3.LUT UR37, UR37, UR6, URZ, 0x3c, !UPT ;  /* 0x0000000625257292 */ /* 0x000fe2000f8e3c3f */
[----:B---3--:R-:W-:Y:S11]  /*76b0*/  @!P0 BRA `(.L_x_4187) ;  /* 0x0000000000048947 */ /* 0x008ff60003800000 */
[----:B------:R-:W-:Y:S01]  /*76c0*/  BPT.TRAP 0x1 ;  /* 0x000000040000795c */ /* 0x000fe20000300000 */
.L_x_4187:
[----:B------:R-:W-:Y:S01]  /*76d0*/  ULEA UR24, UR36, UR43, 0x3 ;  /* 0x0000002b24187291 */ /* 0x000fe2000f8e183f */
[----:B-1----:R-:W-:-:S05]  /*76e0*/  IMAD.U32 R7, RZ, RZ, UR37 ;  /* 0x00000025ff077e24 */ /* 0x002fca000f8e00ff */
[----:B------:R-:W-:-:S04]  /*76f0*/  SHF.L.U32 R7, R7, 0x1f, RZ ;  /* 0x0000001f07077819 */ /* 0x000fc800000006ff */
[----:B------:R1:W3:Y:S01]  /*7700*/  SYNCS.PHASECHK.TRANS64.TRYWAIT P2, [UR24+0x28c30], R7 ;  /* 0x028c3007ff0075a7 */ /* 0x0002e20008040158 */
[----:B------:R-:W-:Y:S05]  /*7710*/  @!P0 BRA `(.L_x_4188) ;  /* 0x0000000000048947 */ /* 0x000fea0003800000 */
[----:B------:R-:W-:Y:S01]  /*7720*/  BPT.TRAP 0x1 ;  /* 0x000000040000795c */ /* 0x000fe20000300000 */
.L_x_4188:
[----:B---3--:R-:W-:Y:S05]  /*7730*/  @P2 BRA `(.L_x_4189) ;  /* 0x0000000000082947 */ /* 0x008fea0003800000 */
[----:B------:R-:W3:Y:S02]  /*7740*/  SYNCS.PHASECHK.TRANS64.TRYWAIT P2, [UR24+0x28c30], R7 ;  /* 0x028c3007ff0075a7 */ /* 0x000ee40008040158 */
[----:B---3--:R-:W-:Y:S05]  /*7750*/  @!P2 BRA `(.L_x_4190) ;  /* 0x000000a80004a947 */ /* 0x008fea0003800000 */
.L_x_4189:
[----:B------:R-:W-:Y:S01]  /*7760*/  R2UR UR18, R0 ;  /* 0x00000000001272ca */ /* 0x000fe200000e0000 */
[----:B0-2---:R-:W-:Y:S01]  /*7770*/  WARPGROUP.ARRIVE ;  /* 0x00000000000079c5 */ /* 0x005fe20000000000 */
        /* <DEDUP_REMOVED lines=71> */
[----:B--2---:R-:W-:Y:S01]  /*7bf0*/  FMNMX.FTZ R6, R164, R155, !PT ;  /* 0x0000009ba4067209 */ /* 0x004fe20007810000 */
[----:B------:R-:W-:Y:S01]  /*7c00*/  FMUL.FTZ R155, R163, UR23 ;  /* 0x00000017a39b7c20 */ /* 0x000fe20008410000 */
[----:B------:R-:W-:Y:S01]  /*7c10*/  FMUL.FTZ R163, R171, UR23 ;  /* 0x00000017aba37c20 */ /* 0x000fe20008410000 */
[----:B------:R-:W-:-:S04]  /*7c20*/  FMUL.FTZ R171, R179, UR23 ;  /* 0x00000017b3ab7c20 */ /* 0x000fc80008410000 */
[----:B------:R-:W2:Y:S01]  /*7c30*/  MUFU.TANH R169, R169 ;  /* 0x000000a900a97308 */ /* 0x000ea20000002400 */
[----:B---3--:R-:W-:-:S07]  /*7c40*/  FMNMX.FTZ R161, R165, R6, !PT ;  /* 0x00000006a5a17209 */ /* 0x008fce0007810000 */
[----:B------:R-:W3:Y:S01]  /*7c50*/  MUFU.TANH R172, R172 ;  /* 0x000000ac00ac7308 */ /* 0x000ee20000002400 */
[----:B0-----:R-:W-:-:S07]  /*7c60*/  FMNMX.FTZ R6, R168, R161, !PT ;  /* 0x000000a1a8067209 */ /* 0x001fce0007810000 */
[----:B------:R-:W0:Y:S01]  /*7c70*/  MUFU.TANH R9, R9 ;  /* 0x0000000900097308 */ /* 0x000e220000002400 */
[----:B--2---:R-:W-:-:S07]  /*7c80*/  FMNMX.FTZ R161, R169, R6, !PT ;  /* 0x00000006a9a17209 */ /* 0x004fce0007810000 */
[----:B------:R-:W2:Y:S01]  /*7c90*/  MUFU.TANH R10, R10 ;  /* 0x0000000a000a7308 */ /* 0x000ea20000002400 */
[----:B---3--:R-:W-:Y:S01]  /*7ca0*/  FMNMX.FTZ R6, R172, R161, !PT ;  /* 0x000000a1ac067209 */ /* 0x008fe20007810000 */
[----:B------:R-:W-:Y:S01]  /*7cb0*/  FMUL.FTZ R161, R167, UR23 ;  /* 0x00000017a7a17c20 */ /* 0x000fe20008410000 */
[----:B------:R-:W-:-:S03]  /*7cc0*/  FMUL.FTZ R167, R178, UR23 ;  /* 0x00000017b2a77c20 */ /* 0x000fc60008410000 */
[----:B------:R-:W3:Y:S02]  /*7cd0*/  SHFL.BFLY PT, R173, R6, 0x2, 0x1f ;  /* 0x0c401f0006ad7f89 */ /* 0x000ee400000e0000 */
[----:B------:R-:W4:Y:S08]  /*7ce0*/  MUFU.TANH R11, R11 ;  /* 0x0000000b000b7308 */ /* 0x000f300000002400 */
[----:B------:R-:W5:Y:S08]  /*7cf0*/  MUFU.TANH R12, R12 ;  /* 0x0000000c000c7308 */ /* 0x000f700000002400 */
[----:B------:R-:W1:Y:S01]  /*7d00*/  MUFU.TANH R154, R154 ;  /* 0x0000009a009a7308 */ /* 0x000e620000002400 */
[----:B---3--:R-:W-:-:S02]  /*7d10*/  FMNMX.FTZ R177, R6, R173, !PT ;  /* 0x000000ad06b17209 */ /* 0x008fc40007810000 */
[----:B0-----:R-:W-:-:S05]  /*7d20*/  FMNMX.FTZ R173, R9, R8, !PT ;  /* 0x0000000809ad7209 */ /* 0x001fca0007810000 */
[----:B------:R-:W0:Y:S01]  /*7d30*/  MUFU.TANH R155, R155 ;  /* 0x0000009b009b7308 */ /* 0x000e220000002400 */
[----:B------:R-:W3:Y:S01]  /*7d40*/  SHFL.BFLY PT, R180, R177, 0x1, 0x1f ;  /* 0x0c201f00b1b47f89 */ /* 0x000ee200000e0000 */
[----:B--2---:R-:W-:Y:S01]  /*7d50*/  FMNMX.FTZ R6, R10, R173, !PT ;  /* 0x000000ad0a067209 */ /* 0x004fe20007810000 */
[----:B------:R-:W-:-:S03]  /*7d60*/  FMUL.FTZ R173, R182, UR23 ;  /* 0x00000017b6ad7c20 */ /* 0x000fc60008410000 */
[----:B----4-:R-:W-:Y:S02]  /*7d70*/  FMNMX.FTZ R175, R11, R6, !PT ;  /* 0x000000060baf7209 */ /* 0x010fe40007810000 */
[----:B------:R-:W2:Y:S02]  /*7d80*/  MUFU.TANH R160, R160 ;  /* 0x000000a000a07308 */ /* 0x000ea40000002400 */
[----:B-----5:R-:W-:-:S04]  /*7d90*/  FMNMX.FTZ R175, R12, R175, !PT ;  /* 0x000000af0caf7209 */ /* 0x020fc80007810000 */
[----:B-1----:R-:W-:Y:S02]  /*7da0*/  FMNMX.FTZ R176, R154, R175, !PT ;  /* 0x000000af9ab07209 */ /* 0x002fe40007810000 */
[----:B------:R-:W1:Y:S02]  /*7db0*/  MUFU.TANH R161, R161 ;  /* 0x000000a100a17308 */ /* 0x000e640000002400 */
[----:B0-----:R-:W-:-:S06]  /*7dc0*/  FMNMX.FTZ R175, R155, R176, !PT ;  /* 0x000000b09baf7209 */ /* 0x001fcc0007810000 */
[----:B------:R-:W0:Y:S01]  /*7dd0*/  MUFU.TANH R162, R162 ;  /* 0x000000a200a27308 */ /* 0x000e220000002400 */
[----:B--2---:R-:W-:Y:S02]  /*7de0*/  FMNMX.FTZ R176, R160, R175, !PT ;  /* 0x000000afa0b07209 */ /* 0x004fe40007810000 */
[----:B---3--:R-:W-:-:S05]  /*7df0*/  FMNMX.FTZ R6, R177, R180, !PT ;  /* 0x000000b4b1067209 */ /* 0x008fca0007810000 */
[----:B------:R-:W2:Y:S01]  /*7e00*/  MUFU.TANH R163, R163 ;  /* 0x000000a300a37308 */ /* 0x000ea20000002400 */
[C---:B------:R-:W-:Y:S01]  /*7e10*/  FADD.FTZ R13, -R6.reuse, R13 ;  /* 0x0000000d060d7221 */ /* 0x040fe20000010100 */
[----:B------:R-:W-:-:S03]  /*7e20*/  FMUL.FTZ R175, R6, UR10 ;  /* 0x0000000a06af7c20 */ /* 0x000fc60008410000 */
[----:B------:R-:W-:Y:S01]  /*7e30*/  FMUL.FTZ R179, R13, UR10 ;  /* 0x0000000a0db37c20 */ /* 0x000fe20008410000 */
[----:B-1----:R-:W-:Y:S01]  /*7e40*/  FMNMX.FTZ R13, R161, R176, !PT ;  /* 0x000000b0a10d7209 */ /* 0x002fe20007810000 */
[--C-:B------:R-:W-:Y:S01]  /*7e50*/  FFMA.FTZ R15, R15, UR10, -R175.reuse ;  /* 0x0000000a0f0f7c23 */ /* 0x100fe200080108af */
[----:B------:R-:W1:Y:S01]  /*7e60*/  MUFU.TANH R166, R166 ;  /* 0x000000a600a67308 */ /* 0x000e620000002400 */
[--C-:B------:R-:W-:Y:S01]  /*7e70*/  FFMA.FTZ R20, R20, UR10, -R175.reuse ;  /* 0x0000000a14147c23 */ /* 0x100fe200080108af */
[----:B0-----:R-:W-:Y:S01]  /*7e80*/  FMNMX.FTZ R178, R162, R13, !PT ;  /* 0x0000000da2b27209 */ /* 0x001fe20007810000 */
[--C-:B------:R-:W-:Y:S01]  /*7e90*/  FFMA.FTZ R13, R14, UR10, -R175.reuse ;  /* 0x0000000a0e0d7c23 */ /* 0x100fe200080108af */
[--C-:B------:R-:W-:Y:S01]  /*7ea0*/  FFMA.FTZ R14, R5, UR10, -R175.reuse ;  /* 0x0000000a050e7c23 */ /* 0x100fe200080108af */
[--C-:B------:R-:W-:Y:S01]  /*7eb0*/  FFMA.FTZ R21, R21, UR10, -R175.reuse ;  /* 0x0000000a15157c23 */ /* 0x100fe200080108af */
[--C-:B------:R-:W-:Y:S01]  /*7ec0*/  FFMA.FTZ R153, R153, UR10, -R175.reuse ;  /* 0x0000000a99997c23 */ /* 0x100fe200080108af */
[--C-:B------:R-:W-:Y:S01]  /*7ed0*/  FFMA.FTZ R180, R156, UR10, -R175.reuse ;  /* 0x0000000a9cb47c23 */ /* 0x100fe200080108af */
[----:B------:R-:W0:Y:S01]  /*7ee0*/  MUFU.TANH R170, R170 ;  /* 0x000000aa00aa7308 */ /* 0x000e220000002400 */
[----:B--2---:R-:W-:Y:S01]  /*7ef0*/  FMNMX.FTZ R177, R163, R178, !PT ;  /* 0x000000b2a3b17209 */ /* 0x004fe20007810000 */
[--C-:B------:R-:W-:Y:S01]  /*7f00*/  FFMA.FTZ R157, R157, UR10, -R175.reuse ;  /* 0x0000000a9d9d7c23 */ /* 0x100fe200080108af */
[--C-:B------:R-:W-:Y:S01]  /*7f10*/  FFMA.FTZ R159, R159, UR10, -R175.reuse ;  /* 0x0000000a9f9f7c23 */ /* 0x100fe200080108af */
[--C-:B------:R-:W-:Y:S01]  /*7f20*/  FFMA.FTZ R164, R164, UR10, -R175.reuse ;  /* 0x0000000aa4a47c23 */ /* 0x100fe200080108af */
[--C-:B------:R-:W-:Y:S01]  /*7f30*/  FFMA.FTZ R165, R165, UR10, -R175.reuse ;  /* 0x0000000aa5a57c23 */ /* 0x100fe200080108af */
[----:B------:R-:W-:-:S02]  /*7f40*/  FFMA.FTZ R168, R168, UR10, -R175 ;  /* 0x0000000aa8a87c23 */ /* 0x000fc400080108af */
[----:B------:R-:W2:Y:S01]  /*7f50*/  MUFU.TANH R167, R167 ;  /* 0x000000a700a77308 */ /* 0x000ea20000002400 */
[----:B-1----:R-:W-:-:S07]  /*7f60*/  FMNMX.FTZ R177, R166, R177, !PT ;  /* 0x000000b1a6b17209 */ /* 0x002fce0007810000 */
[----:B------:R-:W1:Y:S01]  /*7f70*/  MUFU.TANH R171, R171 ;  /* 0x000000ab00ab7308 */ /* 0x000e620000002400 */
[----:B0-----:R-:W-:Y:S01]  /*7f80*/  FMNMX.FTZ R178, R170, R177, !PT ;  /* 0x000000b1aab27209 */ /* 0x001fe20007810000 */
[----:B------:R-:W-:-:S06]  /*7f90*/  FFMA.FTZ R177, R169, UR10, -R175 ;  /* 0x0000000aa9b17c23 */ /* 0x000fcc00080108af */
        /* <DEDUP_REMOVED lines=10> */
[----:B------:R-:W-:Y:S01]  /*8040*/  MUFU.EX2 R14, R14 ;  /* 0x0000000e000e7308 */ /* 0x000fe20000000800 */
        /* <DEDUP_REMOVED lines=8> */
[----:B0-----:R-:W-:Y:S01]  /*80d0*/  FFMA.FTZ R3, R176, R3, R13 ;  /* 0x00000003b0037223 */ /* 0x001fe2000001000d */
        /* <DEDUP_REMOVED lines=12> */
[----:B--2---:R-:W-:Y:S01]  /*81a0*/  FMNMX.FTZ R152, R5, R182, !PT ;  /* 0x000000b605987209 */ /* 0x004fe20007810000 */
        /* <DEDUP_REMOVED lines=27> */
[----:B-1----:R-:W-:Y:S01]  /*8360*/  F2FP.F16.F32.PACK_AB R156, R178, R21 ;  /* 0x00000015b29c723e */ /* 0x002fe200000000ff */
[-C--:B------:R-:W-:Y:S01]  /*8370*/  FMUL.FTZ R100, R100, R176.reuse ;  /* 0x000000b064647220 */ /* 0x080fe20000410000 */
[----:B0-----:R-:W-:Y:S01]  /*8380*/  FMNMX.FTZ R5, R152, R5, !PT ;  /* 0x0000000598057209 */ /* 0x001fe20007810000 */
[-C--:B------:R-:W-:Y:S01]  /*8390*/  FMUL.FTZ R101, R101, R176.reuse ;  /* 0x000000b065657220 */ /* 0x080fe20000410000 */
[-C--:B------:R-:W-:Y:S01]  /*83a0*/  FMUL.FTZ R104, R104, R176.reuse ;  /* 0x000000b068687220 */ /* 0x080fe20000410000 */
[-C--:B------:R-:W-:Y:S01]  /*83b0*/  FMUL.FTZ R105, R105, R176.reuse ;  /* 0x000000b069697220 */ /* 0x080fe20000410000 */
[-C--:B------:R-:W-:Y:S01]  /*83c0*/  FMUL.FTZ R108, R108, R176.reuse ;  /* 0x000000b06c6c7220 */ /* 0x080fe20000410000 */
[C---:B------:R-:W-:Y:S01]  /*83d0*/  FADD.FTZ R152, -R5.reuse, R8 ;  /* 0x0000000805987221 */ /* 0x040fe20000010100 */
[----:B------:R-:W-:Y:S01]  /*83e0*/  FMUL.FTZ R181, R5, UR10 ;  /* 0x0000000a05b57c20 */ /* 0x000fe20008410000 */
[----:B------:R0:W-:Y:S01]  /*83f0*/  MUFU.EX2 R8, R175 ;  /* 0x000000af00087308 */ /* 0x0001e20000000800 */
[----:B------:R-:W-:Y:S01]  /*8400*/  FMUL.FTZ R109, R109, R176 ;  /* 0x000000b06d6d7220 */ /* 0x000fe20000410000 */
[----:B------:R-:W-:Y:S01]  /*8410*/  FMUL.FTZ R152, R152, UR10 ;  /* 0x0000000a98987c20 */ /* 0x000fe20008410000 */
[----:B------:R-:W-:Y:S01]  /*8420*/  FFMA.FTZ R196, R170, UR10, -R181 ;  /* 0x0000000aaac47c23 */ /* 0x000fe200080108b5 */
[----:B------:R-:W-:-:S02]  /*8430*/  IMAD.U32 R170, RZ, RZ, UR24 ;  /* 0x00000018ffaa7e24 */ /* 0x000fc4000f8e00ff */
[--C-:B------:R-:W-:Y:S01]  /*8440*/  FFMA.FTZ R172, R9, UR10, -R181.reuse ;  /* 0x0000000a09ac7c23 */ /* 0x100fe200080108b5 */
[--C-:B------:R-:W-:Y:S01]  /*8450*/  FFMA.FTZ R9, R10, UR10, -R181.reuse ;  /* 0x0000000a0a097c23 */ /* 0x100fe200080108b5 */
[--C-:B------:R-:W-:Y:S01]  /*8460*/  FFMA.FTZ R10, R11, UR10, -R181.reuse ;  /* 0x0000000a0b0a7c23 */ /* 0x100fe200080108b5 */
[----:B------:R1:W-:Y:S01]  /*8470*/  MUFU.EX2 R169, R152 ;  /* 0x0000009800a97308 */ /* 0x0003e20000000800 */
[--C-:B0-----:R-:W-:Y:S01]  /*8480*/  FFMA.FTZ R175, R155, UR10, -R181.reuse ;  /* 0x0000000a9baf7c23 */ /* 0x101fe200080108b5 */
[----:B------:R-:W-:Y:S02]  /*8490*/  IMAD.MOV R155, RZ, RZ, -R18 ;  /* 0x000000ffff9b7224 */ /* 0x000fe400078e0a12 */
[--C-:B------:R-:W-:Y:S01]  /*84a0*/  FFMA.FTZ R11, R12, UR10, -R181.reuse ;  /* 0x0000000a0c0b7c23 */ /* 0x100fe200080108b5 */
[--C-:B------:R-:W-:Y:S01]  /*84b0*/  FFMA.FTZ R12, R154, UR10, -R181.reuse ;  /* 0x0000000a9a0c7c23 */ /* 0x100fe200080108b5 */
[--C-:B------:R-:W-:Y:S01]  /*84c0*/  FFMA.FTZ R179, R160, UR10, -R181.reuse ;  /* 0x0000000aa0b37c23 */ /* 0x100fe200080108b5 */
[----:B------:R-:W-:Y:S01]  /*84d0*/  FFMA.FTZ R192, R161, UR10, -R181 ;  /* 0x0000000aa1c07c23 */ /* 0x000fe200080108b5 */
[----:B------:R-:W-:Y:S01]  /*84e0*/  ISETP.NE.AND P2, PT, R2, R155, PT ;  /* 0x0000009b0200720c */ /* 0x000fe20003f45270 */
[----:B------:R-:W0:Y:S01]  /*84f0*/  MUFU.EX2 R172, R172 ;  /* 0x000000ac00ac7308 */ /* 0x000e220000000800 */
[----:B-1----:R-:W-:-:S02]  /*8500*/  @!P1 VIADD R152, R170, 0x28c40 ;  /* 0x00028c40aa989836 */ /* 0x002fc40000000000 */
[--C-:B------:R-:W-:Y:S01]  /*8510*/  FFMA.FTZ R161, R162, UR10, -R181.reuse ;  /* 0x0000000aa2a17c23 */ /* 0x100fe200080108b5 */
[----:B------:R-:W-:Y:S02]  /*8520*/  IMAD.U32 R155, RZ, RZ, UR22 ;  /* 0x00000016ff9b7e24 */ /* 0x000fe4000f8e00ff */
[--C-:B------:R-:W-:Y:S01]  /*8530*/  FFMA.FTZ R194, R163, UR10, -R181.reuse ;  /* 0x0000000aa3c27c23 */ /* 0x100fe200080108b5 */
[--C-:B------:R-:W-:Y:S01]  /*8540*/  FFMA.FTZ R163, R166, UR10, -R181.reuse ;  /* 0x0000000aa6a37c23 */ /* 0x100fe200080108b5 */
[----:B------:R-:W-:Y:S01]  /*8550*/  @!P1 PRMT R152, RZ, 0x654, R152 ;  /* 0x00000654ff989816 */ /* 0x000fe20000000098 */
[--C-:B------:R-:W-:Y:S01]  /*8560*/  FFMA.FTZ R167, R167, UR10, -R181.reuse ;  /* 0x0000000aa7a77c23 */ /* 0x100fe200080108b5 */
[----:B------:R-:W1:Y:S01]  /*8570*/  MUFU.EX2 R9, R9 ;  /* 0x0000000900097308 */ /* 0x000e620000000800 */
[--C-:B------:R-:W-:Y:S01]  /*8580*/  FFMA.FTZ R173, R173, UR10, -R181.reuse ;  /* 0x0000000aadad7c23 */ /* 0x100fe200080108b5 */
[----:B------:R3:W-:Y:S01]  /*8590*/  @!P1 SYNCS.ARRIVE.TRANS64.RED.A1T0 RZ, [R152+URZ], RZ ;  /* 0x000000ff98ff99a7 */ /* 0x0007e2000810043f */
[----:B------:R-:W-:Y:S01]  /*85a0*/  FFMA.FTZ R171, R171, UR10, -R181 ;  /* 0x0000000aabab7c23 */ /* 0x000fe200080108b5 */
[----:B------:R-:W-:-:S02]  /*85b0*/  @!P2 IMAD R154, R155, 0x40, R16 ;  /* 0x000000409b9aa824 */ /* 0x000fc400078e0210 */
[----:B------:R-:W-:Y:S01]  /*85c0*/  FFMA.FTZ R181, R174, UR10, -R181 ;  /* 0x0000000aaeb57c23 */ /* 0x000fe200080108b5 */
[----:B--2---:R-:W-:Y:S01]  /*85d0*/  F2FP.F16.F32.PACK_AB R158, R180, R153 ;  /* 0x00000099b49e723e */ /* 0x004fe200000000ff */
[----:B------:R-:W-:Y:S01]  /*85e0*/  FMUL.FTZ R112, R112, R176 ;  /* 0x000000b070707220 */ /* 0x000fe20000410000 */
[----:B------:R-:W2:Y:S01]  /*85f0*/  MUFU.EX2 R10, R10 ;  /* 0x0000000a000a7308 */ /* 0x000ea20000000800 */
[----:B0-----:R-:W-:Y:S01]  /*8600*/  FFMA.FTZ R4, R169, R4, R172 ;  /* 0x00000004a9047223 */ /* 0x001fe200000100ac */
[----:B---3--:R-:W-:Y:S01]  /*8610*/  FADD.FTZ R152, R14, R3 ;  /* 0x000000030e987221 */ /* 0x008fe20000010000 */
[----:B------:R-:W-:Y:S01]  /*8620*/  @!P2 LEA R154, R154, UR43, 0x2 ;  /* 0x0000002b9a9aac11 */ /* 0x000fe2000f8e10ff */
[-C--:B------:R-:W-:Y:S01]  /*8630*/  FMUL.FTZ R113, R113, R176.reuse ;  /* 0x000000b071717220 */ /* 0x080fe20000410000 */
[-C--:B------:R-:W-:Y:S01]  /*8640*/  FMUL.FTZ R116, R116, R176.reuse ;  /* 0x000000b074747220 */ /* 0x080fe20000410000 */
[----:B------:R-:W-:Y:S01]  /*8650*/  FADD.FTZ R3, R15, R152 ;  /* 0x000000980f037221 */ /* 0x000fe20000010000 */
[-C--:B------:R-:W-:Y:S01]  /*8660*/  FMUL.FTZ R117, R117, R176.reuse ;  /* 0x000000b075757220 */ /* 0x080fe20000410000 */
[----:B------:R-:W0:Y:S01]  /*8670*/  MUFU.EX2 R11, R11 ;  /* 0x0000000b000b7308 */ /* 0x000e220000000800 */
[----:B------:R-:W-:Y:S01]  /*8680*/  @!P2 STS [R154+0x28800], R176 ;  /* 0x028800b09a00a388 */ /* 0x000fe20000000800 */
[----:B------:R-:W-:Y:S01]  /*8690*/  FADD.FTZ R152, R20, R3 ;  /* 0x0000000314987221 */ /* 0x000fe20000010000 */
[----:B-1----:R-:W-:Y:S01]  /*86a0*/  FADD.FTZ R3, R9, R4 ;  /* 0x0000000409037221 */ /* 0x002fe20000010000 */
[-C--:B------:R-:W-:Y:S01]  /*86b0*/  FMUL.FTZ R120, R120, R176.reuse ;  /* 0x000000b078787220 */ /* 0x080fe20000410000 */
[----:B------:R1:W-:Y:S01]  /*86c0*/  @!P2 STS [R154+0x28820], R169 ;  /* 0x028820a99a00a388 */ /* 0x0003e20000000800 */
[----:B------:R-:W-:Y:S01]  /*86d0*/  FADD.FTZ R155, R21, R152 ;  /* 0x00000098159b7221 */ /* 0x000fe20000010000 */
[-C--:B------:R-:W-:Y:S01]  /*86e0*/  FMUL.FTZ R121, R121, R176.reuse ;  /* 0x000000b079797220 */ /* 0x080fe20000410000 */
[----:B------:R-:W3:Y:S01]  /*86f0*/  MUFU.EX2 R12, R12 ;  /* 0x0000000c000c7308 */ /* 0x000ee20000000800 */
[----:B--2---:R-:W-:Y:S01]  /*8700*/  FADD.FTZ R4, R10, R3 ;  /* 0x000000030a047221 */ /* 0x004fe20000010000 */
[----:B------:R-:W-:Y:S01]  /*8710*/  FADD.FTZ R152, R178, R155 ;  /* 0x0000009bb2987221 */ /* 0x000fe20000010000 */
[-C--:B------:R-:W-:Y:S01]  /*8720*/  FMUL.FTZ R124, R124, R176.reuse ;  /* 0x000000b07c7c7220 */ /* 0x080fe20000410000 */
[-C--:B------:R-:W-:Y:S01]  /*8730*/  FMUL.FTZ R125, R125, R176.reuse ;  /* 0x000000b07d7d7220 */ /* 0x080fe20000410000 */
[----:B------:R-:W-:Y:S01]  /*8740*/  FMUL.FTZ R128, R128, R176 ;  /* 0x000000b080807220 */ /* 0x000fe20000410000 */
[----:B------:R-:W-:Y:S01]  /*8750*/  FADD.FTZ R155, R153, R152 ;  /* 0x00000098999b7221 */ /* 0x000fe20000010000 */
[----:B-1----:R-:W-:Y:S01]  /*8760*/  F2FP.F16.F32.PACK_AB R154, R20, R15 ;  /* 0x0000000f149a723e */ /* 0x002fe200000000ff */
[----:B------:R-:W1:Y:S01]  /*8770*/  MUFU.EX2 R157, R157 ;  /* 0x0000009d009d7308 */ /* 0x000e620000000800 */
[----:B0-----:R-:W-:Y:S01]  /*8780*/  FADD.FTZ R3, R11, R4 ;  /* 0x000000040b037221 */ /* 0x001fe20000010000 */
[----:B------:R-:W-:Y:S01]  /*8790*/  FADD.FTZ R152, R180, R155 ;  /* 0x0000009bb4987221 */ /* 0x000fe20000010000 */
[----:B------:R-:W-:Y:S01]  /*87a0*/  F2FP.F16.F32.PACK_AB R153, R9, R172 ;  /* 0x000000ac0999723e */ /* 0x000fe200000000ff */
        /* <DEDUP_REMOVED lines=14> */
[----:B------:R-:W-:Y:S01]  /*8890*/  FMUL.FTZ R149, R149, R176 ;  /* 0x000000b095957220 */ /* 0x000fe20000410000 */
        /* <DEDUP_REMOVED lines=30> */
[----:B0-----:R-:W-:Y:S01]  /*8a80*/  FADD.FTZ R155, R159, R152 ;  /* 0x000000989f9b7221 */ /* 0x001fe20000010000 */
[----:B------:R-:W-:Y:S01]  /*8a90*/  F2FP.F16.F32.PACK_AB R152, R14, R13 ;  /* 0x0000000d0e98723e */ /* 0x000fe200000000ff */
        /* <DEDUP_REMOVED lines=14> */
[C---:B-1----:R-:W-:Y:S01]  /*8b80*/  FADD.FTZ R14, R164.reuse, R155 ;  /* 0x0000009ba40e7221 */ /* 0x042fe20000010000 */
[----:B------:R-:W-:Y:S01]  /*8b90*/  F2FP.F16.F32.PACK_AB R162, R164, R159 ;  /* 0x0000009fa4a2723e */ /* 0x000fe200000000ff */
[----:B------:R-:W-:Y:S01]  /*8ba0*/  FMUL.FTZ R90, R90, R169 ;  /* 0x000000a95a5a7220 */ /* 0x000fe20000410000 */
[----:B------:R-:W-:Y:S01]  /*8bb0*/  F2FP.F16.F32.PACK_AB R155, R11, R10 ;  /* 0x0000000a0b9b723e */ /* 0x000fe200000000ff */
[----:B------:R-:W-:Y:S01]  /*8bc0*/  BAR.SYNC.DEFER_BLOCKING 0xf, 0x100 ;  /* 0x03c4000000007b1d */ /* 0x000fe20000010000 */
[----:B------:R-:W-:Y:S01]  /*8bd0*/  F2FP.F16.F32.PACK_AB R159, R192, R179 ;  /* 0x000000b3c09f723e */ /* 0x000fe200000000ff */
[-C--:B------:R-:W-:Y:S01]  /*8be0*/  FMUL.FTZ R91, R91, R169.reuse ;  /* 0x000000a95b5b7220 */ /* 0x080fe20000410000 */
[-C--:B------:R-:W-:Y:S01]  /*8bf0*/  FMUL.FTZ R94, R94, R169.reuse ;  /* 0x000000a95e5e7220 */ /* 0x080fe20000410000 */
[----:B0-----:R-:W-:Y:S01]  /*8c00*/  FADD.FTZ R3, R161, R4 ;  /* 0x00000004a1037221 */ /* 0x001fe20000010000 */
[-C--:B------:R-:W-:Y:S01]  /*8c10*/  FMUL.FTZ R95, R95, R169.reuse ;  /* 0x000000a95f5f7220 */ /* 0x080fe20000410000 */
[----:B------:R-:W0:Y:S01]  /*8c20*/  MUFU.EX2 R194, R194 ;  /* 0x000000c200c27308 */ /* 0x000e220000000800 */
[-C--:B------:R-:W-:Y:S01]  /*8c30*/  FMUL.FTZ R98, R98, R169.reuse ;  /* 0x000000a962627220 */ /* 0x080fe20000410000 */
[-C--:B------:R-:W-:Y:S01]  /*8c40*/  FMUL.FTZ R99, R99, R169.reuse ;  /* 0x000000a963637220 */ /* 0x080fe20000410000 */
[-C--:B------:R-:W-:Y:S01]  /*8c50*/  FMUL.FTZ R102, R102, R169.reuse ;  /* 0x000000a966667220 */ /* 0x080fe20000410000 */
[-C--:B------:R-:W-:Y:S01]  /*8c60*/  FMUL.FTZ R103, R103, R169.reuse ;  /* 0x000000a967677220 */ /* 0x080fe20000410000 */
[-C--:B------:R-:W-:Y:S01]  /*8c70*/  FMUL.FTZ R106, R106, R169.reuse ;  /* 0x000000a96a6a7220 */ /* 0x080fe20000410000 */
[----:B--2---:R-:W-:Y:S01]  /*8c80*/  FADD.FTZ R13, R165, R14 ;  /* 0x0000000ea50d7221 */ /* 0x004fe20000010000 */
        /* <DEDUP_REMOVED lines=12> */
[----:B------:R0:W-:Y:S01]  /*8d50*/  STSM.16.M88.4 [R19+0x26800], R152 ;  /* 0x0268009813007844 */ /* 0x0001e20000000200 */
[-C--:B------:R-:W-:Y:S01]  /*8d60*/  FMUL.FTZ R123, R123, R169.reuse ;  /* 0x000000a97b7b7220 */ /* 0x080fe20000410000 */
[-C--:B------:R-:W-:Y:S01]  /*8d70*/  FMUL.FTZ R126, R126, R169.reuse ;  /* 0x000000a97e7e7220 */ /* 0x080fe20000410000 */
[-C--:B------:R-:W-:Y:S01]  /*8d80*/  FMUL.FTZ R127, R127, R169.reuse ;  /* 0x000000a97f7f7220 */ /* 0x080fe20000410000 */
[----:B------:R0:W-:Y:S01]  /*8d90*/  STSM.16.M88.4 [R22], R156 ;  /* 0x0000009c16007844 */ /* 0x0001e20000000200 */
[----:B------:R-:W3:Y:S01]  /*8da0*/  MUFU.EX2 R168, R168 ;  /* 0x000000a800a87308 */ /* 0x000ee20000000800 */
        /* <DEDUP_REMOVED lines=13> */
[----:B------:R-:W-:Y:S01]  /*8e80*/  FMUL.FTZ R147, R147, R169 ;  /* 0x000000a993937220 */ /* 0x000fe20000410000 */
[----:B------:R0:W-:Y:S01]  /*8e90*/  STSM.16.M88.4 [R184], R160 ;  /* 0x000000a0b8007844 */ /* 0x0001e20000000200 */
[----:B------:R-:W2:Y:S01]  /*8ea0*/  MUFU.EX2 R174, R171 ;  /* 0x000000ab00ae7308 */ /* 0x000ea20000000800 */
[C---:B---3--:R-:W-:Y:S01]  /*8eb0*/  FADD.FTZ R20, R168.reuse, R13 ;  /* 0x0000000da8147221 */ /* 0x048fe20000010000 */
[----:B------:R-:W-:Y:S01]  /*8ec0*/  F2FP.F16.F32.PACK_AB R164, R168, R165 ;  /* 0x000000a5a8a4723e */ /* 0x000fe200000000ff */
[-C--:B------:R-:W-:Y:S01]  /*8ed0*/  FMUL.FTZ R150, R150, R169.reuse ;  /* 0x000000a996967220 */ /* 0x080fe20000410000 */
[----:B------:R-:W-:-:S04]  /*8ee0*/  FMUL.FTZ R151, R151, R169 ;  /* 0x000000a997977220 */ /* 0x000fc80000410000 */
[----:B------:R-:W3:Y:S01]  /*8ef0*/  MUFU.EX2 R177, R177 ;  /* 0x000000b100b17308 */ /* 0x000ee20000000800 */
[----:B-1----:R-:W-:-:S07]  /*8f00*/  FADD.FTZ R13, R167, R4 ;  /* 0x00000004a70d7221 */ /* 0x002fce0000010000 */
[----:B------:R-:W1:Y:S01]  /*8f10*/  MUFU.EX2 R173, R173 ;  /* 0x000000ad00ad7308 */ /* 0x000e620000000800 */
[C---:B--2---:R-:W-:Y:S01]  /*8f20*/  F2FP.F16.F32.PACK_AB R165, R174.reuse, R167 ;  /* 0x000000a7aea5723e */ /* 0x044fe200000000ff */
[----:B------:R-:W-:-:S06]  /*8f30*/  FADD.FTZ R4, R174, R13 ;  /* 0x0000000dae047221 */ /* 0x000fcc0000010000 */
[----:B------:R-:W2:Y:S01]  /*8f40*/  MUFU.EX2 R14, R181 ;  /* 0x000000b5000e7308 */ /* 0x000ea20000000800 */
[----:B---3--:R-:W-:Y:S01]  /*8f50*/  F2FP.F16.F32.PACK_AB R166, R8, R177 ;  /* 0x000000b108a6723e */ /* 0x008fe200000000ff */
[----:B------:R-:W-:-:S04]  /*8f60*/  FADD.FTZ R3, R177, R20 ;  /* 0x00000014b1037221 */ /* 0x000fc80000010000 */
[----:B------:R-:W-:Y:S01]  /*8f70*/  FADD.FTZ R3, R8, R3 ;  /* 0x0000000308037221 */ /* 0x000fe20000010000 */
[----:B-1----:R-:W-:Y:S01]  /*8f80*/  FADD.FTZ R9, R173, R4 ;  /* 0x00000004ad097221 */ /* 0x002fe20000010000 */
[----:B--2---:R-:W-:-:S03]  /*8f90*/  F2FP.F16.F32.PACK_AB R167, R14, R173 ;  /* 0x000000ad0ea7723e */ /* 0x004fc600000000ff */
[----:B------:R-:W-:Y:S02]  /*8fa0*/  FADD.FTZ R4, R14, R9 ;  /* 0x000000090e047221 */ /* 0x000fe40000010000 */
[----:B------:R0:W-:Y:S01]  /*8fb0*/  STSM.16.M88.4 [R23], R164 ;  /* 0x000000a417007844 */ /* 0x0001e20000000200 */
[----:B------:R-:W-:Y:S05]  /*8fc0*/  @!P0 BRA `(.L_x_4191) ;  /* 0x0000000000048947 */ /* 0x000fea0003800000 */
[----:B------:R-:W-:Y:S01]  /*8fd0*/  BPT.TRAP 0x1 ;  /* 0x000000040000795c */ /* 0x000fe20000300000 */
.L_x_4191:
[----:B------:R1:W2:Y:S01]  /*8fe0*/  SYNCS.PHASECHK.TRANS64.TRYWAIT P2, [UR24+0x28c50], R7 ;  /* 0x028c5007ff0075a7 */ /* 0x0002a20008040158 */
[----:B------:R-:W-:Y:S05]  /*8ff0*/  @!P0 BRA `(.L_x_4192) ;  /* 0x0000000000048947 */ /* 0x000fea0003800000 */
[----:B------:R-:W-:Y:S01]  /*9000*/  BPT.TRAP 0x1 ;  /* 0x000000040000795c */ /* 0x000fe20000300000 */
.L_x_4192:
[----:B--2---:R-:W-:Y:S05]  /*9010*/  @P2 BRA `(.L_x_4193) ;  /* 0x0000000000082947 */ /* 0x004fea0003800000 */
[----:B------:R-:W2:Y:S02]  /*9020*/  SYNCS.PHASECHK.TRANS64.TRYWAIT P2, [UR24+0x28c50], R7 ;  /* 0x028c5007ff0075a7 */ /* 0x000ea40008040158 */
[----:B--2---:R-:W-:Y:S05]  /*9030*/  @!P2 BRA `(.L_x_4194) ;  /* 0x0000008c00e4a947 */ /* 0x004fea0003800000 */
.L_x_4193:
[----:B------:R-:W-:Y:S01]  /*9040*/  ULEA UR11, UR36, UR48, 0xc ;  /* 0x00000030240b7291 */ /* 0x000fe2000f8e603f */
[----:B------:R-:W-:Y:S01]  /*9050*/  WARPGROUP.ARRIVE ;  /* 0x00000000000079c5 */ /* 0x000fe20000000000 */
[----:B------:R-:W-:Y:S01]  /*9060*/  UMOV UR7, 0x40000040 ;  /* 0x4000004000077882 */ /* 0x000fe20000000000 */
[----:B------:R-:W-:Y:S01]  /*9070*/  ISETP.LT.AND P2, PT, RZ, UR21, PT ;  /* 0x00000015ff007c0c */ /* 0x000fe2000bf41270 */
        /* <DEDUP_REMOVED lines=37> */
.L_x_4186:
[----:B------:R-:W4:Y:S01]  /*92d0*/  SHFL.BFLY PT, R0, R3, 0x2, 0x1f ;  /* 0x0c401f0003007f89 */ /* 0x000f2200000e0000 */
[----:B------:R-:W-:Y:S01]  /*92e0*/  IMAD.MOV.U32 R10, RZ, RZ, RZ ;  /* 0x000000ffff0a7224 */ /* 0x000fe200078e00ff */
[----:B------:R-:W-:Y:S01]  /*92f0*/  UIADD3 UR38, UR38, 0x1, URZ ;  /* 0x0000000126267890 */ /* 0x000fe2000fffe03f */
[----:B------:R-:W-:Y:S01]  /*9300*/  IMAD.U32 R13, RZ, RZ, UR10 ;  /* 0x0000000aff0d7e24 */ /* 0x000fe2000f8e00ff */
[----:B------:R-:W5:Y:S01]  /*9310*/  SHFL.BFLY PT, R9, R4, 0x2, 0x1f ;  /* 0x0c401f0004097f89 */ /* 0x000f6200000e0000 */
[----:B------:R-:W-:Y:S01]  /*9320*/  IMAD.U32 R14, RZ, RZ, UR10 ;  /* 0x0000000aff0e7e24 */ /* 0x000fe2000f8e00ff */
[----:B------:R-:W-:Y:S08]  /*9330*/  BAR.ARV 0x8, 0x100 ;  /* 0x0204000000007b1d */ /* 0x000ff00000002000 */
[----:B------:R-:W-:Y:S01]  /*9340*/  BAR.SYNC.DEFER_BLOCKING 0xf, 0x100 ;  /* 0x03c4000000007b1d */ /* 0x000fe20000010000 */
[----:B----4-:R-:W-:Y:S01]  /*9350*/  FADD.FTZ R0, R0, R3 ;  /* 0x0000000300007221 */ /* 0x010fe20000010000 */
[----:B------:R-:W-:Y:S01]  /*9360*/  IMAD.U32 R3, RZ, RZ, UR36 ;  /* 0x00000024ff037e24 */ /* 0x000fe2000f8e00ff */
[----:B------:R-:W-:Y:S01]  /*9370*/  UIADD3 UR36, UR36, 0x1, URZ ;  /* 0x0000000124247890 */ /* 0x000fe2000fffe03f */
[----:B-----5:R-:W-:-:S02]  /*9380*/  FADD.FTZ R9, R9, R4 ;  /* 0x0000000409097221 */ /* 0x020fc40000010000 */
[----:B-1----:R-:W1:Y:S01]  /*9390*/  SHFL.BFLY PT, R7, R0, 0x1, 0x1f ;  /* 0x0c201f0000077f89 */ /* 0x002e6200000e0000 */
[----:B------:R-:W-:Y:S01]  /*93a0*/  IMAD.MOV.U32 R4, RZ, RZ, RZ ;  /* 0x000000ffff047224 */ /* 0x000fe200078e00ff */
[----:B------:R-:W-:Y:S02]  /*93b0*/  UISETP.NE.AND UP0, UPT, UR36, 0x2, UPT ;  /* 0x000000022400788c */ /* 0x000fe4000bf05270 */
[----:B------:R-:W4:Y:S02]  /*93c0*/  SHFL.BFLY PT, R8, R9, 0x1, 0x1f ;  /* 0x0c201f0009087f89 */ /* 0x000f2400000e0000 */
[----:B------:R-:W-:Y:S02]  /*93d0*/  USEL UR4, URZ, 0x1, UP0 ;  /* 0x000000013f047887 */ /* 0x000fe40008000000 */
[----:B------:R-:W-:Y:S02]  /*93e0*/  USEL UR36, UR36, URZ, UP0 ;  /* 0x0000003f24247287 */ /* 0x000fe40008000000 */
[----:B------:R-:W-:Y:S01]  /*93f0*/  ULOP3.LUT UR37, UR37, UR4, URZ, 0x3c, !UPT ;  /* 0x0000000425257292 */ /* 0x000fe2000f8e3c3f */
[----:B-1----:R-:W-:Y:S01]  /*9400*/  FADD.FTZ R11, R0, R7 ;  /* 0x00000007000b7221 */ /* 0x002fe20000010000 */
[----:B------:R-:W-:-:S02]  /*9410*/  IMAD.MOV R7, RZ, RZ, -R18 ;  /* 0x000000ffff077224 */ /* 0x000fc400078e0a12 */
[----:B----4-:R-:W-:Y:S02]  /*9420*/  FADD.FTZ R12, R9, R8 ;  /* 0x00000008090c7221 */ /* 0x010fe40000010000 */
[----:B------:R-:W-:Y:S02]  /*9430*/  FSETP.NE.FTZ.AND P1, PT, R11, RZ, PT ;  /* 0x000000ff0b00720b */ /* 0x000fe40003f35000 */
[----:B------:R-:W-:Y:S02]  /*9440*/  ISETP.NE.AND P0, PT, R2, R7, PT ;  /* 0x000000070200720c */ /* 0x000fe40003f05270 */
[----:B------:R-:W-:-:S09]  /*9450*/  FSETP.NE.FTZ.AND P2, PT, R12, RZ, PT ;  /* 0x000000ff0c00720b */ /* 0x000fd20003f55000 */
[----:B------:R-:W1:Y:S02]  /*9460*/  @P1 MUFU.RCP R10, R11 ;  /* 0x0000000b000a1308 */ /* 0x000e640000001000 */
[----:B------:R-:W-:Y:S02]  /*9470*/  @!P0 IMAD R0, R3, 0x40, R16 ;  /* 0x0000004003008824 */ /* 0x000fe400078e0210 */
[----:B------:R-:W-:-:S03]  /*9480*/  IMAD.MOV.U32 R3, RZ, RZ, -0x800000 ;  /* 0xff800000ff037424 */ /* 0x000fc600078e00ff */
[----:B------:R-:W-:Y:S01]  /*9490*/  @!P0 LEA R9, R0, UR43, 0x2 ;  /* 0x0000002b00098c11 */ /* 0x000fe2000f8e10ff */
[----:B------:R-:W-:Y:S01]  /*94a0*/  @P2 MUFU.RCP R4, R12 ;  /* 0x0000000c00042308 */ /* 0x000fe20000001000 */
[----:B------:R-:W-:-:S07]  /*94b0*/  IMAD.MOV.U32 R0, RZ, RZ, -0x800000 ;  /* 0xff800000ff007424 */ /* 0x000fce00078e00ff */
[----:B------:R-:W4:Y:S01]  /*94c0*/  @P1 MUFU.LG2 R8, R11 ;  /* 0x0000000b00081308 */ /* 0x000f220000000c00 */
        /* <DEDUP_REMOVED lines=33> */
[-C--:B0-----:R-:W-:Y:S01]  /*96e0*/  FMUL.FTZ R163, R89, R10.reuse ;  /* 0x0000000a59a37220 */ /* 0x081fe20000410000 */
        /* <DEDUP_REMOVED lines=31> */
[----:B----4-:R-:W-:Y:S01]  /*98e0*/  @P1 FMUL.FTZ R8, R8, 0.69314718246459960938 ;  /* 0x3f31721808081820 */ /* 0x010fe20000410000 */
        /* <DEDUP_REMOVED lines=13> */
[----:B------:R-:W-:Y:S01]  /*99c0*/  @P2 FMUL.FTZ R13, R14, 0.69314718246459960938 ;  /* 0x3f3172180e0d2820 */ /* 0x000fe20000410000 */
        /* <DEDUP_REMOVED lines=59> */
.L_x_4157:
        /* <DEDUP_REMOVED lines=29> */
[----:B------:R-:W-:Y:S02]  /*9f50*/  IMAD.U32 R96, RZ, RZ, UR6 ;  /* 0x00000006ff607e24 */ /* 0x000fe4000f8e00ff */
[----:B------:R-:W-:-:S02]  /*9f60*/  IMAD.U32 R97, RZ, RZ, UR7 ;  /* 0x00000007ff617e24 */ /* 0x000fc4000f8e00ff */
[----:B------:R-:W-:-:S04]  /*9f70*/  IMAD.WIDE R4, R215, 0x2, R96 ;  /* 0x00000002d7047825 */ /* 0x000fc800078e0260 */
[----:B------:R-:W-:Y:S01]  /*9f80*/  IMAD.WIDE R96, R9, 0x2, R96 ;  /* 0x0000000209607825 */ /* 0x000fe200078e0260 */
[C---:B------:R-:W-:Y:S02]  /*9f90*/  IADD3 R25, P2, R4.reuse, 0x60, RZ ;  /* 0x0000006004197810 */ /* 0x040fe40007f5e0ff */
[----:B------:R-:W-:Y:S02]  /*9fa0*/  IADD3 R29, P1, R4, 0x2000, RZ ;  /* 0x00002000041d7810 */ /* 0x000fe40007f3e0ff */
[----:B------:R-:W-:Y:S02]  /*9fb0*/  LOP3.LUT R24, R25, 0x380, RZ, 0xc0, !PT ;  /* 0x0000038019187812 */ /* 0x000fe400078ec0ff */
[----:B------:R-:W-:Y:S02]  /*9fc0*/  LOP3.LUT R28, R29, 0x380, RZ, 0xc0, !PT ;  /* 0x000003801d1c7812 */ /* 0x000fe400078ec0ff */
[----:B------:R-:W-:Y:S02]  /*9fd0*/  SHF.R.U64 R24, R24, 0x3, RZ ;  /* 0x0000000318187819 */ /* 0x000fe400000012ff */
[----:B------:R-:W-:-:S02]  /*9fe0*/  IADD3 R13, P4, R4, 0x20, RZ ;  /* 0x00000020040d7810 */ /* 0x000fc40007f9e0ff */
[----:B------:R-:W-:Y:S01]  /*9ff0*/  LOP3.LUT R24, R24, R25, RZ, 0x3c, !PT ;  /* 0x0000001918187212 */ /* 0x000fe200078e3cff */
[----:B------:R-:W-:Y:S01]  /*a000*/  IMAD.X R25, RZ, RZ, R5, P2 ;  /* 0x000000ffff197224 */ /* 0x000fe200010e0605 */
[C---:B------:R-:W-:Y:S02]  /*a010*/  IADD3 R131, P2, R4.reuse, 0x4040, RZ ;  /* 0x0000404004837810 */ /* 0x040fe40007f5e0ff */
[----:B------:R-:W-:Y:S02]  /*a020*/  IADD3 R15, P3, R4, 0x40, RZ ;  /* 0x00000040040f7810 */ /* 0x000fe40007f7e0ff */
[----:B------:R-:W-:Y:S02]  /*a030*/  LOP3.LUT R130, R131, 0x380, RZ, 0xc0, !PT ;  /* 0x0000038083827812 */ /* 0x000fe400078ec0ff */
[----:B------:R-:W-:Y:S02]  /*a040*/  SHF.R.U64 R28, R28, 0x3, RZ ;  /* 0x000000031c1c7819 */ /* 0x000fe400000012ff */
[----:B------:R-:W-:-:S02]  /*a050*/  SHF.R.U64 R130, R130, 0x3, RZ ;  /* 0x0000000382827819 */ /* 0x000fc400000012ff */
[----:B------:R-:W-:Y:S02]  /*a060*/  LOP3.LUT R12, R13, 0x380, RZ, 0xc0, !PT ;  /* 0x000003800d0c7812 */ /* 0x000fe400078ec0ff */
[----:B------:R-:W-:Y:S01]  /*a070*/  LOP3.LUT R130, R130, R131, RZ, 0x3c, !PT ;  /* 0x0000008382827212 */ /* 0x000fe200078e3cff */
[--C-:B------:R-:W-:Y:S01]  /*a080*/  IMAD.X R131, RZ, RZ, R5.reuse, P2 ;  /* 0x000000ffff837224 */ /* 0x100fe200010e0605 */
[----:B------:R-:W-:Y:S02]  /*a090*/  LOP3.LUT R14, R15, 0x380, RZ, 0xc0, !PT ;  /* 0x000003800f0e7812 */ /* 0x000fe400078ec0ff */
[----:B------:R-:W-:Y:S02]  /*a0a0*/  IADD3 R33, P2, R96, 0x2000, RZ ;  /* 0x0000200060217810 */ /* 0x000fe40007f5e0ff */
[----:B------:R-:W-:Y:S01]  /*a0b0*/  LOP3.LUT R28, R28, R29, RZ, 0x3c, !PT ;  /* 0x0000001d1c1c7212 */ /* 0x000fe200078e3cff */
[----:B------:R-:W-:Y:S01]  /*a0c0*/  IMAD.X R29, RZ, RZ, R5, P1 ;  /* 0x000000ffff1d7224 */ /* 0x000fe200008e0605 */
[----:B------:R-:W-:-:S02]  /*a0d0*/  SHF.R.U64 R12, R12, 0x3, RZ ;  /* 0x000000030c0c7819 */ /* 0x000fc400000012ff */
[----:B------:R-:W-:Y:S02]  /*a0e0*/  SHF.R.U64 R14, R14, 0x3, RZ ;  /* 0x000000030e0e7819 */ /* 0x000fe400000012ff */
[----:B------:R-:W-:Y:S02]  /*a0f0*/  IADD3 R135, P1, R4, 0x4060, RZ ;  /* 0x0000406004877810 */ /* 0x000fe40007f3e0ff */
[----:B------:R-:W-:Y:S02]  /*a100*/  LOP3.LUT R32, R33, 0x380, RZ, 0xc0, !PT ;  /* 0x0000038021207812 */ /* 0x000fe400078ec0ff */
[----:B------:R-:W-:Y:S01]  /*a110*/  LOP3.LUT R12, R12, R13, RZ, 0x3c, !PT ;  /* 0x0000000d0c0c7212 */ /* 0x000fe200078e3cff */
[--C-:B------:R-:W-:Y:S01]  /*a120*/  IMAD.X R13, RZ, RZ, R5.reuse, P4 ;  /* 0x000000ffff0d7224 */ /* 0x100fe200020e0605 */
[----:B------:R-:W-:Y:S01]  /*a130*/  LOP3.LUT R14, R14, R15, RZ, 0x3c, !PT ;  /* 0x0000000f0e0e7212 */ /* 0x000fe200078e3cff */
[----:B------:R-:W-:Y:S01]  /*a140*/  IMAD.X R15, RZ, RZ, R5, P3 ;  /* 0x000000ffff0f7224 */ /* 0x000fe200018e0605 */
[----:B------:R-:W-:-:S02]  /*a150*/  LOP3.LUT R134, R135, 0x380, RZ, 0xc0, !PT ;  /* 0x0000038087867812 */ /* 0x000fc400078ec0ff */
[----:B------:R-:W-:Y:S02]  /*a160*/  SHF.R.U64 R32, R32, 0x3, RZ ;  /* 0x0000000320207819 */ /* 0x000fe400000012ff */
[C---:B------:R-:W-:Y:S02]  /*a170*/  IADD3 R45, P0, R4.reuse, 0x2020, RZ ;  /* 0x00002020042d7810 */ /* 0x040fe40007f1e0ff */
[C---:B------:R-:W-:Y:S02]  /*a180*/  IADD3 R61, P6, R4.reuse, 0x2040, RZ ;  /* 0x00002040043d7810 */ /* 0x040fe40007fde0ff */
[C---:B------:R-:W-:Y:S02]  /*a190*/  IADD3 R119, P5, R4.reuse, 0x2060, RZ ;  /* 0x0000206004777810 */ /* 0x040fe40007fbe0ff */
[C---:B------:R-:W-:Y:S02]  /*a1a0*/  IADD3 R123, P4, R4.reuse, 0x4000, RZ ;  /* 0x00004000047b7810 */ /* 0x040fe40007f9e0ff */
[----:B------:R-:W-:-:S02]  /*a1b0*/  IADD3 R127, P3, R4, 0x4020, RZ ;  /* 0x00004020047f7810 */ /* 0x000fc40007f7e0ff */
[----:B------:R-:W-:Y:S02]  /*a1c0*/  SHF.R.U64 R134, R134, 0x3, RZ ;  /* 0x0000000386867819 */ /* 0x000fe400000012ff */
[----:B------:R-:W-:Y:S01]  /*a1d0*/  LOP3.LUT R32, R32, R33, RZ, 0x3c, !PT ;  /* 0x0000002120207212 */ /* 0x000fe200078e3cff */
[----:B------:R-:W-:Y:S01]  /*a1e0*/  IMAD.X R33, RZ, RZ, R97, P2 ;  /* 0x000000ffff217224 */ /* 0x000fe200010e0661 */
[----:B------:R-:W-:Y:S02]  /*a1f0*/  LOP3.LUT R44, R45, 0x380, RZ, 0xc0, !PT ;  /* 0x000003802d2c7812 */ /* 0x000fe400078ec0ff */
[----:B------:R-:W-:Y:S02]  /*a200*/  LOP3.LUT R60, R61, 0x380, RZ, 0xc0, !PT ;  /* 0x000003803d3c7812 */ /* 0x000fe400078ec0ff */
[----:B------:R-:W-:Y:S02]  /*a210*/  LOP3.LUT R118, R119, 0x380, RZ, 0xc0, !PT ;  /* 0x0000038077767812 */ /* 0x000fe400078ec0ff */
[----:B------:R-:W-:-:S02]  /*a220*/  LOP3.LUT R122, R123, 0x380, RZ, 0xc0, !PT ;  /* 0x000003807b7a7812 */ /* 0x000fc400078ec0ff */
[----:B------:R-:W-:Y:S02]  /*a230*/  LOP3.LUT R126, R127, 0x380, RZ, 0xc0, !PT ;  /* 0x000003807f7e7812 */ /* 0x000fe400078ec0ff */
[----:B------:R-:W-:Y:S02]  /*a240*/  IADD3 R69, P2, R96, 0x9000, RZ ;  /* 0x0000900060457810 */ /* 0x000fe40007f5e0ff */
[----:B------:R-:W-:Y:S01]  /*a250*/  LOP3.LUT R134, R134, R135, RZ, 0x3c, !PT ;  /* 0x0000008786867212 */ /* 0x000fe200078e3cff */
[----:B------:R-:W-:Y:S01]  /*a260*/  IMAD.X R135, RZ, RZ, R5, P1 ;  /* 0x000000ffff877224 */ /* 0x000fe200008e0605 */
[----:B------:R-:W-:Y:S02]  /*a270*/  SHF.R.U64 R44, R44, 0x3, RZ ;  /* 0x000000032c2c7819 */ /* 0x000fe400000012ff */
[----:B------:R-:W-:Y:S02]  /*a280*/  SHF.R.U64 R60, R60, 0x3, RZ ;  /* 0x000000033c3c7819 */ /* 0x000fe400000012ff */
[----:B------:R-:W-:-:S02]  /*a290*/  SHF.R.U64 R118, R118, 0x3, RZ ;  /* 0x0000000376767819 */ /* 0x000fc400000012ff */
[----:B------:R-:W-:Y:S02]  /*a2a0*/  SHF.R.U64 R122, R122, 0x3, RZ ;  /* 0x000000037a7a7819 */ /* 0x000fe400000012ff */
[----:B------:R-:W-:Y:S02]  /*a2b0*/  SHF.R.U64 R126, R126, 0x3, RZ ;  /* 0x000000037e7e7819 */ /* 0x000fe400000012ff */
[----:B------:R-:W-:Y:S02]  /*a2c0*/  IADD3 R37, P1, R96, 0x3000, RZ ;  /* 0x0000300060257810 */ /* 0x000fe40007f3e0ff */
[----:B------:R-:W-:Y:S02]  /*a2d0*/  LOP3.LUT R68, R69, 0x380, RZ, 0xc0, !PT ;  /* 0x0000038045447812 */ /* 0x000fe400078ec0ff */
        /* <DEDUP_REMOVED lines=15> */
[----:B------:R-:W-:Y:S02]  /*a3d0*/  IADD3 R11, P4, R4, 0x6060, RZ ;  /* 0x00006060040b7810 */ /* 0x000fe40007f9e0ff */
[----:B------:R-:W-:-:S02]  /*a3e0*/  IADD3 R21, P3, R96, 0x1000, RZ ;  /* 0x0000100060157810 */ /* 0x000fc40007f7e0ff */
[----:B------:R-:W-:Y:S02]  /*a3f0*/  SHF.R.U64 R36, R36, 0x3, RZ ;  /* 0x0000000324247819 */ /* 0x000fe400000012ff */
[----:B------:R-:W-:Y:S02]  /*a400*/  LOP3.LUT R68, R68, R69, RZ, 0x3c, !PT ;  /* 0x0000004544447212 */ /* 0x000fe400078e3cff */
[----:B------:R-:W-:Y:S02]  /*a410*/  LOP3.LUT R138, R139, 0x380, RZ, 0xc0, !PT ;  /* 0x000003808b8a7812 */ /* 0x000fe400078ec0ff */
[----:B------:R-:W-:Y:S02]  /*a420*/  LOP3.LUT R142, R143, 0x380, RZ, 0xc0, !PT ;  /* 0x000003808f8e7812 */ /* 0x000fe400078ec0ff */
        /* <DEDUP_REMOVED lines=22> */
[----:B------:R-:W-:Y:S01]  /*a590*/  IMAD.X R21, RZ, RZ, R97, P3 ;  /* 0x000000ffff157224 */ /* 0x000fe200018e0661 */
[----:B------:R-:W-:-:S02]  /*a5a0*/  LOP3.LUT R72, R73, 0x380, RZ, 0xc0, !PT ;  /* 0x0000038049487812 */ /* 0x000fc400078ec0ff */
[----:B------:R-:W-:Y:S01]  /*a5b0*/  LOP3.LUT R4, R69, R4, RZ, 0x3c, !PT ;  /* 0x0000000445047212 */ /* 0x000fe200078e3cff */
[----:B------:R-:W-:Y:S01]  /*a5c0*/  IMAD.X R69, RZ, RZ, R97, P2 ;  /* 0x000000ffff457224 */ /* 0x000fe200010e0661 */
[C---:B------:R-:W-:Y:S02]  /*a5d0*/  IADD3 R41, P0, R96.reuse, 0x4000, RZ ;  /* 0x0000400060297810 */ /* 0x040fe40007f1e0ff */
[C---:B------:R-:W-:Y:S02]  /*a5e0*/  IADD3 R49, P6, R96.reuse, 0x5000, RZ ;  /* 0x0000500060317810 */ /* 0x040fe40007fde0ff */
[C---:B------:R-:W-:Y:S02]  /*a5f0*/  IADD3 R53, P5, R96.reuse, 0x6000, RZ ;  /* 0x0000600060357810 */ /* 0x040fe40007fbe0ff */
[C---:B------:R-:W-:Y:S02]  /*a600*/  IADD3 R57, P4, R96.reuse, 0x7000, RZ ;  /* 0x0000700060397810 */ /* 0x040fe40007f9e0ff */
[----:B------:R-:W-:-:S02]  /*a610*/  IADD3 R65, P3, R96, 0x8000, RZ ;  /* 0x0000800060417810 */ /* 0x000fc40007f7e0ff */
[----:B-1----:R-:W-:Y:S02]  /*a620*/  ISETP.NE.AND P2, PT, R6, RZ, PT ;  /* 0x000000ff0600720c */ /* 0x002fe40003f45270 */
[----:B------:R-:W-:Y:S02]  /*a630*/  SHF.R.U64 R72, R72, 0x3, RZ ;  /* 0x0000000348487819 */ /* 0x000fe400000012ff */
[----:B------:R-:W-:Y:S02]  /*a640*/  MOV R224, R4 ;  /* 0x0000000400e07202 */ /* 0x000fe40000000f00 */
        /* <DEDUP_REMOVED lines=10> */
[----:B------:R-:W-:Y:S02]  /*a6f0*/  LOP3.LUT R72, R72, R73, RZ, 0x3c, !PT ;  /* 0x0000004948487212 */ /* 0x000fe400078e3cff */
[----:B------:R-:W-:Y:S02]  /*a700*/  LOP3.LUT R73, R96, 0x380, RZ, 0xc0, !PT ;  /* 0x0000038060497812 */ /* 0x000fe400078ec0ff */
[----:B------:R-:W-:Y:S02]  /*a710*/  SHF.R.U64 R40, R40, 0x3, RZ ;  /* 0x0000000328287819 */ /* 0x000fe400000012ff */
[----:B------:R-:W-:Y:S02]  /*a720*/  SHF.R.U64 R48, R48, 0x3, RZ ;  /* 0x0000000330307819 */ /* 0x000fe400000012ff */
[----:B------:R-:W-:Y:S02]  /*a730*/  SHF.R.U64 R52, R52, 0x3, RZ ;  /* 0x0000000334347819 */ /* 0x000fe400000012ff */
[----:B------:R-:W-:-:S02]  /*a740*/  SHF.R.U64 R56, R56, 0x3, RZ ;  /* 0x0000000338387819 */ /* 0x000fc400000012ff */
[----:B------:R-:W-:Y:S02]  /*a750*/  SHF.R.U64 R64, R64, 0x3, RZ ;  /* 0x0000000340407819 */ /* 0x000fe400000012ff */
[----:B------:R-:W-:Y:S02]  /*a760*/  MOV R26, R12 ;  /* 0x0000000c001a7202 */ /* 0x000fe40000000f00 */
[----:B0-----:R-:W-:Y:S02]  /*a770*/  F2FP.F16.F32.PACK_AB R4, R204, R208 ;  /* 0x000000d0cc04723e */ /* 0x001fe400000000ff */
[----:B------:R-:W-:Y:S02]  /*a780*/  F2FP.F16.F32.PACK_AB R5, R35, R34 ;  /* 0x000000222305723e */ /* 0x000fe400000000ff */
[----:B------:R-:W-:Y:S02]  /*a790*/  F2FP.F16.F32.PACK_AB R6, R202, R205 ;  /* 0x000000cdca06723e */ /* 0x000fe400000000ff */
[----:B------:R-:W-:-:S02]  /*a7a0*/  F2FP.F16.F32.PACK_AB R7, R39, R38 ;  /* 0x000000262707723e */ /* 0x000fc400000000ff */
[----:B------:R-:W-:Y:S01]  /*a7b0*/  SHF.R.U64 R27, R73, 0x3, RZ ;  /* 0x00000003491b7819 */ /* 0x000fe200000012ff */
        /* <DEDUP_REMOVED lines=11> */
[----:B------:R-:W-:Y:S01]  /*a870*/  MOV R34, R8 ;  /* 0x0000000800227202 */ /* 0x000fe20000000f00 */
[----:B------:R0:W-:Y:S01]  /*a880*/  STSM.16.M88.4 [R26], R4 ;  /* 0x000000041a007844 */ /* 0x0001e20000000200 */
[----:B------:R-:W-:-:S02]  /*a890*/  MOV R35, R10 ;  /* 0x0000000a00237202 */ /* 0x000fc40000000f00 */
[----:B------:R-:W-:Y:S02]  /*a8a0*/  MOV R206, R14 ;  /* 0x0000000e00ce7202 */ /* 0x000fe40000000f00 */
[----:B------:R-:W-:Y:S02]  /*a8b0*/  F2FP.F16.F32.PACK_AB R8, R200, R203 ;  /* 0x000000cbc808723e */ /* 0x000fe400000000ff */
[----:B------:R-:W-:Y:S02]  /*a8c0*/  F2FP.F16.F32.PACK_AB R9, R43, R42 ;  /* 0x0000002a2b09723e */ /* 0x000fe400000000ff */
[----:B------:R-:W-:Y:S02]  /*a8d0*/  F2FP.F16.F32.PACK_AB R10, R198, R201 ;  /* 0x000000c9c60a723e */ /* 0x000fe400000000ff */
[----:B------:R-:W-:Y:S02]  /*a8e0*/  F2FP.F16.F32.PACK_AB R11, R47, R46 ;  /* 0x0000002e2f0b723e */ /* 0x000fe400000000ff */
[----:B------:R-:W-:-:S02]  /*a8f0*/  IADD3 R77, P0, R96, 0xb000, RZ ;  /* 0x0000b000604d7810 */ /* 0x000fc40007f1e0ff */
[C---:B------:R-:W-:Y:S01]  /*a900*/  IADD3 R81, P6, R96.reuse, 0xc000, RZ ;  /* 0x0000c00060517810 */ /* 0x040fe20007fde0ff */
[----:B------:R-:W-:Y:S01]  /*a910*/  STSM.16.M88.4 [R206], R8 ;  /* 0x00000008ce007844 */ /* 0x000fe20000000200 */
[C---:B------:R-:W-:Y:S02]  /*a920*/  IADD3 R85, P5, R96.reuse, 0xd000, RZ ;  /* 0x0000d00060557810 */ /* 0x040fe40007fbe0ff */
[C---:B------:R-:W-:Y:S02]  /*a930*/  IADD3 R89, P4, R96.reuse, 0xe000, RZ ;  /* 0x0000e00060597810 */ /* 0x040fe40007f9e0ff */
[----:B------:R-:W-:Y:S02]  /*a940*/  IADD3 R93, P3, R96, 0xf000, RZ ;  /* 0x0000f000605d7810 */ /* 0x000fe40007f7e0ff */
[----:B------:R-:W-:Y:S02]  /*a950*/  MOV R207, R24 ;  /* 0x0000001800cf7202 */ /* 0x000fe40000000f00 */
[----:B------:R-:W-:-:S02]  /*a960*/  F2FP.F16.F32.PACK_AB R12, R196, R199 ;  /* 0x000000c7c40c723e */ /* 0x000fc400000000ff */
[----:B------:R-:W-:Y:S02]  /*a970*/  F2FP.F16.F32.PACK_AB R13, R51, R50 ;  /* 0x00000032330d723e */ /* 0x000fe400000000ff */
[----:B------:R-:W-:Y:S02]  /*a980*/  F2FP.F16.F32.PACK_AB R14, R194, R197 ;  /* 0x000000c5c20e723e */ /* 0x000fe400000000ff */
[----:B------:R-:W-:Y:S02]  /*a990*/  F2FP.F16.F32.PACK_AB R15, R55, R54 ;  /* 0x00000036370f723e */ /* 0x000fe400000000ff */
[----:B------:R-:W-:Y:S02]  /*a9a0*/  LOP3.LUT R96, R27, R96, RZ, 0x3c, !PT ;  /* 0x000000601b607212 */ /* 0x000fe400078e3cff */
[----:B------:R-:W-:Y:S01]  /*a9b0*/  MOV R209, R28 ;  /* 0x0000001c00d17202 */ /* 0x000fe20000000f00 */
[----:B------:R-:W-:Y:S01]  /*a9c0*/  STSM.16.M88.4 [R207], R12 ;  /* 0x0000000ccf007844 */ /* 0x000fe20000000200 */
[----:B0-----:R-:W-:-:S02]  /*a9d0*/  F2FP.F16.F32.PACK_AB R4, R192, R195 ;  /* 0x000000c3c004723e */ /* 0x001fc400000000ff */
[----:B------:R-:W-:Y:S02]  /*a9e0*/  F2FP.F16.F32.PACK_AB R5, R59, R58 ;  /* 0x0000003a3b05723e */ /* 0x000fe400000000ff */
[----:B------:R-:W-:Y:S02]  /*a9f0*/  F2FP.F16.F32.PACK_AB R6, R183, R193 ;  /* 0x000000c1b706723e */ /* 0x000fe400000000ff */
[----:B------:R-:W-:Y:S02]  /*aa00*/  F2FP.F16.F32.PACK_AB R7, R63, R62 ;  /* 0x0000003e3f07723e */ /* 0x000fe400000000ff */
        /* <DEDUP_REMOVED lines=17> */
[----:B------:R-:W-:-:S02]  /*ab20*/  MOV R122, R122 ;  /* 0x0000007a007a7202 */ /* 0x000fc40000000f00 */
[----:B0-----:R-:W-:Y:S02]  /*ab30*/  F2FP.F16.F32.PACK_AB R44, R173, R176 ;  /* 0x000000b0ad2c723e */ /* 0x001fe400000000ff */
[----:B------:R-:W-:Y:S02]  /*ab40*/  F2FP.F16.F32.PACK_AB R61, R91, R90 ;  /* 0x0000005a5b3d723e */ /* 0x000fe400000000ff */
[----:B------:R-:W-:Y:S01]  /*ab50*/  F2FP.F16.F32.PACK_AB R62, R159, R170 ;  /* 0x000000aa9f3e723e */ /* 0x000fe200000000ff */
[----:B------:R-:W-:Y:S01]  /*ab60*/  STSM.16.M88.4 [R118], R44 ;  /* 0x0000002c76007844 */ /* 0x000fe20000000200 */
[----:B------:R-:W-:Y:S02]  /*ab70*/  F2FP.F16.F32.PACK_AB R63, R95, R94 ;  /* 0x0000005e5f3f723e */ /* 0x000fe400000000ff */
[----:B------:R-:W-:Y:S02]  /*ab80*/  MOV R126, R126 ;  /* 0x0000007e007e7202 */ /* 0x000fe40000000f00 */
[----:B-1----:R-:W-:-:S02]  /*ab90*/  F2FP.F16.F32.PACK_AB R60, R163, R172 ;  /* 0x000000aca33c723e */ /* 0x002fc400000000ff */
[----:B------:R-:W-:Y:S02]  /*aba0*/  F2FP.F16.F32.PACK_AB R4, R155, R161 ;  /* 0x000000a19b04723e */ /* 0x000fe400000000ff */
[----:B------:R-:W-:Y:S01]  /*abb0*/  F2FP.F16.F32.PACK_AB R5, R99, R98 ;  /* 0x000000626305723e */ /* 0x000fe200000000ff */
[----:B------:R0:W-:Y:S01]  /*abc0*/  STSM.16.M88.4 [R122], R60 ;  /* 0x0000003c7a007844 */ /* 0x0001e20000000200 */
[----:B------:R-:W-:Y:S02]  /*abd0*/  F2FP.F16.F32.PACK_AB R6, R101, R157 ;  /* 0x0000009d6506723e */ /* 0x000fe400000000ff */
[----:B------:R-:W-:Y:S02]  /*abe0*/  F2FP.F16.F32.PACK_AB R7, R103, R102 ;  /* 0x000000666707723e */ /* 0x000fe400000000ff */
[----:B------:R-:W-:Y:S02]  /*abf0*/  MOV R130, R130 ;  /* 0x0000008200827202 */ /* 0x000fe40000000f00 */
[----:B------:R-:W-:Y:S01]  /*ac00*/  F2FP.F16.F32.PACK_AB R8, R105, R153 ;  /* 0x000000996908723e */ /* 0x000fe200000000ff */
[----:B------:R1:W-:Y:S01]  /*ac10*/  STSM.16.M88.4 [R126], R4 ;  /* 0x000000047e007844 */ /* 0x0003e20000000200 */
[----:B------:R-:W-:-:S02]  /*ac20*/  F2FP.F16.F32.PACK_AB R9, R107, R106 ;  /* 0x0000006a6b09723e */ /* 0x000fc400000000ff */
[----:B------:R-:W-:Y:S02]  /*ac30*/  F2FP.F16.F32.PACK_AB R10, R109, R108 ;  /* 0x0000006c6d0a723e */ /* 0x000fe400000000ff */
[----:B------:R-:W-:Y:S02]  /*ac40*/  F2FP.F16.F32.PACK_AB R11, R111, R110 ;  /* 0x0000006e6f0b723e */ /* 0x000fe400000000ff */
[----:B------:R-:W-:Y:S02]  /*ac50*/  MOV R134, R134 ;  /* 0x0000008600867202 */ /* 0x000fe40000000f00 */
[----:B------:R-:W-:Y:S01]  /*ac60*/  MOV R138, R138 ;  /* 0x0000008a008a7202 */ /* 0x000fe20000000f00 */
[----:B------:R2:W-:Y:S01]  /*ac70*/  STSM.16.M88.4 [R130], R8 ;  /* 0x0000000882007844 */ /* 0x0005e20000000200 */
[----:B0-----:R-:W-:Y:S02]  /*ac80*/  F2FP.F16.F32.PACK_AB R122, R125, R124 ;  /* 0x0000007c7d7a723e */ /* 0x001fe400000000ff */
[----:B------:R-:W-:Y:S01]  /*ac90*/  F2FP.F16.F32.PACK_AB R123, R158, R156 ;  /* 0x0000009c9e7b723e */ /* 0x000fe200000000ff */
[----:B------:R0:W-:Y:S01]  /*aca0*/  STSM.16.M88.4 [R134], R112 ;  /* 0x0000007086007844 */ /* 0x0001e20000000200 */
[----:B------:R-:W-:-:S02]  /*acb0*/  MOV R142, R142 ;  /* 0x0000008e008e7202 */ /* 0x000fc40000000f00 */
[----:B------:R-:W-:Y:S01]  /*acc0*/  F2FP.F16.F32.PACK_AB R131, R165, R164 ;  /* 0x000000a4a583723e */ /* 0x000fe200000000ff */
[----:B------:R0:W-:Y:S01]  /*acd0*/  STSM.16.M88.4 [R138], R120 ;  /* 0x000000788a007844 */ /* 0x0001e20000000200 */
[----:B-1----:R-:W-:Y:S02]  /*ace0*/  F2FP.F16.F32.PACK_AB R4, R137, R136 ;  /* 0x000000888904723e */ /* 0x002fe400000000ff */
[----:B------:R-:W-:Y:S02]  /*acf0*/  F2FP.F16.F32.PACK_AB R5, R167, R166 ;  /* 0x000000a6a705723e */ /* 0x000fe400000000ff */
[----:B------:R-:W-:Y:S02]  /*ad00*/  F2FP.F16.F32.PACK_AB R6, R141, R140 ;  /* 0x0000008c8d06723e */ /* 0x000fe400000000ff */
[----:B------:R-:W-:Y:S02]  /*ad10*/  F2FP.F16.F32.PACK_AB R7, R169, R168 ;  /* 0x000000a8a907723e */ /* 0x000fe400000000ff */
[----:B--2---:R-:W-:-:S02]  /*ad20*/  F2FP.F16.F32.PACK_AB R130, R133, R132 ;  /* 0x000000848582723e */ /* 0x004fc400000000ff */
[----:B------:R-:W-:Y:S02]  /*ad30*/  LOP3.LUT R76, R77, 0x380, RZ, 0xc0, !PT ;  /* 0x000003804d4c7812 */ /* 0x000fe400078ec0ff */
[----:B------:R-:W-:Y:S01]  /*ad40*/  LOP3.LUT R80, R81, 0x380, RZ, 0xc0, !PT ;  /* 0x0000038051507812 */ /* 0x000fe200078ec0ff */
[----:B------:R0:W-:Y:S01]  /*ad50*/  STSM.16.M88.4 [R142], R128 ;  /* 0x000000808e007844 */ /* 0x0001e20000000200 */
[----:B------:R-:W-:Y:S02]  /*ad60*/  LOP3.LUT R84, R85, 0x380, RZ, 0xc0, !PT ;  /* 0x0000038055547812 */ /* 0x000fe400078ec0ff */
[----:B------:R-:W-:Y:S01]  /*ad70*/  LOP3.LUT R88, R89, 0x380, RZ, 0xc0, !PT ;  /* 0x0000038059587812 */ /* 0x000fe200078ec0ff */
[----:B------:R0:W-:Y:S01]  /*ad80*/  STSM.16.M88.4 [R34], R4 ;  /* 0x0000000422007844 */ /* 0x0001e20000000200 */
[----:B------:R-:W-:Y:S02]  /*ad90*/  LOP3.LUT R92, R93, 0x380, RZ, 0xc0, !PT ;  /* 0x000003805d5c7812 */ /* 0x000fe400078ec0ff */
[----:B------:R-:W-:Y:S01]  /*ada0*/  SHF.R.U64 R76, R76, 0x3, RZ ;  /* 0x000000034c4c7819 */ /* 0x000fe200000012ff */
[----:B------:R0:W-:Y:S01]  /*adb0*/  STSM.16.M88.4 [R35], R144 ;  /* 0x0000009023007844 */ /* 0x0001e20000000200 */
        /* <DEDUP_REMOVED lines=62> */
.L_x_4198:
[----:B------:R-:W1:Y:S01]  /*b1a0*/  LDC R15, c[0x0][0xbe8] ;  /* 0x0002fa00ff0f7b82 */ /* 0x000e620000000800 */
[----:B------:R-:W-:Y:S01]  /*b1b0*/  ULDC UR10, c[0x0][0xac8] ;  /* 0x0002b200000a7ab9 */ /* 0x000fe20000000800 */
[----:B------:R-:W-:Y:S01]  /*b1c0*/  ULDC.64 UR8, c[0x0][0xae8] ;  /* 0x0002ba0000087ab9 */ /* 0x000fe20000000a00 */
[----:B------:R-:W-:Y:S01]  /*b1d0*/  ISETP.GE.AND P0, PT, R190, UR10, PT ;  /* 0x0000000abe007c0c */ /* 0x000fe2000bf06270 */
[----:B------:R-:W5:Y:S01]  /*b1e0*/  LD.E.128 R96, desc[UR46][R96.64] ;  /* 0x0000002e60607980 */ /* 0x000f62000c101d00 */
[----:B------:R-:W-:Y:S02]  /*b1f0*/  ISETP.GE.AND P1, PT, R17, UR10, PT ;  /* 0x0000000a11007c0c */ /* 0x000fe4000bf26270 */
[----:B0-----:R-:W-:Y:S01]  /*b200*/  SEL R3, RZ, 0xffffffff, P0 ;  /* 0xffffffffff037807 */ /* 0x001fe20000000000 */
[----:B------:R0:W5:Y:S01]  /*b210*/  LD.E.128 R4, desc[UR46][R20.64] ;  /* 0x0000002e14047980 */ /* 0x000162000c101d00 */
        /* <DEDUP_REMOVED lines=39> */
[----:B------:R-:W5:Y:S01]  /*b490*/  LD.E.128 R84, desc[UR46][R84.64] ;  /* 0x0000002e54547980 */ /* 0x000f62000c101d00 */
        /* <DEDUP_REMOVED lines=84> */
.L_x_4200:
[----:B------:R-:W-:Y:S05]  /*b9e0*/  BSYNC B1 ;  /* 0x0000000000017941 */ /* 0x000fea0003800000 */
.L_x_4199:
[----:B---3--:R-:W-:Y:S01]  /*b9f0*/  VIADD R8, R28, 0x20 ;  /* 0x000000201c087836 */ /* 0x008fe20000000000 */
[----:B--2---:R4:W2:Y:S04]  /*ba00*/  SHFL.IDX PT, R11, R27, 0x1, 0x181f ;  /* 0x00381f001b0b7f89 */ /* 0x0048a800000e0000 */
[----:B------:R-:W-:Y:S01]  /*ba10*/  ISETP.GE.AND P0, PT, R8, R29, PT ;  /* 0x0000001d0800720c */ /* 0x000fe20003f06270 */
[----:B-1----:R4:W1:-:S12]  /*ba20*/  SHFL.IDX PT, R10, R26, 0x1, 0x181f ;  /* 0x00381f001a0a7f89 */ /* 0x00285800000e0000 */
[----:B----4-:R-:W-:Y:S05]  /*ba30*/  @P0 BRA `(.L_x_4201) ;  /* 0x0000000c007c0947 */ /* 0x010fea0003800000 */
[----:B------:R-:W-:Y:S02]  /*ba40*/  ISETP.GE.AND P0, PT, R17, UR10, PT ;  /* 0x0000000a11007c0c */ /* 0x000fe4000bf06270 */
[----:B------:R-:W-:Y:S02]  /*ba50*/  ISETP.GE.AND P5, PT, R190, UR10, PT ;  /* 0x0000000abe007c0c */ /* 0x000fe4000bfa6270 */
[----:B------:R-:W-:Y:S02]  /*ba60*/  ISETP.GE.AND P3, PT, R189, UR10, PT ;  /* 0x0000000abd007c0c */ /* 0x000fe4000bf66270 */
[----:B------:R-:W-:Y:S02]  /*ba70*/  ISETP.GE.AND P2, PT, R188, UR10, PT ;  /* 0x0000000abc007c0c */ /* 0x000fe4000bf46270 */
[----:B------:R-:W-:-:S05]  /*ba80*/  ISETP.GE.AND P1, PT, R187, UR10, PT ;  /* 0x0000000abb007c0c */ /* 0x000fca000bf26270 */
[----:B-12---:R-:W-:Y:S02]  /*ba90*/  @!P0 IMAD.WIDE R8, R17, 0x2, R10 ;  /* 0x0000000211088825 */ /* 0x006fe400078e020a */
[-C--:B------:R-:W-:Y:S02]  /*baa0*/  @!P5 LEA R12, P4, R190, R10.reuse, 0x1 ;  /* 0x0000000abe0cd211 */ /* 0x080fe400078808ff */
[----:B------:R-:W-:Y:S01]  /*bab0*/  @!P3 LEA R14, P6, R189, R10, 0x1 ;  /* 0x0000000abd0eb211 */ /* 0x000fe200078c08ff */
[----:B-----5:R1:W-:Y:S01]  /*bac0*/  @!P0 ST.E.128 desc[UR46][R8.64], R4 ;  /* 0x0000000408008985 */ /* 0x0203e2000c101d2e */
        /* <DEDUP_REMOVED lines=8> */
[----:B-1----:R-:W-:-:S03]  /*bb50*/  @!P1 LEA R4, P6, R187, R10, 0x1 ;  /* 0x0000000abb049211 */ /* 0x002fc600078c08ff */
        /* <DEDUP_REMOVED lines=15> */
.L_x_4197:
        /* <DEDUP_REMOVED lines=57> */
.L_x_4203:
[----:B------:R-:W-:Y:S05]  /*bfe0*/  BSYNC B1 ;  /* 0x0000000000017941 */ /* 0x000fea0003800000 */
.L_x_4202:
        /* <DEDUP_REMOVED lines=95> */
.L_x_4205:
[----:B------:R-:W-:Y:S05]  /*c5e0*/  BSYNC B1 ;  /* 0x0000000000017941 */ /* 0x000fea0003800000 */
.L_x_4204:
        /* <DEDUP_REMOVED lines=36> */
.L_x_4201:
[----:B------:R-:W-:Y:S05]  /*c830*/  BSYNC B0 ;  /* 0x0000000000007941 */ /* 0x000fea0003800000 */
.L_x_4196:
[----:B------:R-:W-:Y:S02]  /*c840*/  ULDC UR5, c[0x0][0xc38] ;  /* 0x00030e0000057ab9 */ /* 0x000fe40000000800 */
[----:B------:R-:W-:-:S06]  /*c850*/  UISETP.GE.AND UP0, UPT, UR4, UR5, UPT ;  /* 0x000000050400728c */ /* 0x000fcc000bf06270 */
[----:B------:R-:W-:-:S13]  /*c860*/  PLOP3.LUT P0, PT, PT, PT, UP0, 0x80, 0x0 ;  /* 0x000000000000781c */ /* 0x000fda0003f0f008 */
[----:B------:R-:W-:Y:S05]  /*c870*/  @!P0 BRA `(.L_x_4206) ;  /* 0xffffff4400e48947 */ /* 0x000fea000383ffff */
[----:B------:R-:W-:Y:S05]  /*c880*/  EXIT ;  /* 0x000000000000794d */ /* 0x000fea0003800000 */
.L_x_4152:
        /* <DEDUP_REMOVED lines=16> */
[----:B------:R-:W0:Y:S01]  /*c990*/  S2R R5, SR_TID.X ;  /* 0x0000000000057919 */ /* 0x000e220000002100 */
[----:B------:R-:W2:Y:S01]  /*c9a0*/  S2UR UR5, SR_CgaCtaId ;  /* 0x00000000000579c3 */ /* 0x000ea20000008800 */
[----:B------:R-:W-:Y:S01]  /*c9b0*/  UMOV UR4, 0x400 ;  /* 0x0000040000047882 */ /* 0x000fe20000000000 */
[----:B------:R-:W-:Y:S01]  /*c9c0*/  IMAD.MOV.U32 R18, RZ, RZ, RZ ;  /* 0x000000ffff127224 */ /* 0x000fe200078e00ff */
[----:B------:R-:W-:Y:S01]  /*c9d0*/  ULDC UR41, c[0x0][0xc] ;  /* 0x0000030000297ab9 */ /* 0x000fe20000000800 */
[----:B------:R-:W-:Y:S01]  /*c9e0*/  ULDC.64 UR44, c[0x0][0x198] ;  /* 0x00006600002c7ab9 */ /* 0x000fe20000000a00 */
[----:B--2---:R-:W-:-:S06]  /*c9f0*/  ULEA UR4, UR5, UR4, 0x18 ;  /* 0x0000000405047291 */ /* 0x004fcc000f8ec03f */
[----:B------:R-:W-:Y:S01]  /*ca00*/  IMAD.U32 R17, RZ, RZ, UR4 ;  /* 0x00000004ff117e24 */ /* 0x000fe2000f8e00ff */
[C---:B0-----:R-:W-:Y:S01]  /*ca10*/  LOP3.LUT R4, R5.reuse, 0x7f, RZ, 0xc0, !PT ;  /* 0x0000007f05047812 */ /* 0x041fe200078ec0ff */
[----:B-1----:R-:W-:-:S05]  /*ca20*/  IMAD.SHL.U32 R0, R5, 0x8, RZ ;  /* 0x0000000805007824 */ /* 0x002fca00078e00ff */
[----:B------:R-:W-:-:S04]  /*ca30*/  LOP3.LUT R2, R0, 0x1f8, RZ, 0xc0, !PT ;  /* 0x000001f800027812 */ /* 0x000fc800078ec0ff */
        /* <DEDUP_REMOVED lines=11> */
[----:B------:R0:W-:Y:S04]  /*caf0*/  STL [R1], R0 ;  /* 0x0000000001007387 */ /* 0x0001e80000100800 */
[----:B------:R0:W-:Y:S02]  /*cb00*/  STL [R1+0x18], RZ ;  /* 0x000018ff01007387 */ /* 0x0001e40000100800 */
.L_x_4313:
        /* <DEDUP_REMOVED lines=23> */
.L_x_4208:
[----:B------:R-:W-:Y:S01]  /*cc80*/  ULDC UR8, c[0x0][0xc54] ;  /* 0x0003150000087ab9 */ /* 0x000fe20000000800 */
[----:B------:R-:W-:Y:S01]  /*cc90*/  UMOV UR7, UR9 ;  /* 0x0000000900077c82 */ /* 0x000fe20008000000 */
[----:B------:R-:W-:-:S11]  /*cca0*/  UISETP.NE.AND UP0, UPT, UR8, 0x1, UPT ;  /* 0x000000010800788c */ /* 0x000fd6000bf05270 */
[----:B------:R-:W-:Y:S02]  /*ccb0*/  @UP0 ULDC.64 UR10, c[0x0][0xc58] ;  /* 0x00031600000a0ab9 */ /* 0x000fe40000000a00 */
[----:B------:R-:W-:-:S04]  /*ccc0*/  UIMAD.WIDE.U32 UR4, UR9, UR10, URZ ;  /* 0x0000000a090472a5 */ /* 0x000fc8000f8e003f */
[----:B------:R-:W-:-:S04]  /*ccd0*/  @UP0 USHF.R.U32.HI UR7, URZ, UR11, UR5 ;  /* 0x0000000b3f070299 */ /* 0x000fc80008011605 */
[----:B------:R-:W-:-:S12]  /*cce0*/  UIMAD UR8, UR7, UR8, URZ ;  /* 0x00000008070872a4 */ /* 0x000fd8000f8e023f */
.L_x_4209:
[----:B------:R-:W-:Y:S01]  /*ccf0*/  ULOP3.LUT UR39, URZ, UR7, URZ, 0x33, !UPT ;  /* 0x000000073f277292 */ /* 0x000fe2000f8e333f */
[----:B------:R-:W-:Y:S01]  /*cd00*/  BSSY B7, `(.L_x_4210) ;  /* 0x00004a7000077945 */ /* 0x000fe20003800000 */
[----:B------:R-:W-:Y:S01]  /*cd10*/  ULDC UR5, c[0x0][0x448] ;  /* 0x0001120000057ab9 */ /* 0x000fe20000000800 */
[----:B------:R-:W-:Y:S01]  /*cd20*/  ULDC UR4, c[0x0][0xc3c] ;  /* 0x00030f0000047ab9 */ /* 0x000fe20000000800 */
[----:B------:R-:W-:Y:S02]  /*cd30*/  UISETP.NE.AND UP1, UPT, UR5, 0x1, UPT ;  /* 0x000000010500788c */ /* 0x000fe4000bf25270 */
[----:B------:R-:W-:Y:S01]  /*cd40*/  UIADD3 UR39, UR39, UR4, URZ ;  /* 0x0000000427277290 */ /* 0x000fe2000fffe03f */
[----:B------:R-:W-:Y:S01]  /*cd50*/  ULDC.64 UR10, c[0x0][0x418] ;  /* 0x00010600000a7ab9 */ /* 0x000fe20000000a00 */
[----:B------:R-:W-:Y:S01]  /*cd60*/  ULDC UR5, c[0x0][0x288] ;  /* 0x0000a20000057ab9 */ /* 0x000fe20000000800 */
[----:B------:R-:W-:Y:S02]  /*cd70*/  UISETP.NE.U32.AND UP0, UPT, UR10, URZ, UPT ;  /* 0x0000003f0a00728c */ /* 0x000fe4000bf05070 */
[----:B------:R-:W-:-:S02]  /*cd80*/  USHF.L.U32 UR7, UR39, 0x6, URZ ;  /* 0x0000000627077899 */ /* 0x000fc4000800063f */
[----:B------:R-:W-:Y:S02]  /*cd90*/  UISETP.NE.AND.EX UP0, UPT, UR11, URZ, UPT, UP0 ;  /* 0x0000003f0b00728c */ /* 0x000fe4000bf05300 */
[----:B------:R-:W-:Y:S01]  /*cda0*/  UIADD3 UR7, UR7, 0x3f, URZ ;  /* 0x0000003f07077890 */ /* 0x000fe2000fffe03f */
[----:B------:R-:W-:Y:S01]  /*cdb0*/  ULDC UR4, c[0x0][0x424] ;  /* 0x0001090000047ab9 */ /* 0x000fe20000000800 */
[----:B------:R-:W-:Y:S02]  /*cdc0*/  UIADD3 UR13, -UR5, 0x40, URZ ;  /* 0x00000040050d7890 */ /* 0x000fe4000fffe13f */
[----:B------:R-:W-:Y:S01]  /*cdd0*/  USEL UR11, UR4, 0x1, UP0 ;  /* 0x00000001040b7887 */ /* 0x000fe20008000000 */
[----:B------:R-:W-:Y:S01]  /*cde0*/  @UP1 ULDC UR5, c[0x0][0x44c] ;  /* 0x0001130000051ab9 */ /* 0x000fe20000000800 */
[----:B------:R-:W-:Y:S01]  /*cdf0*/  ULDC UR12, c[0x0][0x2f0] ;  /* 0x0000bc00000c7ab9 */ /* 0x000fe20000000800 */
[----:B------:R-:W-:Y:S01]  /*ce00*/  UIMAD.WIDE.U32 UR4, UR7, UR5, URZ ;  /* 0x00000005070472a5 */ /* 0x000fe2000f8e003f */
[----:B------:R-:W-:Y:S01]  /*ce10*/  @UP1 ULDC UR14, c[0x0][0x450] ;  /* 0x00011400000e1ab9 */ /* 0x000fe20000000800 */
[----:B------:R-:W-:-:S02]  /*ce20*/  UIMAD UR13, UR11, UR12, UR13 ;  /* 0x0000000c0b0d72a4 */ /* 0x000fc4000f8e020d */
[----:B------:R-:W-:Y:S02]  /*ce30*/  @UP1 USHF.R.U32.HI UR7, URZ, UR14, UR5 ;  /* 0x0000000e3f071299 */ /* 0x000fe40008011605 */
[----:B------:R-:W-:Y:S02]  /*ce40*/  UIMAD UR11, UR11, UR12, 0x3f ;  /* 0x0000003f0b0b74a4 */ /* 0x000fe4000f8e020c */
[----:B------:R-:W-:Y:S02]  /*ce50*/  UIADD3 UR7, UR13, UR7, URZ ;  /* 0x000000070d077290 */ /* 0x000fe4000fffe03f */
[----:B------:R-:W-:Y:S02]  /*ce60*/  UIADD3 UR8, UR9, -UR8, URZ ;  /* 0x8000000809087290 */ /* 0x000fe4000fffe03f */
[----:B------:R-:W-:Y:S02]  /*ce70*/  USHF.R.S32.HI UR9, URZ, 0x1f, UR11 ;  /* 0x0000001f3f097899 */ /* 0x000fe4000801140b */
[----:B------:R-:W-:-:S02]  /*ce80*/  USHF.R.S32.HI UR4, URZ, 0x1f, UR7 ;  /* 0x0000001f3f047899 */ /* 0x000fc40008011407 */
[----:B------:R-:W-:Y:S02]  /*ce90*/  ULEA.HI UR9, UR9, UR11, URZ, 0x6 ;  /* 0x0000000b09097291 */ /* 0x000fe4000f8f303f */
[----:B------:R-:W-:Y:S01]  /*cea0*/  ULEA.HI UR7, UR4, UR7, URZ, 0x6 ;  /* 0x0000000704077291 */ /* 0x000fe2000f8f303f */
[----:B------:R-:W-:Y:S01]  /*ceb0*/  ULDC UR10, c[0x0][0xc48] ;  /* 0x00031200000a7ab9 */ /* 0x000fe20000000800 */
[----:B------:R-:W-:Y:S02]  /*cec0*/  USHF.R.S32.HI UR9, URZ, 0x6, UR9 ;  /* 0x000000063f097899 */ /* 0x000fe40008011409 */
[----:B------:R-:W-:Y:S02]  /*ced0*/  USHF.R.S32.HI UR7, URZ, 0x6, UR7 ;  /* 0x000000063f077899 */ /* 0x000fe40008011407 */
[----:B------:R-:W-:Y:S02]  /*cee0*/  UISETP.NE.AND UP0, UPT, UR10, 0x1, UPT ;  /* 0x000000010a00788c */ /* 0x000fe4000bf05270 */
[----:B------:R-:W-:Y:S01]  /*cef0*/  UISETP.LT.AND UP1, UPT, UR9, UR7, UPT ;  /* 0x000000070900728c */ /* 0x000fe2000bf21270 */
[----:B------:R-:W-:-:S03]  /*cf00*/  ULDC UR5, c[0x0][0xc54] ;  /* 0x0003150000057ab9 */ /* 0x000fc60000000800 */
[----:B------:R-:W-:Y:S02]  /*cf10*/  USEL UR38, UR9, UR7, UP1 ;  /* 0x0000000709267287 */ /* 0x000fe40008800000 */
[----:B------:R-:W-:-:S03]  /*cf20*/  UIMAD UR8, UR6, UR5, UR8 ;  /* 0x00000005060872a4 */ /* 0x000fc6000f8e0208 */
[----:B------:R-:W-:Y:S01]  /*cf30*/  @UP0 ULDC UR5, c[0x0][0xc4c] ;  /* 0x0003130000050ab9 */ /* 0x000fe20000000800 */
[----:B------:R-:W-:Y:S01]  /*cf40*/  ISETP.LT.AND P0, PT, RZ, UR38, PT ;  /* 0x00000026ff007c0c */ /* 0x000fe2000bf01270 */
[----:B------:R-:W-:Y:S01]  /*cf50*/  UIMAD.WIDE.U32 UR4, UR8, UR5, URZ ;  /* 0x00000005080472a5 */ /* 0x000fe2000f8e003f */
[----:B------:R-:W-:Y:S01]  /*cf60*/  @UP0 ULDC UR6, c[0x0][0xc50] ;  /* 0x0003140000060ab9 */ /* 0x000fe20000000800 */
[----:B------:R-:W-:Y:S02]  /*cf70*/  UMOV UR42, UR8 ;  /* 0x00000008002a7c82 */ /* 0x000fe40008000000 */
[----:B------:R-:W-:-:S04]  /*cf80*/  @UP0 USHF.R.U32.HI UR42, URZ, UR6, UR5 ;  /* 0x000000063f2a0299 */ /* 0x000fc80008011605 */
[----:B------:R-:W-:-:S04]  /*cf90*/  UIADD3 UR36, -UR42, URZ, URZ ;  /* 0x0000003f2a247290 */ /* 0x000fc8000fffe13f */
[----:B------:R-:W-:Y:S01]  /*cfa0*/  UIMAD UR36, UR10, UR36, UR8 ;  /* 0x000000240a2472a4 */ /* 0x000fe2000f8e0208 */
[----:B------:R-:W-:Y:S11]  /*cfb0*/  @P0 BRA `(.L_x_4211) ;  /* 0x0000000000480947 */ /* 0x000ff60003800000 */
        /* <DEDUP_REMOVED lines=18> */
.L_x_4211:
        /* <DEDUP_REMOVED lines=20> */
.L_x_4214:
[----:B------:R-:W-:Y:S05]  /*d220*/  BSYNC B6 ;  /* 0x0000000000067941 */ /* 0x000fea0003800000 */
.L_x_4213:
        /* <DEDUP_REMOVED lines=20> */
.L_x_4217:
        /* <DEDUP_REMOVED lines=15> */
.L_x_4216:
[----:B------:R-:W-:Y:S05]  /*d460*/  BSYNC B6 ;  /* 0x0000000000067941 */ /* 0x000fea0003800000 */
.L_x_4215:
        /* <DEDUP_REMOVED lines=26> */
.L_x_4329:
        /* <DEDUP_REMOVED lines=9> */
.L_x_4332:
        /* <DEDUP_REMOVED lines=22> */
.L_x_4221:
        /* <DEDUP_REMOVED lines=8> */
.L_x_4333:
        /* <DEDUP_REMOVED lines=8> */
.L_x_4223:
        /* <DEDUP_REMOVED lines=19> */
.L_x_4219:
        /* <DEDUP_REMOVED lines=22> */
.L_x_4225:
[----:B------:R-:W-:Y:S05]  /*db90*/  BSYNC B6 ;  /* 0x0000000000067941 */ /* 0x000fea0003800000 */
.L_x_4224:
[----:B------:R1:W5:Y:S01]  /*dba0*/  LDL R8, [R1+0x1c] ;  /* 0x00001c0001087983 */ /* 0x0003620000100800 */
[----:B0-----:R-:W0:Y:S01]  /*dbb0*/  LDC R7, c[0x0][0x448] ;  /* 0x00011200ff077b82 */ /* 0x001e220000000800 */
[----:B------:R-:W2:Y:S01]  /*dbc0*/  S2R R0, SR_TID.X ;  /* 0x0000000000007919 */ /* 0x000ea20000002100 */
[----:B------:R-:W3:Y:S01]  /*dbd0*/  S2R R2, SR_TID.X ;  /* 0x0000000000027919 */ /* 0x000ee20000002100 */
[----:B------:R-:W-:Y:S01]  /*dbe0*/  USHF.R.S32.HI UR4, URZ, 0x1f, UR36 ;  /* 0x0000001f3f047899 */ /* 0x000fe20008011424 */
[----:B------:R-:W-:Y:S01]  /*dbf0*/  ULDC.64 UR8, c[0x0][0x2d8] ;  /* 0x0000b60000087ab9 */ /* 0x000fe20000000a00 */
[----:B0-----:R-:W-:Y:S01]  /*dc00*/  ISETP.NE.AND P0, PT, R7, 0x1, PT ;  /* 0x000000010700780c */ /* 0x001fe20003f05270 */
[----:B--2---:R-:W-:-:S12]  /*dc10*/  IMAD.SHL.U32 R4, R0, 0x10, RZ ;  /* 0x0000001000047824 */ /* 0x004fd800078e00ff */
[----:B------:R-:W0:Y:S01]  /*dc20*/  @P0 LDC R3, c[0x0][0x44c] ;  /* 0x00011300ff030b82 */ /* 0x000e220000000800 */
[----:B---3--:R-:W-:-:S04]  /*dc30*/  LOP3.LUT R2, R2, 0x7f, RZ, 0xc0, !PT ;  /* 0x0000007f02027812 */ /* 0x008fc800078ec0ff */
[----:B------:R-:W-:-:S03]  /*dc40*/  SHF.R.U32.HI R2, RZ, 0x3, R2 ;  /* 0x00000003ff027819 */ /* 0x000fc60000011602 */
[----:B------:R-:W2:Y:S01]  /*dc50*/  @P0 LDC R0, c[0x0][0x450] ;  /* 0x00011400ff000b82 */ /* 0x000ea20000000800 */
[----:B------:R-:W-:Y:S01]  /*dc60*/  LOP3.LUT R4, R2, 0x70, R4, 0xf8, !PT ;  /* 0x0000007002047812 */ /* 0x000fe200078ef804 */
[----:B------:R-:W-:Y:S01]  /*dc70*/  IMAD.U32 R2, RZ, RZ, UR39 ;  /* 0x00000027ff027e24 */ /* 0x000fe2000f8e00ff */
[----:B------:R-:W-:Y:S02]  /*dc80*/  UIMAD UR6, UR4, UR8, URZ ;  /* 0x00000008040672a4 */ /* 0x000fe4000f8e023f */
[----:B------:R-:W-:Y:S01]  /*dc90*/  UIMAD.WIDE.U32 UR4, UR36, UR8, URZ ;  /* 0x00000008240472a5 */ /* 0x000fe2000f8e003f */
[----:B------:R-:W-:Y:S01]  /*dca0*/  IMAD R2, R2, 0x40, R4 ;  /* 0x0000004002027824 */ /* 0x000fe200078e0204 */
[----:B------:R-:W-:Y:S02]  /*dcb0*/  UIMAD UR6, UR36, UR9, UR6 ;  /* 0x00000009240672a4 */ /* 0x000fe4000f8e0206 */
[----:B------:R-:W-:Y:S02]  /*dcc0*/  USHF.R.S32.HI UR7, URZ, 0x1f, UR42 ;  /* 0x0000001f3f077899 */ /* 0x000fe4000801142a */
[----:B------:R-:W-:Y:S01]  /*dcd0*/  UIADD3 UR5, UR5, UR6, URZ ;  /* 0x0000000605057290 */ /* 0x000fe2000fffe03f */
[----:B------:R-:W-:Y:S01]  /*dce0*/  IMAD.MOV.U32 R6, RZ, RZ, R2 ;  /* 0x000000ffff067224 */ /* 0x000fe200078e0002 */
[----:B------:R-:W-:Y:S01]  /*dcf0*/  ULDC.64 UR8, c[0x0][0x2e0] ;  /* 0x0000b80000087ab9 */ /* 0x000fe20000000a00 */
[----:B0-----:R-:W-:Y:S01]  /*dd00*/  @P0 IMAD.HI.U32 R3, R2, R3, RZ ;  /* 0x0000000302030227 */ /* 0x001fe200078e00ff */
[----:B------:R-:W-:Y:S01]  /*dd10*/  UIMAD.WIDE.U32 UR4, UR42, UR8, UR4 ;  /* 0x000000082a0472a5 */ /* 0x000fe2000f8e0004 */
[----:B------:R-:W0:Y:S01]  /*dd20*/  S2R R10, SR_TID.X ;  /* 0x00000000000a7919 */ /* 0x000e220000002100 */
[----:B------:R-:W-:-:S02]  /*dd30*/  UIMAD UR6, UR7, UR8, URZ ;  /* 0x00000008070672a4 */ /* 0x000fc4000f8e023f */
[----:B--2---:R-:W-:Y:S02]  /*dd40*/  @P0 SHF.R.U32.HI R6, RZ, R0, R3 ;  /* 0x00000000ff060219 */ /* 0x004fe40000011603 */
[----:B------:R-:W-:Y:S01]  /*dd50*/  UIMAD UR6, UR42, UR9, UR6 ;  /* 0x000000092a0672a4 */ /* 0x000fe2000f8e0206 */
[----:B------:R-:W-:Y:S02]  /*dd60*/  IMAD.U32 R4, RZ, RZ, UR4 ;  /* 0x00000004ff047e24 */ /* 0x000fe4000f8e00ff */
        /* <DEDUP_REMOVED lines=24> */
[----:B------:R-:W-:Y:S02]  /*def0*/  LOP3.LUT R10, R10, 0x7f, RZ, 0xc0, !PT ;  /* 0x0000007f0a0a7812 */ /* 0x000fe400078ec0ff */
[----:B------:R-:W-:Y:S02]  /*df00*/  ISETP.GE.AND P0, PT, R9, UR6, PT ;  /* 0x0000000609007c0c */ /* 0x000fe4000bf06270 */
[----:B------:R-:W-:-:S02]  /*df10*/  LEA.HI.X R2, R2, UR5, R3, 0x1, P1 ;  /* 0x0000000502027c11 */ /* 0x000fc400088f0c03 */
[----:B------:R-:W-:Y:S01]  /*df20*/  SHF.R.U32.HI R10, RZ, 0x3, R10 ;  /* 0x00000003ff0a7819 */ /* 0x000fe2000001160a */
[----:B-1----:R-:W-:Y:S08]  /*df30*/  BRA.DIV UR4, `(.L_x_4226) ;  /* 0x00000042048c7947 */ /* 0x002ff0000b800000 */
[----:B------:R-:W0:Y:S01]  /*df40*/  SHFL.IDX PT, R6, R0, RZ, 0x181f ;  /* 0x00181fff00067589 */ /* 0x000e2200000e0000 */
[----:B------:R-:W-:Y:S01]  /*df50*/  IMAD.U32 R4, RZ, RZ, UR39 ;  /* 0x00000027ff047e24 */ /* 0x000fe2000f8e00ff */
[----:B------:R-:W-:Y:S02]  /*df60*/  ULDC UR4, c[0x0][0x288] ;  /* 0x0000a20000047ab9 */ /* 0x000fe40000000800 */
[----:B------:R-:W1:Y:S01]  /*df70*/  SHFL.IDX PT, R5, R2, RZ, 0x181f ;  /* 0x00181fff02057589 */ /* 0x000e6200000e0000 */
[----:B------:R-:W-:Y:S02]  /*df80*/  IMAD R3, R7, UR4, RZ ;  /* 0x0000000407037c24 */ /* 0x000fe4000f8e02ff */
[----:B------:R-:W-:-:S05]  /*df90*/  IMAD R4, R4, 0x40, R10 ;  /* 0x0000004004047824 */ /* 0x000fca00078e020a */
[----:B------:R-:W-:-:S13]  /*dfa0*/  ISETP.GE.AND P1, PT, R4, R3, PT ;  /* 0x000000030400720c */ /* 0x000fda0003f26270 */
[----:B0-----:R-:W-:-:S05]  /*dfb0*/  @!P1 LEA R6, P2, R9, R6, 0x1 ;  /* 0x0000000609069211 */ /* 0x001fca00078408ff */
[----:B-1----:R-:W-:-:S04]  /*dfc0*/  @!P1 IMAD.X R5, RZ, RZ, R5, P2 ;  /* 0x000000ffff059224 */ /* 0x002fc800010e0605 */
        /* <DEDUP_REMOVED lines=21> */
.L_x_4342:
        /* <DEDUP_REMOVED lines=10> */
.L_x_4227:
        /* <DEDUP_REMOVED lines=18> */
.L_x_4343:
[----:B------:R-:W-:Y:S05]  /*e2e0*/  BSYNC B0 ;  /* 0x0000000000007941 */ /* 0x000fea0003800000 */
.L_x_4228:
[----:B------:R-:W2:Y:S01]  /*e2f0*/  LDL R2, [R1+0x8] ;  /* 0x0000080001027983 */ /* 0x000ea20000100800 */
[----:B------:R-:W-:Y:S01]  /*e300*/  BSSY B0, `(.L_x_4230) ;  /* 0x0000095000007945 */ /* 0x000fe20003800000 */
[----:B--2---:R-:W-:-:S13]  /*e310*/  ISETP.NE.AND P0, PT, R2, RZ, PT ;  /* 0x000000ff0200720c */ /* 0x004fda0003f05270 */
[----:B------:R-:W-:Y:S05]  /*e320*/  @!P0 BRA `(.L_x_4231) ;  /* 0x0000000800488947 */ /* 0x000fea0003800000 */
[----:B------:R-:W2:Y:S01]  /*e330*/  LDL R3, [R1] ;  /* 0x0000000001037983 */ /* 0x000ea20000100800 */
        /* <DEDUP_REMOVED lines=8> */
.L_x_4344:
[----:B------:R-:W-:Y:S05]  /*e3c0*/  BSYNC B1 ;  /* 0x0000000000017941 */ /* 0x000fea0003800000 */
.L_x_4232:
        /* <DEDUP_REMOVED lines=9> */
.L_x_4235:
[----:B------:R-:W-:Y:S05]  /*e460*/  BSYNC B1 ;  /* 0x0000000000017941 */ /* 0x000fea0003800000 */
.L_x_4234:
        /* <DEDUP_REMOVED lines=11> */
.L_x_4236:
        /* <DEDUP_REMOVED lines=15> */
.L_x_4237:
        /* <DEDUP_REMOVED lines=15> */
.L_x_4238:
        /* <DEDUP_REMOVED lines=15> */
.L_x_4239:
        /* <DEDUP_REMOVED lines=15> */
.L_x_4240:
        /* <DEDUP_REMOVED lines=15> */
.L_x_4241:
        /* <DEDUP_REMOVED lines=15> */
.L_x_4242:
        /* <DEDUP_REMOVED lines=15> */
.L_x_4243:
        /* <DEDUP_REMOVED lines=10> */
.L_x_4231:
[----:B------:R-:W-:Y:S05]  /*ec50*/  BSYNC B0 ;  /* 0x0000000000007941 */ /* 0x000fea0003800000 */
.L_x_4230:
[----:B------:R-:W-:-:S06]  /*ec60*/  UISETP.GE.AND UP0, UPT, UR38, 0x2, UPT ;  /* 0x000000022600788c */ /* 0x000fcc000bf06270 */
[----:B------:R-:W-:-:S13]  /*ec70*/  PLOP3.LUT P0, PT, PT, PT, UP0, 0x80, 0x0 ;  /* 0x000000000000781c */ /* 0x000fda0003f0f008 */
[----:B------:R-:W-:Y:S05]  /*ec80*/  @!P0 BRA `(.L_x_4244) ;  /* 0x0000002800508947 */ /* 0x000fea0003800000 */
[----:B------:R-:W-:Y:S02]  /*ec90*/  ULOP3.LUT UR4, UR38, 0x1, URZ, 0xc0, !UPT ;  /* 0x0000000126047892 */ /* 0x000fe4000f8ec03f */
[----:B------:R-:W-:Y:S02]  /*eca0*/  IMAD.U32 R6, RZ, RZ, UR38 ;  /* 0x00000026ff067e24 */ /* 0x000fe4000f8e00ff */
[----:B------:R-:W-:Y:S02]  /*ecb0*/  UISETP.NE.U32.AND UP0, UPT, UR4, 0x1, UPT ;  /* 0x000000010400788c */ /* 0x000fe4000bf05070 */
[----:B------:R-:W-:-:S04]  /*ecc0*/  VIADD R6, R6, 0xfffffffe ;  /* 0xfffffffe06067836 */ /* 0x000fc80000000000 */
[----:B0-----:R-:W-:Y:S01]  /*ecd0*/  IMAD.MOV.U32 R0, RZ, RZ, R6 ;  /* 0x000000ffff007224 */ /* 0x001fe200078e0006 */
[----:B------:R-:W-:-:S13]  /*ece0*/  PLOP3.LUT P0, PT, PT, PT, UP0, 0x80, 0x0 ;  /* 0x000000000000781c */ /* 0x000fda0003f0f008 */
[----:B------:R-:W-:Y:S05]  /*ecf0*/  @!P0 BRA `(.L_x_4245) ;  /* 0x0000000c00648947 */ /* 0x000fea0003800000 */
        /* <DEDUP_REMOVED lines=11> */
[----:B------:R-:W2:Y:S01]  /*edb0*/  LDL R4, [R1+0xc] ;  /* 0x00000c0001047983 */ /* 0x000ea20000100800 */
[----:B------:R-:W-:Y:S01]  /*edc0*/  IMAD.MOV.U32 R0, RZ, RZ, R6 ;  /* 0x000000ffff007224 */ /* 0x000fe200078e0006 */
        /* <DEDUP_REMOVED lines=9> */
[----:B------:R-:W-:Y:S02]  /*ee60*/  @P0 SHF.R.U32.HI R2, RZ, R3, R4 ;  /* 0x00000003ff020219 */ /* 0x000fe40000011604 */
[----:B------:R-:W1:Y:S03]  /*ee70*/  LDC.64 R4, c[0x0][0x418] ;  /* 0x00010600ff047b82 */ /* 0x000e660000000a00 */
[----:B------:R-:W-:-:S04]  /*ee80*/  IMAD.MOV R3, RZ, RZ, -R2 ;  /* 0x000000ffff037224 */ /* 0x000fc800078e0a02 */
[----:B------:R-:W-:Y:S01]  /*ee90*/  IMAD R0, R0, R3, R6 ;  /* 0x0000000300007224 */ /* 0x000fe200078e0206 */
[----:B------:R-:W-:-:S03]  /*eea0*/  SHF.R.S32.HI R3, RZ, 0x1f, R2 ;  /* 0x0000001fff037819 */ /* 0x000fc60000011402 */
[----:B------:R-:W-:-:S03]  /*eeb0*/  IMAD.WIDE.U32 R2, R19, UR4, R2 ;  /* 0x0000000413027c25 */ /* 0x000fc6000f8e0002 */
[----:B-1----:R-:W-:Y:S01]  /*eec0*/  LEA R4, P0, R2, R4, 0x2 ;  /* 0x0000000402047211 */ /* 0x002fe200078010ff */
[----:B--2---:R-:W-:-:S04]  /*eed0*/  IMAD R7, R7, UR4, RZ ;  /* 0x0000000407077c24 */ /* 0x004fc8000f8e02ff */
[----:B------:R-:W-:-:S04]  /*eee0*/  IMAD R7, R19, UR5, R7 ;  /* 0x0000000513077c24 */ /* 0x000fc8000f8e0207 */
[----:B------:R-:W-:-:S05]  /*eef0*/  IMAD.IADD R7, R7, 0x1, R3 ;  /* 0x0000000107077824 */ /* 0x000fca00078e0203 */
[----:B------:R-:W-:-:S05]  /*ef00*/  LEA.HI.X R5, R2, R5, R7, 0x2, P0 ;  /* 0x0000000502057211 */ /* 0x000fca00000f1407 */
[----:B------:R1:W5:Y:S02]  /*ef10*/  LDG.E R16, desc[UR46][R4.64] ;  /* 0x0000002e04107981 */ /* 0x000364000c1e1900 */
.L_x_4248:
[----:B------:R-:W2:Y:S01]  /*ef20*/  S2R R2, SR_TID.X ;  /* 0x0000000000027919 */ /* 0x000ea20000002100 */
[----:B-1----:R-:W-:Y:S01]  /*ef30*/  SHF.L.U32 R4, R8, 0x1f, RZ ;  /* 0x0000001f08047819 */ /* 0x002fe200000006ff */
[----:B------:R-:W-:Y:S01]  /*ef40*/  BSSY B1, `(.L_x_4249) ;  /* 0x0000006000017945 */ /* 0x000fe20003800000 */
[----:B--2---:R-:W-:Y:S01]  /*ef50*/  LOP3.LUT R3, R2, 0x7f, RZ, 0xc0, !PT ;  /* 0x0000007f02037812 */ /* 0x004fe200078ec0ff */
[----:B------:R-:W-:-:S03]  /*ef60*/  IMAD R2, R18, 0x8, R17 ;  /* 0x0000000812027824 */ /* 0x000fc600078e0211 */
[----:B------:R-:W-:Y:S01]  /*ef70*/  ISETP.NE.AND P1, PT, R3, RZ, PT ;  /* 0x000000ff0300720c */ /* 0x000fe20003f25270 */
[----:B------:R-:W1:Y:S02]  /*ef80*/  SYNCS.PHASECHK.TRANS64.TRYWAIT P0, [R2+URZ+0x28c40], R4 ;  /* 0x028c4004020075a7 */ /* 0x000e64000800017f */
[----:B-1----:R-:W-:Y:S10]  /*ef90*/  @!P0 BRA `(.L_x_4250) ;  /* 0x0000003400d08947 */ /* 0x002ff40003800000 */
.L_x_4345:
[----:B------:R-:W-:Y:S05]  /*efa0*/  BSYNC B1 ;  /* 0x0000000000017941 */ /* 0x000fea0003800000 */
.L_x_4249:
        /* <DEDUP_REMOVED lines=9> */
.L_x_4252:
[----:B------:R-:W-:Y:S05]  /*f040*/  BSYNC B1 ;  /* 0x0000000000017941 */ /* 0x000fea0003800000 */
.L_x_4251:
[----:B------:R-:W-:Y:S01]  /*f050*/  IMAD.SHL.U32 R3, R0, 0x40, RZ ;  /* 0x0000004000037824 */ /* 0x000fe200078e00ff */
[----:B------:R-:W-:Y:S01]  /*f060*/  UIADD3 UR4, UP0, UR44, 0x370, URZ ;  /* 0x000003702c047890 */ /* 0x000fe2000ff1e03f */
[----:B------:R-:W-:Y:S01]  /*f070*/  IMAD.MOV.U32 R7, RZ, RZ, RZ ;  /* 0x000000ffff077224 */ /* 0x000fe200078e00ff */
[----:B------:R-:W-:Y:S01]  /*f080*/  PLOP3.LUT P0, PT, PT, PT, PT, 0x80, 0x0 ;  /* 0x000000000000781c */ /* 0x000fe20003f0f070 */
[----:B------:R-:W-:Y:S01]  /*f090*/  IMAD R0, R18, 0x2000, R17 ;  /* 0x0000200012007824 */ /* 0x000fe200078e0211 */
[----:B------:R-:W-:Y:S01]  /*f0a0*/  R2UR UR11, R3 ;  /* 0x00000000030b72ca */ /* 0x000fe200000e0000 */
[----:B------:R-:W-:Y:S01]  /*f0b0*/  VIADD R5, R2, 0x28c30 ;  /* 0x00028c3002057836 */ /* 0x000fe20000000000 */
[----:B------:R-:W-:Y:S01]  /*f0c0*/  R2UR UR10, R7 ;  /* 0x00000000070a72ca */ /* 0x000fe200000e0000 */
[----:B------:R-:W-:Y:S01]  /*f0d0*/  VIADD R0, R0, 0x22400 ;  /* 0x0002240000007836 */ /* 0x000fe20000000000 */
[----:B------:R-:W-:Y:S01]  /*f0e0*/  UIADD3.X UR5, URZ, UR45, URZ, UP0, !UPT ;  /* 0x0000002d3f057290 */ /* 0x000fe200087fe43f */
[----:B------:R-:W-:Y:S01]  /*f0f0*/  UMOV UR6, 0x0 ;  /* 0x0000000000067882 */ /* 0x000fe20000000000 */
[----:B------:R-:W-:-:S11]  /*f100*/  UMOV UR7, 0x14f00000 ;  /* 0x14f0000000077882 */ /* 0x000fd60000000000 */
.L_x_4253:
[----:B------:R-:W-:-:S13]  /*f110*/  @P0 ELECT P2, URZ, PT ;  /* 0x00000000003f082f */ /* 0x000fda0003840000 */
[----:B-----5:R-:W-:Y:S01]  /*f120*/  @P2 R2UR UR13, R16 ;  /* 0x00000000100d22ca */ /* 0x020fe200000e0000 */
[----:B------:R-:W-:Y:S01]  /*f130*/  UMOV UR12, UR36 ;  /* 0x00000024000c7c82 */ /* 0x000fe20008000000 */
        /* <DEDUP_REMOVED lines=9> */
.L_x_4346:
[----:B------:R-:W-:Y:S05]  /*f1d0*/  BSYNC B1 ;  /* 0x0000000000017941 */ /* 0x000fea0003800000 */
.L_x_4254:
[----:B------:R-:W-:Y:S01]  /*f1e0*/  BSSY B1, `(.L_x_4256) ;  /* 0x000000b000017945 */ /* 0x000fe20003800000 */
[----:B0-----:R-:W-:Y:S02]  /*f1f0*/  IMAD.MOV.U32 R8, RZ, RZ, 0x0 ;  /* 0x00000000ff087424 */ /* 0x001fe400078e00ff */
        /* <DEDUP_REMOVED lines=9> */
.L_x_4257:
[----:B------:R-:W-:Y:S05]  /*f290*/  BSYNC B1 ;  /* 0x0000000000017941 */ /* 0x000fea0003800000 */
.L_x_4256:
[----:B------:R-:W-:Y:S01]  /*f2a0*/  R2UR UR10, R7 ;  /* 0x00000000070a72ca */ /* 0x000fe200000e0000 */
[----:B------:R-:W-:Y:S01]  /*f2b0*/  IMAD R0, R18, 0x10000, R17 ;  /* 0x0001000012007824 */ /* 0x000fe200078e0211 */
[----:B------:R-:W-:Y:S01]  /*f2c0*/  R2UR UR6, R8 ;  /* 0x00000000080672ca */ /* 0x000fe200000e0000 */
[----:B------:R-:W-:Y:S01]  /*f2d0*/  UIADD3 UR4, UP0, UR44, 0x470, URZ ;  /* 0x000004702c047890 */ /* 0x000fe2000ff1e03f */
[----:B------:R-:W-:Y:S01]  /*f2e0*/  R2UR UR7, R9 ;  /* 0x00000000090772ca */ /* 0x000fe200000e0000 */
[----:B-12---:R-:W-:Y:S01]  /*f2f0*/  VIADD R2, R2, 0x28c50 ;  /* 0x00028c5002027836 */ /* 0x006fe20000000000 */
[----:B------:R-:W-:Y:S01]  /*f300*/  R2UR UR11, R3 ;  /* 0x00000000030b72ca */ /* 0x000fe200000e0000 */
[----:B------:R-:W-:Y:S01]  /*f310*/  VIADD R4, R0, 0x400 ;  /* 0x0000040000047836 */ /* 0x000fe20000000000 */
[----:B------:R-:W-:Y:S01]  /*f320*/  PLOP3.LUT P0, PT, PT, PT, PT, 0x80, 0x0 ;  /* 0x000000000000781c */ /* 0x000fe20003f0f070 */
[----:B------:R-:W-:-:S12]  /*f330*/  UIADD3.X UR5, URZ, UR45, URZ, UP0, !UPT ;  /* 0x0000002d3f057290 */ /* 0x000fd800087fe43f */
.L_x_4258:
[----:B------:R-:W-:-:S13]  /*f340*/  @P0 ELECT P1, URZ, PT ;  /* 0x00000000003f082f */ /* 0x000fda0003820000 */
[----:B------:R-:W-:Y:S01]  /*f350*/  @P1 R2UR UR13, R16 ;  /* 0x00000000100d12ca */ /* 0x000fe200000e0000 */
[----:B------:R-:W-:Y:S01]  /*f360*/  UMOV UR12, UR36 ;  /* 0x00000024000c7c82 */ /* 0x000fe20008000000 */
        /* <DEDUP_REMOVED lines=10> */
[----:B------:R-:W-:Y:S02]  /*f410*/  R2UR UR11, R3 ;  /* 0x00000000030b72ca */ /* 0x000fe400000e0000 */
[----:B------:R-:W-:-:S13]  /*f420*/  PLOP3.LUT P0, PT, PT, PT, PT, 0x80, 0x0 ;  /* 0x000000000000781c */ /* 0x000fda0003f0f070 */
.L_x_4259:
        /* <DEDUP_REMOVED lines=15> */
.L_x_4260:
        /* <DEDUP_REMOVED lines=15> */
.L_x_4261:
        /* <DEDUP_REMOVED lines=15> */
.L_x_4262:
        /* <DEDUP_REMOVED lines=15> */
.L_x_4263:
        /* <DEDUP_REMOVED lines=15> */
.L_x_4264:
        /* <DEDUP_REMOVED lines=15> */
.L_x_4265:
        /* <DEDUP_REMOVED lines=8> */
[----:B-1----:R-:W-:Y:S05]  /*fa50*/  @P0 BRA.U.ANY `(.L_x_4265) ;  /* 0xfffffffd00dc0947 */ /* 0x002fea000393ffff */
.L_x_4247:
[----:B------:R-:W-:Y:S05]  /*fa60*/  BSYNC B0 ;  /* 0x0000000000007941 */ /* 0x000fea0003800000 */
.L_x_4246:
[----:B------:R-:W-:-:S06]  /*fa70*/  UIADD3 UR4, UR38, -0x3, URZ ;  /* 0xfffffffd26047890 */ /* 0x000fcc000fffe03f */
[----:B------:R-:W-:-:S07]  /*fa80*/  IMAD.U32 R0, RZ, RZ, UR4 ;  /* 0x00000004ff007e24 */ /* 0x000fce000f8e00ff */
.L_x_4245:
[----:B------:R-:W-:Y:S01]  /*fa90*/  ISETP.NE.AND P0, PT, R6, RZ, PT ;  /* 0x000000ff0600720c */ /* 0x000fe20003f05270 */
[----:B------:R-:W-:-:S12]  /*faa0*/  BSSY B0, `(.L_x_4244) ;  /* 0x00001b2000007945 */ /* 0x000fd80003800000 */
[----:B------:R-:W-:Y:S05]  /*fab0*/  @!P0 BRA `(.L_x_4266) ;  /* 0x0000001800c08947 */ /* 0x000fea0003800000 */
.L_x_4307:
        /* <DEDUP_REMOVED lines=34> */
.L_x_4269:
        /* <DEDUP_REMOVED lines=8> */
.L_x_4347:
[----:B------:R-:W-:Y:S05]  /*fd60*/  BSYNC B2 ;  /* 0x0000000000027941 */ /* 0x000fea0003800000 */
.L_x_4270:
        /* <DEDUP_REMOVED lines=9> */
.L_x_4273:
[----:B------:R-:W-:Y:S05]  /*fe00*/  BSYNC B2 ;  /* 0x0000000000027941 */ /* 0x000fea0003800000 */
.L_x_4272:
        /* <DEDUP_REMOVED lines=11> */
.L_x_4274:
        /* <DEDUP_REMOVED lines=13> */
.L_x_4348:
[----:B------:R-:W-:Y:S05]  /*ff90*/  BSYNC B2 ;  /* 0x0000000000027941 */ /* 0x000fea0003800000 */
.L_x_4275:
        /* <DEDUP_REMOVED lines=11> */
.L_x_4278:
[----:B------:R-:W-:Y:S05]  /*10050*/  BSYNC B2 ;  /* 0x0000000000027941 */ /* 0x000fea0003800000 */
.L_x_4277:
        /* <DEDUP_REMOVED lines=9> */
.L_x_4279:
        /* <DEDUP_REMOVED lines=15> */
.L_x_4280:
        /* <DEDUP_REMOVED lines=15> */
.L_x_4281:
        /* <DEDUP_REMOVED lines=15> */
.L_x_4282:
        /* <DEDUP_REMOVED lines=15> */
.L_x_4283:
        /* <DEDUP_REMOVED lines=15> */
.L_x_4284:
        /* <DEDUP_REMOVED lines=15> */
.L_x_4285:
        /* <DEDUP_REMOVED lines=15> */
.L_x_4286:
        /* <DEDUP_REMOVED lines=10> */
.L_x_4268:
[----:B------:R-:W-:Y:S05]  /*10820*/  BSYNC B1 ;  /* 0x0000000000017941 */ /* 0x000fea0003800000 */
.L_x_4267:
[----:B------:R-:W2:Y:S01]  /*10830*/  LDL R2, [R1+0x8] ;  /* 0x0000080001027983 */ /* 0x000ea20000100800 */
[----:B------:R-:W-:Y:S01]  /*10840*/  VIADD R7, R7, 0x1 ;  /* 0x0000000107077836 */ /* 0x000fe20000000000 */
[----:B------:R-:W-:Y:S04]  /*10850*/  BSSY B1, `(.L_x_4287) ;  /* 0x00000d3000017945 */ /* 0x000fe80003800000 */
[----:B------:R-:W-:-:S04]  /*10860*/  ISETP.NE.AND P0, PT, R7, 0x2, PT ;  /* 0x000000020700780c */ /* 0x000fc80003f05270 */
[----:B------:R-:W-:Y:S02]  /*10870*/  SEL R3, RZ, 0x1, P0 ;  /* 0x00000001ff037807 */ /* 0x000fe40000000000 */
[----:B------:R-:W-:Y:S02]  /*10880*/  SEL R18, R7, RZ, P0 ;  /* 0x000000ff07127207 */ /* 0x000fe40000000000 */
[----:B0-----:R-:W-:-:S05]  /*10890*/  LOP3.LUT R8, R6, R3, RZ, 0x3c, !PT ;  /* 0x0000000306087212 */ /* 0x001fca00078e3cff */
[----:B------:R0:W-:Y:S01]  /*108a0*/  STL [R1], R8 ;  /* 0x0000000801007387 */ /* 0x0001e20000100800 */
[----:B--2---:R-:W-:-:S13]  /*108b0*/  ISETP.NE.AND P2, PT, R2, RZ, PT ;  /* 0x000000ff0200720c */ /* 0x004fda0003f45270 */
[----:B0-----:R-:W-:Y:S05]  /*108c0*/  @!P2 BRA `(.L_x_4288) ;  /* 0x0000000c002ca947 */ /* 0x001fea0003800000 */
        /* <DEDUP_REMOVED lines=23> */
.L_x_4289:
        /* <DEDUP_REMOVED lines=8> */
.L_x_4349:
[----:B------:R-:W-:Y:S05]  /*10ac0*/  BSYNC B2 ;  /* 0x0000000000027941 */ /* 0x000fea0003800000 */
.L_x_4290:
        /* <DEDUP_REMOVED lines=9> */
.L_x_4293:
[----:B------:R-:W-:Y:S05]  /*10b60*/  BSYNC B2 ;  /* 0x0000000000027941 */ /* 0x000fea0003800000 */
.L_x_4292:
        /* <DEDUP_REMOVED lines=11> */
.L_x_4294:
        /* <DEDUP_REMOVED lines=13> */
.L_x_4350:
[----:B------:R-:W-:Y:S05]  /*10cf0*/  BSYNC B2 ;  /* 0x0000000000027941 */ /* 0x000fea0003800000 */
.L_x_4295:
        /* <DEDUP_REMOVED lines=11> */
.L_x_4298:
[----:B------:R-:W-:Y:S05]  /*10db0*/  BSYNC B2 ;  /* 0x0000000000027941 */ /* 0x000fea0003800000 */
.L_x_4297:
        /* <DEDUP_REMOVED lines=9> */
.L_x_4299:
        /* <DEDUP_REMOVED lines=15> */
.L_x_4300:
        /* <DEDUP_REMOVED lines=15> */
.L_x_4301:
        /* <DEDUP_REMOVED lines=15> */
.L_x_4302:
        /* <DEDUP_REMOVED lines=15> */
.L_x_4303:
        /* <DEDUP_REMOVED lines=15> */
.L_x_4304:
        /* <DEDUP_REMOVED lines=15> */
.L_x_4305:
        /* <DEDUP_REMOVED lines=15> */
.L_x_4306:
        /* <DEDUP_REMOVED lines=10> */
.L_x_4288:
[----:B------:R-:W-:Y:S05]  /*11580*/  BSYNC B1 ;  /* 0x0000000000017941 */ /* 0x000fea0003800000 */
.L_x_4287:
[C---:B------:R-:W-:Y:S01]  /*11590*/  ISETP.GT.AND P0, PT, R0.reuse, 0x1, PT ;  /* 0x000000010000780c */ /* 0x040fe20003f04270 */
[----:B------:R-:W-:-:S12]  /*115a0*/  VIADD R0, R0, 0xfffffffe ;  /* 0xfffffffe00007836 */ /* 0x000fd80000000000 */
[----:B------:R-:W-:Y:S05]  /*115b0*/  @P0 BRA `(.L_x_4307) ;  /* 0xffffffe400400947 */ /* 0x000fea000383ffff */
.L_x_4266:
[----:B------:R-:W-:Y:S05]  /*115c0*/  BSYNC B0 ;  /* 0x0000000000007941 */ /* 0x000fea0003800000 */
.L_x_4244:
        /* <DEDUP_REMOVED lines=24> */
.L_x_4309:
[----:B------:R-:W-:Y:S05]  /*11750*/  BSYNC B0 ;  /* 0x0000000000007941 */ /* 0x000fea0003800000 */
.L_x_4308:
[----:B------:R-:W-:-:S07]  /*11760*/  SEL R18, R18, RZ, P0 ;  /* 0x000000ff12127207 */ /* 0x000fce0000000000 */
.L_x_4212:
[----:B------:R-:W-:Y:S05]  /*11770*/  BSYNC B7 ;  /* 0x0000000000077941 */ /* 0x000fea0003800000 */
.L_x_4210:
[----:B-12---:R-:W2:Y:S04]  /*11780*/  LDL R0, [R1+0x20] ;  /* 0x0000200001007983 */ /* 0x006ea80000100800 */
[----:B0-----:R0:W5:Y:S01]  /*11790*/  LDL R2, [R1+0x10] ;  /* 0x0000100001027983 */ /* 0x0011620000100800 */
        /* <DEDUP_REMOVED lines=12> */
.L_x_4310:
[----:B------:R-:W-:-:S03]  /*11860*/  UMOV UR4, 0xffffffff ;  /* 0xffffffff00047882 */ /* 0x000fc60000000000 */
[----:B------:R-:W-:Y:S05]  /*11870*/  BRA.DIV UR4, `(.L_x_4312) ;  /* 0x0000001204107947 */ /* 0x000fea000b800000 */
[----:B-----5:R0:W1:Y:S02]  /*11880*/  SHFL.IDX PT, R14, R2, RZ, 0x1f ;  /* 0x00001fff020e7589 */ /* 0x02006400000e0000 */
.L_x_4353:
        /* <DEDUP_REMOVED lines=8> */
.L_x_4311:
[----:B------:R-:W3:Y:S01]  /*11910*/  LDL R0, [R1+0x10] ;  /* 0x0000100001007983 */ /* 0x000ee20000100800 */
[----:B------:R-:W-:Y:S02]  /*11920*/  ULDC UR4, c[0x0][0xc38] ;  /* 0x00030e0000047ab9 */ /* 0x000fe40000000800 */
[----:B---3--:R-:W-:-:S13]  /*11930*/  ISETP.GE.AND P0, PT, R0, UR4, PT ;  /* 0x0000000400007c0c */ /* 0x008fda000bf06270 */
[----:B------:R-:W-:Y:S05]  /*11940*/  @!P0 BRA `(.L_x_4313) ;  /* 0xffffffb000708947 */ /* 0x000fea000383ffff */
.L_x_4207:
[----:B-1----:R-:W3:Y:S01]  /*11950*/  LDL.LU R0, [R1+0x18] ;  /* 0x0000180001007983 */ /* 0x002ee20000300800 */
[----:B------:R-:W-:Y:S01]  /*11960*/  BSSY B0, `(.L_x_4314) ;  /* 0x000000b000007945 */ /* 0x000fe20003800000 */
[----:B------:R-:W1:Y:S01]  /*11970*/  S2R R5, SR_CgaCtaId ;  /* 0x0000000000057919 */ /* 0x000e620000008800 */
[----:B---3--:R-:W-:-:S05]  /*11980*/  VIADD R0, R0, 0x1 ;  /* 0x0000000100007836 */ /* 0x008fca0000000000 */
[----:B0-2---:R-:W-:-:S04]  /*11990*/  LEA.HI R2, R0, R0, RZ, 0x1 ;  /* 0x0000000000027211 */ /* 0x005fc800078f08ff */
[----:B------:R-:W-:-:S05]  /*119a0*/  LOP3.LUT R3, R2, 0xfffffffe, RZ, 0xc0, !PT ;  /* 0xfffffffe02037812 */ /* 0x000fca00078ec0ff */
[----:B------:R-:W-:Y:S01]  /*119b0*/  IMAD.IADD R3, R0, 0x1, -R3 ;  /* 0x0000000100037824 */ /* 0x000fe200078e0a03 */
[----:B------:R-:W-:-:S04]  /*119c0*/  MOV R0, 0x400 ;  /* 0x0000040000007802 */ /* 0x000fc80000000f00 */
[----:B-1----:R-:W-:Y:S02]  /*119d0*/  LEA R0, R5, R0, 0x18 ;  /* 0x0000000005007211 */ /* 0x002fe400078ec0ff */
[----:B------:R-:W-:-:S04]  /*119e0*/  SHF.L.U32 R3, R3, 0x1f, RZ ;  /* 0x0000001f03037819 */ /* 0x000fc800000006ff */
[----:B------:R-:W0:Y:S02]  /*119f0*/  SYNCS.PHASECHK.TRANS64.TRYWAIT P0, [R0+URZ+0x28c20], R3 ;  /* 0x028c2003000075a7 */ /* 0x000e24000800017f */
[----:B0-----:R-:W-:Y:S05]  /*11a00*/  @!P0 BRA `(.L_x_4315) ;  /* 0x0000000c00d48947 */ /* 0x001fea0003800000 */
.L_x_4354:
[----:B------:R-:W-:Y:S05]  /*11a10*/  BSYNC B0 ;  /* 0x0000000000007941 */ /* 0x000fea0003800000 */
.L_x_4314:
[----:B------:R-:W-:-:S03]  /*11a20*/  UMOV UR4, 0xffffffff ;  /* 0xffffffff00047882 */ /* 0x000fc60000000000 */
[----:B------:R-:W-:Y:S05]  /*11a30*/  BRA.DIV UR4, `(.L_x_4316) ;  /* 0x0000000e04dc7947 */ /* 0x000fea000b800000 */
[----:B------:R-:W1:Y:S02]  /*11a40*/  S2R R2, SR_TID.X ;  /* 0x0000000000027919 */ /* 0x000e640000002100 */
[----:B-1----:R-:W-:-:S04]  /*11a50*/  SHF.R.U32.HI R2, RZ, 0x5, R2 ;  /* 0x00000005ff027819 */ /* 0x002fc80000011602 */
[----:B------:R-:W-:-:S05]  /*11a60*/  LOP3.LUT R2, R2, 0x3, RZ, 0xc0, !PT ;  /* 0x0000000302027812 */ /* 0x000fca00078ec0ff */
[----:B------:R1:W2:Y:S02]  /*11a70*/  SHFL.IDX PT, R14, R2, RZ, 0x1f ;  /* 0x00001fff020e7589 */ /* 0x0002a400000e0000 */
.L_x_4357:
[----:B--2---:R-:W-:Y:S01]  /*11a80*/  ISETP.NE.AND P0, PT, R14, RZ, PT ;  /* 0x000000ff0e00720c */ /* 0x004fe20003f05270 */
[----:B------:R-:W-:-:S12]  /*11a90*/  BSSY B0, `(.L_x_4317) ;  /* 0x0000025000007945 */ /* 0x000fd80003800000 */
[----:B------:R-:W-:Y:S05]  /*11aa0*/  @P0 BRA `(.L_x_4318) ;  /* 0x00000000008c0947 */ /* 0x000fea0003800000 */
[----:B------:R-:W-:-:S03]  /*11ab0*/  UMOV UR4, 0xffffffff ;  /* 0xffffffff00047882 */ /* 0x000fc60000000000 */
[----:B------:R-:W-:Y:S05]  /*11ac0*/  BRA.DIV UR4, `(.L_x_4319) ;  /* 0x0000000e04ec7947 */ /* 0x000fea000b800000 */
[----:B------:R-:W-:-:S13]  /*11ad0*/  ELECT P6, URZ, PT ;  /* 0x00000000003f782f */ /* 0x000fda00038c0000 */
.L_x_4360:
[----:B------:R-:W-:Y:S05]  /*11ae0*/  @!P6 BRA `(.L_x_4318) ;  /* 0x00000000007ce947 */ /* 0x000fea0003800000 */
[----:B------:R-:W-:-:S06]  /*11af0*/  ULOP3.LUT UR4, UR40, 0x2, URZ, 0xfc, !UPT ;  /* 0x0000000228047892 */ /* 0x000fcc000f8efc3f */
[----:B-1----:R-:W-:-:S05]  /*11b00*/  IMAD.U32 R2, RZ, RZ, UR4 ;  /* 0x00000004ff027e24 */ /* 0x002fca000f8e00ff */
[----:B------:R-:W-:-:S13]  /*11b10*/  ISETP.NE.AND P2, PT, R2, 0x3, PT ;  /* 0x000000030200780c */ /* 0x000fda0003f45270 */
[----:B------:R-:W-:Y:S05]  /*11b20*/  @!P2 BRA `(.L_x_4320) ;  /* 0x000000000004a947 */ /* 0x000fea0003800000 */
[----:B------:R-:W-:Y:S01]  /*11b30*/  BPT.TRAP 0x1 ;  /* 0x000000040000795c */ /* 0x000fe20000300000 */
.L_x_4320:
        /* <DEDUP_REMOVED lines=13> */
.L_x_4361:
[----:B------:R-:W1:Y:S02]  /*11c10*/  SYNCS.PHASECHK.TRANS64.TRYWAIT P0, [R3+URZ], R2 ;  /* 0x00000002030075a7 */ /* 0x000e64000800017f */
[----:B-1----:R-:W-:Y:S05]  /*11c20*/  @!P0 BRA `(.L_x_4322) ;  /* 0x0000000c00c88947 */ /* 0x002fea0003800000 */
.L_x_4362:
[----:B------:R-:W-:Y:S05]  /*11c30*/  @!P2 BRA `(.L_x_4323) ;  /* 0x000000000004a947 */ /* 0x000fea0003800000 */
[----:B------:R-:W-:Y:S01]  /*11c40*/  BPT.TRAP 0x1 ;  /* 0x000000040000795c */ /* 0x000fe20000300000 */
.L_x_4323:
[----:B-1----:R-:W-:-:S04]  /*11c50*/  VIADD R3, R0, 0x28c60 ;  /* 0x00028c6000037836 */ /* 0x002fc80000000000 */
[----:B------:R-:W-:-:S04]  /*11c60*/  IMAD R18, R18, 0x8, R3 ;  /* 0x0000000812127824 */ /* 0x000fc800078e0203 */
[----:B------:R-:W1:Y:S02]  /*11c70*/  SYNCS.PHASECHK.TRANS64.TRYWAIT P0, [R18+URZ], R5 ;  /* 0x00000005120075a7 */ /* 0x000e64000800017f */
[----:B-1----:R-:W-:Y:S05]  /*11c80*/  @!P0 BRA `(.L_x_4324) ;  /* 0x0000000c00c48947 */ /* 0x002fea0003800000 */
.L_x_4363:
[----:B------:R-:W-:-:S07]  /*11c90*/  IMAD R3, R4, 0x8, R3 ;  /* 0x0000000804037824 */ /* 0x000fce00078e0203 */
.L_x_4325:
[----:B--2---:R2:W3:Y:S02]  /*11ca0*/  SYNCS.PHASECHK.TRANS64.TRYWAIT P0, [R3+URZ], R2 ;  /* 0x00000002030075a7 */ /* 0x0044e4000800017f */
[----:B---3--:R-:W-:Y:S05]  /*11cb0*/  @!P0 NANOSLEEP.SYNCS 0x989680 ;  /* 0x009896800000895d */ /* 0x008fea0003900000 */
[----:B------:R-:W3:Y:S02]  /*11cc0*/  @!P0 SYNCS.PHASECHK.TRANS64 P0, [R3+URZ], R2 ;  /* 0x00000002030085a7 */ /* 0x000ee4000800007f */
[----:B---3--:R-:W-:Y:S05]  /*11cd0*/  @!P0 BRA `(.L_x_4325) ;  /* 0xfffffffc00f08947 */ /* 0x008fea000383ffff */
.L_x_4318:
[----:B------:R-:W-:Y:S05]  /*11ce0*/  BSYNC B0 ;  /* 0x0000000000007941 */ /* 0x000fea0003800000 */
.L_x_4317:
[----:B------:R-:W-:Y:S05]  /*11cf0*/  EXIT ;  /* 0x000000000000794d */ /* 0x000fea0003800000 */
.L_x_4159:
[----:B0-----:R-:W-:-:S04]  /*11d00*/  IMAD.U32 R3, RZ, RZ, UR21 ;  /* 0x00000015ff037e24 */ /* 0x001fc8000f8e00ff */
[----:B------:R0:W1:Y:S03]  /*11d10*/  SYNCS.PHASECHK.TRANS64.TRYWAIT P1, [R3+URZ+0x28c50], R0 ;  /* 0x028c5000030075a7 */ /* 0x000066000802017f */
[----:B-1----:R-:W-:Y:S05]  /*11d20*/  @!P1 NANOSLEEP.SYNCS 0x989680 ;  /* 0x009896800000995d */ /* 0x002fea0003900000 */
[----:B------:R-:W1:Y:S02]  /*11d30*/  @!P1 SYNCS.PHASECHK.TRANS64 P1, [R3+URZ+0x28c50], R0 ;  /* 0x028c5000030095a7 */ /* 0x000e64000802007f */
[----:B-1----:R-:W-:Y:S05]  /*11d40*/  @!P1 BRA `(.L_x_4159) ;  /* 0xfffffffc00ec9947 */ /* 0x002fea000383ffff */
[----:B------:R-:W-:Y:S05]  /*11d50*/  BRA `(.L_x_4326) ;  /* 0xfffffefc00347947 */ /* 0x000fea000383ffff */
.L_x_4164:
[----:B-1----:R-:W-:-:S04]  /*11d60*/  IMAD.U32 R3, RZ, RZ, UR21 ;  /* 0x00000015ff037e24 */ /* 0x002fc8000f8e00ff */
[----:B------:R1:W2:Y:S03]  /*11d70*/  SYNCS.PHASECHK.TRANS64.TRYWAIT P1, [R3+URZ+0x28c50], R0 ;  /* 0x028c5000030075a7 */ /* 0x0002a6000802017f */
[----:B--2---:R-:W-:Y:S05]  /*11d80*/  @!P1 NANOSLEEP.SYNCS 0x989680 ;  /* 0x009896800000995d */ /* 0x004fea0003900000 */
[----:B------:R-:W2:Y:S02]  /*11d90*/  @!P1 SYNCS.PHASECHK.TRANS64 P1, [R3+URZ+0x28c50], R0 ;  /* 0x028c5000030095a7 */ /* 0x000ea4000802007f */
[----:B--2---:R-:W-:Y:S05]  /*11da0*/  @!P1 BRA `(.L_x_4164) ;  /* 0xfffffffc00ec9947 */ /* 0x004fea000383ffff */
[----:B------:R-:W-:Y:S05]  /*11db0*/  BRA `(.L_x_4163) ;  /* 0xffffff0800307947 */ /* 0x000fea000383ffff */
.L_x_4167:
[----:B0-----:R-:W-:-:S04]  /*11dc0*/  IMAD.U32 R3, RZ, RZ, UR43 ;  /* 0x0000002bff037e24 */ /* 0x001fc8000f8e00ff */
[----:B------:R0:W1:Y:S03]  /*11dd0*/  SYNCS.PHASECHK.TRANS64.TRYWAIT P1, [R3+URZ+0x28c00], R0 ;  /* 0x028c0000030075a7 */ /* 0x000066000802017f */
[----:B-1----:R-:W-:Y:S05]  /*11de0*/  @!P1 NANOSLEEP.SYNCS 0x989680 ;  /* 0x009896800000995d */ /* 0x002fea0003900000 */
[----:B------:R-:W1:Y:S02]  /*11df0*/  @!P1 SYNCS.PHASECHK.TRANS64 P1, [R3+URZ+0x28c00], R0 ;  /* 0x028c0000030095a7 */ /* 0x000e64000802007f */
[----:B-1----:R-:W-:Y:S05]  /*11e00*/  @!P1 BRA `(.L_x_4167) ;  /* 0xfffffffc00ec9947 */ /* 0x002fea000383ffff */
[----:B------:R-:W-:Y:S05]  /*11e10*/  BRA `(.L_x_4327) ;  /* 0xffffff1800c47947 */ /* 0x000fea000383ffff */
.L_x_4171:
[----:B--2---:R2:W3:Y:S02]  /*11e20*/  SYNCS.PHASECHK.TRANS64.TRYWAIT P1, [R7+URZ+0x28c30], R8 ;  /* 0x028c3008070075a7 */ /* 0x0044e4000802017f */
[----:B---3--:R-:W-:Y:S05]  /*11e30*/  @!P1 NANOSLEEP.SYNCS 0x989680 ;  /* 0x009896800000995d */ /* 0x008fea0003900000 */
[----:B------:R-:W3:Y:S02]  /*11e40*/  @!P1 SYNCS.PHASECHK.TRANS64 P1, [R7+URZ+0x28c30], R8 ;  /* 0x028c3008070095a7 */ /* 0x000ee4000802007f */
[----:B---3--:R-:W-:Y:S05]  /*11e50*/  @!P1 BRA `(.L_x_4171) ;  /* 0xfffffffc00f09947 */ /* 0x008fea000383ffff */
[----:B------:R-:W-:Y:S05]  /*11e60*/  BRA `(.L_x_4170) ;  /* 0xffffff1800e07947 */ /* 0x000fea000383ffff */
.L_x_4175:
[----:B--2---:R2:W3:Y:S02]  /*11e70*/  SYNCS.PHASECHK.TRANS64.TRYWAIT P3, [R7+URZ+0x28c50], R8 ;  /* 0x028c5008070075a7 */ /* 0x0044e4000806017f */
[----:B---3--:R-:W-:Y:S05]  /*11e80*/  @!P3 NANOSLEEP.SYNCS 0x989680 ;  /* 0x009896800000b95d */ /* 0x008fea0003900000 */
[----:B------:R-:W3:Y:S02]  /*11e90*/  @!P3 SYNCS.PHASECHK.TRANS64 P3, [R7+URZ+0x28c50], R8 ;  /* 0x028c50080700b5a7 */ /* 0x000ee4000806007f */
[----:B---3--:R-:W-:Y:S05]  /*11ea0*/  @!P3 BRA `(.L_x_4175) ;  /* 0xfffffffc00f0b947 */ /* 0x008fea000383ffff */
[----:B------:R-:W-:Y:S05]  /*11eb0*/  BRA `(.L_x_4174) ;  /* 0xffffff3000787947 */ /* 0x000fea000383ffff */
.L_x_4180:
[----:B--2---:R-:W-:-:S04]  /*11ec0*/  IMAD.U32 R6, RZ, RZ, UR26 ;  /* 0x0000001aff067e24 */ /* 0x004fc8000f8e00ff */
[----:B------:R2:W3:Y:S03]  /*11ed0*/  SYNCS.PHASECHK.TRANS64.TRYWAIT P3, [R6+URZ+0x28c30], R7 ;  /* 0x028c3007060075a7 */ /* 0x0004e6000806017f */
[----:B---3--:R-:W-:Y:S05]  /*11ee0*/  @!P3 NANOSLEEP.SYNCS 0x989680 ;  /* 0x009896800000b95d */ /* 0x008fea0003900000 */
[----:B------:R-:W3:Y:S02]  /*11ef0*/  @!P3 SYNCS.PHASECHK.TRANS64 P3, [R6+URZ+0x28c30], R7 ;  /* 0x028c30070600b5a7 */ /* 0x000ee4000806007f */
[----:B---3--:R-:W-:Y:S05]  /*11f00*/  @!P3 BRA `(.L_x_4180) ;  /* 0xfffffffc00ecb947 */ /* 0x008fea000383ffff */
[----:B------:R-:W-:Y:S05]  /*11f10*/  BRA `(.L_x_4179) ;  /* 0xffffff3400847947 */ /* 0x000fea000383ffff */
.L_x_4184:
[----:B--2---:R2:W3:Y:S02]  /*11f20*/  SYNCS.PHASECHK.TRANS64.TRYWAIT P3, [R178+URZ+0x28c50], R7 ;  /* 0x028c5007b20075a7 */ /* 0x0044e4000806017f */
[----:B---3--:R-:W-:Y:S05]  /*11f30*/  @!P3 NANOSLEEP.SYNCS 0x989680 ;  /* 0x009896800000b95d */ /* 0x008fea0003900000 */
[----:B------:R-:W3:Y:S02]  /*11f40*/  @!P3 SYNCS.PHASECHK.TRANS64 P3, [R178+URZ+0x28c50], R7 ;  /* 0x028c5007b200b5a7 */ /* 0x000ee4000806007f */
[----:B---3--:R-:W-:Y:S05]  /*11f50*/  @!P3 BRA `(.L_x_4184) ;  /* 0xfffffffc00f0b947 */ /* 0x008fea000383ffff */
[----:B------:R-:W-:Y:S05]  /*11f60*/  BRA `(.L_x_4183) ;  /* 0xffffff5000f87947 */ /* 0x000fea000383ffff */
.L_x_4190:
[----:B---3--:R-:W-:-:S04]  /*11f70*/  IMAD.U32 R6, RZ, RZ, UR24 ;  /* 0x00000018ff067e24 */ /* 0x008fc8000f8e00ff */
[----:B------:R3:W4:Y:S03]  /*11f80*/  SYNCS.PHASECHK.TRANS64.TRYWAIT P2, [R6+URZ+0x28c30], R7 ;  /* 0x028c3007060075a7 */ /* 0x000726000804017f */
[----:B----4-:R-:W-:Y:S05]  /*11f90*/  @!P2 NANOSLEEP.SYNCS 0x989680 ;  /* 0x009896800000a95d */ /* 0x010fea0003900000 */
[----:B------:R-:W4:Y:S02]  /*11fa0*/  @!P2 SYNCS.PHASECHK.TRANS64 P2, [R6+URZ+0x28c30], R7 ;  /* 0x028c30070600a5a7 */ /* 0x000f24000804007f */
[----:B----4-:R-:W-:Y:S05]  /*11fb0*/  @!P2 BRA `(.L_x_4190) ;  /* 0xfffffffc00eca947 */ /* 0x010fea000383ffff */
[----:B------:R-:W-:Y:S05]  /*11fc0*/  BRA `(.L_x_4189) ;  /* 0xffffff5400e47947 */ /* 0x000fea000383ffff */
.L_x_4194:
[----:B--2---:R2:W3:Y:S02]  /*11fd0*/  SYNCS.PHASECHK.TRANS64.TRYWAIT P2, [R170+URZ+0x28c50], R7 ;  /* 0x028c5007aa0075a7 */ /* 0x0044e4000804017f */
[----:B---3--:R-:W-:Y:S05]  /*11fe0*/  @!P2 NANOSLEEP.SYNCS 0x989680 ;  /* 0x009896800000a95d */ /* 0x008fea0003900000 */
[----:B------:R-:W3:Y:S02]  /*11ff0*/  @!P2 SYNCS.PHASECHK.TRANS64 P2, [R170+URZ+0x28c50], R7 ;  /* 0x028c5007aa00a5a7 */ /* 0x000ee4000804007f */
[----:B---3--:R-:W-:Y:S05]  /*12000*/  @!P2 BRA `(.L_x_4194) ;  /* 0xfffffffc00f0a947 */ /* 0x008fea000383ffff */
[----:B------:R-:W-:Y:S05]  /*12010*/  BRA `(.L_x_4193) ;  /* 0xffffff7000087947 */ /* 0x000fea000383ffff */
.L_x_4218:
[----:B------:R-:W-:Y:S02]  /*12020*/  IMAD.MOV.U32 R13, RZ, RZ, R4 ;  /* 0x000000ffff0d7224 */ /* 0x000fe400078e0004 */
[----:B------:R-:W-:Y:S02]  /*12030*/  IMAD.MOV.U32 R12, RZ, RZ, RZ ;  /* 0x000000ffff0c7224 */ /* 0x000fe400078e00ff */
[----:B------:R-:W-:Y:S02]  /*12040*/  IMAD.MOV.U32 R11, RZ, RZ, 0x1f ;  /* 0x0000001fff0b7424 */ /* 0x000fe400078e00ff */
[----:B------:R-:W-:-:S07]  /*12050*/  IMAD.MOV.U32 R15, RZ, RZ, -0x1 ;  /* 0xffffffffff0f7424 */ /* 0x000fce00078e00ff */
[----:B0-----:R-:W-:Y:S05]  /*12060*/  WARPSYNC.COLLECTIVE R15, `(.L_x_4328) ;  /* 0x000000000f087348 */ /* 0x001fea0003c00000 */
[----:B------:R1:W2:Y:S02]  /*12070*/  SHFL.IDX P6, R14, R13, R12, R11 ;  /* 0x0000000c0d0e7389 */ /* 0x0002a400000c000b */
[----:B012---:R-:W-:Y:S01]  /*12080*/  ENDCOLLECTIVE ;  /* 0x000000000000791b */ /* 0x007fe20003800000 */
.L_x_4328:
[----:B------:R-:W-:Y:S05]  /*12090*/  BRA `(.L_x_4329) ;  /* 0xffffffb4005c7947 */ /* 0x000fea000383ffff */
.L_x_4220:
[----:B------:R-:W-:Y:S01]  /*120a0*/  BSSY B0, `(.L_x_4330) ;  /* 0x0000006000007945 */ /* 0x000fe20003800000 */
[----:B------:R-:W-:-:S07]  /*120b0*/  IMAD.MOV.U32 R15, RZ, RZ, -0x1 ;  /* 0xffffffffff0f7424 */ /* 0x000fce00078e00ff */
[----:B0--3--:R-:W-:Y:S05]  /*120c0*/  WARPSYNC.COLLECTIVE R15, `(.L_x_4331) ;  /* 0x000000000f0c7348 */ /* 0x009fea0003c00000 */
[----:B------:R-:W-:Y:S02]  /*120d0*/  ELECT P6, UR62, PT ;  /* 0x00000000003e782f */ /* 0x000fe400038c0000 */
[----:B------:R-:W-:Y:S01]  /*120e0*/  MOV R14, UR62 ;  /* 0x0000003e000e7c02 */ /* 0x000fe20008000f00 */
[----:B0--3--:R-:W-:Y:S10]  /*120f0*/  ENDCOLLECTIVE ;  /* 0x000000000000791b */ /* 0x009ff40003800000 */
.L_x_4331:
[----:B------:R-:W-:Y:S05]  /*12100*/  BSYNC B0 ;  /* 0x0000000000007941 */ /* 0x000fea0003800000 */
.L_x_4330:
[----:B------:R-:W-:Y:S05]  /*12110*/  BRA `(.L_x_4332) ;  /* 0xffffffb400607947 */ /* 0x000fea000383ffff */
.L_x_4222:
[----:B0-----:R0:W1:Y:S02]  /*12120*/  SYNCS.PHASECHK.TRANS64.TRYWAIT P0, [R3+URZ+0x28c40], R0 ;  /* 0x028c4000030075a7 */ /* 0x001064000800017f */
[----:B-1----:R-:W-:Y:S05]  /*12130*/  @!P0 NANOSLEEP.SYNCS 0x989680 ;  /* 0x009896800000895d */ /* 0x002fea0003900000 */
[----:B------:R-:W1:Y:S02]  /*12140*/  @!P0 SYNCS.PHASECHK.TRANS64 P0, [R3+URZ+0x28c40], R0 ;  /* 0x028c4000030085a7 */ /* 0x000e64000800007f */
[----:B-1----:R-:W-:Y:S05]  /*12150*/  @!P0 BRA `(.L_x_4222) ;  /* 0xfffffffc00f08947 */ /* 0x002fea000383ffff */
[----:B------:R-:W-:Y:S05]  /*12160*/  BRA `(.L_x_4333) ;  /* 0xffffffb400c47947 */ /* 0x000fea000383ffff */
.L_x_4226:
[----:B------:R-:W-:Y:S02]  /*12170*/  IMAD.MOV.U32 R13, RZ, RZ, R2 ;  /* 0x000000ffff0d7224 */ /* 0x000fe400078e0002 */
[----:B------:R-:W-:Y:S02]  /*12180*/  IMAD.MOV.U32 R12, RZ, RZ, RZ ;  /* 0x000000ffff0c7224 */ /* 0x000fe400078e00ff */
[----:B------:R-:W-:Y:S02]  /*12190*/  IMAD.MOV.U32 R11, RZ, RZ, 0x181f ;  /* 0x0000181fff0b7424 */ /* 0x000fe400078e00ff */
[----:B------:R-:W-:Y:S02]  /*121a0*/  IMAD.MOV.U32 R15, RZ, RZ, -0x1 ;  /* 0xffffffffff0f7424 */ /* 0x000fe400078e00ff */
[----:B------:R-:W-:-:S07]  /*121b0*/  IMAD.U32 R4, RZ, RZ, UR39 ;  /* 0x00000027ff047e24 */ /* 0x000fce000f8e00ff */
[----:B-----5:R-:W-:Y:S05]  /*121c0*/  WARPSYNC.COLLECTIVE R15, `(.L_x_4334) ;  /* 0x000000000f087348 */ /* 0x020fea0003c00000 */
[----:B------:R0:W1:Y:S02]  /*121d0*/  SHFL.IDX P6, R14, R13, R12, R11 ;  /* 0x0000000c0d0e7389 */ /* 0x00006400000c000b */
[----:B01---5:R-:W-:Y:S01]  /*121e0*/  ENDCOLLECTIVE ;  /* 0x000000000000791b */ /* 0x023fe20003800000 */
.L_x_4334:
[----:B------:R-:W-:Y:S02]  /*121f0*/  IMAD R4, R4, 0x40, R10 ;  /* 0x0000004004047824 */ /* 0x000fe400078e020a */
[----:B------:R-:W-:Y:S02]  /*12200*/  IMAD.MOV.U32 R13, RZ, RZ, R0 ;  /* 0x000000ffff0d7224 */ /* 0x000fe400078e0000 */
[----:B------:R-:W-:-:S07]  /*12210*/  IMAD.MOV.U32 R5, RZ, RZ, R14 ;  /* 0x000000ffff057224 */ /* 0x000fce00078e000e */
[----:B------:R-:W-:Y:S05]  /*12220*/  WARPSYNC.COLLECTIVE R15, `(.L_x_4335) ;  /* 0x000000000f087348 */ /* 0x000fea0003c00000 */
[----:B------:R0:W1:Y:S02]  /*12230*/  SHFL.IDX P6, R14, R13, R12, R11 ;  /* 0x0000000c0d0e7389 */ /* 0x00006400000c000b */
[----:B01----:R-:W-:Y:S01]  /*12240*/  ENDCOLLECTIVE ;  /* 0x000000000000791b */ /* 0x003fe20003800000 */
.L_x_4335:
[----:B------:R-:W-:Y:S02]  /*12250*/  ULDC UR4, c[0x0][0x288] ;  /* 0x0000a20000047ab9 */ /* 0x000fe40000000800 */
[----:B------:R-:W-:-:S05]  /*12260*/  IMAD R3, R7, UR4, RZ ;  /* 0x0000000407037c24 */ /* 0x000fca000f8e02ff */
[----:B------:R-:W-:Y:S01]  /*12270*/  ISETP.GE.AND P1, PT, R4, R3, PT ;  /* 0x000000030400720c */ /* 0x000fe20003f26270 */
[----:B------:R-:W-:Y:S02]  /*12280*/  IMAD.MOV.U32 R13, RZ, RZ, R2 ;  /* 0x000000ffff0d7224 */ /* 0x000fe400078e0002 */
[----:B------:R-:W-:Y:S02]  /*12290*/  IMAD.MOV.U32 R12, RZ, RZ, 0x1 ;  /* 0x00000001ff0c7424 */ /* 0x000fe400078e00ff */
[----:B------:R-:W-:-:S08]  /*122a0*/  IMAD.MOV.U32 R6, RZ, RZ, R14 ;  /* 0x000000ffff067224 */ /* 0x000fd000078e000e */
[----:B------:R-:W-:Y:S05]  /*122b0*/  WARPSYNC.COLLECTIVE R15, `(.L_x_4336) ;  /* 0x000000000f087348 */ /* 0x000fea0003c00000 */
[----:B------:R0:W1:Y:S02]  /*122c0*/  SHFL.IDX P6, R14, R13, R12, R11 ;  /* 0x0000000c0d0e7389 */ /* 0x00006400000c000b */
[----:B01----:R-:W-:Y:S01]  /*122d0*/  ENDCOLLECTIVE ;  /* 0x000000000000791b */ /* 0x003fe20003800000 */
.L_x_4336:
        /* <DEDUP_REMOVED lines=14> */
.L_x_4337:
[----:B------:R-:W-:Y:S02]  /*123c0*/  IMAD.MOV.U32 R13, RZ, RZ, R2 ;  /* 0x000000ffff0d7224 */ /* 0x000fe400078e0002 */
[----:B------:R-:W-:Y:S02]  /*123d0*/  IMAD.MOV.U32 R12, RZ, RZ, 0x2 ;  /* 0x00000002ff0c7424 */ /* 0x000fe400078e00ff */
[----:B------:R-:W-:-:S07]  /*123e0*/  IMAD.MOV.U32 R6, RZ, RZ, R14 ;  /* 0x000000ffff067224 */ /* 0x000fce00078e000e */
[----:B------:R-:W-:Y:S05]  /*123f0*/  WARPSYNC.COLLECTIVE R15, `(.L_x_4338) ;  /* 0x000000000f087348 */ /* 0x000fea0003c00000 */
[----:B------:R0:W1:Y:S02]  /*12400*/  SHFL.IDX P6, R14, R13, R12, R11 ;  /* 0x0000000c0d0e7389 */ /* 0x00006400000c000b */
[----:B01----:R-:W-:Y:S01]  /*12410*/  ENDCOLLECTIVE ;  /* 0x000000000000791b */ /* 0x003fe20003800000 */
.L_x_4338:
        /* <DEDUP_REMOVED lines=14> */
.L_x_4339:
[----:B------:R-:W-:Y:S02]  /*12500*/  IMAD.MOV.U32 R13, RZ, RZ, R2 ;  /* 0x000000ffff0d7224 */ /* 0x000fe400078e0002 */
[----:B------:R-:W-:Y:S02]  /*12510*/  IMAD.MOV.U32 R12, RZ, RZ, 0x3 ;  /* 0x00000003ff0c7424 */ /* 0x000fe400078e00ff */
[----:B------:R-:W-:-:S07]  /*12520*/  IMAD.MOV.U32 R6, RZ, RZ, R14 ;  /* 0x000000ffff067224 */ /* 0x000fce00078e000e */
[----:B------:R-:W-:Y:S05]  /*12530*/  WARPSYNC.COLLECTIVE R15, `(.L_x_4340) ;  /* 0x000000000f087348 */ /* 0x000fea0003c00000 */
[----:B------:R0:W1:Y:S02]  /*12540*/  SHFL.IDX P6, R14, R13, R12, R11 ;  /* 0x0000000c0d0e7389 */ /* 0x00006400000c000b */
[----:B01----:R-:W-:Y:S01]  /*12550*/  ENDCOLLECTIVE ;  /* 0x000000000000791b */ /* 0x003fe20003800000 */
.L_x_4340:
        /* <DEDUP_REMOVED lines=12> */
.L_x_4341:
[----:B------:R-:W-:Y:S01]  /*12620*/  IMAD.MOV.U32 R0, RZ, RZ, R14 ;  /* 0x000000ffff007224 */ /* 0x000fe200078e000e */
[----:B------:R-:W-:Y:S06]  /*12630*/  BRA `(.L_x_4342) ;  /* 0xffffffb800b87947 */ /* 0x000fec000383ffff */
.L_x_4229:
[----:B0-----:R0:W1:Y:S02]  /*12640*/  SYNCS.PHASECHK.TRANS64.TRYWAIT P0, [R17+URZ+0x28c20], R0 ;  /* 0x028c2000110075a7 */ /* 0x001064000800017f */
[----:B-1----:R-:W-:Y:S05]  /*12650*/  @!P0 NANOSLEEP.SYNCS 0x989680 ;  /* 0x009896800000895d */ /* 0x002fea0003900000 */
[----:B------:R-:W1:Y:S02]  /*12660*/  @!P0 SYNCS.PHASECHK.TRANS64 P0, [R17+URZ+0x28c20], R0 ;  /* 0x028c2000110085a7 */ /* 0x000e64000800007f */
[----:B-1----:R-:W-:Y:S05]  /*12670*/  @!P0 BRA `(.L_x_4229) ;  /* 0xfffffffc00f08947 */ /* 0x002fea000383ffff */
[----:B------:R-:W-:Y:S05]  /*12680*/  BRA `(.L_x_4343) ;  /* 0xffffffbc00147947 */ /* 0x000fea000383ffff */
.L_x_4233:
[----:B0-----:R0:W1:Y:S02]  /*12690*/  SYNCS.PHASECHK.TRANS64.TRYWAIT P0, [R0+URZ+0x28c60], R3 ;  /* 0x028c6003000075a7 */ /* 0x001064000800017f */
[----:B-1----:R-:W-:Y:S05]  /*126a0*/  @!P0 NANOSLEEP.SYNCS 0x989680 ;  /* 0x009896800000895d */ /* 0x002fea0003900000 */
[----:B------:R-:W1:Y:S02]  /*126b0*/  @!P0 SYNCS.PHASECHK.TRANS64 P0, [R0+URZ+0x28c60], R3 ;  /* 0x028c6003000085a7 */ /* 0x000e64000800007f */
[----:B-1----:R-:W-:Y:S05]  /*126c0*/  @!P0 BRA `(.L_x_4233) ;  /* 0xfffffffc00f08947 */ /* 0x002fea000383ffff */
[----:B------:R-:W-:Y:S05]  /*126d0*/  BRA `(.L_x_4344) ;  /* 0xffffffbc00387947 */ /* 0x000fea000383ffff */
.L_x_4250:
[----:B-1----:R1:W2:Y:S02]  /*126e0*/  SYNCS.PHASECHK.TRANS64.TRYWAIT P0, [R2+URZ+0x28c40], R4 ;  /* 0x028c4004020075a7 */ /* 0x0022a4000800017f */
[----:B--2---:R-:W-:Y:S05]  /*126f0*/  @!P0 NANOSLEEP.SYNCS 0x989680 ;  /* 0x009896800000895d */ /* 0x004fea0003900000 */
[----:B------:R-:W2:Y:S02]  /*12700*/  @!P0 SYNCS.PHASECHK.TRANS64 P0, [R2+URZ+0x28c40], R4 ;  /* 0x028c4004020085a7 */ /* 0x000ea4000800007f */
[----:B--2---:R-:W-:Y:S05]  /*12710*/  @!P0 BRA `(.L_x_4250) ;  /* 0xfffffffc00f08947 */ /* 0x004fea000383ffff */
[----:B------:R-:W-:Y:S05]  /*12720*/  BRA `(.L_x_4345) ;  /* 0xffffffc8001c7947 */ /* 0x000fea000383ffff */
.L_x_4255:
[----:B--2---:R2:W3:Y:S02]  /*12730*/  SYNCS.PHASECHK.TRANS64.TRYWAIT P0, [R2+URZ+0x28c60], R4 ;  /* 0x028c6004020075a7 */ /* 0x0044e4000800017f */
[----:B---3--:R-:W-:Y:S05]  /*12740*/  @!P0 NANOSLEEP.SYNCS 0x989680 ;  /* 0x009896800000895d */ /* 0x008fea0003900000 */
[----:B------:R-:W3:Y:S02]  /*12750*/  @!P0 SYNCS.PHASECHK.TRANS64 P0, [R2+URZ+0x28c60], R4 ;  /* 0x028c6004020085a7 */ /* 0x000ee4000800007f */
[----:B---3--:R-:W-:Y:S05]  /*12760*/  @!P0 BRA `(.L_x_4255) ;  /* 0xfffffffc00f08947 */ /* 0x008fea000383ffff */
[----:B------:R-:W-:Y:S05]  /*12770*/  BRA `(.L_x_4346) ;  /* 0xffffffc800947947 */ /* 0x000fea000383ffff */
.L_x_4271:
[----:B0-----:R0:W1:Y:S02]  /*12780*/  SYNCS.PHASECHK.TRANS64.TRYWAIT P0, [R4+URZ+0x28c40], R2 ;  /* 0x028c4002040075a7 */ /* 0x001064000800017f */
[----:B-1----:R-:W-:Y:S05]  /*12790*/  @!P0 NANOSLEEP.SYNCS 0x989680 ;  /* 0x009896800000895d */ /* 0x002fea0003900000 */
[----:B------:R-:W1:Y:S02]  /*127a0*/  @!P0 SYNCS.PHASECHK.TRANS64 P0, [R4+URZ+0x28c40], R2 ;  /* 0x028c4002040085a7 */ /* 0x000e64000800007f */
[----:B-1----:R-:W-:Y:S05]  /*127b0*/  @!P0 BRA `(.L_x_4271) ;  /* 0xfffffffc00f08947 */ /* 0x002fea000383ffff */
[----:B------:R-:W-:Y:S05]  /*127c0*/  BRA `(.L_x_4347) ;  /* 0xffffffd400647947 */ /* 0x000fea000383ffff */
.L_x_4276:
[----:B-1----:R1:W2:Y:S02]  /*127d0*/  SYNCS.PHASECHK.TRANS64.TRYWAIT P0, [R4+URZ+0x28c60], R2 ;  /* 0x028c6002040075a7 */ /* 0x0022a4000800017f */
[----:B--2---:R-:W-:Y:S05]  /*127e0*/  @!P0 NANOSLEEP.SYNCS 0x989680 ;  /* 0x009896800000895d */ /* 0x004fea0003900000 */
[----:B------:R-:W2:Y:S02]  /*127f0*/  @!P0 SYNCS.PHASECHK.TRANS64 P0, [R4+URZ+0x28c60], R2 ;  /* 0x028c6002040085a7 */ /* 0x000ea4000800007f */
[----:B--2---:R-:W-:Y:S05]  /*12800*/  @!P0 BRA `(.L_x_4276) ;  /* 0xfffffffc00f08947 */ /* 0x004fea000383ffff */
[----:B------:R-:W-:Y:S05]  /*12810*/  BRA `(.L_x_4348) ;  /* 0xffffffd400dc7947 */ /* 0x000fea000383ffff */
.L_x_4291:
[----:B0-----:R0:W1:Y:S02]  /*12820*/  SYNCS.PHASECHK.TRANS64.TRYWAIT P0, [R4+URZ+0x28c40], R2 ;  /* 0x028c4002040075a7 */ /* 0x001064000800017f */
[----:B-1----:R-:W-:Y:S05]  /*12830*/  @!P0 NANOSLEEP.SYNCS 0x989680 ;  /* 0x009896800000895d */ /* 0x002fea0003900000 */
[----:B------:R-:W1:Y:S02]  /*12840*/  @!P0 SYNCS.PHASECHK.TRANS64 P0, [R4+URZ+0x28c40], R2 ;  /* 0x028c4002040085a7 */ /* 0x000e64000800007f */
[----:B-1----:R-:W-:Y:S05]  /*12850*/  @!P0 BRA `(.L_x_4291) ;  /* 0xfffffffc00f08947 */ /* 0x002fea000383ffff */
[----:B------:R-:W-:Y:S05]  /*12860*/  BRA `(.L_x_4349) ;  /* 0xffffffe000947947 */ /* 0x000fea000383ffff */
.L_x_4296:
[----:B-1----:R1:W2:Y:S02]  /*12870*/  SYNCS.PHASECHK.TRANS64.TRYWAIT P0, [R4+URZ+0x28c60], R2 ;  /* 0x028c6002040075a7 */ /* 0x0022a4000800017f */
[----:B--2---:R-:W-:Y:S05]  /*12880*/  @!P0 NANOSLEEP.SYNCS 0x989680 ;  /* 0x009896800000895d */ /* 0x004fea0003900000 */
[----:B------:R-:W2:Y:S02]  /*12890*/  @!P0 SYNCS.PHASECHK.TRANS64 P0, [R4+URZ+0x28c60], R2 ;  /* 0x028c6002040085a7 */ /* 0x000ea4000800007f */
[----:B--2---:R-:W-:Y:S05]  /*128a0*/  @!P0 BRA `(.L_x_4296) ;  /* 0xfffffffc00f08947 */ /* 0x004fea000383ffff */
[----:B------:R-:W-:Y:S05]  /*128b0*/  BRA `(.L_x_4350) ;  /* 0xffffffe4000c7947 */ /* 0x000fea000383ffff */
.L_x_4312:
        /* <DEDUP_REMOVED lines=8> */
.L_x_4352:
[----:B------:R-:W-:Y:S05]  /*12940*/  BSYNC B0 ;  /* 0x0000000000007941 */ /* 0x000fea0003800000 */
.L_x_4351:
[----:B------:R-:W-:Y:S05]  /*12950*/  BRA `(.L_x_4353) ;  /* 0xffffffec00cc7947 */ /* 0x000fea000383ffff */
.L_x_4315:
[----:B0-----:R0:W1:Y:S02]  /*12960*/  SYNCS.PHASECHK.TRANS64.TRYWAIT P0, [R0+URZ+0x28c20], R3 ;  /* 0x028c2003000075a7 */ /* 0x001064000800017f */
[----:B-1----:R-:W-:Y:S05]  /*12970*/  @!P0 NANOSLEEP.SYNCS 0x989680 ;  /* 0x009896800000895d */ /* 0x002fea0003900000 */
[----:B------:R-:W1:Y:S02]  /*12980*/  @!P0 SYNCS.PHASECHK.TRANS64 P0, [R0+URZ+0x28c20], R3 ;  /* 0x028c2003000085a7 */ /* 0x000e64000800007f */
[----:B-1----:R-:W-:Y:S05]  /*12990*/  @!P0 BRA `(.L_x_4315) ;  /* 0xfffffffc00f08947 */ /* 0x002fea000383ffff */
[----:B------:R-:W-:Y:S05]  /*129a0*/  BRA `(.L_x_4354) ;  /* 0xfffffff000187947 */ /* 0x000fea000383ffff */
.L_x_4316:
        /* <DEDUP_REMOVED lines=11> */
.L_x_4356:
[----:B------:R-:W-:Y:S05]  /*12a60*/  BSYNC B0 ;  /* 0x0000000000007941 */ /* 0x000fea0003800000 */
.L_x_4355:
[----:B------:R-:W-:Y:S05]  /*12a70*/  BRA `(.L_x_4357) ;  /* 0xfffffff000007947 */ /* 0x000fea000383ffff */
.L_x_4319:
[----:B------:R-:W-:Y:S01]  /*12a80*/  BSSY B1, `(.L_x_4358) ;  /* 0x0000006000017945 */ /* 0x000fe20003800000 */
[----:B------:R-:W-:-:S07]  /*12a90*/  IMAD.MOV.U32 R15, RZ, RZ, -0x1 ;  /* 0xffffffffff0f7424 */ /* 0x000fce00078e00ff */
[----:B01----:R-:W-:Y:S05]  /*12aa0*/  WARPSYNC.COLLECTIVE R15, `(.L_x_4359) ;  /* 0x000000000f0c7348 */ /* 0x003fea0003c00000 */
[----:B------:R-:W-:Y:S02]  /*12ab0*/  ELECT P6, UR62, PT ;  /* 0x00000000003e782f */ /* 0x000fe400038c0000 */
[----:B------:R-:W-:Y:S01]  /*12ac0*/  MOV R14, UR62 ;  /* 0x0000003e000e7c02 */ /* 0x000fe20008000f00 */
[----:B01----:R-:W-:Y:S10]  /*12ad0*/  ENDCOLLECTIVE ;  /* 0x000000000000791b */ /* 0x003ff40003800000 */
.L_x_4359:
[----:B------:R-:W-:Y:S05]  /*12ae0*/  BSYNC B1 ;  /* 0x0000000000017941 */ /* 0x000fea0003800000 */
.L_x_4358:
[----:B------:R-:W-:Y:S05]  /*12af0*/  BRA `(.L_x_4360) ;  /* 0xffffffec00f87947 */ /* 0x000fea000383ffff */
.L_x_4321:
[----:B0-----:R0:W1:Y:S02]  /*12b00*/  SYNCS.PHASECHK.TRANS64.TRYWAIT P0, [R6+URZ], R5 ;  /* 0x00000005060075a7 */ /* 0x001064000800017f */
[----:B-1----:R-:W-:Y:S05]  /*12b10*/  @!P0 NANOSLEEP.SYNCS 0x989680 ;  /* 0x009896800000895d */ /* 0x002fea0003900000 */
[----:B------:R-:W1:Y:S02]  /*12b20*/  @!P0 SYNCS.PHASECHK.TRANS64 P0, [R6+URZ], R5 ;  /* 0x00000005060085a7 */ /* 0x000e64000800007f */
[----:B-1----:R-:W-:Y:S05]  /*12b30*/  @!P0 BRA `(.L_x_4321) ;  /* 0xfffffffc00f08947 */ /* 0x002fea000383ffff */
[----:B------:R-:W-:Y:S05]  /*12b40*/  BRA `(.L_x_4361) ;  /* 0xfffffff000307947 */ /* 0x000fea000383ffff */
.L_x_4322:
[----:B-1----:R1:W2:Y:S02]  /*12b50*/  SYNCS.PHASECHK.TRANS64.TRYWAIT P0, [R3+URZ], R2 ;  /* 0x00000002030075a7 */ /* 0x0022a4000800017f */
[----:B--2---:R-:W-:Y:S05]  /*12b60*/  @!P0 NANOSLEEP.SYNCS 0x989680 ;  /* 0x009896800000895d */ /* 0x004fea0003900000 */
[----:B------:R-:W2:Y:S02]  /*12b70*/  @!P0 SYNCS.PHASECHK.TRANS64 P0, [R3+URZ], R2 ;  /* 0x00000002030085a7 */ /* 0x000ea4000800007f */
[----:B--2---:R-:W-:Y:S05]  /*12b80*/  @!P0 BRA `(.L_x_4322) ;  /* 0xfffffffc00f08947 */ /* 0x004fea000383ffff */
[----:B------:R-:W-:Y:S05]  /*12b90*/  BRA `(.L_x_4362) ;  /* 0xfffffff000247947 */ /* 0x000fea000383ffff */
.L_x_4324:
[----:B-1----:R1:W2:Y:S02]  /*12ba0*/  SYNCS.PHASECHK.TRANS64.TRYWAIT P0, [R18+URZ], R5 ;  /* 0x00000005120075a7 */ /* 0x0022a4000800017f */
[----:B--2---:R-:W-:Y:S05]  /*12bb0*/  @!P0 NANOSLEEP.SYNCS 0x989680 ;  /* 0x009896800000895d */ /* 0x004fea0003900000 */
[----:B------:R-:W2:Y:S02]  /*12bc0*/  @!P0 SYNCS.PHASECHK.TRANS64 P0, [R18+URZ], R5 ;  /* 0x00000005120085a7 */ /* 0x000ea4000800007f */
[----:B--2---:R-:W-:Y:S05]  /*12bd0*/  @!P0 BRA `(.L_x_4324) ;  /* 0xfffffffc00f08947 */ /* 0x004fea000383ffff */
[----:B------:R-:W-:Y:S05]  /*12be0*/  BRA `(.L_x_4363) ;  /* 0xfffffff000287947 */ /* 0x000fea000383ffff */
.L_x_4364:
        /* <DEDUP_REMOVED lines=9> */
.L_x_6034:


//--------------------- .text._ZN7cutlass13device_kernelIN5flash11enable_sm90INS1_16FlashAttnFwdSm90INS1_25CollectiveMainloopFwdSm90ILi2EN4cute5tupleIJNS5_1CILi1EEES8_S8_EEENS6_IJNS7_ILi64EEESA_SA_EEELi512ENS_6half_tEfNS_4arch4Sm90ELb1ELb0ELb1ELb0ELb0ELb0ELb1ELb0ELb0ELb1ELb0ELb0EEENS1_21CollectiveEpilogueFwdINS6_IJSA_NS7_ILi512EEESA_EEES9_SC_SE_Li256ELb0ELb1ELb0ELb0EEENS1_30DynamicPersistentTileSchedulerILi256ELi128ELb0ELb1ELb1EEEEEEEEEvNT_6ParamsE --------------------------
	.section	.text._ZN7cutlass13device_kernelIN5flash11enable_sm90INS1_16FlashAttnFwdSm90INS1_25CollectiveMainloopFwdSm90ILi2EN4cute5tupleIJNS5_1CILi1EEES8_S8_EEENS6_IJNS7_ILi64EEESA_SA_EEELi512ENS_6half_tEfNS_4arch4Sm90ELb1ELb0ELb1ELb0ELb0ELb0ELb1ELb0ELb0ELb1ELb0ELb0EEENS1_21CollectiveEpilogueFwdINS6_IJSA_NS7_ILi512EEESA_EEES9_SC_SE_Li256ELb0ELb1ELb0ELb0EEENS1_30DynamicPersistentTileSchedulerILi256ELi128ELb0ELb1ELb1EEEEEEEEEvNT_6ParamsE,"ax",@progbits
	.align	128
.text._ZN7cutlass13device_kernelIN5flash11enable_sm90INS1_16FlashAttnFwdSm90INS1_25CollectiveMainloopFwdSm90ILi2EN4cute5tupleIJNS5_1CILi1EEES8_S8_EEENS6_IJNS7_ILi64EEESA_SA_EEELi512ENS_6half_tEfNS_4arch4Sm90ELb1ELb0ELb1ELb0ELb0ELb0ELb1ELb0ELb0ELb1ELb0ELb0EEENS1_21CollectiveEpilogueFwdINS6_IJSA_NS7_ILi512EEESA_EEES9_SC_SE_Li256ELb0ELb1ELb0ELb0EEENS1_30DynamicPersistentTileSchedulerILi256ELi128ELb0ELb1ELb1EEEEEEEEEvNT_6ParamsE:
        .type           _ZN7cutlass13device_kernelIN5flash11enable_sm90INS1_16FlashAttnFwdSm90INS1_25CollectiveMainloopFwdSm90ILi2EN4cute5tupleIJNS5_1CILi1EEES8_S8_EEENS6_IJNS7_ILi64EEESA_SA_EEELi512ENS_6half_tEfNS_4arch4Sm90ELb1ELb0ELb1ELb0ELb0ELb0ELb1ELb0ELb0ELb1ELb0ELb0EEENS1_21CollectiveEpilogueFwdINS6_IJSA_NS7_ILi512EEESA_EEES9_SC_SE_Li256ELb0ELb1ELb0ELb0EEENS1_30DynamicPersistentTileSchedulerILi256ELi128ELb0ELb1ELb1EEEEEEEEEvNT_6ParamsE,@function
        .size           _ZN7cutlass13device_kernelIN5flash11enable_sm90INS1_16FlashAttnFwdSm90INS1_25CollectiveMainloopFwdSm90ILi2EN4cute5tupleIJNS5_1CILi1EEES8_S8_EEENS6_IJNS7_ILi64EEESA_SA_EEELi512ENS_6half_tEfNS_4arch4Sm90ELb1ELb0ELb1ELb0ELb0ELb0ELb1ELb0ELb0ELb1ELb0ELb0EEENS1_21CollectiveEpilogueFwdINS6_IJSA_NS7_ILi512EEESA_EEES9_SC_SE_Li256ELb0ELb1ELb0ELb0EEENS1_30DynamicPersistentTileSchedulerILi256ELi128ELb0ELb1ELb1EEEEEEEEEvNT_6ParamsE,(.L_x_6035 - _ZN7cutlass13device_kernelIN5flash11enable_sm90INS1_16FlashAttnFwdSm90INS1_25CollectiveMainloopFwdSm90ILi2EN4cute5tupleIJNS5_1CILi1EEES8_S8_EEENS6_IJNS7_ILi64EEESA_SA_EEELi512ENS_6half_tEfNS_4arch4Sm90ELb1ELb0ELb1ELb0ELb0ELb0ELb1ELb0ELb0ELb1ELb0ELb0EEENS1_21CollectiveEpilogueFwdINS6_IJSA_NS7_ILi512EEESA_EEES9_SC_SE_Li256ELb0ELb1ELb0ELb0EEENS1_30DynamicPersistentTileSchedulerILi256ELi128ELb0ELb1ELb1EEEEEEEEEvNT_6ParamsE)
        .other          _ZN7cutlass13device_kernelIN5flash11enable_sm90INS1_16FlashAttnFwdSm90INS1_25CollectiveMainloopFwdSm90ILi2EN4cute5tupleIJNS5_1CILi1EEES8_S8_EEENS6_IJNS7_ILi64EEESA_SA_EEELi512ENS_6half_tEfNS_4arch4Sm90ELb1ELb0ELb1ELb0ELb0ELb0ELb1ELb0ELb0ELb1ELb0ELb0EEENS1_21CollectiveEpilogueFwdINS6_IJSA_NS7_ILi512EEESA_EEES9_SC_SE_Li256ELb0ELb1ELb0ELb0EEENS1_30DynamicPersistentTileSchedulerILi256ELi128ELb0ELb1ELb1EEEEEEEEEvNT_6ParamsE,@"STO_CUDA_ENTRY STV_DEFAULT"
_ZN7cutlass13device_kernelIN5flash11enable_sm90INS1_16FlashAttnFwdSm90INS1_25CollectiveMainloopFwdSm90ILi2EN4cute5tupleIJNS5_1CILi1EEES8_S8_EEENS6_IJNS7_ILi64EEESA_SA_EEELi512ENS_6half_tEfNS_4arch4Sm90ELb1ELb0ELb1ELb0ELb0ELb0ELb1ELb0ELb0ELb1ELb0ELb0EEENS1_21CollectiveEpilogueFwdINS6_IJSA_NS7_ILi512EEESA_EEES9_SC_SE_Li256ELb0ELb1ELb0ELb0EEENS1_30DynamicPersistentTileSchedulerILi256ELi128ELb0ELb1ELb1EEEEEEEEEvNT_6ParamsE:
[----:B------:R-:W0:Y:S02]  /*0000*/  LDC R1, c[0x0][0x28] ;  /* 0x00000a00ff017b82 */ /* 0x000e240000000800 */
[----:B0-----:R-:W-:Y:S01]  /*0010*/  VIADD R1, R1, 0xffffffb8 ;  /* 0xffffffb801017836 */ /* 0x001fe20000000000 */
[----:B------:R-:W0:Y:S01]  /*0020*/  S2R R3, SR_TID.X ;  /* 0x0000000000037919 */ /* 0x000e220000002100 */
[----:B------:R-:W-:Y:S01]  /*0030*/  ELECT P0, URZ, PT ;  /* 0x00000000003f782f */ /* 0x000fe20003800000 */
[----:B------:R-:W-:Y:S01]  /*0040*/  BSSY B0, `(.L_x_4365) ;  /* 0x000000e000007945 */ /* 0x000fe20003800000 */
        /* <DEDUP_REMOVED lines=13> */
.L_x_4366:
[----:B------:R-:W-:Y:S05]  /*0120*/  BSYNC B0 ;  /* 0x0000000000007941 */ /* 0x000fea0003800000 */
.L_x_4365:
        /* <DEDUP_REMOVED lines=39> */
.L_x_4367:
        /* <DEDUP_REMOVED lines=22> */
.L_x_4368:
        /* <DEDUP_REMOVED lines=18> */
.L_x_4369:
        /* <DEDUP_REMOVED lines=22> */
.L_x_4370:
        /* <DEDUP_REMOVED lines=22> */
.L_x_4371:
[----:B------:R-:W-:Y:S01]  /*08e0*/  PLOP3.LUT P0, PT, PT, PT, UP0, 0x80, 0x0 ;  /* 0x000000000000781c */ /* 0x000fe20003f0f008 */
[----:B------:R-:W-:Y:S01]  /*08f0*/  UMOV UR40, 0x1 ;  /* 0x0000000100287882 */ /* 0x000fe20000000000 */
[----:B------:R-:W-:Y:S01]  /*0900*/  NOP ;  /* 0x0000000000007918 */ /* 0x000fe20000000000 */
[----:B------:R-:W-:Y:S01]  /*0910*/  USEL UR40, UR40, 0x2, !UP0 ;  /* 0x0000000228287887 */ /* 0x000fe2000c000000 */
[----:B------:R-:W-:Y:S01]  /*0920*/  ULDC.64 UR44, c[0x0][0x208] ;  /* 0x00008200002c7ab9 */ /* 0x000fe20000000a00 */
[----:B0123--:R-:W-:Y:S08]  /*0930*/  BAR.SYNC.DEFER_BLOCKING 0x0 ;  /* 0x0000000000007b1d */ /* 0x00fff00000010000 */
[----:B------:R-:W-:Y:S05]  /*0940*/  @!P0 BRA `(.L_x_4372) ;  /* 0x000000fc001c8947 */ /* 0x000fea0003800000 */
.L_x_4373:
        /* <DEDUP_REMOVED lines=21> */
[----:B------:R-:W-:Y:S01]  /*0aa0*/  IMAD.MOV.U32 R16, RZ, RZ, RZ ;  /* 0x000000ffff107224 */ /* 0x000fe200078e00ff */
[----:B------:R-:W-:Y:S02]  /*0ab0*/  UMOV UR36, URZ ;  /* 0x0000003f00247c82 */ /* 0x000fe40008000000 */
[CC--:B------:R-:W-:Y:S02]  /*0ac0*/  LEA.HI R0, R3.reuse, R220.reuse, RZ, 0x4 ;  /* 0x000000dc03007211 */ /* 0x0c0fe400078f20ff */
[----:B------:R-:W-:-:S02]  /*0ad0*/  LEA.HI R4, R3, R220, RZ, 0x5 ;  /* 0x000000dc03047211 */ /* 0x000fc400078f28ff */
[----:B------:R-:W-:Y:S02]  /*0ae0*/  SHF.R.S32.HI R7, RZ, 0x4, R0 ;  /* 0x00000004ff077819 */ /* 0x000fe40000011400 */
[C---:B------:R-:W-:Y:S02]  /*0af0*/  LOP3.LUT R9, R0.reuse, 0xfffffff0, RZ, 0xc0, !PT ;  /* 0xfffffff000097812 */ /* 0x040fe400078ec0ff */
[----:B------:R-:W-:Y:S02]  /*0b00*/  LEA.HI R2, R0, R7, RZ, 0x1 ;  /* 0x0000000700027211 */ /* 0x000fe400078f08ff */
[----:B------:R-:W-:Y:S01]  /*0b10*/  SHF.R.S32.HI R11, RZ, 0x5, R4 ;  /* 0x00000005ff0b7819 */ /* 0x000fe20000011404 */
[----:B------:R-:W-:Y:S01]  /*0b20*/  IMAD.IADD R9, R220, 0x1, -R9 ;  /* 0x00000001dc097824 */ /* 0x000fe200078e0a09 */
[----:B------:R-:W-:Y:S02]  /*0b30*/  LOP3.LUT R2, R2, 0x1ffffffe, RZ, 0xc0, !PT ;  /* 0x1ffffffe02027812 */ /* 0x000fe400078ec0ff */
[----:B------:R-:W-:-:S02]  /*0b40*/  LEA.HI R5, R3, R220, RZ, 0x7 ;  /* 0x000000dc03057211 */ /* 0x000fc400078f38ff */
[----:B------:R-:W-:Y:S01]  /*0b50*/  SHF.R.S32.HI R4, RZ, 0x1f, R4 ;  /* 0x0000001fff047819 */ /* 0x000fe20000011404 */
[----:B------:R-:W-:Y:S01]  /*0b60*/  IMAD.IADD R10, R7, 0x1, -R2 ;  /* 0x00000001070a7824 */ /* 0x000fe200078e0a02 */
[----:B------:R-:W-:Y:S01]  /*0b70*/  LEA.HI R2, R3, R220, RZ, 0x2 ;  /* 0x000000dc03027211 */ /* 0x000fe200078f10ff */
[----:B0-----:R-:W-:Y:S01]  /*0b80*/  ULEA UR5, UR6, UR5, 0x18 ;  /* 0x0000000506057291 */ /* 0x001fe2000f8ec03f */
[----:B------:R-:W-:Y:S02]  /*0b90*/  LOP3.LUT R7, R5, 0xffffff80, RZ, 0xc0, !PT ;  /* 0xffffff8005077812 */ /* 0x000fe400078ec0ff */
[----:B------:R-:W-:Y:S02]  /*0ba0*/  LOP3.LUT R13, R2, 0xfffffffc, RZ, 0xc0, !PT ;  /* 0xfffffffc020d7812 */ /* 0x000fe400078ec0ff */
[----:B------:R-:W-:Y:S01]  /*0bb0*/  LEA.HI R4, R4, R11, RZ, 0x2 ;  /* 0x0000000b04047211 */ /* 0x000fe200078f10ff */
[C---:B------:R-:W-:Y:S01]  /*0bc0*/  IMAD.IADD R7, R220.reuse, 0x1, -R7 ;  /* 0x00000001dc077824 */ /* 0x040fe200078e0a07 */
[----:B------:R-:W-:Y:S01]  /*0bd0*/  SHF.R.S32.HI R0, RZ, 0x1f, R9 ;  /* 0x0000001fff007819 */ /* 0x000fe20000011409 */
[----:B------:R-:W-:Y:S01]  /*0be0*/  IMAD.IADD R13, R220, 0x1, -R13 ;  /* 0x00000001dc0d7824 */ /* 0x000fe200078e0a0d */
[----:B------:R-:W-:Y:S01]  /*0bf0*/  SHF.R.S32.HI R216, RZ, 0x7, R5 ;  /* 0x00000007ffd87819 */ /* 0x000fe20000011405 */
[----:B------:R-:W-:Y:S01]  /*0c00*/  IMAD.U32 R17, RZ, RZ, UR5 ;  /* 0x00000005ff117e24 */ /* 0x000fe2000f8e00ff */
[----:B------:R-:W-:-:S02]  /*0c10*/  LOP3.LUT R4, R4, 0x3ffffc, RZ, 0xc0, !PT ;  /* 0x003ffffc04047812 */ /* 0x000fc400078ec0ff */
[----:B------:R-:W-:Y:S01]  /*0c20*/  LEA.HI R8, R13, R13, RZ, 0x1 ;  /* 0x0000000d0d087211 */ /* 0x000fe200078f08ff */
[----:B------:R-:W-:Y:S01]  /*0c30*/  IMAD R15, R216, 0x100, R9 ;  /* 0x00000100d80f7824 */ /* 0x000fe200078e0209 */
[----:B------:R-:W-:Y:S01]  /*0c40*/  LEA.HI R6, R0, R9, RZ, 0x3 ;  /* 0x0000000900067211 */ /* 0x000fe200078f18ff */
[----:B------:R-:W-:Y:S01]  /*0c50*/  IMAD.IADD R2, R11, 0x1, -R4 ;  /* 0x000000010b027824 */ /* 0x000fe200078e0a04 */
[----:B------:R-:W-:Y:S02]  /*0c60*/  SHF.R.S32.HI R0, RZ, 0x1f, R7 ;  /* 0x0000001fff007819 */ /* 0x000fe40000011407 */
[----:B------:R-:W-:Y:S01]  /*0c70*/  LOP3.LUT R8, R8, 0x1ffffffe, RZ, 0xc0, !PT ;  /* 0x1ffffffe08087812 */ /* 0x000fe200078ec0ff */
[----:B------:R-:W-:Y:S01]  /*0c80*/  IMAD R14, R2, 0x10, R15 ;  /* 0x00000010020e7824 */ /* 0x000fe200078e020f */
[C---:B------:R-:W-:Y:S01]  /*0c90*/  LOP3.LUT R4, R6.reuse, 0xfffffff8, RZ, 0xc0, !PT ;  /* 0xfffffff806047812 */ /* 0x040fe200078ec0ff */
[----:B------:R-:W-:Y:S01]  /*0ca0*/  IMAD.SHL.U32 R6, R6, 0x40, RZ ;  /* 0x0000004006067824 */ /* 0x000fe200078e00ff */
[----:B------:R-:W-:Y:S01]  /*0cb0*/  LEA.HI R2, R0, R7, RZ, 0x2 ;  /* 0x0000000700027211 */ /* 0x000fe200078f10ff */
[----:B------:R-:W-:Y:S01]  /*0cc0*/  IMAD.IADD R13, R13, 0x1, -R8 ;  /* 0x000000010d0d7824 */ /* 0x000fe200078e0a08 */
[----:B------:R-:W-:Y:S01]  /*0cd0*/  LEA.HI R3, R3, R220, RZ, 0x3 ;  /* 0x000000dc03037211 */ /* 0x000fe200078f18ff */
[----:B------:R-:W-:Y:S01]  /*0ce0*/  IMAD.IADD R8, R9, 0x1, -R4 ;  /* 0x0000000109087824 */ /* 0x000fe200078e0a04 */
[----:B------:R-:W-:-:S02]  /*0cf0*/  LOP3.LUT R12, R2, 0x7ffffffc, RZ, 0xc0, !PT ;  /* 0x7ffffffc020c7812 */ /* 0x000fc400078ec0ff */
[----:B------:R-:W-:Y:S02]  /*0d00*/  LEA.HI R4, R0, R7, RZ, 0x5 ;  /* 0x0000000700047211 */ /* 0x000fe400078f28ff */
[----:B------:R-:W-:Y:S01]  /*0d10*/  SHF.R.S32.HI R0, RZ, 0x2, R2 ;  /* 0x00000002ff007819 */ /* 0x000fe20000011402 */
[----:B------:R-:W-:Y:S01]  /*0d20*/  IMAD.IADD R12, R7, 0x1, -R12 ;  /* 0x00000001070c7824 */ /* 0x000fe200078e0a0c */
[----:B------:R-:W-:Y:S01]  /*0d30*/  SHF.R.S32.HI R9, RZ, 0x1f, R2 ;  /* 0x0000001fff097819 */ /* 0x000fe20000011402 */
[----:B------:R-:W-:Y:S01]  /*0d40*/  IMAD.SHL.U32 R2, R8, 0x40, RZ ;  /* 0x0000004008027824 */ /* 0x000fe200078e00ff */
[----:B------:R-:W-:Y:S01]  /*0d50*/  LOP3.LUT R6, R6, 0x7ffffe00, RZ, 0xc0, !PT ;  /* 0x7ffffe0006067812 */ /* 0x000fe200078ec0ff */
[----:B------:R-:W-:Y:S01]  /*0d60*/  IMAD.SHL.U32 R7, R10, 0x8, RZ ;  /* 0x000000080a077824 */ /* 0x000fe200078e00ff */
[----:B------:R-:W-:Y:S01]  /*0d70*/  LEA.HI R9, R9, R0, RZ, 0x3 ;  /* 0x0000000009097211 */ /* 0x000fe200078f18ff */
[----:B------:R-:W-:Y:S01]  /*0d80*/  IMAD.SHL.U32 R18, R12, 0x2, RZ ;  /* 0x000000020c127824 */ /* 0x000fe200078e00ff */
[----:B------:R-:W-:Y:S01]  /*0d90*/  LOP3.LUT R2, R2, 0x1c0, RZ, 0xc0, !PT ;  /* 0x000001c002027812 */ /* 0x000fe200078ec0ff */
[--C-:B------:R-:W-:Y:S01]  /*0da0*/  IMAD.U32 R219, R14, 0x40, R7.reuse ;  /* 0x000000400edb7824 */ /* 0x100fe200078e0007 */
[----:B------:R-:W-:Y:S01]  /*0db0*/  R2P PR, R8, 0x6 ;  /* 0x0000000608007804 */ /* 0x000fe20000000000 */
[----:B------:R-:W-:Y:S01]  /*0dc0*/  IMAD R6, R11, 0x400, R6 ;  /* 0x000004000b067824 */ /* 0x000fe200078e0206 */
[----:B------:R-:W-:-:S02]  /*0dd0*/  LOP3.LUT R7, R2, 0x8, R7, 0xf8, !PT ;  /* 0x0000000802077812 */ /* 0x000fc400078ef807 */
[----:B------:R-:W-:Y:S02]  /*0de0*/  SHF.R.U32.HI R2, RZ, 0x3, R2 ;  /* 0x00000003ff027819 */ /* 0x000fe40000011602 */
[----:B------:R-:W-:Y:S02]  /*0df0*/  LOP3.LUT R9, R9, 0xfffffff8, RZ, 0xc0, !PT ;  /* 0xfffffff809097812 */ /* 0x000fe400078ec0ff */
[----:B------:R-:W-:Y:S01]  /*0e00*/  LOP3.LUT R7, R7, R2, RZ, 0x3c, !PT ;  /* 0x0000000207077212 */ /* 0x000fe200078e3cff */
[----:B------:R-:W-:Y:S01]  /*0e10*/  IMAD.MOV.U32 R2, RZ, RZ, RZ ;  /* 0x000000ffff027224 */ /* 0x000fe200078e00ff */
[----:B------:R-:W-:Y:S01]  /*0e20*/  LEA.HI R5, R5, R216, RZ, 0x1 ;  /* 0x000000d805057211 */ /* 0x000fe200078f08ff */
[----:B------:R-:W-:Y:S01]  /*0e30*/  IMAD.IADD R9, R0, 0x1, -R9 ;  /* 0x0000000100097824 */ /* 0x000fe200078e0a09 */
[----:B------:R-:W-:Y:S01]  /*0e40*/  SHF.R.S32.HI R4, RZ, 0x5, R4 ;  /* 0x00000005ff047819 */ /* 0x000fe20000011404 */
[----:B------:R-:W-:Y:S01]  /*0e50*/  IMAD.IADD R6, R6, 0x1, R7 ;  /* 0x0000000106067824 */ /* 0x000fe200078e0207 */
[----:B------:R-:W-:-:S02]  /*0e60*/  LOP3.LUT R7, R3, 0xfffffff8, RZ, 0xc0, !PT ;  /* 0xfffffff803077812 */ /* 0x000fc400078ec0ff */
[----:B------:R-:W-:Y:S01]  /*0e70*/  LOP3.LUT R5, R5, 0xfffffe, RZ, 0xc0, !PT ;  /* 0x00fffffe05057812 */ /* 0x000fe200078ec0ff */
[----:B------:R-:W-:Y:S01]  /*0e80*/  IMAD R185, R6, 0x2, R17 ;  /* 0x0000000206b97824 */ /* 0x000fe200078e0211 */
[----:B------:R-:W-:Y:S01]  /*0e90*/  SEL R187, R187, 0xffffffc0, !P2 ;  /* 0xffffffc0bbbb7807 */ /* 0x000fe20005000000 */
[----:B------:R-:W-:Y:S01]  /*0ea0*/  IMAD.IADD R214, R220, 0x1, -R7 ;  /* 0x00000001dcd67824 */ /* 0x000fe200078e0a07 */
[----:B------:R-:W-:Y:S01]  /*0eb0*/  SHF.R.S32.HI R215, RZ, 0x3, R3 ;  /* 0x00000003ffd77819 */ /* 0x000fe20000011403 */
[C---:B------:R-:W-:Y:S02]  /*0ec0*/  VIADD R189, R185.reuse, 0x36400 ;  /* 0x00036400b9bd7836 */ /* 0x040fe40000000000 */
[----:B------:R-:W-:Y:S02]  /*0ed0*/  IMAD.SHL.U32 R23, R214, 0x8, RZ ;  /* 0x00000008d6177824 */ /* 0x000fe400078e00ff */
[----:B------:R-:W-:Y:S02]  /*0ee0*/  VIADD R186, R185, 0x36420 ;  /* 0x00036420b9ba7836 */ /* 0x000fe40000000000 */
        /* <DEDUP_REMOVED lines=21> */
.L_x_4421:
        /* <DEDUP_REMOVED lines=21> */
.L_x_4374:
[----:B------:R-:W-:Y:S01]  /*1190*/  ULDC UR7, c[0x0][0xd54] ;  /* 0x0003550000077ab9 */ /* 0x000fe20000000800 */
[----:B------:R-:W-:Y:S01]  /*11a0*/  UMOV UR6, UR9 ;  /* 0x0000000900067c82 */ /* 0x000fe20008000000 */
[----:B------:R-:W-:-:S11]  /*11b0*/  UISETP.NE.AND UP0, UPT, UR7, 0x1, UPT ;  /* 0x000000010700788c */ /* 0x000fd6000bf05270 */
[----:B------:R-:W-:Y:S02]  /*11c0*/  @UP0 ULDC.64 UR10, c[0x0][0xd58] ;  /* 0x00035600000a0ab9 */ /* 0x000fe40000000a00 */
[----:B------:R-:W-:-:S04]  /*11d0*/  UIMAD.WIDE.U32 UR4, UR9, UR10, URZ ;  /* 0x0000000a090472a5 */ /* 0x000fc8000f8e003f */
[----:B------:R-:W-:-:S04]  /*11e0*/  @UP0 USHF.R.U32.HI UR6, URZ, UR11, UR5 ;  /* 0x0000000b3f060299 */ /* 0x000fc80008011605 */
[----:B------:R-:W-:-:S12]  /*11f0*/  UIMAD UR4, UR6, UR7, URZ ;  /* 0x00000007060472a4 */ /* 0x000fd8000f8e023f */
.L_x_4375:
[----:B------:R-:W0:Y:S01]  /*1200*/  LDC.64 R4, c[0x0][0x418] ;  /* 0x00010600ff047b82 */ /* 0x000e220000000a00 */
[----:B------:R-:W-:Y:S01]  /*1210*/  ULDC UR42, c[0x0][0xd48] ;  /* 0x00035200002a7ab9 */ /* 0x000fe20000000800 */
[----:B------:R-:W-:Y:S02]  /*1220*/  UIADD3 UR4, UR9, -UR4, URZ ;  /* 0x8000000409047290 */ /* 0x000fe4000fffe03f */
[----:B------:R-:W-:Y:S01]  /*1230*/  UISETP.NE.AND UP0, UPT, UR42, 0x1, UPT ;  /* 0x000000012a00788c */ /* 0x000fe2000bf05270 */
[----:B------:R-:W-:Y:S01]  /*1240*/  ULDC UR5, c[0x0][0xd54] ;  /* 0x0003550000057ab9 */ /* 0x000fe20000000800 */
[----:B------:R-:W-:Y:S02]  /*1250*/  UISETP.NE.AND UP1, UPT, UR37, 0x1, UPT ;  /* 0x000000012500788c */ /* 0x000fe4000bf25270 */
[----:B------:R-:W1:Y:S01]  /*1260*/  LDC R188, c[0x0][0x424] ;  /* 0x00010900ffbc7b82 */ /* 0x000e620000000800 */
[----:B------:R-:W-:Y:S02]  /*1270*/  UIMAD UR8, UR8, UR5, UR4 ;  /* 0x00000005080872a4 */ /* 0x000fe4000f8e0204 */
[----:B------:R-:W-:Y:S01]  /*1280*/  ULOP3.LUT UR6, URZ, UR6, URZ, 0x33, !UPT ;  /* 0x000000063f067292 */ /* 0x000fe2000f8e333f */
[----:B------:R-:W-:-:S03]  /*1290*/  ULDC UR7, c[0x0][0xd3c] ;  /* 0x00034f0000077ab9 */ /* 0x000fc60000000800 */
[----:B------:R-:W-:Y:S01]  /*12a0*/  @UP0 ULDC UR4, c[0x0][0xd4c] ;  /* 0x0003530000040ab9 */ /* 0x000fe20000000800 */
[----:B------:R-:W2:Y:S01]  /*12b0*/  LDC R7, c[0x0][0x2f0] ;  /* 0x0000bc00ff077b82 */ /* 0x000ea20000000800 */
[----:B------:R-:W-:Y:S01]  /*12c0*/  UIMAD.WIDE.U32 UR4, UR8, UR4, URZ ;  /* 0x00000004080472a5 */ /* 0x000fe2000f8e003f */
[----:B------:R-:W-:Y:S01]  /*12d0*/  @UP0 ULDC UR9, c[0x0][0xd50] ;  /* 0x0003540000090ab9 */ /* 0x000fe20000000800 */
[----:B------:R-:W-:Y:S02]  /*12e0*/  UMOV UR39, UR8 ;  /* 0x0000000800277c82 */ /* 0x000fe40008000000 */
[----:B------:R-:W-:Y:S02]  /*12f0*/  @UP0 USHF.R.U32.HI UR39, URZ, UR9, UR5 ;  /* 0x000000093f270299 */ /* 0x000fe40008011605 */
[----:B------:R-:W-:Y:S01]  /*1300*/  UIADD3 UR6, UR6, UR7, URZ ;  /* 0x0000000706067290 */ /* 0x000fe2000fffe03f */
[----:B0-----:R-:W-:Y:S01]  /*1310*/  ISETP.NE.U32.AND P0, PT, R4, RZ, PT ;  /* 0x000000ff0400720c */ /* 0x001fe20003f05070 */
[----:B------:R-:W-:-:S02]  /*1320*/  UIADD3 UR4, -UR39, URZ, URZ ;  /* 0x0000003f27047290 */ /* 0x000fc4000fffe13f */
[----:B------:R-:W-:Y:S01]  /*1330*/  USHF.L.U32 UR41, UR6, 0x6, URZ ;  /* 0x0000000606297899 */ /* 0x000fe2000800063f */
[----:B------:R-:W-:Y:S01]  /*1340*/  ISETP.NE.AND.EX P0, PT, R5, RZ, PT, P0 ;  /* 0x000000ff0500720c */ /* 0x000fe20003f05300 */
[----:B------:R-:W-:-:S03]  /*1350*/  UIMAD UR42, UR42, UR4, UR8 ;  /* 0x000000042a2a72a4 */ /* 0x000fc6000f8e0208 */
[----:B-1----:R-:W-:Y:S02]  /*1360*/  SEL R188, R188, 0x1, P0 ;  /* 0x00000001bcbc7807 */ /* 0x002fe40000000000 */
[----:B------:R-:W-:-:S03]  /*1370*/  PLOP3.LUT P0, PT, PT, PT, UP1, 0x80, 0x0 ;  /* 0x000000000000781c */ /* 0x000fc60003f0f018 */
[----:B--2---:R-:W-:-:S05]  /*1380*/  IMAD R0, R188, R7, 0x3f ;  /* 0x0000003fbc007424 */ /* 0x004fca00078e0207 */
[----:B------:R-:W-:-:S04]  /*1390*/  SHF.R.S32.HI R3, RZ, 0x1f, R0 ;  /* 0x0000001fff037819 */ /* 0x000fc80000011400 */
[----:B------:R-:W-:-:S04]  /*13a0*/  LEA.HI R3, R3, R0, RZ, 0x6 ;  /* 0x0000000003037211 */ /* 0x000fc800078f30ff */
[----:B------:R-:W-:Y:S01]  /*13b0*/  SHF.R.S32.HI R3, RZ, 0x6, R3 ;  /* 0x00000006ff037819 */ /* 0x000fe20000011403 */
[----:B------:R-:W-:Y:S06]  /*13c0*/  @!P0 BRA `(.L_x_4376) ;  /* 0x0000001c00408947 */ /* 0x000fec0003800000 */
[----:B------:R-:W0:Y:S01]  /*13d0*/  LDC R0, c[0x0][0x448] ;  /* 0x00011200ff007b82 */ /* 0x000e220000000800 */
[----:B------:R-:W-:Y:S01]  /*13e0*/  UIADD3 UR4, UR41, 0x3f, URZ ;  /* 0x0000003f29047890 */ /* 0x000fe2000fffe03f */
[----:B------:R-:W-:Y:S02]  /*13f0*/  CS2R R150, SRZ ;  /* 0x0000000000967805 */ /* 0x000fe4000001ff00 */
[----:B------:R-:W-:Y:S02]  /*1400*/  CS2R R148, SRZ ;  /* 0x0000000000947805 */ /* 0x000fe4000001ff00 */
[----:B------:R-:W-:Y:S02]  /*1410*/  CS2R R146, SRZ ;  /* 0x0000000000927805 */ /* 0x000fe4000001ff00 */
[----:B------:R-:W-:Y:S02]  /*1420*/  CS2R R144, SRZ ;  /* 0x0000000000907805 */ /* 0x000fe4000001ff00 */
[----:B------:R-:W-:-:S02]  /*1430*/  CS2R R142, SRZ ;  /* 0x00000000008e7805 */ /* 0x000fc4000001ff00 */
[----:B------:R-:W-:Y:S01]  /*1440*/  CS2R R140, SRZ ;  /* 0x00000000008c7805 */ /* 0x000fe2000001ff00 */
[----:B------:R-:W1:Y:S01]  /*1450*/  LDC R5, c[0x0][0x288] ;  /* 0x0000a200ff057b82 */ /* 0x000e620000000800 */
        /* <DEDUP_REMOVED lines=15> */
[----:B0-----:R-:W-:Y:S01]  /*1550*/  ISETP.NE.AND P0, PT, R0, 0x1, PT ;  /* 0x000000010000780c */ /* 0x001fe20003f05270 */
[----:B------:R-:W-:Y:S01]  /*1560*/  IMAD.U32 R0, RZ, RZ, UR4 ;  /* 0x00000004ff007e24 */ /* 0x000fe2000f8e00ff */
[----:B------:R-:W-:Y:S02]  /*1570*/  CS2R R112, SRZ ;  /* 0x0000000000707805 */ /* 0x000fe4000001ff00 */
[----:B------:R-:W-:-:S02]  /*1580*/  CS2R R110, SRZ ;  /* 0x00000000006e7805 */ /* 0x000fc4000001ff00 */
[----:B------:R-:W-:Y:S02]  /*1590*/  CS2R R106, SRZ ;  /* 0x00000000006a7805 */ /* 0x000fe4000001ff00 */
[----:B------:R-:W-:Y:S02]  /*15a0*/  CS2R R162, SRZ ;  /* 0x0000000000a27805 */ /* 0x000fe4000001ff00 */
[----:B------:R-:W-:Y:S02]  /*15b0*/  CS2R R102, SRZ ;  /* 0x0000000000667805 */ /* 0x000fe4000001ff00 */
[----:B------:R-:W-:Y:S02]  /*15c0*/  CS2R R164, SRZ ;  /* 0x0000000000a47805 */ /* 0x000fe4000001ff00 */
[----:B-1----:R-:W-:Y:S02]  /*15d0*/  IADD3 R5, -R5, 0x40, RZ ;  /* 0x0000004005057810 */ /* 0x002fe40007ffe1ff */
[----:B------:R-:W-:-:S02]  /*15e0*/  CS2R R98, SRZ ;  /* 0x0000000000627805 */ /* 0x000fc4000001ff00 */
[----:B------:R-:W-:Y:S02]  /*15f0*/  CS2R R166, SRZ ;  /* 0x0000000000a67805 */ /* 0x000fe4000001ff00 */
[----:B------:R-:W-:Y:S02]  /*1600*/  CS2R R94, SRZ ;  /* 0x00000000005e7805 */ /* 0x000fe4000001ff00 */
[----:B------:R-:W-:Y:S01]  /*1610*/  CS2R R170, SRZ ;  /* 0x0000000000aa7805 */ /* 0x000fe2000001ff00 */
[----:B------:R-:W0:Y:S01]  /*1620*/  @P0 LDC R4, c[0x0][0x44c] ;  /* 0x00011300ff040b82 */ /* 0x000e220000000800 */
[----:B------:R-:W-:Y:S01]  /*1630*/  IMAD R5, R188, R7, R5 ;  /* 0x00000007bc057224 */ /* 0x000fe200078e0205 */
[----:B------:R-:W-:Y:S01]  /*1640*/  CS2R R90, SRZ ;  /* 0x00000000005a7805 */ /* 0x000fe2000001ff00 */
[----:B------:R-:W-:Y:S01]  /*1650*/  IMAD.MOV.U32 R169, RZ, RZ, RZ ;  /* 0x000000ffffa97224 */ /* 0x000fe200078e00ff */
        /* <DEDUP_REMOVED lines=19> */
[----:B------:R-:W-:Y:S01]  /*1790*/  CS2R R202, SRZ ;  /* 0x0000000000ca7805 */ /* 0x000fe2000001ff00 */
[----:B0-----:R-:W-:Y:S01]  /*17a0*/  @P0 IMAD.HI.U32 R4, R4, UR4, RZ ;  /* 0x0000000404040c27 */ /* 0x001fe2000f8e00ff */
[----:B------:R-:W-:-:S02]  /*17b0*/  CS2R R50, SRZ ;  /* 0x0000000000327805 */ /* 0x000fc4000001ff00 */
[----:B------:R-:W-:Y:S02]  /*17c0*/  CS2R R204, SRZ ;  /* 0x0000000000cc7805 */ /* 0x000fe4000001ff00 */
[----:B------:R-:W-:Y:S02]  /*17d0*/  CS2R R46, SRZ ;  /* 0x00000000002e7805 */ /* 0x000fe4000001ff00 */
[----:B------:R-:W-:Y:S02]  /*17e0*/  CS2R R206, SRZ ;  /* 0x0000000000ce7805 */ /* 0x000fe4000001ff00 */
[----:B------:R-:W-:Y:S02]  /*17f0*/  CS2R R42, SRZ ;  /* 0x00000000002a7805 */ /* 0x000fe4000001ff00 */
[----:B------:R-:W-:Y:S02]  /*1800*/  CS2R R210, SRZ ;  /* 0x0000000000d27805 */ /* 0x000fe4000001ff00 */
[----:B------:R-:W-:-:S02]  /*1810*/  CS2R R38, SRZ ;  /* 0x0000000000267805 */ /* 0x000fc4000001ff00 */
[----:B-1----:R-:W-:Y:S02]  /*1820*/  @P0 SHF.R.U32.HI R0, RZ, R9, R4 ;  /* 0x00000009ff000219 */ /* 0x002fe40000011604 */
[----:B------:R-:W-:Y:S02]  /*1830*/  CS2R R208, SRZ ;  /* 0x0000000000d07805 */ /* 0x000fe4000001ff00 */
[----:B------:R-:W-:Y:S02]  /*1840*/  PLOP3.LUT P0, PT, PT, PT, PT, 0x80, 0x0 ;  /* 0x000000000000781c */ /* 0x000fe40003f0f070 */
[----:B------:R-:W-:Y:S02]  /*1850*/  CS2R R212, SRZ ;  /* 0x0000000000d47805 */ /* 0x000fe4000001ff00 */
[----:B------:R-:W-:Y:S01]  /*1860*/  CS2R R34, SRZ ;  /* 0x0000000000227805 */ /* 0x000fe2000001ff00 */
[----:B------:R-:W-:Y:S01]  /*1870*/  IMAD.IADD R0, R5, 0x1, R0 ;  /* 0x0000000105007824 */ /* 0x000fe200078e0200 */
        /* <DEDUP_REMOVED lines=8> */
[----:B------:R-:W-:Y:S01]  /*1900*/  VIMNMX R4, R3, R4, PT ;  /* 0x0000000403047248 */ /* 0x000fe20003fe0100 */
[----:B------:R-:W-:-:S03]  /*1910*/  IMAD.MOV.U32 R3, RZ, RZ, RZ ;  /* 0x000000ffff037224 */ /* 0x000fc600078e00ff */
[----:B------:R-:W-:-:S13]  /*1920*/  ISETP.GE.AND P1, PT, R4, 0x1, PT ;  /* 0x000000010400780c */ /* 0x000fda0003f26270 */
        /* <DEDUP_REMOVED lines=11> */
[----:B------:R-:W-:Y:S01]  /*19e0*/  UMOV UR7, 0x40000040 ;  /* 0x4000004000077882 */ /* 0x000fe20000000000 */
[----:B------:R-:W1:Y:S01]  /*19f0*/  S2R R8, SR_TID.X ;  /* 0x0000000000087919 */ /* 0x000e620000002100 */
[----:B0-----:R-:W-:-:S04]  /*1a00*/  LEA.HI R3, R0, R0, RZ, 0x1 ;  /* 0x0000000000037211 */ /* 0x001fc800078f08ff */
[----:B------:R-:W-:Y:S01]  /*1a10*/  LOP3.LUT R3, R3, 0x1fffe, RZ, 0xc0, !PT ;  /* 0x0001fffe03037812 */ /* 0x000fe200078ec0ff */
[----:B------:R-:W-:-:S04]  /*1a20*/  WARPGROUP.ARRIVE ;  /* 0x00000000000079c5 */ /* 0x000fc80000000000 */
        /* <DEDUP_REMOVED lines=12> */
[----:B-1----:R-:W-:Y:S02]  /*1af0*/  LOP3.LUT R8, R8, 0x7f, RZ, 0xc0, !PT ;  /* 0x0000007f08087812 */ /* 0x002fe400078ec0ff */
[----:B------:R-:W-:Y:S01]  /*1b00*/  R2UR UR12, R6 ;  /* 0x00000000060c72ca */ /* 0x000fe200000e0000 */
[----:B------:R-:W-:Y:S01]  /*1b10*/  IMAD R0, R2, 0x1000, R7 ;  /* 0x0000100002007824 */ /* 0x000fe200078e0207 */
[----:B------:R-:W-:Y:S01]  /*1b20*/  ISETP.NE.AND P1, PT, R8, RZ, PT ;  /* 0x000000ff0800720c */ /* 0x000fe20003f25270 */
[C---:B------:R-:W-:Y:S02]  /*1b30*/  VIADD R6, R3.reuse, 0x4 ;  /* 0x0000000403067836 */ /* 0x040fe40000000000 */
[C---:B------:R-:W-:Y:S01]  /*1b40*/  VIADD R5, R0.reuse, 0x80 ;  /* 0x0000008000057836 */ /* 0x040fe20000000000 */
[----:B------:R-:W-:Y:S01]  /*1b50*/  R2UR UR10, R0 ;  /* 0x00000000000a72ca */ /* 0x000fe200000e0000 */
[----:B------:R-:W-:Y:S01]  /*1b60*/  VIADD R3, R3, 0x6 ;  /* 0x0000000603037836 */ /* 0x000fe20000000000 */
[----:B------:R-:W-:-:S02]  /*1b70*/  R2UR UR16, R6 ;  /* 0x00000000061072ca */ /* 0x000fc400000e0000 */
[----:B------:R-:W-:Y:S01]  /*1b80*/  R2UR UR14, R5 ;  /* 0x00000000050e72ca */ /* 0x000fe200000e0000 */
[C---:B------:R-:W-:Y:S01]  /*1b90*/  VIADD R5, R0.reuse, 0x100 ;  /* 0x0000010000057836 */ /* 0x040fe20000000000 */
[----:B------:R-:W-:Y:S01]  /*1ba0*/  R2UR UR4, R3 ;  /* 0x00000000030472ca */ /* 0x000fe200000e0000 */
[----:B------:R-:W-:-:S03]  /*1bb0*/  VIADD R0, R0, 0x180 ;  /* 0x0000018000007836 */ /* 0x000fc60000000000 */
[----:B------:R-:W-:Y:S02]  /*1bc0*/  R2UR UR18, R5 ;  /* 0x00000000051272ca */ /* 0x000fe400000e0000 */
[----:B------:R-:W-:Y:S01]  /*1bd0*/  R2UR UR6, R0 ;  /* 0x00000000000672ca */ /* 0x000fe200000e0000 */
[----:B------:R-:W-:Y:S01]  /*1be0*/  HGMMA.64x256x16.F32 R24, gdesc[UR8].tnspB, RZ, !UPT, gsb0 ;  /* 0x43e00000081879f0 */ /* 0x000fe2000c0008ff */
[----:B------:R-:W-:-:S04]  /*1bf0*/  @!P1 IMAD R0, R2, 0x8, R17 ;  /* 0x0000000802009824 */ /* 0x000fc800078e0211 */
[----:B------:R-:W-:-:S05]  /*1c00*/  @!P1 VIADD R0, R0, 0x38860 ;  /* 0x0003886000009836 */ /* 0x000fca0000000000 */
[----:B------:R-:W-:Y:S01]  /*1c10*/  @!P1 PRMT R0, RZ, 0x654, R0 ;  /* 0x00000654ff009816 */ /* 0x000fe20000000000 */
[----:B------:R-:W-:Y:S02]  /*1c20*/  WARPGROUP.DEPBAR.LE gsb0, 0x0 ;  /* 0x00008000000079c5 */ /* 0x000fe40000010000 */
[----:B------:R-:W-:-:S15]  /*1c30*/  WARPGROUP.ARRIVE ;  /* 0x00000000000079c5 */ /* 0x000fde0000000000 */
        /* <DEDUP_REMOVED lines=14> */
.L_x_4379:
[----:B------:R-:W-:Y:S01]  /*1d20*/  BAR.SYNC.DEFER_BLOCKING 0xe, 0x100 ;  /* 0x0384000000007b1d */ /* 0x000fe20000010000 */
[----:B01----:R-:W-:Y:S01]  /*1d30*/  IMAD R0, R2, 0x40, R22 ;  /* 0x0000004002007824 */ /* 0x003fe200078e0216 */
[----:B------:R-:W-:Y:S01]  /*1d40*/  ISETP.GT.AND P2, PT, R4, RZ, PT ;  /* 0x000000ff0400720c */ /* 0x000fe20003f44270 */
[----:B------:R-:W-:Y:S02]  /*1d50*/  VIADD R2, R2, 0x1 ;  /* 0x0000000102027836 */ /* 0x000fe40000000000 */
[----:B------:R-:W-:Y:S01]  /*1d60*/  IMAD R0, R0, 0x4, R17 ;  /* 0x0000000400007824 */ /* 0x000fe200078e0211 */
[----:B------:R-:W-:Y:S01]  /*1d70*/  UMOV UR11, 0x40000040 ;  /* 0x40000040000b7882 */ /* 0x000fe20000000000 */
[----:B------:R-:W-:Y:S01]  /*1d80*/  UMOV UR15, 0x40000040 ;  /* 0x40000040000f7882 */ /* 0x000fe20000000000 */
[----:B------:R-:W-:Y:S01]  /*1d90*/  ISETP.NE.AND P0, PT, R2, 0x2, PT ;  /* 0x000000020200780c */ /* 0x000fe20003f05270 */
[----:B------:R-:W-:Y:S01]  /*1da0*/  UMOV UR19, 0x40000040 ;  /* 0x4000004000137882 */ /* 0x000fe20000000000 */
[----:B------:R-:W-:Y:S01]  /*1db0*/  UMOV UR7, 0x40000040 ;  /* 0x4000004000077882 */ /* 0x000fe20000000000 */
[----:B------:R-:W-:Y:S01]  /*1dc0*/  VIADD R4, R4, 0xffffffff ;  /* 0xffffffff04047836 */ /* 0x000fe20000000000 */
[----:B------:R-:W-:Y:S01]  /*1dd0*/  SEL R2, R2, RZ, P0 ;  /* 0x000000ff02027207 */ /* 0x000fe20000000000 */
[----:B------:R-:W0:Y:S04]  /*1de0*/  LDS R3, [R0+0x38400] ;  /* 0x0384000000037984 */ /* 0x000e280000000800 */
[----:B------:R1:W2:Y:S02]  /*1df0*/  LDS R5, [R0+0x38420] ;  /* 0x0384200000057984 */ /* 0x0002a40000000800 */
[----:B-1----:R-:W-:-:S05]  /*1e00*/  IMAD R0, R2, 0x1000, R7 ;  /* 0x0000100002007824 */ /* 0x002fca00078e0207 */
[----:B------:R-:W-:Y:S01]  /*1e10*/  R2UR UR10, R0 ;  /* 0x00000000000a72ca */ /* 0x000fe200000e0000 */
        /* <DEDUP_REMOVED lines=128> */
[----:B------:R-:W-:-:S05]  /*2620*/  VIADD R3, R0, 0x80 ;  /* 0x0000008000037836 */ /* 0x000fca0000000000 */
[----:B------:R-:W-:Y:S01]  /*2630*/  WARPGROUP.ARRIVE ;  /* 0x00000000000079c5 */ /* 0x000fe20000000000 */
[----:B------:R-:W-:Y:S01]  /*2640*/  R2UR UR14, R3 ;  /* 0x00000000030e72ca */ /* 0x000fe200000e0000 */
[C---:B------:R-:W-:Y:S02]  /*2650*/  VIADD R3, R0.reuse, 0x100 ;  /* 0x0000010000037836 */ /* 0x040fe40000000000 */
[----:B------:R-:W-:Y:S02]  /*2660*/  VIADD R0, R0, 0x180 ;  /* 0x0000018000007836 */ /* 0x000fe40000000000 */
[----:B------:R-:W-:Y:S01]  /*2670*/  HGMMA.64x256x16.F32 R24, gdesc[UR8].tnspB, R24, gsb0 ;  /* 0x43e00000081879f0 */ /* 0x000fe20008000818 */
[----:B------:R-:W-:Y:S02]  /*2680*/  R2UR UR18, R3 ;  /* 0x00000000031272ca */ /* 0x000fe400000e0000 */
[----:B------:R-:W-:Y:S01]  /*2690*/  R2UR UR6, R0 ;  /* 0x00000000000672ca */ /* 0x000fe200000e0000 */
[----:B------:R-:W-:Y:S01]  /*26a0*/  @!P1 IMAD R0, R2, 0x8, R17 ;  /* 0x0000000802009824 */ /* 0x000fe200078e0211 */
[----:B------:R-:W-:-:S03]  /*26b0*/  SEL R3, RZ, 0x1, P0 ;  /* 0x00000001ff037807 */ /* 0x000fc60000000000 */
[----:B------:R-:W-:Y:S01]  /*26c0*/  @!P1 VIADD R0, R0, 0x38860 ;  /* 0x0003886000009836 */ /* 0x000fe20000000000 */
[----:B------:R-:W-:-:S04]  /*26d0*/  LOP3.LUT R16, R16, R3, RZ, 0x3c, !PT ;  /* 0x0000000310107212 */ /* 0x000fc800078e3cff */
[----:B------:R-:W-:Y:S01]  /*26e0*/  @!P1 PRMT R0, RZ, 0x654, R0 ;  /* 0x00000654ff009816 */ /* 0x000fe20000000000 */
[----:B------:R-:W-:Y:S02]  /*26f0*/  WARPGROUP.DEPBAR.LE gsb0, 0x0 ;  /* 0x00008000000079c5 */ /* 0x000fe40000010000 */
[----:B------:R-:W-:-:S12]  /*2700*/  WARPGROUP.ARRIVE ;  /* 0x00000000000079c5 */ /* 0x000fd80000000000 */
        /* <DEDUP_REMOVED lines=13> */
.L_x_4378:
[----:B------:R-:W-:Y:S01]  /*27e0*/  BAR.SYNC.DEFER_BLOCKING 0xe, 0x100 ;  /* 0x0384000000007b1d */ /* 0x000fe20000010000 */
[C---:B01----:R-:W-:Y:S01]  /*27f0*/  IMAD R0, R2.reuse, 0x40, R22 ;  /* 0x0000004002007824 */ /* 0x043fe200078e0216 */
[----:B------:R-:W-:Y:S01]  /*2800*/  PLOP3.LUT P0, PT, PT, PT, PT, 0x8, 0x0 ;  /* 0x000000000000781c */ /* 0x000fe20003f0e170 */
[----:B------:R-:W-:Y:S02]  /*2810*/  VIADD R2, R2, 0x1 ;  /* 0x0000000102027836 */ /* 0x000fe40000000000 */
[----:B------:R-:W-:-:S03]  /*2820*/  IMAD R17, R0, 0x4, R17 ;  /* 0x0000000400117824 */ /* 0x000fc600078e0211 */
[----:B------:R-:W-:-:S04]  /*2830*/  ISETP.NE.AND P1, PT, R2, 0x2, PT ;  /* 0x000000020200780c */ /* 0x000fc80003f25270 */
[----:B------:R-:W-:Y:S02]  /*2840*/  SEL R5, RZ, 0x1, P1 ;  /* 0x00000001ff057807 */ /* 0x000fe40000800000 */
[----:B------:R-:W-:Y:S02]  /*2850*/  SEL R2, R2, RZ, P1 ;  /* 0x000000ff02027207 */ /* 0x000fe40000800000 */
[----:B------:R-:W-:Y:S01]  /*2860*/  LOP3.LUT R16, R16, R5, RZ, 0x3c, !PT ;  /* 0x0000000510107212 */ /* 0x000fe200078e3cff */
        /* <DEDUP_REMOVED lines=134> */
.L_x_4376:
        /* <DEDUP_REMOVED lines=24> */
[----:B0-----:R-:W-:Y:S02]  /*3250*/  ISETP.NE.AND P0, PT, R0, 0x1, PT ;  /* 0x000000010000780c */ /* 0x001fe40003f05270 */
[----:B------:R-:W-:Y:S02]  /*3260*/  CS2R R112, SRZ ;  /* 0x0000000000707805 */ /* 0x000fe4000001ff00 */
[----:B------:R-:W-:-:S02]  /*3270*/  CS2R R110, SRZ ;  /* 0x00000000006e7805 */ /* 0x000fc4000001ff00 */
[----:B------:R-:W-:Y:S02]  /*3280*/  CS2R R106, SRZ ;  /* 0x00000000006a7805 */ /* 0x000fe4000001ff00 */
[----:B------:R-:W-:Y:S02]  /*3290*/  CS2R R162, SRZ ;  /* 0x0000000000a27805 */ /* 0x000fe4000001ff00 */
[----:B------:R-:W-:Y:S02]  /*32a0*/  CS2R R102, SRZ ;  /* 0x0000000000667805 */ /* 0x000fe4000001ff00 */
[----:B------:R-:W-:Y:S02]  /*32b0*/  CS2R R164, SRZ ;  /* 0x0000000000a47805 */ /* 0x000fe4000001ff00 */
[----:B------:R-:W-:Y:S02]  /*32c0*/  CS2R R98, SRZ ;  /* 0x0000000000627805 */ /* 0x000fe4000001ff00 */
[----:B-1----:R-:W-:-:S02]  /*32d0*/  IADD3 R6, -R4, 0x40, RZ ;  /* 0x0000004004067810 */ /* 0x002fc40007ffe1ff */
[----:B------:R-:W-:Y:S02]  /*32e0*/  CS2R R166, SRZ ;  /* 0x0000000000a67805 */ /* 0x000fe4000001ff00 */
[----:B------:R-:W-:Y:S02]  /*32f0*/  CS2R R94, SRZ ;  /* 0x00000000005e7805 */ /* 0x000fe4000001ff00 */
[----:B------:R-:W-:Y:S02]  /*3300*/  CS2R R170, SRZ ;  /* 0x0000000000aa7805 */ /* 0x000fe4000001ff00 */
[----:B------:R-:W-:Y:S01]  /*3310*/  CS2R R90, SRZ ;  /* 0x00000000005a7805 */ /* 0x000fe2000001ff00 */
[----:B------:R-:W0:Y:S01]  /*3320*/  @P0 LDC R0, c[0x0][0x44c] ;  /* 0x00011300ff000b82 */ /* 0x000e220000000800 */
[----:B------:R-:W-:Y:S01]  /*3330*/  IMAD R7, R188, R7, R6 ;  /* 0x00000007bc077224 */ /* 0x000fe200078e0206 */
[----:B------:R-:W-:Y:S01]  /*3340*/  CS2R R172, SRZ ;  /* 0x0000000000ac7805 */ /* 0x000fe2000001ff00 */
[----:B------:R-:W-:Y:S01]  /*3350*/  IMAD.MOV.U32 R169, RZ, RZ, RZ ;  /* 0x000000ffffa97224 */ /* 0x000fe200078e00ff */
[----:B------:R-:W-:-:S02]  /*3360*/  CS2R R86, SRZ ;  /* 0x0000000000567805 */ /* 0x000fc4000001ff00 */
[----:B------:R-:W-:Y:S02]  /*3370*/  CS2R R174, SRZ ;  /* 0x0000000000ae7805 */ /* 0x000fe4000001ff00 */
[----:B------:R-:W-:Y:S02]  /*3380*/  CS2R R82, SRZ ;  /* 0x0000000000527805 */ /* 0x000fe4000001ff00 */
[----:B------:R-:W-:Y:S01]  /*3390*/  CS2R R176, SRZ ;  /* 0x0000000000b07805 */ /* 0x000fe2000001ff00 */
[----:B------:R-:W1:Y:S01]  /*33a0*/  @P0 LDC R5, c[0x0][0x450] ;  /* 0x00011400ff050b82 */ /* 0x000e620000000800 */
        /* <DEDUP_REMOVED lines=18> */
[----:B------:R-:W-:Y:S01]  /*34d0*/  CS2R R206, SRZ ;  /* 0x0000000000ce7805 */ /* 0x000fe2000001ff00 */
[----:B------:R-:W-:Y:S01]  /*34e0*/  IMAD.U32 R0, RZ, RZ, UR4 ;  /* 0x00000004ff007e24 */ /* 0x000fe2000f8e00ff */
        /* <DEDUP_REMOVED lines=21> */
[----:B------:R-:W0:Y:S02]  /*3640*/  SHFL.IDX PT, R0, R216, RZ, 0x1f ;  /* 0x00001fffd8007589 */ /* 0x000e2400000e0000 */
        /* <DEDUP_REMOVED lines=27> */
.L_x_4380:
[----:B------:R-:W-:Y:S01]  /*3800*/  ULEA.HI UR4, UR36, UR36, URZ, 0x1 ;  /* 0x0000002424047291 */ /* 0x000fe2000f8f083f */
[----:B------:R-:W-:-:S03]  /*3810*/  IMAD.U32 R0, RZ, RZ, UR38 ;  /* 0x00000026ff007e24 */ /* 0x000fc6000f8e00ff */
[----:B------:R-:W-:Y:S02]  /*3820*/  ULOP3.LUT UR4, UR4, 0xfffffffe, URZ, 0xc0, !UPT ;  /* 0xfffffffe04047892 */ /* 0x000fe4000f8ec03f */
[----:B------:R-:W-:Y:S02]  /*3830*/  ISETP.NE.AND P0, PT, R0, 0x3, PT ;  /* 0x000000030000780c */ /* 0x000fe40003f05270 */
[----:B------:R-:W-:-:S06]  /*3840*/  UIADD3 UR4, UR36, -UR4, URZ ;  /* 0x8000000424047290 */ /* 0x000fcc000fffe03f */
[----:B------:R-:W-:-:S05]  /*3850*/  IMAD.U32 R4, RZ, RZ, UR4 ;  /* 0x00000004ff047e24 */ /* 0x000fca000f8e00ff */
[----:B------:R-:W-:-:S04]  /*3860*/  SHF.L.U32 R4, R4, 0x1f, RZ ;  /* 0x0000001f04047819 */ /* 0x000fc800000006ff */
[----:B------:R-:W0:Y:S02]  /*3870*/  SYNCS.PHASECHK.TRANS64.TRYWAIT P1, [R17+URZ+0x38800], R4 ;  /* 0x03880004110075a7 */ /* 0x000e24000802017f */
[----:B0-----:R-:W-:Y:S05]  /*3880*/  @!P1 BRA `(.L_x_4381) ;  /* 0x00000130009c9947 */ /* 0x001fea0003800000 */
.L_x_4547:
[----:B------:R-:W-:Y:S05]  /*3890*/  @!P0 BRA `(.L_x_4382) ;  /* 0x0000000000048947 */ /* 0x000fea0003800000 */
[----:B------:R-:W-:Y:S01]  /*38a0*/  BPT.TRAP 0x1 ;  /* 0x000000040000795c */ /* 0x000fe20000300000 */
.L_x_4382:
[----:B------:R-:W-:Y:S01]  /*38b0*/  IMAD R5, R2, 0x8, R17 ;  /* 0x0000000802057824 */ /* 0x000fe200078e0211 */
[----:B------:R-:W-:-:S04]  /*38c0*/  SHF.L.U32 R8, R16, 0x1f, RZ ;  /* 0x0000001f10087819 */ /* 0x000fc800000006ff */
[----:B------:R1:W2:Y:S01]  /*38d0*/  SYNCS.PHASECHK.TRANS64.TRYWAIT P1, [R5+URZ+0x38830], R8 ;  /* 0x03883008050075a7 */ /* 0x0002a2000802017f */
[----:B------:R-:W-:Y:S05]  /*38e0*/  @!P0 BRA `(.L_x_4383) ;  /* 0x0000000000048947 */ /* 0x000fea0003800000 */
[----:B------:R-:W-:Y:S01]  /*38f0*/  BPT.TRAP 0x1 ;  /* 0x000000040000795c */ /* 0x000fe20000300000 */
.L_x_4383:
[----:B------:R-:W-:-:S05]  /*3900*/  VIADD R0, R17, 0x22400 ;  /* 0x0002240011007836 */ /* 0x000fca0000000000 */
[----:B------:R-:W-:-:S04]  /*3910*/  SHF.R.U32.HI R0, RZ, 0x4, R0 ;  /* 0x00000004ff007819 */ /* 0x000fc80000011600 */
[----:B------:R-:W-:Y:S01]  /*3920*/  LOP3.LUT R0, R0, 0x3fff, RZ, 0xc0, !PT ;  /* 0x00003fff00007812 */ /* 0x000fe200078ec0ff */
[----:B--2---:R-:W-:Y:S06]  /*3930*/  @P1 BRA `(.L_x_4384) ;  /* 0x0000000000081947 */ /* 0x004fec0003800000 */
[----:B------:R-:W2:Y:S02]  /*3940*/  SYNCS.PHASECHK.TRANS64.TRYWAIT P1, [R5+URZ+0x38830], R8 ;  /* 0x03883008050075a7 */ /* 0x000ea4000802017f */
[----:B--2---:R-:W-:Y:S05]  /*3950*/  @!P1 BRA `(.L_x_4385) ;  /* 0x00000130007c9947 */ /* 0x004fea0003800000 */
.L_x_4384:
[----:B------:R-:W-:Y:S05]  /*3960*/  WARPSYNC.ALL ;  /* 0x0000000000007948 */ /* 0x000fea0003800000 */
[----:B------:R-:W-:Y:S01]  /*3970*/  LOP3.LUT R0, R0, 0x10000, RZ, 0xfc, !PT ;  /* 0x0001000000007812 */ /* 0x000fe200078efcff */
[----:B------:R-:W-:Y:S01]  /*3980*/  VIADD R3, R17, 0x20400 ;  /* 0x0002040011037836 */ /* 0x000fe20000000000 */
[----:B------:R-:W-:-:S03]  /*3990*/  WARPGROUP.ARRIVE ;  /* 0x00000000000079c5 */ /* 0x000fc60000000000 */
[----:B------:R-:W-:Y:S01]  /*39a0*/  IMAD R6, R2, 0x200, R0 ;  /* 0x0000020002067824 */ /* 0x000fe200078e0200 */
[----:B------:R-:W-:Y:S01]  /*39b0*/  UMOV UR7, 0x40000040 ;  /* 0x4000004000077882 */ /* 0x000fe20000000000 */
[----:B------:R-:W-:Y:S01]  /*39c0*/  UMOV UR5, 0x40000040 ;  /* 0x4000004000057882 */ /* 0x000fe20000000000 */
[----:B------:R-:W-:Y:S01]  /*39d0*/  SHF.R.U32.HI R3, RZ, 0x4, R3 ;  /* 0x00000004ff037819 */ /* 0x000fe20000011603 */
[----:B------:R-:W-:Y:S01]  /*39e0*/  UMOV UR11, 0x40000040 ;  /* 0x40000040000b7882 */ /* 0x000fe20000000000 */
[----:B------:R-:W-:Y:S01]  /*39f0*/  R2UR UR6, R6 ;  /* 0x00000000060672ca */ /* 0x000fe200000e0000 */
[----:B------:R-:W-:Y:S01]  /*3a00*/  UMOV UR9, 0x40000040 ;  /* 0x4000004000097882 */ /* 0x000fe20000000000 */
[----:B------:R-:W-:Y:S01]  /*3a10*/  LOP3.LUT R3, R3, 0x3fff, RZ, 0xc0, !PT ;  /* 0x00003fff03037812 */ /* 0x000fe200078ec0ff */
[----:B------:R-:W-:Y:S01]  /*3a20*/  UMOV UR15, 0x40000040 ;  /* 0x40000040000f7882 */ /* 0x000fe20000000000 */
[----:B------:R-:W-:Y:S01]  /*3a30*/  UMOV UR13, 0x40000040 ;  /* 0x40000040000d7882 */ /* 0x000fe20000000000 */
[----:B------:R-:W-:Y:S01]  /*3a40*/  UMOV UR19, 0x40000040 ;  /* 0x4000004000137882 */ /* 0x000fe20000000000 */
[----:B------:R-:W-:Y:S01]  /*3a50*/  LOP3.LUT R3, R3, 0x10000, RZ, 0xfc, !PT ;  /* 0x0001000003037812 */ /* 0x000fe200078efcff */
[----:B------:R-:W-:-:S03]  /*3a60*/  UMOV UR17, 0x40000040 ;  /* 0x4000004000117882 */ /* 0x000fc60000000000 */
[C---:B------:R-:W-:Y:S01]  /*3a70*/  R2UR UR4, R3.reuse ;  /* 0x00000000030472ca */ /* 0x040fe200000e0000 */
[C---:B------:R-:W-:Y:S02]  /*3a80*/  VIADD R6, R3.reuse, 0x2 ;  /* 0x0000000203067836 */ /* 0x040fe40000000000 */
[----:B------:R-:W-:Y:S02]  /*3a90*/  UIADD3 UR10, UR6, 0x2, URZ ;  /* 0x00000002060a7890 */ /* 0x000fe4000fffe03f */
[----:B------:R-:W-:Y:S01]  /*3aa0*/  UIADD3 UR14, UR6, 0x4, URZ ;  /* 0x00000004060e7890 */ /* 0x000fe2000fffe03f */
[----:B------:R-:W-:Y:S01]  /*3ab0*/  R2UR UR8, R6 ;  /* 0x00000000060872ca */ /* 0x000fe200000e0000 */
[C---:B------:R-:W-:Y:S01]  /*3ac0*/  VIADD R6, R3.reuse, 0x4 ;  /* 0x0000000403067836 */ /* 0x040fe20000000000 */
[----:B------:R-:W-:Y:S01]  /*3ad0*/  UIADD3 UR18, UR6, 0x6, URZ ;  /* 0x0000000606127890 */ /* 0x000fe2000fffe03f */
[----:B------:R-:W-:-:S03]  /*3ae0*/  VIADD R3, R3, 0x6 ;  /* 0x0000000603037836 */ /* 0x000fc60000000000 */
[----:B------:R-:W-:Y:S01]  /*3af0*/  R2UR UR12, R6 ;  /* 0x00000000060c72ca */ /* 0x000fe200000e0000 */
[----:B------:R-:W-:Y:S01]  /*3b00*/  HGMMA.64x64x16.F32 R24, gdesc[UR4], RZ, !UPT, gsb0 ;  /* 0x00e00000041879f0 */ /* 0x000fe2000c0008ff */
[----:B------:R-:W-:Y:S02]  /*3b10*/  R2UR UR16, R3 ;  /* 0x00000000031072ca */ /* 0x000fe400000e0000 */
        /* <DEDUP_REMOVED lines=10> */
[----:B------:R-:W3:Y:S02]  /*3bc0*/  SYNCS.PHASECHK.TRANS64.TRYWAIT P1, [R17+URZ+0x38810], R4 ;  /* 0x03881004110075a7 */ /* 0x000ee4000802017f */
[----:B---3--:R-:W-:Y:S05]  /*3bd0*/  @!P1 BRA `(.L_x_4386) ;  /* 0x0000012c00f09947 */ /* 0x008fea0003800000 */
.L_x_4548:
[----:B------:R-:W-:Y:S05]  /*3be0*/  @!P0 BRA `(.L_x_4387) ;  /* 0x0000000000048947 */ /* 0x000fea0003800000 */
[----:B------:R-:W-:Y:S01]  /*3bf0*/  BPT.TRAP 0x1 ;  /* 0x000000040000795c */ /* 0x000fe20000300000 */
.L_x_4387:
[----:B------:R4:W0:Y:S01]  /*3c00*/  SYNCS.PHASECHK.TRANS64.TRYWAIT P1, [R5+URZ+0x38850], R8 ;  /* 0x03885008050075a7 */ /* 0x000822000802017f */
[----:B------:R-:W-:Y:S05]  /*3c10*/  @!P0 BRA `(.L_x_4388) ;  /* 0x0000000000048947 */ /* 0x000fea0003800000 */
[----:B------:R-:W-:Y:S01]  /*3c20*/  BPT.TRAP 0x1 ;  /* 0x000000040000795c */ /* 0x000fe20000300000 */
.L_x_4388:
[C---:B------:R-:W-:Y:S02]  /*3c30*/  VIADD R3, R17.reuse, 0x400 ;  /* 0x0000040011037836 */ /* 0x040fe40000000000 */
[----:B0--3--:R-:W-:-:S03]  /*3c40*/  VIADD R4, R17, 0x26400 ;  /* 0x0002640011047836 */ /* 0x009fc60000000000 */
[----:B------:R-:W-:Y:S02]  /*3c50*/  SHF.R.U32.HI R3, RZ, 0x4, R3 ;  /* 0x00000004ff037819 */ /* 0x000fe40000011603 */
[----:B------:R-:W-:Y:S02]  /*3c60*/  SHF.R.U32.HI R4, RZ, 0x4, R4 ;  /* 0x00000004ff047819 */ /* 0x000fe40000011604 */
[----:B------:R-:W-:Y:S02]  /*3c70*/  LOP3.LUT R3, R3, 0x3fff, RZ, 0xc0, !PT ;  /* 0x00003fff03037812 */ /* 0x000fe400078ec0ff */
[----:B------:R-:W-:Y:S02]  /*3c80*/  LOP3.LUT R4, R4, 0x3fff, RZ, 0xc0, !PT ;  /* 0x00003fff04047812 */ /* 0x000fe400078ec0ff */
[----:B------:R-:W-:Y:S02]  /*3c90*/  LOP3.LUT R3, R3, 0x10000, RZ, 0xfc, !PT ;  /* 0x0001000003037812 */ /* 0x000fe400078efcff */
[----:B------:R-:W-:-:S03]  /*3ca0*/  LOP3.LUT R4, R4, 0x10000, RZ, 0xfc, !PT ;  /* 0x0001000004047812 */ /* 0x000fc600078efcff */
[----:B------:R-:W-:Y:S01]  /*3cb0*/  IMAD R6, R2, 0x1000, R3 ;  /* 0x0000100002067824 */ /* 0x000fe200078e0203 */
[----:B------:R-:W-:Y:S06]  /*3cc0*/  @P1 BRA `(.L_x_4389) ;  /* 0x0000000000081947 */ /* 0x000fec0003800000 */
[----:B------:R-:W0:Y:S02]  /*3cd0*/  SYNCS.PHASECHK.TRANS64.TRYWAIT P1, [R5+URZ+0x38850], R8 ;  /* 0x03885008050075a7 */ /* 0x000e24000802017f */
[----:B0-----:R-:W-:Y:S05]  /*3ce0*/  @!P1 BRA `(.L_x_4390) ;  /* 0x0000012c00c09947 */ /* 0x001fea0003800000 */
.L_x_4389:
[----:B------:R-:W-:Y:S01]  /*3cf0*/  R2UR UR20, R4 ;  /* 0x00000000041472ca */ /* 0x000fe200000e0000 */
[----:B------:R-:W-:Y:S01]  /*3d00*/  WARPGROUP.ARRIVE ;  /* 0x00000000000079c5 */ /* 0x000fe20000000000 */
[----:B------:R-:W-:Y:S01]  /*3d10*/  R2UR UR22, R6 ;  /* 0x00000000061672ca */ /* 0x000fe200000e0000 */
[----:B------:R-:W-:Y:S01]  /*3d20*/  UMOV UR21, 0x40000040 ;  /* 0x4000004000157882 */ /* 0x000fe20000000000 */
[----:B------:R-:W-:Y:S01]  /*3d30*/  UMOV UR23, 0x40000040 ;  /* 0x4000004000177882 */ /* 0x000fe20000000000 */
[----:B012-4-:R-:W-:Y:S01]  /*3d40*/  VIADD R8, R4, 0x2 ;  /* 0x0000000204087836 */ /* 0x017fe20000000000 */
[----:B------:R-:W-:Y:S01]  /*3d50*/  UMOV UR25, 0x40000040 ;  /* 0x4000004000197882 */ /* 0x000fe20000000000 */
[----:B------:R-:W-:Y:S01]  /*3d60*/  VIADD R7, R6, 0x2 ;  /* 0x0000000206077836 */ /* 0x000fe20000000000 */
[----:B------:R-:W-:Y:S01]  /*3d70*/  UMOV UR27, 0x40000040 ;  /* 0x40000040001b7882 */ /* 0x000fe20000000000 */
[----:B------:R-:W0:Y:S01]  /*3d80*/  S2R R9, SR_TID.X ;  /* 0x0000000000097919 */ /* 0x000e220000002100 */
[----:B------:R-:W-:Y:S01]  /*3d90*/  R2UR UR24, R8 ;  /* 0x00000000081872ca */ /* 0x000fe200000e0000 */
[----:B------:R-:W-:Y:S01]  /*3da0*/  VIADD R8, R4, 0x4 ;  /* 0x0000000404087836 */ /* 0x000fe20000000000 */
[----:B------:R-:W-:Y:S01]  /*3db0*/  R2UR UR26, R7 ;  /* 0x00000000071a72ca */ /* 0x000fe200000e0000 */
[C---:B------:R-:W-:Y:S01]  /*3dc0*/  VIADD R7, R6.reuse, 0x4 ;  /* 0x0000000406077836 */ /* 0x040fe20000000000 */
[----:B------:R-:W-:Y:S01]  /*3dd0*/  ULDC UR7, c[0x0][0x448] ;  /* 0x0001120000077ab9 */ /* 0x000fe20000000800 */
[----:B------:R-:W-:Y:S01]  /*3de0*/  HGMMA.64x64x16.F32 R24, gdesc[UR20], R24, gsb0 ;  /* 0x00e00000141879f0 */ /* 0x000fe20008000818 */
[----:B------:R-:W-:Y:S01]  /*3df0*/  VIADD R10, R6, 0x800 ;  /* 0x00000800060a7836 */ /* 0x000fe20000000000 */
[----:B------:R-:W-:Y:S01]  /*3e00*/  UISETP.NE.AND UP1, UPT, UR7, 0x1, UPT ;  /* 0x000000010700788c */ /* 0x000fe2000bf25270 */
[----:B------:R-:W-:Y:S01]  /*3e10*/  IMAD.MOV.U32 R21, RZ, RZ, 0x40 ;  /* 0x00000040ff157424 */ /* 0x000fe200078e00ff */
[----:B------:R-:W-:Y:S01]  /*3e20*/  ULDC UR6, c[0x0][0xad0] ;  /* 0x0002b40000067ab9 */ /* 0x000fe20000000800 */
[----:B------:R-:W1:Y:S01]  /*3e30*/  S2R R56, SR_TID.X ;  /* 0x0000000000387919 */ /* 0x000e620000002100 */
[----:B------:R-:W-:Y:S01]  /*3e40*/  IMAD R204, R2, 0x1000, R19 ;  /* 0x0000100002cc7824 */ /* 0x000fe200078e0213 */
[----:B------:R-:W-:-:S03]  /*3e50*/  UMOV UR11, 0x40000040 ;  /* 0x40000040000b7882 */ /* 0x000fc60000000000 */
[C---:B------:R-:W-:Y:S01]  /*3e60*/  VIADD R206, R204.reuse, 0x80 ;  /* 0x00000080ccce7836 */ /* 0x040fe20000000000 */
[----:B------:R-:W-:Y:S02]  /*3e70*/  R2UR UR10, R204 ;  /* 0x00000000cc0a72ca */ /* 0x000fe400000e0000 */
[----:B------:R-:W-:Y:S01]  /*3e80*/  @UP1 ULDC UR7, c[0x0][0x44c] ;  /* 0x0001130000071ab9 */ /* 0x000fe20000000800 */
[----:B------:R-:W-:Y:S01]  /*3e90*/  @UP1 ULDC UR15, c[0x0][0x450] ;  /* 0x00011400000f1ab9 */ /* 0x000fe20000000800 */
[----:B0-----:R-:W-:Y:S02]  /*3ea0*/  SHF.R.U32.HI R9, RZ, 0x7, R9 ;  /* 0x00000007ff097819 */ /* 0x001fe40000011609 */
[----:B-1----:R-:W-:Y:S01]  /*3eb0*/  LOP3.LUT R56, R56, 0x7f, RZ, 0xc0, !PT ;  /* 0x0000007f38387812 */ /* 0x002fe200078ec0ff */
[----:B------:R-:W-:Y:S02]  /*3ec0*/  WARPGROUP.DEPBAR.LE gsb0, 0x0 ;  /* 0x00008000000079c5 */ /* 0x000fe40000010000 */
[----:B------:R-:W-:-:S06]  /*3ed0*/  WARPGROUP.ARRIVE ;  /* 0x00000000000079c5 */ /* 0x000fcc0000000000 */
[----:B------:R-:W-:Y:S01]  /*3ee0*/  HGMMA.64x64x16.F32 R24, gdesc[UR24], R24, gsb0 ;  /* 0x00e00000181879f0 */ /* 0x000fe20008000818 */
[----:B------:R-:W-:Y:S01]  /*3ef0*/  R2UR UR24, R8 ;  /* 0x00000000081872ca */ /* 0x000fe200000e0000 */
[----:B------:R-:W-:Y:S01]  /*3f00*/  UMOV UR25, 0x40000040 ;  /* 0x4000004000197882 */ /* 0x000fe20000000000 */
[----:B------:R-:W-:Y:S01]  /*3f10*/  R2UR UR26, R7 ;  /* 0x00000000071a72ca */ /* 0x000fe200000e0000 */
[----:B------:R-:W-:Y:S01]  /*3f20*/  UMOV UR27, 0x40000040 ;  /* 0x40000040001b7882 */ /* 0x000fe20000000000 */
[----:B------:R-:W-:Y:S02]  /*3f30*/  VIADD R8, R4, 0x6 ;  /* 0x0000000604087836 */ /* 0x000fe40000000000 */
[----:B------:R-:W-:Y:S01]  /*3f40*/  VIADD R7, R6, 0x6 ;  /* 0x0000000606077836 */ /* 0x000fe20000000000 */
        /* <DEDUP_REMOVED lines=115> */
[----:B------:R-:W0:Y:S01]  /*4680*/  SHFL.IDX PT, R7, R9, RZ, 0x1f ;  /* 0x00001fff09077589 */ /* 0x000e2200000e0000 */
[----:B------:R-:W-:Y:S01]  /*4690*/  VIADD R8, R4, 0x800 ;  /* 0x0000080004087836 */ /* 0x000fe20000000000 */
[----:B0-----:R-:W-:-:S04]  /*46a0*/  ISETP.GT.AND P1, PT, R7, 0x7f, PT ;  /* 0x0000007f0700780c */ /* 0x001fc80003f24270 */
[----:B------:R-:W-:-:S05]  /*46b0*/  SEL R7, RZ, 0x2, !P1 ;  /* 0x00000002ff077807 */ /* 0x000fca0004800000 */
[C---:B------:R-:W-:Y:S02]  /*46c0*/  IMAD.IADD R9, R7.reuse, 0x1, R8 ;  /* 0x0000000107097824 */ /* 0x040fe400078e0208 */
[----:B------:R-:W-:Y:S01]  /*46d0*/  IMAD.IADD R11, R7, 0x1, R10 ;  /* 0x00000001070b7824 */ /* 0x000fe200078e020a */
[----:B------:R-:W-:Y:S02]  /*46e0*/  WARPGROUP.DEPBAR.LE gsb0, 0x0 ;  /* 0x00008000000079c5 */ /* 0x000fe40000010000 */
[----:B------:R-:W-:-:S06]  /*46f0*/  WARPGROUP.ARRIVE ;  /* 0x00000000000079c5 */ /* 0x000fcc0000000000 */
[----:B------:R-:W-:Y:S01]  /*4700*/  HGMMA.64x64x16.F32 R24, gdesc[UR24], R24, gsb0 ;  /* 0x00e00000181879f0 */ /* 0x000fe20008000818 */
[----:B------:R-:W-:Y:S01]  /*4710*/  R2UR UR24, R9 ;  /* 0x00000000091872ca */ /* 0x000fe200000e0000 */
[----:B------:R-:W-:Y:S01]  /*4720*/  UMOV UR25, 0x40000040 ;  /* 0x4000004000197882 */ /* 0x000fe20000000000 */
[----:B------:R-:W-:Y:S01]  /*4730*/  R2UR UR26, R11 ;  /* 0x000000000b1a72ca */ /* 0x000fe200000e0000 */
[----:B------:R-:W-:Y:S01]  /*4740*/  UMOV UR27, 0x40000040 ;  /* 0x40000040001b7882 */ /* 0x000fe20000000000 */
[----:B------:R-:W-:-:S05]  /*4750*/  IMAD.MOV.U32 R11, RZ, RZ, 0x4 ;  /* 0x00000004ff0b7424 */ /* 0x000fca00078e00ff */
[C---:B------:R-:W-:Y:S02]  /*4760*/  SEL R9, R11.reuse, 0x2, P1 ;  /* 0x000000020b097807 */ /* 0x040fe40000800000 */
[----:B------:R-:W-:-:S03]  /*4770*/  SEL R11, R11, 0x6, !P1 ;  /* 0x000000060b0b7807 */ /* 0x000fc60004800000 */
[--C-:B------:R-:W-:Y:S02]  /*4780*/  IMAD.IADD R12, R8, 0x1, R9.reuse ;  /* 0x00000001080c7824 */ /* 0x100fe400078e0209 */
[----:B------:R-:W-:Y:S02]  /*4790*/  IMAD.IADD R13, R10, 0x1, R9 ;  /* 0x000000010a0d7824 */ /* 0x000fe400078e0209 */
[--C-:B------:R-:W-:Y:S02]  /*47a0*/  IMAD.IADD R8, R8, 0x1, R11.reuse ;  /* 0x0000000108087824 */ /* 0x100fe400078e020b */
        /* <DEDUP_REMOVED lines=8> */
[----:B------:R-:W-:Y:S02]  /*4830*/  WARPGROUP.DEPBAR.LE gsb0, 0x0 ;  /* 0x00008000000079c5 */ /* 0x000fe40000010000 */
[----:B------:R-:W-:-:S09]  /*4840*/  WARPGROUP.ARRIVE ;  /* 0x00000000000079c5 */ /* 0x000fd20000000000 */
[----:B------:R-:W-:Y:S01]  /*4850*/  HGMMA.64x64x16.F32 R24, gdesc[UR24], R24, gsb0 ;  /* 0x00e00000181879f0 */ /* 0x000fe20008000818 */
[----:B------:R-:W-:Y:S01]  /*4860*/  R2UR UR24, R8 ;  /* 0x00000000081872ca */ /* 0x000fe200000e0000 */
[----:B------:R-:W-:Y:S01]  /*4870*/  UMOV UR25, 0x40000040 ;  /* 0x4000004000197882 */ /* 0x000fe20000000000 */
[----:B------:R-:W-:Y:S01]  /*4880*/  R2UR UR26, R10 ;  /* 0x000000000a1a72ca */ /* 0x000fe200000e0000 */
[----:B------:R-:W-:Y:S01]  /*4890*/  UMOV UR27, 0x40000040 ;  /* 0x40000040001b7882 */ /* 0x000fe20000000000 */
[----:B------:R-:W-:Y:S02]  /*48a0*/  IMAD.MOV.U32 R8, RZ, RZ, 0x28 ;  /* 0x00000028ff087424 */ /* 0x000fe400078e00ff */
[----:B------:R-:W-:-:S03]  /*48b0*/  IMAD.MOV.U32 R10, RZ, RZ, 0xa00 ;  /* 0x00000a00ff0a7424 */ /* 0x000fc600078e00ff */
[----:B------:R-:W-:Y:S02]  /*48c0*/  SEL R8, R8, 0x26, P1 ;  /* 0x0000002608087807 */ /* 0x000fe40000800000 */
[----:B------:R-:W-:Y:S02]  /*48d0*/  SEL R10, R10, 0x980, P1 ;  /* 0x000009800a0a7807 */ /* 0x000fe40000800000 */
[----:B------:R-:W-:Y:S02]  /*48e0*/  LOP3.LUT R13, R8, 0x6, RZ, 0xc0, !PT ;  /* 0x00000006080d7812 */ /* 0x000fe400078ec0ff */
[----:B------:R-:W-:-:S04]  /*48f0*/  LOP3.LUT R10, R10, 0xa00, RZ, 0xc0, !PT ;  /* 0x00000a000a0a7812 */ /* 0x000fc800078ec0ff */
[CC--:B------:R-:W-:Y:S02]  /*4900*/  IADD3 R8, R13.reuse, R10.reuse, R4 ;  /* 0x0000000a0d087210 */ /* 0x0c0fe40007ffe004 */
[----:B------:R-:W-:Y:S01]  /*4910*/  IADD3 R10, R13, R10, R6 ;  /* 0x0000000a0d0a7210 */ /* 0x000fe20007ffe006 */
        /* <DEDUP_REMOVED lines=8> */
[----:B------:R-:W-:Y:S02]  /*49a0*/  VIADD R10, R6, 0xa00 ;  /* 0x00000a00060a7836 */ /* 0x000fe40000000000 */
[C---:B------:R-:W-:Y:S02]  /*49b0*/  IMAD.IADD R12, R7.reuse, 0x1, R8 ;  /* 0x00000001070c7824 */ /* 0x040fe400078e0208 */
[----:B------:R-:W-:Y:S01]  /*49c0*/  IMAD.IADD R13, R7, 0x1, R10 ;  /* 0x00000001070d7824 */ /* 0x000fe200078e020a */
[----:B------:R-:W-:-:S02]  /*49d0*/  WARPGROUP.DEPBAR.LE gsb0, 0x0 ;  /* 0x00008000000079c5 */ /* 0x000fc40000010000 */
[----:B------:R-:W-:-:S06]  /*49e0*/  WARPGROUP.ARRIVE ;  /* 0x00000000000079c5 */ /* 0x000fcc0000000000 */
[----:B------:R-:W-:Y:S01]  /*49f0*/  HGMMA.64x64x16.F32 R24, gdesc[UR24], R24, gsb0 ;  /* 0x00e00000181879f0 */ /* 0x000fe20008000818 */
[----:B------:R-:W-:Y:S01]  /*4a00*/  R2UR UR24, R12 ;  /* 0x000000000c1872ca */ /* 0x000fe200000e0000 */
[----:B------:R-:W-:Y:S01]  /*4a10*/  UMOV UR25, 0x40000040 ;  /* 0x4000004000197882 */ /* 0x000fe20000000000 */
[----:B------:R-:W-:Y:S01]  /*4a20*/  R2UR UR26, R13 ;  /* 0x000000000d1a72ca */ /* 0x000fe200000e0000 */
[----:B------:R-:W-:Y:S01]  /*4a30*/  UMOV UR27, 0x40000040 ;  /* 0x40000040001b7882 */ /* 0x000fe20000000000 */
[C---:B------:R-:W-:Y:S02]  /*4a40*/  IMAD.IADD R12, R9.reuse, 0x1, R8 ;  /* 0x00000001090c7824 */ /* 0x040fe400078e0208 */
[----:B------:R-:W-:Y:S02]  /*4a50*/  IMAD.IADD R13, R9, 0x1, R10 ;  /* 0x00000001090d7824 */ /* 0x000fe400078e020a */
        /* <DEDUP_REMOVED lines=68> */
[----:B------:R-:W-:Y:S01]  /*4ea0*/  IMAD.MOV.U32 R13, RZ, RZ, -0x40 ;  /* 0xffffffc0ff0d7424 */ /* 0x000fe200078e00ff */
        /* <DEDUP_REMOVED lines=21> */
[----:B------:R-:W-:-:S02]  /*5000*/  IMAD.IADD R10, R11, 0x1, R10 ;  /* 0x000000010b0a7824 */ /* 0x000fc400078e020a */
[----:B------:R-:W0:Y:S01]  /*5010*/  LDC R11, c[0x0][0x288] ;  /* 0x0000a200ff0b7b82 */ /* 0x000e220000000800 */
[----:B------:R-:W-:Y:S02]  /*5020*/  WARPGROUP.DEPBAR.LE gsb0, 0x0 ;  /* 0x00008000000079c5 */ /* 0x000fe40000010000 */
[----:B------:R-:W-:-:S06]  /*5030*/  WARPGROUP.ARRIVE ;  /* 0x00000000000079c5 */ /* 0x000fcc0000000000 */
[----:B------:R-:W-:Y:S01]  /*5040*/  HGMMA.64x64x16.F32 R24, gdesc[UR24], R24, gsb0 ;  /* 0x00e00000181879f0 */ /* 0x000fe20008000818 */
[----:B------:R-:W-:Y:S01]  /*5050*/  R2UR UR24, R7 ;  /* 0x00000000071872ca */ /* 0x000fe200000e0000 */
[----:B------:R-:W-:Y:S01]  /*5060*/  UMOV UR25, 0x40000040 ;  /* 0x4000004000197882 */ /* 0x000fe20000000000 */
[----:B------:R-:W-:Y:S01]  /*5070*/  R2UR UR26, R9 ;  /* 0x00000000091a72ca */ /* 0x000fe200000e0000 */
[----:B------:R-:W-:Y:S01]  /*5080*/  UMOV UR27, 0x40000040 ;  /* 0x40000040001b7882 */ /* 0x000fe20000000000 */
[----:B------:R-:W-:-:S04]  /*5090*/  SEL R7, R21, 0x3e, P1 ;  /* 0x0000003e15077807 */ /* 0x000fc80000800000 */
[----:B------:R-:W-:Y:S01]  /*50a0*/  LOP3.LUT R7, R7, 0x6, RZ, 0xc0, !PT ;  /* 0x0000000607077812 */ /* 0x000fe200078ec0ff */
        /* <DEDUP_REMOVED lines=8> */
[----:B------:R-:W-:Y:S02]  /*5130*/  SEL R8, R8, 0xf80, P1 ;  /* 0x00000f8008087807 */ /* 0x000fe40000800000 */
[----:B------:R-:W-:Y:S02]  /*5140*/  PLOP3.LUT P1, PT, PT, PT, UP1, 0x80, 0x0 ;  /* 0x000000000000781c */ /* 0x000fe40003f2f018 */
[----:B------:R-:W-:-:S04]  /*5150*/  LOP3.LUT R8, R8, 0x1e00, RZ, 0xc0, !PT ;  /* 0x00001e0008087812 */ /* 0x000fc800078ec0ff */
[CC--:B------:R-:W-:Y:S02]  /*5160*/  IADD3 R9, R7.reuse, R8.reuse, R4 ;  /* 0x0000000807097210 */ /* 0x0c0fe40007ffe004 */
[----:B------:R-:W-:Y:S01]  /*5170*/  IADD3 R6, R7, R8, R6 ;  /* 0x0000000807067210 */ /* 0x000fe20007ffe006 */
[----:B------:R-:W-:Y:S02]  /*5180*/  VIADD R7, R190, UR41 ;  /* 0x00000029be077c36 */ /* 0x000fe40008000000 */
[----:B------:R-:W-:Y:S01]  /*5190*/  IMAD R8, R168, R13, 0x41 ;  /* 0x00000041a8087424 */ /* 0x000fe200078e020d */
[----:B------:R-:W-:Y:S02]  /*51a0*/  WARPGROUP.DEPBAR.LE gsb0, 0x0 ;  /* 0x00008000000079c5 */ /* 0x000fe40000010000 */
[----:B------:R-:W-:-:S06]  /*51b0*/  WARPGROUP.ARRIVE ;  /* 0x00000000000079c5 */ /* 0x000fcc0000000000 */
[----:B------:R-:W-:Y:S01]  /*51c0*/  HGMMA.64x64x16.F32 R24, gdesc[UR24], R24, gsb0 ;  /* 0x00e00000181879f0 */ /* 0x000fe20008000818 */
[----:B------:R-:W-:Y:S01]  /*51d0*/  R2UR UR24, R9 ;  /* 0x00000000091872ca */ /* 0x000fe200000e0000 */
[----:B------:R-:W-:Y:S01]  /*51e0*/  UMOV UR25, 0x40000040 ;  /* 0x4000004000197882 */ /* 0x000fe20000000000 */
[----:B------:R-:W-:Y:S01]  /*51f0*/  R2UR UR26, R6 ;  /* 0x00000000061a72ca */ /* 0x000fe200000e0000 */
[----:B------:R-:W-:Y:S01]  /*5200*/  UMOV UR27, 0x40000040 ;  /* 0x40000040001b7882 */ /* 0x000fe20000000000 */
[----:B------:R-:W-:Y:S01]  /*5210*/  @P1 IMAD.HI.U32 R6, R7, UR7, RZ ;  /* 0x0000000707061c27 */ /* 0x000fe2000f8e00ff */
[----:B------:R-:W1:Y:S01]  /*5220*/  LDC R9, c[0x0][0x2f0] ;  /* 0x0000bc00ff097b82 */ /* 0x000e620000000800 */
[----:B------:R-:W-:-:S03]  /*5230*/  @UP1 ULDC UR7, c[0x0][0x450] ;  /* 0x0001140000071ab9 */ /* 0x000fc60000000800 */
[----:B------:R-:W-:Y:S01]  /*5240*/  @P1 SHF.R.U32.HI R7, RZ, UR7, R6 ;  /* 0x00000007ff071c19 */ /* 0x000fe20008011606 */
[C---:B------:R-:W-:Y:S01]  /*5250*/  IMAD R6, R168.reuse, -0x40, R21 ;  /* 0xffffffc0a8067824 */ /* 0x040fe200078e0215 */
[----:B------:R-:W-:Y:S01]  /*5260*/  UMOV UR7, UR41 ;  /* 0x0000002900077c82 */ /* 0x000fe20008000000 */
[----:B------:R-:W-:Y:S02]  /*5270*/  VIADD R168, R168, 0xfffffffe ;  /* 0xfffffffea8a87836 */ /* 0x000fe40000000000 */
[----:B------:R-:W2:Y:S03]  /*5280*/  SHFL.IDX PT, R10, R7, RZ, 0x1c1f ;  /* 0x001c1fff070a7589 */ /* 0x000ea600000e0000 */
[----:B------:R-:W-:Y:S01]  /*5290*/  R2UR UR31, R168 ;  /* 0x00000000a81f72ca */ /* 0x000fe200000e0000 */
[----:B------:R-:W3:Y:S01]  /*52a0*/  SHFL.IDX PT, R7, R7, 0x1, 0x1c1f ;  /* 0x003c1f0007077f89 */ /* 0x000ee200000e0000 */
[----:B-1----:R-:W-:-:S02]  /*52b0*/  IMAD R13, R188, R9, R6 ;  /* 0x00000009bc0d7224 */ /* 0x002fc400078e0206 */
[CC--:B------:R-:W-:Y:S02]  /*52c0*/  IMAD R8, R188.reuse, R9.reuse, R8 ;  /* 0x00000009bc087224 */ /* 0x0c0fe400078e0208 */
[--C-:B------:R-:W-:Y:S02]  /*52d0*/  IMAD.IADD R6, R13, 0x1, -R18.reuse ;  /* 0x000000010d067824 */ /* 0x100fe400078e0a12 */
[----:B0-----:R-:W-:Y:S01]  /*52e0*/  IMAD R9, R188, R9, -R11 ;  /* 0x00000009bc097224 */ /* 0x001fe200078e0a0b */
[----:B------:R-:W-:-:S04]  /*52f0*/  IADD3 R13, R8, -R11, -R18 ;  /* 0x8000000b080d7210 */ /* 0x000fc80007ffe812 */
[-CC-:B--2---:R-:W-:Y:S02]  /*5300*/  VIADDMNMX R10, R10, R13.reuse, R6.reuse, PT ;  /* 0x0000000d0a0a7246 */ /* 0x184fe40003800106 */
[----:B---3--:R-:W-:Y:S02]  /*5310*/  VIADDMNMX R13, R7, R13, R6, PT ;  /* 0x0000000d070d7246 */ /* 0x008fe40003800106 */
[C---:B------:R-:W-:Y:S02]  /*5320*/  ISETP.GT.AND P2, PT, R10.reuse, RZ, PT ;  /* 0x000000ff0a00720c */ /* 0x040fe40003f44270 */
[C---:B------:R-:W-:Y:S02]  /*5330*/  ISETP.GT.AND P3, PT, R10.reuse, 0x1, PT ;  /* 0x000000010a00780c */ /* 0x040fe40003f64270 */
[----:B------:R-:W-:Y:S02]  /*5340*/  ISETP.GT.AND P4, PT, R10, 0x8, PT ;  /* 0x000000080a00780c */ /* 0x000fe40003f84270 */
[----:B------:R-:W-:-:S02]  /*5350*/  ISETP.GT.AND P5, PT, R13, 0x28, PT ;  /* 0x000000280d00780c */ /* 0x000fc40003fa4270 */
[----:B------:R-:W-:Y:S01]  /*5360*/  R2UR UR14, R9 ;  /* 0x00000000090e72ca */ /* 0x000fe200000e0000 */
        /* <DEDUP_REMOVED lines=28> */
[----:B------:R-:W-:Y:S01]  /*5530*/  ISETP.GT.AND P3, PT, R10, 0x10, PT ;  /* 0x000000100a00780c */ /* 0x000fe20003f64270 */
[----:B------:R-:W-:Y:S01]  /*5540*/  FMUL.FTZ R34, R34, UR6 ;  /* 0x0000000622227c20 */ /* 0x000fe20008410000 */
[----:B------:R-:W-:Y:S01]  /*5550*/  FMUL.FTZ R35, R35, UR6 ;  /* 0x0000000623237c20 */ /* 0x000fe20008410000 */
[----:B------:R-:W-:Y:S01]  /*5560*/  FMUL.FTZ R38, R38, UR6 ;  /* 0x0000000626267c20 */ /* 0x000fe20008410000 */
[----:B------:R-:W-:Y:S01]  /*5570*/  FMUL.FTZ R39, R39, UR6 ;  /* 0x0000000627277c20 */ /* 0x000fe20008410000 */
[----:B------:R-:W0:Y:S01]  /*5580*/  MUFU.TANH R14, R29 ;  /* 0x0000001d000e7308 */ /* 0x000e220000002400 */
[----:B-1----:R-:W-:Y:S01]  /*5590*/  FSEL R8, R24, -INF , P2 ;  /* 0xff80000018087808 */ /* 0x002fe20001000000 */
[----:B------:R-:W-:Y:S01]  /*55a0*/  FMUL.FTZ R42, R42, UR6 ;  /* 0x000000062a2a7c20 */ /* 0x000fe20008410000 */
[----:B------:R-:W-:Y:S01]  /*55b0*/  ISETP.GT.AND P2, PT, R10, 0x9, PT ;  /* 0x000000090a00780c */ /* 0x000fe20003f44270 */
[----:B------:R-:W-:Y:S01]  /*55c0*/  FMUL.FTZ R43, R43, UR6 ;  /* 0x000000062b2b7c20 */ /* 0x000fe20008410000 */
[----:B------:R-:W-:Y:S01]  /*55d0*/  FMNMX.FTZ R21, R8, R15, !PT ;  /* 0x0000000f08157209 */ /* 0x000fe20007810000 */
[----:B------:R-:W-:Y:S01]  /*55e0*/  FMUL.FTZ R46, R46, UR6 ;  /* 0x000000062e2e7c20 */ /* 0x000fe20008410000 */
[----:B------:R-:W-:Y:S01]  /*55f0*/  FMUL.FTZ R47, R47, UR6 ;  /* 0x000000062f2f7c20 */ /* 0x000fe20008410000 */
[----:B------:R-:W1:Y:S01]  /*5600*/  MUFU.TANH R20, R32 ;  /* 0x0000002000147308 */ /* 0x000e620000002400 */
[----:B--2---:R-:W-:Y:S01]  /*5610*/  FSEL R12, R12, -INF , P4 ;  /* 0xff8000000c0c7808 */ /* 0x004fe20002000000 */
[----:B------:R-:W-:Y:S01]  /*5620*/  FMUL.FTZ R50, R50, UR6 ;  /* 0x0000000632327c20 */ /* 0x000fe20008410000 */
[----:B------:R-:W-:Y:S01]  /*5630*/  ISETP.GT.AND P4, PT, R13, 0x8, PT ;  /* 0x000000080d00780c */ /* 0x000fe20003f84270 */
[----:B------:R-:W-:Y:S01]  /*5640*/  FMUL.FTZ R51, R51, UR6 ;  /* 0x0000000633337c20 */ /* 0x000fe20008410000 */
[----:B------:R-:W-:Y:S01]  /*5650*/  FMNMX.FTZ R21, R12, R21, !PT ;  /* 0x000000150c157209 */ /* 0x000fe20007810000 */
[----:B------:R-:W-:Y:S01]  /*5660*/  FMUL.FTZ R54, R54, UR6 ;  /* 0x0000000636367c20 */ /* 0x000fe20008410000 */
[----:B------:R-:W-:Y:S01]  /*5670*/  FMUL.FTZ R55, R55, UR6 ;  /* 0x0000000637377c20 */ /* 0x000fe20008410000 */
[----:B------:R-:W2:Y:S01]  /*5680*/  MUFU.TANH R33, R33 ;  /* 0x0000002100217308 */ /* 0x000ea20000002400 */
[----:B0-----:R-:W-:Y:S01]  /*5690*/  FSEL R14, R14, -INF , P2 ;  /* 0xff8000000e0e7808 */ /* 0x001fe20001000000 */
[----:B------:R-:W-:Y:S01]  /*56a0*/  ULDC UR6, c[0x0][0xa80] ;  /* 0x0002a00000067ab9 */ /* 0x000fe20000000800 */
[----:B------:R-:W-:-:S02]  /*56b0*/  ISETP.GT.AND P2, PT, R10, 0x11, PT ;  /* 0x000000110a00780c */ /* 0x000fc40003f44270 */
[----:B------:R-:W-:-:S03]  /*56c0*/  FMNMX.FTZ R25, R14, R21, !PT ;  /* 0x000000150e197209 */ /* 0x000fc60007810000 */
[----:B------:R-:W0:Y:S01]  /*56d0*/  MUFU.TANH R36, R36 ;  /* 0x0000002400247308 */ /* 0x000e220000002400 */
[----:B-1----:R-:W-:Y:S02]  /*56e0*/  FSEL R20, R20, -INF , P3 ;  /* 0xff80000014147808 */ /* 0x002fe40001800000 */
[----:B------:R-:W-:Y:S02]  /*56f0*/  ISETP.GT.AND P3, PT, R10, 0x18, PT ;  /* 0x000000180a00780c */ /* 0x000fe40003f64270 */
[----:B------:R-:W-:-:S03]  /*5700*/  FMNMX.FTZ R28, R20, R25, !PT ;  /* 0x00000019141c7209 */ /* 0x000fc60007810000 */
[----:B------:R-:W1:Y:S01]  /*5710*/  MUFU.TANH R37, R37 ;  /* 0x0000002500257308 */ /* 0x000e620000002400 */
[----:B--2---:R-:W-:Y:S02]  /*5720*/  FSEL R21, R33, -INF , P2 ;  /* 0xff80000021157808 */ /* 0x004fe40001000000 */
[----:B------:R-:W-:Y:S02]  /*5730*/  ISETP.GT.AND P2, PT, R10, 0x19, PT ;  /* 0x000000190a00780c */ /* 0x000fe40003f44270 */
[----:B------:R-:W-:-:S03]  /*5740*/  FMNMX.FTZ R29, R21, R28, !PT ;  /* 0x0000001c151d7209 */ /* 0x000fc60007810000 */
[----:B------:R-:W2:Y:S01]  /*5750*/  MUFU.TANH R40, R40 ;  /* 0x0000002800287308 */ /* 0x000ea20000002400 */
[----:B0-----:R-:W-:Y:S02]  /*5760*/  FSEL R24, R36, -INF , P3 ;  /* 0xff80000024187808 */ /* 0x001fe40001800000 */
[----:B------:R-:W-:Y:S02]  /*5770*/  ISETP.GT.AND P3, PT, R10, 0x20, PT ;  /* 0x000000200a00780c */ /* 0x000fe40003f64270 */
        /* <DEDUP_REMOVED lines=35> */
[----:B------:R-:W-:Y:S02]  /*59b0*/  ISETP.GT.AND P2, PT, R13, RZ, PT ;  /* 0x000000ff0d00720c */ /* 0x000fe40003f44270 */
[----:B------:R-:W-:-:S03]  /*59c0*/  FMNMX.FTZ R10, R41, R10, !PT ;  /* 0x0000000a290a7209 */ /* 0x000fc60007810000 */
[----:B------:R-:W0:Y:S01]  /*59d0*/  MUFU.TANH R30, R30 ;  /* 0x0000001e001e7308 */ /* 0x000e220000002400 */
[----:B-1----:R-:W-:Y:S01]  /*59e0*/  FSEL R26, R26, -INF , P2 ;  /* 0xff8000001a1a7808 */ /* 0x002fe20001000000 */
[----:B------:R-:W1:Y:S01]  /*59f0*/  SHFL.BFLY PT, R45, R10, 0x2, 0x1f ;  /* 0x0c401f000a2d7f89 */ /* 0x000e6200000e0000 */
[----:B------:R-:W-:-:S05]  /*5a00*/  ISETP.GT.AND P2, PT, R13, 0x9, PT ;  /* 0x000000090d00780c */ /* 0x000fca0003f44270 */
[----:B------:R-:W3:Y:S01]  /*5a10*/  MUFU.TANH R31, R31 ;  /* 0x0000001f001f7308 */ /* 0x000ee20000002400 */
[----:B--2---:R-:W-:Y:S02]  /*5a20*/  FSEL R27, R27, -INF , P3 ;  /* 0xff8000001b1b7808 */ /* 0x004fe40001800000 */
[----:B------:R-:W-:-:S05]  /*5a30*/  ISETP.GT.AND P3, PT, R13, 0x10, PT ;  /* 0x000000100d00780c */ /* 0x000fca0003f64270 */
[----:B------:R-:W2:Y:S01]  /*5a40*/  MUFU.TANH R34, R34 ;  /* 0x0000002200227308 */ /* 0x000ea20000002400 */
[----:B0-----:R-:W-:Y:S02]  /*5a50*/  FSEL R30, R30, -INF , P4 ;  /* 0xff8000001e1e7808 */ /* 0x001fe40002000000 */
[----:B------:R-:W-:-:S05]  /*5a60*/  ISETP.GT.AND P4, PT, R13, 0x19, PT ;  /* 0x000000190d00780c */ /* 0x000fca0003f84270 */
[----:B------:R0:W4:Y:S01]  /*5a70*/  MUFU.TANH R44, R35 ;  /* 0x00000023002c7308 */ /* 0x0001220000002400 */
[----:B---3--:R-:W-:Y:S02]  /*5a80*/  FSEL R31, R31, -INF , P2 ;  /* 0xff8000001f1f7808 */ /* 0x008fe40001000000 */
[----:B-1----:R-:W-:Y:S02]  /*5a90*/  FMNMX.FTZ R45, R10, R45, !PT ;  /* 0x0000002d0a2d7209 */ /* 0x002fe40007810000 */
[----:B------:R-:W-:-:S03]  /*5aa0*/  ISETP.GT.AND P2, PT, R13, 0x11, PT ;  /* 0x000000110d00780c */ /* 0x000fc60003f44270 */
[----:B------:R-:W1:Y:S01]  /*5ab0*/  MUFU.TANH R38, R38 ;  /* 0x0000002600267308 */ /* 0x000e620000002400 */
[----:B------:R-:W3:Y:S01]  /*5ac0*/  SHFL.BFLY PT, R10, R45, 0x1, 0x1f ;  /* 0x0c201f002d0a7f89 */ /* 0x000ee200000e0000 */
[----:B0-----:R-:W-:Y:S02]  /*5ad0*/  FMNMX.FTZ R35, R26, R27, !PT ;  /* 0x0000001b1a237209 */ /* 0x001fe40007810000 */
[----:B--2---:R-:W-:Y:S02]  /*5ae0*/  FSEL R34, R34, -INF , P3 ;  /* 0xff80000022227808 */ /* 0x004fe40001800000 */
[----:B------:R-:W-:Y:S02]  /*5af0*/  FMNMX.FTZ R6, R30, R35, !PT ;  /* 0x000000231e067209 */ /* 0x000fe40007810000 */
[----:B------:R0:W2:Y:S01]  /*5b00*/  MUFU.TANH R48, R39 ;  /* 0x0000002700307308 */ /* 0x0000a20000002400 */
[----:B------:R-:W-:Y:S02]  /*5b10*/  ISETP.GT.AND P3, PT, R13, 0x18, PT ;  /* 0x000000180d00780c */ /* 0x000fe40003f64270 */
[----:B----4-:R-:W-:-:S02]  /*5b20*/  FSEL R35, R44, -INF , P2 ;  /* 0xff8000002c237808 */ /* 0x010fc40001000000 */
[----:B------:R-:W-:-:S03]  /*5b30*/  ISETP.GT.AND P2, PT, R13, 0x20, PT ;  /* 0x000000200d00780c */ /* 0x000fc60003f44270 */
[----:B------:R-:W4:Y:S01]  /*5b40*/  MUFU.TANH R42, R42 ;  /* 0x0000002a002a7308 */ /* 0x000f220000002400 */
[----:B0-----:R-:W-:Y:S02]  /*5b50*/  FMNMX.FTZ R39, R31, R6, !PT ;  /* 0x000000061f277209 */ /* 0x001fe40007810000 */
[----:B-1----:R-:W-:Y:S02]  /*5b60*/  FSEL R38, R38, -INF , P3 ;  /* 0xff80000026267808 */ /* 0x002fe40001800000 */
[----:B------:R-:W-:Y:S02]  /*5b70*/  FMNMX.FTZ R6, R34, R39, !PT ;  /* 0x0000002722067209 */ /* 0x000fe40007810000 */
[----:B------:R-:W-:Y:S01]  /*5b80*/  ISETP.GT.AND P3, PT, R13, 0x21, PT ;  /* 0x000000210d00780c */ /* 0x000fe20003f64270 */
[----:B------:R0:W1:Y:S01]  /*5b90*/  MUFU.TANH R49, R43 ;  /* 0x0000002b00317308 */ /* 0x0000620000002400 */
[----:B--2---:R-:W-:Y:S02]  /*5ba0*/  FSEL R39, R48, -INF , P4 ;  /* 0xff80000030277808 */ /* 0x004fe40002000000 */
[----:B---3--:R-:W-:-:S02]  /*5bb0*/  FMNMX.FTZ R7, R45, R10, !PT ;  /* 0x0000000a2d077209 */ /* 0x008fc40007810000 */
[----:B------:R-:W-:-:S03]  /*5bc0*/  ISETP.GT.AND P4, PT, R13, 0x29, PT ;  /* 0x000000290d00780c */ /* 0x000fc60003f84270 */
[----:B------:R-:W2:Y:S01]  /*5bd0*/  MUFU.TANH R46, R46 ;  /* 0x0000002e002e7308 */ /* 0x000ea20000002400 */
[----:B0-----:R-:W-:Y:S01]  /*5be0*/  FMNMX.FTZ R43, R35, R6, !PT ;  /* 0x00000006232b7209 */ /* 0x001fe20007810000 */
[----:B------:R-:W-:Y:S01]  /*5bf0*/  FMUL.FTZ R10, R7, UR6 ;  /* 0x00000006070a7c20 */ /* 0x000fe20008410000 */
[----:B----4-:R-:W-:Y:S02]  /*5c00*/  FSEL R42, R42, -INF , P2 ;  /* 0xff8000002a2a7808 */ /* 0x010fe40001000000 */
[----:B------:R-:W-:Y:S02]  /*5c10*/  FMNMX.FTZ R6, R38, R43, !PT ;  /* 0x0000002b26067209 */ /* 0x000fe40007810000 */
[----:B------:R-:W-:Y:S01]  /*5c20*/  ISETP.GT.AND P2, PT, R13, 0x30, PT ;  /* 0x000000300d00780c */ /* 0x000fe20003f44270 */
[----:B------:R0:W3:Y:S01]  /*5c30*/  MUFU.TANH R52, R47 ;  /* 0x0000002f00347308 */ /* 0x0000e20000002400 */
[----:B------:R-:W-:Y:S02]  /*5c40*/  FMNMX.FTZ R45, R39, R6, !PT ;  /* 0x00000006272d7209 */ /* 0x000fe40007810000 */
[----:B-1----:R-:W-:-:S02]  /*5c50*/  FSEL R43, R49, -INF , P3 ;  /* 0xff800000312b7808 */ /* 0x002fc40001800000 */
[----:B------:R-:W-:Y:S02]  /*5c60*/  FMNMX.FTZ R6, R42, R45, !PT ;  /* 0x0000002d2a067209 */ /* 0x000fe40007810000 */
[----:B------:R-:W-:Y:S01]  /*5c70*/  FSETP.NEU.FTZ.AND P3, PT, R7, -INF , PT ;  /* 0xff8000000700780b */ /* 0x000fe20003f7d000 */
[----:B------:R-:W1:Y:S01]  /*5c80*/  MUFU.TANH R50, R50 ;  /* 0x0000003200327308 */ /* 0x000e620000002400 */
[----:B--2---:R-:W-:Y:S02]  /*5c90*/  FSEL R44, R46, -INF , P5 ;  /* 0xff8000002e2c7808 */ /* 0x004fe40002800000 */
[----:B0-----:R-:W-:Y:S02]  /*5ca0*/  FMNMX.FTZ R47, R43, R6, !PT ;  /* 0x000000062b2f7209 */ /* 0x001fe40007810000 */
[----:B------:R-:W-:Y:S02]  /*5cb0*/  FSEL R53, R10, RZ, P3 ;  /* 0x000000ff0a357208 */ /* 0x000fe40001800000 */
[----:B------:R-:W-:Y:S01]  /*5cc0*/  FMNMX.FTZ R6, R44, R47, !PT ;  /* 0x0000002f2c067209 */ /* 0x000fe20007810000 */
[----:B------:R-:W0:Y:S01]  /*5cd0*/  MUFU.TANH R51, R51 ;  /* 0x0000003300337308 */ /* 0x000e220000002400 */
[----:B---3--:R-:W-:Y:S01]  /*5ce0*/  FSEL R45, R52, -INF , P4 ;  /* 0xff800000342d7808 */ /* 0x008fe20002000000 */
[--C-:B------:R-:W-:Y:S01]  /*5cf0*/  FFMA.FTZ R10, R8, UR6, -R53.reuse ;  /* 0x00000006080a7c23 */ /* 0x100fe20008010835 */
[----:B------:R-:W-:Y:S01]  /*5d00*/  ISETP.GT.AND P3, PT, R13, 0x31, PT ;  /* 0x000000310d00780c */ /* 0x000fe20003f64270 */
[--C-:B------:R-:W-:Y:S01]  /*5d10*/  FFMA.FTZ R169, R25, UR6, -R53.reuse ;  /* 0x0000000619a97c23 */ /* 0x100fe20008010835 */
[----:B------:R-:W-:Y:S01]  /*5d20*/  FMNMX.FTZ R49, R45, R6, !PT ;  /* 0x000000062d317209 */ /* 0x000fe20007810000 */
[--C-:B------:R-:W-:Y:S01]  /*5d30*/  FFMA.FTZ R21, R21, UR6, -R53.reuse ;  /* 0x0000000615157c23 */ /* 0x100fe20008010835 */
[--C-:B------:R-:W-:Y:S01]  /*5d40*/  FFMA.FTZ R171, R29, UR6, -R53.reuse ;  /* 0x000000061dab7c23 */ /* 0x100fe20008010835 */
[----:B------:R-:W2:Y:S01]  /*5d50*/  MUFU.TANH R48, R54 ;  /* 0x0000003600307308 */ /* 0x000ea20000002400 */
[----:B-1----:R-:W-:Y:S01]  /*5d60*/  FSEL R46, R50, -INF , P2 ;  /* 0xff800000322e7808 */ /* 0x002fe20001000000 */
[--C-:B------:R-:W-:Y:S01]  /*5d70*/  FFMA.FTZ R50, R12, UR6, -R53.reuse ;  /* 0x000000060c327c23 */ /* 0x100fe20008010835 */
[----:B------:R-:W-:Y:S01]  /*5d80*/  ISETP.GT.AND P2, PT, R13, 0x38, PT ;  /* 0x000000380d00780c */ /* 0x000fe20003f44270 */
[--C-:B------:R-:W-:Y:S01]  /*5d90*/  FFMA.FTZ R12, R20, UR6, -R53.reuse ;  /* 0x00000006140c7c23 */ /* 0x100fe20008010835 */
[----:B------:R-:W-:Y:S01]  /*5da0*/  FMNMX.FTZ R8, R46, R49, !PT ;  /* 0x000000312e087209 */ /* 0x000fe20007810000 */
[--C-:B------:R-:W-:Y:S01]  /*5db0*/  FFMA.FTZ R20, R28, UR6, -R53.reuse ;  /* 0x000000061c147c23 */ /* 0x100fe20008010835 */
[--C-:B------:R-:W-:Y:S01]  /*5dc0*/  FFMA.FTZ R170, R32, UR6, -R53.reuse ;  /* 0x0000000620aa7c23 */ /* 0x100fe20008010835 */
[----:B------:R-:W1:Y:S01]  /*5dd0*/  MUFU.TANH R55, R55 ;  /* 0x0000003700377308 */ /* 0x000e620000002400 */
[----:B0-----:R-:W-:Y:S01]  /*5de0*/  FSEL R47, R51, -INF , P3 ;  /* 0xff800000332f7808 */ /* 0x001fe20001800000 */
[--C-:B------:R-:W-:Y:S01]  /*5df0*/  FFMA.FTZ R173, R33, UR6, -R53.reuse ;  /* 0x0000000621ad7c23 */ /* 0x100fe20008010835 */
[----:B------:R-:W-:Y:S01]  /*5e00*/  ISETP.GT.AND P3, PT, R13, 0x39, PT ;  /* 0x000000390d00780c */ /* 0x000fe20003f64270 */
[--C-:B------:R-:W-:Y:S01]  /*5e10*/  FFMA.FTZ R13, R15, UR6, -R53.reuse ;  /* 0x000000060f0d7c23 */ /* 0x100fe20008010835 */
[----:B------:R-:W-:Y:S01]  /*5e20*/  FMNMX.FTZ R15, R47, R8, !PT ;  /* 0x000000082f0f7209 */ /* 0x000fe20007810000 */
[--C-:B------:R-:W-:Y:S01]  /*5e30*/  FFMA.FTZ R172, R36, UR6, -R53.reuse ;  /* 0x0000000624ac7c23 */ /* 0x100fe20008010835 */
[--C-:B------:R-:W-:Y:S01]  /*5e40*/  FFMA.FTZ R175, R37, UR6, -R53.reuse ;  /* 0x0000000625af7c23 */ /* 0x100fe20008010835 */
[--C-:B------:R-:W-:Y:S01]  /*5e50*/  FFMA.FTZ R174, R40, UR6, -R53.reuse ;  /* 0x0000000628ae7c23 */ /* 0x100fe20008010835 */
[----:B--2---:R-:W-:Y:S01]  /*5e60*/  FSEL R48, R48, -INF , P2 ;  /* 0xff80000030307808 */ /* 0x004fe20001000000 */
[--C-:B------:R-:W-:Y:S01]  /*5e70*/  FFMA.FTZ R177, R41, UR6, -R53.reuse ;  /* 0x0000000629b17c23 */ /* 0x100fe20008010835 */
[----:B------:R-:W-:Y:S02]  /*5e80*/  MUFU.EX2 R6, R10 ;  /* 0x0000000a00067308 */ /* 0x000fe40000000800 */
[----:B------:R-:W-:Y:S01]  /*5e90*/  FMNMX.FTZ R8, R48, R15, !PT ;  /* 0x0000000f30087209 */ /* 0x000fe20007810000 */
[--C-:B------:R-:W-:Y:S01]  /*5ea0*/  FFMA.FTZ R15, R14, UR6, -R53.reuse ;  /* 0x000000060e0f7c23 */ /* 0x100fe20008010835 */
[----:B------:R-:W-:Y:S01]  /*5eb0*/  FFMA.FTZ R14, R24, UR6, -R53 ;  /* 0x00000006180e7c23 */ /* 0x000fe20008010835 */
[----:B-1----:R-:W-:-:S03]  /*5ec0*/  FSEL R49, R55, -INF , P3 ;  /* 0xff80000037317808 */ /* 0x002fc60001800000 */
[----:B------:R-:W0:Y:S01]  /*5ed0*/  MUFU.EX2 R13, R13 ;  /* 0x0000000d000d7308 */ /* 0x000e220000000800 */
[----:B------:R-:W-:-:S05]  /*5ee0*/  FMNMX.FTZ R8, R49, R8, !PT ;  /* 0x0000000831087209 */ /* 0x000fca0007810000 */
[----:B------:R-:W1:Y:S02]  /*5ef0*/  SHFL.BFLY PT, R51, R8, 0x2, 0x1f ;  /* 0x0c401f0008337f89 */ /* 0x000e6400000e0000 */
[----:B------:R-:W-:Y:S08]  /*5f00*/  MUFU.EX2 R10, R50 ;  /* 0x00000032000a7308 */ /* 0x000ff00000000800 */
[----:B------:R-:W2:Y:S01]  /*5f10*/  MUFU.EX2 R15, R15 ;  /* 0x0000000f000f7308 */ /* 0x000ea20000000800 */
[----:B0-----:R-:W-:Y:S01]  /*5f20*/  F2FP.F16.F32.PACK_AB R152, R13, R6 ;  /* 0x000000060d98723e */ /* 0x001fe200000000ff */
[----:B------:R-:W-:-:S06]  /*5f30*/  FADD.FTZ R13, R6, R13 ;  /* 0x0000000d060d7221 */ /* 0x000fcc0000010000 */
[----:B------:R-:W-:Y:S01]  /*5f40*/  MUFU.EX2 R12, R12 ;  /* 0x0000000c000c7308 */ /* 0x000fe20000000800 */
[----:B-1----:R-:W-:-:S07]  /*5f50*/  FMNMX.FTZ R51, R8, R51, !PT ;  /* 0x0000003308337209 */ /* 0x002fce0007810000 */
[----:B------:R-:W0:Y:S01]  /*5f60*/  MUFU.EX2 R21, R21 ;  /* 0x0000001500157308 */ /* 0x000e220000000800 */
[C---:B--2---:R-:W-:Y:S01]  /*5f70*/  F2FP.F16.F32.PACK_AB R154, R15.reuse, R10 ;  /* 0x0000000a0f9a723e */ /* 0x044fe200000000ff */
[----:B------:R-:W-:Y:S01]  /*5f80*/  FADD.FTZ R10, R10, R13 ;  /* 0x0000000d0a0a7221 */ /* 0x000fe20000010000 */
[----:B------:R-:W1:Y:S03]  /*5f90*/  SHFL.BFLY PT, R8, R51, 0x1, 0x1f ;  /* 0x0c201f0033087f89 */ /* 0x000e6600000e0000 */
[----:B------:R-:W-:Y:S02]  /*5fa0*/  FADD.FTZ R15, R15, R10 ;  /* 0x0000000a0f0f7221 */ /* 0x000fe40000010000 */
        /* <DEDUP_REMOVED lines=8> */
[----:B------:R-:W-:Y:S02]  /*6030*/  FMUL.FTZ R24, R8, UR6 ;  /* 0x0000000608187c20 */ /* 0x000fe40008410000 */
[----:B------:R-:W0:Y:S01]  /*6040*/  MUFU.EX2 R171, R171 ;  /* 0x000000ab00ab7308 */ /* 0x000e220000000800 */
[C---:B--2---:R-:W-:Y:S01]  /*6050*/  F2FP.F16.F32.PACK_AB R158, R169.reuse, R14 ;  /* 0x0000000ea99e723e */ /* 0x044fe200000000ff */
[----:B------:R-:W-:Y:S01]  /*6060*/  FADD.FTZ R14, R14, R21 ;  /* 0x000000150e0e7221 */ /* 0x000fe20000010000 */
[----:B------:R-:W-:Y:S02]  /*6070*/  FSEL R25, R24, RZ, P2 ;  /* 0x000000ff18197208 */ /* 0x000fe40001000000 */
[----:B------:R-:W-:Y:S01]  /*6080*/  ISETP.NE.AND P2, PT, R56, RZ, PT ;  /* 0x000000ff3800720c */ /* 0x000fe20003f45270 */
[----:B------:R-:W-:Y:S02]  /*6090*/  FADD.FTZ R169, R169, R14 ;  /* 0x0000000ea9a97221 */ /* 0x000fe40000010000 */
        /* <DEDUP_REMOVED lines=72> */
[----:B------:R-:W-:-:S06]  /*6520*/  FADD.FTZ R174, R174, R175 ;  /* 0x000000afaeae7221 */ /* 0x000fcc0000010000 */
[----:B------:R-:W0:Y:S08]  /*6530*/  MUFU.EX2 R202, R202 ;  /* 0x000000ca00ca7308 */ /* 0x000e300000000800 */
[----:B------:R-:W4:Y:S01]  /*6540*/  MUFU.EX2 R205, R205 ;  /* 0x000000cd00cd7308 */ /* 0x000f220000000800 */
[----:B--2---:R-:W-:Y:S01]  /*6550*/  F2FP.F16.F32.PACK_AB R165, R203, R200 ;  /* 0x000000c8cba5723e */ /* 0x004fe200000000ff */
[----:B------:R-:W-:-:S04]  /*6560*/  FADD.FTZ R200, R200, R201 ;  /* 0x000000c9c8c87221 */ /* 0x000fc80000010000 */
[----:B------:R-:W-:-:S04]  /*6570*/  FADD.FTZ R203, R203, R200 ;  /* 0x000000c8cbcb7221 */ /* 0x000fc80000010000 */
[----:B0-----:R-:W-:Y:S01]  /*6580*/  FADD.FTZ R6, R202, R203 ;  /* 0x000000cbca067221 */ /* 0x001fe20000010000 */
[----:B----4-:R-:W-:-:S03]  /*6590*/  F2FP.F16.F32.PACK_AB R167, R205, R202 ;  /* 0x000000cacda7723e */ /* 0x010fc600000000ff */
[----:B------:R-:W-:Y:S02]  /*65a0*/  FADD.FTZ R6, R205, R6 ;  /* 0x00000006cd067221 */ /* 0x000fe40000010000 */
[----:B------:R3:W-:Y:S01]  /*65b0*/  STSM.16.M88.4 [R187], R164 ;  /* 0x000000a4bb007844 */ /* 0x0007e20000000200 */
[----:B-1----:R-:W-:-:S06]  /*65c0*/  WARPGROUP.ARRIVE ;  /* 0x00000000000079c5 */ /* 0x002fcc0000000000 */
[----:B------:R-:W-:Y:S01]  /*65d0*/  HGMMA.64x256x16.F32 R24, R152, gdesc[UR8].tnspB, RZ, !UPT, gsb0 ;  /* 0x43e0000898187df0 */ /* 0x000fe2000c0008ff */
[----:B------:R-:W-:Y:S01]  /*65e0*/  R2UR UR10, R206 ;  /* 0x00000000ce0a72ca */ /* 0x000fe200000e0000 */
[----:B------:R-:W-:Y:S01]  /*65f0*/  UMOV UR11, 0x40000040 ;  /* 0x40000040000b7882 */ /* 0x000fe20000000000 */
[C---:B------:R-:W-:Y:S02]  /*6600*/  VIADD R206, R204.reuse, 0x100 ;  /* 0x00000100ccce7836 */ /* 0x040fe40000000000 */
[----:B------:R-:W-:Y:S01]  /*6610*/  VIADD R204, R204, 0x180 ;  /* 0x00000180cccc7836 */ /* 0x000fe20000000000 */
[----:B------:R-:W-:Y:S02]  /*6620*/  WARPGROUP.DEPBAR.LE gsb0, 0x0 ;  /* 0x00008000000079c5 */ /* 0x000fe40000010000 */
[----:B------:R-:W-:-:S15]  /*6630*/  WARPGROUP.ARRIVE ;  /* 0x00000000000079c5 */ /* 0x000fde0000000000 */
[----:B------:R-:W-:-:S05]  /*6640*/  NOP ;  /* 0x0000000000007918 */ /* 0x000fca0000000000 */
[----:B------:R-:W-:Y:S01]  /*6650*/  HGMMA.64x256x16.F32 R24, R156, gdesc[UR8].tnspB, R24, gsb0 ;  /* 0x43e000089c187df0 */ /* 0x000fe20008000818 */
[----:B------:R-:W-:Y:S01]  /*6660*/  R2UR UR10, R206 ;  /* 0x00000000ce0a72ca */ /* 0x000fe200000e0000 */
[----:B------:R-:W-:Y:S01]  /*6670*/  UMOV UR11, 0x40000040 ;  /* 0x40000040000b7882 */ /* 0x000fe20000000000 */
[----:B------:R-:W-:Y:S02]  /*6680*/  WARPGROUP.DEPBAR.LE gsb0, 0x0 ;  /* 0x00008000000079c5 */ /* 0x000fe40000010000 */
[----:B------:R-:W-:-:S15]  /*6690*/  WARPGROUP.ARRIVE ;  /* 0x00000000000079c5 */ /* 0x000fde0000000000 */
[----:B------:R-:W-:-:S08]  /*66a0*/  NOP ;  /* 0x0000000000007918 */ /* 0x000fd00000000000 */
[----:B------:R-:W-:Y:S01]  /*66b0*/  HGMMA.64x256x16.F32 R24, R160, gdesc[UR8].tnspB, R24, gsb0 ;  /* 0x43e00008a0187df0 */ /* 0x000fe20008000818 */
[----:B------:R-:W-:Y:S01]  /*66c0*/  R2UR UR10, R204 ;  /* 0x00000000cc0a72ca */ /* 0x000fe200000e0000 */
[----:B------:R-:W-:Y:S01]  /*66d0*/  UMOV UR11, 0x40000040 ;  /* 0x40000040000b7882 */ /* 0x000fe20000000000 */
[----:B------:R-:W-:Y:S02]  /*66e0*/  WARPGROUP.DEPBAR.LE gsb0, 0x0 ;  /* 0x00008000000079c5 */ /* 0x000fe40000010000 */
[----:B------:R-:W-:-:S15]  /*66f0*/  WARPGROUP.ARRIVE ;  /* 0x00000000000079c5 */ /* 0x000fde0000000000 */
[----:B------:R-:W-:-:S08]  /*6700*/  NOP ;  /* 0x0000000000007918 */ /* 0x000fd00000000000 */
        /* <DEDUP_REMOVED lines=24> */
[----:B------:R-:W-:Y:S01]  /*6890*/  IMAD.MOV.U32 R10, RZ, RZ, R8 ;  /* 0x000000ffff0a7224 */ /* 0x000fe200078e0008 */
[----:B------:R-:W-:Y:S01]  /*68a0*/  ULDC UR7, c[0x0][0x288] ;  /* 0x0000a20000077ab9 */ /* 0x000fe20000000800 */
[----:B------:R-:W-:Y:S01]  /*68b0*/  IMAD.MOV.U32 R11, RZ, RZ, R7 ;  /* 0x000000ffff0b7224 */ /* 0x000fe200078e0007 */
[----:B------:R-:W-:Y:S01]  /*68c0*/  ULDC UR28, c[0x0][0x2f0] ;  /* 0x0000bc00001c7ab9 */ /* 0x000fe20000000800 */
[----:B------:R-:W-:Y:S01]  /*68d0*/  IMAD.MOV.U32 R13, RZ, RZ, R2 ;  /* 0x000000ffff0d7224 */ /* 0x000fe200078e0002 */
[----:B------:R-:W-:Y:S01]  /*68e0*/  ULDC UR29, c[0x0][0xad0] ;  /* 0x0002b400001d7ab9 */ /* 0x000fe20000000800 */
[----:B------:R-:W-:-:S05]  /*68f0*/  ULDC UR6, c[0x0][0xa80] ;  /* 0x0002a00000067ab9 */ /* 0x000fca0000000800 */
.L_x_4400:
[----:B------:R-:W-:-:S05]  /*6900*/  VIADD R2, R13, 0x1 ;  /* 0x000000010d027836 */ /* 0x000fca0000000000 */
[----:B------:R-:W-:-:S04]  /*6910*/  ISETP.NE.AND P3, PT, R2, 0x2, PT ;  /* 0x000000020200780c */ /* 0x000fc80003f65270 */
[----:B------:R-:W-:Y:S02]  /*6920*/  SEL R7, RZ, 0x1, P3 ;  /* 0x00000001ff077807 */ /* 0x000fe40001800000 */
[----:B------:R-:W-:Y:S02]  /*6930*/  SEL R2, R2, RZ, P3 ;  /* 0x000000ff02027207 */ /* 0x000fe40001800000 */
[----:B------:R-:W-:Y:S01]  /*6940*/  LOP3.LUT R16, R16, R7, RZ, 0x3c, !PT ;  /* 0x0000000710107212 */ /* 0x000fe200078e3cff */
[----:B0-----:R-:W-:Y:S06]  /*6950*/  @!P0 BRA `(.L_x_4392) ;  /* 0x0000000000048947 */ /* 0x001fec0003800000 */
[----:B------:R-:W-:Y:S01]  /*6960*/  BPT.TRAP 0x1 ;  /* 0x000000040000795c */ /* 0x000fe20000300000 */
.L_x_4392:
[----:B------:R-:W-:Y:S01]  /*6970*/  IMAD R9, R2, 0x8, R17 ;  /* 0x0000000802097824 */ /* 0x000fe200078e0211 */
[----:B------:R-:W-:-:S04]  /*6980*/  SHF.L.U32 R8, R16, 0x1f, RZ ;  /* 0x0000001f10087819 */ /* 0x000fc800000006ff */
[----:B------:R0:W1:Y:S01]  /*6990*/  SYNCS.PHASECHK.TRANS64.TRYWAIT P3, [R9+URZ+0x38830], R8 ;  /* 0x03883008090075a7 */ /* 0x000062000806017f */
[----:B------:R-:W-:Y:S05]  /*69a0*/  @!P0 BRA `(.L_x_4393) ;  /* 0x0000000000048947 */ /* 0x000fea0003800000 */
[----:B------:R-:W-:Y:S01]  /*69b0*/  BPT.TRAP 0x1 ;  /* 0x000000040000795c */ /* 0x000fe20000300000 */
.L_x_4393:
[----:B------:R-:W-:Y:S01]  /*69c0*/  IMAD R7, R2, 0x200, R0 ;  /* 0x0000020002077824 */ /* 0x000fe200078e0200 */
[----:B-1----:R-:W-:Y:S06]  /*69d0*/  @P3 BRA `(.L_x_4394) ;  /* 0x0000000000083947 */ /* 0x002fec0003800000 */
[----:B------:R-:W1:Y:S02]  /*69e0*/  SYNCS.PHASECHK.TRANS64.TRYWAIT P3, [R9+URZ+0x38830], R8 ;  /* 0x03883008090075a7 */ /* 0x000e64000806017f */
[----:B-1----:R-:W-:Y:S05]  /*69f0*/  @!P3 BRA `(.L_x_4395) ;  /* 0x000001000090b947 */ /* 0x002fea0003800000 */
.L_x_4394:
[----:B------:R-:W-:Y:S01]  /*6a00*/  R2UR UR26, R7 ;  /* 0x00000000071a72ca */ /* 0x000fe200000e0000 */
[----:B------:R-:W-:Y:S01]  /*6a10*/  WARPGROUP.ARRIVE ;  /* 0x00000000000079c5 */ /* 0x000fe20000000000 */
[----:B------:R-:W-:Y:S01]  /*6a20*/  UMOV UR24, UR4 ;  /* 0x0000000400187c82 */ /* 0x000fe20008000000 */
[----:B------:R-:W-:Y:S01]  /*6a30*/  UMOV UR25, UR5 ;  /* 0x0000000500197c82 */ /* 0x000fe20008000000 */
[----:B------:R-:W-:Y:S01]  /*6a40*/  UMOV UR27, 0x40000040 ;  /* 0x40000040001b7882 */ /* 0x000fe20000000000 */
[----:B------:R-:W-:Y:S01]  /*6a50*/  UMOV UR11, 0x40000040 ;  /* 0x40000040000b7882 */ /* 0x000fe20000000000 */
[----:B------:R-:W-:Y:S01]  /*6a60*/  UMOV UR15, 0x40000040 ;  /* 0x40000040000f7882 */ /* 0x000fe20000000000 */
[----:B------:R-:W-:-:S06]  /*6a70*/  UMOV UR19, 0x40000040 ;  /* 0x4000004000137882 */ /* 0x000fcc0000000000 */
[----:B------:R-:W-:Y:S01]  /*6a80*/  HGMMA.64x64x16.F32 R152, gdesc[UR24], RZ, !UPT, gsb0 ;  /* 0x00e00000189879f0 */ /* 0x000fe2000c0008ff */
[----:B------:R-:W-:Y:S02]  /*6a90*/  UIADD3 UR10, UR26, 0x2, URZ ;  /* 0x000000021a0a7890 */ /* 0x000fe4000fffe03f */
[----:B------:R-:W-:Y:S02]  /*6aa0*/  UIADD3 UR14, UR26, 0x4, URZ ;  /* 0x000000041a0e7890 */ /* 0x000fe4000fffe03f */
[----:B------:R-:W-:Y:S01]  /*6ab0*/  UIADD3 UR18, UR26, 0x6, URZ ;  /* 0x000000061a127890 */ /* 0x000fe2000fffe03f */
        /* <DEDUP_REMOVED lines=12> */
.L_x_4396:
[----:B------:R2:W3:Y:S01]  /*6b80*/  SYNCS.PHASECHK.TRANS64.TRYWAIT P3, [R9+URZ+0x38850], R8 ;  /* 0x03885008090075a7 */ /* 0x0004e2000806017f */
[----:B------:R-:W-:Y:S05]  /*6b90*/  @!P0 BRA `(.L_x_4397) ;  /* 0x0000000000048947 */ /* 0x000fea0003800000 */
[----:B------:R-:W-:Y:S01]  /*6ba0*/  BPT.TRAP 0x1 ;  /* 0x000000040000795c */ /* 0x000fe20000300000 */
.L_x_4397:
[----:B---3--:R-:W-:Y:S05]  /*6bb0*/  @P3 BRA `(.L_x_4398) ;  /* 0x0000000000083947 */ /* 0x008fea0003800000 */
[----:B------:R-:W3:Y:S02]  /*6bc0*/  SYNCS.PHASECHK.TRANS64.TRYWAIT P3, [R9+URZ+0x38850], R8 ;  /* 0x03885008090075a7 */ /* 0x000ee4000806017f */
[----:B---3--:R-:W-:Y:S05]  /*6bd0*/  @!P3 BRA `(.L_x_4399) ;  /* 0x00000100002cb947 */ /* 0x008fea0003800000 */
.L_x_4398:
[----:B------:R-:W-:Y:S01]  /*6be0*/  IMAD R7, R2, 0x1000, R3 ;  /* 0x0000100002077824 */ /* 0x000fe200078e0203 */
[----:B------:R-:W-:Y:S01]  /*6bf0*/  WARPGROUP.ARRIVE ;  /* 0x00000000000079c5 */ /* 0x000fe20000000000 */
[----:B------:R-:W-:Y:S01]  /*6c00*/  UMOV UR23, 0x40000040 ;  /* 0x4000004000177882 */ /* 0x000fe20000000000 */
[----:B------:R-:W-:Y:S01]  /*6c10*/  VIADD R12, R4, 0x2 ;  /* 0x00000002040c7836 */ /* 0x000fe20000000000 */
[----:B------:R-:W-:Y:S01]  /*6c20*/  UMOV UR25, 0x40000040 ;  /* 0x4000004000197882 */ /* 0x000fe20000000000 */
[C---:B------:R-:W-:Y:S01]  /*6c30*/  R2UR UR22, R7.reuse ;  /* 0x00000000071672ca */ /* 0x040fe200000e0000 */
[C---:B0123--:R-:W-:Y:S01]  /*6c40*/  VIADD R8, R7.reuse, 0x2 ;  /* 0x0000000207087836 */ /* 0x04ffe20000000000 */
[----:B------:R-:W-:Y:S01]  /*6c50*/  UMOV UR27, 0x40000040 ;  /* 0x40000040001b7882 */ /* 0x000fe20000000000 */
[----:B------:R-:W-:Y:S01]  /*6c60*/  R2UR UR24, R12 ;  /* 0x000000000c1872ca */ /* 0x000fe200000e0000 */
[----:B------:R-:W-:Y:S01]  /*6c70*/  VIADD R12, R4, 0x4 ;  /* 0x00000004040c7836 */ /* 0x000fe20000000000 */
[----:B------:R-:W0:Y:S01]  /*6c80*/  S2R R14, SR_TID.X ;  /* 0x00000000000e7919 */ /* 0x000e220000002100 */
[----:B------:R-:W-:Y:S01]  /*6c90*/  R2UR UR26, R8 ;  /* 0x00000000081a72ca */ /* 0x000fe200000e0000 */
[C---:B------:R-:W-:Y:S01]  /*6ca0*/  VIADD R8, R7.reuse, 0x4 ;  /* 0x0000000407087836 */ /* 0x040fe20000000000 */
[----:B------:R-:W-:Y:S01]  /*6cb0*/  @UP1 ULDC UR10, c[0x0][0x44c] ;  /* 0x00011300000a1ab9 */ /* 0x000fe20000000800 */
[----:B------:R-:W-:Y:S01]  /*6cc0*/  VIADD R21, R4, 0x800 ;  /* 0x0000080004157836 */ /* 0x000fe20000000000 */
[----:B------:R-:W-:Y:S01]  /*6cd0*/  UMOV UR11, 0x40000040 ;  /* 0x40000040000b7882 */ /* 0x000fe20000000000 */
[----:B------:R-:W-:Y:S01]  /*6ce0*/  VIADD R15, R7, 0x800 ;  /* 0x00000800070f7836 */ /* 0x000fe20000000000 */
[----:B------:R-:W-:Y:S01]  /*6cf0*/  UISETP.GT.AND UP0, UPT, UR31, UR30, UPT ;  /* 0x0000001e1f00728c */ /* 0x000fe2000bf04270 */
[----:B------:R-:W-:Y:S01]  /*6d00*/  HGMMA.64x64x16.F32 R152, gdesc[UR20], R152, gsb0 ;  /* 0x00e00000149879f0 */ /* 0x000fe20008000898 */
[----:B------:R-:W-:-:S04]  /*6d10*/  IMAD R206, R2, 0x1000, R19 ;  /* 0x0000100002ce7824 */ /* 0x000fc800078e0213 */
[----:B------:R-:W-:Y:S01]  /*6d20*/  VIADD R207, R206, 0x80 ;  /* 0x00000080cecf7836 */ /* 0x000fe20000000000 */
[----:B0-----:R-:W-:Y:S01]  /*6d30*/  SHF.R.U32.HI R14, RZ, 0x7, R14 ;  /* 0x00000007ff0e7819 */ /* 0x001fe2000001160e */
        /* <DEDUP_REMOVED lines=124> */
[----:B------:R-:W0:Y:S02]  /*7500*/  SHFL.IDX PT, R8, R14, RZ, 0x1f ;  /* 0x00001fff0e087589 */ /* 0x000e2400000e0000 */
[----:B0-----:R-:W-:-:S04]  /*7510*/  ISETP.GT.AND P3, PT, R8, 0x7f, PT ;  /* 0x0000007f0800780c */ /* 0x001fc80003f64270 */
[----:B------:R-:W-:-:S05]  /*7520*/  SEL R12, RZ, 0x2, !P3 ;  /* 0x00000002ff0c7807 */ /* 0x000fca0005800000 */
[----:B------:R-:W-:Y:S02]  /*7530*/  IMAD.IADD R8, R21, 0x1, R12 ;  /* 0x0000000115087824 */ /* 0x000fe400078e020c */
        /* <DEDUP_REMOVED lines=21> */
[----:B------:R-:W-:Y:S01]  /*7690*/  IMAD.IADD R20, R21, 0x1, R8 ;  /* 0x0000000115147824 */ /* 0x000fe200078e0208 */
[----:B------:R-:W-:Y:S02]  /*76a0*/  WARPGROUP.DEPBAR.LE gsb0, 0x0 ;  /* 0x00008000000079c5 */ /* 0x000fe40000010000 */
[----:B------:R-:W-:-:S08]  /*76b0*/  WARPGROUP.ARRIVE ;  /* 0x00000000000079c5 */ /* 0x000fd00000000000 */
        /* <DEDUP_REMOVED lines=22> */
[----:B------:R-:W-:Y:S02]  /*7820*/  IMAD.IADD R20, R21, 0x1, R12 ;  /* 0x0000000115147824 */ /* 0x000fe400078e020c */
        /* <DEDUP_REMOVED lines=8> */
[----:B------:R-:W-:Y:S02]  /*78b0*/  IMAD.IADD R20, R21, 0x1, R14 ;  /* 0x0000000115147824 */ /* 0x000fe400078e020e */
[--C-:B------:R-:W-:Y:S02]  /*78c0*/  IMAD.IADD R196, R14, 0x1, R15.reuse ;  /* 0x000000010ec47824 */ /* 0x100fe400078e020f */
        /* <DEDUP_REMOVED lines=119> */
[----:B------:R-:W-:-:S04]  /*8040*/  VIADD R7, R190, UR41 ;  /* 0x00000029be077c36 */ /* 0x000fc80008000000 */
[----:B------:R-:W-:Y:S01]  /*8050*/  @P1 IMAD.HI.U32 R8, R7, UR10, RZ ;  /* 0x0000000a07081c27 */ /* 0x000fe2000f8e00ff */
[----:B------:R-:W-:-:S04]  /*8060*/  @UP1 ULDC UR10, c[0x0][0x450] ;  /* 0x00011400000a1ab9 */ /* 0x000fc80000000800 */
[----:B------:R-:W-:Y:S01]  /*8070*/  @P1 SHF.R.U32.HI R7, RZ, UR10, R8 ;  /* 0x0000000aff071c19 */ /* 0x000fe20008011608 */
[----:B------:R-:W-:Y:S02]  /*8080*/  UMOV UR10, 0xffffffc0 ;  /* 0xffffffc0000a7882 */ /* 0x000fe40000000000 */
[----:B------:R-:W-:Y:S02]  /*8090*/  UIMAD UR10, UR31, UR10, 0x1 ;  /* 0x000000011f0a74a4 */ /* 0x000fe4000f8e020a */
[----:B------:R-:W-:-:S04]  /*80a0*/  UIADD3 UR31, UR31, -0x1, URZ ;  /* 0xffffffff1f1f7890 */ /* 0x000fc8000fffe03f */
[----:B------:R-:W-:Y:S02]  /*80b0*/  IADD3 R21, -R18, UR10, RZ ;  /* 0x0000000a12157c10 */ /* 0x000fe4000fffe1ff */
[----:B------:R-:W-:-:S03]  /*80c0*/  R2UR UR10, R206 ;  /* 0x00000000ce0a72ca */ /* 0x000fc600000e0000 */
[----:B------:R-:W-:Y:S01]  /*80d0*/  IMAD R21, R188, UR28, R21 ;  /* 0x0000001cbc157c24 */ /* 0x000fe2000f8e0215 */
        /* <DEDUP_REMOVED lines=8> */
[----:B------:R0:W1:Y:S01]  /*8160*/  MUFU.TANH R12, R152 ;  /* 0x00000098000c7308 */ /* 0x0000620000002400 */
        /* <DEDUP_REMOVED lines=8> */
[----:B0-----:R-:W0:Y:S01]  /*81f0*/  SHFL.IDX PT, R152, R7, RZ, 0x1c1f ;  /* 0x001c1fff07987589 */ /* 0x001e2200000e0000 */
        /* <DEDUP_REMOVED lines=15> */
[----:B------:R-:W-:Y:S01]  /*82f0*/  FMUL.FTZ R178, R178, UR29 ;  /* 0x0000001db2b27c20 */ /* 0x000fe20008410000 */
[----:B------:R-:W-:Y:S01]  /*8300*/  FMUL.FTZ R179, R179, UR29 ;  /* 0x0000001db3b37c20 */ /* 0x000fe20008410000 */
[----:B------:R-:W-:-:S05]  /*8310*/  FMUL.FTZ R183, R183, UR29 ;  /* 0x0000001db7b77c20 */ /* 0x000fca0008410000 */
[----:B------:R-:W-:Y:S01]  /*8320*/  MUFU.TANH R160, R160 ;  /* 0x000000a000a07308 */ /* 0x000fe20000002400 */
[----:B0-----:R-:W-:-:S04]  /*8330*/  IADD3 R152, R152, -UR7, R21 ;  /* 0x8000000798987c10 */ /* 0x001fc8000fffe015 */
[C---:B------:R-:W-:Y:S02]  /*8340*/  ISETP.GT.AND P3, PT, R152.reuse, RZ, PT ;  /* 0x000000ff9800720c */ /* 0x040fe40003f64270 */
[----:B------:R-:W-:Y:S01]  /*8350*/  ISETP.GT.AND P4, PT, R152, 0x1, PT ;  /* 0x000000019800780c */ /* 0x000fe20003f84270 */
[----:B------:R-:W0:Y:S01]  /*8360*/  MUFU.TANH R161, R161 ;  /* 0x000000a100a17308 */ /* 0x000e220000002400 */
[----:B-1----:R-:W-:Y:S02]  /*8370*/  FSEL R12, R12, -INF , P3 ;  /* 0xff8000000c0c7808 */ /* 0x002fe40001800000 */
[----:B------:R-:W-:Y:S02]  /*8380*/  ISETP.GT.AND P3, PT, R152, 0x8, PT ;  /* 0x000000089800780c */ /* 0x000fe40003f64270 */
[----:B--2---:R-:W-:Y:S02]  /*8390*/  FSEL R15, R15, -INF , P4 ;  /* 0xff8000000f0f7808 */ /* 0x004fe40002000000 */
[----:B------:R-:W-:Y:S01]  /*83a0*/  FMNMX.FTZ R8, R12, R11, !PT ;  /* 0x0000000b0c087209 */ /* 0x000fe20007810000 */
[----:B------:R-:W-:Y:S01]  /*83b0*/  MUFU.TANH R164, R164 ;  /* 0x000000a400a47308 */ /* 0x000fe20000002400 */
[----:B------:R-:W-:-:S02]  /*83c0*/  ISETP.GT.AND P4, PT, R152, 0x9, PT ;  /* 0x000000099800780c */ /* 0x000fc40003f84270 */
[----:B---3--:R-:W-:Y:S02]  /*83d0*/  FSEL R14, R14, -INF , P3 ;  /* 0xff8000000e0e7808 */ /* 0x008fe40001800000 */
[----:B------:R-:W-:Y:S02]  /*83e0*/  FMNMX.FTZ R153, R15, R8, !PT ;  /* 0x000000080f997209 */ /* 0x000fe40007810000 */
[----:B------:R-:W-:Y:S01]  /*83f0*/  ISETP.GT.AND P3, PT, R152, 0x10, PT ;  /* 0x000000109800780c */ /* 0x000fe20003f64270 */
[----:B------:R0:W1:Y:S01]  /*8400*/  MUFU.TANH R156, R165 ;  /* 0x000000a5009c7308 */ /* 0x0000620000002400 */
[----:B----4-:R-:W-:Y:S02]  /*8410*/  FSEL R20, R20, -INF , P4 ;  /* 0xff80000014147808 */ /* 0x010fe40002000000 */
[----:B------:R-:W-:Y:S02]  /*8420*/  FMNMX.FTZ R153, R14, R153, !PT ;  /* 0x000000990e997209 */ /* 0x000fe40007810000 */
[----:B------:R-:W-:-:S02]  /*8430*/  ISETP.GT.AND P4, PT, R152, 0x11, PT ;  /* 0x000000119800780c */ /* 0x000fc40003f84270 */
[----:B------:R-:W-:Y:S01]  /*8440*/  FMNMX.FTZ R8, R20, R153, !PT ;  /* 0x0000009914087209 */ /* 0x000fe20007810000 */
[----:B------:R-:W2:Y:S01]  /*8450*/  MUFU.TANH R157, R168 ;  /* 0x000000a8009d7308 */ /* 0x000ea20000002400 */
[----:B0-----:R-:W-:Y:S02]  /*8460*/  FSEL R165, R161, -INF , P4 ;  /* 0xff800000a1a57808 */ /* 0x001fe40002000000 */
[----:B------:R-:W-:-:S05]  /*8470*/  ISETP.GT.AND P4, PT, R152, 0x19, PT ;  /* 0x000000199800780c */ /* 0x000fca0003f84270 */
[----:B------:R0:W3:Y:S01]  /*8480*/  MUFU.TANH R196, R169 ;  /* 0x000000a900c47308 */ /* 0x0000e20000002400 */
[----:B-1----:R-:W-:Y:S02]  /*8490*/  FSEL R161, R156, -INF , P4 ;  /* 0xff8000009ca17808 */ /* 0x002fe40002000000 */
[----:B------:R-:W-:-:S05]  /*84a0*/  ISETP.GT.AND P4, PT, R152, 0x21, PT ;  /* 0x000000219800780c */ /* 0x000fca0003f84270 */
[----:B------:R-:W1:Y:S01]  /*84b0*/  MUFU.TANH R172, R172 ;  /* 0x000000ac00ac7308 */ /* 0x000e620000002400 */
[----:B0-----:R-:W-:Y:S02]  /*84c0*/  FSEL R169, R160, -INF , P3 ;  /* 0xff800000a0a97808 */ /* 0x001fe40001800000 */
[----:B------:R-:W-:Y:S02]  /*84d0*/  ISETP.GT.AND P3, PT, R152, 0x18, PT ;  /* 0x000000189800780c */ /* 0x000fe40003f64270 */
[----:B------:R-:W-:Y:S02]  /*84e0*/  FMNMX.FTZ R8, R169, R8, !PT ;  /* 0x00000008a9087209 */ /* 0x000fe40007810000 */
[----:B------:R-:W-:Y:S01]  /*84f0*/  FSEL R168, R164, -INF , P3 ;  /* 0xff800000a4a87808 */ /* 0x000fe20001800000 */
[----:B------:R-:W0:Y:S01]  /*8500*/  MUFU.TANH R173, R173 ;  /* 0x000000ad00ad7308 */ /* 0x000e220000002400 */
[----:B------:R-:W-:Y:S02]  /*8510*/  FMNMX.FTZ R153, R165, R8, !PT ;  /* 0x00000008a5997209 */ /* 0x000fe40007810000 */
[----:B------:R-:W-:-:S02]  /*8520*/  ISETP.GT.AND P3, PT, R152, 0x20, PT ;  /* 0x000000209800780c */ /* 0x000fc40003f64270 */
[----:B------:R-:W-:Y:S02]  /*8530*/  FMNMX.FTZ R8, R168, R153, !PT ;  /* 0x00000099a8087209 */ /* 0x000fe40007810000 */
[----:B--2---:R-:W-:Y:S01]  /*8540*/  FSEL R164, R157, -INF , P3 ;  /* 0xff8000009da47808 */ /* 0x004fe20001800000 */
[----:B------:R-:W2:Y:S01]  /*8550*/  MUFU.TANH R176, R176 ;  /* 0x000000b000b07308 */ /* 0x000ea20000002400 */
[----:B------:R-:W-:Y:S02]  /*8560*/  FMNMX.FTZ R153, R161, R8, !PT ;  /* 0x00000008a1997209 */ /* 0x000fe40007810000 */
[----:B------:R-:W-:Y:S02]  /*8570*/  ISETP.GT.AND P3, PT, R152, 0x28, PT ;  /* 0x000000289800780c */ /* 0x000fe40003f64270 */
[----:B---3--:R-:W-:Y:S01]  /*8580*/  FSEL R157, R196, -INF , P4 ;  /* 0xff800000c49d7808 */ /* 0x008fe20002000000 */
[----:B------:R-:W-:Y:S01]  /*8590*/  FMUL.FTZ R196, R162, UR29 ;  /* 0x0000001da2c47c20 */ /* 0x000fe20008410000 */
[----:B------:R-:W-:Y:S01]  /*85a0*/  FMNMX.FTZ R8, R164, R153, !PT ;  /* 0x00000099a4087209 */ /* 0x000fe20007810000 */
[----:B------:R-:W3:Y:S01]  /*85b0*/  MUFU.TANH R177, R177 ;  /* 0x000000b100b17308 */ /* 0x000ee20000002400 */
[----:B------:R-:W-:Y:S01]  /*85c0*/  ISETP.GT.AND P4, PT, R152, 0x29, PT ;  /* 0x000000299800780c */ /* 0x000fe20003f84270 */
[----:B------:R-:W4:Y:S01]  /*85d0*/  SHFL.IDX PT, R162, R7, 0x1, 0x1c1f ;  /* 0x003c1f0007a27f89 */ /* 0x000f2200000e0000 */
[----:B-1----:R-:W-:Y:S01]  /*85e0*/  FSEL R160, R172, -INF , P3 ;  /* 0xff800000aca07808 */ /* 0x002fe20001800000 */
[----:B------:R-:W-:Y:S01]  /*85f0*/  FMUL.FTZ R172, R154, UR29 ;  /* 0x0000001d9aac7c20 */ /* 0x000fe20008410000 */
[----:B------:R-:W-:-:S02]  /*8600*/  FMNMX.FTZ R153, R157, R8, !PT ;  /* 0x000000089d997209 */ /* 0x000fc40007810000 */
[----:B------:R-:W-:Y:S01]  /*8610*/  ISETP.GT.AND P3, PT, R152, 0x30, PT ;  /* 0x000000309800780c */ /* 0x000fe20003f64270 */
[----:B------:R-:W1:Y:S01]  /*8620*/  MUFU.TANH R180, R180 ;  /* 0x000000b400b47308 */ /* 0x000e620000002400 */
[----:B0-----:R-:W-:Y:S02]  /*8630*/  FSEL R156, R173, -INF , P4 ;  /* 0xff800000ad9c7808 */ /* 0x001fe40002000000 */
[----:B------:R-:W-:Y:S02]  /*8640*/  FMNMX.FTZ R153, R160, R153, !PT ;  /* 0x00000099a0997209 */ /* 0x000fe40007810000 */
[----:B------:R-:W-:Y:S02]  /*8650*/  ISETP.GT.AND P4, PT, R152, 0x31, PT ;  /* 0x000000319800780c */ /* 0x000fe40003f84270 */
[----:B--2---:R-:W-:Y:S01]  /*8660*/  FSEL R154, R176, -INF , P3 ;  /* 0xff800000b09a7808 */ /* 0x004fe20001800000 */
[----:B------:R-:W0:Y:S01]  /*8670*/  MUFU.TANH R181, R181 ;  /* 0x000000b500b57308 */ /* 0x000e220000002400 */
[----:B------:R-:W-:-:S02]  /*8680*/  FMNMX.FTZ R153, R156, R153, !PT ;  /* 0x000000999c997209 */ /* 0x000fc40007810000 */
[----:B------:R-:W-:Y:S02]  /*8690*/  ISETP.GT.AND P3, PT, R152, 0x38, PT ;  /* 0x000000389800780c */ /* 0x000fe40003f64270 */
[----:B---3--:R-:W-:Y:S02]  /*86a0*/  FSEL R8, R177, -INF , P4 ;  /* 0xff800000b1087808 */ /* 0x008fe40002000000 */
[----:B------:R-:W-:Y:S01]  /*86b0*/  FMNMX.FTZ R173, R154, R153, !PT ;  /* 0x000000999aad7209 */ /* 0x000fe20007810000 */
[----:B------:R-:W2:Y:S01]  /*86c0*/  MUFU.TANH R172, R172 ;  /* 0x000000ac00ac7308 */ /* 0x000ea20000002400 */
[----:B------:R-:W-:Y:S02]  /*86d0*/  ISETP.GT.AND P4, PT, R152, 0x39, PT ;  /* 0x000000399800780c */ /* 0x000fe40003f84270 */
[----:B-1----:R-:W-:Y:S01]  /*86e0*/  FSEL R153, R180, -INF , P3 ;  /* 0xff800000b4997808 */ /* 0x002fe20001800000 */
[----:B------:R-:W-:Y:S01]  /*86f0*/  FMUL.FTZ R180, R158, UR29 ;  /* 0x0000001d9eb47c20 */ /* 0x000fe20008410000 */
[----:B------:R-:W-:Y:S01]  /*8700*/  FMNMX.FTZ R176, R8, R173, !PT ;  /* 0x000000ad08b07209 */ /* 0x000fe20007810000 */
[----:B------:R-:W-:Y:S01]  /*8710*/  FMUL.FTZ R158, R159, UR29 ;  /* 0x0000001d9f9e7c20 */ /* 0x000fe20008410000 */
[----:B----4-:R-:W-:Y:S01]  /*8720*/  IADD3 R21, R162, -UR7, R21 ;  /* 0x80000007a2157c10 */ /* 0x010fe2000fffe015 */
[----:B------:R-:W1:Y:S01]  /*8730*/  MUFU.TANH R155, R155 ;  /* 0x0000009b009b7308 */ /* 0x000e620000002400 */
[----:B0-----:R-:W-:Y:S01]  /*8740*/  FSEL R152, R181, -INF , P4 ;  /* 0xff800000b5987808 */ /* 0x001fe20002000000 */
[----:B------:R-:W-:Y:S01]  /*8750*/  FMUL.FTZ R162, R182, UR29 ;  /* 0x0000001db6a27c20 */ /* 0x000fe20008410000 */
[----:B------:R-:W-:-:S02]  /*8760*/  FMNMX.FTZ R173, R153, R176, !PT ;  /* 0x000000b099ad7209 */ /* 0x000fc40007810000 */
[C---:B------:R-:W-:Y:S02]  /*8770*/  ISETP.GT.AND P3, PT, R21.reuse, RZ, PT ;  /* 0x000000ff1500720c */ /* 0x040fe40003f64270 */
[----:B------:R-:W-:Y:S01]  /*8780*/  FMNMX.FTZ R173, R152, R173, !PT ;  /* 0x000000ad98ad7209 */ /* 0x000fe20007810000 */
[----:B------:R-:W0:Y:S01]  /*8790*/  MUFU.TANH R180, R180 ;  /* 0x000000b400b47308 */ /* 0x000e220000002400 */
[C---:B------:R-:W-:Y:S02]  /*87a0*/  ISETP.GT.AND P4, PT, R21.reuse, 0x1, PT ;  /* 0x000000011500780c */ /* 0x040fe40003f84270 */
[----:B--2---:R-:W-:Y:S01]  /*87b0*/  FSEL R167, R172, -INF , P3 ;  /* 0xff800000aca77808 */ /* 0x004fe20001800000 */
[----:B------:R-:W2:Y:S01]  /*87c0*/  SHFL.BFLY PT, R176, R173, 0x2, 0x1f ;  /* 0x0c401f00adb07f89 */ /* 0x000ea200000e0000 */
[C---:B------:R-:W-:Y:S02]  /*87d0*/  ISETP.GT.AND P3, PT, R21.reuse, 0x8, PT ;  /* 0x000000081500780c */ /* 0x040fe40003f64270 */
[----:B------:R-:W-:Y:S01]  /*87e0*/  ISETP.GT.AND P6, PT, R21, 0x20, PT ;  /* 0x000000201500780c */ /* 0x000fe20003fc4270 */
[----:B------:R-:W3:Y:S01]  /*87f0*/  MUFU.TANH R158, R158 ;  /* 0x0000009e009e7308 */ /* 0x000ee20000002400 */
[----:B-1----:R-:W-:-:S02]  /*8800*/  FSEL R166, R155, -INF , P4 ;  /* 0xff8000009ba67808 */ /* 0x002fc40002000000 */
[----:B------:R-:W-:Y:S02]  /*8810*/  FMNMX.FTZ R155, R167, R10, !PT ;  /* 0x0000000aa79b7209 */ /* 0x000fe40007810000 */
[C---:B------:R-:W-:Y:S02]  /*8820*/  ISETP.GT.AND P4, PT, R21.reuse, 0x9, PT ;  /* 0x000000091500780c */ /* 0x040fe40003f84270 */
[----:B------:R-:W-:Y:S01]  /*8830*/  FMNMX.FTZ R155, R166, R155, !PT ;  /* 0x0000009ba69b7209 */ /* 0x000fe20007810000 */
[----:B------:R-:W1:Y:S01]  /*8840*/  MUFU.TANH R196, R196 ;  /* 0x000000c400c47308 */ /* 0x000e620000002400 */
[----:B0-----:R-:W-:Y:S02]  /*8850*/  FSEL R180, R180, -INF , P3 ;  /* 0xff800000b4b47808 */ /* 0x001fe40001800000 */
[----:B------:R-:W-:Y:S02]  /*8860*/  ISETP.GT.AND P3, PT, R21, 0x10, PT ;  /* 0x000000101500780c */ /* 0x000fe40003f64270 */
[----:B------:R-:W-:-:S02]  /*8870*/  FMNMX.FTZ R155, R180, R155, !PT ;  /* 0x0000009bb49b7209 */ /* 0x000fc40007810000 */
[C---:B------:R-:W-:Y:S01]  /*8880*/  ISETP.GT.AND P5, PT, R21.reuse, 0x29, PT ;  /* 0x000000291500780c */ /* 0x040fe20003fa4270 */
[----:B------:R-:W0:Y:S01]  /*8890*/  MUFU.TANH R197, R197 ;  /* 0x000000c500c57308 */ /* 0x000e220000002400 */
[----:B---3--:R-:W-:Y:S02]  /*88a0*/  FSEL R182, R158, -INF , P4 ;  /* 0xff8000009eb67808 */ /* 0x008fe40002000000 */
[----:B------:R-:W-:Y:S02]  /*88b0*/  ISETP.GT.AND P4, PT, R21, 0x11, PT ;  /* 0x000000111500780c */ /* 0x000fe40003f84270 */
[----:B--2---:R-:W-:Y:S02]  /*88c0*/  FMNMX.FTZ R176, R173, R176, !PT ;  /* 0x000000b0adb07209 */ /* 0x004fe40007810000 */
[----:B------:R-:W-:Y:S01]  /*88d0*/  FMNMX.FTZ R155, R182, R155, !PT ;  /* 0x0000009bb69b7209 */ /* 0x000fe20007810000 */
[----:B------:R-:W2:Y:S01]  /*88e0*/  MUFU.TANH R198, R198 ;  /* 0x000000c600c67308 */ /* 0x000ea20000002400 */
[----:B-1----:R-:W-:Y:S01]  /*88f0*/  FSEL R196, R196, -INF , P3 ;  /* 0xff800000c4c47808 */ /* 0x002fe20001800000 */
[----:B------:R-:W1:Y:S01]  /*8900*/  SHFL.BFLY PT, R159, R176, 0x1, 0x1f ;  /* 0x0c201f00b09f7f89 */ /* 0x000e6200000e0000 */
[----:B------:R-:W-:-:S02]  /*8910*/  ISETP.GT.AND P3, PT, R21, 0x18, PT ;  /* 0x000000181500780c */ /* 0x000fc40003f64270 */
[----:B------:R-:W-:-:S03]  /*8920*/  FMNMX.FTZ R158, R196, R155, !PT ;  /* 0x0000009bc49e7209 */ /* 0x000fc60007810000 */
[----:B------:R-:W3:Y:S01]  /*8930*/  MUFU.TANH R200, R200 ;  /* 0x000000c800c87308 */ /* 0x000ee20000002400 */
[----:B0-----:R-:W-:Y:S02]  /*8940*/  FSEL R197, R197, -INF , P4 ;  /* 0xff800000c5c57808 */ /* 0x001fe40002000000 */
[----:B------:R-:W-:Y:S02]  /*8950*/  ISETP.GT.AND P4, PT, R21, 0x19, PT ;  /* 0x000000191500780c */ /* 0x000fe40003f84270 */
[----:B------:R-:W-:-:S03]  /*8960*/  FMNMX.FTZ R155, R197, R158, !PT ;  /* 0x0000009ec59b7209 */ /* 0x000fc60007810000 */
[----:B------:R-:W0:Y:S01]  /*8970*/  MUFU.TANH R201, R201 ;  /* 0x000000c900c97308 */ /* 0x000e220000002400 */
[----:B--2---:R-:W-:Y:S02]  /*8980*/  FSEL R198, R198, -INF , P3 ;  /* 0xff800000c6c67808 */ /* 0x004fe40001800000 */
[----:B------:R-:W-:Y:S02]  /*8990*/  ISETP.GT.AND P3, PT, R21, 0x21, PT ;  /* 0x000000211500780c */ /* 0x000fe40003f64270 */
[----:B------:R-:W-:-:S03]  /*89a0*/  FMNMX.FTZ R155, R198, R155, !PT ;  /* 0x0000009bc69b7209 */ /* 0x000fc60007810000 */
[----:B------:R-:W2:Y:S01]  /*89b0*/  MUFU.TANH R171, R171 ;  /* 0x000000ab00ab7308 */ /* 0x000ea20000002400 */
[----:B---3--:R-:W-:Y:S02]  /*89c0*/  FSEL R200, R200, -INF , P4 ;  /* 0xff800000c8c87808 */ /* 0x008fe40002000000 */
[----:B-1----:R-:W-:Y:S02]  /*89d0*/  FMNMX.FTZ R7, R176, R159, !PT ;  /* 0x0000009fb0077209 */ /* 0x002fe40007810000 */
[----:B------:R-:W-:Y:S02]  /*89e0*/  FMNMX.FTZ R158, R200, R155, !PT ;  /* 0x0000009bc89e7209 */ /* 0x000fe40007810000 */
[----:B------:R-:W-:Y:S01]  /*89f0*/  ISETP.GT.AND P4, PT, R21, 0x28, PT ;  /* 0x000000281500780c */ /* 0x000fe20003f84270 */
[----:B------:R-:W1:Y:S01]  /*8a00*/  MUFU.TANH R174, R174 ;  /* 0x000000ae00ae7308 */ /* 0x000e620000002400 */
[----:B0-----:R-:W-:Y:S02]  /*8a10*/  FSEL R201, R201, -INF , P6 ;  /* 0xff800000c9c97808 */ /* 0x001fe40003000000 */
[----:B------:R-:W-:-:S02]  /*8a20*/  ISETP.GT.AND P6, PT, R21, 0x30, PT ;  /* 0x000000301500780c */ /* 0x000fc40003fc4270 */
[----:B------:R-:W-:-:S03]  /*8a30*/  FMNMX.FTZ R155, R201, R158, !PT ;  /* 0x0000009ec99b7209 */ /* 0x000fc60007810000 */
[----:B------:R-:W0:Y:S01]  /*8a40*/  MUFU.TANH R159, R175 ;  /* 0x000000af009f7308 */ /* 0x000e220000002400 */
[----:B--2---:R-:W-:Y:S02]  /*8a50*/  FSEL R202, R171, -INF , P3 ;  /* 0xff800000abca7808 */ /* 0x004fe40001800000 */
[----:B------:R-:W-:Y:S02]  /*8a60*/  FSETP.NEU.FTZ.AND P3, PT, R7, -INF , PT ;  /* 0xff8000000700780b */ /* 0x000fe40003f7d000 */
[----:B------:R-:W-:-:S03]  /*8a70*/  FMNMX.FTZ R158, R202, R155, !PT ;  /* 0x0000009bca9e7209 */ /* 0x000fc60007810000 */
[----:B------:R-:W2:Y:S01]  /*8a80*/  MUFU.TANH R178, R178 ;  /* 0x000000b200b27308 */ /* 0x000ea20000002400 */
[----:B-1----:R-:W-:Y:S02]  /*8a90*/  FSEL R199, R174, -INF , P4 ;  /* 0xff800000aec77808 */ /* 0x002fe40002000000 */
[----:B------:R-:W-:Y:S02]  /*8aa0*/  ISETP.GT.AND P4, PT, R21, 0x31, PT ;  /* 0x000000311500780c */ /* 0x000fe40003f84270 */
[----:B------:R-:W-:-:S03]  /*8ab0*/  FMNMX.FTZ R158, R199, R158, !PT ;  /* 0x0000009ec79e7209 */ /* 0x000fc60007810000 */
[----:B------:R1:W3:Y:S01]  /*8ac0*/  MUFU.TANH R163, R179 ;  /* 0x000000b300a37308 */ /* 0x0002e20000002400 */
[----:B0-----:R-:W-:Y:S02]  /*8ad0*/  FSEL R159, R159, -INF , P5 ;  /* 0xff8000009f9f7808 */ /* 0x001fe40002800000 */
[----:B------:R-:W-:-:S05]  /*8ae0*/  ISETP.GT.AND P5, PT, R21, 0x38, PT ;  /* 0x000000381500780c */ /* 0x000fca0003fa4270 */
[----:B------:R0:W4:Y:S01]  /*8af0*/  MUFU.TANH R170, R162 ;  /* 0x000000a200aa7308 */ /* 0x0001220000002400 */
[----:B--2---:R-:W-:Y:S01]  /*8b00*/  FSEL R155, R178, -INF , P6 ;  /* 0xff800000b29b7808 */ /* 0x004fe20003000000 */
[----:B-1----:R-:W-:-:S05]  /*8b10*/  FMUL.FTZ R179, R7, UR6 ;  /* 0x0000000607b37c20 */ /* 0x002fca0008410000 */
[----:B------:R-:W-:Y:S01]  /*8b20*/  FSEL R179, R179, RZ, P3 ;  /* 0x000000ffb3b37208 */ /* 0x000fe20001800000 */
[----:B------:R-:W1:Y:S01]  /*8b30*/  MUFU.TANH R183, R183 ;  /* 0x000000b700b77308 */ /* 0x000e620000002400 */
[----:B0-----:R-:W-:Y:S02]  /*8b40*/  FMNMX.FTZ R162, R159, R158, !PT ;  /* 0x0000009e9fa27209 */ /* 0x001fe40007810000 */
[----:B---3--:R-:W-:Y:S01]  /*8b50*/  FSEL R158, R163, -INF , P4 ;  /* 0xff800000a39e7808 */ /* 0x008fe20002000000 */
[--C-:B------:R-:W-:Y:S01]  /*8b60*/  FFMA.FTZ R171, R161, UR6, -R179.reuse ;  /* 0x00000006a1ab7c23 */ /* 0x100fe200080108b3 */
[----:B------:R-:W-:Y:S01]  /*8b70*/  FMNMX.FTZ R163, R155, R162, !PT ;  /* 0x000000a29ba37209 */ /* 0x000fe20007810000 */
[--C-:B------:R-:W-:Y:S01]  /*8b80*/  FFMA.FTZ R177, R8, UR6, -R179.reuse ;  /* 0x0000000608b17c23 */ /* 0x100fe200080108b3 */
[----:B------:R-:W-:Y:S01]  /*8b90*/  ISETP.GT.AND P4, PT, R21, 0x39, PT ;  /* 0x000000391500780c */ /* 0x000fe20003f84270 */
[--C-:B------:R-:W-:Y:S01]  /*8ba0*/  FFMA.FTZ R176, R153, UR6, -R179.reuse ;  /* 0x0000000699b07c23 */ /* 0x100fe200080108b3 */
[----:B----4-:R-:W-:Y:S01]  /*8bb0*/  FSEL R162, R170, -INF , P5 ;  /* 0xff800000aaa27808 */ /* 0x010fe20002800000 */
[--C-:B------:R-:W-:Y:S01]  /*8bc0*/  FFMA.FTZ R12, R12, UR6, -R179.reuse ;  /* 0x000000060c0c7c23 */ /* 0x100fe200080108b3 */
[----:B------:R-:W-:Y:S01]  /*8bd0*/  FMNMX.FTZ R21, R158, R163, !PT ;  /* 0x000000a39e157209 */ /* 0x000fe20007810000 */
[--C-:B------:R-:W-:Y:S01]  /*8be0*/  FFMA.FTZ R15, R15, UR6, -R179.reuse ;  /* 0x000000060f0f7c23 */ /* 0x100fe200080108b3 */
[--C-:B------:R-:W-:Y:S01]  /*8bf0*/  FFMA.FTZ R14, R14, UR6, -R179.reuse ;  /* 0x000000060e0e7c23 */ /* 0x100fe200080108b3 */
[--C-:B------:R-:W-:Y:S01]  /*8c00*/  FFMA.FTZ R168, R168, UR6, -R179.reuse ;  /* 0x00000006a8a87c23 */ /* 0x100fe200080108b3 */
[----:B------:R-:W-:Y:S01]  /*8c10*/  FMNMX.FTZ R170, R162, R21, !PT ;  /* 0x00000015a2aa7209 */ /* 0x000fe20007810000 */
[--C-:B------:R-:W-:Y:S01]  /*8c20*/  FFMA.FTZ R21, R20, UR6, -R179.reuse ;  /* 0x0000000614157c23 */ /* 0x100fe200080108b3 */
[----:B-1----:R-:W-:Y:S01]  /*8c30*/  FSEL R163, R183, -INF , P4 ;  /* 0xff800000b7a37808 */ /* 0x002fe20002000000 */
[--C-:B------:R-:W-:Y:S01]  /*8c40*/  FFMA.FTZ R20, R169, UR6, -R179.reuse ;  /* 0x00000006a9147c23 */ /* 0x100fe200080108b3 */
[--C-:B------:R-:W-:Y:S01]  /*8c50*/  FFMA.FTZ R169, R165, UR6, -R179.reuse ;  /* 0x00000006a5a97c23 */ /* 0x100fe200080108b3 */
[--C-:B------:R-:W-:Y:S01]  /*8c60*/  FFMA.FTZ R172, R160, UR6, -R179.reuse ;  /* 0x00000006a0ac7c23 */ /* 0x100fe200080108b3 */
[----:B------:R-:W-:Y:S01]  /*8c70*/  FMNMX.FTZ R170, R163, R170, !PT ;  /* 0x000000aaa3aa7209 */ /* 0x000fe20007810000 */
[--C-:B------:R-:W-:Y:S01]  /*8c80*/  FFMA.FTZ R175, R156, UR6, -R179.reuse ;  /* 0x000000069caf7c23 */ /* 0x100fe200080108b3 */
[--C-:B------:R-:W-:Y:S01]  /*8c90*/  FFMA.FTZ R174, R154, UR6, -R179.reuse ;  /* 0x000000069aae7c23 */ /* 0x100fe200080108b3 */
[----:B------:R-:W-:Y:S02]  /*8ca0*/  MUFU.EX2 R12, R12 ;  /* 0x0000000c000c7308 */ /* 0x000fe40000000800 */
[----:B------:R-:W0:Y:S06]  /*8cb0*/  SHFL.BFLY PT, R173, R170, 0x2, 0x1f ;  /* 0x0c401f00aaad7f89 */ /* 0x000e2c00000e0000 */
[----:B------:R-:W1:Y:S08]  /*8cc0*/  MUFU.EX2 R15, R15 ;  /* 0x0000000f000f7308 */ /* 0x000e700000000800 */
[----:B------:R-:W-:Y:S08]  /*8cd0*/  MUFU.EX2 R14, R14 ;  /* 0x0000000e000e7308 */ /* 0x000ff00000000800 */
[----:B------:R-:W-:Y:S01]  /*8ce0*/  MUFU.EX2 R21, R21 ;  /* 0x0000001500157308 */ /* 0x000fe20000000800 */
[----:B0-----:R-:W-:Y:S01]  /*8cf0*/  FMNMX.FTZ R161, R170, R173, !PT ;  /* 0x000000adaaa17209 */ /* 0x001fe20007810000 */
[--C-:B------:R-:W-:Y:S01]  /*8d00*/  FFMA.FTZ R170, R164, UR6, -R179.reuse ;  /* 0x00000006a4aa7c23 */ /* 0x100fe200080108b3 */
[--C-:B------:R-:W-:Y:S01]  /*8d10*/  FFMA.FTZ R173, R157, UR6, -R179.reuse ;  /* 0x000000069dad7c23 */ /* 0x100fe200080108b3 */
[----:B------:R-:W-:Y:S01]  /*8d20*/  FFMA.FTZ R179, R152, UR6, -R179 ;  /* 0x0000000698b37c23 */ /* 0x000fe200080108b3 */
[----:B------:R-:W-:Y:S01]  /*8d30*/  FSEL R152, R7, RZ, P3 ;  /* 0x000000ff07987208 */ /* 0x000fe20001800000 */
[----:B------:R-:W0:Y:S01]  /*8d40*/  SHFL.BFLY PT, R164, R161, 0x1, 0x1f ;  /* 0x0c201f00a1a47f89 */ /* 0x000e2200000e0000 */
[----:B------:R-:W-:Y:S01]  /*8d50*/  IMAD.MOV R157, RZ, RZ, -R184 ;  /* 0x000000ffff9d7224 */ /* 0x000fe200078e0ab8 */
[----:B------:R-:W-:Y:S02]  /*8d60*/  MUFU.EX2 R20, R20 ;  /* 0x0000001400147308 */ /* 0x000fe40000000800 */
[----:B------:R-:W-:-:S02]  /*8d70*/  FADD.FTZ R152, -R152, R11 ;  /* 0x0000000b98987221 */ /* 0x000fc40000010100 */
[----:B------:R-:W-:Y:S02]  /*8d80*/  ISETP.NE.AND P3, PT, R18, R157, PT ;  /* 0x0000009d1200720c */ /* 0x000fe40003f65270 */
[----:B------:R-:W-:Y:S01]  /*8d90*/  FMUL.FTZ R205, R152, UR6 ;  /* 0x0000000698cd7c20 */ /* 0x000fe20008410000 */
[C---:B------:R-:W-:Y:S01]  /*8da0*/  @!P2 VIADD R152, R9.reuse, 0x38840 ;  /* 0x000388400998a836 */ /* 0x040fe20000000000 */
[----:B------:R-:W2:Y:S01]  /*8db0*/  MUFU.EX2 R169, R169 ;  /* 0x000000a900a97308 */ /* 0x000ea20000000800 */
[----:B------:R-:W-:-:S03]  /*8dc0*/  @!P2 VIADD R9, R9, 0x38860 ;  /* 0x000388600909a836 */ /* 0x000fc60000000000 */
[----:B------:R-:W-:Y:S02]  /*8dd0*/  @!P2 PRMT R152, RZ, 0x654, R152 ;  /* 0x00000654ff98a816 */ /* 0x000fe40000000098 */
[----:B------:R-:W-:Y:S02]  /*8de0*/  @!P2 PRMT R9, RZ, 0x654, R9 ;  /* 0x00000654ff09a816 */ /* 0x000fe40000000009 */
[----:B------:R-:W3:Y:S01]  /*8df0*/  MUFU.EX2 R205, R205 ;  /* 0x000000cd00cd7308 */ /* 0x000ee20000000800 */
[----:B------:R1:W-:Y:S01]  /*8e00*/  @!P2 SYNCS.ARRIVE.TRANS64.RED.A1T0 RZ, [R152+URZ], RZ ;  /* 0x000000ff98ffa9a7 */ /* 0x0003e2000810043f */
[----:B0-----:R-:W-:-:S06]  /*8e10*/  FMNMX.FTZ R8, R161, R164, !PT ;  /* 0x000000a4a1087209 */ /* 0x001fcc0007810000 */
[----:B------:R-:W-:Y:S01]  /*8e20*/  MUFU.EX2 R168, R168 ;  /* 0x000000a800a87308 */ /* 0x000fe20000000800 */
[----:B-1----:R-:W-:Y:S01]  /*8e30*/  F2FP.F16.F32.PACK_AB R152, R15, R12 ;  /* 0x0000000c0f98723e */ /* 0x002fe200000000ff */
[C---:B------:R-:W-:Y:S01]  /*8e40*/  FMUL.FTZ R153, R8.reuse, UR6 ;  /* 0x0000000608997c20 */ /* 0x040fe20008410000 */
[----:B------:R-:W-:Y:S02]  /*8e50*/  FSETP.NEU.FTZ.AND P4, PT, R8, -INF , PT ;  /* 0xff8000000800780b */ /* 0x000fe40003f9d000 */
[----:B--2---:R-:W-:Y:S02]  /*8e60*/  F2FP.F16.F32.PACK_AB R156, R169, R20 ;  /* 0x00000014a99c723e */ /* 0x004fe400000000ff */
[----:B------:R-:W-:Y:S01]  /*8e70*/  FSEL R153, R153, RZ, P4 ;  /* 0x000000ff99997208 */ /* 0x000fe20002000000 */
[----:B------:R-:W0:Y:S01]  /*8e80*/  MUFU.EX2 R171, R171 ;  /* 0x000000ab00ab7308 */ /* 0x000e220000000800 */
[-C--:B---3--:R-:W-:Y:S01]  /*8e90*/  FMUL.FTZ R24, R24, R205.reuse ;  /* 0x000000cd18187220 */ /* 0x088fe20000410000 */
[-C--:B------:R-:W-:Y:S01]  /*8ea0*/  FMUL.FTZ R25, R25, R205.reuse ;  /* 0x000000cd19197220 */ /* 0x080fe20000410000 */
[----:B------:R-:W-:Y:S01]  /*8eb0*/  FMUL.FTZ R28, R28, R205 ;  /* 0x000000cd1c1c7220 */ /* 0x000fe20000410000 */
[--C-:B------:R-:W-:Y:S01]  /*8ec0*/  FFMA.FTZ R154, R155, UR6, -R153.reuse ;  /* 0x000000069b9a7c23 */ /* 0x100fe20008010899 */
[----:B------:R-:W-:Y:S01]  /*8ed0*/  FSEL R155, R8, RZ, P4 ;  /* 0x000000ff089b7208 */ /* 0x000fe20002000000 */
[--C-:B------:R-:W-:Y:S01]  /*8ee0*/  FFMA.FTZ R183, R182, UR6, -R153.reuse ;  /* 0x00000006b6b77c23 */ /* 0x100fe20008010899 */
[--C-:B------:R-:W-:Y:S01]  /*8ef0*/  FFMA.FTZ R182, R196, UR6, -R153.reuse ;  /* 0x00000006c4b67c23 */ /* 0x100fe20008010899 */
[----:B------:R1:W-:Y:S01]  /*8f00*/  MUFU.EX2 R11, R154 ;  /* 0x0000009a000b7308 */ /* 0x0003e20000000800 */
[--C-:B------:R-:W-:Y:S01]  /*8f10*/  FFMA.FTZ R181, R167, UR6, -R153.reuse ;  /* 0x00000006a7b57c23 */ /* 0x100fe20008010899 */
[----:B------:R-:W-:Y:S01]  /*8f20*/  FADD.FTZ R155, -R155, R10 ;  /* 0x0000000a9b9b7221 */ /* 0x000fe20000010100 */
[--C-:B------:R-:W-:Y:S01]  /*8f30*/  FFMA.FTZ R178, R166, UR6, -R153.reuse ;  /* 0x00000006a6b27c23 */ /* 0x100fe20008010899 */
[--C-:B------:R-:W-:Y:S01]  /*8f40*/  FFMA.FTZ R180, R180, UR6, -R153.reuse ;  /* 0x00000006b4b47c23 */ /* 0x100fe20008010899 */
[--C-:B------:R-:W-:Y:S01]  /*8f50*/  FFMA.FTZ R196, R198, UR6, -R153.reuse ;  /* 0x00000006c6c47c23 */ /* 0x100fe20008010899 */
[----:B------:R-:W-:Y:S01]  /*8f60*/  FMUL.FTZ R155, R155, UR6 ;  /* 0x000000069b9b7c20 */ /* 0x000fe20008410000 */
[--C-:B------:R-:W-:Y:S01]  /*8f70*/  FFMA.FTZ R197, R197, UR6, -R153.reuse ;  /* 0x00000006c5c57c23 */ /* 0x100fe20008010899 */
[--C-:B------:R-:W-:Y:S01]  /*8f80*/  FFMA.FTZ R203, R200, UR6, -R153.reuse ;  /* 0x00000006c8cb7c23 */ /* 0x100fe20008010899 */
[----:B-1----:R-:W-:Y:S01]  /*8f90*/  @!P3 IMAD R154, R13, 0x40, R22 ;  /* 0x000000400d9ab824 */ /* 0x002fe200078e0216 */
[----:B------:R-:W1:Y:S01]  /*8fa0*/  MUFU.EX2 R204, R155 ;  /* 0x0000009b00cc7308 */ /* 0x000e620000000800 */
[--C-:B------:R-:W-:Y:S01]  /*8fb0*/  FFMA.FTZ R198, R201, UR6, -R153.reuse ;  /* 0x00000006c9c67c23 */ /* 0x100fe20008010899 */
[----:B------:R-:W-:Y:S01]  /*8fc0*/  FFMA.FTZ R201, R202, UR6, -R153 ;  /* 0x00000006cac97c23 */ /* 0x000fe20008010899 */
[----:B------:R-:W-:-:S02]  /*8fd0*/  @!P3 IMAD R160, R154, 0x4, R17 ;  /* 0x000000049aa0b824 */ /* 0x000fc400078e0211 */
[--C-:B------:R-:W-:Y:S01]  /*8fe0*/  FFMA.FTZ R199, R199, UR6, -R153.reuse ;  /* 0x00000006c7c77c23 */ /* 0x100fe20008010899 */
[--C-:B------:R-:W-:Y:S01]  /*8ff0*/  FFMA.FTZ R200, R159, UR6, -R153.reuse ;  /* 0x000000069fc87c23 */ /* 0x100fe20008010899 */
[--C-:B------:R-:W-:Y:S01]  /*9000*/  FFMA.FTZ R10, R158, UR6, -R153.reuse ;  /* 0x000000069e0a7c23 */ /* 0x100fe20008010899 */
[--C-:B------:R-:W-:Y:S01]  /*9010*/  FFMA.FTZ R13, R162, UR6, -R153.reuse ;  /* 0x00000006a20d7c23 */ /* 0x100fe20008010899 */
[----:B------:R-:W-:Y:S01]  /*9020*/  FFMA.FTZ R202, R163, UR6, -R153 ;  /* 0x00000006a3ca7c23 */ /* 0x000fe20008010899 */
[----:B------:R-:W-:Y:S01]  /*9030*/  @!P3 STS [R160+0x38400], R205 ;  /* 0x038400cda000b388 */ /* 0x000fe20000000800 */
[----:B------:R-:W-:Y:S01]  /*9040*/  MUFU.EX2 R181, R181 ;  /* 0x000000b500b57308 */ /* 0x000fe20000000800 */
[----:B------:R-:W-:Y:S01]  /*9050*/  F2FP.F16.F32.PACK_AB R154, R21, R14 ;  /* 0x0000000e159a723e */ /* 0x000fe200000000ff */
[-C--:B------:R-:W-:Y:S01]  /*9060*/  FMUL.FTZ R29, R29, R205.reuse ;  /* 0x000000cd1d1d7220 */ /* 0x080fe20000410000 */
[----:B0-----:R-:W-:Y:S01]  /*9070*/  F2FP.F16.F32.PACK_AB R158, R171, R168 ;  /* 0x000000a8ab9e723e */ /* 0x001fe200000000ff */
[-C--:B------:R-:W-:Y:S01]  /*9080*/  FMUL.FTZ R32, R32, R205.reuse ;  /* 0x000000cd20207220 */ /* 0x080fe20000410000 */
[-C--:B------:R-:W-:Y:S01]  /*9090*/  FMUL.FTZ R33, R33, R205.reuse ;  /* 0x000000cd21217220 */ /* 0x080fe20000410000 */
[-C--:B------:R-:W-:Y:S01]  /*90a0*/  FMUL.FTZ R36, R36, R205.reuse ;  /* 0x000000cd24247220 */ /* 0x080fe20000410000 */
[----:B-1----:R0:W-:Y:S01]  /*90b0*/  @!P3 STS [R160+0x38420], R204 ;  /* 0x038420cca000b388 */ /* 0x0021e20000000800 */
        /* <DEDUP_REMOVED lines=32> */
[----:B------:R-:W1:Y:S01]  /*92c0*/  MUFU.EX2 R197, R197 ;  /* 0x000000c500c57308 */ /* 0x000e620000000800 */
[----:B--2---:R-:W-:Y:S01]  /*92d0*/  F2FP.F16.F32.PACK_AB R155, R183, R180 ;  /* 0x000000b4b79b723e */ /* 0x004fe200000000ff */
        /* <DEDUP_REMOVED lines=114> */
[----:B------:R-:W-:Y:S01]  /*9a00*/  FMUL.FTZ R151, R151, R204 ;  /* 0x000000cc97977220 */ /* 0x000fe20000410000 */
[----:B0-----:R-:W-:Y:S01]  /*9a10*/  F2FP.F16.F32.PACK_AB R164, R177, R174 ;  /* 0x000000aeb1a4723e */ /* 0x001fe200000000ff */
[----:B------:R0:W-:Y:S01]  /*9a20*/  STSM.16.M88.4 [R185+0x36400], R152 ;  /* 0x03640098b9007844 */ /* 0x0001e20000000200 */
[----:B------:R-:W-:Y:S01]  /*9a30*/  FFMA.FTZ R181, R204, R6, R181 ;  /* 0x00000006ccb57223 */ /* 0x000fe200000100b5 */
[----:B------:R-:W2:Y:S01]  /*9a40*/  MUFU.EX2 R10, R10 ;  /* 0x0000000a000a7308 */ /* 0x000ea20000000800 */
[----:B------:R-:W-:Y:S01]  /*9a50*/  FFMA.FTZ R12, R205, R5, R12 ;  /* 0x00000005cd0c7223 */ /* 0x000fe2000001000c */
[----:B------:R0:W-:Y:S01]  /*9a60*/  STSM.16.M88.4 [R186], R156 ;  /* 0x0000009cba007844 */ /* 0x0001e20000000200 */
[----:B------:R-:W-:Y:S01]  /*9a70*/  FADD.FTZ R181, R178, R181 ;  /* 0x000000b5b2b57221 */ /* 0x000fe20000010000 */
[----:B------:R-:W-:Y:S01]  /*9a80*/  PLOP3.LUT P3, PT, PT, PT, UP0, 0x80, 0x0 ;  /* 0x000000000000781c */ /* 0x000fe20003f6f008 */
[----:B------:R-:W-:Y:S01]  /*9a90*/  FADD.FTZ R15, R15, R12 ;  /* 0x0000000c0f0f7221 */ /* 0x000fe20000010000 */
[----:B------:R0:W-:Y:S01]  /*9aa0*/  STSM.16.M88.4 [R189], R160 ;  /* 0x000000a0bd007844 */ /* 0x0001e20000000200 */
[----:B------:R-:W-:Y:S01]  /*9ab0*/  FADD.FTZ R180, R180, R181 ;  /* 0x000000b5b4b47221 */ /* 0x000fe20000010000 */
[----:B------:R-:W-:Y:S01]  /*9ac0*/  MUFU.EX2 R13, R13 ;  /* 0x0000000d000d7308 */ /* 0x000fe20000000800 */
[----:B-1----:R-:W-:Y:S01]  /*9ad0*/  F2FP.F16.F32.PACK_AB R166, R179, R176 ;  /* 0x000000b0b3a6723e */ /* 0x002fe200000000ff */
[----:B------:R-:W-:Y:S01]  /*9ae0*/  FADD.FTZ R14, R14, R15 ;  /* 0x0000000f0e0e7221 */ /* 0x000fe20000010000 */
[----:B------:R-:W-:-:S03]  /*9af0*/  FADD.FTZ R183, R183, R180 ;  /* 0x000000b4b7b77221 */ /* 0x000fc60000010000 */
[----:B------:R-:W-:Y:S01]  /*9b00*/  FADD.FTZ R21, R21, R14 ;  /* 0x0000000e15157221 */ /* 0x000fe20000010000 */
[----:B------:R-:W-:Y:S01]  /*9b10*/  FADD.FTZ R182, R182, R183 ;  /* 0x000000b7b6b67221 */ /* 0x000fe20000010000 */
[----:B------:R-:W1:Y:S01]  /*9b20*/  MUFU.EX2 R202, R202 ;  /* 0x000000ca00ca7308 */ /* 0x000e620000000800 */
[----:B--2---:R-:W-:Y:S01]  /*9b30*/  F2FP.F16.F32.PACK_AB R165, R10, R11 ;  /* 0x0000000b0aa5723e */ /* 0x004fe200000000ff */
[----:B------:R-:W-:Y:S01]  /*9b40*/  FADD.FTZ R20, R20, R21 ;  /* 0x0000001514147221 */ /* 0x000fe20000010000 */
[----:B------:R-:W-:-:S03]  /*9b50*/  FADD.FTZ R197, R197, R182 ;  /* 0x000000b6c5c57221 */ /* 0x000fc60000010000 */
[----:B------:R-:W-:Y:S01]  /*9b60*/  FADD.FTZ R169, R169, R20 ;  /* 0x00000014a9a97221 */ /* 0x000fe20000010000 */
[----:B------:R-:W-:-:S03]  /*9b70*/  FADD.FTZ R196, R196, R197 ;  /* 0x000000c5c4c47221 */ /* 0x000fc60000010000 */
[----:B------:R-:W-:Y:S01]  /*9b80*/  FADD.FTZ R168, R168, R169 ;  /* 0x000000a9a8a87221 */ /* 0x000fe20000010000 */
[----:B------:R-:W-:-:S03]  /*9b90*/  FADD.FTZ R203, R203, R196 ;  /* 0x000000c4cbcb7221 */ /* 0x000fc60000010000 */
[----:B------:R-:W-:Y:S01]  /*9ba0*/  FADD.FTZ R171, R171, R168 ;  /* 0x000000a8abab7221 */ /* 0x000fe20000010000 */
[----:B------:R-:W-:Y:S01]  /*9bb0*/  FADD.FTZ R198, R198, R203 ;  /* 0x000000cbc6c67221 */ /* 0x000fe20000010000 */
[----:B-1----:R-:W-:Y:S02]  /*9bc0*/  F2FP.F16.F32.PACK_AB R167, R202, R13 ;  /* 0x0000000dcaa7723e */ /* 0x002fe400000000ff */
[----:B------:R-:W-:Y:S01]  /*9bd0*/  FADD.FTZ R170, R170, R171 ;  /* 0x000000abaaaa7221 */ /* 0x000fe20000010000 */
[----:B------:R-:W-:Y:S02]  /*9be0*/  FADD.FTZ R198, R201, R198 ;  /* 0x000000c6c9c67221 */ /* 0x000fe40000010000 */
[----:B------:R0:W-:Y:S01]  /*9bf0*/  STSM.16.M88.4 [R187], R164 ;  /* 0x000000a4bb007844 */ /* 0x0001e20000000200 */
[----:B------:R-:W-:Y:S01]  /*9c00*/  WARPGROUP.ARRIVE ;  /* 0x00000000000079c5 */ /* 0x000fe20000000000 */
[----:B------:R-:W-:Y:S01]  /*9c10*/  FADD.FTZ R173, R173, R170 ;  /* 0x000000aaadad7221 */ /* 0x000fe20000010000 */
[----:B------:R-:W-:-:S03]  /*9c20*/  FADD.FTZ R199, R199, R198 ;  /* 0x000000c6c7c77221 */ /* 0x000fc60000010000 */
[----:B------:R-:W-:Y:S01]  /*9c30*/  FADD.FTZ R172, R172, R173 ;  /* 0x000000adacac7221 */ /* 0x000fe20000010000 */
[----:B------:R-:W-:Y:S01]  /*9c40*/  HGMMA.64x256x16.F32 R24, R152, gdesc[UR8].tnspB, R24, gsb0 ;  /* 0x43e0000898187df0 */ /* 0x000fe20008000818 */
[----:B------:R-:W-:Y:S01]  /*9c50*/  R2UR UR10, R207 ;  /* 0x00000000cf0a72ca */ /* 0x000fe200000e0000 */
[----:B------:R-:W-:Y:S01]  /*9c60*/  UMOV UR11, 0x40000040 ;  /* 0x40000040000b7882 */ /* 0x000fe20000000000 */
[----:B------:R-:W-:Y:S02]  /*9c70*/  VIADD R207, R206, 0x100 ;  /* 0x00000100cecf7836 */ /* 0x000fe40000000000 */
[----:B------:R-:W-:Y:S01]  /*9c80*/  FADD.FTZ R200, R200, R199 ;  /* 0x000000c7c8c87221 */ /* 0x000fe20000010000 */
[----:B------:R-:W-:Y:S02]  /*9c90*/  VIADD R206, R206, 0x180 ;  /* 0x00000180cece7836 */ /* 0x000fe40000000000 */
[----:B------:R-:W-:Y:S01]  /*9ca0*/  FADD.FTZ R175, R175, R172 ;  /* 0x000000acafaf7221 */ /* 0x000fe20000010000 */
[----:B------:R-:W-:-:S03]  /*9cb0*/  FADD.FTZ R11, R11, R200 ;  /* 0x000000c80b0b7221 */ /* 0x000fc60000010000 */
[----:B------:R-:W-:Y:S01]  /*9cc0*/  FADD.FTZ R174, R174, R175 ;  /* 0x000000afaeae7221 */ /* 0x000fe20000010000 */
[----:B------:R-:W-:Y:S01]  /*9cd0*/  FADD.FTZ R10, R10, R11 ;  /* 0x0000000b0a0a7221 */ /* 0x000fe20000010000 */
[----:B------:R-:W-:Y:S02]  /*9ce0*/  IMAD.MOV.U32 R11, RZ, RZ, R7 ;  /* 0x000000ffff0b7224 */ /* 0x000fe400078e0007 */
[----:B------:R-:W-:Y:S01]  /*9cf0*/  FADD.FTZ R177, R177, R174 ;  /* 0x000000aeb1b17221 */ /* 0x000fe20000010000 */
[----:B------:R-:W-:Y:S01]  /*9d00*/  FADD.FTZ R13, R13, R10 ;  /* 0x0000000a0d0d7221 */ /* 0x000fe20000010000 */
[----:B------:R-:W-:Y:S02]  /*9d10*/  IMAD.MOV.U32 R10, RZ, RZ, R8 ;  /* 0x000000ffff0a7224 */ /* 0x000fe400078e0008 */
[----:B------:R-:W-:Y:S01]  /*9d20*/  FADD.FTZ R176, R176, R177 ;  /* 0x000000b1b0b07221 */ /* 0x000fe20000010000 */
[----:B------:R-:W-:Y:S01]  /*9d30*/  FADD.FTZ R6, R202, R13 ;  /* 0x0000000dca067221 */ /* 0x000fe20000010000 */
[----:B------:R-:W-:-:S02]  /*9d40*/  IMAD.MOV.U32 R13, RZ, RZ, R2 ;  /* 0x000000ffff0d7224 */ /* 0x000fc400078e0002 */
[----:B------:R-:W-:Y:S01]  /*9d50*/  FADD.FTZ R5, R179, R176 ;  /* 0x000000b0b3057221 */ /* 0x000fe20000010000 */
[----:B------:R-:W-:Y:S02]  /*9d60*/  WARPGROUP.DEPBAR.LE gsb0, 0x0 ;  /* 0x00008000000079c5 */ /* 0x000fe40000010000 */
[----:B------:R-:W-:-:S06]  /*9d70*/  WARPGROUP.ARRIVE ;  /* 0x00000000000079c5 */ /* 0x000fcc0000000000 */
        /* <DEDUP_REMOVED lines=24> */
.L_x_4391:
[----:B------:R-:W-:-:S13]  /*9f00*/  ISETP.LE.AND P1, PT, RZ, UR31, PT ;  /* 0x0000001fff007c0c */ /* 0x000fda000bf23270 */
[----:B------:R-:W-:Y:S05]  /*9f10*/  @!P1 BRA `(.L_x_4401) ;  /* 0x0000003000449947 */ /* 0x000fea0003800000 */
[----:B------:R-:W-:Y:S01]  /*9f20*/  IMAD.MOV.U32 R11, RZ, RZ, R8 ;  /* 0x000000ffff0b7224 */ /* 0x000fe200078e0008 */
[----:B------:R-:W-:Y:S01]  /*9f30*/  ULDC UR29, c[0x0][0xad0] ;  /* 0x0002b400001d7ab9 */ /* 0x000fe20000000800 */
[----:B------:R-:W-:Y:S01]  /*9f40*/  IMAD.MOV.U32 R20, RZ, RZ, R7 ;  /* 0x000000ffff147224 */ /* 0x000fe200078e0007 */
[----:B------:R-:W-:Y:S01]  /*9f50*/  ULDC UR28, c[0x0][0xa80] ;  /* 0x0002a000001c7ab9 */ /* 0x000fe20000000800 */
[----:B------:R-:W-:-:S07]  /*9f60*/  IMAD.MOV.U32 R13, RZ, RZ, R2 ;  /* 0x000000ffff0d7224 */ /* 0x000fce00078e0002 */
.L_x_4410:
[----:B------:R-:W-:-:S05]  /*9f70*/  VIADD R2, R13, 0x1 ;  /* 0x000000010d027836 */ /* 0x000fca0000000000 */
[----:B------:R-:W-:-:S04]  /*9f80*/  ISETP.NE.AND P1, PT, R2, 0x2, PT ;  /* 0x000000020200780c */ /* 0x000fc80003f25270 */
[----:B------:R-:W-:Y:S02]  /*9f90*/  SEL R7, RZ, 0x1, P1 ;  /* 0x00000001ff077807 */ /* 0x000fe40000800000 */
[----:B------:R-:W-:Y:S02]  /*9fa0*/  SEL R2, R2, RZ, P1 ;  /* 0x000000ff02027207 */ /* 0x000fe40000800000 */
[----:B------:R-:W-:Y:S01]  /*9fb0*/  LOP3.LUT R16, R16, R7, RZ, 0x3c, !PT ;  /* 0x0000000710107212 */ /* 0x000fe200078e3cff */
[----:B--2---:R-:W-:Y:S06]  /*9fc0*/  @!P0 BRA `(.L_x_4402) ;  /* 0x0000000000048947 */ /* 0x004fec0003800000 */
[----:B------:R-:W-:Y:S01]  /*9fd0*/  BPT.TRAP 0x1 ;  /* 0x000000040000795c */ /* 0x000fe20000300000 */
.L_x_4402:
[----:B0-----:R-:W-:Y:S01]  /*9fe0*/  IMAD R9, R2, 0x8, R17 ;  /* 0x0000000802097824 */ /* 0x001fe200078e0211 */
[----:B------:R-:W-:-:S04]  /*9ff0*/  SHF.L.U32 R8, R16, 0x1f, RZ ;  /* 0x0000001f10087819 */ /* 0x000fc800000006ff */
[----:B------:R0:W1:Y:S01]  /*a000*/  SYNCS.PHASECHK.TRANS64.TRYWAIT P1, [R9+URZ+0x38830], R8 ;  /* 0x03883008090075a7 */ /* 0x000062000802017f */
[----:B------:R-:W-:Y:S05]  /*a010*/  @!P0 BRA `(.L_x_4403) ;  /* 0x0000000000048947 */ /* 0x000fea0003800000 */
[----:B------:R-:W-:Y:S01]  /*a020*/  BPT.TRAP 0x1 ;  /* 0x000000040000795c */ /* 0x000fe20000300000 */
.L_x_4403:
[----:B------:R-:W-:Y:S01]  /*a030*/  IMAD R7, R2, 0x200, R0 ;  /* 0x0000020002077824 */ /* 0x000fe200078e0200 */
[----:B-1----:R-:W-:Y:S06]  /*a040*/  @P1 BRA `(.L_x_4404) ;  /* 0x0000000000081947 */ /* 0x002fec0003800000 */
[----:B------:R-:W1:Y:S02]  /*a050*/  SYNCS.PHASECHK.TRANS64.TRYWAIT P1, [R9+URZ+0x38830], R8 ;  /* 0x03883008090075a7 */ /* 0x000e64000802017f */
[----:B-1----:R-:W-:Y:S05]  /*a060*/  @!P1 BRA `(.L_x_4405) ;  /* 0x000000cc001c9947 */ /* 0x002fea0003800000 */
.L_x_4404:
[----:B------:R-:W-:Y:S01]  /*a070*/  R2UR UR6, R7 ;  /* 0x00000000070672ca */ /* 0x000fe200000e0000 */
[----:B------:R-:W-:Y:S01]  /*a080*/  WARPGROUP.ARRIVE ;  /* 0x00000000000079c5 */ /* 0x000fe20000000000 */
[----:B------:R-:W-:Y:S01]  /*a090*/  UMOV UR7, 0x40000040 ;  /* 0x4000004000077882 */ /* 0x000fe20000000000 */
[----:B------:R-:W-:Y:S01]  /*a0a0*/  UMOV UR11, 0x40000040 ;  /* 0x40000040000b7882 */ /* 0x000fe20000000000 */
[----:B------:R-:W-:Y:S01]  /*a0b0*/  UMOV UR15, 0x40000040 ;  /* 0x40000040000f7882 */ /* 0x000fe20000000000 */
[----:B------:R-:W-:-:S08]  /*a0c0*/  UMOV UR19, 0x40000040 ;  /* 0x4000004000137882 */ /* 0x000fd00000000000 */
        /* <DEDUP_REMOVED lines=16> */
.L_x_4406:
[----:B------:R2:W3:Y:S01]  /*a1d0*/  SYNCS.PHASECHK.TRANS64.TRYWAIT P1, [R9+URZ+0x38850], R8 ;  /* 0x03885008090075a7 */ /* 0x0004e2000802017f */
[----:B------:R-:W-:Y:S05]  /*a1e0*/  @!P0 BRA `(.L_x_4407) ;  /* 0x0000000000048947 */ /* 0x000fea0003800000 */
[----:B------:R-:W-:Y:S01]  /*a1f0*/  BPT.TRAP 0x1 ;  /* 0x000000040000795c */ /* 0x000fe20000300000 */
.L_x_4407:
[----:B---3--:R-:W-:Y:S05]  /*a200*/  @P1 BRA `(.L_x_4408) ;  /* 0x0000000000081947 */ /* 0x008fea0003800000 */
[----:B------:R-:W3:Y:S02]  /*a210*/  SYNCS.PHASECHK.TRANS64.TRYWAIT P1, [R9+URZ+0x38850], R8 ;  /* 0x03885008090075a7 */ /* 0x000ee4000802017f */
[----:B---3--:R-:W-:Y:S05]  /*a220*/  @!P1 BRA `(.L_x_4409) ;  /* 0x000000c800c09947 */ /* 0x008fea0003800000 */
.L_x_4408:
        /* <DEDUP_REMOVED lines=13> */
[----:B------:R-:W-:Y:S01]  /*a300*/  UMOV UR6, UR28 ;  /* 0x0000001c00067c82 */ /* 0x000fe20008000000 */
[----:B------:R-:W-:Y:S01]  /*a310*/  VIADD R21, R4, 0x800 ;  /* 0x0000080004157836 */ /* 0x000fe20000000000 */
[----:B------:R-:W-:Y:S01]  /*a320*/  UMOV UR11, 0x40000040 ;  /* 0x40000040000b7882 */ /* 0x000fe20000000000 */
[----:B------:R-:W-:-:S02]  /*a330*/  VIADD R15, R7, 0x800 ;  /* 0x00000800070f7836 */ /* 0x000fc40000000000 */
[----:B------:R-:W-:Y:S01]  /*a340*/  HGMMA.64x64x16.F32 R152, gdesc[UR20], R152, gsb0 ;  /* 0x00e00000149879f0 */ /* 0x000fe20008000898 */
[----:B0-----:R-:W-:Y:S02]  /*a350*/  SHF.R.U32.HI R12, RZ, 0x7, R12 ;  /* 0x00000007ff0c7819 */ /* 0x001fe4000001160c */
        /* <DEDUP_REMOVED lines=165> */
[----:B------:R-:W-:-:S04]  /*adb0*/  VIADD R15, R7, 0xa00 ;  /* 0x00000a00070f7836 */ /* 0x000fc80000000000 */
        /* <DEDUP_REMOVED lines=175> */
[----:B------:R-:W-:-:S05]  /*b8b0*/  FMUL.FTZ R163, R183, UR29 ;  /* 0x0000001db7a37c20 */ /* 0x000fca0008410000 */
        /* <DEDUP_REMOVED lines=25> */
[----:B-1----:R-:W-:Y:S01]  /*ba50*/  FMNMX.FTZ R7, R205, R154, !PT ;  /* 0x0000009acd077209 */ /* 0x002fe20007810000 */
[----:B------:R-:W-:-:S06]  /*ba60*/  FMUL.FTZ R154, R166, UR29 ;  /* 0x0000001da69a7c20 */ /* 0x000fcc0008410000 */
        /* <DEDUP_REMOVED lines=8> */
[----:B0-----:R-:W-:Y:S01]  /*baf0*/  FMNMX.FTZ R167, R7, R160, !PT ;  /* 0x000000a007a77209 */ /* 0x001fe20007810000 */
[----:B------:R-:W-:Y:S01]  /*bb00*/  FMUL.FTZ R160, R178, UR29 ;  /* 0x0000001db2a07c20 */ /* 0x000fe20008410000 */
        /* <DEDUP_REMOVED lines=8> */
[----:B------:R-:W3:Y:S08]  /*bb90*/  MUFU.TANH R155, R155 ;  /* 0x0000009b009b7308 */ /* 0x000ef00000002400 */
[----:B------:R-:W4:Y:S01]  /*bba0*/  MUFU.TANH R156, R156 ;  /* 0x0000009c009c7308 */ /* 0x000f220000002400 */
[----:B-1----:R-:W-:-:S02]  /*bbb0*/  FMNMX.FTZ R7, R167, R168, !PT ;  /* 0x000000a8a7077209 */ /* 0x002fc40007810000 */
[----:B0-----:R-:W-:-:S03]  /*bbc0*/  FMNMX.FTZ R167, R153, R166, !PT ;  /* 0x000000a699a77209 */ /* 0x001fc60007810000 */
[C---:B------:R-:W-:Y:S02]  /*bbd0*/  FADD.FTZ R166, -R7.reuse, R20 ;  /* 0x0000001407a67221 */ /* 0x040fe40000010100 */
        /* <DEDUP_REMOVED lines=20> */
[----:B------:R-:W-:Y:S01]  /*bd20*/  FFMA.FTZ R206, R206, UR6, -R167 ;  /* 0x00000006cece7c23 */ /* 0x000fe200080108a7 */
[----:B------:R-:W-:-:S02]  /*bd30*/  IMAD R204, R2, 0x1000, R19 ;  /* 0x0000100002cc7824 */ /* 0x000fc400078e0213 */
[----:B------:R-:W0:Y:S01]  /*bd40*/  MUFU.TANH R160, R160 ;  /* 0x000000a000a07308 */ /* 0x000e220000002400 */
[----:B-1----:R-:W-:Y:S02]  /*bd50*/  FMNMX.FTZ R166, R158, R169, !PT ;  /* 0x000000a99ea67209 */ /* 0x002fe40007810000 */
[----:B------:R-:W-:-:S05]  /*bd60*/  R2UR UR10, R204 ;  /* 0x00000000cc0a72ca */ /* 0x000fca00000e0000 */
[----:B------:R-:W1:Y:S01]  /*bd70*/  MUFU.TANH R161, R161 ;  /* 0x000000a100a17308 */ /* 0x000e620000002400 */
[----:B--2---:R-:W-:-:S07]  /*bd80*/  FMNMX.FTZ R169, R159, R166, !PT ;  /* 0x000000a69fa97209 */ /* 0x004fce0007810000 */
[----:B------:R-:W2:Y:S01]  /*bd90*/  MUFU.TANH R162, R162 ;  /* 0x000000a200a27308 */ /* 0x000ea20000002400 */
[----:B0-----:R-:W-:Y:S01]  /*bda0*/  FMNMX.FTZ R8, R160, R169, !PT ;  /* 0x000000a9a0087209 */ /* 0x001fe20007810000 */
[----:B------:R-:W-:-:S06]  /*bdb0*/  FFMA.FTZ R169, R188, UR6, -R167 ;  /* 0x00000006bca97c23 */ /* 0x000fcc00080108a7 */
[----:B------:R-:W0:Y:S01]  /*bdc0*/  MUFU.TANH R163, R163 ;  /* 0x000000a300a37308 */ /* 0x000e220000002400 */
[----:B-1----:R-:W-:-:S07]  /*bdd0*/  FMNMX.FTZ R171, R161, R8, !PT ;  /* 0x00000008a1ab7209 */ /* 0x002fce0007810000 */
[----:B------:R1:W3:Y:S01]  /*bde0*/  MUFU.EX2 R20, R170 ;  /* 0x000000aa00147308 */ /* 0x0002e20000000800 */
[----:B--2---:R-:W-:Y:S01]  /*bdf0*/  FMNMX.FTZ R8, R162, R171, !PT ;  /* 0x000000aba2087209 */ /* 0x004fe20007810000 */
[----:B------:R-:W-:-:S06]  /*be00*/  FFMA.FTZ R171, R197, UR6, -R167 ;  /* 0x00000006c5ab7c23 */ /* 0x000fcc00080108a7 */
[----:B------:R-:W-:Y:S01]  /*be10*/  MUFU.EX2 R21, R21 ;  /* 0x0000001500157308 */ /* 0x000fe20000000800 */
[----:B0-----:R-:W-:Y:S01]  /*be20*/  FMNMX.FTZ R8, R163, R8, !PT ;  /* 0x00000008a3087209 */ /* 0x001fe20007810000 */
[----:B-1----:R-:W-:-:S04]  /*be30*/  FFMA.FTZ R170, R196, UR6, -R167 ;  /* 0x00000006c4aa7c23 */ /* 0x002fc800080108a7 */
[----:B------:R-:W0:Y:S02]  /*be40*/  SHFL.BFLY PT, R177, R8, 0x2, 0x1f ;  /* 0x0c401f0008b17f89 */ /* 0x000e2400000e0000 */
[----:B------:R-:W1:Y:S01]  /*be50*/  MUFU.EX2 R168, R168 ;  /* 0x000000a800a87308 */ /* 0x000e620000000800 */
[-C--:B---3--:R-:W-:Y:S01]  /*be60*/  FMUL.FTZ R24, R24, R20.reuse ;  /* 0x0000001418187220 */ /* 0x088fe20000410000 */
        /* <DEDUP_REMOVED lines=20> */
[----:B0-----:R-:W-:Y:S01]  /*bfb0*/  FMNMX.FTZ R166, R8, R177, !PT ;  /* 0x000000b108a67209 */ /* 0x001fe20007810000 */
[----:B------:R-:W-:Y:S01]  /*bfc0*/  FFMA.FTZ R177, R165, UR6, -R167 ;  /* 0x00000006a5b17c23 */ /* 0x000fe200080108a7 */
        /* <DEDUP_REMOVED lines=36> */
[----:B------:R-:W-:Y:S01]  /*c210*/  FFMA.FTZ R197, R153, UR6, -R165 ;  /* 0x0000000699c57c23 */ /* 0x000fe200080108a5 */
[----:B------:R-:W-:-:S02]  /*c220*/  IMAD.MOV R153, RZ, RZ, -R184 ;  /* 0x000000ffff997224 */ /* 0x000fc400078e0ab8 */
[----:B------:R-:W-:Y:S01]  /*c230*/  FMUL.FTZ R11, R11, UR6 ;  /* 0x000000060b0b7c20 */ /* 0x000fe20008410000 */
[--C-:B------:R-:W-:Y:S01]  /*c240*/  FFMA.FTZ R183, R12, UR6, -R165.reuse ;  /* 0x000000060cb77c23 */ /* 0x100fe200080108a5 */
[--C-:B------:R-:W-:Y:S01]  /*c250*/  FFMA.FTZ R12, R14, UR6, -R165.reuse ;  /* 0x000000060e0c7c23 */ /* 0x100fe200080108a5 */
[--C-:B------:R-:W-:Y:S01]  /*c260*/  FFMA.FTZ R14, R152, UR6, -R165.reuse ;  /* 0x00000006980e7c23 */ /* 0x100fe200080108a5 */
[----:B------:R-:W-:Y:S01]  /*c270*/  ISETP.NE.AND P1, PT, R18, R153, PT ;  /* 0x000000991200720c */ /* 0x000fe20003f25270 */
[--C-:B------:R-:W-:Y:S01]  /*c280*/  FFMA.FTZ R188, R154, UR6, -R165.reuse ;  /* 0x000000069abc7c23 */ /* 0x100fe200080108a5 */
[----:B------:R-:W0:Y:S01]  /*c290*/  MUFU.EX2 R11, R11 ;  /* 0x0000000b000b7308 */ /* 0x000e220000000800 */
[----:B------:R-:W-:Y:S02]  /*c2a0*/  @!P2 VIADD R152, R9, 0x38840 ;  /* 0x000388400998a836 */ /* 0x000fe40000000000 */
[--C-:B------:R-:W-:Y:S01]  /*c2b0*/  FFMA.FTZ R10, R10, UR6, -R165.reuse ;  /* 0x000000060a0a7c23 */ /* 0x100fe200080108a5 */
[--C-:B------:R-:W-:Y:S01]  /*c2c0*/  FFMA.FTZ R15, R15, UR6, -R165.reuse ;  /* 0x000000060f0f7c23 */ /* 0x100fe200080108a5 */
[--C-:B------:R-:W-:Y:S01]  /*c2d0*/  FFMA.FTZ R199, R155, UR6, -R165.reuse ;  /* 0x000000069bc77c23 */ /* 0x100fe200080108a5 */
[--C-:B------:R-:W-:Y:S01]  /*c2e0*/  FFMA.FTZ R196, R156, UR6, -R165.reuse ;  /* 0x000000069cc47c23 */ /* 0x100fe200080108a5 */
[----:B------:R-:W-:Y:S01]  /*c2f0*/  @!P2 PRMT R152, RZ, 0x654, R152 ;  /* 0x00000654ff98a816 */ /* 0x000fe20000000098 */
[--C-:B------:R-:W-:Y:S01]  /*c300*/  FFMA.FTZ R201, R157, UR6, -R165.reuse ;  /* 0x000000069dc97c23 */ /* 0x100fe200080108a5 */
[--C-:B------:R-:W-:Y:S01]  /*c310*/  FFMA.FTZ R198, R158, UR6, -R165.reuse ;  /* 0x000000069ec67c23 */ /* 0x100fe200080108a5 */
[----:B------:R-:W-:Y:S01]  /*c320*/  FFMA.FTZ R203, R159, UR6, -R165 ;  /* 0x000000069fcb7c23 */ /* 0x000fe200080108a5 */
[----:B------:R1:W-:Y:S01]  /*c330*/  @!P2 SYNCS.ARRIVE.TRANS64.RED.A1T0 RZ, [R152+URZ], RZ ;  /* 0x000000ff98ffa9a7 */ /* 0x0003e2000810043f */
[----:B------:R-:W-:-:S02]  /*c340*/  @!P1 IMAD R154, R13, 0x40, R22 ;  /* 0x000000400d9a9824 */ /* 0x000fc400078e0216 */
[--C-:B------:R-:W-:Y:S01]  /*c350*/  FFMA.FTZ R200, R160, UR6, -R165.reuse ;  /* 0x00000006a0c87c23 */ /* 0x100fe200080108a5 */
[--C-:B------:R-:W-:Y:S01]  /*c360*/  FFMA.FTZ R205, R161, UR6, -R165.reuse ;  /* 0x00000006a1cd7c23 */ /* 0x100fe200080108a5 */
[----:B------:R-:W-:Y:S01]  /*c370*/  FFMA.FTZ R13, R162, UR6, -R165 ;  /* 0x00000006a20d7c23 */ /* 0x000fe200080108a5 */
[----:B------:R-:W-:Y:S02]  /*c380*/  @!P1 IMAD R154, R154, 0x4, R17 ;  /* 0x000000049a9a9824 */ /* 0x000fe400078e0211 */
[----:B------:R-:W-:Y:S01]  /*c390*/  FFMA.FTZ R202, R163, UR6, -R165 ;  /* 0x00000006a3ca7c23 */ /* 0x000fe200080108a5 */
[----:B------:R-:W-:Y:S01]  /*c3a0*/  MUFU.EX2 R10, R10 ;  /* 0x0000000a000a7308 */ /* 0x000fe20000000800 */
[----:B-1----:R-:W-:Y:S01]  /*c3b0*/  F2FP.F16.F32.PACK_AB R152, R168, R21 ;  /* 0x00000015a898723e */ /* 0x002fe200000000ff */
[----:B0-----:R-:W-:Y:S01]  /*c3c0*/  FMUL.FTZ R26, R26, R11 ;  /* 0x0000000b1a1a7220 */ /* 0x001fe20000410000 */
[----:B------:R-:W-:Y:S01]  /*c3d0*/  @!P1 STS [R154+0x38400], R20 ;  /* 0x038400149a009388 */ /* 0x000fe20000000800 */
[----:B------:R-:W-:Y:S01]  /*c3e0*/  F2FP.F16.F32.PACK_AB R156, R172, R171 ;  /* 0x000000abac9c723e */ /* 0x000fe200000000ff */
[----:B------:R-:W-:Y:S01]  /*c3f0*/  FMUL.FTZ R27, R27, R11 ;  /* 0x0000000b1b1b7220 */ /* 0x000fe20000410000 */
[----:B------:R-:W-:Y:S01]  /*c400*/  F2FP.F16.F32.PACK_AB R158, R174, R173 ;  /* 0x000000adae9e723e */ /* 0x000fe200000000ff */
[----:B------:R0:W-:Y:S01]  /*c410*/  @!P1 STS [R154+0x38420], R11 ;  /* 0x0384200b9a009388 */ /* 0x0001e20000000800 */
        /* <DEDUP_REMOVED lines=65> */
[----:B0-----:R-:W-:Y:S01]  /*c830*/  F2FP.F16.F32.PACK_AB R159, R199, R188 ;  /* 0x000000bcc79f723e */ /* 0x001fe200000000ff */
        /* <DEDUP_REMOVED lines=33> */
[-C--:B------:R-:W-:Y:S01]  /*ca50*/  FMUL.FTZ R150, R150, R11.reuse ;  /* 0x0000000b96967220 */ /* 0x080fe20000410000 */
[----:B------:R-:W-:Y:S01]  /*ca60*/  FMUL.FTZ R151, R151, R11 ;  /* 0x0000000b97977220 */ /* 0x000fe20000410000 */
[----:B------:R2:W-:Y:S01]  /*ca70*/  STSM.16.M88.4 [R185+0x36400], R152 ;  /* 0x03640098b9007844 */ /* 0x0005e20000000200 */
[----:B------:R-:W-:Y:S01]  /*ca80*/  FFMA.FTZ R6, R11, R6, R10 ;  /* 0x000000060b067223 */ /* 0x000fe2000001000a */
[----:B------:R-:W-:Y:S01]  /*ca90*/  FFMA.FTZ R5, R20, R5, R21 ;  /* 0x0000000514057223 */ /* 0x000fe20000010015 */
[----:B------:R-:W0:Y:S01]  /*caa0*/  MUFU.EX2 R203, R203 ;  /* 0x000000cb00cb7308 */ /* 0x000e220000000800 */
[----:B-1----:R-:W-:Y:S01]  /*cab0*/  F2FP.F16.F32.PACK_AB R161, R201, R196 ;  /* 0x000000c4c9a1723e */ /* 0x002fe200000000ff */
[----:B------:R2:W-:Y:S01]  /*cac0*/  STSM.16.M88.4 [R186], R156 ;  /* 0x0000009cba007844 */ /* 0x0005e20000000200 */
[----:B------:R-:W-:Y:S01]  /*cad0*/  FADD.FTZ R183, R183, R6 ;  /* 0x00000006b7b77221 */ /* 0x000fe20000010000 */
[----:B------:R-:W-:Y:S01]  /*cae0*/  FADD.FTZ R168, R168, R5 ;  /* 0x00000005a8a87221 */ /* 0x000fe20000010000 */
[----:B------:R-:W-:Y:S01]  /*caf0*/  ISETP.LT.AND P1, PT, RZ, UR31, PT ;  /* 0x0000001fff007c0c */ /* 0x000fe2000bf21270 */
[----:B------:R-:W-:-:S02]  /*cb00*/  @!P2 VIADD R9, R9, 0x38860 ;  /* 0x000388600909a836 */ /* 0x000fc40000000000 */
[----:B------:R-:W-:Y:S01]  /*cb10*/  FADD.FTZ R12, R12, R183 ;  /* 0x000000b70c0c7221 */ /* 0x000fe20000010000 */
[----:B------:R-:W-:Y:S01]  /*cb20*/  MUFU.EX2 R179, R179 ;  /* 0x000000b300b37308 */ /* 0x000fe20000000800 */
[----:B------:R-:W-:Y:S01]  /*cb30*/  FADD.FTZ R169, R169, R168 ;  /* 0x000000a8a9a97221 */ /* 0x000fe20000010000 */
[----:B------:R-:W-:Y:S01]  /*cb40*/  UIADD3 UR31, UR31, -0x1, URZ ;  /* 0xffffffff1f1f7890 */ /* 0x000fe2000fffe03f */
[----:B------:R-:W-:Y:S01]  /*cb50*/  FADD.FTZ R15, R15, R12 ;  /* 0x0000000c0f0f7221 */ /* 0x000fe20000010000 */
[----:B------:R-:W-:Y:S01]  /*cb60*/  @!P2 PRMT R9, RZ, 0x654, R9 ;  /* 0x00000654ff09a816 */ /* 0x000fe20000000009 */
[----:B------:R-:W-:Y:S01]  /*cb70*/  FADD.FTZ R170, R170, R169 ;  /* 0x000000a9aaaa7221 */ /* 0x000fe20000010000 */
[----:B------:R-:W-:Y:S02]  /*cb80*/  IMAD.MOV.U32 R11, RZ, RZ, R8 ;  /* 0x000000ffff0b7224 */ /* 0x000fe400078e0008 */
[----:B------:R-:W-:Y:S01]  /*cb90*/  FADD.FTZ R14, R14, R15 ;  /* 0x0000000f0e0e7221 */ /* 0x000fe20000010000 */
[----:B------:R-:W1:Y:S01]  /*cba0*/  MUFU.EX2 R180, R180 ;  /* 0x000000b400b47308 */ /* 0x000e620000000800 */
[----:B0-----:R-:W-:Y:S01]  /*cbb0*/  F2FP.F16.F32.PACK_AB R163, R203, R198 ;  /* 0x000000c6cba3723e */ /* 0x001fe200000000ff */
[----:B------:R-:W-:Y:S01]  /*cbc0*/  FADD.FTZ R171, R171, R170 ;  /* 0x000000aaabab7221 */ /* 0x000fe20000010000 */
[----:B------:R-:W-:Y:S01]  /*cbd0*/  FADD.FTZ R197, R197, R14 ;  /* 0x0000000ec5c57221 */ /* 0x000fe20000010000 */
[----:B------:R-:W-:-:S02]  /*cbe0*/  IMAD.MOV.U32 R20, RZ, RZ, R7 ;  /* 0x000000ffff147224 */ /* 0x000fc400078e0007 */
[----:B------:R2:W-:Y:S01]  /*cbf0*/  STSM.16.M88.4 [R189], R160 ;  /* 0x000000a0bd007844 */ /* 0x0005e20000000200 */
[----:B------:R-:W-:Y:S01]  /*cc00*/  FADD.FTZ R172, R172, R171 ;  /* 0x000000abacac7221 */ /* 0x000fe20000010000 */
[----:B------:R0:W-:Y:S01]  /*cc10*/  MUFU.EX2 R181, R206 ;  /* 0x000000ce00b57308 */ /* 0x0001e20000000800 */
[----:B------:R-:W-:Y:S02]  /*cc20*/  FADD.FTZ R188, R188, R197 ;  /* 0x000000c5bcbc7221 */ /* 0x000fe40000010000 */
[----:B------:R-:W-:Y:S02]  /*cc30*/  FADD.FTZ R173, R173, R172 ;  /* 0x000000acadad7221 */ /* 0x000fe40000010000 */
[----:B------:R-:W-:Y:S02]  /*cc40*/  FADD.FTZ R199, R199, R188 ;  /* 0x000000bcc7c77221 */ /* 0x000fe40000010000 */
[----:B------:R-:W-:Y:S01]  /*cc50*/  FADD.FTZ R174, R174, R173 ;  /* 0x000000adaeae7221 */ /* 0x000fe20000010000 */
[----:B------:R-:W3:Y:S01]  /*cc60*/  MUFU.EX2 R182, R182 ;  /* 0x000000b600b67308 */ /* 0x000ee20000000800 */
[----:B-1----:R-:W-:Y:S01]  /*cc70*/  F2FP.F16.F32.PACK_AB R164, R180, R179 ;  /* 0x000000b3b4a4723e */ /* 0x002fe200000000ff */
[----:B0-----:R-:W-:-:S02]  /*cc80*/  VIADD R206, R204, 0x80 ;  /* 0x00000080ccce7836 */ /* 0x001fc40000000000 */
[----:B------:R-:W-:Y:S01]  /*cc90*/  FADD.FTZ R196, R196, R199 ;  /* 0x000000c7c4c47221 */ /* 0x000fe20000010000 */
[----:B------:R-:W-:-:S03]  /*cca0*/  FADD.FTZ R175, R175, R174 ;  /* 0x000000aeafaf7221 */ /* 0x000fc60000010000 */
[----:B------:R-:W-:Y:S01]  /*ccb0*/  FADD.FTZ R201, R201, R196 ;  /* 0x000000c4c9c97221 */ /* 0x000fe20000010000 */
[----:B------:R-:W-:Y:S01]  /*ccc0*/  MUFU.EX2 R200, R200 ;  /* 0x000000c800c87308 */ /* 0x000fe20000000800 */
[----:B------:R-:W-:Y:S02]  /*ccd0*/  FADD.FTZ R176, R176, R175 ;  /* 0x000000afb0b07221 */ /* 0x000fe40000010000 */
[----:B------:R-:W-:Y:S02]  /*cce0*/  FADD.FTZ R198, R198, R201 ;  /* 0x000000c9c6c67221 */ /* 0x000fe40000010000 */
[----:B------:R-:W-:Y:S02]  /*ccf0*/  FADD.FTZ R177, R177, R176 ;  /* 0x000000b0b1b17221 */ /* 0x000fe40000010000 */
[----:B------:R-:W-:Y:S01]  /*cd00*/  FADD.FTZ R203, R203, R198 ;  /* 0x000000c6cbcb7221 */ /* 0x000fe20000010000 */
[----:B------:R-:W0:Y:S01]  /*cd10*/  MUFU.EX2 R205, R205 ;  /* 0x000000cd00cd7308 */ /* 0x000e220000000800 */
[----:B---3--:R-:W-:Y:S01]  /*cd20*/  F2FP.F16.F32.PACK_AB R166, R182, R181 ;  /* 0x000000b5b6a6723e */ /* 0x008fe200000000ff */
[----:B------:R-:W-:-:S04]  /*cd30*/  FADD.FTZ R178, R178, R177 ;  /* 0x000000b1b2b27221 */ /* 0x000fc80000010000 */
[----:B------:R-:W-:Y:S02]  /*cd40*/  FADD.FTZ R179, R179, R178 ;  /* 0x000000b2b3b37221 */ /* 0x000fe40000010000 */
[----:B------:R-:W-:Y:S02]  /*cd50*/  MUFU.EX2 R13, R13 ;  /* 0x0000000d000d7308 */ /* 0x000fe40000000800 */
[----:B------:R-:W-:-:S04]  /*cd60*/  FADD.FTZ R180, R180, R179 ;  /* 0x000000b3b4b47221 */ /* 0x000fc80000010000 */
[----:B------:R-:W-:Y:S02]  /*cd70*/  FADD.FTZ R5, R181, R180 ;  /* 0x000000b4b5057221 */ /* 0x000fe40000010000 */
[----:B------:R-:W1:Y:S01]  /*cd80*/  MUFU.EX2 R202, R202 ;  /* 0x000000ca00ca7308 */ /* 0x000e620000000800 */
[----:B0-----:R-:W-:Y:S01]  /*cd90*/  F2FP.F16.F32.PACK_AB R165, R205, R200 ;  /* 0x000000c8cda5723e */ /* 0x001fe200000000ff */
[----:B------:R-:W-:Y:S01]  /*cda0*/  FADD.FTZ R200, R200, R203 ;  /* 0x000000cbc8c87221 */ /* 0x000fe20000010000 */
[----:B------:R-:W-:-:S03]  /*cdb0*/  FADD.FTZ R5, R182, R5 ;  /* 0x00000005b6057221 */ /* 0x000fc60000010000 */
[----:B------:R-:W-:Y:S01]  /*cdc0*/  FADD.FTZ R200, R205, R200 ;  /* 0x000000c8cdc87221 */ /* 0x000fe20000010000 */
[----:B-1----:R-:W-:-:S03]  /*cdd0*/  F2FP.F16.F32.PACK_AB R167, R202, R13 ;  /* 0x0000000dcaa7723e */ /* 0x002fc600000000ff */
[----:B------:R-:W-:Y:S02]  /*cde0*/  FADD.FTZ R13, R13, R200 ;  /* 0x000000c80d0d7221 */ /* 0x000fe40000010000 */
[----:B------:R2:W-:Y:S01]  /*cdf0*/  STSM.16.M88.4 [R187], R164 ;  /* 0x000000a4bb007844 */ /* 0x0005e20000000200 */
[----:B------:R-:W-:Y:S01]  /*ce00*/  WARPGROUP.ARRIVE ;  /* 0x00000000000079c5 */ /* 0x000fe20000000000 */
[----:B------:R-:W-:Y:S01]  /*ce10*/  FADD.FTZ R6, R202, R13 ;  /* 0x0000000dca067221 */ /* 0x000fe20000010000 */
[----:B------:R-:W-:-:S04]  /*ce20*/  IMAD.MOV.U32 R13, RZ, RZ, R2 ;  /* 0x000000ffff0d7224 */ /* 0x000fc800078e0002 */
[----:B------:R-:W-:Y:S01]  /*ce30*/  HGMMA.64x256x16.F32 R24, R152, gdesc[UR8].tnspB, R24, gsb0 ;  /* 0x43e0000898187df0 */ /* 0x000fe20008000818 */
        /* <DEDUP_REMOVED lines=31> */
.L_x_4401:
[----:B------:R-:W1:Y:S01]  /*d030*/  SHFL.BFLY PT, R0, R5, 0x2, 0x1f ;  /* 0x0c401f0005007f89 */ /* 0x000e6200000e0000 */
[----:B------:R-:W-:Y:S01]  /*d040*/  IMAD.U32 R12, RZ, RZ, UR6 ;  /* 0x00000006ff0c7e24 */ /* 0x000fe2000f8e00ff */
[----:B------:R-:W-:Y:S02]  /*d050*/  UIADD3 UR36, UR36, 0x1, URZ ;  /* 0x0000000124247890 */ /* 0x000fe4000fffe03f */
[----:B0-2---:R-:W0:Y:S01]  /*d060*/  SHFL.BFLY PT, R9, R6, 0x2, 0x1f ;  /* 0x0c401f0006097f89 */ /* 0x005e2200000e0000 */
[----:B------:R-:W-:Y:S08]  /*d070*/  BAR.ARV 0x8, 0x100 ;  /* 0x0204000000007b1d */ /* 0x000ff00000002000 */
[----:B------:R-:W-:Y:S01]  /*d080*/  BAR.SYNC.DEFER_BLOCKING 0xf, 0x100 ;  /* 0x03c4000000007b1d */ /* 0x000fe20000010000 */
[----:B-1----:R-:W-:Y:S01]  /*d090*/  FADD.FTZ R0, R0, R5 ;  /* 0x0000000500007221 */ /* 0x002fe20000010000 */
[----:B------:R-:W-:-:S02]  /*d0a0*/  VIADD R5, R2, 0x1 ;  /* 0x0000000102057836 */ /* 0x000fc40000000000 */
[----:B0-----:R-:W-:Y:S02]  /*d0b0*/  FADD.FTZ R11, R9, R6 ;  /* 0x00000006090b7221 */ /* 0x001fe40000010000 */
[----:B------:R-:W0:Y:S01]  /*d0c0*/  SHFL.BFLY PT, R3, R0, 0x1, 0x1f ;  /* 0x0c201f0000037f89 */ /* 0x000e2200000e0000 */
[----:B------:R-:W-:-:S03]  /*d0d0*/  ISETP.NE.AND P1, PT, R5, 0x2, PT ;  /* 0x000000020500780c */ /* 0x000fc60003f25270 */
[----:B------:R-:W1:Y:S01]  /*d0e0*/  SHFL.BFLY PT, R4, R11, 0x1, 0x1f ;  /* 0x0c201f000b047f89 */ /* 0x000e6200000e0000 */
[----:B0-----:R-:W-:Y:S01]  /*d0f0*/  FADD.FTZ R10, R0, R3 ;  /* 0x00000003000a7221 */ /* 0x001fe20000010000 */
[----:B------:R-:W-:Y:S02]  /*d100*/  IMAD.MOV R3, RZ, RZ, -R184 ;  /* 0x000000ffff037224 */ /* 0x000fe400078e0ab8 */
[----:B------:R-:W-:Y:S02]  /*d110*/  IMAD.MOV.U32 R0, RZ, RZ, -0x800000 ;  /* 0xff800000ff007424 */ /* 0x000fe400078e00ff */
[----:B-1----:R-:W-:Y:S01]  /*d120*/  FADD.FTZ R9, R11, R4 ;  /* 0x000000040b097221 */ /* 0x002fe20000010000 */
[----:B------:R-:W-:Y:S01]  /*d130*/  FSETP.NE.FTZ.AND P2, PT, R10, RZ, PT ;  /* 0x000000ff0a00720b */ /* 0x000fe20003f55000 */
[----:B------:R-:W-:Y:S01]  /*d140*/  IMAD.MOV.U32 R4, RZ, RZ, RZ ;  /* 0x000000ffff047224 */ /* 0x000fe200078e00ff */
[----:B------:R-:W-:Y:S01]  /*d150*/  ISETP.NE.AND P0, PT, R18, R3, PT ;  /* 0x000000031200720c */ /* 0x000fe20003f05270 */
[----:B------:R-:W-:Y:S01]  /*d160*/  IMAD.MOV.U32 R3, RZ, RZ, RZ ;  /* 0x000000ffff037224 */ /* 0x000fe200078e00ff */
[----:B------:R-:W-:-:S02]  /*d170*/  FSETP.NE.FTZ.AND P3, PT, R9, RZ, PT ;  /* 0x000000ff0900720b */ /* 0x000fc40003f75000 */
[----:B------:R-:W-:-:S04]  /*d180*/  SEL R11, RZ, 0x1, P1 ;  /* 0x00000001ff0b7807 */ /* 0x000fc80000800000 */
[----:B------:R-:W-:-:S03]  /*d190*/  LOP3.LUT R16, R16, R11, RZ, 0x3c, !PT ;  /* 0x0000000b10107212 */ /* 0x000fc600078e3cff */
[----:B------:R-:W0:Y:S02]  /*d1a0*/  @P2 MUFU.RCP R3, R10 ;  /* 0x0000000a00032308 */ /* 0x000e240000001000 */
[----:B------:R-:W-:Y:S02]  /*d1b0*/  @!P0 IMAD R2, R2, 0x40, R22 ;  /* 0x0000004002028824 */ /* 0x000fe400078e0216 */
[----:B------:R-:W-:Y:S02]  /*d1c0*/  @P3 FMUL.FTZ R12, R12, 0.69314718246459960938 ;  /* 0x3f3172180c0c3820 */ /* 0x000fe40000410000 */
[----:B------:R-:W-:Y:S02]  /*d1d0*/  @!P0 IMAD R2, R2, 0x4, R17 ;  /* 0x0000000402028824 */ /* 0x000fe400078e0211 */
[----:B------:R-:W1:Y:S08]  /*d1e0*/  @P3 MUFU.RCP R4, R9 ;  /* 0x0000000900043308 */ /* 0x000e700000001000 */
[----:B------:R-:W2:Y:S01]  /*d1f0*/  @P2 MUFU.LG2 R10, R10 ;  /* 0x0000000a000a2308 */ /* 0x000ea20000000c00 */
[----:B0-----:R-:W-:Y:S01]  /*d200*/  @!P0 STS [R2+0x38400], R3 ;  /* 0x0384000302008388 */ /* 0x001fe20000000800 */
[-C--:B------:R-:W-:Y:S01]  /*d210*/  FMUL.FTZ R208, R24, R3.reuse ;  /* 0x0000000318d07220 */ /* 0x080fe20000410000 */
[-C--:B------:R-:W-:Y:S01]  /*d220*/  FMUL.FTZ R21, R25, R3.reuse ;  /* 0x0000000319157220 */ /* 0x080fe20000410000 */
[-C--:B------:R-:W-:Y:S01]  /*d230*/  FMUL.FTZ R205, R28, R3.reuse ;  /* 0x000000031ccd7220 */ /* 0x080fe20000410000 */
[-C--:B------:R-:W-:Y:S01]  /*d240*/  FMUL.FTZ R6, R29, R3.reuse ;  /* 0x000000031d067220 */ /* 0x080fe20000410000 */
[-C--:B------:R-:W-:Y:S01]  /*d250*/  FMUL.FTZ R213, R32, R3.reuse ;  /* 0x0000000320d57220 */ /* 0x080fe20000410000 */
[-C--:B------:R-:W-:Y:S01]  /*d260*/  FMUL.FTZ R211, R33, R3.reuse ;  /* 0x0000000321d37220 */ /* 0x080fe20000410000 */
[----:B------:R2:W0:Y:S01]  /*d270*/  @P3 MUFU.LG2 R11, R9 ;  /* 0x00000009000b3308 */ /* 0x0004220000000c00 */
[----:B-1----:R1:W-:Y:S01]  /*d280*/  @!P0 STS [R2+0x38420], R4 ;  /* 0x0384200402008388 */ /* 0x0023e20000000800 */
[-C--:B------:R-:W-:Y:S01]  /*d290*/  FMUL.FTZ R212, R36, R3.reuse ;  /* 0x0000000324d47220 */ /* 0x080fe20000410000 */
[-C--:B------:R-:W-:Y:S01]  /*d2a0*/  FMUL.FTZ R209, R37, R3.reuse ;  /* 0x0000000325d17220 */ /* 0x080fe20000410000 */
[-C--:B------:R-:W-:Y:S01]  /*d2b0*/  FMUL.FTZ R210, R40, R3.reuse ;  /* 0x0000000328d27220 */ /* 0x080fe20000410000 */
[-C--:B------:R-:W-:Y:S01]  /*d2c0*/  FMUL.FTZ R206, R41, R3.reuse ;  /* 0x0000000329ce7220 */ /* 0x080fe20000410000 */
[-C--:B------:R-:W-:Y:S01]  /*d2d0*/  FMUL.FTZ R207, R44, R3.reuse ;  /* 0x000000032ccf7220 */ /* 0x080fe20000410000 */
[-C--:B------:R-:W-:Y:S01]  /*d2e0*/  FMUL.FTZ R203, R45, R3.reuse ;  /* 0x000000032dcb7220 */ /* 0x080fe20000410000 */
[-C--:B------:R-:W-:Y:S01]  /*d2f0*/  FMUL.FTZ R204, R48, R3.reuse ;  /* 0x0000000330cc7220 */ /* 0x080fe20000410000 */
[----:B--2---:R-:W-:Y:S01]  /*d300*/  @P2 FMUL.FTZ R9, R10, 0.69314718246459960938 ;  /* 0x3f3172180a092820 */ /* 0x004fe20000410000 */
[----:B------:R-:W-:Y:S01]  /*d310*/  FMUL.FTZ R201, R49, R3 ;  /* 0x0000000331c97220 */ /* 0x000fe20000410000 */
[----:B-1----:R-:W-:-:S02]  /*d320*/  IMAD.U32 R2, RZ, RZ, UR6 ;  /* 0x00000006ff027e24 */ /* 0x002fc4000f8e00ff */
[-C--:B------:R-:W-:Y:S01]  /*d330*/  FMUL.FTZ R202, R52, R3.reuse ;  /* 0x0000000334ca7220 */ /* 0x080fe20000410000 */
[-C--:B------:R-:W-:Y:S01]  /*d340*/  FMUL.FTZ R199, R53, R3.reuse ;  /* 0x0000000335c77220 */ /* 0x080fe20000410000 */
[-C--:B------:R-:W-:Y:S01]  /*d350*/  FMUL.FTZ R200, R56, R3.reuse ;  /* 0x0000000338c87220 */ /* 0x080fe20000410000 */
[----:B------:R-:W-:Y:S01]  /*d360*/  @P2 FMUL.FTZ R2, R2, 0.69314718246459960938 ;  /* 0x3f31721802022820 */ /* 0x000fe20000410000 */
        /* <DEDUP_REMOVED lines=50> */
[----:B------:R-:W-:Y:S01]  /*d690*/  @P2 FFMA.FTZ R3, R2, R7, R9 ;  /* 0x0000000702032223 */ /* 0x000fe20000010009 */
        /* <DEDUP_REMOVED lines=67> */
.L_x_4377:
[----:B------:R-:W0:Y:S01]  /*dad0*/  S2R R4, SR_CgaCtaId ;  /* 0x0000000000047919 */ /* 0x000e220000008800 */
[----:B------:R-:W-:Y:S01]  /*dae0*/  MOV R17, 0x400 ;  /* 0x0000040000117802 */ /* 0x000fe20000000f00 */
[----:B------:R-:W-:Y:S01]  /*daf0*/  BSSY B0, `(.L_x_4411) ;  /* 0x00002a7000007945 */ /* 0x000fe20003800000 */
[----:B------:R-:W-:Y:S02]  /*db00*/  BAR.SYNC.DEFER_BLOCKING 0x5, 0x180 ;  /* 0x0146000000007b1d */ /* 0x000fe40000010000 */
[----:B0-----:R-:W-:-:S05]  /*db10*/  LEA R17, R4, R17, 0x18 ;  /* 0x0000001104117211 */ /* 0x001fca00078ec0ff */
[----:B------:R-:W0:Y:S02]  /*db20*/  LDS R4, [R17+0x388d0] ;  /* 0x0388d00011047984 */ /* 0x000e240000000800 */
[----:B0-----:R-:W-:Y:S01]  /*db30*/  R2UR UR4, R4 ;  /* 0x00000000040472ca */ /* 0x001fe200000e0000 */
[----:B------:R-:W-:Y:S06]  /*db40*/  BAR.ARV 0x4, 0x180 ;  /* 0x0106000000007b1d */ /* 0x000fec0000002000 */
[----:B------:R-:W-:Y:S08]  /*db50*/  @P0 BRA `(.L_x_4412) ;  /* 0x0000001c00880947 */ /* 0x000ff00003800000 */
[----:B------:R-:W0:Y:S01]  /*db60*/  S2R R4, SR_SWINHI ;  /* 0x0000000000047919 */ /* 0x000e220000002f00 */
[----:B------:R-:W-:Y:S01]  /*db70*/  IMAD R7, R215, 0x40, R23 ;  /* 0x00000040d7077824 */ /* 0x000fe200078e0217 */
[----:B------:R-:W-:Y:S01]  /*db80*/  F2FP.F16.F32.PACK_AB R6, R6, R205 ;  /* 0x000000cd0606723e */ /* 0x000fe200000000ff */
[----:B------:R-:W-:Y:S01]  /*db90*/  USHF.R.S32.HI UR12, URZ, 0x1f, UR42 ;  /* 0x0000001f3f0c7899 */ /* 0x000fe2000801142a */
[----:B------:R-:W-:Y:S01]  /*dba0*/  BAR.SYNC.DEFER_BLOCKING 0x1, 0x100 ;  /* 0x0044000000007b1d */ /* 0x000fe20000010000 */
[----:B------:R-:W-:Y:S01]  /*dbb0*/  F2FP.F16.F32.PACK_AB R112, R113, R112 ;  /* 0x000000707170723e */ /* 0x000fe200000000ff */
[----:B------:R-:W-:Y:S01]  /*dbc0*/  USHF.R.S32.HI UR13, URZ, 0x1f, UR39 ;  /* 0x0000001f3f0d7899 */ /* 0x000fe20008011427 */
[----:B------:R-:W-:Y:S02]  /*dbd0*/  F2FP.F16.F32.PACK_AB R113, R19, R114 ;  /* 0x000000721371723e */ /* 0x000fe400000000ff */
[----:B------:R-:W-:Y:S02]  /*dbe0*/  F2FP.F16.F32.PACK_AB R114, R117, R116 ;  /* 0x000000747572723e */ /* 0x000fe400000000ff */
[----:B------:R-:W-:Y:S01]  /*dbf0*/  F2FP.F16.F32.PACK_AB R115, R108, R115 ;  /* 0x000000736c73723e */ /* 0x000fe200000000ff */
[----:B------:R-:W1:Y:S01]  /*dc00*/  SHFL.IDX PT, R41, R216, RZ, 0x1f ;  /* 0x00001fffd8297589 */ /* 0x000e6200000e0000 */
        /* <DEDUP_REMOVED lines=10> */
[----:B------:R-:W-:Y:S02]  /*dcb0*/  MOV R92, R17 ;  /* 0x00000011005c7202 */ /* 0x000fe40000000f00 */
[----:B0-----:R-:W-:Y:S02]  /*dcc0*/  MOV R93, R4 ;  /* 0x00000004005d7202 */ /* 0x001fe40000000f00 */
[----:B------:R-:W-:-:S02]  /*dcd0*/  F2FP.F16.F32.PACK_AB R146, R149, R148 ;  /* 0x000000949592723e */ /* 0x000fc400000000ff */
[----:B------:R-:W-:Y:S01]  /*dce0*/  F2FP.F16.F32.PACK_AB R147, R151, R150 ;  /* 0x000000969793723e */ /* 0x000fe200000000ff */
[----:B------:R-:W-:-:S04]  /*dcf0*/  IMAD.WIDE R4, R219, 0x2, R92 ;  /* 0x00000002db047825 */ /* 0x000fc800078e025c */
[----:B------:R-:W-:Y:S01]  /*dd00*/  IMAD.WIDE R92, R7, 0x2, R92 ;  /* 0x00000002075c7825 */ /* 0x000fe200078e025c */
[C---:B------:R-:W-:Y:S02]  /*dd10*/  IADD3 R15, P3, R4.reuse, 0x40, RZ ;  /* 0x00000040040f7810 */ /* 0x040fe40007f7e0ff */
[----:B------:R-:W-:Y:S02]  /*dd20*/  IADD3 R25, P4, R4, 0x60, RZ ;  /* 0x0000006004197810 */ /* 0x000fe40007f9e0ff */
[----:B------:R-:W-:Y:S02]  /*dd30*/  LOP3.LUT R14, R15, 0x380, RZ, 0xc0, !PT ;  /* 0x000003800f0e7812 */ /* 0x000fe400078ec0ff */
[----:B------:R-:W-:Y:S02]  /*dd40*/  LOP3.LUT R24, R25, 0x380, RZ, 0xc0, !PT ;  /* 0x0000038019187812 */ /* 0x000fe400078ec0ff */
[----:B------:R-:W-:Y:S02]  /*dd50*/  SHF.R.U64 R14, R14, 0x3, RZ ;  /* 0x000000030e0e7819 */ /* 0x000fe400000012ff */
[----:B------:R-:W-:-:S02]  /*dd60*/  SHF.R.U64 R24, R24, 0x3, RZ ;  /* 0x0000000318187819 */ /* 0x000fc400000012ff */
[----:B------:R-:W-:Y:S01]  /*dd70*/  LOP3.LUT R14, R14, R15, RZ, 0x3c, !PT ;  /* 0x0000000f0e0e7212 */ /* 0x000fe200078e3cff */
[--C-:B------:R-:W-:Y:S01]  /*dd80*/  IMAD.X R15, RZ, RZ, R5.reuse, P3 ;  /* 0x000000ffff0f7224 */ /* 0x100fe200018e0605 */
[----:B------:R-:W-:Y:S01]  /*dd90*/  LOP3.LUT R24, R24, R25, RZ, 0x3c, !PT ;  /* 0x0000001918187212 */ /* 0x000fe200078e3cff */
[----:B------:R-:W-:Y:S01]  /*dda0*/  IMAD.X R25, RZ, RZ, R5, P4 ;  /* 0x000000ffff197224 */ /* 0x000fe200020e0605 */
[C---:B------:R-:W-:Y:S02]  /*ddb0*/  IADD3 R29, P5, R4.reuse, 0x2000, RZ ;  /* 0x00002000041d7810 */ /* 0x040fe40007fbe0ff */
[C---:B------:R-:W-:Y:S02]  /*ddc0*/  IADD3 R119, P3, R4.reuse, 0x4020, RZ ;  /* 0x0000402004777810 */ /* 0x040fe40007f7e0ff */
[----:B------:R-:W-:Y:S02]  /*ddd0*/  IADD3 R123, P4, R4, 0x4040, RZ ;  /* 0x00004040047b7810 */ /* 0x000fe40007f9e0ff */
[----:B------:R-:W-:-:S02]  /*dde0*/  LOP3.LUT R28, R29, 0x380, RZ, 0xc0, !PT ;  /* 0x000003801d1c7812 */ /* 0x000fc400078ec0ff */
[----:B------:R-:W-:Y:S02]  /*ddf0*/  LOP3.LUT R118, R119, 0x380, RZ, 0xc0, !PT ;  /* 0x0000038077767812 */ /* 0x000fe400078ec0ff */
[----:B------:R-:W-:Y:S02]  /*de00*/  LOP3.LUT R122, R123, 0x380, RZ, 0xc0, !PT ;  /* 0x000003807b7a7812 */ /* 0x000fe400078ec0ff */
[----:B------:R-:W-:Y:S02]  /*de10*/  SHF.R.U64 R28, R28, 0x3, RZ ;  /* 0x000000031c1c7819 */ /* 0x000fe400000012ff */
[----:B------:R-:W-:Y:S02]  /*de20*/  IADD3 R49, P0, R4, 0x2040, RZ ;  /* 0x0000204004317810 */ /* 0x000fe40007f1e0ff */
[----:B------:R-:W-:Y:S02]  /*de30*/  SHF.R.U64 R118, R118, 0x3, RZ ;  /* 0x0000000376767819 */ /* 0x000fe400000012ff */
[----:B------:R-:W-:-:S02]  /*de40*/  SHF.R.U64 R122, R122, 0x3, RZ ;  /* 0x000000037a7a7819 */ /* 0x000fc400000012ff */
[----:B------:R-:W-:Y:S01]  /*de50*/  LOP3.LUT R28, R28, R29, RZ, 0x3c, !PT ;  /* 0x0000001d1c1c7212 */ /* 0x000fe200078e3cff */
[--C-:B------:R-:W-:Y:S01]  /*de60*/  IMAD.X R29, RZ, RZ, R5.reuse, P5 ;  /* 0x000000ffff1d7224 */ /* 0x100fe200028e0605 */
[----:B------:R-:W-:Y:S02]  /*de70*/  LOP3.LUT R48, R49, 0x380, RZ, 0xc0, !PT ;  /* 0x0000038031307812 */ /* 0x000fe400078ec0ff */
[----:B------:R-:W-:Y:S02]  /*de80*/  IADD3 R13, P2, R4, 0x20, RZ ;  /* 0x00000020040d7810 */ /* 0x000fe40007f5e0ff */
[----:B------:R-:W-:Y:S01]  /*de90*/  LOP3.LUT R118, R118, R119, RZ, 0x3c, !PT ;  /* 0x0000007776767212 */ /* 0x000fe200078e3cff */
[--C-:B------:R-:W-:Y:S01]  /*dea0*/  IMAD.X R119, RZ, RZ, R5.reuse, P3 ;  /* 0x000000ffff777224 */ /* 0x100fe200018e0605 */
[----:B------:R-:W-:Y:S01]  /*deb0*/  LOP3.LUT R122, R122, R123, RZ, 0x3c, !PT ;  /* 0x0000007b7a7a7212 */ /* 0x000fe200078e3cff */
[----:B------:R-:W-:Y:S01]  /*dec0*/  IMAD.X R123, RZ, RZ, R5, P4 ;  /* 0x000000ffff7b7224 */ /* 0x000fe200020e0605 */
[----:B------:R-:W-:-:S02]  /*ded0*/  IADD3 R127, P5, R4, 0x4060, RZ ;  /* 0x00004060047f7810 */ /* 0x000fc40007fbe0ff */
[C---:B------:R-:W-:Y:S02]  /*dee0*/  IADD3 R81, P3, R92.reuse, 0x1000, RZ ;  /* 0x000010005c517810 */ /* 0x040fe40007f7e0ff */
[----:B------:R-:W-:Y:S02]  /*def0*/  IADD3 R77, P4, R92, 0x2000, RZ ;  /* 0x000020005c4d7810 */ /* 0x000fe40007f9e0ff */
[----:B------:R-:W-:Y:S02]  /*df00*/  SHF.R.U64 R48, R48, 0x3, RZ ;  /* 0x0000000330307819 */ /* 0x000fe400000012ff */
        /* <DEDUP_REMOVED lines=9> */
[----:B------:R-:W-:-:S02]  /*dfa0*/  IADD3 R135, P0, R4, 0x6020, RZ ;  /* 0x0000602004877810 */ /* 0x000fc40007f1e0ff */
[----:B------:R-:W-:Y:S02]  /*dfb0*/  SHF.R.U64 R80, R80, 0x3, RZ ;  /* 0x0000000350507819 */ /* 0x000fe400000012ff */
[----:B------:R-:W-:Y:S02]  /*dfc0*/  SHF.R.U64 R76, R76, 0x3, RZ ;  /* 0x000000034c4c7819 */ /* 0x000fe400000012ff */
[----:B------:R-:W-:Y:S02]  /*dfd0*/  LOP3.LUT R32, R33, 0x380, RZ, 0xc0, !PT ;  /* 0x0000038021207812 */ /* 0x000fe400078ec0ff */
[----:B------:R-:W-:Y:S01]  /*dfe0*/  LOP3.LUT R12, R12, R13, RZ, 0x3c, !PT ;  /* 0x0000000d0c0c7212 */ /* 0x000fe200078e3cff */
[--C-:B------:R-:W-:Y:S01]  /*dff0*/  IMAD.X R13, RZ, RZ, R5.reuse, P2 ;  /* 0x000000ffff0d7224 */ /* 0x100fe200010e0605 */
[----:B------:R-:W-:Y:S01]  /*e000*/  LOP3.LUT R126, R126, R127, RZ, 0x3c, !PT ;  /* 0x0000007f7e7e7212 */ /* 0x000fe200078e3cff */
[----:B------:R-:W-:Y:S01]  /*e010*/  IMAD.X R127, RZ, RZ, R5, P5 ;  /* 0x000000ffff7f7224 */ /* 0x000fe200028e0605 */
[----:B------:R-:W-:-:S02]  /*e020*/  LOP3.LUT R134, R135, 0x380, RZ, 0xc0, !PT ;  /* 0x0000038087867812 */ /* 0x000fc400078ec0ff */
[C---:B------:R-:W-:Y:S02]  /*e030*/  IADD3 R101, P1, R4.reuse, 0x2060, RZ ;  /* 0x0000206004657810 */ /* 0x040fe40007f3e0ff */
[----:B------:R-:W-:Y:S02]  /*e040*/  IADD3 R105, P2, R4, 0x4000, RZ ;  /* 0x0000400004697810 */ /* 0x000fe40007f5e0ff */
[----:B------:R-:W-:Y:S01]  /*e050*/  LOP3.LUT R80, R80, R81, RZ, 0x3c, !PT ;  /* 0x0000005150507212 */ /* 0x000fe200078e3cff */
[--C-:B------:R-:W-:Y:S01]  /*e060*/  IMAD.X R81, RZ, RZ, R93.reuse, P3 ;  /* 0x000000ffff517224 */ /* 0x100fe200018e065d */
[----:B------:R-:W-:Y:S01]  /*e070*/  LOP3.LUT R76, R76, R77, RZ, 0x3c, !PT ;  /* 0x0000004d4c4c7212 */ /* 0x000fe200078e3cff */
[----:B------:R-:W-:Y:S01]  /*e080*/  IMAD.X R77, RZ, RZ, R93, P4 ;  /* 0x000000ffff4d7224 */ /* 0x000fe200020e065d */
[----:B------:R-:W-:Y:S02]  /*e090*/  SHF.R.U64 R32, R32, 0x3, RZ ;  /* 0x0000000320207819 */ /* 0x000fe400000012ff */
[----:B------:R-:W-:-:S02]  /*e0a0*/  IADD3 R73, P5, R92, 0x3000, RZ ;  /* 0x000030005c497810 */ /* 0x000fc40007fbe0ff */
[C---:B------:R-:W-:Y:S02]  /*e0b0*/  IADD3 R53, P3, R92.reuse, 0x8000, RZ ;  /* 0x000080005c357810 */ /* 0x040fe40007f7e0ff */
[----:B------:R-:W-:Y:S02]  /*e0c0*/  IADD3 R45, P4, R92, 0x9000, RZ ;  /* 0x000090005c2d7810 */ /* 0x000fe40007f9e0ff */
[----:B------:R-:W-:Y:S02]  /*e0d0*/  SHF.R.U64 R134, R134, 0x3, RZ ;  /* 0x0000000386867819 */ /* 0x000fe400000012ff */
[----:B------:R-:W-:Y:S02]  /*e0e0*/  LOP3.LUT R100, R101, 0x380, RZ, 0xc0, !PT ;  /* 0x0000038065647812 */ /* 0x000fe400078ec0ff */
[----:B------:R-:W-:Y:S02]  /*e0f0*/  LOP3.LUT R104, R105, 0x380, RZ, 0xc0, !PT ;  /* 0x0000038069687812 */ /* 0x000fe400078ec0ff */
[----:B------:R-:W-:Y:S01]  /*e100*/  LOP3.LUT R32, R32, R33, RZ, 0x3c, !PT ;  /* 0x0000002120207212 */ /* 0x000fe200078e3cff */
[----:B------:R-:W-:Y:S01]  /*e110*/  IMAD.X R33, RZ, RZ, R5, P6 ;  /* 0x000000ffff217224 */ /* 0x000fe200030e0605 */
[----:B------:R-:W-:-:S02]  /*e120*/  LOP3.LUT R72, R73, 0x380, RZ, 0xc0, !PT ;  /* 0x0000038049487812 */ /* 0x000fc400078ec0ff */
[----:B------:R-:W-:Y:S02]  /*e130*/  LOP3.LUT R52, R53, 0x380, RZ, 0xc0, !PT ;  /* 0x0000038035347812 */ /* 0x000fe400078ec0ff */
[----:B------:R-:W-:Y:S02]  /*e140*/  LOP3.LUT R44, R45, 0x380, RZ, 0xc0, !PT ;  /* 0x000003802d2c7812 */ /* 0x000fe400078ec0ff */
[----:B------:R-:W-:Y:S02]  /*e150*/  IADD3 R131, P6, R4, 0x6000, RZ ;  /* 0x0000600004837810 */ /* 0x000fe40007fde0ff */
[----:B------:R-:W-:Y:S01]  /*e160*/  LOP3.LUT R134, R134, R135, RZ, 0x3c, !PT ;  /* 0x0000008786867212 */ /* 0x000fe200078e3cff */
[----:B------:R-:W-:Y:S01]  /*e170*/  IMAD.X R135, RZ, RZ, R5, P0 ;  /* 0x000000ffff877224 */ /* 0x000fe200000e0605 */
[----:B------:R-:W-:Y:S02]  /*e180*/  SHF.R.U64 R100, R100, 0x3, RZ ;  /* 0x0000000364647819 */ /* 0x000fe400000012ff */
[----:B------:R-:W-:-:S02]  /*e190*/  SHF.R.U64 R104, R104, 0x3, RZ ;  /* 0x0000000368687819 */ /* 0x000fc400000012ff */
[----:B------:R-:W-:Y:S02]  /*e1a0*/  IADD3 R65, P0, R92, 0x5000, RZ ;  /* 0x000050005c417810 */ /* 0x000fe40007f1e0ff */
[----:B------:R-:W-:Y:S02]  /*e1b0*/  SHF.R.U64 R72, R72, 0x3, RZ ;  /* 0x0000000348487819 */ /* 0x000fe400000012ff */
        /* <DEDUP_REMOVED lines=8> */
[----:B------:R-:W-:Y:S01]  /*e240*/  LOP3.LUT R72, R72, R73, RZ, 0x3c, !PT ;  /* 0x0000004948487212 */ /* 0x000fe200078e3cff */
[----:B------:R-:W-:Y:S01]  /*e250*/  IMAD.X R73, RZ, RZ, R93, P5 ;  /* 0x000000ffff497224 */ /* 0x000fe200028e065d */
[C---:B------:R-:W-:Y:S02]  /*e260*/  IADD3 R9, P1, R4.reuse, 0x6040, RZ ;  /* 0x0000604004097810 */ /* 0x040fe40007f3e0ff */
[----:B------:R-:W-:Y:S02]  /*e270*/  IADD3 R11, P2, R4, 0x6060, RZ ;  /* 0x00006060040b7810 */ /* 0x000fe40007f5e0ff */
[----:B------:R-:W-:Y:S02]  /*e280*/  LOP3.LUT R52, R52, R53, RZ, 0x3c, !PT ;  /* 0x0000003534347212 */ /* 0x000fe400078e3cff */
[----:B------:R-:W-:Y:S02]  /*e290*/  LOP3.LUT R44, R44, R45, RZ, 0x3c, !PT ;  /* 0x0000002d2c2c7212 */ /* 0x000fe400078e3cff */
[----:B------:R-:W-:-:S02]  /*e2a0*/  SHF.R.U64 R130, R130, 0x3, RZ ;  /* 0x0000000382827819 */ /* 0x000fc400000012ff */
[----:B------:R-:W-:Y:S02]  /*e2b0*/  LOP3.LUT R53, R4, 0x380, RZ, 0xc0, !PT ;  /* 0x0000038004357812 */ /* 0x000fe400078ec0ff */
[----:B------:R-:W-:Y:S02]  /*e2c0*/  IADD3 R45, P5, R92, 0xa000, RZ ;  /* 0x0000a0005c2d7810 */ /* 0x000fe40007fbe0ff */
[----:B------:R-:W-:Y:S02]  /*e2d0*/  SHF.R.U64 R64, R64, 0x3, RZ ;  /* 0x0000000340407819 */ /* 0x000fe400000012ff */
[----:B------:R-:W-:Y:S02]  /*e2e0*/  LOP3.LUT R8, R9, 0x380, RZ, 0xc0, !PT ;  /* 0x0000038009087812 */ /* 0x000fe400078ec0ff */
[----:B------:R-:W-:Y:S02]  /*e2f0*/  LOP3.LUT R10, R11, 0x380, RZ, 0xc0, !PT ;  /* 0x000003800b0a7812 */ /* 0x000fe400078ec0ff */
[----:B------:R-:W-:Y:S01]  /*e300*/  LOP3.LUT R130, R130, R131, RZ, 0x3c, !PT ;  /* 0x0000008382827212 */ /* 0x000fe200078e3cff */
[----:B------:R-:W-:Y:S01]  /*e310*/  IMAD.X R131, RZ, RZ, R5, P6 ;  /* 0x000000ffff837224 */ /* 0x000fe200030e0605 */
[----:B------:R-:W-:-:S02]  /*e320*/  SHF.R.U64 R53, R53, 0x3, RZ ;  /* 0x0000000335357819 */ /* 0x000fc400000012ff */
[----:B------:R-:W-:Y:S02]  /*e330*/  LOP3.LUT R40, R45, 0x380, RZ, 0xc0, !PT ;  /* 0x000003802d287812 */ /* 0x000fe400078ec0ff */
[----:B------:R-:W-:Y:S02]  /*e340*/  IADD3 R69, P6, R92, 0x4000, RZ ;  /* 0x000040005c457810 */ /* 0x000fe40007fde0ff */
[----:B------:R-:W-:Y:S01]  /*e350*/  LOP3.LUT R64, R64, R65, RZ, 0x3c, !PT ;  /* 0x0000004140407212 */ /* 0x000fe200078e3cff */
[----:B------:R-:W-:Y:S01]  /*e360*/  IMAD.X R65, RZ, RZ, R93, P0 ;  /* 0x000000ffff417224 */ /* 0x000fe200000e065d */
[----:B------:R-:W-:Y:S02]  /*e370*/  SHF.R.U64 R8, R8, 0x3, RZ ;  /* 0x0000000308087819 */ /* 0x000fe400000012ff */
[----:B------:R-:W-:Y:S02]  /*e380*/  SHF.R.U64 R10, R10, 0x3, RZ ;  /* 0x000000030a0a7819 */ /* 0x000fe400000012ff */
[----:B------:R-:W-:-:S02]  /*e390*/  IADD3 R7, P0, R92, 0xc000, RZ ;  /* 0x0000c0005c077810 */ /* 0x000fc40007f1e0ff */
[----:B------:R-:W-:Y:S01]  /*e3a0*/  LOP3.LUT R4, R53, R4, RZ, 0x3c, !PT ;  /* 0x0000000435047212 */ /* 0x000fe200078e3cff */
[----:B------:R-:W-:Y:S01]  /*e3b0*/  IMAD.X R53, RZ, RZ, R93, P3 ;  /* 0x000000ffff357224 */ /* 0x000fe200018e065d */
        /* <DEDUP_REMOVED lines=9> */
[----:B------:R-:W-:Y:S02]  /*e450*/  MOV R89, R4 ;  /* 0x0000000400597202 */ /* 0x000fe40000000f00 */
[----:B------:R-:W-:Y:S02]  /*e460*/  F2FP.F16.F32.PACK_AB R5, R27, R26 ;  /* 0x0000001a1b05723e */ /* 0x000fe400000000ff */
[----:B------:R-:W-:Y:S02]  /*e470*/  SHF.R.U64 R68, R68, 0x3, RZ ;  /* 0x0000000344447819 */ /* 0x000fe400000012ff */
[----:B------:R-:W-:Y:S02]  /*e480*/  IADD3 R27, P4, R92, 0xf000, RZ ;  /* 0x0000f0005c1b7810 */ /* 0x000fe40007f9e0ff */
[----:B------:R-:W-:-:S02]  /*e490*/  SHF.R.U64 R20, R20, 0x3, RZ ;  /* 0x0000000314147819 */ /* 0x000fc400000012ff */
[----:B------:R-:W-:Y:S01]  /*e4a0*/  LOP3.LUT R68, R68, R69, RZ, 0x3c, !PT ;  /* 0x0000004544447212 */ /* 0x000fe200078e3cff */
[--C-:B------:R-:W-:Y:S01]  /*e4b0*/  IMAD.X R69, RZ, RZ, R93.reuse, P6 ;  /* 0x000000ffff457224 */ /* 0x100fe200030e065d */
[----:B------:R-:W-:Y:S01]  /*e4c0*/  LOP3.LUT R26, R27, 0x380, RZ, 0xc0, !PT ;  /* 0x000003801b1a7812 */ /* 0x000fe200078ec0ff */
[----:B------:R-:W-:Y:S01]  /*e4d0*/  IMAD.X R97, RZ, RZ, R93, P4 ;  /* 0x000000ffff617224 */ /* 0x000fe200020e065d */
[C---:B------:R-:W-:Y:S02]  /*e4e0*/  IADD3 R61, P1, R92.reuse, 0x6000, RZ ;  /* 0x000060005c3d7810 */ /* 0x040fe40007f3e0ff */
[C---:B------:R-:W-:Y:S02]  /*e4f0*/  IADD3 R57, P2, R92.reuse, 0x7000, RZ ;  /* 0x000070005c397810 */ /* 0x040fe40007f5e0ff */
[----:B------:R-:W-:Y:S02]  /*e500*/  IADD3 R37, P6, R92, 0xb000, RZ ;  /* 0x0000b0005c257810 */ /* 0x000fe40007fde0ff */
[----:B------:R-:W-:-:S02]  /*e510*/  LOP3.LUT R20, R20, R7, RZ, 0x3c, !PT ;  /* 0x0000000714147212 */ /* 0x000fc400078e3cff */
[----:B------:R-:W-:Y:S01]  /*e520*/  F2FP.F16.F32.PACK_AB R4, R21, R208 ;  /* 0x000000d01504723e */ /* 0x000fe200000000ff */
[----:B------:R-:W-:Y:S01]  /*e530*/  IMAD.X R21, RZ, RZ, R93, P0 ;  /* 0x000000ffff157224 */ /* 0x000fe200000e065d */
[----:B------:R-:W-:Y:S02]  /*e540*/  F2FP.F16.F32.PACK_AB R7, R31, R30 ;  /* 0x0000001e1f07723e */ /* 0x000fe400000000ff */
[----:B------:R-:W-:Y:S02]  /*e550*/  SHF.R.U64 R26, R26, 0x3, RZ ;  /* 0x000000031a1a7819 */ /* 0x000fe400000012ff */
[----:B------:R-:W-:Y:S01]  /*e560*/  LOP3.LUT R60, R61, 0x380, RZ, 0xc0, !PT ;  /* 0x000003803d3c7812 */ /* 0x000fe200078ec0ff */
[----:B------:R0:W-:Y:S01]  /*e570*/  STSM.16.M88.4 [R89], R4 ;  /* 0x0000000459007844 */ /* 0x0001e20000000200 */
[----:B------:R-:W-:Y:S02]  /*e580*/  LOP3.LUT R56, R57, 0x380, RZ, 0xc0, !PT ;  /* 0x0000038039387812 */ /* 0x000fe400078ec0ff */
[----:B------:R-:W-:-:S02]  /*e590*/  LOP3.LUT R36, R37, 0x380, RZ, 0xc0, !PT ;  /* 0x0000038025247812 */ /* 0x000fc400078ec0ff */
[----:B------:R-:W-:Y:S02]  /*e5a0*/  LOP3.LUT R31, R92, 0x380, RZ, 0xc0, !PT ;  /* 0x000003805c1f7812 */ /* 0x000fe400078ec0ff */
[----:B------:R-:W-:Y:S02]  /*e5b0*/  LOP3.LUT R96, R26, R27, RZ, 0x3c, !PT ;  /* 0x0000001b1a607212 */ /* 0x000fe400078e3cff */
[----:B------:R-:W-:Y:S02]  /*e5c0*/  SHF.R.U64 R60, R60, 0x3, RZ ;  /* 0x000000033c3c7819 */ /* 0x000fe400000012ff */
[----:B------:R-:W-:Y:S02]  /*e5d0*/  SHF.R.U64 R56, R56, 0x3, RZ ;  /* 0x0000000338387819 */ /* 0x000fe400000012ff */
[----:B------:R-:W-:Y:S02]  /*e5e0*/  MOV R26, R12 ;  /* 0x0000000c001a7202 */ /* 0x000fe40000000f00 */
[----:B------:R-:W-:-:S02]  /*e5f0*/  SHF.R.U64 R36, R36, 0x3, RZ ;  /* 0x0000000324247819 */ /* 0x000fc400000012ff */
[----:B0-----:R-:W-:Y:S02]  /*e600*/  F2FP.F16.F32.PACK_AB R4, R211, R213 ;  /* 0x000000d5d304723e */ /* 0x001fe400000000ff */
[----:B------:R-:W-:Y:S02]  /*e610*/  F2FP.F16.F32.PACK_AB R5, R35, R34 ;  /* 0x000000222305723e */ /* 0x000fe400000000ff */
[----:B------:R-:W-:Y:S02]  /*e620*/  F2FP.F16.F32.PACK_AB R6, R209, R212 ;  /* 0x000000d4d106723e */ /* 0x000fe400000000ff */
[----:B------:R-:W-:Y:S02]  /*e630*/  F2FP.F16.F32.PACK_AB R7, R39, R38 ;  /* 0x000000262707723e */ /* 0x000fe400000000ff */
[----:B------:R-:W-:Y:S02]  /*e640*/  SHF.R.U64 R31, R31, 0x3, RZ ;  /* 0x000000031f1f7819 */ /* 0x000fe400000012ff */
[----:B------:R-:W-:Y:S01]  /*e650*/  MOV R38, R8 ;  /* 0x0000000800267202 */ /* 0x000fe20000000f00 */
[----:B------:R0:W-:Y:S01]  /*e660*/  STSM.16.M88.4 [R26], R4 ;  /* 0x000000041a007844 */ /* 0x0001e20000000200 */
[----:B------:R-:W-:-:S02]  /*e670*/  MOV R39, R10 ;  /* 0x0000000a00277202 */ /* 0x000fc40000000f00 */
[----:B------:R-:W-:Y:S01]  /*e680*/  LOP3.LUT R60, R60, R61, RZ, 0x3c, !PT ;  /* 0x0000003d3c3c7212 */ /* 0x000fe200078e3cff */
[--C-:B------:R-:W-:Y:S01]  /*e690*/  IMAD.X R61, RZ, RZ, R93.reuse, P1 ;  /* 0x000000ffff3d7224 */ /* 0x100fe200008e065d */
[----:B------:R-:W-:Y:S01]  /*e6a0*/  LOP3.LUT R56, R56, R57, RZ, 0x3c, !PT ;  /* 0x0000003938387212 */ /* 0x000fe200078e3cff */
[----:B------:R-:W-:Y:S01]  /*e6b0*/  IMAD.X R57, RZ, RZ, R93, P2 ;  /* 0x000000ffff397224 */ /* 0x000fe200010e065d */
[----:B------:R-:W-:Y:S02]  /*e6c0*/  MOV R168, R14 ;  /* 0x0000000e00a87202 */ /* 0x000fe40000000f00 */
[----:B------:R-:W-:Y:S02]  /*e6d0*/  F2FP.F16.F32.PACK_AB R8, R206, R210 ;  /* 0x000000d2ce08723e */ /* 0x000fe400000000ff */
[----:B------:R-:W-:Y:S02]  /*e6e0*/  F2FP.F16.F32.PACK_AB R9, R43, R42 ;  /* 0x0000002a2b09723e */ /* 0x000fe400000000ff */
[----:B------:R-:W-:-:S02]  /*e6f0*/  F2FP.F16.F32.PACK_AB R10, R203, R207 ;  /* 0x000000cfcb0a723e */ /* 0x000fc400000000ff */
[----:B------:R-:W-:Y:S02]  /*e700*/  F2FP.F16.F32.PACK_AB R11, R47, R46 ;  /* 0x0000002e2f0b723e */ /* 0x000fe400000000ff */
[----:B------:R-:W-:Y:S02]  /*e710*/  LOP3.LUT R36, R36, R37, RZ, 0x3c, !PT ;  /* 0x0000002524247212 */ /* 0x000fe400078e3cff */
[----:B------:R-:W-:Y:S01]  /*e720*/  MOV R188, R24 ;  /* 0x0000001800bc7202 */ /* 0x000fe20000000f00 */
[----:B------:R-:W-:Y:S01]  /*e730*/  STSM.16.M88.4 [R168], R8 ;  /* 0x00000008a8007844 */ /* 0x000fe20000000200 */
[----:B------:R-:W-:Y:S02]  /*e740*/  F2FP.F16.F32.PACK_AB R12, R201, R204 ;  /* 0x000000ccc90c723e */ /* 0x000fe400000000ff */
[----:B------:R-:W-:Y:S02]  /*e750*/  F2FP.F16.F32.PACK_AB R13, R51, R50 ;  /* 0x00000032330d723e */ /* 0x000fe400000000ff */
[----:B------:R-:W-:-:S02]  /*e760*/  F2FP.F16.F32.PACK_AB R14, R199, R202 ;  /* 0x000000cac70e723e */ /* 0x000fc400000000ff */
[----:B------:R-:W-:Y:S02]  /*e770*/  F2FP.F16.F32.PACK_AB R15, R55, R54 ;  /* 0x00000036370f723e */ /* 0x000fe400000000ff */
[C---:B------:R-:W-:Y:S02]  /*e780*/  IADD3 R85, P1, R92.reuse, 0xd000, RZ ;  /* 0x0000d0005c557810 */ /* 0x040fe40007f3e0ff */
[----:B------:R-:W-:Y:S01]  /*e790*/  IADD3 R37, P2, R92, 0xe000, RZ ;  /* 0x0000e0005c257810 */ /* 0x000fe20007f5e0ff */
[----:B------:R-:W-:Y:S01]  /*e7a0*/  STSM.16.M88.4 [R188], R12 ;  /* 0x0000000cbc007844 */ /* 0x000fe20000000200 */
[----:B------:R-:W-:Y:S02]  /*e7b0*/  MOV R205, R28 ;  /* 0x0000001c00cd7202 */ /* 0x000fe40000000f00 */
[----:B0-----:R-:W-:Y:S01]  /*e7c0*/  F2FP.F16.F32.PACK_AB R4, R197, R200 ;  /* 0x000000c8c504723e */ /* 0x001fe200000000ff */
[----:B------:R-:W-:Y:S01]  /*e7d0*/  IMAD.X R89, RZ, RZ, R93, P2 ;  /* 0x000000ffff597224 */ /* 0x000fe200010e065d */
[----:B------:R-:W-:-:S02]  /*e7e0*/  F2FP.F16.F32.PACK_AB R5, R59, R58 ;  /* 0x0000003a3b05723e */ /* 0x000fc400000000ff */
[----:B------:R-:W-:Y:S02]  /*e7f0*/  F2FP.F16.F32.PACK_AB R6, R183, R198 ;  /* 0x000000c6b706723e */ /* 0x000fe400000000ff */
[----:B------:R-:W-:Y:S02]  /*e800*/  F2FP.F16.F32.PACK_AB R7, R63, R62 ;  /* 0x0000003e3f07723e */ /* 0x000fe400000000ff */
[----:B------:R-:W-:Y:S02]  /*e810*/  LOP3.LUT R92, R31, R92, RZ, 0x3c, !PT ;  /* 0x0000005c1f5c7212 */ /* 0x000fe400078e3cff */
[----:B------:R-:W-:Y:S01]  /*e820*/  MOV R32, R32 ;  /* 0x0000002000207202 */ /* 0x000fe20000000f00 */
[----:B------:R-:W-:Y:S01]  /*e830*/  STSM.16.M88.4 [R205], R4 ;  /* 0x00000004cd007844 */ /* 0x000fe20000000200 */
[----:B------:R-:W-:Y:S02]  /*e840*/  F2FP.F16.F32.PACK_AB R24, R181, R196 ;  /* 0x000000c4b518723e */ /* 0x000fe400000000ff */
        /* <DEDUP_REMOVED lines=21> */
[----:B--2---:R-:W-:-:S02]  /*e9a0*/  F2FP.F16.F32.PACK_AB R48, R169, R172 ;  /* 0x000000aca930723e */ /* 0x004fc400000000ff */
[----:B------:R-:W-:Y:S02]  /*e9b0*/  F2FP.F16.F32.PACK_AB R4, R164, R167 ;  /* 0x000000a7a404723e */ /* 0x000fe400000000ff */
        /* <DEDUP_REMOVED lines=10> */
[----:B-1----:R-:W-:Y:S01]  /*ea60*/  ISETP.NE.AND P3, PT, R41, RZ, PT ;  /* 0x000000ff2900720c */ /* 0x002fe20003f65270 */
[----:B------:R-:W-:Y:S01]  /*ea70*/  IMAD.X R41, RZ, RZ, R93, P5 ;  /* 0x000000ffff297224 */ /* 0x000fe200028e065d */
[----:B------:R-:W-:Y:S01]  /*ea80*/  MOV R126, R126 ;  /* 0x0000007e007e7202 */ /* 0x000fe20000000f00 */
[----:B------:R0:W-:Y:S01]  /*ea90*/  STSM.16.M88.4 [R122], R8 ;  /* 0x000000087a007844 */ /* 0x0001e20000000200 */
[----:B------:R-:W-:Y:S02]  /*eaa0*/  MOV R101, R130 ;  /* 0x0000008200657202 */ /* 0x000fe40000000f00 */
[----:B------:R-:W-:Y:S01]  /*eab0*/  F2FP.F16.F32.PACK_AB R123, R156, R155 ;  /* 0x0000009b9c7b723e */ /* 0x000fe200000000ff */
[----:B------:R1:W-:Y:S01]  /*eac0*/  STSM.16.M88.4 [R126], R112 ;  /* 0x000000707e007844 */ /* 0x0003e20000000200 */
[----:B------:R-:W-:-:S02]  /*ead0*/  MOV R134, R134 ;  /* 0x0000008600867202 */ /* 0x000fc40000000f00 */
[----:B------:R-:W-:Y:S02]  /*eae0*/  F2FP.F16.F32.PACK_AB R130, R133, R132 ;  /* 0x000000848582723e */ /* 0x000fe400000000ff */
[----:B------:R-:W-:Y:S02]  /*eaf0*/  F2FP.F16.F32.PACK_AB R131, R161, R160 ;  /* 0x000000a0a183723e */ /* 0x000fe400000000ff */
[----:B------:R-:W-:Y:S02]  /*eb00*/  LOP3.LUT R84, R85, 0x380, RZ, 0xc0, !PT ;  /* 0x0000038055547812 */ /* 0x000fe400078ec0ff */
[----:B------:R-:W-:Y:S02]  /*eb10*/  LOP3.LUT R88, R37, 0x380, RZ, 0xc0, !PT ;  /* 0x0000038025587812 */ /* 0x000fe400078ec0ff */
[----:B------:R-:W-:Y:S02]  /*eb20*/  SHF.R.U64 R84, R84, 0x3, RZ ;  /* 0x0000000354547819 */ /* 0x000fe400000012ff */
[----:B0-----:R-:W-:-:S02]  /*eb30*/  F2FP.F16.F32.PACK_AB R122, R125, R124 ;  /* 0x0000007c7d7a723e */ /* 0x001fc400000000ff */
[----:B------:R-:W-:Y:S02]  /*eb40*/  SHF.R.U64 R88, R88, 0x3, RZ ;  /* 0x0000000358587819 */ /* 0x000fe400000012ff */
[----:B------:R-:W-:Y:S01]  /*eb50*/  LOP3.LUT R84, R84, R85, RZ, 0x3c, !PT ;  /* 0x0000005554547212 */ /* 0x000fe200078e3cff */
[----:B------:R1:W-:Y:S01]  /*eb60*/  STSM.16.M88.4 [R101], R120 ;  /* 0x0000007865007844 */ /* 0x0003e20000000200 */
[----:B------:R-:W-:Y:S01]  /*eb70*/  LOP3.LUT R88, R88, R37, RZ, 0x3c, !PT ;  /* 0x0000002558587212 */ /* 0x000fe200078e3cff */
[--C-:B------:R-:W-:Y:S02]  /*eb80*/  IMAD.X R37, RZ, RZ, R93.reuse, P6 ;  /* 0x000000ffff257224 */ /* 0x100fe400030e065d */
[----:B------:R1:W-:Y:S01]  /*eb90*/  STSM.16.M88.4 [R134], R128 ;  /* 0x0000008086007844 */ /* 0x0003e20000000200 */
[----:B------:R-:W-:-:S03]  /*eba0*/  IMAD.X R85, RZ, RZ, R93, P1 ;  /* 0x000000ffff557224 */ /* 0x000fc600008e065d */
[----:B------:R1:W-:Y:S04]  /*ebb0*/  STSM.16.M88.4 [R38], R136 ;  /* 0x0000008826007844 */ /* 0x0003e80000000200 */
[----:B------:R1:W-:Y:S01]  /*ebc0*/  STSM.16.M88.4 [R39], R144 ;  /* 0x0000009027007844 */ /* 0x0003e20000000200 */
[----:B------:R-:W-:Y:S06]  /*ebd0*/  BAR.SYNC.DEFER_BLOCKING 0x1, 0x100 ;  /* 0x0044000000007b1d */ /* 0x000fec0000010000 */
[----:B------:R-:W-:Y:S05]  /*ebe0*/  @P3 BRA `(.L_x_4413) ;  /* 0x0000000000b83947 */ /* 0x000fea0003800000 */
        /* <DEDUP_REMOVED lines=17> */
[----:B------:R-:W2:Y:S01]  /*ed00*/  @P0 LDC R6, c[0x0][0xcf0] ;  /* 0x00033c00ff060b82 */ /* 0x000ea20000000800 */
[----:B0-----:R-:W-:-:S05]  /*ed10*/  @P0 IMAD.HI.U32 R5, R10, R5, RZ ;  /* 0x000000050a050227 */ /* 0x001fca00078e00ff */
[----:B--2---:R-:W-:-:S04]  /*ed20*/  @P0 SHF.R.U32.HI R4, RZ, R6, R5 ;  /* 0x00000006ff040219 */ /* 0x004fc80000011605 */
        /* <DEDUP_REMOVED lines=23> */
[----:B------:R-:W2:Y:S08]  /*eea0*/  SHFL.IDX PT, R7, R11, 0x1, 0x1c1f ;  /* 0x003c1f000b077f89 */ /* 0x000eb000000e0000 */
[----:B0-----:R0:W-:Y:S04]  /*eeb0*/  @!P1 ST.E desc[UR44][R4.64], R3 ;  /* 0x0000000304009985 */ /* 0x0011e8000c10192c */
[----:B--2---:R0:W-:Y:S02]  /*eec0*/  @!P0 ST.E desc[UR44][R6.64], R0 ;  /* 0x0000000006008985 */ /* 0x0041e4000c10192c */
.L_x_4413:
[----:B------:R-:W2:Y:S01]  /*eed0*/  LDC R15, c[0x0][0xce8] ;  /* 0x00033a00ff0f7b82 */ /* 0x000ea20000000800 */
        /* <DEDUP_REMOVED lines=13> */
[----:B--2---:R-:W-:-:S03]  /*efb0*/  ISETP.NE.AND P2, PT, R15, 0x1, PT ;  /* 0x000000010f00780c */ /* 0x004fc60003f45270 */
        /* <DEDUP_REMOVED lines=18> */
[----:B-1----:R-:W5:Y:S01]  /*f0e0*/  LD.E.128 R36, desc[UR44][R36.64] ;  /* 0x0000002c24247980 */ /* 0x002f62000c101d00 */
[----:B------:R-:W-:Y:S01]  /*f0f0*/  SEL R0, RZ, 0xffffffff, P0 ;  /* 0xffffffffff007807 */ /* 0x000fe20000000000 */
[----:B------:R-:W-:Y:S01]  /*f100*/  UIMAD.WIDE.U32 UR6, UR42, UR8, URZ ;  /* 0x000000082a0672a5 */ /* 0x000fe2000f8e003f */
[----:B------:R-:W-:Y:S01]  /*f110*/  IMAD.SHL.U32 R8, R8, 0x8, RZ ;  /* 0x0000000808087824 */ /* 0x000fe200078e00ff */
[----:B------:R-:W-:Y:S01]  /*f120*/  UIMAD UR5, UR42, UR9, UR5 ;  /* 0x000000092a0572a4 */ /* 0x000fe2000f8e0205 */
[----:B------:R1:W5:Y:S01]  /*f130*/  LD.E.128 R4, desc[UR44][R20.64] ;  /* 0x0000002c14047980 */ /* 0x000362000c101d00 */
        /* <DEDUP_REMOVED lines=28> */
[----:B0-----:R-:W0:Y:S01]  /*f300*/  FENCE.VIEW.ASYNC.S ;  /* 0x00000000000073c6 */ /* 0x001e220000000000 */
[----:B------:R-:W-:Y:S01]  /*f310*/  IMAD R11, R15, R13, R14 ;  /* 0x0000000d0f0b7224 */ /* 0x000fe200078e020e */
[----:B------:R-:W-:Y:S01]  /*f320*/  ISETP.GE.AND P0, PT, R218, UR10, PT ;  /* 0x0000000ada007c0c */ /* 0x000fe2000bf06270 */
[----:B------:R-:W-:Y:S01]  /*f330*/  IMAD.U32 R9, RZ, RZ, UR5 ;  /* 0x00000005ff097e24 */ /* 0x000fe2000f8e00ff */
[----:B------:R-:W-:Y:S01]  /*f340*/  ULDC UR5, c[0x0][0xb88] ;  /* 0x0002e20000057ab9 */ /* 0x000fe20000000800 */
[----:B------:R-:W-:Y:S01]  /*f350*/  IMAD.SHL.U32 R19, R0, 0x20, RZ ;  /* 0x0000002000137824 */ /* 0x000fe200078e00ff */
[----:B------:R-:W-:Y:S01]  /*f360*/  SHF.R.S32.HI R0, RZ, 0x1f, R11 ;  /* 0x0000001fff007819 */ /* 0x000fe2000001140b */
[C---:B------:R-:W-:Y:S01]  /*f370*/  IMAD R13, R3.reuse, UR7, R12 ;  /* 0x00000007030d7c24 */ /* 0x040fe2000f8e020c */
[----:B------:R-:W-:Y:S01]  /*f380*/  BSSY B1, `(.L_x_4414) ;  /* 0x0000039000017945 */ /* 0x000fe20003800000 */
[----:B------:R-:W-:Y:S01]  /*f390*/  IMAD.WIDE.U32 R8, R3, UR6, R8 ;  /* 0x0000000603087c25 */ /* 0x000fe2000f8e0008 */
[----:B------:R-:W-:Y:S01]  /*f3a0*/  ULDC.64 UR6, c[0x0][0xbd8] ;  /* 0x0002f60000067ab9 */ /* 0x000fe20000000a00 */
[----:B------:R-:W-:-:S02]  /*f3b0*/  LOP3.LUT R10, R19, 0x20, R10, 0xe2, !PT ;  /* 0x00000020130a7812 */ /* 0x000fc400078ee20a */
[----:B------:R-:W-:Y:S01]  /*f3c0*/  IMAD.IADD R9, R9, 0x1, R13 ;  /* 0x0000000109097824 */ /* 0x000fe200078e020d */
[----:B------:R-:W-:Y:S01]  /*f3d0*/  SEL R3, RZ, 0x40, P0 ;  /* 0x00000040ff037807 */ /* 0x000fe20000000000 */
[----:B------:R-:W-:Y:S01]  /*f3e0*/  IMAD R0, R0, UR6, RZ ;  /* 0x0000000600007c24 */ /* 0x000fe2000f8e02ff */
[----:B------:R-:W-:Y:S01]  /*f3f0*/  ISETP.GE.AND P0, PT, R217, UR10, PT ;  /* 0x0000000ad9007c0c */ /* 0x000fe2000bf06270 */
[----:B------:R-:W-:Y:S01]  /*f400*/  VIADD R27, R215, UR41 ;  /* 0x00000029d71b7c36 */ /* 0x000fe20008000000 */
[----:B------:R-:W-:Y:S01]  /*f410*/  LOP3.LUT R3, R10, R3, RZ, 0xfc, !PT ;  /* 0x000000030a037212 */ /* 0x000fe200078efcff */
[----:B------:R-:W-:Y:S01]  /*f420*/  IMAD R28, R15, UR5, RZ ;  /* 0x000000050f1c7c24 */ /* 0x000fe2000f8e02ff */
[----:B------:R-:W-:Y:S01]  /*f430*/  SEL R10, RZ, 0x80, P0 ;  /* 0x00000080ff0a7807 */ /* 0x000fe20000000000 */
[C---:B------:R-:W-:Y:S02]  /*f440*/  IMAD R13, R11.reuse, UR7, R0 ;  /* 0x000000070b0d7c24 */ /* 0x040fe4000f8e0200 */
[----:B------:R-:W-:Y:S01]  /*f450*/  IMAD.WIDE.U32 R8, R11, UR6, R8 ;  /* 0x000000060b087c25 */ /* 0x000fe2000f8e0008 */
[----:B------:R-:W-:Y:S01]  /*f460*/  ISETP.GE.AND P1, PT, R27, R28, PT ;  /* 0x0000001c1b00720c */ /* 0x000fe20003f26270 */
[----:B------:R-:W-:-:S02]  /*f470*/  ULDC.64 UR6, c[0x0][0xb80] ;  /* 0x0002e00000067ab9 */ /* 0x000fc40000000a00 */
[----:B------:R-:W-:Y:S01]  /*f480*/  VIADD R0, R17, 0x38820 ;  /* 0x0003882011007836 */ /* 0x000fe20000000000 */
[----:B------:R-:W-:Y:S01]  /*f490*/  LEA R19, P2, R8, UR6, 0x1 ;  /* 0x0000000608137c11 */ /* 0x000fe2000f8408ff */
[----:B------:R-:W-:-:S03]  /*f4a0*/  IMAD.IADD R9, R9, 0x1, R13 ;  /* 0x0000000109097824 */ /* 0x000fc600078e020d */
[----:B------:R-:W-:Y:S02]  /*f4b0*/  PRMT R0, RZ, 0x654, R0 ;  /* 0x00000654ff007816 */ /* 0x000fe40000000000 */
[----:B------:R-:W-:Y:S02]  /*f4c0*/  LEA.HI.X R26, R8, UR7, R9, 0x1, P2 ;  /* 0x00000007081a7c11 */ /* 0x000fe400090f0c09 */
[----:B0-----:R0:W-:Y:S03]  /*f4d0*/  SYNCS.ARRIVE.TRANS64.RED.A1T0 RZ, [R0+URZ], RZ ;  /* 0x000000ff00ff79a7 */ /* 0x0011e6000810043f */
[----:B------:R1:W2:Y:S01]  /*f4e0*/  SHFL.IDX PT, R11, R26, RZ, 0x181f ;  /* 0x00181fff1a0b7589 */ /* 0x0002a200000e0000 */
[----:B0-----:R-:W-:-:S03]  /*f4f0*/  LOP3.LUT R0, R3, R10, RZ, 0xfc, !PT ;  /* 0x0000000a03007212 */ /* 0x001fc600078efcff */
[----:B------:R1:W0:Y:S01]  /*f500*/  SHFL.IDX PT, R10, R19, RZ, 0x181f ;  /* 0x00181fff130a7589 */ /* 0x00022200000e0000 */
[----:B------:R-:W-:Y:S05]  /*f510*/  @P1 BRA `(.L_x_4415) ;  /* 0x00000000007c1947 */ /* 0x000fea0003800000 */
[----:B------:R-:W-:Y:S02]  /*f520*/  ISETP.GE.AND P1, PT, R195, UR10, PT ;  /* 0x0000000ac3007c0c */ /* 0x000fe4000bf26270 */
[----:B------:R-:W-:Y:S02]  /*f530*/  ISETP.GE.AND P0, PT, R23, UR10, PT ;  /* 0x0000000a17007c0c */ /* 0x000fe4000bf06270 */
[----:B------:R-:W-:Y:S02]  /*f540*/  ISETP.GE.AND P5, PT, R194, UR10, PT ;  /* 0x0000000ac2007c0c */ /* 0x000fe4000bfa6270 */
[----:B------:R-:W-:-:S07]  /*f550*/  ISETP.GE.AND P3, PT, R193, UR10, PT ;  /* 0x0000000ac1007c0c */ /* 0x000fce000bf66270 */
[-C--:B0-----:R-:W-:Y:S02]  /*f560*/  @!P1 LEA R12, P2, R195, R10.reuse, 0x1 ;  /* 0x0000000ac30c9211 */ /* 0x081fe400078408ff */
        /* <DEDUP_REMOVED lines=10> */
[CC--:B-1----:R-:W-:Y:S01]  /*f610*/  @!P3 LEA R20, P6, R193.reuse, R10.reuse, 0x1 ;  /* 0x0000000ac114b211 */ /* 0x0c2fe200078c08ff */
[----:B------:R3:W-:Y:S03]  /*f620*/  @!P5 ST.E.128 desc[UR44][R14.64], R68 ;  /* 0x000000440e00d985 */ /* 0x0007e6000c101d2c */
[----:B------:R-:W-:Y:S02]  /*f630*/  @!P3 LEA.HI.X R21, R193, R11, R225, 0x1, P6 ;  /* 0x0000000bc115b211 */ /* 0x000fe400030f0ce1 */
[----:B0-----:R-:W-:-:S03]  /*f640*/  @!P2 LEA R8, P5, R192, R10, 0x1 ;  /* 0x0000000ac008a211 */ /* 0x001fc600078a08ff */
        /* <DEDUP_REMOVED lines=12> */
.L_x_4415:
[----:B------:R-:W-:Y:S05]  /*f710*/  BSYNC B1 ;  /* 0x0000000000017941 */ /* 0x000fea0003800000 */
.L_x_4414:
        /* <DEDUP_REMOVED lines=12> */
[----:B------:R-:W-:Y:S01]  /*f7e0*/  @!P3 LEA R10, P6, R194, R6, 0x1 ;  /* 0x00000006c20ab211 */ /* 0x000fe200078c08ff */
        /* <DEDUP_REMOVED lines=12> */
[----:B-1----:R-:W-:Y:S02]  /*f8b0*/  @P4 LEA R20, P5, R218, R6, 0x1 ;  /* 0x00000006da144211 */ /* 0x002fe400078a08ff */
        /* <DEDUP_REMOVED lines=12> */
.L_x_4412:
        /* <DEDUP_REMOVED lines=57> */
.L_x_4418:
[----:B------:R-:W-:Y:S05]  /*fd10*/  BSYNC B1 ;  /* 0x0000000000017941 */ /* 0x000fea0003800000 */
.L_x_4417:
        /* <DEDUP_REMOVED lines=48> */
[----:B------:R-:W-:Y:S02]  /*10020*/  IMAD R3, R7, UR7, R0 ;  /* 0x0000000707037c24 */ /* 0x000fe4000f8e0200 */
[----:B------:R-:W-:Y:S02]  /*10030*/  VIADD R0, R215, UR41 ;  /* 0x00000029d7007c36 */ /* 0x000fe40008000000 */
[----:B------:R-:W-:-:S02]  /*10040*/  IMAD R25, R10, UR5, RZ ;  /* 0x000000050a197c24 */ /* 0x000fc4000f8e02ff */
[----:B------:R-:W-:Y:S01]  /*10050*/  IMAD.WIDE.U32 R4, R7, UR6, R4 ;  /* 0x0000000607047c25 */ /* 0x000fe2000f8e0004 */
[----:B------:R-:W-:Y:S01]  /*10060*/  SEL R7, RZ, 0x40, P0 ;  /* 0x00000040ff077807 */ /* 0x000fe20000000000 */
[----:B------:R-:W-:Y:S01]  /*10070*/  ULDC.64 UR6, c[0x0][0xb80] ;  /* 0x0002e00000067ab9 */ /* 0x000fe20000000a00 */
[----:B------:R-:W-:Y:S01]  /*10080*/  ISETP.GE.AND P0, PT, R0, R25, PT ;  /* 0x000000190000720c */ /* 0x000fe20003f06270 */
[----:B------:R-:W-:Y:S01]  /*10090*/  IMAD.IADD R3, R5, 0x1, R3 ;  /* 0x0000000105037824 */ /* 0x000fe200078e0203 */
[----:B------:R-:W-:Y:S02]  /*100a0*/  LEA R19, P1, R4, UR6, 0x1 ;  /* 0x0000000604137c11 */ /* 0x000fe4000f8208ff */
        /* <DEDUP_REMOVED lines=38> */
.L_x_4420:
[----:B------:R-:W-:Y:S05]  /*10310*/  BSYNC B1 ;  /* 0x0000000000017941 */ /* 0x000fea0003800000 */
.L_x_4419:
        /* <DEDUP_REMOVED lines=36> */
.L_x_4416:
[----:B------:R-:W-:Y:S05]  /*10560*/  BSYNC B0 ;  /* 0x0000000000007941 */ /* 0x000fea0003800000 */
.L_x_4411:
[----:B------:R-:W-:Y:S02]  /*10570*/  ULDC UR5, c[0x0][0xd38] ;  /* 0x00034e0000057ab9 */ /* 0x000fe40000000800 */
[----:B------:R-:W-:-:S06]  /*10580*/  UISETP.GE.AND UP0, UPT, UR4, UR5, UPT ;  /* 0x000000050400728c */ /* 0x000fcc000bf06270 */
[----:B------:R-:W-:-:S13]  /*10590*/  PLOP3.LUT P0, PT, PT, PT, UP0, 0x80, 0x0 ;  /* 0x000000000000781c */ /* 0x000fda0003f0f008 */
[----:B------:R-:W-:Y:S05]  /*105a0*/  @!P0 BRA `(.L_x_4421) ;  /* 0xffffff0800a48947 */ /* 0x000fea000383ffff */
[----:B------:R-:W-:Y:S05]  /*105b0*/  EXIT ;  /* 0x000000000000794d */ /* 0x000fea0003800000 */
.L_x_4372:
        /* <DEDUP_REMOVED lines=39> */
[----:B------:R-:W-:Y:S01]  /*10830*/  STL [R1+0x28], RZ ;  /* 0x000028ff01007387 */ /* 0x000fe20000100800 */
        /* <DEDUP_REMOVED lines=8> */
.L_x_4534:
        /* <DEDUP_REMOVED lines=23> */
.L_x_4423:
[----:B------:R-:W-:Y:S01]  /*10a30*/  ULDC UR8, c[0x0][0xd54] ;  /* 0x0003550000087ab9 */ /* 0x000fe20000000800 */
[----:B------:R-:W-:Y:S01]  /*10a40*/  UMOV UR5, UR9 ;  /* 0x0000000900057c82 */ /* 0x000fe20008000000 */
[----:B------:R-:W-:-:S11]  /*10a50*/  UISETP.NE.AND UP0, UPT, UR8, 0x1, UPT ;  /* 0x000000010800788c */ /* 0x000fd6000bf05270 */
[----:B------:R-:W-:Y:S02]  /*10a60*/  @UP0 ULDC.64 UR10, c[0x0][0xd58] ;  /* 0x00035600000a0ab9 */ /* 0x000fe40000000a00 */
[----:B------:R-:W-:-:S04]  /*10a70*/  UIMAD.WIDE.U32 UR6, UR9, UR10, URZ ;  /* 0x0000000a090672a5 */ /* 0x000fc8000f8e003f */
[----:B------:R-:W-:-:S04]  /*10a80*/  @UP0 USHF.R.U32.HI UR5, URZ, UR11, UR7 ;  /* 0x0000000b3f050299 */ /* 0x000fc80008011607 */
[----:B------:R-:W-:-:S12]  /*10a90*/  UIMAD UR8, UR5, UR8, URZ ;  /* 0x00000008050872a4 */ /* 0x000fd8000f8e023f */
.L_x_4424:
[----:B------:R-:W-:Y:S01]  /*10aa0*/  ULOP3.LUT UR39, URZ, UR5, URZ, 0x33, !UPT ;  /* 0x000000053f277292 */ /* 0x000fe2000f8e333f */
[----:B------:R-:W-:Y:S01]  /*10ab0*/  BSSY B7, `(.L_x_4425) ;  /* 0x00005ad000077945 */ /* 0x000fe20003800000 */
[----:B------:R-:W-:Y:S01]  /*10ac0*/  ULDC UR10, c[0x0][0x448] ;  /* 0x00011200000a7ab9 */ /* 0x000fe20000000800 */
[----:B------:R-:W-:Y:S01]  /*10ad0*/  ULDC UR5, c[0x0][0xd3c] ;  /* 0x00034f0000057ab9 */ /* 0x000fe20000000800 */
[----:B------:R-:W-:Y:S01]  /*10ae0*/  UISETP.NE.AND UP1, UPT, UR10, 0x1, UPT ;  /* 0x000000010a00788c */ /* 0x000fe2000bf25270 */
[----:B------:R-:W-:Y:S01]  /*10af0*/  ULDC.64 UR6, c[0x0][0x418] ;  /* 0x0001060000067ab9 */ /* 0x000fe20000000a00 */
[----:B------:R-:W-:Y:S02]  /*10b00*/  UIADD3 UR39, UR39, UR5, URZ ;  /* 0x0000000527277290 */ /* 0x000fe4000fffe03f */
[----:B------:R-:W-:Y:S02]  /*10b10*/  UISETP.NE.U32.AND UP0, UPT, UR6, URZ, UPT ;  /* 0x0000003f0600728c */ /* 0x000fe4000bf05070 */
[----:B------:R-:W-:-:S02]  /*10b20*/  USHF.L.U32 UR5, UR39, 0x6, URZ ;  /* 0x0000000627057899 */ /* 0x000fc4000800063f */
[----:B------:R-:W-:Y:S02]  /*10b30*/  UISETP.NE.AND.EX UP0, UPT, UR7, URZ, UPT, UP0 ;  /* 0x0000003f0700728c */ /* 0x000fe4000bf05300 */
[----:B------:R-:W-:Y:S01]  /*10b40*/  UIADD3 UR5, UR5, 0x3f, URZ ;  /* 0x0000003f05057890 */ /* 0x000fe2000fffe03f */
[----:B------:R-:W-:Y:S01]  /*10b50*/  ULDC UR7, c[0x0][0x288] ;  /* 0x0000a20000077ab9 */ /* 0x000fe20000000800 */
        /* <DEDUP_REMOVED lines=51> */
.L_x_4426:
        /* <DEDUP_REMOVED lines=20> */
.L_x_4429:
[----:B------:R-:W-:Y:S05]  /*10fd0*/  BSYNC B6 ;  /* 0x0000000000067941 */ /* 0x000fea0003800000 */
.L_x_4428:
        /* <DEDUP_REMOVED lines=20> */
.L_x_4432:
        /* <DEDUP_REMOVED lines=15> */
.L_x_4431:
[----:B------:R-:W-:Y:S05]  /*11210*/  BSYNC B6 ;  /* 0x0000000000067941 */ /* 0x000fea0003800000 */
.L_x_4430:
        /* <DEDUP_REMOVED lines=22> */
[----:B------:R0:W-:Y:S01]  /*11380*/  STL [R1], R7 ;  /* 0x0000000701007387 */ /* 0x0001e20000100800 */
[----:B------:R-:W-:-:S03]  /*11390*/  SEL R16, R7, RZ, !P1 ;  /* 0x000000ff07107207 */ /* 0x000fc60004800000 */
[----:B------:R0:W-:Y:S01]  /*113a0*/  STL [R1+0xc], R8 ;  /* 0x00000c0801007387 */ /* 0x0001e20000100800 */
[----:B------:R-:W-:Y:S05]  /*113b0*/  BRA.DIV UR4, `(.L_x_4433) ;  /* 0x0000005a04707947 */ /* 0x000fea000b800000 */
[----:B------:R1:W2:Y:S02]  /*113c0*/  SHFL.IDX PT, R14, R4, RZ, 0x1f ;  /* 0x00001fff040e7589 */ /* 0x0002a400000e0000 */
.L_x_4550:
        /* <DEDUP_REMOVED lines=9> */
.L_x_4553:
        /* <DEDUP_REMOVED lines=22> */
.L_x_4436:
[----:B--2---:R-:W2:Y:S01]  /*115c0*/  LDL R2, [R1+0x8] ;  /* 0x0000080001027983 */ /* 0x004ea20000100800 */
[----:B------:R-:W-:Y:S01]  /*115d0*/  IMAD R0, R19, 0x8, R17 ;  /* 0x0000000813007824 */ /* 0x000fe200078e0211 */
[----:B--2---:R-:W-:-:S04]  /*115e0*/  SHF.L.U32 R2, R2, 0x1f, RZ ;  /* 0x0000001f02027819 */ /* 0x004fc800000006ff */
[----:B------:R-:W2:Y:S02]  /*115f0*/  SYNCS.PHASECHK.TRANS64.TRYWAIT P0, [R0+URZ+0x38840], R2 ;  /* 0x03884002000075a7 */ /* 0x000ea4000800017f */
[----:B--2---:R-:W-:Y:S05]  /*11600*/  @!P0 BRA `(.L_x_4437) ;  /* 0x00000058001c8947 */ /* 0x004fea0003800000 */
.L_x_4554:
        /* <DEDUP_REMOVED lines=11> */
.L_x_4438:
        /* <DEDUP_REMOVED lines=19> */
.L_x_4434:
        /* <DEDUP_REMOVED lines=24> */
.L_x_4440:
[----:B------:R-:W-:Y:S05]  /*11970*/  BSYNC B6 ;  /* 0x0000000000067941 */ /* 0x000fea0003800000 */
.L_x_4439:
[----:B------:R-:W2:Y:S01]  /*11980*/  S2R R2, SR_TID.X ;  /* 0x0000000000027919 */ /* 0x000ea20000002100 */
[----:B0-----:R-:W0:Y:S01]  /*11990*/  LDC R7, c[0x0][0x448] ;  /* 0x00011200ff077b82 */ /* 0x001e220000000800 */
[----:B------:R-:W-:Y:S01]  /*119a0*/  ULDC.64 UR6, c[0x0][0x2d8] ;  /* 0x0000b60000067ab9 */ /* 0x000fe20000000a00 */
[----:B------:R-:W-:Y:S01]  /*119b0*/  ULDC.64 UR8, c[0x0][0x2e0] ;  /* 0x0000b80000087ab9 */ /* 0x000fe20000000a00 */
[----:B-1----:R-:W1:Y:S01]  /*119c0*/  S2R R4, SR_TID.X ;  /* 0x0000000000047919 */ /* 0x002e620000002100 */
[----:B------:R-:W-:Y:S02]  /*119d0*/  UIMAD.WIDE.U32 UR4, UR36, UR6, URZ ;  /* 0x00000006240472a5 */ /* 0x000fe4000f8e003f */
[----:B------:R-:W-:-:S04]  /*119e0*/  UIMAD UR6, UR43, UR6, URZ ;  /* 0x000000062b0672a4 */ /* 0x000fc8000f8e023f */
[----:B------:R-:W-:Y:S02]  /*119f0*/  UIMAD UR6, UR36, UR7, UR6 ;  /* 0x00000007240672a4 */ /* 0x000fe4000f8e0206 */
[----:B------:R-:W-:Y:S02]  /*11a00*/  UIMAD UR7, UR37, UR8, URZ ;  /* 0x00000008250772a4 */ /* 0x000fe4000f8e023f */
[----:B------:R-:W-:Y:S02]  /*11a10*/  UIADD3 UR5, UR5, UR6, URZ ;  /* 0x0000000605057290 */ /* 0x000fe4000fffe03f */
[----:B------:R-:W-:Y:S02]  /*11a20*/  UIMAD UR6, UR42, UR9, UR7 ;  /* 0x000000092a0672a4 */ /* 0x000fe4000f8e0207 */
[----:B------:R-:W-:-:S04]  /*11a30*/  UIMAD.WIDE.U32 UR4, UR42, UR8, UR4 ;  /* 0x000000082a0472a5 */ /* 0x000fc8000f8e0004 */
[----:B------:R-:W-:Y:S01]  /*11a40*/  UIADD3 UR6, UR5, UR6, URZ ;  /* 0x0000000605067290 */ /* 0x000fe2000fffe03f */
[----:B0-----:R-:W-:Y:S01]  /*11a50*/  ISETP.NE.AND P0, PT, R7, 0x1, PT ;  /* 0x000000010700780c */ /* 0x001fe20003f05270 */
[----:B------:R-:W-:Y:S01]  /*11a60*/  IMAD.U32 R5, RZ, RZ, UR5 ;  /* 0x00000005ff057e24 */ /* 0x000fe2000f8e00ff */
[----:B--2---:R-:W-:Y:S01]  /*11a70*/  LOP3.LUT R0, R2, 0x7f, RZ, 0xc0, !PT ;  /* 0x0000007f02007812 */ /* 0x004fe200078ec0ff */
[----:B-1----:R-:W-:-:S03]  /*11a80*/  IMAD.SHL.U32 R4, R4, 0x10, RZ ;  /* 0x0000001004047824 */ /* 0x002fc600078e00ff */
[----:B------:R-:W-:-:S07]  /*11a90*/  SHF.R.U32.HI R0, RZ, 0x3, R0 ;  /* 0x00000003ff007819 */ /* 0x000fce0000011600 */
[----:B------:R-:W0:Y:S01]  /*11aa0*/  @P0 LDC R3, c[0x0][0x44c] ;  /* 0x00011300ff030b82 */ /* 0x000e220000000800 */
[----:B------:R-:W-:Y:S01]  /*11ab0*/  LOP3.LUT R4, R0, 0x70, R4, 0xf8, !PT ;  /* 0x0000007000047812 */ /* 0x000fe200078ef804 */
[----:B------:R-:W-:-:S04]  /*11ac0*/  IMAD.U32 R0, RZ, RZ, UR39 ;  /* 0x00000027ff007e24 */ /* 0x000fc8000f8e00ff */
[----:B------:R-:W-:Y:S02]  /*11ad0*/  IMAD R6, R0, 0x40, R4 ;  /* 0x0000004000067824 */ /* 0x000fe400078e0204 */
[----:B------:R-:W1:Y:S01]  /*11ae0*/  @P0 LDC R2, c[0x0][0x450] ;  /* 0x00011400ff020b82 */ /* 0x000e620000000800 */
[----:B------:R-:W-:Y:S01]  /*11af0*/  IMAD.U32 R4, RZ, RZ, UR4 ;  /* 0x00000004ff047e24 */ /* 0x000fe2000f8e00ff */
[----:B------:R-:W-:Y:S01]  /*11b00*/  ULDC.64 UR4, c[0x0][0x2d0] ;  /* 0x0000b40000047ab9 */ /* 0x000fe20000000a00 */
[----:B------:R-:W-:Y:S01]  /*11b10*/  IMAD.MOV.U32 R0, RZ, RZ, R6 ;  /* 0x000000ffff007224 */ /* 0x000fe200078e0006 */
[----:B------:R2:W-:Y:S04]  /*11b20*/  STL [R1+0x18], R6 ;  /* 0x0000180601007387 */ /* 0x0005e80000100800 */
[----:B------:R3:W5:Y:S01]  /*11b30*/  LDL R8, [R1+0x4] ;  /* 0x0000040001087983 */ /* 0x0007620000100800 */
[----:B0-----:R-:W-:-:S05]  /*11b40*/  @P0 IMAD.HI.U32 R3, R6, R3, RZ ;  /* 0x0000000306030227 */ /* 0x001fca00078e00ff */
[----:B-1----:R-:W-:Y:S01]  /*11b50*/  @P0 SHF.R.U32.HI R0, RZ, R2, R3 ;  /* 0x00000002ff000219 */ /* 0x002fe20000011603 */
[----:B------:R-:W-:Y:S02]  /*11b60*/  IMAD.MOV.U32 R2, RZ, RZ, R4 ;  /* 0x000000ffff027224 */ /* 0x000fe400078e0004 */
[----:B------:R-:W-:Y:S01]  /*11b70*/  IMAD.U32 R3, RZ, RZ, UR6 ;  /* 0x00000006ff037e24 */ /* 0x000fe2000f8e00ff */
[----:B------:R-:W-:Y:S01]  /*11b80*/  SHF.R.S32.HI R4, RZ, 0x1f, R0 ;  /* 0x0000001fff047819 */ /* 0x000fe20000011400 */
        /* <DEDUP_REMOVED lines=8> */
[----:B--2---:R-:W0:Y:S03]  /*11c10*/  S2R R6, SR_TID.X ;  /* 0x0000000000067919 */ /* 0x004e260000002100 */
[----:B------:R-:W-:Y:S01]  /*11c20*/  SHF.R.S32.HI R4, RZ, 0x1f, R0 ;  /* 0x0000001fff047819 */ /* 0x000fe20000011400 */
[----:B------:R-:W-:-:S04]  /*11c30*/  IMAD.WIDE.U32 R2, R0, UR4, R2 ;  /* 0x0000000400027c25 */ /* 0x000fc8000f8e0002 */
[----:B------:R-:W-:Y:S01]  /*11c40*/  IMAD R4, R4, UR4, RZ ;  /* 0x0000000404047c24 */ /* 0x000fe2000f8e02ff */
[----:B------:R-:W-:-:S03]  /*11c50*/  ULDC UR4, c[0x0][0x2b8] ;  /* 0x0000ae0000047ab9 */ /* 0x000fc60000000800 */
[----:B------:R-:W-:Y:S01]  /*11c60*/  IMAD R4, R0, UR5, R4 ;  /* 0x0000000500047c24 */ /* 0x000fe2000f8e0204 */
[----:B------:R-:W-:-:S03]  /*11c70*/  LEA R0, P1, R2, UR6, 0x1 ;  /* 0x0000000602007c11 */ /* 0x000fc6000f8208ff */
[----:B------:R-:W-:Y:S02]  /*11c80*/  IMAD.IADD R3, R3, 0x1, R4 ;  /* 0x0000000103037824 */ /* 0x000fe400078e0204 */
[----:B0-----:R-:W-:-:S05]  /*11c90*/  IMAD.SHL.U32 R9, R6, 0x8, RZ ;  /* 0x0000000806097824 */ /* 0x001fca00078e00ff */
[----:B------:R-:W-:Y:S02]  /*11ca0*/  LOP3.LUT R9, R9, 0x38, RZ, 0xc0, !PT ;  /* 0x0000003809097812 */ /* 0x000fe400078ec0ff */
[----:B------:R-:W-:Y:S02]  /*11cb0*/  LOP3.LUT R6, R6, 0x7f, RZ, 0xc0, !PT ;  /* 0x0000007f06067812 */ /* 0x000fe400078ec0ff */
[----:B------:R-:W-:Y:S01]  /*11cc0*/  ISETP.GE.AND P0, PT, R9, UR4, PT ;  /* 0x0000000409007c0c */ /* 0x000fe2000bf06270 */
[----:B------:R-:W-:Y:S01]  /*11cd0*/  UMOV UR4, 0xffffffff ;  /* 0xffffffff00047882 */ /* 0x000fe20000000000 */
[----:B------:R-:W-:Y:S02]  /*11ce0*/  LEA.HI.X R3, R2, UR7, R3, 0x1, P1 ;  /* 0x0000000702037c11 */ /* 0x000fe400088f0c03 */
[----:B------:R-:W-:Y:S01]  /*11cf0*/  SHF.R.U32.HI R10, RZ, 0x3, R6 ;  /* 0x00000003ff0a7819 */ /* 0x000fe20000011606 */
[----:B---3--:R-:W-:Y:S08]  /*11d00*/  BRA.DIV UR4, `(.L_x_4441) ;  /* 0x0000005204707947 */ /* 0x008ff0000b800000 */
[----:B------:R-:W0:Y:S01]  /*11d10*/  SHFL.IDX PT, R5, R0, RZ, 0x181f ;  /* 0x00181fff00057589 */ /* 0x000e2200000e0000 */
[----:B------:R-:W-:Y:S01]  /*11d20*/  IMAD.U32 R6, RZ, RZ, UR39 ;  /* 0x00000027ff067e24 */ /* 0x000fe2000f8e00ff */
[----:B------:R-:W-:Y:S02]  /*11d30*/  ULDC UR4, c[0x0][0x288] ;  /* 0x0000a20000047ab9 */ /* 0x000fe40000000800 */
[----:B------:R-:W1:Y:S01]  /*11d40*/  SHFL.IDX PT, R4, R3, RZ, 0x181f ;  /* 0x00181fff03047589 */ /* 0x000e6200000e0000 */
[----:B------:R-:W-:Y:S02]  /*11d50*/  IMAD R2, R7, UR4, RZ ;  /* 0x0000000407027c24 */ /* 0x000fe4000f8e02ff */
[----:B------:R-:W-:-:S04]  /*11d60*/  IMAD R10, R6, 0x40, R10 ;  /* 0x00000040060a7824 */ /* 0x000fc800078e020a */
[C---:B------:R-:W-:Y:S01]  /*11d70*/  VIADD R7, R10.reuse, 0x10 ;  /* 0x000000100a077836 */ /* 0x040fe20000000000 */
[C---:B------:R-:W-:Y:S01]  /*11d80*/  ISETP.GE.AND P1, PT, R10.reuse, R2, PT ;  /* 0x000000020a00720c */ /* 0x040fe20003f26270 */
[----:B------:R-:W-:Y:S01]  /*11d90*/  VIADD R6, R10, 0x20 ;  /* 0x000000200a067836 */ /* 0x000fe20000000000 */
[----:B------:R-:W-:Y:S04]  /*11da0*/  STL [R1+0x14], R10 ;  /* 0x0000140a01007387 */ /* 0x000fe80000100800 */
[----:B------:R-:W-:Y:S04]  /*11db0*/  STL [R1+0x20], R7 ;  /* 0x0000200701007387 */ /* 0x000fe80000100800 */
[----:B------:R-:W-:Y:S03]  /*11dc0*/  STL [R1+0x24], R6 ;  /* 0x0000240601007387 */ /* 0x000fe60000100800 */
        /* <DEDUP_REMOVED lines=27> */
.L_x_4563:
        /* <DEDUP_REMOVED lines=12> */
.L_x_4442:
        /* <DEDUP_REMOVED lines=35> */
.L_x_4444:
[----:B------:R-:W-:Y:S05]  /*12270*/  BSYNC B6 ;  /* 0x0000000000067941 */ /* 0x000fea0003800000 */
.L_x_4443:
        /* <DEDUP_REMOVED lines=106> */
[----:B---3--:R-:W-:Y:S02]  /*12920*/  ISETP.GE.AND P3, PT, R2, R4, PT ;  /* 0x000000040200720c */ /* 0x008fe40003f66270 */
[----:B------:R-:W0:Y:S01]  /*12930*/  S2R R2, SR_TID.X ;  /* 0x0000000000027919 */ /* 0x000e220000002100 */
[----:B------:R-:W1:Y:S08]  /*12940*/  SHFL.IDX PT, R3, R0, RZ, 0x181f ;  /* 0x00181fff00037589 */ /* 0x000e7000000e0000 */
[----:B------:R-:W-:-:S02]  /*12950*/  @!P2 LOP3.LUT R8, R5, 0x40, RZ, 0xc0, !PT ;  /* 0x000000400508a812 */ /* 0x000fc400078ec0ff */
[----:B------:R-:W-:Y:S02]  /*12960*/  @P3 LOP3.LUT R18, R18, 0x100, RZ, 0xfc, !PT ;  /* 0x0000010012123812 */ /* 0x000fe400078efcff */
[----:B------:R-:W-:-:S04]  /*12970*/  @!P2 SHF.R.U32.HI R8, RZ, 0x2, R8 ;  /* 0x00000002ff08a819 */ /* 0x000fc80000011608 */
[----:B------:R-:W-:Y:S02]  /*12980*/  @!P2 ISETP.NE.U32.AND P3, PT, R8, RZ, PT ;  /* 0x000000ff0800a20c */ /* 0x000fe40003f65070 */
[----:B------:R-:W-:-:S04]  /*12990*/  @!P2 LOP3.LUT R8, R7, 0x80, RZ, 0xc0, !PT ;  /* 0x000000800708a812 */ /* 0x000fc800078ec0ff */
[----:B------:R-:W-:Y:S01]  /*129a0*/  @!P2 SHF.R.U32.HI R8, RZ, 0x3, R8 ;  /* 0x00000003ff08a819 */ /* 0x000fe20000011608 */
[----:B0-----:R-:W-:Y:S02]  /*129b0*/  IMAD.SHL.U32 R12, R2, 0x8, RZ ;  /* 0x00000008020c7824 */ /* 0x001fe400078e00ff */
[----:B------:R-:W0:Y:S03]  /*129c0*/  SHFL.IDX PT, R2, R6, RZ, 0x181f ;  /* 0x00181fff06027589 */ /* 0x000e2600000e0000 */
[----:B------:R-:W-:-:S04]  /*129d0*/  LOP3.LUT R12, R12, 0x38, RZ, 0xc0, !PT ;  /* 0x000000380c0c7812 */ /* 0x000fc800078ec0ff */
[----:B-1----:R-:W-:-:S05]  /*129e0*/  @!P2 LEA R3, P6, R12, R3, 0x1 ;  /* 0x000000030c03a211 */ /* 0x002fca00078c08ff */
[----:B0-----:R-:W-:-:S05]  /*129f0*/  @!P2 IMAD.X R2, RZ, RZ, R2, P6 ;  /* 0x000000ffff02a224 */ /* 0x001fca00030e0602 */
[----:B------:R-:W-:-:S04]  /*12a00*/  @!P2 LOP3.LUT R3, R3, R2, RZ, 0x3c, !PT ;  /* 0x000000020303a212 */ /* 0x000fc800078e3cff */
[----:B------:R-:W-:-:S04]  /*12a10*/  @!P2 LOP3.LUT R2, R3, R2, RZ, 0x3c, !PT ;  /* 0x000000020302a212 */ /* 0x000fc800078e3cff */
[----:B------:R-:W-:Y:S02]  /*12a20*/  @!P2 LOP3.LUT R3, R3, R2, RZ, 0x3c, !PT ;  /* 0x000000020303a212 */ /* 0x000fe400078e3cff */
[----:B------:R-:W-:-:S03]  /*12a30*/  LOP3.LUT P6, RZ, R18, 0x4, RZ, 0xc0, !PT ;  /* 0x0000000412ff7812 */ /* 0x000fc600078cc0ff */
[----:B----4-:R-:W-:Y:S01]  /*12a40*/  @!P2 LDGSTS.E.BYPASS.LTC128B.128 [R11+0x26400], desc[UR44][R2.64], !P0 ;  /* 0x26400000020bafae */ /* 0x010fe2000c101d6c */
[----:B------:R-:W-:-:S03]  /*12a50*/  LOP3.LUT P0, RZ, R18, 0x400, RZ, 0xc0, !PT ;  /* 0x0000040012ff7812 */ /* 0x000fc6000780c0ff */
[----:B------:R-:W-:Y:S01]  /*12a60*/  @!P2 LDGSTS.E.BYPASS.LTC128B.128 [R11+0x28400], desc[UR44][R2.64+0x80], !P1 ;  /* 0x28400080020bafae */ /* 0x000fe2000c901d6c */
[----:B------:R-:W-:Y:S02]  /*12a70*/  LOP3.LUT P1, RZ, R18, 0x200, RZ, 0xc0, !PT ;  /* 0x0000020012ff7812 */ /* 0x000fe4000782c0ff */
[----:B------:R-:W-:Y:S02]  /*12a80*/  @!P2 ISETP.NE.U32.AND P4, PT, R8, RZ, PT ;  /* 0x000000ff0800a20c */ /* 0x000fe40003f85070 */
[----:B------:R-:W0:Y:S04]  /*12a90*/  SHFL.IDX PT, R8, R6, 0x1, 0x181f ;  /* 0x00381f0006087f89 */ /* 0x000e2800000e0000 */
[----:B------:R-:W-:Y:S04]  /*12aa0*/  @!P2 LDGSTS.E.BYPASS.LTC128B.128 [R11+0x2a400], desc[UR44][R2.64+0x100], !P6 ;  /* 0x2a400100020bafae */ /* 0x000fe8000f101d6c */
        /* <DEDUP_REMOVED lines=52> */
.L_x_4573:
        /* <DEDUP_REMOVED lines=31> */
.L_x_4447:
[----:B------:R-:W-:Y:S05]  /*12fe0*/  BSYNC B0 ;  /* 0x0000000000007941 */ /* 0x000fea0003800000 */
.L_x_4446:
[----:B------:R-:W-:Y:S01]  /*12ff0*/  NOP ;  /* 0x0000000000007918 */ /* 0x000fe20000000000 */
[----:B------:R-:W-:-:S13]  /*13000*/  PLOP3.LUT P0, PT, PT, PT, PT, 0x80, 0x0 ;  /* 0x000000000000781c */ /* 0x000fda0003f0f070 */
.L_x_4448:
        /* <DEDUP_REMOVED lines=18> */
.L_x_4574:
[----:B------:R-:W-:Y:S05]  /*13130*/  BSYNC B0 ;  /* 0x0000000000007941 */ /* 0x000fea0003800000 */
.L_x_4449:
        /* <DEDUP_REMOVED lines=12> */
.L_x_4575:
[----:B------:R-:W-:Y:S05]  /*13200*/  BSYNC B1 ;  /* 0x0000000000017941 */ /* 0x000fea0003800000 */
.L_x_4453:
        /* <DEDUP_REMOVED lines=9> */
.L_x_4456:
[----:B------:R-:W-:Y:S05]  /*132a0*/  BSYNC B1 ;  /* 0x0000000000017941 */ /* 0x000fea0003800000 */
.L_x_4455:
        /* <DEDUP_REMOVED lines=11> */
.L_x_4457:
        /* <DEDUP_REMOVED lines=15> */
.L_x_4458:
        /* <DEDUP_REMOVED lines=15> */
.L_x_4459:
        /* <DEDUP_REMOVED lines=15> */
.L_x_4460:
        /* <DEDUP_REMOVED lines=15> */
.L_x_4461:
        /* <DEDUP_REMOVED lines=15> */
.L_x_4462:
        /* <DEDUP_REMOVED lines=15> */
.L_x_4463:
        /* <DEDUP_REMOVED lines=15> */
.L_x_4464:
        /* <DEDUP_REMOVED lines=10> */
.L_x_4452:
[----:B------:R-:W-:Y:S05]  /*13a90*/  BSYNC B0 ;  /* 0x0000000000007941 */ /* 0x000fea0003800000 */
.L_x_4451:
[----:B------:R-:W-:-:S06]  /*13aa0*/  UISETP.GE.AND UP0, UPT, UR38, 0x2, UPT ;  /* 0x000000022600788c */ /* 0x000fcc000bf06270 */
[----:B------:R-:W-:-:S13]  /*13ab0*/  PLOP3.LUT P0, PT, PT, PT, UP0, 0x80, 0x0 ;  /* 0x000000000000781c */ /* 0x000fda0003f0f008 */
[----:B------:R-:W-:Y:S05]  /*13ac0*/  @!P0 BRA `(.L_x_4465) ;  /* 0x0000002800448947 */ /* 0x000fea0003800000 */
[----:B------:R-:W-:Y:S02]  /*13ad0*/  ULOP3.LUT UR4, UR38, 0x1, URZ, 0xc0, !UPT ;  /* 0x0000000126047892 */ /* 0x000fe4000f8ec03f */
[----:B-1----:R-:W-:Y:S02]  /*13ae0*/  IMAD.U32 R6, RZ, RZ, UR38 ;  /* 0x00000026ff067e24 */ /* 0x002fe4000f8e00ff */
[----:B------:R-:W-:Y:S02]  /*13af0*/  UISETP.NE.U32.AND UP0, UPT, UR4, 0x1, UPT ;  /* 0x000000010400788c */ /* 0x000fe4000bf05070 */
[----:B------:R-:W-:-:S04]  /*13b00*/  VIADD R6, R6, 0xfffffffe ;  /* 0xfffffffe06067836 */ /* 0x000fc80000000000 */
[----:B0-----:R-:W-:Y:S01]  /*13b10*/  IMAD.MOV.U32 R0, RZ, RZ, R6 ;  /* 0x000000ffff007224 */ /* 0x001fe200078e0006 */
[----:B------:R-:W-:-:S13]  /*13b20*/  PLOP3.LUT P0, PT, PT, PT, UP0, 0x80, 0x0 ;  /* 0x000000000000781c */ /* 0x000fda0003f0f008 */
[----:B------:R-:W-:Y:S05]  /*13b30*/  @!P0 BRA `(.L_x_4466) ;  /* 0x0000000c00608947 */ /* 0x000fea0003800000 */
        /* <DEDUP_REMOVED lines=21> */
[----:B------:R-:W-:-:S04]  /*13c90*/  @P0 SHF.R.U32.HI R2, RZ, R3, R0 ;  /* 0x00000003ff020219 */ /* 0x000fc80000011600 */
[--C-:B------:R-:W-:Y:S01]  /*13ca0*/  SHF.R.S32.HI R3, RZ, 0x1f, R2.reuse ;  /* 0x0000001fff037819 */ /* 0x100fe20000011402 */
[----:B------:R-:W-:-:S04]  /*13cb0*/  IMAD.MOV R0, RZ, RZ, -R2 ;  /* 0x000000ffff007224 */ /* 0x000fc800078e0a02 */
[----:B------:R-:W-:Y:S02]  /*13cc0*/  IMAD R0, R4, R0, R6 ;  /* 0x0000000004007224 */ /* 0x000fe400078e0206 */
        /* <DEDUP_REMOVED lines=8> */
.L_x_4469:
[----:B------:R-:W1:Y:S01]  /*13d50*/  S2R R2, SR_TID.X ;  /* 0x0000000000027919 */ /* 0x000e620000002100 */
[----:B------:R-:W-:Y:S01]  /*13d60*/  IMAD R3, R19, 0x8, R17 ;  /* 0x0000000813037824 */ /* 0x000fe200078e0211 */
[----:B------:R-:W-:Y:S01]  /*13d70*/  BSSY B1, `(.L_x_4470) ;  /* 0x0000006000017945 */ /* 0x000fe20003800000 */
[----:B-1----:R-:W-:Y:S02]  /*13d80*/  LOP3.LUT R4, R2, 0x7f, RZ, 0xc0, !PT ;  /* 0x0000007f02047812 */ /* 0x002fe400078ec0ff */
[----:B------:R-:W-:Y:S02]  /*13d90*/  SHF.L.U32 R2, R8, 0x1f, RZ ;  /* 0x0000001f08027819 */ /* 0x000fe400000006ff */
[----:B------:R-:W-:Y:S02]  /*13da0*/  ISETP.NE.AND P1, PT, R4, RZ, PT ;  /* 0x000000ff0400720c */ /* 0x000fe40003f25270 */
[----:B------:R-:W1:Y:S02]  /*13db0*/  SYNCS.PHASECHK.TRANS64.TRYWAIT P0, [R3+URZ+0x38840], R2 ;  /* 0x03884002030075a7 */ /* 0x000e64000800017f */
[----:B-1----:R-:W-:Y:S09]  /*13dc0*/  @!P0 BRA `(.L_x_4471) ;  /* 0x0000004000148947 */ /* 0x002ff20003800000 */
.L_x_4576:
[----:B------:R-:W-:Y:S05]  /*13dd0*/  BSYNC B1 ;  /* 0x0000000000017941 */ /* 0x000fea0003800000 */
.L_x_4470:
        /* <DEDUP_REMOVED lines=9> */
.L_x_4473:
[----:B------:R-:W-:Y:S05]  /*13e70*/  BSYNC B1 ;  /* 0x0000000000017941 */ /* 0x000fea0003800000 */
.L_x_4472:
        /* <DEDUP_REMOVED lines=12> */
.L_x_4474:
        /* <DEDUP_REMOVED lines=12> */
.L_x_4577:
[----:B------:R-:W-:Y:S05]  /*14000*/  BSYNC B1 ;  /* 0x0000000000017941 */ /* 0x000fea0003800000 */
.L_x_4475:
        /* <DEDUP_REMOVED lines=11> */
.L_x_4478:
[----:B------:R-:W-:Y:S05]  /*140c0*/  BSYNC B1 ;  /* 0x0000000000017941 */ /* 0x000fea0003800000 */
.L_x_4477:
[----:B------:R-:W-:Y:S01]  /*140d0*/  R2UR UR10, R7 ;  /* 0x00000000070a72ca */ /* 0x000fe200000e0000 */
[----:B-12---:R-:W-:Y:S01]  /*140e0*/  IMAD R2, R19, 0x10000, R17 ;  /* 0x0001000013027824 */ /* 0x006fe200078e0211 */
[----:B------:R-:W-:Y:S01]  /*140f0*/  R2UR UR6, R8 ;  /* 0x00000000080672ca */ /* 0x000fe200000e0000 */
[----:B------:R-:W-:Y:S01]  /*14100*/  UIADD3 UR4, UP0, UR46, 0x470, URZ ;  /* 0x000004702e047890 */ /* 0x000fe2000ff1e03f */
[----:B------:R-:W-:Y:S01]  /*14110*/  R2UR UR7, R9 ;  /* 0x00000000090772ca */ /* 0x000fe200000e0000 */
[----:B------:R-:W-:Y:S01]  /*14120*/  VIADD R3, R3, 0x38850 ;  /* 0x0003885003037836 */ /* 0x000fe20000000000 */
[----:B------:R-:W-:Y:S01]  /*14130*/  R2UR UR11, R0 ;  /* 0x00000000000b72ca */ /* 0x000fe200000e0000 */
[----:B------:R-:W-:Y:S01]  /*14140*/  VIADD R4, R2, 0x400 ;  /* 0x0000040002047836 */ /* 0x000fe20000000000 */
[----:B------:R-:W-:Y:S01]  /*14150*/  PLOP3.LUT P0, PT, PT, PT, PT, 0x80, 0x0 ;  /* 0x000000000000781c */ /* 0x000fe20003f0f070 */
[----:B------:R-:W-:-:S12]  /*14160*/  UIADD3.X UR5, URZ, UR47, URZ, UP0, !UPT ;  /* 0x0000002f3f057290 */ /* 0x000fd800087fe43f */
.L_x_4479:
        /* <DEDUP_REMOVED lines=15> */
.L_x_4480:
        /* <DEDUP_REMOVED lines=15> */
.L_x_4481:
        /* <DEDUP_REMOVED lines=15> */
.L_x_4482:
        /* <DEDUP_REMOVED lines=15> */
.L_x_4483:
        /* <DEDUP_REMOVED lines=15> */
.L_x_4484:
        /* <DEDUP_REMOVED lines=15> */
.L_x_4485:
        /* <DEDUP_REMOVED lines=15> */
.L_x_4486:
        /* <DEDUP_REMOVED lines=9> */
.L_x_4468:
[----:B------:R-:W-:Y:S05]  /*14890*/  BSYNC B0 ;  /* 0x0000000000007941 */ /* 0x000fea0003800000 */
.L_x_4467:
[----:B------:R-:W-:-:S06]  /*148a0*/  UIADD3 UR4, UR38, -0x3, URZ ;  /* 0xfffffffd26047890 */ /* 0x000fcc000fffe03f */
[----:B------:R-:W-:-:S07]  /*148b0*/  IMAD.U32 R0, RZ, RZ, UR4 ;  /* 0x00000004ff007e24 */ /* 0x000fce000f8e00ff */
.L_x_4466:
[----:B------:R-:W-:Y:S01]  /*148c0*/  ISETP.NE.AND P0, PT, R6, RZ, PT ;  /* 0x000000ff0600720c */ /* 0x000fe20003f05270 */
[----:B------:R-:W-:-:S12]  /*148d0*/  BSSY B0, `(.L_x_4465) ;  /* 0x00001b0000007945 */ /* 0x000fd80003800000 */
[----:B------:R-:W-:Y:S05]  /*148e0*/  @!P0 BRA `(.L_x_4487) ;  /* 0x0000001800b88947 */ /* 0x000fea0003800000 */
.L_x_4528:
        /* <DEDUP_REMOVED lines=16> */
[----:B------:R-:W3:Y:S01]  /*149f0*/  LDL R5, [R1] ;  /* 0x0000000001057983 */ /* 0x000ee20000100800 */
        /* <DEDUP_REMOVED lines=16> */
.L_x_4490:
        /* <DEDUP_REMOVED lines=8> */
.L_x_4578:
[----:B------:R-:W-:Y:S05]  /*14b80*/  BSYNC B2 ;  /* 0x0000000000027941 */ /* 0x000fea0003800000 */
.L_x_4491:
        /* <DEDUP_REMOVED lines=9> */
.L_x_4494:
[----:B------:R-:W-:Y:S05]  /*14c20*/  BSYNC B2 ;  /* 0x0000000000027941 */ /* 0x000fea0003800000 */
.L_x_4493:
        /* <DEDUP_REMOVED lines=11> */
.L_x_4495:
        /* <DEDUP_REMOVED lines=13> */
.L_x_4579:
[----:B------:R-:W-:Y:S05]  /*14db0*/  BSYNC B2 ;  /* 0x0000000000027941 */ /* 0x000fea0003800000 */
.L_x_4496:
        /* <DEDUP_REMOVED lines=11> */
.L_x_4499:
[----:B------:R-:W-:Y:S05]  /*14e70*/  BSYNC B2 ;  /* 0x0000000000027941 */ /* 0x000fea0003800000 */
.L_x_4498:
        /* <DEDUP_REMOVED lines=9> */
.L_x_4500:
        /* <DEDUP_REMOVED lines=15> */
.L_x_4501:
        /* <DEDUP_REMOVED lines=15> */
.L_x_4502:
        /* <DEDUP_REMOVED lines=15> */
.L_x_4503:
        /* <DEDUP_REMOVED lines=15> */
.L_x_4504:
        /* <DEDUP_REMOVED lines=15> */
.L_x_4505:
        /* <DEDUP_REMOVED lines=15> */
.L_x_4506:
        /* <DEDUP_REMOVED lines=15> */
.L_x_4507:
        /* <DEDUP_REMOVED lines=10> */
.L_x_4489:
[----:B------:R-:W-:Y:S05]  /*15640*/  BSYNC B1 ;  /* 0x0000000000017941 */ /* 0x000fea0003800000 */
.L_x_4488:
[----:B------:R-:W-:Y:S01]  /*15650*/  VIADD R7, R7, 0x1 ;  /* 0x0000000107077836 */ /* 0x000fe20000000000 */
[----:B------:R-:W-:Y:S01]  /*15660*/  LOP3.LUT P2, RZ, R18, 0x2, RZ, 0xc0, !PT ;  /* 0x0000000212ff7812 */ /* 0x000fe2000784c0ff */
[----:B------:R-:W-:Y:S03]  /*15670*/  BSSY B1, `(.L_x_4508) ;  /* 0x00000d2000017945 */ /* 0x000fe60003800000 */
[----:B------:R-:W-:-:S04]  /*15680*/  ISETP.NE.AND P0, PT, R7, 0x2, PT ;  /* 0x000000020700780c */ /* 0x000fc80003f05270 */
[----:B------:R-:W-:Y:S02]  /*15690*/  SEL R2, RZ, 0x1, P0 ;  /* 0x00000001ff027807 */ /* 0x000fe40000000000 */
[----:B------:R-:W-:Y:S02]  /*156a0*/  SEL R19, R7, RZ, P0 ;  /* 0x000000ff07137207 */ /* 0x000fe40000000000 */
[----:B0-----:R-:W-:-:S05]  /*156b0*/  LOP3.LUT R8, R6, R2, RZ, 0x3c, !PT ;  /* 0x0000000206087212 */ /* 0x001fca00078e3cff */
[----:B------:R0:W-:Y:S01]  /*156c0*/  STL [R1+0x8], R8 ;  /* 0x0000080801007387 */ /* 0x0001e20000100800 */
[----:B------:R-:W-:Y:S05]  /*156d0*/  @!P2 BRA `(.L_x_4509) ;  /* 0x0000000c002ca947 */ /* 0x000fea0003800000 */
[----:B------:R-:W-:Y:S01]  /*156e0*/  LOP3.LUT P2, RZ, R18, 0x1, RZ, 0xc0, !PT ;  /* 0x0000000112ff7812 */ /* 0x000fe2000784c0ff */
[----:B------:R-:W-:-:S12]  /*156f0*/  VIADD R6, R0, 0xffffffff ;  /* 0xffffffff00067836 */ /* 0x000fd80000000000 */
        /* <DEDUP_REMOVED lines=21> */
.L_x_4510:
        /* <DEDUP_REMOVED lines=8> */
.L_x_4580:
[----:B------:R-:W-:Y:S05]  /*158d0*/  BSYNC B2 ;  /* 0x0000000000027941 */ /* 0x000fea0003800000 */
.L_x_4511:
        /* <DEDUP_REMOVED lines=9> */
.L_x_4514:
[----:B------:R-:W-:Y:S05]  /*15970*/  BSYNC B2 ;  /* 0x0000000000027941 */ /* 0x000fea0003800000 */
.L_x_4513:
        /* <DEDUP_REMOVED lines=11> */
.L_x_4515:
        /* <DEDUP_REMOVED lines=13> */
.L_x_4581:
[----:B------:R-:W-:Y:S05]  /*15b00*/  BSYNC B2 ;  /* 0x0000000000027941 */ /* 0x000fea0003800000 */
.L_x_4516:
[----:B------:R-:W-:Y:S01]  /*15b10*/  BSSY B2, `(.L_x_4518) ;  /* 0x000000b000027945 */ /* 0x000fe20003800000 */
[----:B-12---:R-:W-:Y:S02]  /*15b20*/  IMAD.MOV.U32 R2, RZ, RZ, 0x0 ;  /* 0x00000000ff027424 */ /* 0x006fe400078e00ff */
[----:B------:R-:W-:Y:S01]  /*15b30*/  IMAD.MOV.U32 R3, RZ, RZ, 0x14f00000 ;  /* 0x14f00000ff037424 */ /* 0x000fe200078e00ff */
[----:B------:R-:W-:Y:S06]  /*15b40*/  @P1 BRA `(.L_x_4519) ;  /* 0x00000000001c1947 */ /* 0x000fec0003800000 */
[----:B------:R-:W0:Y:S02]  /*15b50*/  S2R R7, SR_TID.X ;  /* 0x0000000000077919 */ /* 0x000e240000002100 */
[----:B0-----:R-:W-:Y:S01]  /*15b60*/  LOP3.LUT R8, R7, 0x1f, RZ, 0xc0, !PT ;  /* 0x0000001f07087812 */ /* 0x001fe200078ec0ff */
[----:B------:R-:W-:-:S03]  /*15b70*/  IMAD.MOV.U32 R7, RZ, RZ, 0x10000 ;  /* 0x00010000ff077424 */ /* 0x000fc600078e00ff */
[----:B------:R-:W-:Y:S01]  /*15b80*/  ISETP.NE.AND P0, PT, R8, RZ, PT ;  /* 0x000000ff0800720c */ /* 0x000fe20003f05270 */
[----:B------:R1:W-:-:S12]  /*15b90*/  SYNCS.ARRIVE.TRANS64 RZ, [R4+URZ+0x38850], R7 ;  /* 0x0388500704ff79a7 */ /* 0x0003d8000800003f */
[----:B-1----:R-:W-:Y:S05]  /*15ba0*/  @!P0 BRA `(.L_x_4519) ;  /* 0x0000000000048947 */ /* 0x002fea0003800000 */
[----:B------:R-:W-:Y:S01]  /*15bb0*/  BPT.TRAP 0x1 ;  /* 0x000000040000795c */ /* 0x000fe20000300000 */
.L_x_4519:
[----:B------:R-:W-:Y:S05]  /*15bc0*/  BSYNC B2 ;  /* 0x0000000000027941 */ /* 0x000fea0003800000 */
.L_x_4518:
        /* <DEDUP_REMOVED lines=9> */
.L_x_4520:
        /* <DEDUP_REMOVED lines=10> */
[----:B------:R-:W-:Y:S01]  /*15d00*/  R2UR UR6, R2 ;  /* 0x00000000020672ca */ /* 0x000fe200000e0000 */
[----:B------:R-:W-:Y:S01]  /*15d10*/  VIADD R7, R5, 0x2400 ;  /* 0x0000240005077836 */ /* 0x000fe20000000000 */
[----:B------:R-:W-:Y:S01]  /*15d20*/  R2UR UR7, R3 ;  /* 0x00000000030772ca */ /* 0x000fe200000e0000 */
[----:B------:R-:W-:Y:S01]  /*15d30*/  UMOV UR10, 0x40 ;  /* 0x00000040000a7882 */ /* 0x000fe20000000000 */
[----:B------:R-:W-:-:S13]  /*15d40*/  PLOP3.LUT P0, PT, PT, PT, PT, 0x80, 0x0 ;  /* 0x000000000000781c */ /* 0x000fda0003f0f070 */
.L_x_4521:
        /* <DEDUP_REMOVED lines=15> */
.L_x_4522:
        /* <DEDUP_REMOVED lines=15> */
.L_x_4523:
        /* <DEDUP_REMOVED lines=15> */
.L_x_4524:
        /* <DEDUP_REMOVED lines=15> */
.L_x_4525:
        /* <DEDUP_REMOVED lines=15> */
.L_x_4526:
        /* <DEDUP_REMOVED lines=15> */
.L_x_4527:
        /* <DEDUP_REMOVED lines=10> */
.L_x_4509:
[----:B------:R-:W-:Y:S05]  /*16390*/  BSYNC B1 ;  /* 0x0000000000017941 */ /* 0x000fea0003800000 */
.L_x_4508:
[C---:B------:R-:W-:Y:S01]  /*163a0*/  ISETP.GT.AND P0, PT, R0.reuse, 0x1, PT ;  /* 0x000000010000780c */ /* 0x040fe20003f04270 */
[----:B------:R-:W-:-:S12]  /*163b0*/  VIADD R0, R0, 0xfffffffe ;  /* 0xfffffffe00007836 */ /* 0x000fd80000000000 */
[----:B------:R-:W-:Y:S05]  /*163c0*/  @P0 BRA `(.L_x_4528) ;  /* 0xffffffe400480947 */ /* 0x000fea000383ffff */
.L_x_4487:
[----:B------:R-:W-:Y:S05]  /*163d0*/  BSYNC B0 ;  /* 0x0000000000007941 */ /* 0x000fea0003800000 */
.L_x_4465:
        /* <DEDUP_REMOVED lines=24> */
.L_x_4530:
[----:B------:R-:W-:Y:S05]  /*16560*/  BSYNC B0 ;  /* 0x0000000000007941 */ /* 0x000fea0003800000 */
.L_x_4529:
[----:B------:R-:W-:-:S07]  /*16570*/  SEL R19, R19, RZ, P0 ;  /* 0x000000ff13137207 */ /* 0x000fce0000000000 */
.L_x_4427:
[----:B------:R-:W-:Y:S05]  /*16580*/  BSYNC B7 ;  /* 0x0000000000077941 */ /* 0x000fea0003800000 */
.L_x_4425:
        /* <DEDUP_REMOVED lines=13> */
.L_x_4531:
[----:B------:R-:W-:-:S03]  /*16660*/  UMOV UR4, 0xffffffff ;  /* 0xffffffff00047882 */ /* 0x000fc60000000000 */
[----:B------:R-:W-:Y:S05]  /*16670*/  BRA.DIV UR4, `(.L_x_4533) ;  /* 0x0000001a04607947 */ /* 0x000fea000b800000 */
[----:B-----5:R4:W0:Y:S02]  /*16680*/  SHFL.IDX PT, R14, R3, RZ, 0x1f ;  /* 0x00001fff030e7589 */ /* 0x02082400000e0000 */
.L_x_4584:
        /* <DEDUP_REMOVED lines=8> */
.L_x_4532:
[----:B--23--:R-:W2:Y:S01]  /*16710*/  LDL R0, [R1+0x10] ;  /* 0x0000100001007983 */ /* 0x00cea20000100800 */
[----:B------:R-:W-:Y:S02]  /*16720*/  ULDC UR4, c[0x0][0xd38] ;  /* 0x00034e0000047ab9 */ /* 0x000fe40000000800 */
[----:B--2---:R-:W-:-:S13]  /*16730*/  ISETP.GE.AND P0, PT, R0, UR4, PT ;  /* 0x0000000400007c0c */ /* 0x004fda000bf06270 */
[----:B------:R-:W-:Y:S05]  /*16740*/  @!P0 BRA `(.L_x_4534) ;  /* 0xffffffa0005c8947 */ /* 0x000fea000383ffff */
.L_x_4422:
[----:B0-----:R-:W2:Y:S01]  /*16750*/  LDL.LU R0, [R1+0x28] ;  /* 0x0000280001007983 */ /* 0x001ea20000300800 */
[----:B------:R-:W-:Y:S01]  /*16760*/  BSSY B0, `(.L_x_4535) ;  /* 0x000000b000007945 */ /* 0x000fe20003800000 */
[----:B------:R-:W0:Y:S01]  /*16770*/  S2R R5, SR_CgaCtaId ;  /* 0x0000000000057919 */ /* 0x000e220000008800 */
[----:B--2---:R-:W-:-:S05]  /*16780*/  VIADD R0, R0, 0x1 ;  /* 0x0000000100007836 */ /* 0x004fca0000000000 */
[----:B------:R-:W-:-:S04]  /*16790*/  LEA.HI R2, R0, R0, RZ, 0x1 ;  /* 0x0000000000027211 */ /* 0x000fc800078f08ff */
[----:B----4-:R-:W-:-:S05]  /*167a0*/  LOP3.LUT R3, R2, 0xfffffffe, RZ, 0xc0, !PT ;  /* 0xfffffffe02037812 */ /* 0x010fca00078ec0ff */
[----:B------:R-:W-:Y:S01]  /*167b0*/  IMAD.IADD R3, R0, 0x1, -R3 ;  /* 0x0000000100037824 */ /* 0x000fe200078e0a03 */
[----:B------:R-:W-:-:S04]  /*167c0*/  MOV R0, 0x400 ;  /* 0x0000040000007802 */ /* 0x000fc80000000f00 */
[----:B0-----:R-:W-:Y:S02]  /*167d0*/  LEA R0, R5, R0, 0x18 ;  /* 0x0000000005007211 */ /* 0x001fe400078ec0ff */
[----:B------:R-:W-:-:S04]  /*167e0*/  SHF.L.U32 R3, R3, 0x1f, RZ ;  /* 0x0000001f03037819 */ /* 0x000fc800000006ff */
[----:B------:R-:W0:Y:S02]  /*167f0*/  SYNCS.PHASECHK.TRANS64.TRYWAIT P0, [R0+URZ+0x38820], R3 ;  /* 0x03882003000075a7 */ /* 0x000e24000800017f */
[----:B0-----:R-:W-:Y:S05]  /*16800*/  @!P0 BRA `(.L_x_4536) ;  /* 0x0000001800248947 */ /* 0x001fea0003800000 */
.L_x_4585:
[----:B------:R-:W-:Y:S05]  /*16810*/  BSYNC B0 ;  /* 0x0000000000007941 */ /* 0x000fea0003800000 */
.L_x_4535:
[----:B------:R-:W-:-:S03]  /*16820*/  UMOV UR4, 0xffffffff ;  /* 0xffffffff00047882 */ /* 0x000fc60000000000 */
[----:B------:R-:W-:Y:S05]  /*16830*/  BRA.DIV UR4, `(.L_x_4537) ;  /* 0x0000001a042c7947 */ /* 0x000fea000b800000 */
[----:B------:R-:W2:Y:S02]  /*16840*/  S2R R2, SR_TID.X ;  /* 0x0000000000027919 */ /* 0x000ea40000002100 */
[----:B--2---:R-:W-:-:S04]  /*16850*/  SHF.R.U32.HI R2, RZ, 0x5, R2 ;  /* 0x00000005ff027819 */ /* 0x004fc80000011602 */
[----:B------:R-:W-:-:S05]  /*16860*/  LOP3.LUT R2, R2, 0x3, RZ, 0xc0, !PT ;  /* 0x0000000302027812 */ /* 0x000fca00078ec0ff */
[----:B------:R2:W3:Y:S02]  /*16870*/  SHFL.IDX PT, R14, R2, RZ, 0x1f ;  /* 0x00001fff020e7589 */ /* 0x0004e400000e0000 */
.L_x_4588:
[----:B---3--:R-:W-:Y:S01]  /*16880*/  ISETP.NE.AND P0, PT, R14, RZ, PT ;  /* 0x000000ff0e00720c */ /* 0x008fe20003f05270 */
[----:B------:R-:W-:-:S12]  /*16890*/  BSSY B0, `(.L_x_4538) ;  /* 0x0000025000007945 */ /* 0x000fd80003800000 */
[----:B------:R-:W-:Y:S05]  /*168a0*/  @P0 BRA `(.L_x_4539) ;  /* 0x00000000008c0947 */ /* 0x000fea0003800000 */
[----:B------:R-:W-:-:S03]  /*168b0*/  UMOV UR4, 0xffffffff ;  /* 0xffffffff00047882 */ /* 0x000fc60000000000 */
[----:B------:R-:W-:Y:S05]  /*168c0*/  BRA.DIV UR4, `(.L_x_4540) ;  /* 0x0000001a043c7947 */ /* 0x000fea000b800000 */
[----:B------:R-:W-:-:S13]  /*168d0*/  ELECT P6, URZ, PT ;  /* 0x00000000003f782f */ /* 0x000fda00038c0000 */
.L_x_4591:
[----:B------:R-:W-:Y:S05]  /*168e0*/  @!P6 BRA `(.L_x_4539) ;  /* 0x00000000007ce947 */ /* 0x000fea0003800000 */
[----:B------:R-:W-:-:S06]  /*168f0*/  ULOP3.LUT UR4, UR40, 0x2, URZ, 0xfc, !UPT ;  /* 0x0000000228047892 */ /* 0x000fcc000f8efc3f */
[----:B--2---:R-:W-:-:S05]  /*16900*/  IMAD.U32 R2, RZ, RZ, UR4 ;  /* 0x00000004ff027e24 */ /* 0x004fca000f8e00ff */
[----:B------:R-:W-:-:S13]  /*16910*/  ISETP.NE.AND P2, PT, R2, 0x3, PT ;  /* 0x000000030200780c */ /* 0x000fda0003f45270 */
[----:B------:R-:W-:Y:S05]  /*16920*/  @!P2 BRA `(.L_x_4541) ;  /* 0x000000000004a947 */ /* 0x000fea0003800000 */
[----:B------:R-:W-:Y:S01]  /*16930*/  BPT.TRAP 0x1 ;  /* 0x000000040000795c */ /* 0x000fe20000300000 */
.L_x_4541:
[----:B------:R-:W2:Y:S01]  /*16940*/  LDL.LU R7, [R1+0x8] ;  /* 0x0000080001077983 */ /* 0x000ea20000300800 */
[----:B------:R-:W-:Y:S02]  /*16950*/  VIADD R2, R0, 0x38840 ;  /* 0x0003884000027836 */ /* 0x000fe40000000000 */
[C---:B0-----:R-:W-:Y:S02]  /*16960*/  VIADD R3, R19.reuse, 0x1 ;  /* 0x0000000113037836 */ /* 0x041fe40000000000 */
[----:B-1----:R-:W-:-:S03]  /*16970*/  IMAD R6, R19, 0x8, R2 ;  /* 0x0000000813067824 */ /* 0x002fc600078e0202 */
[----:B------:R-:W-:-:S04]  /*16980*/  ISETP.NE.AND P1, PT, R3, 0x2, PT ;  /* 0x000000020300780c */ /* 0x000fc80003f25270 */
[----:B------:R-:W-:Y:S02]  /*16990*/  SEL R4, RZ, 0x1, P1 ;  /* 0x00000001ff047807 */ /* 0x000fe40000800000 */
[----:B------:R-:W-:Y:S02]  /*169a0*/  SEL R3, R3, RZ, P1 ;  /* 0x000000ff03037207 */ /* 0x000fe40000800000 */
[C---:B--2---:R-:W-:Y:S02]  /*169b0*/  SHF.L.U32 R5, R7.reuse, 0x1f, RZ ;  /* 0x0000001f07057819 */ /* 0x044fe400000006ff */
[----:B------:R-:W-:Y:S01]  /*169c0*/  LOP3.LUT R4, R7, R4, RZ, 0x3c, !PT ;  /* 0x0000000407047212 */ /* 0x000fe200078e3cff */
[----:B------:R-:W-:Y:S01]  /*169d0*/  IMAD R7, R3, 0x8, R2 ;  /* 0x0000000803077824 */ /* 0x000fe200078e0202 */
[----:B------:R-:W0:Y:S02]  /*169e0*/  SYNCS.PHASECHK.TRANS64.TRYWAIT P0, [R6+URZ], R5 ;  /* 0x00000005060075a7 */ /* 0x000e24000800017f */
[----:B------:R-:W-:Y:S01]  /*169f0*/  SHF.L.U32 R2, R4, 0x1f, RZ ;  /* 0x0000001f04027819 */ /* 0x000fe200000006ff */
[----:B0-----:R-:W-:Y:S06]  /*16a00*/  @!P0 BRA `(.L_x_4542) ;  /* 0x00000018000c8947 */ /* 0x001fec0003800000 */
.L_x_4592:
[----:B------:R-:W1:Y:S02]  /*16a10*/  SYNCS.PHASECHK.TRANS64.TRYWAIT P0, [R7+URZ], R2 ;  /* 0x00000002070075a7 */ /* 0x000e64000800017f */
[----:B-1----:R-:W-:Y:S05]  /*16a20*/  @!P0 BRA `(.L_x_4543) ;  /* 0x0000001800188947 */ /* 0x002fea0003800000 */
.L_x_4593:
[----:B------:R-:W-:Y:S05]  /*16a30*/  @!P2 BRA `(.L_x_4544) ;  /* 0x000000000004a947 */ /* 0x000fea0003800000 */
[----:B------:R-:W-:Y:S01]  /*16a40*/  BPT.TRAP 0x1 ;  /* 0x000000040000795c */ /* 0x000fe20000300000 */
.L_x_4544:
[----:B------:R-:W-:-:S04]  /*16a50*/  VIADD R0, R0, 0x38860 ;  /* 0x0003886000007836 */ /* 0x000fc80000000000 */
[----:B------:R-:W-:-:S04]  /*16a60*/  IMAD R4, R19, 0x8, R0 ;  /* 0x0000000813047824 */ /* 0x000fc800078e0200 */
[----:B------:R-:W2:Y:S02]  /*16a70*/  SYNCS.PHASECHK.TRANS64.TRYWAIT P0, [R4+URZ], R5 ;  /* 0x00000005040075a7 */ /* 0x000ea4000800017f */
[----:B--2---:R-:W-:Y:S05]  /*16a80*/  @!P0 BRA `(.L_x_4545) ;  /* 0x0000001800148947 */ /* 0x004fea0003800000 */
.L_x_4594:
[----:B------:R-:W-:-:S07]  /*16a90*/  IMAD R3, R3, 0x8, R0 ;  /* 0x0000000803037824 */ /* 0x000fce00078e0200 */
.L_x_4546:
[----:B---3--:R3:W4:Y:S02]  /*16aa0*/  SYNCS.PHASECHK.TRANS64.TRYWAIT P0, [R3+URZ], R2 ;  /* 0x00000002030075a7 */ /* 0x008724000800017f */
[----:B----4-:R-:W-:Y:S05]  /*16ab0*/  @!P0 NANOSLEEP.SYNCS 0x989680 ;  /* 0x009896800000895d */ /* 0x010fea0003900000 */
[----:B------:R-:W4:Y:S02]  /*16ac0*/  @!P0 SYNCS.PHASECHK.TRANS64 P0, [R3+URZ], R2 ;  /* 0x00000002030085a7 */ /* 0x000f24000800007f */
[----:B----4-:R-:W-:Y:S05]  /*16ad0*/  @!P0 BRA `(.L_x_4546) ;  /* 0xfffffffc00f08947 */ /* 0x010fea000383ffff */
.L_x_4539:
[----:B------:R-:W-:Y:S05]  /*16ae0*/  BSYNC B0 ;  /* 0x0000000000007941 */ /* 0x000fea0003800000 */
.L_x_4538:
[----:B------:R-:W-:Y:S05]  /*16af0*/  EXIT ;  /* 0x000000000000794d */ /* 0x000fea0003800000 */
.L_x_4381:
[----:B0-----:R0:W1:Y:S02]  /*16b00*/  SYNCS.PHASECHK.TRANS64.TRYWAIT P1, [R17+URZ+0x38800], R4 ;  /* 0x03880004110075a7 */ /* 0x001064000802017f */
[----:B-1----:R-:W-:Y:S05]  /*16b10*/  @!P1 NANOSLEEP.SYNCS 0x989680 ;  /* 0x009896800000995d */ /* 0x002fea0003900000 */
[----:B------:R-:W1:Y:S02]  /*16b20*/  @!P1 SYNCS.PHASECHK.TRANS64 P1, [R17+URZ+0x38800], R4 ;  /* 0x03880004110095a7 */ /* 0x000e64000802007f */
[----:B-1----:R-:W-:Y:S05]  /*16b30*/  @!P1 BRA `(.L_x_4381) ;  /* 0xfffffffc00f09947 */ /* 0x002fea000383ffff */
[----:B------:R-:W-:Y:S05]  /*16b40*/  BRA `(.L_x_4547) ;  /* 0xfffffecc00507947 */ /* 0x000fea000383ffff */
.L_x_4385:
[----:B--2---:R2:W3:Y:S02]  /*16b50*/  SYNCS.PHASECHK.TRANS64.TRYWAIT P1, [R5+URZ+0x38830], R8 ;  /* 0x03883008050075a7 */ /* 0x0044e4000802017f */
[----:B---3--:R-:W-:Y:S05]  /*16b60*/  @!P1 NANOSLEEP.SYNCS 0x989680 ;  /* 0x009896800000995d */ /* 0x008fea0003900000 */
[----:B------:R-:W3:Y:S02]  /*16b70*/  @!P1 SYNCS.PHASECHK.TRANS64 P1, [R5+URZ+0x38830], R8 ;  /* 0x03883008050095a7 */ /* 0x000ee4000802007f */
[----:B---3--:R-:W-:Y:S05]  /*16b80*/  @!P1 BRA `(.L_x_4385) ;  /* 0xfffffffc00f09947 */ /* 0x008fea000383ffff */
[----:B------:R-:W-:Y:S05]  /*16b90*/  BRA `(.L_x_4384) ;  /* 0xfffffecc00707947 */ /* 0x000fea000383ffff */
.L_x_4386:
[----:B---3--:R3:W4:Y:S02]  /*16ba0*/  SYNCS.PHASECHK.TRANS64.TRYWAIT P1, [R17+URZ+0x38810], R4 ;  /* 0x03881004110075a7 */ /* 0x008724000802017f */
[----:B----4-:R-:W-:Y:S05]  /*16bb0*/  @!P1 NANOSLEEP.SYNCS 0x989680 ;  /* 0x009896800000995d */ /* 0x010fea0003900000 */
[----:B------:R-:W4:Y:S02]  /*16bc0*/  @!P1 SYNCS.PHASECHK.TRANS64 P1, [R17+URZ+0x38810], R4 ;  /* 0x03881004110095a7 */ /* 0x000f24000802007f */
[----:B----4-:R-:W-:Y:S05]  /*16bd0*/  @!P1 BRA `(.L_x_4386) ;  /* 0xfffffffc00f09947 */ /* 0x010fea000383ffff */
[----:B------:R-:W-:Y:S05]  /*16be0*/  BRA `(.L_x_4548) ;  /* 0xfffffecc00fc7947 */ /* 0x000fea000383ffff */
.L_x_4390:
[----:B0-----:R0:W3:Y:S02]  /*16bf0*/  SYNCS.PHASECHK.TRANS64.TRYWAIT P1, [R5+URZ+0x38850], R8 ;  /* 0x03885008050075a7 */ /* 0x0010e4000802017f */
[----:B---3--:R-:W-:Y:S05]  /*16c00*/  @!P1 NANOSLEEP.SYNCS 0x989680 ;  /* 0x009896800000995d */ /* 0x008fea0003900000 */
[----:B------:R-:W3:Y:S02]  /*16c10*/  @!P1 SYNCS.PHASECHK.TRANS64 P1, [R5+URZ+0x38850], R8 ;  /* 0x03885008050095a7 */ /* 0x000ee4000802007f */
[----:B---3--:R-:W-:Y:S05]  /*16c20*/  @!P1 BRA `(.L_x_4390) ;  /* 0xfffffffc00f09947 */ /* 0x008fea000383ffff */
[----:B------:R-:W-:Y:S05]  /*16c30*/  BRA `(.L_x_4389) ;  /* 0xfffffed0002c7947 */ /* 0x000fea000383ffff */
.L_x_4395:
[----:B-1----:R1:W2:Y:S02]  /*16c40*/  SYNCS.PHASECHK.TRANS64.TRYWAIT P3, [R9+URZ+0x38830], R8 ;  /* 0x03883008090075a7 */ /* 0x0022a4000806017f */
[----:B--2---:R-:W-:Y:S05]  /*16c50*/  @!P3 NANOSLEEP.SYNCS 0x989680 ;  /* 0x009896800000b95d */ /* 0x004fea0003900000 */
[----:B------:R-:W2:Y:S02]  /*16c60*/  @!P3 SYNCS.PHASECHK.TRANS64 P3, [R9+URZ+0x38830], R8 ;  /* 0x038830080900b5a7 */ /* 0x000ea4000806007f */
[----:B--2---:R-:W-:Y:S05]  /*16c70*/  @!P3 BRA `(.L_x_4395) ;  /* 0xfffffffc00f0b947 */ /* 0x004fea000383ffff */
[----:B------:R-:W-:Y:S05]  /*16c80*/  BRA `(.L_x_4394) ;  /* 0xfffffefc005c7947 */ /* 0x000fea000383ffff */
.L_x_4399:
[----:B---3--:R3:W4:Y:S02]  /*16c90*/  SYNCS.PHASECHK.TRANS64.TRYWAIT P3, [R9+URZ+0x38850], R8 ;  /* 0x03885008090075a7 */ /* 0x008724000806017f */
[----:B----4-:R-:W-:Y:S05]  /*16ca0*/  @!P3 NANOSLEEP.SYNCS 0x989680 ;  /* 0x009896800000b95d */ /* 0x010fea0003900000 */
[----:B------:R-:W4:Y:S02]  /*16cb0*/  @!P3 SYNCS.PHASECHK.TRANS64 P3, [R9+URZ+0x38850], R8 ;  /* 0x038850080900b5a7 */ /* 0x000f24000806007f */
[----:B----4-:R-:W-:Y:S05]  /*16cc0*/  @!P3 BRA `(.L_x_4399) ;  /* 0xfffffffc00f0b947 */ /* 0x010fea000383ffff */
[----:B------:R-:W-:Y:S05]  /*16cd0*/  BRA `(.L_x_4398) ;  /* 0xfffffefc00c07947 */ /* 0x000fea000383ffff */
.L_x_4405:
[----:B-1----:R1:W2:Y:S02]  /*16ce0*/  SYNCS.PHASECHK.TRANS64.TRYWAIT P1, [R9+URZ+0x38830], R8 ;  /* 0x03883008090075a7 */ /* 0x0022a4000802017f */
[----:B--2---:R-:W-:Y:S05]  /*16cf0*/  @!P1 NANOSLEEP.SYNCS 0x989680 ;  /* 0x009896800000995d */ /* 0x004fea0003900000 */
[----:B------:R-:W2:Y:S02]  /*16d00*/  @!P1 SYNCS.PHASECHK.TRANS64 P1, [R9+URZ+0x38830], R8 ;  /* 0x03883008090095a7 */ /* 0x000ea4000802007f */
[----:B--2---:R-:W-:Y:S05]  /*16d10*/  @!P1 BRA `(.L_x_4405) ;  /* 0xfffffffc00f09947 */ /* 0x004fea000383ffff */
[----:B------:R-:W-:Y:S05]  /*16d20*/  BRA `(.L_x_4404) ;  /* 0xffffff3000d07947 */ /* 0x000fea000383ffff */
.L_x_4409:
[----:B---3--:R3:W4:Y:S02]  /*16d30*/  SYNCS.PHASECHK.TRANS64.TRYWAIT P1, [R9+URZ+0x38850], R8 ;  /* 0x03885008090075a7 */ /* 0x008724000802017f */
[----:B----4-:R-:W-:Y:S05]  /*16d40*/  @!P1 NANOSLEEP.SYNCS 0x989680 ;  /* 0x009896800000995d */ /* 0x010fea0003900000 */
[----:B------:R-:W4:Y:S02]  /*16d50*/  @!P1 SYNCS.PHASECHK.TRANS64 P1, [R9+URZ+0x38850], R8 ;  /* 0x03885008090095a7 */ /* 0x000f24000802007f */
[----:B----4-:R-:W-:Y:S05]  /*16d60*/  @!P1 BRA `(.L_x_4409) ;  /* 0xfffffffc00f09947 */ /* 0x010fea000383ffff */
[----:B------:R-:W-:Y:S05]  /*16d70*/  BRA `(.L_x_4408) ;  /* 0xffffff34002c7947 */ /* 0x000fea000383ffff */
.L_x_4433:
[----:B------:R-:W-:Y:S02]  /*16d80*/  IMAD.MOV.U32 R13, RZ, RZ, R4 ;  /* 0x000000ffff0d7224 */ /* 0x000fe400078e0004 */
[----:B------:R-:W-:Y:S02]  /*16d90*/  IMAD.MOV.U32 R12, RZ, RZ, RZ ;  /* 0x000000ffff0c7224 */ /* 0x000fe400078e00ff */
[----:B------:R-:W-:Y:S02]  /*16da0*/  IMAD.MOV.U32 R11, RZ, RZ, 0x1f ;  /* 0x0000001fff0b7424 */ /* 0x000fe400078e00ff */
[----:B------:R-:W-:-:S07]  /*16db0*/  IMAD.MOV.U32 R15, RZ, RZ, -0x1 ;  /* 0xffffffffff0f7424 */ /* 0x000fce00078e00ff */
[----:B0-----:R-:W-:Y:S05]  /*16dc0*/  WARPSYNC.COLLECTIVE R15, `(.L_x_4549) ;  /* 0x000000000f087348 */ /* 0x001fea0003c00000 */
[----:B------:R1:W2:Y:S02]  /*16dd0*/  SHFL.IDX P6, R14, R13, R12, R11 ;  /* 0x0000000c0d0e7389 */ /* 0x0002a400000c000b */
[----:B012---:R-:W-:Y:S01]  /*16de0*/  ENDCOLLECTIVE ;  /* 0x000000000000791b */ /* 0x007fe20003800000 */
.L_x_4549:
[----:B------:R-:W-:Y:S05]  /*16df0*/  BRA `(.L_x_4550) ;  /* 0xffffffa400747947 */ /* 0x000fea000383ffff */
.L_x_4435:
[----:B------:R-:W-:Y:S01]  /*16e00*/  BSSY B0, `(.L_x_4551) ;  /* 0x0000006000007945 */ /* 0x000fe20003800000 */
[----:B------:R-:W-:-:S07]  /*16e10*/  IMAD.MOV.U32 R15, RZ, RZ, -0x1 ;  /* 0xffffffffff0f7424 */ /* 0x000fce00078e00ff */
[----:B01----:R-:W-:Y:S05]  /*16e20*/  WARPSYNC.COLLECTIVE R15, `(.L_x_4552) ;  /* 0x000000000f0c7348 */ /* 0x003fea0003c00000 */
[----:B------:R-:W-:Y:S02]  /*16e30*/  ELECT P6, UR62, PT ;  /* 0x00000000003e782f */ /* 0x000fe400038c0000 */
[----:B------:R-:W-:Y:S01]  /*16e40*/  MOV R14, UR62 ;  /* 0x0000003e000e7c02 */ /* 0x000fe20008000f00 */
[----:B01----:R-:W-:Y:S10]  /*16e50*/  ENDCOLLECTIVE ;  /* 0x000000000000791b */ /* 0x003ff40003800000 */
.L_x_4552:
[----:B------:R-:W-:Y:S05]  /*16e60*/  BSYNC B0 ;  /* 0x0000000000007941 */ /* 0x000fea0003800000 */
.L_x_4551:
[----:B------:R-:W-:Y:S05]  /*16e70*/  BRA `(.L_x_4553) ;  /* 0xffffffa400787947 */ /* 0x000fea000383ffff */
.L_x_4437:
[----:B--2---:R2:W3:Y:S02]  /*16e80*/  SYNCS.PHASECHK.TRANS64.TRYWAIT P0, [R0+URZ+0x38840], R2 ;  /* 0x03884002000075a7 */ /* 0x0044e4000800017f */
[----:B---3--:R-:W-:Y:S05]  /*16e90*/  @!P0 NANOSLEEP.SYNCS 0x989680 ;  /* 0x009896800000895d */ /* 0x008fea0003900000 */
[----:B------:R-:W3:Y:S02]  /*16ea0*/  @!P0 SYNCS.PHASECHK.TRANS64 P0, [R0+URZ+0x38840], R2 ;  /* 0x03884002000085a7 */ /* 0x000ee4000800007f */
[----:B---3--:R-:W-:Y:S05]  /*16eb0*/  @!P0 BRA `(.L_x_4437) ;  /* 0xfffffffc00f08947 */ /* 0x008fea000383ffff */
[----:B------:R-:W-:Y:S05]  /*16ec0*/  BRA `(.L_x_4554) ;  /* 0xffffffa400d07947 */ /* 0x000fea000383ffff */
.L_x_4441:
        /* <DEDUP_REMOVED lines=8> */
.L_x_4555:
[----:B------:R-:W-:-:S04]  /*16f50*/  IMAD R10, R6, 0x40, R10 ;  /* 0x00000040060a7824 */ /* 0x000fc800078e020a */
[----:B------:R-:W-:Y:S01]  /*16f60*/  VIADD R6, R10, 0x20 ;  /* 0x000000200a067836 */ /* 0x000fe20000000000 */
[----:B------:R0:W-:Y:S01]  /*16f70*/  STL [R1+0x14], R10 ;  /* 0x0000140a01007387 */ /* 0x0001e20000100800 */
[----:B------:R-:W-:Y:S02]  /*16f80*/  IMAD.MOV.U32 R13, RZ, RZ, R0 ;  /* 0x000000ffff0d7224 */ /* 0x000fe400078e0000 */
[----:B------:R-:W-:-:S07]  /*16f90*/  IMAD.MOV.U32 R4, RZ, RZ, R14 ;  /* 0x000000ffff047224 */ /* 0x000fce00078e000e */
[----:B0-----:R-:W-:Y:S05]  /*16fa0*/  WARPSYNC.COLLECTIVE R15, `(.L_x_4556) ;  /* 0x000000000f087348 */ /* 0x001fea0003c00000 */
[----:B------:R1:W2:Y:S02]  /*16fb0*/  SHFL.IDX P6, R14, R13, R12, R11 ;  /* 0x0000000c0d0e7389 */ /* 0x0002a400000c000b */
[----:B012---:R-:W-:Y:S01]  /*16fc0*/  ENDCOLLECTIVE ;  /* 0x000000000000791b */ /* 0x007fe20003800000 */
.L_x_4556:
[----:B------:R-:W-:Y:S02]  /*16fd0*/  ULDC UR4, c[0x0][0x288] ;  /* 0x0000a20000047ab9 */ /* 0x000fe40000000800 */
[----:B------:R-:W-:Y:S02]  /*16fe0*/  IMAD R2, R7, UR4, RZ ;  /* 0x0000000407027c24 */ /* 0x000fe4000f8e02ff */
[----:B------:R-:W-:-:S03]  /*16ff0*/  VIADD R7, R10, 0x10 ;  /* 0x000000100a077836 */ /* 0x000fc60000000000 */
[----:B------:R-:W-:Y:S02]  /*17000*/  ISETP.GE.AND P1, PT, R10, R2, PT ;  /* 0x000000020a00720c */ /* 0x000fe40003f26270 */
[----:B------:R0:W-:Y:S01]  /*17010*/  STL [R1+0x20], R7 ;  /* 0x0000200701007387 */ /* 0x0001e20000100800 */
[----:B------:R-:W-:-:S03]  /*17020*/  IMAD.MOV.U32 R13, RZ, RZ, R3 ;  /* 0x000000ffff0d7224 */ /* 0x000fc600078e0003 */
[----:B------:R0:W-:Y:S01]  /*17030*/  STL [R1+0x24], R6 ;  /* 0x0000240601007387 */ /* 0x0001e20000100800 */
[----:B------:R-:W-:Y:S02]  /*17040*/  IMAD.MOV.U32 R12, RZ, RZ, 0x1 ;  /* 0x00000001ff0c7424 */ /* 0x000fe400078e00ff */
[----:B------:R-:W-:-:S07]  /*17050*/  IMAD.MOV.U32 R5, RZ, RZ, R14 ;  /* 0x000000ffff057224 */ /* 0x000fce00078e000e */
[----:B0-----:R-:W-:Y:S05]  /*17060*/  WARPSYNC.COLLECTIVE R15, `(.L_x_4557) ;  /* 0x000000000f087348 */ /* 0x001fea0003c00000 */
[----:B------:R1:W2:Y:S02]  /*17070*/  SHFL.IDX P6, R14, R13, R12, R11 ;  /* 0x0000000c0d0e7389 */ /* 0x0002a400000c000b */
[----:B012---:R-:W-:Y:S01]  /*17080*/  ENDCOLLECTIVE ;  /* 0x000000000000791b */ /* 0x007fe20003800000 */
.L_x_4557:
        /* <DEDUP_REMOVED lines=15> */
.L_x_4558:
[----:B------:R-:W-:Y:S02]  /*17180*/  IMAD.MOV.U32 R13, RZ, RZ, R3 ;  /* 0x000000ffff0d7224 */ /* 0x000fe400078e0003 */
[----:B------:R-:W-:Y:S02]  /*17190*/  IMAD.MOV.U32 R12, RZ, RZ, 0x2 ;  /* 0x00000002ff0c7424 */ /* 0x000fe400078e00ff */
[----:B------:R-:W-:-:S07]  /*171a0*/  IMAD.MOV.U32 R5, RZ, RZ, R14 ;  /* 0x000000ffff057224 */ /* 0x000fce00078e000e */
[----:B------:R-:W-:Y:S05]  /*171b0*/  WARPSYNC.COLLECTIVE R15, `(.L_x_4559) ;  /* 0x000000000f087348 */ /* 0x000fea0003c00000 */
[----:B------:R0:W1:Y:S02]  /*171c0*/  SHFL.IDX P6, R14, R13, R12, R11 ;  /* 0x0000000c0d0e7389 */ /* 0x00006400000c000b */
[----:B01----:R-:W-:Y:S01]  /*171d0*/  ENDCOLLECTIVE ;  /* 0x000000000000791b */ /* 0x003fe20003800000 */
.L_x_4559:
        /* <DEDUP_REMOVED lines=15> */
.L_x_4560:
[----:B------:R-:W-:Y:S02]  /*172d0*/  IMAD.MOV.U32 R13, RZ, RZ, R3 ;  /* 0x000000ffff0d7224 */ /* 0x000fe400078e0003 */
[----:B------:R-:W-:Y:S02]  /*172e0*/  IMAD.MOV.U32 R12, RZ, RZ, 0x3 ;  /* 0x00000003ff0c7424 */ /* 0x000fe400078e00ff */
[----:B------:R-:W-:-:S07]  /*172f0*/  IMAD.MOV.U32 R5, RZ, RZ, R14 ;  /* 0x000000ffff057224 */ /* 0x000fce00078e000e */
[----:B------:R-:W-:Y:S05]  /*17300*/  WARPSYNC.COLLECTIVE R15, `(.L_x_4561) ;  /* 0x000000000f087348 */ /* 0x000fea0003c00000 */
[----:B------:R0:W1:Y:S02]  /*17310*/  SHFL.IDX P6, R14, R13, R12, R11 ;  /* 0x0000000c0d0e7389 */ /* 0x00006400000c000b */
[----:B01----:R-:W-:Y:S01]  /*17320*/  ENDCOLLECTIVE ;  /* 0x000000000000791b */ /* 0x003fe20003800000 */
.L_x_4561:
        /* <DEDUP_REMOVED lines=10> */
.L_x_4562:
[----:B------:R-:W-:Y:S01]  /*173d0*/  @!PT LDS RZ, [RZ] ;  /* 0x00000000fffff984 */ /* 0x000fe20000000800 */
[----:B------:R-:W-:Y:S01]  /*173e0*/  @!PT LDS RZ, [RZ] ;  /* 0x00000000fffff984 */ /* 0x000fe20000000800 */
[----:B------:R-:W-:Y:S01]  /*173f0*/  @!PT LDS RZ, [RZ] ;  /* 0x00000000fffff984 */ /* 0x000fe20000000800 */
[----:B------:R0:W-:Y:S01]  /*17400*/  @!P1 LDGSTS.E.BYPASS.LTC128B.128 [R8+0x21400], desc[UR44][R4.64], !P0 ;  /* 0x2140000004089fae */ /* 0x0001e2000c101d6c */
[----:B------:R-:W-:Y:S01]  /*17410*/  IMAD.MOV.U32 R0, RZ, RZ, R14 ;  /* 0x000000ffff007224 */ /* 0x000fe200078e000e */
[----:B------:R-:W-:Y:S06]  /*17420*/  BRA `(.L_x_4563) ;  /* 0xffffffa800d47947 */ /* 0x000fec000383ffff */
.L_x_4445:
        /* <DEDUP_REMOVED lines=8> */
.L_x_4565:
[----:B------:R-:W-:Y:S05]  /*174b0*/  BSYNC B0 ;  /* 0x0000000000007941 */ /* 0x000fea0003800000 */
.L_x_4564:
        /* <DEDUP_REMOVED lines=10> */
.L_x_4566:
        /* <DEDUP_REMOVED lines=46> */
.L_x_4567:
[----:B------:R-:W-:Y:S02]  /*17840*/  IMAD.MOV.U32 R13, RZ, RZ, R0 ;  /* 0x000000ffff0d7224 */ /* 0x000fe400078e0000 */
[----:B------:R-:W-:-:S07]  /*17850*/  IMAD.MOV.U32 R8, RZ, RZ, R14 ;  /* 0x000000ffff087224 */ /* 0x000fce00078e000e */
[----:B------:R-:W-:Y:S05]  /*17860*/  WARPSYNC.COLLECTIVE R15, `(.L_x_4568) ;  /* 0x000000000f087348 */ /* 0x000fea0003c00000 */
[----:B------:R0:W1:Y:S02]  /*17870*/  SHFL.IDX P6, R14, R13, R12, R11 ;  /* 0x0000000c0d0e7389 */ /* 0x00006400000c000b */
[----:B01----:R-:W-:Y:S01]  /*17880*/  ENDCOLLECTIVE ;  /* 0x000000000000791b */ /* 0x003fe20003800000 */
.L_x_4568:
        /* <DEDUP_REMOVED lines=22> */
.L_x_4569:
        /* <DEDUP_REMOVED lines=21> */
.L_x_4570:
        /* <DEDUP_REMOVED lines=29> */
.L_x_4571:
[----:B------:R-:W-:Y:S02]  /*17d10*/  IMAD.MOV.U32 R13, RZ, RZ, R0 ;  /* 0x000000ffff0d7224 */ /* 0x000fe400078e0000 */
[----:B------:R-:W-:-:S07]  /*17d20*/  IMAD.MOV.U32 R6, RZ, RZ, R14 ;  /* 0x000000ffff067224 */ /* 0x000fce00078e000e */
[----:B------:R-:W-:Y:S05]  /*17d30*/  WARPSYNC.COLLECTIVE R15, `(.L_x_4572) ;  /* 0x000000000f087348 */ /* 0x000fea0003c00000 */
[----:B------:R0:W1:Y:S02]  /*17d40*/  SHFL.IDX P6, R14, R13, R12, R11 ;  /* 0x0000000c0d0e7389 */ /* 0x00006400000c000b */
[----:B01----:R-:W-:Y:S01]  /*17d50*/  ENDCOLLECTIVE ;  /* 0x000000000000791b */ /* 0x003fe20003800000 */
.L_x_4572:
[----:B------:R-:W-:Y:S01]  /*17d60*/  IMAD.MOV.U32 R0, RZ, RZ, R14 ;  /* 0x000000ffff007224 */ /* 0x000fe200078e000e */
[----:B------:R-:W-:Y:S06]  /*17d70*/  BRA `(.L_x_4573) ;  /* 0xffffffb0001c7947 */ /* 0x000fec000383ffff */
.L_x_4450:
[----:B0-----:R0:W2:Y:S02]  /*17d80*/  SYNCS.PHASECHK.TRANS64.TRYWAIT P0, [R17+URZ+0x38820], R0 ;  /* 0x03882000110075a7 */ /* 0x0010a4000800017f */
[----:B--2---:R-:W-:Y:S05]  /*17d90*/  @!P0 NANOSLEEP.SYNCS 0x989680 ;  /* 0x009896800000895d */ /* 0x004fea0003900000 */
[----:B------:R-:W2:Y:S02]  /*17da0*/  @!P0 SYNCS.PHASECHK.TRANS64 P0, [R17+URZ+0x38820], R0 ;  /* 0x03882000110085a7 */ /* 0x000ea4000800007f */
[----:B--2---:R-:W-:Y:S05]  /*17db0*/  @!P0 BRA `(.L_x_4450) ;  /* 0xfffffffc00f08947 */ /* 0x004fea000383ffff */
[----:B------:R-:W-:Y:S05]  /*17dc0*/  BRA `(.L_x_4574) ;  /* 0xffffffb000d87947 */ /* 0x000fea000383ffff */
.L_x_4454:
[----:B0-----:R0:W2:Y:S02]  /*17dd0*/  SYNCS.PHASECHK.TRANS64.TRYWAIT P0, [R0+URZ+0x38860], R2 ;  /* 0x03886002000075a7 */ /* 0x0010a4000800017f */
[----:B--2---:R-:W-:Y:S05]  /*17de0*/  @!P0 NANOSLEEP.SYNCS 0x989680 ;  /* 0x009896800000895d */ /* 0x004fea0003900000 */
[----:B------:R-:W2:Y:S02]  /*17df0*/  @!P0 SYNCS.PHASECHK.TRANS64 P0, [R0+URZ+0x38860], R2 ;  /* 0x03886002000085a7 */ /* 0x000ea4000800007f */
[----:B--2---:R-:W-:Y:S05]  /*17e00*/  @!P0 BRA `(.L_x_4454) ;  /* 0xfffffffc00f08947 */ /* 0x004fea000383ffff */
[----:B------:R-:W-:Y:S05]  /*17e10*/  BRA `(.L_x_4575) ;  /* 0xffffffb000f87947 */ /* 0x000fea000383ffff */
.L_x_4471:
[----:B-1----:R1:W2:Y:S02]  /*17e20*/  SYNCS.PHASECHK.TRANS64.TRYWAIT P0, [R3+URZ+0x38840], R2 ;  /* 0x03884002030075a7 */ /* 0x0022a4000800017f */
[----:B--2---:R-:W-:Y:S05]  /*17e30*/  @!P0 NANOSLEEP.SYNCS 0x989680 ;  /* 0x009896800000895d */ /* 0x004fea0003900000 */
[----:B------:R-:W2:Y:S02]  /*17e40*/  @!P0 SYNCS.PHASECHK.TRANS64 P0, [R3+URZ+0x38840], R2 ;  /* 0x03884002030085a7 */ /* 0x000ea4000800007f */
[----:B--2---:R-:W-:Y:S05]  /*17e50*/  @!P0 BRA `(.L_x_4471) ;  /* 0xfffffffc00f08947 */ /* 0x004fea000383ffff */
[----:B------:R-:W-:Y:S05]  /*17e60*/  BRA `(.L_x_4576) ;  /* 0xffffffbc00d87947 */ /* 0x000fea000383ffff */
.L_x_4476:
[----:B--2---:R2:W3:Y:S02]  /*17e70*/  SYNCS.PHASECHK.TRANS64.TRYWAIT P0, [R3+URZ+0x38860], R2 ;  /* 0x03886002030075a7 */ /* 0x0044e4000800017f */
[----:B---3--:R-:W-:Y:S05]  /*17e80*/  @!P0 NANOSLEEP.SYNCS 0x989680 ;  /* 0x009896800000895d */ /* 0x008fea0003900000 */
[----:B------:R-:W3:Y:S02]  /*17e90*/  @!P0 SYNCS.PHASECHK.TRANS64 P0, [R3+URZ+0x38860], R2 ;  /* 0x03886002030085a7 */ /* 0x000ee4000800007f */
[----:B---3--:R-:W-:Y:S05]  /*17ea0*/  @!P0 BRA `(.L_x_4476) ;  /* 0xfffffffc00f08947 */ /* 0x008fea000383ffff */
[----:B------:R-:W-:Y:S05]  /*17eb0*/  BRA `(.L_x_4577) ;  /* 0xffffffc000507947 */ /* 0x000fea000383ffff */
.L_x_4492:
[----:B0-----:R0:W1:Y:S02]  /*17ec0*/  SYNCS.PHASECHK.TRANS64.TRYWAIT P0, [R4+URZ+0x38840], R2 ;  /* 0x03884002040075a7 */ /* 0x001064000800017f */
[----:B-1----:R-:W-:Y:S05]  /*17ed0*/  @!P0 NANOSLEEP.SYNCS 0x989680 ;  /* 0x009896800000895d */ /* 0x002fea0003900000 */
[----:B------:R-:W1:Y:S02]  /*17ee0*/  @!P0 SYNCS.PHASECHK.TRANS64 P0, [R4+URZ+0x38840], R2 ;  /* 0x03884002040085a7 */ /* 0x000e64000800007f */
[----:B-1----:R-:W-:Y:S05]  /*17ef0*/  @!P0 BRA `(.L_x_4492) ;  /* 0xfffffffc00f08947 */ /* 0x002fea000383ffff */
[----:B------:R-:W-:Y:S05]  /*17f00*/  BRA `(.L_x_4578) ;  /* 0xffffffcc001c7947 */ /* 0x000fea000383ffff */
.L_x_4497:
[----:B-1----:R1:W2:Y:S02]  /*17f10*/  SYNCS.PHASECHK.TRANS64.TRYWAIT P0, [R4+URZ+0x38860], R2 ;  /* 0x03886002040075a7 */ /* 0x0022a4000800017f */
[----:B--2---:R-:W-:Y:S05]  /*17f20*/  @!P0 NANOSLEEP.SYNCS 0x989680 ;  /* 0x009896800000895d */ /* 0x004fea0003900000 */
[----:B------:R-:W2:Y:S02]  /*17f30*/  @!P0 SYNCS.PHASECHK.TRANS64 P0, [R4+URZ+0x38860], R2 ;  /* 0x03886002040085a7 */ /* 0x000ea4000800007f */
[----:B--2---:R-:W-:Y:S05]  /*17f40*/  @!P0 BRA `(.L_x_4497) ;  /* 0xfffffffc00f08947 */ /* 0x004fea000383ffff */
[----:B------:R-:W-:Y:S05]  /*17f50*/  BRA `(.L_x_4579) ;  /* 0xffffffcc00947947 */ /* 0x000fea000383ffff */
.L_x_4512:
[----:B-1----:R1:W2:Y:S02]  /*17f60*/  SYNCS.PHASECHK.TRANS64.TRYWAIT P0, [R4+URZ+0x38840], R2 ;  /* 0x03884002040075a7 */ /* 0x0022a4000800017f */
[----:B--2---:R-:W-:Y:S05]  /*17f70*/  @!P0 NANOSLEEP.SYNCS 0x989680 ;  /* 0x009896800000895d */ /* 0x004fea0003900000 */
[----:B------:R-:W2:Y:S02]  /*17f80*/  @!P0 SYNCS.PHASECHK.TRANS64 P0, [R4+URZ+0x38840], R2 ;  /* 0x03884002040085a7 */ /* 0x000ea4000800007f */
[----:B--2---:R-:W-:Y:S05]  /*17f90*/  @!P0 BRA `(.L_x_4512) ;  /* 0xfffffffc00f08947 */ /* 0x004fea000383ffff */
[----:B------:R-:W-:Y:S05]  /*17fa0*/  BRA `(.L_x_4580) ;  /* 0xffffffd800487947 */ /* 0x000fea000383ffff */
.L_x_4517:
[----:B--2---:R2:W3:Y:S02]  /*17fb0*/  SYNCS.PHASECHK.TRANS64.TRYWAIT P0, [R4+URZ+0x38860], R2 ;  /* 0x03886002040075a7 */ /* 0x0044e4000800017f */
[----:B---3--:R-:W-:Y:S05]  /*17fc0*/  @!P0 NANOSLEEP.SYNCS 0x989680 ;  /* 0x009896800000895d */ /* 0x008fea0003900000 */
[----:B------:R-:W3:Y:S02]  /*17fd0*/  @!P0 SYNCS.PHASECHK.TRANS64 P0, [R4+URZ+0x38860], R2 ;  /* 0x03886002040085a7 */ /* 0x000ee4000800007f */
[----:B---3--:R-:W-:Y:S05]  /*17fe0*/  @!P0 BRA `(.L_x_4517) ;  /* 0xfffffffc00f08947 */ /* 0x008fea000383ffff */
[----:B------:R-:W-:Y:S05]  /*17ff0*/  BRA `(.L_x_4581) ;  /* 0xffffffd800c07947 */ /* 0x000fea000383ffff */
.L_x_4533:
        /* <DEDUP_REMOVED lines=8> */
.L_x_4583:
[----:B------:R-:W-:Y:S05]  /*18080*/  BSYNC B0 ;  /* 0x0000000000007941 */ /* 0x000fea0003800000 */
.L_x_4582:
[----:B------:R-:W-:Y:S05]  /*18090*/  BRA `(.L_x_4584) ;  /* 0xffffffe4007c7947 */ /* 0x000fea000383ffff */
.L_x_4536:
[----:B0-----:R0:W2:Y:S02]  /*180a0*/  SYNCS.PHASECHK.TRANS64.TRYWAIT P0, [R0+URZ+0x38820], R3 ;  /* 0x03882003000075a7 */ /* 0x0010a4000800017f */
[----:B--2---:R-:W-:Y:S05]  /*180b0*/  @!P0 NANOSLEEP.SYNCS 0x989680 ;  /* 0x009896800000895d */ /* 0x004fea0003900000 */
[----:B------:R-:W2:Y:S02]  /*180c0*/  @!P0 SYNCS.PHASECHK.TRANS64 P0, [R0+URZ+0x38820], R3 ;  /* 0x03882003000085a7 */ /* 0x000ea4000800007f */
[----:B--2---:R-:W-:Y:S05]  /*180d0*/  @!P0 BRA `(.L_x_4536) ;  /* 0xfffffffc00f08947 */ /* 0x004fea000383ffff */
[----:B------:R-:W-:Y:S05]  /*180e0*/  BRA `(.L_x_4585) ;  /* 0xffffffe400c87947 */ /* 0x000fea000383ffff */
.L_x_4537:
        /* <DEDUP_REMOVED lines=11> */
.L_x_4587:
[----:B------:R-:W-:Y:S05]  /*181a0*/  BSYNC B0 ;  /* 0x0000000000007941 */ /* 0x000fea0003800000 */
.L_x_4586:
[----:B------:R-:W-:Y:S05]  /*181b0*/  BRA `(.L_x_4588) ;  /* 0xffffffe400b07947 */ /* 0x000fea000383ffff */
.L_x_4540:
[----:B------:R-:W-:Y:S01]  /*181c0*/  BSSY B1, `(.L_x_4589) ;  /* 0x0000006000017945 */ /* 0x000fe20003800000 */
[----:B------:R-:W-:-:S07]  /*181d0*/  IMAD.MOV.U32 R15, RZ, RZ, -0x1 ;  /* 0xffffffffff0f7424 */ /* 0x000fce00078e00ff */
[----:B012---:R-:W-:Y:S05]  /*181e0*/  WARPSYNC.COLLECTIVE R15, `(.L_x_4590) ;  /* 0x000000000f0c7348 */ /* 0x007fea0003c00000 */
[----:B------:R-:W-:Y:S02]  /*181f0*/  ELECT P6, UR62, PT ;  /* 0x00000000003e782f */ /* 0x000fe400038c0000 */
[----:B------:R-:W-:Y:S01]  /*18200*/  MOV R14, UR62 ;  /* 0x0000003e000e7c02 */ /* 0x000fe20008000f00 */
[----:B012---:R-:W-:Y:S10]  /*18210*/  ENDCOLLECTIVE ;  /* 0x000000000000791b */ /* 0x007ff40003800000 */
.L_x_4590:
[----:B------:R-:W-:Y:S05]  /*18220*/  BSYNC B1 ;  /* 0x0000000000017941 */ /* 0x000fea0003800000 */
.L_x_4589:
[----:B------:R-:W-:Y:S05]  /*18230*/  BRA `(.L_x_4591) ;  /* 0xffffffe400a87947 */ /* 0x000fea000383ffff */
.L_x_4542:
[----:B0-----:R0:W1:Y:S02]  /*18240*/  SYNCS.PHASECHK.TRANS64.TRYWAIT P0, [R6+URZ], R5 ;  /* 0x00000005060075a7 */ /* 0x001064000800017f */
[----:B-1----:R-:W-:Y:S05]  /*18250*/  @!P0 NANOSLEEP.SYNCS 0x989680 ;  /* 0x009896800000895d */ /* 0x002fea0003900000 */
[----:B------:R-:W1:Y:S02]  /*18260*/  @!P0 SYNCS.PHASECHK.TRANS64 P0, [R6+URZ], R5 ;  /* 0x00000005060085a7 */ /* 0x000e64000800007f */
[----:B-1----:R-:W-:Y:S05]  /*18270*/  @!P0 BRA `(.L_x_4542) ;  /* 0xfffffffc00f08947 */ /* 0x002fea000383ffff */
[----:B------:R-:W-:Y:S05]  /*18280*/  BRA `(.L_x_4592) ;  /* 0xffffffe400e07947 */ /* 0x000fea000383ffff */
.L_x_4543:
[----:B-1----:R1:W2:Y:S02]  /*18290*/  SYNCS.PHASECHK.TRANS64.TRYWAIT P0, [R7+URZ], R2 ;  /* 0x00000002070075a7 */ /* 0x0022a4000800017f */
[----:B--2---:R-:W-:Y:S05]  /*182a0*/  @!P0 NANOSLEEP.SYNCS 0x989680 ;  /* 0x009896800000895d */ /* 0x004fea0003900000 */
[----:B------:R-:W2:Y:S02]  /*182b0*/  @!P0 SYNCS.PHASECHK.TRANS64 P0, [R7+URZ], R2 ;  /* 0x00000002070085a7 */ /* 0x000ea4000800007f */
[----:B--2---:R-:W-:Y:S05]  /*182c0*/  @!P0 BRA `(.L_x_4543) ;  /* 0xfffffffc00f08947 */ /* 0x004fea000383ffff */
[----:B------:R-:W-:Y:S05]  /*182d0*/  BRA `(.L_x_4593) ;  /* 0xffffffe400d47947 */ /* 0x000fea000383ffff */
.L_x_4545:
[----:B--2---:R2:W3:Y:S02]  /*182e0*/  SYNCS.PHASECHK.TRANS64.TRYWAIT P0, [R4+URZ], R5 ;  /* 0x00000005040075a7 */ /* 0x0044e4000800017f */
[----:B---3--:R-:W-:Y:S05]  /*182f0*/  @!P0 NANOSLEEP.SYNCS 0x989680 ;  /* 0x009896800000895d */ /* 0x008fea0003900000 */
[----:B------:R-:W3:Y:S02]  /*18300*/  @!P0 SYNCS.PHASECHK.TRANS64 P0, [R4+URZ], R5 ;  /* 0x00000005040085a7 */ /* 0x000ee4000800007f */
[----:B---3--:R-:W-:Y:S05]  /*18310*/  @!P0 BRA `(.L_x_4545) ;  /* 0xfffffffc00f08947 */ /* 0x008fea000383ffff */
[----:B------:R-:W-:Y:S05]  /*18320*/  BRA `(.L_x_4594) ;  /* 0xffffffe400d87947 */ /* 0x000fea000383ffff */
.L_x_4595:
        /* <DEDUP_REMOVED lines=13> */
.L_x_6035:


//--------------------- .text._ZN7cutlass13device_kernelIN5flash11enable_sm90INS1_16FlashAttnFwdSm90INS1_25CollectiveMainloopFwdSm90ILi2EN4cute5tupleIJNS5_1CILi1EEES8_S8_EEENS6_IJNS7_ILi64EEESA_SA_EEELi512ENS_6half_tEfNS_4arch4Sm90ELb1ELb0ELb1ELb1ELb0ELb0ELb0ELb0ELb0ELb1ELb0ELb0EEENS1_21CollectiveEpilogueFwdINS6_IJSA_NS7_ILi512EEESA_EEES9_SC_SE_Li256ELb1ELb1ELb0ELb0EEENS1_36VarlenDynamicPersistentTileSchedulerILi64ELi64ELi256ELi128ELb0ELb1ELb1ELb1ELb1ELb1EEEEEEEEEvNT_6ParamsE --------------------------
	.section	.text._ZN7cutlass13device_kernelIN5flash11enable_sm90INS1_16FlashAttnFwdSm90INS1_25CollectiveMainloopFwdSm90ILi2EN4cute5tupleIJNS5_1CILi1EEES8_S8_EEENS6_IJNS7_ILi64EEESA_SA_EEELi512ENS_6half_tEfNS_4arch4Sm90ELb1ELb0ELb1ELb1ELb0ELb0ELb0ELb0ELb0ELb1ELb0ELb0EEENS1_21CollectiveEpilogueFwdINS6_IJSA_NS7_ILi512EEESA_EEES9_SC_SE_Li256ELb1ELb1ELb0ELb0EEENS1_36VarlenDynamicPersistentTileSchedulerILi64ELi64ELi256ELi128ELb0ELb1ELb1ELb1ELb1ELb1EEEEEEEEEvNT_6ParamsE,"ax",@progbits
	.align	128
.text._ZN7cutlass13device_kernelIN5flash11enable_sm90INS1_16FlashAttnFwdSm90INS1_25CollectiveMainloopFwdSm90ILi2EN4cute5tupleIJNS5_1CILi1EEES8_S8_EEENS6_IJNS7_ILi64EEESA_SA_EEELi512ENS_6half_tEfNS_4arch4Sm90ELb1ELb0ELb1ELb1ELb0ELb0ELb0ELb0ELb0ELb1ELb0ELb0EEENS1_21CollectiveEpilogueFwdINS6_IJSA_NS7_ILi512EEESA_EEES9_SC_SE_Li256ELb1ELb1ELb0ELb0EEENS1_36VarlenDynamicPersistentTileSchedulerILi64ELi64ELi256ELi128ELb0ELb1ELb1ELb1ELb1ELb1EEEEEEEEEvNT_6ParamsE:
        .type           _ZN7cutlass13device_kernelIN5flash11enable_sm90INS1_16FlashAttnFwdSm90INS1_25CollectiveMainloopFwdSm90ILi2EN4cute5tupleIJNS5_1CILi1EEES8_S8_EEENS6_IJNS7_ILi64EEESA_SA_EEELi512ENS_6half_tEfNS_4arch4Sm90ELb1ELb0ELb1ELb1ELb0ELb0ELb0ELb0ELb0ELb1ELb0ELb0EEENS1_21CollectiveEpilogueFwdINS6_IJSA_NS7_ILi512EEESA_EEES9_SC_SE_Li256ELb1ELb1ELb0ELb0EEENS1_36VarlenDynamicPersistentTileSchedulerILi64ELi64ELi256ELi128ELb0ELb1ELb1ELb1ELb1ELb1EEEEEEEEEvNT_6ParamsE,@function
        .size           _ZN7cutlass13device_kernelIN5flash11enable_sm90INS1_16FlashAttnFwdSm90INS1_25CollectiveMainloopFwdSm90ILi2EN4cute5tupleIJNS5_1CILi1EEES8_S8_EEENS6_IJNS7_ILi64EEESA_SA_EEELi512ENS_6half_tEfNS_4arch4Sm90ELb1ELb0ELb1ELb1ELb0ELb0ELb0ELb0ELb0ELb1ELb0ELb0EEENS1_21CollectiveEpilogueFwdINS6_IJSA_NS7_ILi512EEESA_EEES9_SC_SE_Li256ELb1ELb1ELb0ELb0EEENS1_36VarlenDynamicPersistentTileSchedulerILi64ELi64ELi256ELi128ELb0ELb1ELb1ELb1ELb1ELb1EEEEEEEEEvNT_6ParamsE,(.L_x_6036 - _ZN7cutlass13device_kernelIN5flash11enable_sm90INS1_16FlashAttnFwdSm90INS1_25CollectiveMainloopFwdSm90ILi2EN4cute5tupleIJNS5_1CILi1EEES8_S8_EEENS6_IJNS7_ILi64EEESA_SA_EEELi512ENS_6half_tEfNS_4arch4Sm90ELb1ELb0ELb1ELb1ELb0ELb0ELb0ELb0ELb0ELb1ELb0ELb0EEENS1_21CollectiveEpilogueFwdINS6_IJSA_NS7_ILi512EEESA_EEES9_SC_SE_Li256ELb1ELb1ELb0ELb0EEENS1_36VarlenDynamicPersistentTileSchedulerILi64ELi64ELi256ELi128ELb0ELb1ELb1ELb1ELb1ELb1EEEEEEEEEvNT_6ParamsE)
        .other          _ZN7cutlass13device_kernelIN5flash11enable_sm90INS1_16FlashAttnFwdSm90INS1_25CollectiveMainloopFwdSm90ILi2EN4cute5tupleIJNS5_1CILi1EEES8_S8_EEENS6_IJNS7_ILi64EEESA_SA_EEELi512ENS_6half_tEfNS_4arch4Sm90ELb1ELb0ELb1ELb1ELb0ELb0ELb0ELb0ELb0ELb1ELb0ELb0EEENS1_21CollectiveEpilogueFwdINS6_IJSA_NS7_ILi512EEESA_EEES9_SC_SE_Li256ELb1ELb1ELb0ELb0EEENS1_36VarlenDynamicPersistentTileSchedulerILi64ELi64ELi256ELi128ELb0ELb1ELb1ELb1ELb1ELb1EEEEEEEEEvNT_6ParamsE,@"STO_CUDA_ENTRY STV_DEFAULT"
_ZN7cutlass13device_kernelIN5flash11enable_sm90INS1_16FlashAttnFwdSm90INS1_25CollectiveMainloopFwdSm90ILi2EN4cute5tupleIJNS5_1CILi1EEES8_S8_EEENS6_IJNS7_ILi64EEESA_SA_EEELi512ENS_6half_tEfNS_4arch4Sm90ELb1ELb0ELb1ELb1ELb0ELb0ELb0ELb0ELb0ELb1ELb0ELb0EEENS1_21CollectiveEpilogueFwdINS6_IJSA_NS7_ILi512EEESA_EEES9_SC_SE_Li256ELb1ELb1ELb0ELb0EEENS1_36VarlenDynamicPersistentTileSchedulerILi64ELi64ELi256ELi128ELb0ELb1ELb1ELb1ELb1ELb1EEEEEEEEEvNT_6ParamsE:
        /* <DEDUP_REMOVED lines=18> */
.L_x_4597:
[----:B------:R-:W-:Y:S05]  /*0120*/  BSYNC B0 ;  /* 0x0000000000007941 */ /* 0x000fea0003800000 */
.L_x_4596:
        /* <DEDUP_REMOVED lines=37> */
.L_x_4598:
        /* <DEDUP_REMOVED lines=22> */
.L_x_4599:
        /* <DEDUP_REMOVED lines=18> */
.L_x_4600:
        /* <DEDUP_REMOVED lines=22> */
.L_x_4601:
        /* <DEDUP_REMOVED lines=22> */
.L_x_4602:
[----:B------:R-:W-:Y:S01]  /*08c0*/  PLOP3.LUT P0, PT, PT, PT, UP0, 0x80, 0x0 ;  /* 0x000000000000781c */ /* 0x000fe20003f0f008 */
[----:B------:R-:W-:Y:S01]  /*08d0*/  UMOV UR36, 0x1 ;  /* 0x0000000100247882 */ /* 0x000fe20000000000 */
[----:B------:R-:W-:Y:S01]  /*08e0*/  NOP ;  /* 0x0000000000007918 */ /* 0x000fe20000000000 */
[----:B------:R-:W-:Y:S01]  /*08f0*/  USEL UR36, UR36, 0x2, !UP0 ;  /* 0x0000000224247887 */ /* 0x000fe2000c000000 */
[----:B------:R-:W-:Y:S01]  /*0900*/  ULDC.64 UR40, c[0x0][0x208] ;  /* 0x0000820000287ab9 */ /* 0x000fe20000000a00 */
[----:B012-4-:R-:W-:Y:S08]  /*0910*/  BAR.SYNC.DEFER_BLOCKING 0x0 ;  /* 0x0000000000007b1d */ /* 0x017ff00000010000 */
[----:B------:R-:W-:Y:S05]  /*0920*/  @!P0 BRA `(.L_x_4603) ;  /* 0x000000c400588947 */ /* 0x000fea0003800000 */
.L_x_4604:
        /* <DEDUP_REMOVED lines=28> */
[----:B------:R-:W-:Y:S01]  /*0af0*/  LEA.HI R3, R0, R197, RZ, 0x4 ;  /* 0x000000c500037211 */ /* 0x000fe200078f20ff */
[----:B------:R-:W-:-:S03]  /*0b00*/  UMOV UR37, URZ ;  /* 0x0000003f00257c82 */ /* 0x000fc60008000000 */
[----:B------:R-:W-:Y:S02]  /*0b10*/  SHF.R.S32.HI R2, RZ, 0x4, R3 ;  /* 0x00000004ff027819 */ /* 0x000fe40000011403 */
[C---:B------:R-:W-:Y:S02]  /*0b20*/  LOP3.LUT R6, R3.reuse, 0xfffffff0, RZ, 0xc0, !PT ;  /* 0xfffffff003067812 */ /* 0x040fe400078ec0ff */
[----:B------:R-:W-:-:S03]  /*0b30*/  LEA.HI R4, R3, R2, RZ, 0x1 ;  /* 0x0000000203047211 */ /* 0x000fc600078f08ff */
[----:B------:R-:W-:Y:S01]  /*0b40*/  IMAD.IADD R6, R197, 0x1, -R6 ;  /* 0x00000001c5067824 */ /* 0x000fe200078e0a06 */
[----:B------:R-:W-:Y:S02]  /*0b50*/  LOP3.LUT R5, R4, 0x1ffffffe, RZ, 0xc0, !PT ;  /* 0x1ffffffe04057812 */ /* 0x000fe400078ec0ff */
[----:B------:R-:W-:-:S03]  /*0b60*/  LEA.HI R4, R0, R197, RZ, 0x5 ;  /* 0x000000c500047211 */ /* 0x000fc600078f28ff */
[----:B------:R-:W-:Y:S01]  /*0b70*/  IMAD.IADD R10, R2, 0x1, -R5 ;  /* 0x00000001020a7824 */ /* 0x000fe200078e0a05 */
[CC--:B------:R-:W-:Y:S02]  /*0b80*/  LEA.HI R5, R0.reuse, R197.reuse, RZ, 0x2 ;  /* 0x000000c500057211 */ /* 0x0c0fe400078f10ff */
[----:B------:R-:W-:Y:S02]  /*0b90*/  LEA.HI R2, R0, R197, RZ, 0x7 ;  /* 0x000000c500027211 */ /* 0x000fe400078f38ff */
[--C-:B------:R-:W-:Y:S02]  /*0ba0*/  SHF.R.S32.HI R12, RZ, 0x5, R4.reuse ;  /* 0x00000005ff0c7819 */ /* 0x100fe40000011404 */
[----:B------:R-:W-:Y:S02]  /*0bb0*/  SHF.R.S32.HI R3, RZ, 0x1f, R4 ;  /* 0x0000001fff037819 */ /* 0x000fe40000011404 */
[----:B------:R-:W-:Y:S02]  /*0bc0*/  LOP3.LUT R8, R5, 0xfffffffc, RZ, 0xc0, !PT ;  /* 0xfffffffc05087812 */ /* 0x000fe400078ec0ff */
[----:B------:R-:W-:-:S02]  /*0bd0*/  LOP3.LUT R4, R2, 0xffffff80, RZ, 0xc0, !PT ;  /* 0xffffff8002047812 */ /* 0x000fc400078ec0ff */
[----:B------:R-:W-:Y:S01]  /*0be0*/  LEA.HI R5, R3, R12, RZ, 0x2 ;  /* 0x0000000c03057211 */ /* 0x000fe200078f10ff */
[C---:B------:R-:W-:Y:S01]  /*0bf0*/  IMAD.IADD R8, R197.reuse, 0x1, -R8 ;  /* 0x00000001c5087824 */ /* 0x040fe200078e0a08 */
        /* <DEDUP_REMOVED lines=11> */
[-C--:B------:R-:W-:Y:S02]  /*0cb0*/  LEA.HI R5, R3, R4.reuse, RZ, 0x2 ;  /* 0x0000000403057211 */ /* 0x080fe400078f10ff */
[----:B------:R-:W-:Y:S01]  /*0cc0*/  LOP3.LUT R9, R7, 0xfffffff8, RZ, 0xc0, !PT ;  /* 0xfffffff807097812 */ /* 0x000fe200078ec0ff */
[----:B------:R-:W-:Y:S01]  /*0cd0*/  IMAD.IADD R185, R8, 0x1, -R11 ;  /* 0x0000000108b97824 */ /* 0x000fe200078e0a0b */
[----:B------:R-:W-:Y:S01]  /*0ce0*/  LOP3.LUT R11, R5, 0x7ffffffc, RZ, 0xc0, !PT ;  /* 0x7ffffffc050b7812 */ /* 0x000fe200078ec0ff */
[----:B------:R-:W-:Y:S01]  /*0cf0*/  IMAD.SHL.U32 R7, R7, 0x40, RZ ;  /* 0x0000004007077824 */ /* 0x000fe200078e00ff */
[----:B------:R-:W-:Y:S01]  /*0d00*/  SHF.R.S32.HI R8, RZ, 0x1f, R5 ;  /* 0x0000001fff087819 */ /* 0x000fe20000011405 */
[----:B------:R-:W-:Y:S01]  /*0d10*/  IMAD.IADD R9, R6, 0x1, -R9 ;  /* 0x0000000106097824 */ /* 0x000fe200078e0a09 */
[----:B------:R-:W-:Y:S01]  /*0d20*/  LEA.HI R6, R3, R4, RZ, 0x5 ;  /* 0x0000000403067211 */ /* 0x000fe200078f28ff */
[----:B------:R-:W-:Y:S01]  /*0d30*/  IMAD.IADD R11, R4, 0x1, -R11 ;  /* 0x00000001040b7824 */ /* 0x000fe200078e0a0b */
[----:B------:R-:W-:Y:S01]  /*0d40*/  SHF.R.S32.HI R3, RZ, 0x2, R5 ;  /* 0x00000002ff037819 */ /* 0x000fe20000011405 */
[----:B------:R-:W-:Y:S01]  /*0d50*/  IMAD.SHL.U32 R4, R9, 0x40, RZ ;  /* 0x0000004009047824 */ /* 0x000fe200078e00ff */
[----:B------:R-:W-:Y:S01]  /*0d60*/  LOP3.LUT R7, R7, 0x7ffffe00, RZ, 0xc0, !PT ;  /* 0x7ffffe0007077812 */ /* 0x000fe200078ec0ff */
[----:B------:R-:W-:Y:S01]  /*0d70*/  IMAD.SHL.U32 R5, R10, 0x8, RZ ;  /* 0x000000080a057824 */ /* 0x000fe200078e00ff */
[----:B------:R-:W-:-:S02]  /*0d80*/  LEA.HI R8, R8, R3, RZ, 0x3 ;  /* 0x0000000308087211 */ /* 0x000fc400078f18ff */
[----:B------:R-:W-:Y:S01]  /*0d90*/  LOP3.LUT R4, R4, 0x1c0, RZ, 0xc0, !PT ;  /* 0x000001c004047812 */ /* 0x000fe200078ec0ff */
[----:B------:R-:W-:Y:S01]  /*0da0*/  IMAD.U32 R196, R14, 0x40, R5 ;  /* 0x000000400ec47824 */ /* 0x000fe200078e0005 */
[----:B------:R-:W-:Y:S01]  /*0db0*/  LOP3.LUT R8, R8, 0xfffffff8, RZ, 0xc0, !PT ;  /* 0xfffffff808087812 */ /* 0x000fe200078ec0ff */
[----:B------:R-:W-:Y:S01]  /*0dc0*/  IMAD R7, R12, 0x400, R7 ;  /* 0x000004000c077824 */ /* 0x000fe200078e0207 */
[----:B------:R-:W-:Y:S02]  /*0dd0*/  LOP3.LUT R5, R4, 0x8, R5, 0xf8, !PT ;  /* 0x0000000804057812 */ /* 0x000fe400078ef805 */
[----:B------:R-:W-:Y:S01]  /*0de0*/  SHF.R.U32.HI R4, RZ, 0x3, R4 ;  /* 0x00000003ff047819 */ /* 0x000fe20000011604 */
[----:B------:R-:W-:Y:S01]  /*0df0*/  IMAD.IADD R3, R3, 0x1, -R8 ;  /* 0x0000000103037824 */ /* 0x000fe200078e0a08 */
[----:B------:R-:W-:Y:S02]  /*0e00*/  LEA.HI R0, R0, R197, RZ, 0x3 ;  /* 0x000000c500007211 */ /* 0x000fe400078f18ff */
[----:B------:R-:W-:-:S02]  /*0e10*/  LOP3.LUT R4, R5, R4, RZ, 0x3c, !PT ;  /* 0x0000000405047212 */ /* 0x000fc400078e3cff */
[----:B------:R-:W-:Y:S02]  /*0e20*/  LOP3.LUT R8, R0, 0xfffffff8, RZ, 0xc0, !PT ;  /* 0xfffffff800087812 */ /* 0x000fe400078ec0ff */
[----:B------:R-:W-:Y:S01]  /*0e30*/  R2P PR, R9, 0x6 ;  /* 0x0000000609007804 */ /* 0x000fe20000000000 */
[----:B------:R-:W-:Y:S01]  /*0e40*/  IMAD.IADD R4, R7, 0x1, R4 ;  /* 0x0000000107047824 */ /* 0x000fe200078e0204 */
[----:B------:R-:W-:Y:S01]  /*0e50*/  LEA.HI R2, R2, R193, RZ, 0x1 ;  /* 0x000000c102027211 */ /* 0x000fe200078f08ff */
[----:B------:R-:W-:Y:S01]  /*0e60*/  IMAD.IADD R191, R197, 0x1, -R8 ;  /* 0x00000001c5bf7824 */ /* 0x000fe200078e0a08 */
[----:B------:R-:W-:Y:S02]  /*0e70*/  SHF.R.S32.HI R6, RZ, 0x5, R6 ;  /* 0x00000005ff067819 */ /* 0x000fe40000011406 */
[----:B------:R-:W-:Y:S01]  /*0e80*/  LEA R19, R4, UR46, 0x1 ;  /* 0x0000002e04137c11 */ /* 0x000fe2000f8e08ff */
[----:B------:R-:W-:Y:S01]  /*0e90*/  IMAD.SHL.U32 R17, R191, 0x8, RZ ;  /* 0x00000008bf117824 */ /* 0x000fe200078e00ff */
[----:B------:R-:W-:Y:S01]  /*0ea0*/  LOP3.LUT R2, R2, 0xfffffe, RZ, 0xc0, !PT ;  /* 0x00fffffe02027812 */ /* 0x000fe200078ec0ff */
[----:B------:R-:W-:Y:S01]  /*0eb0*/  IMAD R16, R6, 0x10, R3 ;  /* 0x0000001006107824 */ /* 0x000fe200078e0203 */
[----:B------:R-:W-:Y:S01]  /*0ec0*/  SEL R23, R23, 0xffffffc0, !P2 ;  /* 0xffffffc017177807 */ /* 0x000fe20005000000 */
[----:B------:R-:W-:Y:S01]  /*0ed0*/  VIADD R184, R19, 0x26800 ;  /* 0x0002680013b87836 */ /* 0x000fe20000000000 */
[----:B------:R-:W-:Y:S01]  /*0ee0*/  SHF.R.S32.HI R192, RZ, 0x3, R0 ;  /* 0x00000003ffc07819 */ /* 0x000fe20000011400 */
[----:B------:R-:W-:-:S02]  /*0ef0*/  IMAD.IADD R2, R193, 0x1, -R2 ;  /* 0x00000001c1027824 */ /* 0x000fc400078e0a02 */
        /* <DEDUP_REMOVED lines=14> */
[----:B------:R-:W-:Y:S01]  /*0fe0*/  @P1 VIADD R22, R184, 0xffffffe0 ;  /* 0xffffffe0b8161836 */ /* 0x000fe20000000000 */
[----:B------:R-:W-:Y:S01]  /*0ff0*/  SHF.R.S32.HI R198, RZ, 0x1f, R194 ;  /* 0x0000001fffc67819 */ /* 0x000fe200000114c2 */
[----:B------:R-:W-:-:S02]  /*1000*/  IMAD.SHL.U32 R18, R2, 0x100, RZ ;  /* 0x0000010002127824 */ /* 0x000fc400078e00ff */
[----:B------:R-:W-:Y:S02]  /*1010*/  IMAD.IADD R184, R184, 0x1, R23 ;  /* 0x00000001b8b87824 */ /* 0x000fe400078e0217 */
[----:B------:R-:W-:Y:S02]  /*1020*/  IMAD.SHL.U32 R2, R11, 0x2, RZ ;  /* 0x000000020b027824 */ /* 0x000fe400078e00ff */
[----:B------:R-:W-:Y:S02]  /*1030*/  IMAD R185, R185, 0x8, R16 ;  /* 0x00000008b9b97824 */ /* 0x000fe400078e0210 */
[----:B------:R-:W-:-:S07]  /*1040*/  IMAD.IADD R23, R23, 0x1, R22 ;  /* 0x0000000117177824 */ /* 0x000fce00078e0216 */
.L_x_4660:
[----:B------:R-:W-:Y:S01]  /*1050*/  ULDC.64 UR8, c[0x0][0xc88] ;  /* 0x0003220000087ab9 */ /* 0x000fe20000000a00 */
[----:B------:R-:W-:Y:S01]  /*1060*/  ULDC.64 UR10, c[0x0][0xa18] ;  /* 0x00028600000a7ab9 */ /* 0x000fe20000000a00 */
[----:B------:R-:W-:Y:S02]  /*1070*/  UIMAD.WIDE UR8, UR7, 0x4, UR8 ;  /* 0x00000004070878a5 */ /* 0x000fe4000f8e0208 */
[----:B------:R-:W-:Y:S01]  /*1080*/  UISETP.NE.U32.AND UP1, UPT, UR10, URZ, UPT ;  /* 0x0000003f0a00728c */ /* 0x000fe2000bf25070 */
[----:B------:R-:W-:Y:S01]  /*1090*/  ULDC UR4, c[0x0][0x424] ;  /* 0x0001090000047ab9 */ /* 0x000fe20000000800 */
[----:B------:R-:W-:Y:S02]  /*10a0*/  ULDC UR7, c[0x0][0x2f0] ;  /* 0x0000bc0000077ab9 */ /* 0x000fe40000000800 */
[----:B0--34-:R-:W-:Y:S02]  /*10b0*/  IMAD.U32 R4, RZ, RZ, UR8 ;  /* 0x00000008ff047e24 */ /* 0x019fe4000f8e00ff */
[----:B------:R-:W-:Y:S01]  /*10c0*/  IMAD.U32 R5, RZ, RZ, UR9 ;  /* 0x00000009ff057e24 */ /* 0x000fe2000f8e00ff */
[----:B------:R-:W-:-:S04]  /*10d0*/  ULDC.64 UR8, c[0x0][0xa28] ;  /* 0x00028a0000087ab9 */ /* 0x000fc80000000a00 */
[----:B--2---:R-:W2:Y:S01]  /*10e0*/  LDG.E R4, desc[UR40][R4.64] ;  /* 0x0000002804047981 */ /* 0x004ea2000c1e1900 */
[----:B------:R-:W-:Y:S02]  /*10f0*/  UISETP.NE.U32.AND UP0, UPT, UR8, URZ, UPT ;  /* 0x0000003f0800728c */ /* 0x000fe4000bf05070 */
[----:B------:R-:W-:Y:S02]  /*1100*/  UISETP.NE.AND.EX UP1, UPT, UR11, URZ, UPT, UP1 ;  /* 0x0000003f0b00728c */ /* 0x000fe4000bf25310 */
[----:B------:R-:W-:-:S04]  /*1110*/  UISETP.NE.AND.EX UP0, UPT, UR9, URZ, UPT, UP0 ;  /* 0x0000003f0900728c */ /* 0x000fc8000bf05300 */
[----:B------:R-:W-:Y:S02]  /*1120*/  PLOP3.LUT P2, PT, PT, PT, UP1, 0x80, 0x0 ;  /* 0x000000000000781c */ /* 0x000fe40003f4f018 */
[----:B------:R-:W-:Y:S02]  /*1130*/  PLOP3.LUT P0, PT, PT, PT, UP0, 0x80, 0x0 ;  /* 0x000000000000781c */ /* 0x000fe40003f0f008 */
[----:B--2---:R-:W-:-:S13]  /*1140*/  R2UR UR45, R4 ;  /* 0x00000000042d72ca */ /* 0x004fda00000e0000 */
[----:B------:R-:W-:Y:S02]  /*1150*/  USHF.R.S32.HI UR44, URZ, 0x1f, UR45 ;  /* 0x0000001f3f2c7899 */ /* 0x000fe4000801142d */
[----:B------:R-:W-:-:S04]  /*1160*/  @UP0 ULEA UR8, UP2, UR45, UR8, 0x2 ;  /* 0x000000082d080291 */ /* 0x000fc8000f84103f */
[----:B------:R-:W-:Y:S02]  /*1170*/  @UP0 ULEA.HI.X UR9, UR45, UR9, UR44, 0x2, UP2 ;  /* 0x000000092d090291 */ /* 0x000fe400090f142c */
[----:B------:R-:W-:Y:S01]  /*1180*/  @UP1 ULEA UR10, UP0, UR45, UR10, 0x2 ;  /* 0x0000000a2d0a1291 */ /* 0x000fe2000f80103f */
[----:B------:R-:W-:-:S03]  /*1190*/  IMAD.U32 R4, RZ, RZ, UR8 ;  /* 0x00000008ff047e24 */ /* 0x000fc6000f8e00ff */
[----:B------:R-:W-:Y:S01]  /*11a0*/  @UP1 ULEA.HI.X UR11, UR45, UR11, UR44, 0x2, UP0 ;  /* 0x0000000b2d0b1291 */ /* 0x000fe200080f142c */
[----:B------:R-:W-:Y:S01]  /*11b0*/  IMAD.U32 R5, RZ, RZ, UR9 ;  /* 0x00000009ff057e24 */ /* 0x000fe2000f8e00ff */
[----:B------:R-:W-:Y:S01]  /*11c0*/  ULDC.64 UR8, c[0x0][0x418] ;  /* 0x0001060000087ab9 */ /* 0x000fe20000000a00 */
[----:B-1----:R-:W-:-:S03]  /*11d0*/  IMAD.U32 R6, RZ, RZ, UR10 ;  /* 0x0000000aff067e24 */ /* 0x002fc6000f8e00ff */
[----:B------:R-:W-:Y:S01]  /*11e0*/  IMAD.U32 R7, RZ, RZ, UR11 ;  /* 0x0000000bff077e24 */ /* 0x000fe2000f8e00ff */
[----:B------:R-:W2:Y:S04]  /*11f0*/  @P0 LDG.E R4, desc[UR40][R4.64] ;  /* 0x0000002804040981 */ /* 0x000ea8000c1e1900 */
[----:B------:R-:W3:Y:S01]  /*1200*/  @P2 LDG.E R6, desc[UR40][R6.64] ;  /* 0x0000002806062981 */ /* 0x000ee2000c1e1900 */
[----:B------:R-:W-:Y:S01]  /*1210*/  UISETP.NE.U32.AND UP0, UPT, UR8, URZ, UPT ;  /* 0x0000003f0800728c */ /* 0x000fe2000bf05070 */
[----:B------:R-:W-:Y:S01]  /*1220*/  UMOV UR50, URZ ;  /* 0x0000003f00327c82 */ /* 0x000fe20008000000 */
[----:B------:R-:W-:Y:S02]  /*1230*/  ULDC UR51, c[0x0][0x288] ;  /* 0x0000a20000337ab9 */ /* 0x000fe40000000800 */
[----:B------:R-:W-:Y:S01]  /*1240*/  UISETP.NE.AND.EX UP0, UPT, UR9, URZ, UPT, UP0 ;  /* 0x0000003f0900728c */ /* 0x000fe2000bf05300 */
[----:B------:R-:W-:-:S02]  /*1250*/  UMOV UR43, UR6 ;  /* 0x00000006002b7c82 */ /* 0x000fc40008000000 */
[----:B------:R-:W-:Y:S01]  /*1260*/  ULDC.64 UR8, c[0x0][0xa20] ;  /* 0x0002880000087ab9 */ /* 0x000fe20000000a00 */
[----:B------:R-:W-:Y:S01]  /*1270*/  USEL UR4, UR4, 0x1, UP0 ;  /* 0x0000000104047887 */ /* 0x000fe20008000000 */
[----:B------:R-:W-:-:S03]  /*1280*/  ISETP.NE.U32.AND P1, PT, RZ, UR8, PT ;  /* 0x00000008ff007c0c */ /* 0x000fc6000bf25070 */
        /* <DEDUP_REMOVED lines=18> */
.L_x_4605:
[----:B------:R-:W-:Y:S05]  /*13b0*/  @!P1 BRA `(.L_x_4606) ;  /* 0x00000000001c9947 */ /* 0x000fea0003800000 */
[----:B------:R-:W-:-:S04]  /*13c0*/  ULEA UR4, UP0, UR45, UR8, 0x2 ;  /* 0x000000082d047291 */ /* 0x000fc8000f80103f */
[----:B------:R-:W-:Y:S02]  /*13d0*/  ULEA.HI.X UR6, UR45, UR9, UR44, 0x2, UP0 ;  /* 0x000000092d067291 */ /* 0x000fe400080f142c */
[----:B------:R-:W-:-:S04]  /*13e0*/  IMAD.U32 R4, RZ, RZ, UR4 ;  /* 0x00000004ff047e24 */ /* 0x000fc8000f8e00ff */
[----:B------:R-:W-:-:S05]  /*13f0*/  IMAD.U32 R5, RZ, RZ, UR6 ;  /* 0x00000006ff057e24 */ /* 0x000fca000f8e00ff */
[----:B------:R-:W2:Y:S02]  /*1400*/  LDG.E R4, desc[UR40][R4.64] ;  /* 0x0000002804047981 */ /* 0x000ea4000c1e1900 */
[----:B--2---:R-:W-:Y:S01]  /*1410*/  R2UR UR4, R4 ;  /* 0x00000000040472ca */ /* 0x004fe200000e0000 */
[----:B------:R-:W-:-:S14]  /*1420*/  BRA `(.L_x_4607) ;  /* 0x0000000000347947 */ /* 0x000fdc0003800000 */
.L_x_4606:
        /* <DEDUP_REMOVED lines=13> */
.L_x_4607:
        /* <DEDUP_REMOVED lines=9> */
[----:B------:R-:W0:Y:S01]  /*1590*/  LDC R0, c[0x0][0x448] ;  /* 0x00011200ff007b82 */ /* 0x000e220000000800 */
[----:B------:R-:W-:Y:S01]  /*15a0*/  UIADD3 UR4, UR42, 0x3f, URZ ;  /* 0x0000003f2a047890 */ /* 0x000fe2000fffe03f */
[----:B------:R-:W-:Y:S01]  /*15b0*/  CS2R R150, SRZ ;  /* 0x0000000000967805 */ /* 0x000fe2000001ff00 */
[----:B------:R-:W-:Y:S01]  /*15c0*/  UIADD3 UR50, UR50, 0x40, -UR51 ;  /* 0x0000004032327890 */ /* 0x000fe2000fffe833 */
        /* <DEDUP_REMOVED lines=20> */
[----:B0-----:R-:W-:Y:S01]  /*1710*/  ISETP.NE.AND P0, PT, R0, 0x1, PT ;  /* 0x000000010000780c */ /* 0x001fe20003f05270 */
[----:B------:R-:W-:Y:S01]  /*1720*/  IMAD.U32 R0, RZ, RZ, UR4 ;  /* 0x00000004ff007e24 */ /* 0x000fe2000f8e00ff */
        /* <DEDUP_REMOVED lines=11> */
[----:B------:R-:W0:Y:S01]  /*17e0*/  @P0 LDC R3, c[0x0][0x44c] ;  /* 0x00011300ff030b82 */ /* 0x000e220000000800 */
[----:B------:R-:W-:Y:S02]  /*17f0*/  CS2R R44, SRZ ;  /* 0x00000000002c7805 */ /* 0x000fe4000001ff00 */
[----:B------:R-:W-:-:S02]  /*1800*/  CS2R R92, SRZ ;  /* 0x00000000005c7805 */ /* 0x000fc4000001ff00 */
[----:B------:R-:W-:Y:S02]  /*1810*/  CS2R R42, SRZ ;  /* 0x00000000002a7805 */ /* 0x000fe4000001ff00 */
[----:B------:R-:W-:Y:S02]  /*1820*/  CS2R R40, SRZ ;  /* 0x0000000000287805 */ /* 0x000fe4000001ff00 */
[----:B------:R-:W-:Y:S02]  /*1830*/  CS2R R88, SRZ ;  /* 0x0000000000587805 */ /* 0x000fe4000001ff00 */
[----:B------:R-:W-:Y:S02]  /*1840*/  CS2R R86, SRZ ;  /* 0x0000000000567805 */ /* 0x000fe4000001ff00 */
[----:B------:R-:W-:Y:S01]  /*1850*/  CS2R R84, SRZ ;  /* 0x0000000000547805 */ /* 0x000fe2000001ff00 */
[----:B------:R-:W1:Y:S01]  /*1860*/  @P0 LDC R4, c[0x0][0x450] ;  /* 0x00011400ff040b82 */ /* 0x000e620000000800 */
        /* <DEDUP_REMOVED lines=15> */
[----:B0-----:R-:W-:Y:S01]  /*1960*/  @P0 IMAD.HI.U32 R3, R3, UR4, RZ ;  /* 0x0000000403030c27 */ /* 0x001fe2000f8e00ff */
[----:B------:R-:W-:Y:S02]  /*1970*/  CS2R R52, SRZ ;  /* 0x0000000000347805 */ /* 0x000fe4000001ff00 */
[----:B------:R-:W-:Y:S02]  /*1980*/  CS2R R50, SRZ ;  /* 0x0000000000327805 */ /* 0x000fe4000001ff00 */
[----:B------:R-:W-:Y:S02]  /*1990*/  CS2R R48, SRZ ;  /* 0x0000000000307805 */ /* 0x000fe4000001ff00 */
[----:B------:R-:W-:-:S02]  /*19a0*/  CS2R R10, SRZ ;  /* 0x00000000000a7805 */ /* 0x000fc4000001ff00 */
[----:B------:R-:W-:Y:S02]  /*19b0*/  CS2R R8, SRZ ;  /* 0x0000000000087805 */ /* 0x000fe4000001ff00 */
[----:B------:R-:W-:Y:S02]  /*19c0*/  CS2R R38, SRZ ;  /* 0x0000000000267805 */ /* 0x000fe4000001ff00 */
[----:B------:R-:W-:Y:S02]  /*19d0*/  CS2R R34, SRZ ;  /* 0x0000000000227805 */ /* 0x000fe4000001ff00 */
[----:B-1----:R-:W-:Y:S02]  /*19e0*/  @P0 SHF.R.U32.HI R0, RZ, R4, R3 ;  /* 0x00000004ff000219 */ /* 0x002fe40000011603 */
[----:B------:R-:W-:Y:S02]  /*19f0*/  CS2R R30, SRZ ;  /* 0x00000000001e7805 */ /* 0x000fe4000001ff00 */
[----:B------:R-:W-:Y:S01]  /*1a00*/  PLOP3.LUT P0, PT, PT, PT, PT, 0x80, 0x0 ;  /* 0x000000000000781c */ /* 0x000fe20003f0f070 */
[----:B------:R-:W-:Y:S01]  /*1a10*/  IMAD.MOV.U32 R12, RZ, RZ, RZ ;  /* 0x000000ffff0c7224 */ /* 0x000fe200078e00ff */
[----:B------:R-:W-:Y:S01]  /*1a20*/  CS2R R26, SRZ ;  /* 0x00000000001a7805 */ /* 0x000fe2000001ff00 */
[----:B------:R-:W-:-:S02]  /*1a30*/  VIADD R3, R0, UR50 ;  /* 0x0000003200037c36 */ /* 0x000fc40008000000 */
[----:B------:R-:W-:Y:S02]  /*1a40*/  IMAD.MOV.U32 R0, RZ, RZ, RZ ;  /* 0x000000ffff007224 */ /* 0x000fe400078e00ff */
        /* <DEDUP_REMOVED lines=22> */
.L_x_4610:
[----:B------:R-:W-:Y:S01]  /*1bb0*/  ULEA UR21, UR37, UR46, 0x3 ;  /* 0x0000002e25157291 */ /* 0x000fe2000f8e183f */
[----:B------:R-:W-:-:S05]  /*1bc0*/  IMAD.U32 R0, RZ, RZ, UR38 ;  /* 0x00000026ff007e24 */ /* 0x000fca000f8e00ff */
[----:B------:R-:W-:-:S04]  /*1bd0*/  SHF.L.U32 R0, R0, 0x1f, RZ ;  /* 0x0000001f00007819 */ /* 0x000fc800000006ff */
[----:B------:R-:W0:Y:S02]  /*1be0*/  SYNCS.PHASECHK.TRANS64.TRYWAIT P1, [UR21+0x28c50], R0 ;  /* 0x028c5000ff0075a7 */ /* 0x000e240008020155 */
[----:B0-----:R-:W-:Y:S05]  /*1bf0*/  @!P1 BRA `(.L_x_4611) ;  /* 0x00000124000c9947 */ /* 0x001fea0003800000 */
.L_x_4801:
        /* <DEDUP_REMOVED lines=45> */
.L_x_4617:
        /* <DEDUP_REMOVED lines=143> */
.L_x_4613:
[----:B------:R-:W-:Y:S01]  /*27c0*/  ULEA UR21, UR37, UR46, 0x3 ;  /* 0x0000002e25157291 */ /* 0x000fe2000f8e183f */
[----:B------:R-:W-:-:S05]  /*27d0*/  IMAD.U32 R0, RZ, RZ, UR38 ;  /* 0x00000026ff007e24 */ /* 0x000fca000f8e00ff */
[----:B------:R-:W-:-:S04]  /*27e0*/  SHF.L.U32 R0, R0, 0x1f, RZ ;  /* 0x0000001f00007819 */ /* 0x000fc800000006ff */
[----:B------:R0:W1:Y:S01]  /*27f0*/  SYNCS.PHASECHK.TRANS64.TRYWAIT P1, [UR21+0x28c50], R0 ;  /* 0x028c5000ff0075a7 */ /* 0x0000620008020155 */
[----:B------:R-:W-:Y:S05]  /*2800*/  @!P0 BRA `(.L_x_4614) ;  /* 0x0000000000048947 */ /* 0x000fea0003800000 */
[----:B------:R-:W-:Y:S01]  /*2810*/  BPT.TRAP 0x1 ;  /* 0x000000040000795c */ /* 0x000fe20000300000 */
.L_x_4614:
[----:B-1----:R-:W-:Y:S05]  /*2820*/  @P1 BRA `(.L_x_4615) ;  /* 0x0000000000081947 */ /* 0x002fea0003800000 */
[----:B------:R-:W1:Y:S02]  /*2830*/  SYNCS.PHASECHK.TRANS64.TRYWAIT P1, [UR21+0x28c50], R0 ;  /* 0x028c5000ff0075a7 */ /* 0x000e640008020155 */
[----:B-1----:R-:W-:Y:S05]  /*2840*/  @!P1 BRA `(.L_x_4616) ;  /* 0x0000011800109947 */ /* 0x002fea0003800000 */
.L_x_4615:
        /* <DEDUP_REMOVED lines=29> */
.L_x_4612:
        /* <DEDUP_REMOVED lines=144> */
.L_x_4608:
[----:B------:R-:W-:Y:S01]  /*3320*/  ULDC UR4, c[0x0][0x448] ;  /* 0x0001120000047ab9 */ /* 0x000fe20000000800 */
[----:B------:R-:W-:Y:S01]  /*3330*/  UIADD3 UR6, UR42, 0x3f, URZ ;  /* 0x0000003f2a067890 */ /* 0x000fe2000fffe03f */
[----:B------:R-:W-:Y:S01]  /*3340*/  PLOP3.LUT P0, PT, PT, PT, PT, 0x80, 0x0 ;  /* 0x000000000000781c */ /* 0x000fe20003f0f070 */
[----:B------:R-:W-:Y:S01]  /*3350*/  UISETP.NE.AND UP0, UPT, UR4, 0x1, UPT ;  /* 0x000000010400788c */ /* 0x000fe2000bf05270 */
[----:B------:R-:W-:Y:S01]  /*3360*/  IMAD.MOV.U32 R0, RZ, RZ, RZ ;  /* 0x000000ffff007224 */ /* 0x000fe200078e00ff */
[----:B------:R-:W-:Y:S01]  /*3370*/  UIADD3 UR7, UR50, 0x40, -UR51 ;  /* 0x0000004032077890 */ /* 0x000fe2000fffe833 */
        /* <DEDUP_REMOVED lines=8> */
[----:B------:R-:W-:Y:S01]  /*3400*/  @UP0 ULDC UR4, c[0x0][0x44c] ;  /* 0x0001130000040ab9 */ /* 0x000fe20000000800 */
[----:B------:R-:W-:Y:S01]  /*3410*/  @UP0 ULDC UR8, c[0x0][0x450] ;  /* 0x0001140000080ab9 */ /* 0x000fe20000000800 */
[----:B------:R-:W-:Y:S01]  /*3420*/  UIMAD.WIDE.U32 UR4, UR6, UR4, URZ ;  /* 0x00000004060472a5 */ /* 0x000fe2000f8e003f */
[----:B------:R-:W-:-:S02]  /*3430*/  CS2R R136, SRZ ;  /* 0x0000000000887805 */ /* 0x000fc4000001ff00 */
[----:B------:R-:W-:Y:S02]  /*3440*/  CS2R R134, SRZ ;  /* 0x0000000000867805 */ /* 0x000fe4000001ff00 */
[----:B------:R-:W-:Y:S01]  /*3450*/  CS2R R132, SRZ ;  /* 0x0000000000847805 */ /* 0x000fe2000001ff00 */
[----:B------:R-:W-:Y:S01]  /*3460*/  @UP0 USHF.R.U32.HI UR6, URZ, UR8, UR5 ;  /* 0x000000083f060299 */ /* 0x000fe20008011605 */
[----:B------:R-:W-:Y:S02]  /*3470*/  CS2R R130, SRZ ;  /* 0x0000000000827805 */ /* 0x000fe4000001ff00 */
[----:B------:R-:W-:Y:S02]  /*3480*/  CS2R R128, SRZ ;  /* 0x0000000000807805 */ /* 0x000fe4000001ff00 */
[----:B------:R-:W-:Y:S01]  /*3490*/  CS2R R126, SRZ ;  /* 0x00000000007e7805 */ /* 0x000fe2000001ff00 */
[----:B------:R-:W-:Y:S01]  /*34a0*/  UIADD3 UR6, UR7, UR6, URZ ;  /* 0x0000000607067290 */ /* 0x000fe2000fffe03f */
[----:B------:R-:W-:-:S02]  /*34b0*/  CS2R R124, SRZ ;  /* 0x00000000007c7805 */ /* 0x000fc4000001ff00 */
[----:B------:R-:W-:Y:S02]  /*34c0*/  CS2R R122, SRZ ;  /* 0x00000000007a7805 */ /* 0x000fe4000001ff00 */
[----:B------:R-:W-:Y:S01]  /*34d0*/  CS2R R120, SRZ ;  /* 0x0000000000787805 */ /* 0x000fe2000001ff00 */
[----:B------:R-:W-:Y:S01]  /*34e0*/  USHF.R.S32.HI UR4, URZ, 0x1f, UR6 ;  /* 0x0000001f3f047899 */ /* 0x000fe20008011406 */
[----:B------:R-:W-:Y:S02]  /*34f0*/  CS2R R168, SRZ ;  /* 0x0000000000a87805 */ /* 0x000fe4000001ff00 */
[----:B------:R-:W-:Y:S02]  /*3500*/  CS2R R166, SRZ ;  /* 0x0000000000a67805 */ /* 0x000fe4000001ff00 */
[----:B------:R-:W-:Y:S01]  /*3510*/  CS2R R116, SRZ ;  /* 0x0000000000747805 */ /* 0x000fe2000001ff00 */
[----:B------:R-:W-:Y:S01]  /*3520*/  ULEA.HI UR4, UR4, UR6, URZ, 0x6 ;  /* 0x0000000604047291 */ /* 0x000fe2000f8f303f */
[----:B------:R-:W-:-:S02]  /*3530*/  CS2R R164, SRZ ;  /* 0x0000000000a47805 */ /* 0x000fc4000001ff00 */
[----:B------:R-:W-:Y:S02]  /*3540*/  CS2R R162, SRZ ;  /* 0x0000000000a27805 */ /* 0x000fe4000001ff00 */
[----:B------:R-:W-:Y:S01]  /*3550*/  CS2R R112, SRZ ;  /* 0x0000000000707805 */ /* 0x000fe2000001ff00 */
[----:B------:R-:W-:Y:S01]  /*3560*/  USHF.R.S32.HI UR4, URZ, 0x6, UR4 ;  /* 0x000000063f047899 */ /* 0x000fe20008011404 */
[----:B------:R-:W-:Y:S02]  /*3570*/  CS2R R160, SRZ ;  /* 0x0000000000a07805 */ /* 0x000fe4000001ff00 */
[----:B------:R-:W-:Y:S02]  /*3580*/  CS2R R158, SRZ ;  /* 0x00000000009e7805 */ /* 0x000fe4000001ff00 */
[----:B------:R-:W-:Y:S01]  /*3590*/  CS2R R108, SRZ ;  /* 0x00000000006c7805 */ /* 0x000fe2000001ff00 */
[----:B------:R-:W-:Y:S01]  /*35a0*/  UISETP.LT.AND UP0, UPT, UR52, UR4, UPT ;  /* 0x000000043400728c */ /* 0x000fe2000bf01270 */
[----:B------:R-:W-:-:S02]  /*35b0*/  CS2R R156, SRZ ;  /* 0x00000000009c7805 */ /* 0x000fc4000001ff00 */
[----:B------:R-:W-:Y:S02]  /*35c0*/  CS2R R104, SRZ ;  /* 0x0000000000687805 */ /* 0x000fe4000001ff00 */
[----:B------:R-:W-:Y:S01]  /*35d0*/  CS2R R154, SRZ ;  /* 0x00000000009a7805 */ /* 0x000fe2000001ff00 */
[----:B------:R-:W-:Y:S01]  /*35e0*/  USEL UR52, UR52, UR4, UP0 ;  /* 0x0000000434347287 */ /* 0x000fe20008000000 */
[----:B------:R-:W-:Y:S02]  /*35f0*/  CS2R R100, SRZ ;  /* 0x0000000000647805 */ /* 0x000fe4000001ff00 */
[----:B------:R-:W-:Y:S02]  /*3600*/  CS2R R152, SRZ ;  /* 0x0000000000987805 */ /* 0x000fe4000001ff00 */
[----:B------:R-:W-:Y:S01]  /*3610*/  CS2R R96, SRZ ;  /* 0x0000000000607805 */ /* 0x000fe2000001ff00 */
[----:B------:R-:W-:Y:S01]  /*3620*/  UISETP.GE.AND UP0, UPT, UR52, 0x1, UPT ;  /* 0x000000013400788c */ /* 0x000fe2000bf06270 */
[----:B------:R-:W-:-:S02]  /*3630*/  CS2R R46, SRZ ;  /* 0x00000000002e7805 */ /* 0x000fc4000001ff00 */
[----:B------:R-:W-:Y:S02]  /*3640*/  CS2R R44, SRZ ;  /* 0x00000000002c7805 */ /* 0x000fe4000001ff00 */
[----:B------:R-:W-:Y:S02]  /*3650*/  CS2R R92, SRZ ;  /* 0x00000000005c7805 */ /* 0x000fe4000001ff00 */
[----:B------:R-:W-:Y:S02]  /*3660*/  CS2R R42, SRZ ;  /* 0x00000000002a7805 */ /* 0x000fe4000001ff00 */
[----:B------:R-:W-:Y:S02]  /*3670*/  CS2R R40, SRZ ;  /* 0x0000000000287805 */ /* 0x000fe4000001ff00 */
[----:B------:R-:W-:Y:S02]  /*3680*/  PLOP3.LUT P1, PT, PT, PT, UP0, 0x80, 0x0 ;  /* 0x000000000000781c */ /* 0x000fe40003f2f008 */
        /* <DEDUP_REMOVED lines=60> */
.L_x_4618:
        /* <DEDUP_REMOVED lines=9> */
.L_x_4802:
[----:B------:R-:W-:Y:S05]  /*3ae0*/  @!P0 BRA `(.L_x_4620) ;  /* 0x0000000000048947 */ /* 0x000fea0003800000 */
[----:B------:R-:W-:Y:S01]  /*3af0*/  BPT.TRAP 0x1 ;  /* 0x000000040000795c */ /* 0x000fe20000300000 */
.L_x_4620:
[----:B------:R-:W-:Y:S02]  /*3b00*/  IMAD.U32 R7, RZ, RZ, UR37 ;  /* 0x00000025ff077e24 */ /* 0x000fe4000f8e00ff */
[----:B------:R-:W-:-:S03]  /*3b10*/  IMAD.U32 R8, RZ, RZ, UR38 ;  /* 0x00000026ff087e24 */ /* 0x000fc6000f8e00ff */
[----:B------:R-:W-:Y:S02]  /*3b20*/  LEA R7, R7, UR46, 0x3 ;  /* 0x0000002e07077c11 */ /* 0x000fe4000f8e18ff */
[----:B------:R-:W-:-:S04]  /*3b30*/  SHF.L.U32 R8, R8, 0x1f, RZ ;  /* 0x0000001f08087819 */ /* 0x000fc800000006ff */
[----:B------:R1:W2:Y:S01]  /*3b40*/  SYNCS.PHASECHK.TRANS64.TRYWAIT P1, [R7+URZ+0x28c30], R8 ;  /* 0x028c3008070075a7 */ /* 0x0002a2000802017f */
[----:B------:R-:W-:Y:S05]  /*3b50*/  @!P0 BRA `(.L_x_4621) ;  /* 0x0000000000048947 */ /* 0x000fea0003800000 */
[----:B------:R-:W-:Y:S01]  /*3b60*/  BPT.TRAP 0x1 ;  /* 0x000000040000795c */ /* 0x000fe20000300000 */
.L_x_4621:
[----:B--2---:R-:W-:Y:S05]  /*3b70*/  @P1 BRA `(.L_x_4622) ;  /* 0x0000000000081947 */ /* 0x004fea0003800000 */
[----:B------:R-:W2:Y:S02]  /*3b80*/  SYNCS.PHASECHK.TRANS64.TRYWAIT P1, [R7+URZ+0x28c30], R8 ;  /* 0x028c3008070075a7 */ /* 0x000ea4000802017f */
[----:B--2---:R-:W-:Y:S05]  /*3b90*/  @!P1 BRA `(.L_x_4623) ;  /* 0x00000104006c9947 */ /* 0x004fea0003800000 */
.L_x_4622:
        /* <DEDUP_REMOVED lines=44> */
[----:B------:R-:W0:Y:S02]  /*3e60*/  SHFL.IDX PT, R6, R3, 0x1, 0x1c1f ;  /* 0x003c1f0003067f89 */ /* 0x000e2400000e0000 */
[----:B------:R-:W-:Y:S02]  /*3e70*/  UIADD3 UR7, UR50, 0x1, UR6 ;  /* 0x0000000132077890 */ /* 0x000fe4000fffe006 */
[----:B------:R-:W-:Y:S01]  /*3e80*/  IMAD.U32 R5, RZ, RZ, UR6 ;  /* 0x00000006ff057e24 */ /* 0x000fe2000f8e00ff */
[----:B------:R-:W3:Y:S03]  /*3e90*/  SHFL.IDX PT, R3, R3, RZ, 0x1c1f ;  /* 0x001c1fff03037589 */ /* 0x000ee600000e0000 */
[----:B------:R-:W-:Y:S01]  /*3ea0*/  IMAD.U32 R21, RZ, RZ, UR7 ;  /* 0x00000007ff157e24 */ /* 0x000fe2000f8e00ff */
[----:B------:R-:W-:-:S04]  /*3eb0*/  IADD3 R4, -R2, UR50, R5 ;  /* 0x0000003202047c10 */ /* 0x000fc8000fffe105 */
[----:B------:R-:W-:-:S04]  /*3ec0*/  IADD3 R5, R21, -UR51, -R2 ;  /* 0x8000003315057c10 */ /* 0x000fc8000fffe802 */
[----:B0-----:R-:W-:-:S04]  /*3ed0*/  VIADDMNMX R6, R6, R5, R4, PT ;  /* 0x0000000506067246 */ /* 0x001fc80003800104 */
[C---:B------:R-:W-:Y:S02]  /*3ee0*/  ISETP.GT.AND P3, PT, R6.reuse, RZ, PT ;  /* 0x000000ff0600720c */ /* 0x040fe40003f64270 */
[C---:B------:R-:W-:Y:S02]  /*3ef0*/  ISETP.GT.AND P4, PT, R6.reuse, 0x1, PT ;  /* 0x000000010600780c */ /* 0x040fe40003f84270 */
[----:B------:R-:W-:Y:S02]  /*3f00*/  ISETP.GT.AND P5, PT, R6, 0x8, PT ;  /* 0x000000080600780c */ /* 0x000fe40003fa4270 */
[----:B---3--:R-:W-:-:S04]  /*3f10*/  VIADDMNMX R4, R3, R5, R4, PT ;  /* 0x0000000503047246 */ /* 0x008fc80003800104 */
[----:B------:R-:W-:Y:S01]  /*3f20*/  ISETP.GT.AND P6, PT, R4, 0x20, PT ;  /* 0x000000200400780c */ /* 0x000fe20003fc4270 */
        /* <DEDUP_REMOVED lines=297> */
.L_x_4624:
[----:B------:R1:W2:Y:S01]  /*51c0*/  SYNCS.PHASECHK.TRANS64.TRYWAIT P3, [R7+URZ+0x28c50], R8 ;  /* 0x028c5008070075a7 */ /* 0x0002a2000806017f */
[----:B------:R-:W-:Y:S05]  /*51d0*/  @!P0 BRA `(.L_x_4625) ;  /* 0x0000000000048947 */ /* 0x000fea0003800000 */
[----:B------:R-:W-:Y:S01]  /*51e0*/  BPT.TRAP 0x1 ;  /* 0x000000040000795c */ /* 0x000fe20000300000 */
.L_x_4625:
[----:B--2---:R-:W-:Y:S05]  /*51f0*/  @P3 BRA `(.L_x_4626) ;  /* 0x0000000000083947 */ /* 0x004fea0003800000 */
[----:B------:R-:W2:Y:S02]  /*5200*/  SYNCS.PHASECHK.TRANS64.TRYWAIT P3, [R7+URZ+0x28c50], R8 ;  /* 0x028c5008070075a7 */ /* 0x000ea4000806017f */
[----:B--2---:R-:W-:Y:S05]  /*5210*/  @!P3 BRA `(.L_x_4627) ;  /* 0x000000ec00e0b947 */ /* 0x004fea0003800000 */
.L_x_4626:
[----:B------:R-:W-:Y:S01]  /*5220*/  ULEA UR11, UR37, UR49, 0xc ;  /* 0x00000031250b7291 */ /* 0x000fe2000f8e603f */
[----:B------:R-:W-:Y:S01]  /*5230*/  WARPGROUP.ARRIVE ;  /* 0x00000000000079c5 */ /* 0x000fe20000000000 */
[----:B------:R-:W-:Y:S01]  /*5240*/  UMOV UR7, 0x40000040 ;  /* 0x4000004000077882 */ /* 0x000fe20000000000 */
[----:B------:R-:W-:Y:S01]  /*5250*/  @UP0 ULDC UR14, c[0x0][0x450] ;  /* 0x00011400000e0ab9 */ /* 0x000fe20000000800 */
[----:B------:R-:W-:Y:S01]  /*5260*/  UIADD3 UR21, UR52, -0x2, URZ ;  /* 0xfffffffe34157890 */ /* 0x000fe2000fffe03f */
[----:B-12---:R-:W-:Y:S02]  /*5270*/  @!P1 VIADD R7, R7, 0x28c60 ;  /* 0x00028c6007079836 */ /* 0x006fe40000000000 */
        /* <DEDUP_REMOVED lines=48> */
[----:B------:R-:W-:-:S05]  /*5580*/  ULDC UR22, c[0x0][0x988] ;  /* 0x0002620000167ab9 */ /* 0x000fca0000000800 */
.L_x_4637:
[----:B------:R-:W-:-:S04]  /*5590*/  UIADD3 UR37, UR23, 0x1, URZ ;  /* 0x0000000117257890 */ /* 0x000fc8000fffe03f */
[----:B------:R-:W-:-:S04]  /*55a0*/  UISETP.NE.AND UP1, UPT, UR37, 0x2, UPT ;  /* 0x000000022500788c */ /* 0x000fc8000bf25270 */
[----:B------:R-:W-:Y:S02]  /*55b0*/  USEL UR6, URZ, 0x1, UP1 ;  /* 0x000000013f067887 */ /* 0x000fe40008800000 */
[----:B------:R-:W-:Y:S02]  /*55c0*/  USEL UR37, UR37, URZ, UP1 ;  /* 0x0000003f25257287 */ /* 0x000fe40008800000 */
[----:B------:R-:W-:Y:S01]  /*55d0*/  ULOP3.LUT UR38, UR38, UR6, URZ, 0x3c, !UPT ;  /* 0x0000000626267292 */ /* 0x000fe2000f8e3c3f */
[----:B--2---:R-:W-:Y:S11]  /*55e0*/  @!P0 BRA `(.L_x_4629) ;  /* 0x0000000000048947 */ /* 0x004ff60003800000 */
[----:B------:R-:W-:Y:S01]  /*55f0*/  BPT.TRAP 0x1 ;  /* 0x000000040000795c */ /* 0x000fe20000300000 */
.L_x_4629:
[----:B------:R-:W-:Y:S01]  /*5600*/  ULEA UR25, UR37, UR46, 0x3 ;  /* 0x0000002e25197291 */ /* 0x000fe2000f8e183f */
[----:B-1----:R-:W-:-:S05]  /*5610*/  IMAD.U32 R7, RZ, RZ, UR38 ;  /* 0x00000026ff077e24 */ /* 0x002fca000f8e00ff */
[----:B------:R-:W-:-:S04]  /*5620*/  SHF.L.U32 R7, R7, 0x1f, RZ ;  /* 0x0000001f07077819 */ /* 0x000fc800000006ff */
[----:B------:R1:W2:Y:S01]  /*5630*/  SYNCS.PHASECHK.TRANS64.TRYWAIT P3, [UR25+0x28c30], R7 ;  /* 0x028c3007ff0075a7 */ /* 0x0002a20008060159 */
[----:B------:R-:W-:Y:S05]  /*5640*/  @!P0 BRA `(.L_x_4630) ;  /* 0x0000000000048947 */ /* 0x000fea0003800000 */
[----:B------:R-:W-:Y:S01]  /*5650*/  BPT.TRAP 0x1 ;  /* 0x000000040000795c */ /* 0x000fe20000300000 */
.L_x_4630:
[----:B--2---:R-:W-:Y:S05]  /*5660*/  @P3 BRA `(.L_x_4631) ;  /* 0x0000000000083947 */ /* 0x004fea0003800000 */
[----:B------:R-:W2:Y:S02]  /*5670*/  SYNCS.PHASECHK.TRANS64.TRYWAIT P3, [UR25+0x28c30], R7 ;  /* 0x028c3007ff0075a7 */ /* 0x000ea40008060159 */
[----:B--2---:R-:W-:Y:S05]  /*5680*/  @!P3 BRA `(.L_x_4632) ;  /* 0x000000e800d8b947 */ /* 0x004fea0003800000 */
.L_x_4631:
[----:B------:R-:W-:Y:S01]  /*5690*/  R2UR UR18, R0 ;  /* 0x00000000001272ca */ /* 0x000fe200000e0000 */
[----:B0-----:R-:W-:Y:S01]  /*56a0*/  WARPGROUP.ARRIVE ;  /* 0x00000000000079c5 */ /* 0x001fe20000000000 */
[----:B------:R-:W-:Y:S01]  /*56b0*/  UMOV UR19, 0x40000040 ;  /* 0x4000004000137882 */ /* 0x000fe20000000000 */
[----:B------:R-:W-:Y:S01]  /*56c0*/  UMOV UR7, 0x40000040 ;  /* 0x4000004000077882 */ /* 0x000fe20000000000 */
[----:B------:R-:W-:Y:S01]  /*56d0*/  UMOV UR11, 0x40000040 ;  /* 0x40000040000b7882 */ /* 0x000fe20000000000 */
[----:B------:R-:W-:Y:S01]  /*56e0*/  UMOV UR15, 0x40000040 ;  /* 0x40000040000f7882 */ /* 0x000fe20000000000 */
[----:B--2---:R-:W-:-:S07]  /*56f0*/  VIADD R6, R185, UR42 ;  /* 0x0000002ab9067c36 */ /* 0x004fce0008000000 */
        /* <DEDUP_REMOVED lines=14> */
[----:B------:R-:W0:Y:S04]  /*57e0*/  SHFL.IDX PT, R10, R6, RZ, 0x1c1f ;  /* 0x001c1fff060a7589 */ /* 0x000e2800000e0000 */
[----:B------:R-:W2:Y:S01]  /*57f0*/  SHFL.IDX PT, R6, R6, 0x1, 0x1c1f ;  /* 0x003c1f0006067f89 */ /* 0x000ea200000e0000 */
        /* <DEDUP_REMOVED lines=10> */
[----:B------:R-:W-:Y:S02]  /*58a0*/  IMAD.U32 R165, RZ, RZ, UR50 ;  /* 0x00000032ffa57e24 */ /* 0x000fe4000f8e00ff */
[----:B------:R-:W-:Y:S01]  /*58b0*/  FMUL.FTZ R153, R153, UR24 ;  /* 0x0000001899997c20 */ /* 0x000fe20008410000 */
[----:B------:R-:W-:Y:S01]  /*58c0*/  FMUL.FTZ R156, R156, UR24 ;  /* 0x000000189c9c7c20 */ /* 0x000fe20008410000 */
[----:B------:R-:W-:Y:S01]  /*58d0*/  FMUL.FTZ R157, R157, UR24 ;  /* 0x000000189d9d7c20 */ /* 0x000fe20008410000 */
[----:B------:R-:W-:Y:S01]  /*58e0*/  FMUL.FTZ R160, R160, UR24 ;  /* 0x00000018a0a07c20 */ /* 0x000fe20008410000 */
[----:B------:R-:W-:Y:S01]  /*58f0*/  IADD3 R165, R165, UR6, -R2 ;  /* 0x00000006a5a57c10 */ /* 0x000fe2000fffe802 */
[----:B------:R-:W3:Y:S01]  /*5900*/  MUFU.TANH R152, R152 ;  /* 0x0000009800987308 */ /* 0x000ee20000002400 */
[----:B------:R-:W-:Y:S01]  /*5910*/  FMUL.FTZ R164, R164, UR24 ;  /* 0x00000018a4a47c20 */ /* 0x000fe20008410000 */
[----:B------:R-:W-:Y:S01]  /*5920*/  FMUL.FTZ R161, R161, UR24 ;  /* 0x00000018a1a17c20 */ /* 0x000fe20008410000 */
[----:B------:R-:W-:Y:S01]  /*5930*/  FMUL.FTZ R168, R168, UR24 ;  /* 0x00000018a8a87c20 */ /* 0x000fe20008410000 */
[----:B------:R-:W-:-:S02]  /*5940*/  VIADD R165, R165, -UR51 ;  /* 0x80000033a5a57c36 */ /* 0x000fc40008000000 */
[----:B------:R-:W-:Y:S01]  /*5950*/  FMUL.FTZ R169, R169, UR24 ;  /* 0x00000018a9a97c20 */ /* 0x000fe20008410000 */
[----:B------:R-:W-:Y:S01]  /*5960*/  FMUL.FTZ R172, R172, UR24 ;  /* 0x00000018acac7c20 */ /* 0x000fe20008410000 */
[----:B------:R-:W-:Y:S01]  /*5970*/  FMUL.FTZ R173, R173, UR24 ;  /* 0x00000018adad7c20 */ /* 0x000fe20008410000 */
[----:B------:R-:W-:Y:S01]  /*5980*/  MUFU.TANH R153, R153 ;  /* 0x0000009900997308 */ /* 0x000fe20000002400 */
[----:B0-----:R-:W-:Y:S02]  /*5990*/  IMAD.IADD R10, R165, 0x1, R10 ;  /* 0x00000001a50a7824 */ /* 0x001fe400078e020a */
[----:B------:R-:W-:Y:S01]  /*59a0*/  FMUL.FTZ R176, R176, UR24 ;  /* 0x00000018b0b07c20 */ /* 0x000fe20008410000 */
[----:B------:R-:W-:Y:S01]  /*59b0*/  FMUL.FTZ R177, R177, UR24 ;  /* 0x00000018b1b17c20 */ /* 0x000fe20008410000 */
[----:B------:R-:W-:Y:S01]  /*59c0*/  FMUL.FTZ R180, R180, UR24 ;  /* 0x00000018b4b47c20 */ /* 0x000fe20008410000 */
[----:B------:R-:W-:Y:S01]  /*59d0*/  FMUL.FTZ R181, R181, UR24 ;  /* 0x00000018b5b57c20 */ /* 0x000fe20008410000 */
[----:B------:R-:W-:Y:S01]  /*59e0*/  ISETP.GT.AND P3, PT, R10, RZ, PT ;  /* 0x000000ff0a00720c */ /* 0x000fe20003f64270 */
[----:B------:R-:W-:Y:S01]  /*59f0*/  FMUL.FTZ R154, R154, UR24 ;  /* 0x000000189a9a7c20 */ /* 0x000fe20008410000 */
[----:B------:R-:W0:Y:S01]  /*5a00*/  MUFU.TANH R156, R156 ;  /* 0x0000009c009c7308 */ /* 0x000e220000002400 */
[----:B------:R-:W-:Y:S01]  /*5a10*/  ISETP.GT.AND P4, PT, R10, 0x1, PT ;  /* 0x000000010a00780c */ /* 0x000fe20003f84270 */
        /* <DEDUP_REMOVED lines=16> */
[----:B------:R-:W-:-:S06]  /*5b20*/  FMUL.FTZ R183, R183, UR24 ;  /* 0x00000018b7b77c20 */ /* 0x000fcc0008410000 */
[----:B------:R3:W-:Y:S08]  /*5b30*/  MUFU.TANH R13, R164 ;  /* 0x000000a4000d7308 */ /* 0x0007f00000002400 */
[----:B------:R1:W2:Y:S01]  /*5b40*/  MUFU.TANH R11, R161 ;  /* 0x000000a1000b7308 */ /* 0x0002a20000002400 */
[----:B---3--:R-:W-:Y:S02]  /*5b50*/  FSEL R164, R152, -INF , P3 ;  /* 0xff80000098a47808 */ /* 0x008fe40001800000 */
[----:B------:R-:W-:-:S02]  /*5b60*/  ISETP.GT.AND P3, PT, R10, 0x8, PT ;  /* 0x000000080a00780c */ /* 0x000fc40003f64270 */
[----:B------:R-:W-:Y:S02]  /*5b70*/  FMNMX.FTZ R12, R164, R9, !PT ;  /* 0x00000009a40c7209 */ /* 0x000fe40007810000 */
[----:B0-----:R-:W-:Y:S01]  /*5b80*/  FSEL R156, R156, -INF , P3 ;  /* 0xff8000009c9c7808 */ /* 0x001fe20001800000 */
[----:B------:R0:W3:Y:S01]  /*5b90*/  MUFU.TANH R21, R5 ;  /* 0x0000000500157308 */ /* 0x0000e20000002400 */
[----:B-1----:R-:W-:Y:S02]  /*5ba0*/  FSEL R161, R153, -INF , P4 ;  /* 0xff80000099a17808 */ /* 0x002fe40002000000 */
[C---:B------:R-:W-:Y:S02]  /*5bb0*/  ISETP.GT.AND P4, PT, R10.reuse, 0x9, PT ;  /* 0x000000090a00780c */ /* 0x040fe40003f84270 */
[----:B------:R-:W-:Y:S02]  /*5bc0*/  ISETP.GT.AND P3, PT, R10, 0x10, PT ;  /* 0x000000100a00780c */ /* 0x000fe40003f64270 */
[----:B----4-:R-:W-:Y:S01]  /*5bd0*/  FSEL R157, R157, -INF , P4 ;  /* 0xff8000009d9d7808 */ /* 0x010fe20002000000 */
        /* <DEDUP_REMOVED lines=8> */
[----:B--2---:R-:W-:-:S02]  /*5c60*/  FSEL R153, R11, -INF , P4 ;  /* 0xff8000000b997808 */ /* 0x004fc40002000000 */
[----:B------:R-:W-:Y:S01]  /*5c70*/  FMNMX.FTZ R12, R160, R5, !PT ;  /* 0x00000005a00c7209 */ /* 0x000fe20007810000 */
[----:B------:R-:W2:Y:S01]  /*5c80*/  MUFU.TANH R15, R172 ;  /* 0x000000ac000f7308 */ /* 0x000ea20000002400 */
[C---:B------:R-:W-:Y:S02]  /*5c90*/  ISETP.GT.AND P4, PT, R10.reuse, 0x19, PT ;  /* 0x000000190a00780c */ /* 0x040fe40003f84270 */
[----:B------:R-:W-:Y:S02]  /*5ca0*/  FSEL R152, R13, -INF , P3 ;  /* 0xff8000000d987808 */ /* 0x000fe40001800000 */
[----:B------:R-:W-:Y:S02]  /*5cb0*/  FMNMX.FTZ R5, R153, R12, !PT ;  /* 0x0000000c99057209 */ /* 0x000fe40007810000 */
[----:B------:R-:W-:Y:S01]  /*5cc0*/  ISETP.GT.AND P3, PT, R10, 0x20, PT ;  /* 0x000000200a00780c */ /* 0x000fe20003f64270 */
[----:B------:R-:W4:Y:S01]  /*5cd0*/  MUFU.TANH R173, R173 ;  /* 0x000000ad00ad7308 */ /* 0x000f220000002400 */
        /* <DEDUP_REMOVED lines=15> */
[----:B----4-:R-:W-:Y:S01]  /*5dd0*/  FSEL R13, R173, -INF , P4 ;  /* 0xff800000ad0d7808 */ /* 0x010fe20002000000 */
[----:B------:R-:W-:Y:S01]  /*5de0*/  IMAD.IADD R173, R165, 0x1, R6 ;  /* 0x00000001a5ad7824 */ /* 0x000fe200078e0206 */
[----:B------:R-:W-:-:S02]  /*5df0*/  FMNMX.FTZ R12, R15, R12, !PT ;  /* 0x0000000c0f0c7209 */ /* 0x000fc40007810000 */
[----:B------:R-:W-:Y:S02]  /*5e00*/  ISETP.GT.AND P4, PT, R10, 0x31, PT ;  /* 0x000000310a00780c */ /* 0x000fe40003f84270 */
[----:B-1----:R-:W-:Y:S01]  /*5e10*/  FSEL R5, R176, -INF , P3 ;  /* 0xff800000b0057808 */ /* 0x002fe20001800000 */
[----:B------:R-:W1:Y:S01]  /*5e20*/  MUFU.TANH R181, R181 ;  /* 0x000000b500b57308 */ /* 0x000e620000002400 */
[----:B------:R-:W-:Y:S02]  /*5e30*/  FMNMX.FTZ R168, R13, R12, !PT ;  /* 0x0000000c0da87209 */ /* 0x000fe40007810000 */
[C---:B------:R-:W-:Y:S02]  /*5e40*/  ISETP.GT.AND P3, PT, R10.reuse, 0x38, PT ;  /* 0x000000380a00780c */ /* 0x040fe40003f64270 */
[----:B0-----:R-:W-:Y:S02]  /*5e50*/  FSEL R12, R177, -INF , P4 ;  /* 0xff800000b10c7808 */ /* 0x001fe40002000000 */
[----:B------:R-:W-:Y:S01]  /*5e60*/  FMNMX.FTZ R11, R5, R168, !PT ;  /* 0x000000a8050b7209 */ /* 0x000fe20007810000 */
[----:B------:R-:W-:Y:S01]  /*5e70*/  MUFU.TANH R172, R154 ;  /* 0x0000009a00ac7308 */ /* 0x000fe20000002400 */
[----:B------:R-:W-:-:S02]  /*5e80*/  ISETP.GT.AND P4, PT, R10, 0x39, PT ;  /* 0x000000390a00780c */ /* 0x000fc40003f84270 */
[----:B--2---:R-:W-:Y:S02]  /*5e90*/  FSEL R10, R180, -INF , P3 ;  /* 0xff800000b40a7808 */ /* 0x004fe40001800000 */
[----:B------:R-:W-:Y:S02]  /*5ea0*/  FMNMX.FTZ R169, R12, R11, !PT ;  /* 0x0000000b0ca97209 */ /* 0x000fe40007810000 */
[----:B------:R-:W-:Y:S01]  /*5eb0*/  ISETP.GT.AND P3, PT, R173, RZ, PT ;  /* 0x000000ffad00720c */ /* 0x000fe20003f64270 */
[----:B------:R-:W0:Y:S01]  /*5ec0*/  MUFU.TANH R155, R155 ;  /* 0x0000009b009b7308 */ /* 0x000e220000002400 */
[----:B-1----:R-:W-:Y:S02]  /*5ed0*/  FSEL R11, R181, -INF , P4 ;  /* 0xff800000b50b7808 */ /* 0x002fe40002000000 */
[----:B------:R-:W-:Y:S02]  /*5ee0*/  FMNMX.FTZ R168, R10, R169, !PT ;  /* 0x000000a90aa87209 */ /* 0x000fe40007810000 */
[----:B------:R-:W-:-:S02]  /*5ef0*/  ISETP.GT.AND P4, PT, R173, 0x1, PT ;  /* 0x00000001ad00780c */ /* 0x000fc40003f84270 */
[----:B------:R-:W-:Y:S01]  /*5f00*/  FMNMX.FTZ R168, R11, R168, !PT ;  /* 0x000000a80ba87209 */ /* 0x000fe20007810000 */
[----:B------:R-:W1:Y:S01]  /*5f10*/  MUFU.TANH R158, R158 ;  /* 0x0000009e009e7308 */ /* 0x000e620000002400 */
[C---:B------:R-:W-:Y:S02]  /*5f20*/  ISETP.GT.AND P6, PT, R173.reuse, 0x20, PT ;  /* 0x00000020ad00780c */ /* 0x040fe40003fc4270 */
[----:B------:R-:W-:Y:S01]  /*5f30*/  ISETP.GT.AND P5, PT, R173, 0x29, PT ;  /* 0x00000029ad00780c */ /* 0x000fe20003fa4270 */
[----:B------:R-:W2:Y:S04]  /*5f40*/  SHFL.BFLY PT, R169, R168, 0x2, 0x1f ;  /* 0x0c401f00a8a97f89 */ /* 0x000ea800000e0000 */
        /* <DEDUP_REMOVED lines=336> */
.L_x_4633:
[----:B------:R1:W2:Y:S01]  /*7450*/  SYNCS.PHASECHK.TRANS64.TRYWAIT P3, [UR25+0x28c50], R7 ;  /* 0x028c5007ff0075a7 */ /* 0x0002a20008060159 */
[----:B------:R-:W-:Y:S05]  /*7460*/  @!P0 BRA `(.L_x_4634) ;  /* 0x0000000000048947 */ /* 0x000fea0003800000 */
[----:B------:R-:W-:Y:S01]  /*7470*/  BPT.TRAP 0x1 ;  /* 0x000000040000795c */ /* 0x000fe20000300000 */
.L_x_4634:
[----:B--2---:R-:W-:Y:S05]  /*7480*/  @P3 BRA `(.L_x_4635) ;  /* 0x0000000000083947 */ /* 0x004fea0003800000 */
[----:B------:R-:W2:Y:S02]  /*7490*/  SYNCS.PHASECHK.TRANS64.TRYWAIT P3, [UR25+0x28c50], R7 ;  /* 0x028c5007ff0075a7 */ /* 0x000ea40008060159 */
[----:B--2---:R-:W-:Y:S05]  /*74a0*/  @!P3 BRA `(.L_x_4636) ;  /* 0x000000cc0068b947 */ /* 0x004fea0003800000 */
.L_x_4635:
        /* <DEDUP_REMOVED lines=42> */
.L_x_4628:
[----:B------:R-:W-:-:S13]  /*7750*/  ISETP.LE.AND P2, PT, RZ, UR21, PT ;  /* 0x00000015ff007c0c */ /* 0x000fda000bf43270 */
[----:B------:R-:W-:Y:S05]  /*7760*/  @!P2 BRA `(.L_x_4638) ;  /* 0x0000001c0030a947 */ /* 0x000fea0003800000 */
[----:B------:R-:W-:Y:S01]  /*7770*/  IMAD.MOV.U32 R8, RZ, RZ, R5 ;  /* 0x000000ffff087224 */ /* 0x000fe200078e0005 */
[----:B------:R-:W-:Y:S01]  /*7780*/  UMOV UR22, UR37 ;  /* 0x0000002500167c82 */ /* 0x000fe20008000000 */
[----:B------:R-:W-:Y:S01]  /*7790*/  IMAD.MOV.U32 R13, RZ, RZ, R6 ;  /* 0x000000ffff0d7224 */ /* 0x000fe200078e0006 */
[----:B------:R-:W-:Y:S01]  /*77a0*/  ULDC UR23, c[0x0][0x9d8] ;  /* 0x0002760000177ab9 */ /* 0x000fe20000000800 */
[----:B------:R-:W-:-:S05]  /*77b0*/  ULDC UR20, c[0x0][0x988] ;  /* 0x0002620000147ab9 */ /* 0x000fca0000000800 */
.L_x_4647:
[----:B------:R-:W-:-:S04]  /*77c0*/  UIADD3 UR37, UR22, 0x1, URZ ;  /* 0x0000000116257890 */ /* 0x000fc8000fffe03f */
[----:B------:R-:W-:-:S04]  /*77d0*/  UISETP.NE.AND UP0, UPT, UR37, 0x2, UPT ;  /* 0x000000022500788c */ /* 0x000fc8000bf05270 */
[----:B------:R-:W-:Y:S02]  /*77e0*/  USEL UR6, URZ, 0x1, UP0 ;  /* 0x000000013f067887 */ /* 0x000fe40008000000 */
[----:B------:R-:W-:Y:S02]  /*77f0*/  USEL UR37, UR37, URZ, UP0 ;  /* 0x0000003f25257287 */ /* 0x000fe40008000000 */
[----:B------:R-:W-:Y:S01]  /*7800*/  ULOP3.LUT UR38, UR38, UR6, URZ, 0x3c, !UPT ;  /* 0x0000000626267292 */ /* 0x000fe2000f8e3c3f */
[----:B---3--:R-:W-:Y:S11]  /*7810*/  @!P0 BRA `(.L_x_4639) ;  /* 0x0000000000048947 */ /* 0x008ff60003800000 */
[----:B------:R-:W-:Y:S01]  /*7820*/  BPT.TRAP 0x1 ;  /* 0x000000040000795c */ /* 0x000fe20000300000 */
.L_x_4639:
[----:B------:R-:W-:Y:S01]  /*7830*/  ULEA UR24, UR37, UR46, 0x3 ;  /* 0x0000002e25187291 */ /* 0x000fe2000f8e183f */
[----:B-1----:R-:W-:-:S05]  /*7840*/  IMAD.U32 R7, RZ, RZ, UR38 ;  /* 0x00000026ff077e24 */ /* 0x002fca000f8e00ff */
[----:B------:R-:W-:-:S04]  /*7850*/  SHF.L.U32 R7, R7, 0x1f, RZ ;  /* 0x0000001f07077819 */ /* 0x000fc800000006ff */
[----:B------:R1:W3:Y:S01]  /*7860*/  SYNCS.PHASECHK.TRANS64.TRYWAIT P2, [UR24+0x28c30], R7 ;  /* 0x028c3007ff0075a7 */ /* 0x0002e20008040158 */
[----:B------:R-:W-:Y:S05]  /*7870*/  @!P0 BRA `(.L_x_4640) ;  /* 0x0000000000048947 */ /* 0x000fea0003800000 */
[----:B------:R-:W-:Y:S01]  /*7880*/  BPT.TRAP 0x1 ;  /* 0x000000040000795c */ /* 0x000fe20000300000 */
.L_x_4640:
[----:B---3--:R-:W-:Y:S05]  /*7890*/  @P2 BRA `(.L_x_4641) ;  /* 0x0000000000082947 */ /* 0x008fea0003800000 */
[----:B------:R-:W3:Y:S02]  /*78a0*/  SYNCS.PHASECHK.TRANS64.TRYWAIT P2, [UR24+0x28c30], R7 ;  /* 0x028c3007ff0075a7 */ /* 0x000ee40008040158 */
[----:B---3--:R-:W-:Y:S05]  /*78b0*/  @!P2 BRA `(.L_x_4642) ;  /* 0x000000c80078a947 */ /* 0x008fea0003800000 */
.L_x_4641:
        /* <DEDUP_REMOVED lines=392> */
.L_x_4643:
[----:B------:R1:W2:Y:S01]  /*9140*/  SYNCS.PHASECHK.TRANS64.TRYWAIT P2, [UR24+0x28c50], R7 ;  /* 0x028c5007ff0075a7 */ /* 0x0002a20008040158 */
[----:B------:R-:W-:Y:S05]  /*9150*/  @!P0 BRA `(.L_x_4644) ;  /* 0x0000000000048947 */ /* 0x000fea0003800000 */
[----:B------:R-:W-:Y:S01]  /*9160*/  BPT.TRAP 0x1 ;  /* 0x000000040000795c */ /* 0x000fe20000300000 */
.L_x_4644:
[----:B--2---:R-:W-:Y:S05]  /*9170*/  @P2 BRA `(.L_x_4645) ;  /* 0x0000000000082947 */ /* 0x004fea0003800000 */
[----:B------:R-:W2:Y:S02]  /*9180*/  SYNCS.PHASECHK.TRANS64.TRYWAIT P2, [UR24+0x28c50], R7 ;  /* 0x028c5007ff0075a7 */ /* 0x000ea40008040158 */
[----:B--2---:R-:W-:Y:S05]  /*9190*/  @!P2 BRA `(.L_x_4646) ;  /* 0x000000b00058a947 */ /* 0x004fea0003800000 */
.L_x_4645:
        /* <DEDUP_REMOVED lines=41> */
.L_x_4638:
[----:B------:R-:W4:Y:S01]  /*9430*/  SHFL.BFLY PT, R0, R3, 0x2, 0x1f ;  /* 0x0c401f0003007f89 */ /* 0x000f2200000e0000 */
[----:B------:R-:W-:Y:S01]  /*9440*/  IMAD.U32 R11, RZ, RZ, UR10 ;  /* 0x0000000aff0b7e24 */ /* 0x000fe2000f8e00ff */
[----:B------:R-:W-:Y:S01]  /*9450*/  UIADD3 UR39, UR39, 0x1, URZ ;  /* 0x0000000127277890 */ /* 0x000fe2000fffe03f */
[----:B------:R-:W-:Y:S01]  /*9460*/  IMAD.U32 R21, RZ, RZ, UR10 ;  /* 0x0000000aff157e24 */ /* 0x000fe2000f8e00ff */
[----:B------:R-:W5:Y:S01]  /*9470*/  SHFL.BFLY PT, R9, R4, 0x2, 0x1f ;  /* 0x0c401f0004097f89 */ /* 0x000f6200000e0000 */
        /* <DEDUP_REMOVED lines=17> */
[----:B------:R-:W-:Y:S01]  /*9590*/  ISETP.NE.AND P0, PT, R2, R7, PT ;  /* 0x000000070200720c */ /* 0x000fe20003f05270 */
[----:B------:R-:W-:Y:S01]  /*95a0*/  IMAD.MOV.U32 R7, RZ, RZ, RZ ;  /* 0x000000ffff077224 */ /* 0x000fe200078e00ff */
[----:B------:R-:W-:-:S09]  /*95b0*/  FSETP.NE.FTZ.AND P2, PT, R15, RZ, PT ;  /* 0x000000ff0f00720b */ /* 0x000fd20003f55000 */
[----:B------:R-:W1:Y:S02]  /*95c0*/  @P1 MUFU.RCP R7, R13 ;  /* 0x0000000d00071308 */ /* 0x000e640000001000 */
[----:B------:R-:W-:Y:S02]  /*95d0*/  @!P0 IMAD R0, R3, 0x40, R16 ;  /* 0x0000004003008824 */ /* 0x000fe400078e0210 */
[----:B------:R-:W-:Y:S01]  /*95e0*/  @P2 FMUL.FTZ R21, R21, 0.69314718246459960938 ;  /* 0x3f31721815152820 */ /* 0x000fe20000410000 */
[----:B------:R-:W-:Y:S02]  /*95f0*/  IMAD.MOV.U32 R3, RZ, RZ, -0x800000 ;  /* 0xff800000ff037424 */ /* 0x000fe400078e00ff */
[----:B------:R-:W-:Y:S01]  /*9600*/  @!P0 LEA R9, R0, UR46, 0x2 ;  /* 0x0000002e00098c11 */ /* 0x000fe2000f8e10ff */
[----:B------:R-:W4:Y:S01]  /*9610*/  @P2 MUFU.RCP R4, R15 ;  /* 0x0000000f00042308 */ /* 0x000f220000001000 */
[----:B------:R-:W-:-:S07]  /*9620*/  IMAD.MOV.U32 R0, RZ, RZ, -0x800000 ;  /* 0xff800000ff007424 */ /* 0x000fce00078e00ff */
[----:B------:R-:W5:Y:S01]  /*9630*/  @P1 MUFU.LG2 R13, R13 ;  /* 0x0000000d000d1308 */ /* 0x000f620000000c00 */
[----:B-1----:R1:W-:Y:S01]  /*9640*/  @!P0 STS [R9+0x28800], R7 ;  /* 0x0288000709008388 */ /* 0x0023e20000000800 */
[-C--:B---3--:R-:W-:Y:S01]  /*9650*/  FMUL.FTZ R170, R24, R7.reuse ;  /* 0x0000000718aa7220 */ /* 0x088fe20000410000 */
[-C--:B0-----:R-:W-:Y:S01]  /*9660*/  FMUL.FTZ R167, R25, R7.reuse ;  /* 0x0000000719a77220 */ /* 0x081fe20000410000 */
[-C--:B------:R-:W-:Y:S01]  /*9670*/  FMUL.FTZ R169, R28, R7.reuse ;  /* 0x000000071ca97220 */ /* 0x080fe20000410000 */
[-C--:B------:R-:W-:Y:S01]  /*9680*/  FMUL.FTZ R12, R29, R7.reuse ;  /* 0x000000071d0c7220 */ /* 0x080fe20000410000 */
[-C--:B------:R-:W-:Y:S01]  /*9690*/  FMUL.FTZ R165, R32, R7.reuse ;  /* 0x0000000720a57220 */ /* 0x080fe20000410000 */
[-C--:B------:R-:W-:Y:S01]  /*96a0*/  FMUL.FTZ R160, R33, R7.reuse ;  /* 0x0000000721a07220 */ /* 0x080fe20000410000 */
[----:B------:R-:W0:Y:S01]  /*96b0*/  @P2 MUFU.LG2 R15, R15 ;  /* 0x0000000f000f2308 */ /* 0x000e220000000c00 */
[----:B----4-:R3:W-:Y:S01]  /*96c0*/  @!P0 STS [R9+0x28820], R4 ;  /* 0x0288200409008388 */ /* 0x0107e20000000800 */
        /* <DEDUP_REMOVED lines=58> */
[----:B-1----:R-:W-:Y:S01]  /*9a70*/  @P1 FMUL.FTZ R7, R11, 0.69314718246459960938 ;  /* 0x3f3172180b071820 */ /* 0x002fe20000410000 */
[----:B-----5:R-:W-:Y:S01]  /*9a80*/  @P1 FMUL.FTZ R14, R13, 0.69314718246459960938 ;  /* 0x3f3172180d0e1820 */ /* 0x020fe20000410000 */
[----:B0-----:R-:W-:Y:S01]  /*9a90*/  @P2 FMUL.FTZ R20, R15, 0.69314718246459960938 ;  /* 0x3f3172180f142820 */ /* 0x001fe20000410000 */
[-C--:B---3--:R-:W-:Y:S01]  /*9aa0*/  FMUL.FTZ R9, R42, R4.reuse ;  /* 0x000000042a097220 */ /* 0x088fe20000410000 */
        /* <DEDUP_REMOVED lines=67> */
.L_x_4609:
        /* <DEDUP_REMOVED lines=37> */
[----:B------:R-:W-:Y:S01]  /*a130*/  UIADD3 UR4, UP1, UR10, UR8, URZ ;  /* 0x000000080a047290 */ /* 0x000fe2000ff3e03f */
[----:B------:R-:W-:Y:S01]  /*a140*/  F2FP.F16.F32.PACK_AB R73, R75, R74 ;  /* 0x0000004a4b49723e */ /* 0x000fe200000000ff */
[----:B------:R-:W-:Y:S01]  /*a150*/  UISETP.NE.U32.AND UP0, UPT, UR8, URZ, UPT ;  /* 0x0000003f0800728c */ /* 0x000fe2000bf05070 */
[C---:B------:R-:W-:Y:S01]  /*a160*/  IADD3 R175, P1, R4.reuse, 0x20, RZ ;  /* 0x0000002004af7810 */ /* 0x040fe20007f3e0ff */
[----:B------:R-:W-:Y:S01]  /*a170*/  UIADD3.X UR8, UR11, UR9, URZ, UP1, !UPT ;  /* 0x000000090b087290 */ /* 0x000fe20008ffe43f */
[C---:B------:R-:W-:Y:S01]  /*a180*/  LOP3.LUT R7, R4.reuse, 0x380, RZ, 0xc0, !PT ;  /* 0x0000038004077812 */ /* 0x040fe200078ec0ff */
[----:B------:R-:W-:Y:S01]  /*a190*/  UISETP.NE.AND.EX UP0, UPT, UR9, URZ, UPT, UP0 ;  /* 0x0000003f0900728c */ /* 0x000fe2000bf05300 */
[C---:B------:R-:W-:Y:S01]  /*a1a0*/  IADD3 R20, P0, R4.reuse, 0x40, RZ ;  /* 0x0000004004147810 */ /* 0x040fe20007f1e0ff */
[----:B------:R-:W-:Y:S01]  /*a1b0*/  IMAD.X R15, RZ, RZ, R5, P1 ;  /* 0x000000ffff0f7224 */ /* 0x000fe200008e0605 */
[----:B------:R-:W-:-:S02]  /*a1c0*/  IADD3 R177, P4, R4, 0x60, RZ ;  /* 0x0000006004b17810 */ /* 0x000fc40007f9e0ff */
        /* <DEDUP_REMOVED lines=75> */
[----:B------:R-:W-:Y:S02]  /*a680*/  LOP3.LUT R167, R118, 0x380, RZ, 0xc0, !PT ;  /* 0x0000038076a77812 */ /* 0x000fe400078ec0ff */
[----:B------:R-:W-:Y:S01]  /*a690*/  MOV R26, R20 ;  /* 0x00000014001a7202 */ /* 0x000fe20000000f00 */
[----:B------:R0:W-:Y:S01]  /*a6a0*/  STSM.16.M88.4 [R27], R4 ;  /* 0x000000041b007844 */ /* 0x0001e20000000200 */
[----:B------:R-:W-:Y:S02]  /*a6b0*/  F2FP.F16.F32.PACK_AB R8, R41, R158 ;  /* 0x0000009e2908723e */ /* 0x000fe400000000ff */
[----:B------:R-:W-:Y:S02]  /*a6c0*/  LOP3.LUT R90, R90, R183, RZ, 0x3c, !PT ;  /* 0x000000b75a5a7212 */ /* 0x000fe400078e3cff */
        /* <DEDUP_REMOVED lines=11> */
[----:B------:R-:W-:Y:S01]  /*a780*/  SHF.R.U64 R167, R167, 0x3, RZ ;  /* 0x00000003a7a77819 */ /* 0x000fe200000012ff */
[----:B------:R-:W-:Y:S01]  /*a790*/  STSM.16.M88.4 [R32], R64 ;  /* 0x0000004020007844 */ /* 0x000fe20000000200 */
[----:B------:R-:W-:Y:S01]  /*a7a0*/  MOV R36, R36 ;  /* 0x0000002400247202 */ /* 0x000fe20000000f00 */
[----:B------:R-:W-:Y:S01]  /*a7b0*/  ULDC.64 UR8, c[0x0][0xc08] ;  /* 0x0003020000087ab9 */ /* 0x000fe20000000a00 */
[----:B------:R-:W-:Y:S01]  /*a7c0*/  F2FP.F16.F32.PACK_AB R74, R77, R76 ;  /* 0x0000004c4d4a723e */ /* 0x000fe200000000ff */
[----:B------:R-:W-:Y:S01]  /*a7d0*/  IMAD.U32 R4, RZ, RZ, UR4 ;  /* 0x00000004ff047e24 */ /* 0x000fe2000f8e00ff */
[----:B------:R-:W-:-:S02]  /*a7e0*/  F2FP.F16.F32.PACK_AB R75, R79, R78 ;  /* 0x0000004e4f4b723e */ /* 0x000fc400000000ff */
[----:B------:R-:W-:Y:S02]  /*a7f0*/  F2FP.F16.F32.PACK_AB R81, R83, R82 ;  /* 0x000000525351723e */ /* 0x000fe400000000ff */
[----:B------:R-:W-:Y:S01]  /*a800*/  MOV R21, R90 ;  /* 0x0000005a00157202 */ /* 0x000fe20000000f00 */
[----:B------:R-:W-:Y:S01]  /*a810*/  STSM.16.M88.4 [R36], R72 ;  /* 0x0000004824007844 */ /* 0x000fe20000000200 */
[----:B------:R-:W-:Y:S02]  /*a820*/  F2FP.F16.F32.PACK_AB R82, R85, R84 ;  /* 0x000000545552723e */ /* 0x000fe400000000ff */
[----:B------:R-:W-:Y:S02]  /*a830*/  F2FP.F16.F32.PACK_AB R83, R87, R86 ;  /* 0x000000565753723e */ /* 0x000fe400000000ff */
[----:B------:R-:W-:Y:S02]  /*a840*/  F2FP.F16.F32.PACK_AB R88, R89, R88 ;  /* 0x000000585958723e */ /* 0x000fe400000000ff */
[----:B------:R-:W-:Y:S01]  /*a850*/  LOP3.LUT R110, R110, R211, RZ, 0x3c, !PT ;  /* 0x000000d36e6e7212 */ /* 0x000fe200078e3cff */
[----:B------:R-:W-:Y:S01]  /*a860*/  STSM.16.M88.4 [R21], R80 ;  /* 0x0000005015007844 */ /* 0x000fe20000000200 */
[----:B------:R-:W-:-:S02]  /*a870*/  MOV R94, R94 ;  /* 0x0000005e005e7202 */ /* 0x000fc40000000f00 */
[----:B------:R-:W-:Y:S02]  /*a880*/  MOV R20, R98 ;  /* 0x0000006200147202 */ /* 0x000fe40000000f00 */
[----:B------:R-:W-:Y:S02]  /*a890*/  F2FP.F16.F32.PACK_AB R89, R42, R40 ;  /* 0x000000282a59723e */ /* 0x000fe400000000ff */
[----:B------:R-:W-:Y:S02]  /*a8a0*/  F2FP.F16.F32.PACK_AB R90, R93, R92 ;  /* 0x0000005c5d5a723e */ /* 0x000fe400000000ff */
[----:B------:R-:W-:Y:S02]  /*a8b0*/  F2FP.F16.F32.PACK_AB R91, R46, R44 ;  /* 0x0000002c2e5b723e */ /* 0x000fe400000000ff */
[----:B------:R-:W-:Y:S02]  /*a8c0*/  F2FP.F16.F32.PACK_AB R96, R97, R96 ;  /* 0x000000606160723e */ /* 0x000fe400000000ff */
[----:B------:R-:W-:Y:S01]  /*a8d0*/  MOV R15, R106 ;  /* 0x0000006a000f7202 */ /* 0x000fe20000000f00 */
[----:B------:R-:W-:Y:S01]  /*a8e0*/  STSM.16.M88.4 [R94], R88 ;  /* 0x000000585e007844 */ /* 0x000fe20000000200 */
[----:B------:R-:W-:-:S02]  /*a8f0*/  F2FP.F16.F32.PACK_AB R97, R153, R152 ;  /* 0x000000989961723e */ /* 0x000fc400000000ff */
[----:B------:R-:W-:Y:S02]  /*a900*/  F2FP.F16.F32.PACK_AB R98, R101, R100 ;  /* 0x000000646562723e */ /* 0x000fe400000000ff */
[----:B------:R-:W-:Y:S02]  /*a910*/  F2FP.F16.F32.PACK_AB R99, R155, R154 ;  /* 0x0000009a9b63723e */ /* 0x000fe400000000ff */
[----:B------:R-:W-:Y:S02]  /*a920*/  F2FP.F16.F32.PACK_AB R104, R105, R104 ;  /* 0x000000686968723e */ /* 0x000fe400000000ff */
[----:B------:R-:W-:Y:S01]  /*a930*/  LOP3.LUT R118, R167, R118, RZ, 0x3c, !PT ;  /* 0x00000076a7767212 */ /* 0x000fe200078e3cff */
[----:B------:R-:W-:Y:S01]  /*a940*/  STSM.16.M88.4 [R20], R96 ;  /* 0x0000006014007844 */ /* 0x000fe20000000200 */
[----:B------:R-:W-:Y:S02]  /*a950*/  MOV R102, R102 ;  /* 0x0000006600667202 */ /* 0x000fe40000000f00 */
[----:B------:R-:W-:-:S02]  /*a960*/  MOV R14, R114 ;  /* 0x00000072000e7202 */ /* 0x000fc40000000f00 */
[----:B------:R-:W-:Y:S02]  /*a970*/  F2FP.F16.F32.PACK_AB R105, R157, R156 ;  /* 0x0000009c9d69723e */ /* 0x000fe400000000ff */
[----:B------:R-:W-:Y:S02]  /*a980*/  F2FP.F16.F32.PACK_AB R106, R109, R108 ;  /* 0x0000006c6d6a723e */ /* 0x000fe400000000ff */
[----:B------:R-:W-:Y:S02]  /*a990*/  F2FP.F16.F32.PACK_AB R107, R161, R159 ;  /* 0x0000009fa16b723e */ /* 0x000fe400000000ff */
[----:B------:R-:W-:Y:S02]  /*a9a0*/  F2FP.F16.F32.PACK_AB R112, R113, R112 ;  /* 0x000000707170723e */ /* 0x000fe400000000ff */
[----:B------:R-:W-:Y:S01]  /*a9b0*/  F2FP.F16.F32.PACK_AB R120, R121, R120 ;  /* 0x000000787978723e */ /* 0x000fe200000000ff */
[----:B------:R-:W-:Y:S01]  /*a9c0*/  STSM.16.M88.4 [R102], R104 ;  /* 0x0000006866007844 */ /* 0x000fe20000000200 */
[----:B------:R-:W-:-:S02]  /*a9d0*/  LOP3.LUT R12, R12, R171, RZ, 0x3c, !PT ;  /* 0x000000ab0c0c7212 */ /* 0x000fc400078e3cff */
[----:B------:R-:W-:Y:S02]  /*a9e0*/  F2FP.F16.F32.PACK_AB R113, R164, R163 ;  /* 0x000000a3a471723e */ /* 0x000fe400000000ff */
        /* <DEDUP_REMOVED lines=34> */
[----:B------:R-:W-:Y:S01]  /*ac10*/  IMAD.U32 R76, RZ, RZ, UR4 ;  /* 0x00000004ff4c7e24 */ /* 0x000fe2000f8e00ff */
        /* <DEDUP_REMOVED lines=13> */
[----:B-1----:R-:W-:Y:S02]  /*acf0*/  LOP3.LUT R12, R13, 0x380, RZ, 0xc0, !PT ;  /* 0x000003800d0c7812 */ /* 0x002fe400078ec0ff */
        /* <DEDUP_REMOVED lines=20> */
[----:B------:R-:W3:Y:S04]  /*ae40*/  LDG.E R7, desc[UR40][R4.64] ;  /* 0x0000002804077981 */ /* 0x000ee8000c1e1900 */
[----:B-----5:R-:W3:Y:S02]  /*ae50*/  LDG.E R76, desc[UR40][R4.64+0x4] ;  /* 0x00000428044c7981 */ /* 0x020ee4000c1e1900 */
[----:B---3--:R-:W-:-:S07]  /*ae60*/  IMAD.IADD R76, R76, 0x1, -R7 ;  /* 0x000000014c4c7824 */ /* 0x008fce00078e0a07 */
.L_x_4650:
        /* <DEDUP_REMOVED lines=69> */
[----:B------:R-:W-:Y:S01]  /*b2c0*/  IMAD.MOV R21, RZ, RZ, -R18 ;  /* 0x000000ffff157224 */ /* 0x000fe200078e0a12 */
[----:B------:R-:W-:Y:S01]  /*b2d0*/  UIMAD.WIDE.U32 UR8, UR43, UR12, UR8 ;  /* 0x0000000c2b0872a5 */ /* 0x000fe2000f8e0008 */
[----:B------:R-:W-:Y:S01]  /*b2e0*/  VIADD R20, R16, UR42 ;  /* 0x0000002a10147c36 */ /* 0x000fe20008000000 */
[----:B------:R-:W-:-:S03]  /*b2f0*/  UIMAD UR10, UR43, UR13, UR10 ;  /* 0x0000000d2b0a72a4 */ /* 0x000fc6000f8e020a */
[----:B------:R-:W-:Y:S01]  /*b300*/  ULDC.64 UR12, c[0x0][0xb98] ;  /* 0x0002e600000c7ab9 */ /* 0x000fe20000000a00 */
[----:B------:R-:W-:Y:S02]  /*b310*/  UIADD3 UR9, UR9, UR10, URZ ;  /* 0x0000000a09097290 */ /* 0x000fe4000fffe03f */
[----:B------:R-:W-:Y:S02]  /*b320*/  UIMAD UR11, UR44, UR12, URZ ;  /* 0x0000000c2c0b72a4 */ /* 0x000fe4000f8e023f */
[----:B------:R-:W-:Y:S02]  /*b330*/  UIMAD.WIDE.U32 UR8, UR45, UR12, UR8 ;  /* 0x0000000c2d0872a5 */ /* 0x000fe4000f8e0008 */
[----:B------:R-:W-:Y:S01]  /*b340*/  UIMAD UR11, UR45, UR13, UR11 ;  /* 0x0000000d2d0b72a4 */ /* 0x000fe2000f8e020b */
        /* <DEDUP_REMOVED lines=31> */
.L_x_4651:
        /* <DEDUP_REMOVED lines=18> */
[----:B------:R-:W5:Y:S04]  /*b660*/  LD.E.128 R36, desc[UR40][R36.64] ;  /* 0x0000002824247980 */ /* 0x000f68000c101d00 */
[----:B------:R-:W5:Y:S02]  /*b670*/  LD.E.128 R40, desc[UR40][R40.64] ;  /* 0x0000002828287980 */ /* 0x000f64000c101d00 */
[----:B------:R-:W1:Y:S01]  /*b680*/  @P2 LDC R21, c[0x0][0xbec] ;  /* 0x0002fb00ff152b82 */ /* 0x000e620000000800 */
[----:B------:R-:W-:Y:S01]  /*b690*/  IMAD.SHL.U32 R3, R3, 0x4, RZ ;  /* 0x0000000403037824 */ /* 0x000fe200078e00ff */
[----:B------:R-:W-:Y:S01]  /*b6a0*/  UIMAD UR10, UR14, UR12, URZ ;  /* 0x0000000c0e0a72a4 */ /* 0x000fe2000f8e023f */
[----:B------:R-:W-:Y:S01]  /*b6b0*/  ISETP.GE.AND P0, PT, R188, UR16, PT ;  /* 0x00000010bc007c0c */ /* 0x000fe2000bf06270 */
[----:B------:R-:W5:Y:S04]  /*b6c0*/  LD.E.128 R48, desc[UR40][R48.64] ;  /* 0x0000002830307980 */ /* 0x000f68000c101d00 */
[----:B------:R-:W3:Y:S01]  /*b6d0*/  @P2 LDC R77, c[0x0][0xbf0] ;  /* 0x0002fc00ff4d2b82 */ /* 0x000ee20000000800 */
[----:B------:R-:W-:Y:S01]  /*b6e0*/  LOP3.LUT R3, R3, 0x4, R0, 0xe2, !PT ;  /* 0x0000000403037812 */ /* 0x000fe200078ee200 */
[----:B------:R-:W-:Y:S01]  /*b6f0*/  UIMAD.WIDE.U32 UR8, UR4, UR12, URZ ;  /* 0x0000000c040872a5 */ /* 0x000fe2000f8e003f */
[----:B------:R-:W-:Y:S01]  /*b700*/  SEL R20, RZ, 0xffffffff, P0 ;  /* 0xffffffffff147807 */ /* 0x000fe20000000000 */
[----:B------:R-:W-:Y:S01]  /*b710*/  UIMAD UR10, UR4, UR13, UR10 ;  /* 0x0000000d040a72a4 */ /* 0x000fe2000f8e020a */
[----:B------:R-:W-:Y:S01]  /*b720*/  IMAD R0, R191, 0x20, R192 ;  /* 0x00000020bf007824 */ /* 0x000fe200078e02c0 */
[----:B------:R-:W-:Y:S01]  /*b730*/  ISETP.GE.AND P0, PT, R187, UR16, PT ;  /* 0x00000010bb007c0c */ /* 0x000fe2000bf06270 */
[----:B------:R-:W-:Y:S01]  /*b740*/  ULDC.64 UR12, c[0x0][0xae8] ;  /* 0x0002ba00000c7ab9 */ /* 0x000fe20000000a00 */
[----:B------:R-:W-:Y:S01]  /*b750*/  UIADD3 UR9, UR9, UR10, URZ ;  /* 0x0000000a09097290 */ /* 0x000fe2000fffe03f */
[----:B------:R-:W-:Y:S01]  /*b760*/  VIADD R82, R0, UR42 ;  /* 0x0000002a00527c36 */ /* 0x000fe20008000000 */
[----:B------:R-:W-:Y:S01]  /*b770*/  UIMAD UR4, UR15, UR12, URZ ;  /* 0x0000000c0f0472a4 */ /* 0x000fe2000f8e023f */
[----:B------:R-:W-:Y:S01]  /*b780*/  SEL R0, RZ, 0xffffffff, P0 ;  /* 0xffffffffff007807 */ /* 0x000fe20000000000 */
[----:B------:R-:W-:Y:S01]  /*b790*/  UIMAD.WIDE.U32 UR8, UR43, UR12, UR8 ;  /* 0x0000000c2b0872a5 */ /* 0x000fe2000f8e0008 */
        /* <DEDUP_REMOVED lines=11> */
[----:B---3--:R-:W-:Y:S01]  /*b850*/  @P2 SHF.R.U32.HI R3, RZ, R77, R0 ;  /* 0x0000004dff032219 */ /* 0x008fe20000011600 */
        /* <DEDUP_REMOVED lines=20> */
[----:B------:R-:W-:-:S03]  /*b9a0*/  ISETP.GE.AND P0, PT, R195, UR16, PT ;  /* 0x00000010c3007c0c */ /* 0x000fc6000bf06270 */
[----:B------:R-:W5:Y:S01]  /*b9b0*/  LD.E.128 R68, desc[UR40][R68.64] ;  /* 0x0000002844447980 */ /* 0x000f62000c101d00 */
[C---:B------:R-:W-:Y:S01]  /*b9c0*/  IMAD R79, R3.reuse, UR9, R80 ;  /* 0x00000009034f7c24 */ /* 0x040fe2000f8e0250 */
[----:B------:R-:W-:Y:S01]  /*b9d0*/  UIADD3 UR4, UR46, 0x28c20, URZ ;  /* 0x00028c202e047890 */ /* 0x000fe2000fffe03f */
[----:B------:R-:W-:Y:S01]  /*b9e0*/  IMAD.WIDE.U32 R20, R3, UR8, R20 ;  /* 0x0000000803147c25 */ /* 0x000fe2000f8e0014 */
[----:B------:R-:W-:Y:S01]  /*b9f0*/  @!PT LDS RZ, [RZ] ;  /* 0x00000000fffff984 */ /* 0x000fe20000000800 */
[----:B------:R-:W-:Y:S01]  /*ba00*/  @!PT LDS RZ, [RZ] ;  /* 0x00000000fffff984 */ /* 0x000fe20000000800 */
[----:B------:R-:W-:Y:S01]  /*ba10*/  @!PT LDS RZ, [RZ] ;  /* 0x00000000fffff984 */ /* 0x000fe20000000800 */
[----:B------:R-:W-:Y:S01]  /*ba20*/  @!PT LDS RZ, [RZ] ;  /* 0x00000000fffff984 */ /* 0x000fe20000000800 */
[----:B------:R1:W-:Y:S06]  /*ba30*/  MEMBAR.ALL.CTA ;  /* 0x0000000000007992 */ /* 0x0003ec0000008000 */
[----:B-1----:R-:W1:Y:S01]  /*ba40*/  FENCE.VIEW.ASYNC.S ;  /* 0x00000000000073c6 */ /* 0x002e620000000000 */
[----:B------:R-:W-:Y:S01]  /*ba50*/  ULDC.64 UR8, c[0x0][0xad8] ;  /* 0x0002b60000087ab9 */ /* 0x000fe20000000a00 */
[----:B------:R-:W-:Y:S01]  /*ba60*/  SEL R3, RZ, 0x40, P0 ;  /* 0x00000040ff037807 */ /* 0x000fe20000000000 */
[----:B------:R-:W-:Y:S01]  /*ba70*/  IMAD.IADD R21, R21, 0x1, R79 ;  /* 0x0000000115157824 */ /* 0x000fe200078e024f */
[----:B------:R-:W-:Y:S01]  /*ba80*/  ISETP.GE.AND P0, PT, R194, UR16, PT ;  /* 0x00000010c2007c0c */ /* 0x000fe2000bf06270 */
[----:B------:R-:W-:Y:S01]  /*ba90*/  IMAD R0, R0, UR8, RZ ;  /* 0x0000000800007c24 */ /* 0x000fe2000f8e02ff */
[----:B------:R-:W-:Y:S01]  /*baa0*/  UPRMT UR4, URZ, 0x654, UR4 ;  /* 0x000006543f047896 */ /* 0x000fe20008000004 */
[----:B-----5:R-:W-:Y:S01]  /*bab0*/  IMAD R87, R76, R81, RZ ;  /* 0x000000514c577224 */ /* 0x020fe200078e02ff */
[----:B------:R-:W-:Y:S01]  /*bac0*/  LOP3.LUT R78, R83, 0x20, R78, 0xe2, !PT ;  /* 0x00000020534e7812 */ /* 0x000fe200078ee24e */
[----:B------:R-:W-:Y:S01]  /*bad0*/  VIADD R86, R192, UR42 ;  /* 0x0000002ac0567c36 */ /* 0x000fe20008000000 */
[----:B------:R-:W-:Y:S01]  /*bae0*/  BSSY B1, `(.L_x_4652) ;  /* 0x000002e000017945 */ /* 0x000fe20003800000 */
[C---:B------:R-:W-:Y:S01]  /*baf0*/  IMAD R79, R77.reuse, UR9, R0 ;  /* 0x000000094d4f7c24 */ /* 0x040fe2000f8e0200 */
[----:B------:R-:W-:Y:S01]  /*bb00*/  SEL R0, RZ, 0x80, P0 ;  /* 0x00000080ff007807 */ /* 0x000fe20000000000 */
[----:B------:R-:W-:Y:S01]  /*bb10*/  IMAD.WIDE.U32 R20, R77, UR8, R20 ;  /* 0x000000084d147c25 */ /* 0x000fe2000f8e0014 */
[----:B------:R-:W-:Y:S01]  /*bb20*/  ISETP.GE.AND P0, PT, R86, R87, PT ;  /* 0x000000575600720c */ /* 0x000fe20003f06270 */
[----:B------:R-:W-:Y:S01]  /*bb30*/  ULDC.64 UR8, c[0x0][0xa80] ;  /* 0x0002a00000087ab9 */ /* 0x000fe20000000a00 */
[----:B------:R-:W-:Y:S01]  /*bb40*/  LOP3.LUT R3, R78, R3, RZ, 0xfc, !PT ;  /* 0x000000034e037212 */ /* 0x000fe200078efcff */
[----:B------:R-:W-:Y:S01]  /*bb50*/  IMAD.IADD R21, R21, 0x1, R79 ;  /* 0x0000000115157824 */ /* 0x000fe200078e024f */
[----:B------:R-:W-:-:S02]  /*bb60*/  LEA R84, P1, R20, UR8, 0x1 ;  /* 0x0000000814547c11 */ /* 0x000fc4000f8208ff */
[----:B------:R-:W-:Y:S02]  /*bb70*/  LOP3.LUT R0, R3, R0, RZ, 0xfc, !PT ;  /* 0x0000000003007212 */ /* 0x000fe400078efcff */
[----:B------:R-:W-:Y:S01]  /*bb80*/  LEA.HI.X R85, R20, UR9, R21, 0x1, P1 ;  /* 0x0000000914557c11 */ /* 0x000fe200088f0c15 */
[----:B-1----:R0:W1:Y:S01]  /*bb90*/  SHFL.IDX PT, R76, R84, RZ, 0x181f ;  /* 0x00181fff544c7589 */ /* 0x00206200000e0000 */
[----:B------:R-:W-:Y:S03]  /*bba0*/  SYNCS.ARRIVE.TRANS64.RED.A1T0 RZ, [UR4], RZ ;  /* 0x000000ffffff79a7 */ /* 0x000fe60008100404 */
[----:B------:R0:W3:Y:S01]  /*bbb0*/  SHFL.IDX PT, R77, R85, RZ, 0x181f ;  /* 0x00181fff554d7589 */ /* 0x0000e200000e0000 */
[----:B------:R-:W-:Y:S05]  /*bbc0*/  @P0 BRA `(.L_x_4653) ;  /* 0x00000000007c0947 */ /* 0x000fea0003800000 */
[----:B------:R-:W-:Y:S02]  /*bbd0*/  ISETP.GE.AND P1, PT, R190, UR16, PT ;  /* 0x00000010be007c0c */ /* 0x000fe4000bf26270 */
[----:B------:R-:W-:Y:S02]  /*bbe0*/  ISETP.GE.AND P0, PT, R17, UR16, PT ;  /* 0x0000001011007c0c */ /* 0x000fe4000bf06270 */
[----:B------:R-:W-:Y:S02]  /*bbf0*/  ISETP.GE.AND P5, PT, R189, UR16, PT ;  /* 0x00000010bd007c0c */ /* 0x000fe4000bfa6270 */
[----:B------:R-:W-:-:S07]  /*bc00*/  ISETP.GE.AND P3, PT, R188, UR16, PT ;  /* 0x00000010bc007c0c */ /* 0x000fce000bf66270 */
[CC--:B-1----:R-:W-:Y:S02]  /*bc10*/  @!P1 LEA R78, P2, R190.reuse, R76.reuse, 0x1 ;  /* 0x0000004cbe4e9211 */ /* 0x0c2fe400078408ff */
[----:B---3--:R-:W-:Y:S02]  /*bc20*/  @!P0 IMAD.WIDE R20, R17, 0x2, R76 ;  /* 0x0000000211148825 */ /* 0x008fe400078e024c */
        /* <DEDUP_REMOVED lines=25> */
.L_x_4653:
[----:B------:R-:W-:Y:S05]  /*bdc0*/  BSYNC B1 ;  /* 0x0000000000017941 */ /* 0x000fea0003800000 */
.L_x_4652:
[----:B----4-:R-:W-:Y:S01]  /*bdd0*/  VIADD R4, R86, 0x20 ;  /* 0x0000002056047836 */ /* 0x010fe20000000000 */
[----:B------:R4:W0:Y:S04]  /*bde0*/  SHFL.IDX PT, R7, R85, 0x1, 0x181f ;  /* 0x00381f0055077f89 */ /* 0x00082800000e0000 */
        /* <DEDUP_REMOVED lines=8> */
[----:B0-----:R-:W-:Y:S02]  /*be70*/  @!P0 IMAD.WIDE R4, R17, 0x2, R6 ;  /* 0x0000000211048825 */ /* 0x001fe400078e0206 */
        /* <DEDUP_REMOVED lines=27> */
.L_x_4649:
        /* <DEDUP_REMOVED lines=12> */
[----:B------:R-:W3:Y:S01]  /*c0f0*/  @P1 LDG.E R3, desc[UR40][R4.64] ;  /* 0x0000002804031981 */ /* 0x000ee2000c1e1900 */
        /* <DEDUP_REMOVED lines=11> */
[----:B---3--:R-:W-:-:S13]  /*c1b0*/  @P1 R2UR UR4, R3 ;  /* 0x00000000030412ca */ /* 0x008fda00000e0000 */
[----:B------:R-:W-:Y:S01]  /*c1c0*/  USHF.R.S32.HI UR11, URZ, 0x1f, UR4 ;  /* 0x0000001f3f0b7899 */ /* 0x000fe20008011404 */
[----:B01----:R-:W-:Y:S11]  /*c1d0*/  @P2 BRA `(.L_x_4655) ;  /* 0x0000000000102947 */ /* 0x003ff60003800000 */
[----:B------:R-:W-:Y:S05]  /*c1e0*/  @!P1 BRA `(.L_x_4655) ;  /* 0x00000000000c9947 */ /* 0x000fea0003800000 */
[----:B------:R-:W3:Y:S04]  /*c1f0*/  LDG.E R3, desc[UR40][R4.64] ;  /* 0x0000002804037981 */ /* 0x000ee8000c1e1900 */
[----:B-----5:R-:W3:Y:S02]  /*c200*/  LDG.E R0, desc[UR40][R4.64+0x4] ;  /* 0x0000042804007981 */ /* 0x020ee4000c1e1900 */
[----:B---3--:R-:W-:-:S07]  /*c210*/  IMAD.IADD R0, R0, 0x1, -R3 ;  /* 0x0000000100007824 */ /* 0x008fce00078e0a03 */
.L_x_4655:
[----:B------:R-:W-:Y:S01]  /*c220*/  USEL UR45, UR45, URZ, !UP0 ;  /* 0x0000003f2d2d7287 */ /* 0x000fe2000c000000 */
[----:B------:R-:W-:Y:S01]  /*c230*/  BSSY B1, `(.L_x_4656) ;  /* 0x000002c000017945 */ /* 0x000fe20003800000 */
[----:B------:R-:W-:-:S03]  /*c240*/  USEL UR44, UR44, URZ, !UP0 ;  /* 0x0000003f2c2c7287 */ /* 0x000fc6000c000000 */
[----:B------:R-:W-:Y:S09]  /*c250*/  @P0 BRA `(.L_x_4657) ;  /* 0x0000000000a40947 */ /* 0x000ff20003800000 */
        /* <DEDUP_REMOVED lines=41> */
.L_x_4657:
[----:B------:R-:W-:Y:S05]  /*c4f0*/  BSYNC B1 ;  /* 0x0000000000017941 */ /* 0x000fea0003800000 */
.L_x_4656:
        /* <DEDUP_REMOVED lines=23> */
[----:B------:R-:W-:Y:S01]  /*c670*/  VIADD R8, R3, UR42 ;  /* 0x0000002a03087c36 */ /* 0x000fe20008000000 */
        /* <DEDUP_REMOVED lines=11> */
[----:B------:R-:W-:Y:S01]  /*c730*/  VIADD R26, R192, UR42 ;  /* 0x0000002ac01a7c36 */ /* 0x000fe20008000000 */
[----:B------:R-:W-:Y:S01]  /*c740*/  ISETP.GE.AND P2, PT, R194, UR13, PT ;  /* 0x0000000dc2007c0c */ /* 0x000fe2000bf46270 */
[----:B0-----:R-:W-:Y:S01]  /*c750*/  @P0 IMAD.HI.U32 R6, R8, R5, RZ ;  /* 0x0000000508060227 */ /* 0x001fe200078e00ff */
[----:B------:R-:W-:Y:S01]  /*c760*/  UIADD3 UR4, UR9, UR4, URZ ;  /* 0x0000000409047290 */ /* 0x000fe2000fffe03f */
[----:B------:R-:W-:Y:S01]  /*c770*/  LOP3.LUT R10, R10, 0x8, R9, 0xe2, !PT ;  /* 0x000000080a0a7812 */ /* 0x000fe200078ee209 */
[----:B------:R-:W-:Y:S01]  /*c780*/  BSSY B1, `(.L_x_4658) ;  /* 0x0000046000017945 */ /* 0x000fe20003800000 */
[----:B------:R-:W-:Y:S01]  /*c790*/  IMAD.U32 R4, RZ, RZ, UR8 ;  /* 0x00000008ff047e24 */ /* 0x000fe2000f8e00ff */
[----:B------:R-:W-:Y:S01]  /*c7a0*/  SEL R0, RZ, 0x80, P2 ;  /* 0x00000080ff007807 */ /* 0x000fe20001000000 */
[----:B------:R-:W-:Y:S01]  /*c7b0*/  IMAD.U32 R5, RZ, RZ, UR9 ;  /* 0x00000009ff057e24 */ /* 0x000fe2000f8e00ff */
[----:B------:R-:W-:Y:S01]  /*c7c0*/  ULDC.64 UR8, c[0x0][0xae0] ;  /* 0x0002b80000087ab9 */ /* 0x000fe20000000a00 */
[----:B-1----:R-:W-:Y:S01]  /*c7d0*/  @P0 SHF.R.U32.HI R3, RZ, R7, R6 ;  /* 0x00000007ff030219 */ /* 0x002fe20000011606 */
[----:B------:R-:W-:Y:S01]  /*c7e0*/  IMAD.U32 R5, RZ, RZ, UR4 ;  /* 0x00000004ff057e24 */ /* 0x000fe2000f8e00ff */
[----:B------:R-:W-:-:S02]  /*c7f0*/  ISETP.GE.AND P0, PT, R187, UR13, PT ;  /* 0x0000000dbb007c0c */ /* 0x000fc4000bf06270 */
        /* <DEDUP_REMOVED lines=27> */
[----:B------:R-:W-:-:S03]  /*c9b0*/  LOP3.LUT R21, R10, R7, RZ, 0xfc, !PT ;  /* 0x000000070a157212 */ /* 0x000fc600078efcff */
[----:B------:R0:W3:Y:S01]  /*c9c0*/  SHFL.IDX PT, R7, R3, RZ, 0x181f ;  /* 0x00181fff03077589 */ /* 0x0000e200000e0000 */
[----:B------:R-:W-:Y:S01]  /*c9d0*/  LOP3.LUT R24, R21, R0, RZ, 0xfc, !PT ;  /* 0x0000000015187212 */ /* 0x000fe200078efcff */
[----:B------:R-:W-:Y:S06]  /*c9e0*/  @P0 BRA `(.L_x_4659) ;  /* 0x00000000007c0947 */ /* 0x000fec0003800000 */
[----:B------:R-:W-:Y:S02]  /*c9f0*/  ISETP.GE.AND P2, PT, R190, UR13, PT ;  /* 0x0000000dbe007c0c */ /* 0x000fe4000bf46270 */
[----:B------:R-:W-:Y:S02]  /*ca00*/  ISETP.GE.AND P1, PT, R17, UR13, PT ;  /* 0x0000000d11007c0c */ /* 0x000fe4000bf26270 */
[----:B------:R-:W-:Y:S02]  /*ca10*/  ISETP.GE.AND P5, PT, R189, UR13, PT ;  /* 0x0000000dbd007c0c */ /* 0x000fe4000bfa6270 */
[----:B------:R-:W-:-:S07]  /*ca20*/  ISETP.GE.AND P3, PT, R188, UR13, PT ;  /* 0x0000000dbc007c0c */ /* 0x000fce000bf66270 */
[CC--:B-1----:R-:W-:Y:S02]  /*ca30*/  @!P2 LEA R8, P0, R190.reuse, R6.reuse, 0x1 ;  /* 0x00000006be08a211 */ /* 0x0c2fe400078008ff */
[----:B---3--:R-:W-:Y:S02]  /*ca40*/  @!P1 IMAD.WIDE R4, R17, 0x2, R6 ;  /* 0x0000000211049825 */ /* 0x008fe400078e0206 */
        /* <DEDUP_REMOVED lines=25> */
.L_x_4659:
[----:B------:R-:W-:Y:S05]  /*cbe0*/  BSYNC B1 ;  /* 0x0000000000017941 */ /* 0x000fea0003800000 */
.L_x_4658:
[----:B------:R-:W-:Y:S01]  /*cbf0*/  VIADD R0, R26, 0x20 ;  /* 0x000000201a007836 */ /* 0x000fe20000000000 */
[----:B---34-:R3:W4:Y:S04]  /*cc00*/  SHFL.IDX PT, R7, R3, 0x1, 0x181f ;  /* 0x00381f0003077f89 */ /* 0x01872800000e0000 */
[----:B------:R-:W-:Y:S01]  /*cc10*/  ISETP.GE.AND P0, PT, R0, R25, PT ;  /* 0x000000190000720c */ /* 0x000fe20003f06270 */
[----:B-1----:R3:W1:-:S12]  /*cc20*/  SHFL.IDX PT, R6, R20, 0x1, 0x181f ;  /* 0x00381f0014067f89 */ /* 0x00265800000e0000 */
[----:B---3--:R-:W-:Y:S05]  /*cc30*/  @P0 BRA `(.L_x_4654) ;  /* 0x00000000007c0947 */ /* 0x008fea0003800000 */
[----:B------:R-:W-:Y:S02]  /*cc40*/  ISETP.GE.AND P2, PT, R190, UR13, PT ;  /* 0x0000000dbe007c0c */ /* 0x000fe4000bf46270 */
[----:B------:R-:W-:Y:S02]  /*cc50*/  ISETP.GE.AND P3, PT, R17, UR13, PT ;  /* 0x0000000d11007c0c */ /* 0x000fe4000bf66270 */
[----:B------:R-:W-:Y:S02]  /*cc60*/  ISETP.GE.AND P5, PT, R189, UR13, PT ;  /* 0x0000000dbd007c0c */ /* 0x000fe4000bfa6270 */
[----:B------:R-:W-:Y:S02]  /*cc70*/  ISETP.GE.AND P4, PT, R188, UR13, PT ;  /* 0x0000000dbc007c0c */ /* 0x000fe4000bf86270 */
[----:B------:R-:W-:-:S05]  /*cc80*/  LOP3.LUT P1, RZ, R21, 0x40, RZ, 0xc0, !PT ;  /* 0x0000004015ff7812 */ /* 0x000fca000782c0ff */
[CC--:B-1----:R-:W-:Y:S02]  /*cc90*/  @!P2 LEA R8, P0, R190.reuse, R6.reuse, 0x1 ;  /* 0x00000006be08a211 */ /* 0x0c2fe400078008ff */
[----:B----4-:R-:W-:Y:S02]  /*cca0*/  @!P3 IMAD.WIDE R4, R17, 0x2, R6 ;  /* 0x000000021104b825 */ /* 0x010fe400078e0206 */
        /* <DEDUP_REMOVED lines=24> */
.L_x_4654:
[----:B------:R-:W-:Y:S05]  /*ce30*/  BSYNC B0 ;  /* 0x0000000000007941 */ /* 0x000fea0003800000 */
.L_x_4648:
[----:B------:R-:W-:Y:S02]  /*ce40*/  ULDC UR4, c[0x0][0xc3c] ;  /* 0x00030f0000047ab9 */ /* 0x000fe40000000800 */
[----:B------:R-:W-:-:S06]  /*ce50*/  UISETP.GE.AND UP0, UPT, UR7, UR4, UPT ;  /* 0x000000040700728c */ /* 0x000fcc000bf06270 */
[----:B------:R-:W-:-:S13]  /*ce60*/  PLOP3.LUT P0, PT, PT, PT, UP0, 0x80, 0x0 ;  /* 0x000000000000781c */ /* 0x000fda0003f0f008 */
[----:B------:R-:W-:Y:S05]  /*ce70*/  @!P0 BRA `(.L_x_4660) ;  /* 0xffffff4000748947 */ /* 0x000fea000383ffff */
[----:B------:R-:W-:Y:S05]  /*ce80*/  EXIT ;  /* 0x000000000000794d */ /* 0x000fea0003800000 */
.L_x_4603:
[----:B------:R-:W-:-:S08]  /*ce90*/  NOP ;  /* 0x0000000000007918 */ /* 0x000fd00000000000 */
[----:B------:R-:W0:-:S00]  /*cea0*/  USETMAXREG.DEALLOC.CTAPOOL 0x18 ;  /* 0x00000018000079c8 */ /* 0x000e0000080e0500 */
[----:B0-----:R-:W-:Y:S01]  /*ceb0*/  LOP3.LUT R0, R0, 0x3, RZ, 0xc0, !PT ;  /* 0x0000000300007812 */ /* 0x001fe200078ec0ff */
[----:B------:R-:W-:-:S05]  /*cec0*/  IMAD.MOV.U32 R4, RZ, RZ, RZ ;  /* 0x000000ffff047224 */ /* 0x000fca00078e00ff */
[----:B------:R-:W0:Y:S02]  /*ced0*/  SHFL.IDX PT, R0, R0, RZ, 0x1f ;  /* 0x00001fff00007589 */ /* 0x000e2400000e0000 */
[----:B0-----:R-:W-:-:S04]  /*cee0*/  ISETP.NE.AND P0, PT, R0, RZ, PT ;  /* 0x000000ff0000720c */ /* 0x001fc80003f05270 */
        /* <DEDUP_REMOVED lines=10> */
.L_x_4661:
        /* <DEDUP_REMOVED lines=42> */
.L_x_4667:
        /* <DEDUP_REMOVED lines=12> */
.L_x_4666:
[----:B------:R-:W-:Y:S05]  /*d2f0*/  BSYNC B0 ;  /* 0x0000000000007941 */ /* 0x000fea0003800000 */
.L_x_4665:
        /* <DEDUP_REMOVED lines=21> */
.L_x_4663:
        /* <DEDUP_REMOVED lines=20> */
.L_x_4668:
        /* <DEDUP_REMOVED lines=56> */
.L_x_4664:
[----:B------:R-:W-:Y:S02]  /*d910*/  IMAD.MOV.U32 R17, RZ, RZ, RZ ;  /* 0x000000ffff117224 */ /* 0x000fe400078e00ff */
[----:B------:R-:W-:Y:S02]  /*d920*/  IMAD.U32 R16, RZ, RZ, UR6 ;  /* 0x00000006ff107e24 */ /* 0x000fe4000f8e00ff */
[----:B------:R-:W-:-:S07]  /*d930*/  IMAD.MOV.U32 R18, RZ, RZ, RZ ;  /* 0x000000ffff127224 */ /* 0x000fce00078e00ff */
.L_x_4669:
[----:B------:R-:W-:-:S13]  /*d940*/  ISETP.NE.AND P0, PT, R0, RZ, PT ;  /* 0x000000ff0000720c */ /* 0x000fda0003f05270 */
[----:B------:R-:W1:Y:S01]  /*d950*/  @!P0 S2R R3, SR_CgaCtaId ;  /* 0x0000000000038919 */ /* 0x000e620000008800 */
[----:B------:R-:W-:-:S04]  /*d960*/  @!P0 MOV R0, 0x400 ;  /* 0x0000040000008802 */ /* 0x000fc80000000f00 */
[----:B-1----:R-:W-:-:S05]  /*d970*/  @!P0 LEA R0, R3, R0, 0x18 ;  /* 0x0000000003008211 */ /* 0x002fca00078ec0ff */
[----:B------:R2:W-:Y:S01]  /*d980*/  @!P0 STS.128 [R0+0x28cd0], R16 ;  /* 0x028cd01000008388 */ /* 0x0005e20000000c00 */
[----:B------:R-:W-:Y:S06]  /*d990*/  BAR.ARV 0x5, 0x180 ;  /* 0x0146000000007b1d */ /* 0x000fec0000002000 */
.L_x_4662:
[----:B0-2---:R-:W-:Y:S01]  /*d9a0*/  IMAD.MOV.U32 R0, RZ, RZ, 0x1 ;  /* 0x00000001ff007424 */ /* 0x005fe200078e00ff */
        /* <DEDUP_REMOVED lines=30> */
.L_x_4788:
        /* <DEDUP_REMOVED lines=56> */
.L_x_4671:
[----:B------:R-:W-:Y:S01]  /*df10*/  IMAD.MOV.U32 R2, RZ, RZ, R12 ;  /* 0x000000ffff027224 */ /* 0x000fe200078e000c */
[----:B------:R-:W-:Y:S01]  /*df20*/  ULDC.64 UR4, c[0x0][0xa20] ;  /* 0x0002880000047ab9 */ /* 0x000fe20000000a00 */
[----:B-----5:R-:W-:Y:S01]  /*df30*/  IMAD.IADD R3, R8, 0x1, R0 ;  /* 0x0000000108037824 */ /* 0x020fe200078e0200 */
[----:B------:R-:W-:Y:S02]  /*df40*/  ISETP.NE.U32.AND P1, PT, RZ, UR4, PT ;  /* 0x00000004ff007c0c */ /* 0x000fe4000bf25070 */
[----:B------:R2:W-:Y:S02]  /*df50*/  STL [R1+0xc], R2 ;  /* 0x00000c0201007387 */ /* 0x0005e40000100800 */
[----:B------:R-:W-:Y:S02]  /*df60*/  ISETP.NE.AND.EX P1, PT, RZ, UR5, PT, P1 ;  /* 0x00000005ff007c0c */ /* 0x000fe4000bf25310 */
[----:B------:R2:W-:Y:S11]  /*df70*/  STL [R1+0x1c], R3 ;  /* 0x00001c0301007387 */ /* 0x0005f60000100800 */
[----:B--2---:R-:W-:Y:S05]  /*df80*/  @!P1 BRA `(.L_x_4672) ;  /* 0x0000000000109947 */ /* 0x004fea0003800000 */
[----:B------:R-:W-:-:S04]  /*df90*/  IADD3 R6, P0, R11, UR4, RZ ;  /* 0x000000040b067c10 */ /* 0x000fc8000ff1e0ff */
[----:B------:R-:W-:-:S05]  /*dfa0*/  IADD3.X R7, R10, UR5, RZ, P0, !PT ;  /* 0x000000050a077c10 */ /* 0x000fca00087fe4ff */
[----:B------:R2:W5:Y:S01]  /*dfb0*/  LDG.E R6, desc[UR40][R6.64] ;  /* 0x0000002806067981 */ /* 0x000562000c1e1900 */
[----:B------:R-:W-:Y:S05]  /*dfc0*/  BRA `(.L_x_4673) ;  /* 0x0000000000107947 */ /* 0x000fea0003800000 */
.L_x_4672:
[----:B------:R-:W-:Y:S05]  /*dfd0*/  @!P0 BRA `(.L_x_4673) ;  /* 0x00000000000c8947 */ /* 0x000fea0003800000 */
[----:B------:R-:W2:Y:S04]  /*dfe0*/  LDG.E R6, desc[UR40][R4.64] ;  /* 0x0000002804067981 */ /* 0x000ea8000c1e1900 */
[----:B------:R-:W2:Y:S02]  /*dff0*/  LDG.E R4, desc[UR40][R4.64+0x4] ;  /* 0x0000042804047981 */ /* 0x000ea4000c1e1900 */
[----:B--2---:R-:W-:-:S07]  /*e000*/  IMAD.IADD R6, R4, 0x1, -R6 ;  /* 0x0000000104067824 */ /* 0x004fce00078e0a06 */
.L_x_4673:
[----:B-----5:R-:W-:Y:S01]  /*e010*/  IMAD.IADD R6, R6, 0x1, -R0 ;  /* 0x0000000106067824 */ /* 0x020fe200078e0a00 */
[----:B------:R-:W-:Y:S01]  /*e020*/  BSSY B7, `(.L_x_4674) ;  /* 0x00004fd000077945 */ /* 0x000fe20003800000 */
[----:B------:R-:W3:Y:S02]  /*e030*/  LDC R0, c[0x0][0x448] ;  /* 0x00011200ff007b82 */ /* 0x000ee40000000800 */
[----:B---3--:R-:W-:Y:S01]  /*e040*/  ISETP.NE.AND P0, PT, R0, 0x1, PT ;  /* 0x000000010000780c */ /* 0x008fe20003f05270 */
[----:B------:R-:W-:-:S04]  /*e050*/  IMAD.SHL.U32 R0, R17, 0x40, RZ ;  /* 0x0000004011007824 */ /* 0x000fc800078e00ff */
[----:B------:R-:W-:-:S08]  /*e060*/  VIADD R0, R0, 0x3f ;  /* 0x0000003f00007836 */ /* 0x000fd00000000000 */
[----:B------:R-:W3:Y:S08]  /*e070*/  @P0 LDC R2, c[0x0][0x44c] ;  /* 0x00011300ff020b82 */ /* 0x000ef00000000800 */
[----:B------:R-:W4:Y:S01]  /*e080*/  @P0 LDC R3, c[0x0][0x450] ;  /* 0x00011400ff030b82 */ /* 0x000f220000000800 */
[----:B---3--:R-:W-:-:S05]  /*e090*/  @P0 IMAD.HI.U32 R2, R0, R2, RZ ;  /* 0x0000000200020227 */ /* 0x008fca00078e00ff */
[----:B----4-:R-:W-:Y:S02]  /*e0a0*/  @P0 SHF.R.U32.HI R0, RZ, R3, R2 ;  /* 0x00000003ff000219 */ /* 0x010fe40000011602 */
[C---:B------:R-:W-:Y:S01]  /*e0b0*/  IADD3 R2, R6.reuse, 0x40, -R9 ;  /* 0x0000004006027810 */ /* 0x040fe20007ffe809 */
[----:B------:R-:W-:-:S04]  /*e0c0*/  VIADD R6, R6, 0x3f ;  /* 0x0000003f06067836 */ /* 0x000fc80000000000 */
[----:B------:R-:W-:Y:S01]  /*e0d0*/  IMAD.IADD R0, R2, 0x1, R0 ;  /* 0x0000000102007824 */ /* 0x000fe200078e0200 */
[----:B------:R-:W-:-:S04]  /*e0e0*/  SHF.R.S32.HI R2, RZ, 0x1f, R6 ;  /* 0x0000001fff027819 */ /* 0x000fc80000011406 */
[----:B------:R-:W-:Y:S02]  /*e0f0*/  SHF.R.S32.HI R3, RZ, 0x1f, R0 ;  /* 0x0000001fff037819 */ /* 0x000fe40000011400 */
[----:B------:R-:W-:Y:S02]  /*e100*/  LEA.HI R2, R2, R6, RZ, 0x6 ;  /* 0x0000000602027211 */ /* 0x000fe400078f30ff */
[----:B------:R-:W-:Y:S02]  /*e110*/  LEA.HI R3, R3, R0, RZ, 0x6 ;  /* 0x0000000003037211 */ /* 0x000fe400078f30ff */
[----:B------:R-:W-:Y:S02]  /*e120*/  SHF.R.S32.HI R2, RZ, 0x6, R2 ;  /* 0x00000006ff027819 */ /* 0x000fe40000011402 */
[----:B------:R-:W-:-:S04]  /*e130*/  SHF.R.S32.HI R3, RZ, 0x6, R3 ;  /* 0x00000006ff037819 */ /* 0x000fc80000011403 */
[----:B------:R-:W-:-:S04]  /*e140*/  VIMNMX R4, R2, R3, PT ;  /* 0x0000000302047248 */ /* 0x000fc80003fe0100 */
[----:B------:R-:W-:Y:S01]  /*e150*/  ISETP.GT.AND P0, PT, R4, RZ, PT ;  /* 0x000000ff0400720c */ /* 0x000fe20003f04270 */
        /* <DEDUP_REMOVED lines=19> */
.L_x_4675:
        /* <DEDUP_REMOVED lines=21> */
.L_x_4678:
[----:B------:R-:W-:Y:S05]  /*e3e0*/  BSYNC B6 ;  /* 0x0000000000067941 */ /* 0x000fea0003800000 */
.L_x_4677:
        /* <DEDUP_REMOVED lines=21> */
.L_x_4681:
        /* <DEDUP_REMOVED lines=16> */
.L_x_4680:
[----:B------:R-:W-:Y:S05]  /*e640*/  BSYNC B6 ;  /* 0x0000000000067941 */ /* 0x000fea0003800000 */
.L_x_4679:
[----:B------:R-:W3:Y:S01]  /*e650*/  LDL.LU R2, [R1] ;  /* 0x0000000001027983 */ /* 0x000ee20000300800 */
[----:B------:R-:W-:-:S03]  /*e660*/  ULDC.64 UR4, c[0x0][0x9f8] ;  /* 0x00027e0000047ab9 */ /* 0x000fc60000000a00 */
[----:B------:R-:W4:Y:S04]  /*e670*/  LDL.LU R4, [R1+0x14] ;  /* 0x0000140001047983 */ /* 0x000f280000300800 */
[----:B--2---:R-:W2:Y:S01]  /*e680*/  LDL R7, [R1+0xc] ;  /* 0x00000c0001077983 */ /* 0x004ea20000100800 */
[----:B------:R-:W-:-:S03]  /*e690*/  ISETP.NE.U32.AND P0, PT, RZ, UR4, PT ;  /* 0x00000004ff007c0c */ /* 0x000fc6000bf05070 */
[----:B------:R-:W5:Y:S01]  /*e6a0*/  LDL R0, [R1+0x28] ;  /* 0x0000280001007983 */ /* 0x000f620000100800 */
[----:B------:R-:W-:-:S13]  /*e6b0*/  ISETP.NE.AND.EX P0, PT, RZ, UR5, PT, P0 ;  /* 0x00000005ff007c0c */ /* 0x000fda000bf05300 */
[----:B---3--:R-:W-:-:S04]  /*e6c0*/  @P0 IADD3 R2, P1, R2, UR4, RZ ;  /* 0x0000000402020c10 */ /* 0x008fc8000ff3e0ff */
[----:B----4-:R-:W-:Y:S01]  /*e6d0*/  @P0 IADD3.X R3, R4, UR5, RZ, P1, !PT ;  /* 0x0000000504030c10 */ /* 0x010fe20008ffe4ff */
[----:B------:R-:W-:-:S04]  /*e6e0*/  ULDC.64 UR4, c[0x0][0xa08] ;  /* 0x0002820000047ab9 */ /* 0x000fc80000000a00 */
[----:B--2---:R2:W3:Y:S02]  /*e6f0*/  @P0 LDG.E R7, desc[UR40][R2.64] ;  /* 0x0000002802070981 */ /* 0x0044e4000c1e1900 */
[----:B--2---:R-:W2:Y:S01]  /*e700*/  LDC.64 R2, c[0x0][0x418] ;  /* 0x00010600ff027b82 */ /* 0x004ea20000000a00 */
[----:B-----5:R-:W-:Y:S01]  /*e710*/  VIADD R4, R0, 0xffffffff ;  /* 0xffffffff00047836 */ /* 0x020fe20000000000 */
[----:B---3--:R-:W-:Y:S01]  /*e720*/  SHF.R.S32.HI R8, RZ, 0x1f, R7 ;  /* 0x0000001fff087819 */ /* 0x008fe20000011407 */
[----:B------:R3:W-:Y:S04]  /*e730*/  @P0 STL [R1+0xc], R7 ;  /* 0x00000c0701000387 */ /* 0x0007e80000100800 */
[----:B------:R3:W-:Y:S01]  /*e740*/  STL [R1+0x14], R8 ;  /* 0x0000140801007387 */ /* 0x0007e20000100800 */
[----:B--2---:R-:W-:Y:S01]  /*e750*/  LOP3.LUT P0, RZ, R2, UR4, RZ, 0xfc, !PT ;  /* 0x0000000402ff7c12 */ /* 0x004fe2000f80fcff */
[----:B------:R-:W-:-:S03]  /*e760*/  UMOV UR4, 0xffffffff ;  /* 0xffffffff00047882 */ /* 0x000fc60000000000 */
[----:B------:R-:W-:-:S04]  /*e770*/  LOP3.LUT P0, RZ, R3, UR5, RZ, 0xfc, P0 ;  /* 0x0000000503ff7c12 */ /* 0x000fc8000800fcff */
[----:B------:R-:W-:Y:S01]  /*e780*/  SEL R0, R7, RZ, !P0 ;  /* 0x000000ff07007207 */ /* 0x000fe20004000000 */
[----:B---3--:R-:W-:Y:S08]  /*e790*/  BRA.DIV UR4, `(.L_x_4682) ;  /* 0x0000005a04ec7947 */ /* 0x008ff0000b800000 */
[----:B------:R-:W2:Y:S02]  /*e7a0*/  S2R R5, SR_TID.X ;  /* 0x0000000000057919 */ /* 0x000ea40000002100 */
[----:B--2---:R-:W-:-:S04]  /*e7b0*/  SHF.R.U32.HI R5, RZ, 0x5, R5 ;  /* 0x00000005ff057819 */ /* 0x004fc80000011605 */
[----:B------:R-:W-:-:S05]  /*e7c0*/  LOP3.LUT R5, R5, 0x3, RZ, 0xc0, !PT ;  /* 0x0000000305057812 */ /* 0x000fca00078ec0ff */
[----:B------:R2:W3:Y:S02]  /*e7d0*/  SHFL.IDX PT, R14, R5, RZ, 0x1f ;  /* 0x00001fff050e7589 */ /* 0x0004e400000e0000 */
.L_x_4805:
[----:B------:R-:W-:Y:S01]  /*e7e0*/  PLOP3.LUT P1, PT, PT, PT, PT, 0x8, 0x0 ;  /* 0x000000000000781c */ /* 0x000fe20003f2e170 */
[----:B------:R4:W-:Y:S01]  /*e7f0*/  STL [R1], R0 ;  /* 0x0000000001007387 */ /* 0x0009e20000100800 */
[----:B---3--:R-:W-:-:S03]  /*e800*/  ISETP.NE.AND P0, PT, R14, RZ, PT ;  /* 0x000000ff0e00720c */ /* 0x008fc60003f05270 */
[----:B------:R3:W-:Y:S01]  /*e810*/  STL [R1+0x24], R4 ;  /* 0x0000240401007387 */ /* 0x0007e20000100800 */
[----:B----4-:R-:W-:-:S05]  /*e820*/  P2R R0, PR, RZ, 0x2 ;  /* 0x00000002ff007803 */ /* 0x010fca0000000000 */
[----:B------:R3:W-:Y:S04]  /*e830*/  STL [R1+0x18], R0 ;  /* 0x0000180001007387 */ /* 0x0007e80000100800 */
[----:B------:R-:W-:Y:S05]  /*e840*/  @P0 BRA `(.L_x_4683) ;  /* 0x00000004001c0947 */ /* 0x000fea0003800000 */
[----:B------:R-:W-:-:S03]  /*e850*/  UMOV UR4, 0xffffffff ;  /* 0xffffffff00047882 */ /* 0x000fc60000000000 */
[----:B------:R-:W-:Y:S05]  /*e860*/  BRA.DIV UR4, `(.L_x_4684) ;  /* 0x0000005a04ec7947 */ /* 0x000fea000b800000 */
[----:B------:R-:W-:-:S13]  /*e870*/  ELECT P6, URZ, PT ;  /* 0x00000000003f782f */ /* 0x000fda00038c0000 */
.L_x_4808:
[----:B------:R-:W-:Y:S05]  /*e880*/  @!P6 BRA `(.L_x_4683) ;  /* 0x00000004000ce947 */ /* 0x000fea0003800000 */
[----:B------:R-:W-:-:S04]  /*e890*/  ISETP.NE.U32.AND P0, PT, R2, RZ, PT ;  /* 0x000000ff0200720c */ /* 0x000fc80003f05070 */
[----:B------:R-:W-:-:S13]  /*e8a0*/  ISETP.NE.AND.EX P0, PT, R3, RZ, PT, P0 ;  /* 0x000000ff0300720c */ /* 0x000fda0003f05300 */
[----:B------:R-:W-:Y:S05]  /*e8b0*/  @!P0 BRA `(.L_x_4685) ;  /* 0x0000000000548947 */ /* 0x000fea0003800000 */
[----:B------:R-:W4:Y:S01]  /*e8c0*/  LDC R6, c[0x0][0x43c] ;  /* 0x00010f00ff067b82 */ /* 0x000f220000000800 */
[----:B01----:R-:W-:Y:S01]  /*e8d0*/  IMAD.MOV.U32 R9, RZ, RZ, R4 ;  /* 0x000000ffff097224 */ /* 0x003fe200078e0004 */
[----:B------:R-:W-:-:S03]  /*e8e0*/  ULDC.64 UR4, c[0x0][0x428] ;  /* 0x00010a0000047ab9 */ /* 0x000fc60000000a00 */
[----:B---3--:R-:W-:Y:S01]  /*e8f0*/  IMAD.MOV.U32 R0, RZ, RZ, R9 ;  /* 0x000000ffff007224 */ /* 0x008fe200078e0009 */
[----:B----4-:R-:W-:-:S13]  /*e900*/  ISETP.NE.AND P0, PT, R6, 0x1, PT ;  /* 0x000000010600780c */ /* 0x010fda0003f05270 */
[----:B--2---:R-:W0:Y:S02]  /*e910*/  @P0 LDC.64 R4, c[0x0][0x440] ;  /* 0x00011000ff040b82 */ /* 0x004e240000000a00 */
        /* <DEDUP_REMOVED lines=13> */
[----:B------:R-:W2:Y:S04]  /*e9f0*/  LDG.E R0, desc[UR40][R2.64] ;  /* 0x0000002802007981 */ /* 0x000ea8000c1e1900 */
[----:B--2---:R4:W-:Y:S02]  /*ea00*/  STL [R1], R0 ;  /* 0x0000000001007387 */ /* 0x0049e40000100800 */
.L_x_4685:
[----:B------:R-:W5:Y:S04]  /*ea10*/  LDL R7, [R1+0x4] ;  /* 0x0000040001077983 */ /* 0x000f680000100800 */
[----:B---34-:R-:W5:Y:S04]  /*ea20*/  LDL R0, [R1+0x8] ;  /* 0x0000080001007983 */ /* 0x018f680000100800 */
[----:B------:R-:W3:Y:S01]  /*ea30*/  LDL R2, [R1+0x10] ;  /* 0x0000100001027983 */ /* 0x000ee20000100800 */
[----:B-----5:R-:W-:Y:S01]  /*ea40*/  IMAD R0, R0, 0x8, R7 ;  /* 0x0000000800007824 */ /* 0x020fe200078e0207 */
[----:B---3--:R-:W-:-:S04]  /*ea50*/  SHF.L.U32 R2, R2, 0x1f, RZ ;  /* 0x0000001f02027819 */ /* 0x008fc800000006ff */
[----:B------:R-:W3:Y:S02]  /*ea60*/  SYNCS.PHASECHK.TRANS64.TRYWAIT P0, [R0+URZ+0x28c40], R2 ;  /* 0x028c4002000075a7 */ /* 0x000ee4000800017f */
[----:B---3--:R-:W-:Y:S05]  /*ea70*/  @!P0 BRA `(.L_x_4686) ;  /* 0x0000005800888947 */ /* 0x008fea0003800000 */
.L_x_4809:
[----:B------:R-:W4:Y:S02]  /*ea80*/  S2R R3, SR_TID.X ;  /* 0x0000000000037919 */ /* 0x000f240000002100 */
[----:B----4-:R-:W-:-:S04]  /*ea90*/  LOP3.LUT R3, R3, 0x7f, RZ, 0xc0, !PT ;  /* 0x0000007f03037812 */ /* 0x010fc800078ec0ff */
[----:B------:R-:W-:-:S13]  /*eaa0*/  ISETP.NE.AND P0, PT, R3, RZ, PT ;  /* 0x000000ff0300720c */ /* 0x000fda0003f05270 */
[----:B------:R-:W-:Y:S05]  /*eab0*/  @P0 BRA `(.L_x_4687) ;  /* 0x00000000001c0947 */ /* 0x000fea0003800000 */
[----:B------:R-:W4:Y:S01]  /*eac0*/  S2R R3, SR_TID.X ;  /* 0x0000000000037919 */ /* 0x000f220000002100 */
[----:B---3--:R-:W-:-:S04]  /*ead0*/  IMAD.MOV.U32 R2, RZ, RZ, 0x2000 ;  /* 0x00002000ff027424 */ /* 0x008fc800078e00ff */
[----:B------:R3:W-:Y:S01]  /*eae0*/  SYNCS.ARRIVE.TRANS64 RZ, [R0+URZ+0x28c30], R2 ;  /* 0x028c300200ff79a7 */ /* 0x0007e2000800003f */
[----:B----4-:R-:W-:-:S04]  /*eaf0*/  LOP3.LUT R3, R3, 0x1f, RZ, 0xc0, !PT ;  /* 0x0000001f03037812 */ /* 0x010fc800078ec0ff */
[----:B------:R-:W-:-:S13]  /*eb00*/  ISETP.NE.AND P0, PT, R3, RZ, PT ;  /* 0x000000ff0300720c */ /* 0x000fda0003f05270 */
[----:B---3--:R-:W-:Y:S05]  /*eb10*/  @!P0 BRA `(.L_x_4687) ;  /* 0x0000000000048947 */ /* 0x008fea0003800000 */
[----:B------:R-:W-:Y:S01]  /*eb20*/  BPT.TRAP 0x1 ;  /* 0x000000040000795c */ /* 0x000fe20000300000 */
.L_x_4687:
[----:B--2---:R-:W2:Y:S04]  /*eb30*/  LDL R5, [R1+0x4] ;  /* 0x0000040001057983 */ /* 0x004ea80000100800 */
[----:B------:R-:W2:Y:S04]  /*eb40*/  LDL R4, [R1+0x8] ;  /* 0x0000080001047983 */ /* 0x000ea80000100800 */
[----:B------:R-:W4:Y:S04]  /*eb50*/  LDL R6, [R1+0x24] ;  /* 0x0000240001067983 */ /* 0x000f280000100800 */
[----:B------:R-:W5:Y:S04]  /*eb60*/  LDL R3, [R1+0x1c] ;  /* 0x00001c0001037983 */ /* 0x000f680000100800 */
[----:B---3--:R-:W3:Y:S01]  /*eb70*/  LDL R2, [R1] ;  /* 0x0000000001027983 */ /* 0x008ee20000100800 */
        /* <DEDUP_REMOVED lines=8> */
[----:B--2---:R-:W-:Y:S01]  /*ec00*/  IMAD R0, R4, 0x2000, R5 ;  /* 0x0000200004007824 */ /* 0x004fe200078e0205 */
[----:B----4-:R-:W-:-:S04]  /*ec10*/  R2UR UR11, R6 ;  /* 0x00000000060b72ca */ /* 0x010fc800000e0000 */
[----:B------:R-:W-:Y:S02]  /*ec20*/  R2UR UR8, R0 ;  /* 0x00000000000872ca */ /* 0x000fe400000e0000 */
[----:B-----5:R-:W-:Y:S02]  /*ec30*/  R2UR UR4, R3 ;  /* 0x00000000030472ca */ /* 0x020fe400000e0000 */
[----:B---3--:R-:W-:Y:S02]  /*ec40*/  R2UR UR13, R2 ;  /* 0x00000000020d72ca */ /* 0x008fe400000e0000 */
[----:B------:R-:W-:-:S07]  /*ec50*/  P2R R0, PR, RZ, 0x1 ;  /* 0x00000001ff007803 */ /* 0x000fce0000000000 */
[----:B------:R-:W-:Y:S02]  /*ec60*/  UIADD3 UR8, UR8, 0x22400, URZ ;  /* 0x0002240008087890 */ /* 0x000fe4000fffe03f */
[----:B------:R-:W-:Y:S01]  /*ec70*/  ULEA UR11, UR11, UR4, 0x6 ;  /* 0x000000040b0b7291 */ /* 0x000fe2000f8e303f */
[----:B------:R4:W-:Y:S02]  /*ec80*/  STL [R1+0x18], R0 ;  /* 0x0000180001007387 */ /* 0x0009e40000100800 */
[----:B------:R-:W-:-:S06]  /*ec90*/  UMOV UR4, 0x0 ;  /* 0x0000000000047882 */ /* 0x000fcc0000000000 */
[----:B------:R4:W-:Y:S01]  /*eca0*/  UTMALDG.4D [UR8], [UR6], desc[UR4] ;  /* 0x00000408060075b4 */ /* 0x0009e20008019000 */
[----:B------:R-:W-:Y:S02]  /*ecb0*/  NOP ;  /* 0x0000000000007918 */ /* 0x000fe40000000000 */
.L_x_4683:
[----:B------:R-:W5:Y:S04]  /*ecc0*/  LDL R2, [R1+0x4] ;  /* 0x0000040001027983 */ /* 0x000f680000100800 */
[----:B------:R-:W5:Y:S04]  /*ecd0*/  LDL.LU R3, [R1+0x2c] ;  /* 0x00002c0001037983 */ /* 0x000f680000300800 */
[----:B--2---:R-:W2:Y:S04]  /*ece0*/  LDL.LU R5, [R1+0x20] ;  /* 0x0000200001057983 */ /* 0x004ea80000300800 */
[----:B---3--:R-:W3:Y:S01]  /*ecf0*/  LDL.LU R4, [R1+0x34] ;  /* 0x0000340001047983 */ /* 0x008ee20000300800 */
[----:B------:R-:W-:Y:S05]  /*ed00*/  WARPSYNC.ALL ;  /* 0x0000000000007948 */ /* 0x000fea0003800000 */
[----:B----4-:R-:W-:Y:S01]  /*ed10*/  ULDC.64 UR4, c[0x0][0x298] ;  /* 0x0000a60000047ab9 */ /* 0x010fe20000000a00 */
[----:B------:R-:W-:Y:S01]  /*ed20*/  ULDC.64 UR6, c[0x0][0xa00] ;  /* 0x0002800000067ab9 */ /* 0x000fe20000000a00 */
[----:B------:R-:W-:Y:S01]  /*ed30*/  BSSY B6, `(.L_x_4688) ;  /* 0x0000024000067945 */ /* 0x000fe20003800000 */
[----:B------:R-:W-:Y:S01]  /*ed40*/  BAR.SYNC.DEFER_BLOCKING 0x8, 0x100 ;  /* 0x0204000000007b1d */ /* 0x000fe20000010000 */
[----:B------:R-:W-:-:S04]  /*ed50*/  ISETP.NE.U32.AND P0, PT, RZ, UR6, PT ;  /* 0x00000006ff007c0c */ /* 0x000fc8000bf05070 */
[----:B------:R-:W-:Y:S01]  /*ed60*/  ISETP.NE.AND.EX P0, PT, RZ, UR7, PT, P0 ;  /* 0x00000007ff007c0c */ /* 0x000fe2000bf05300 */
[----:B-----5:R-:W-:Y:S01]  /*ed70*/  VIADD R2, R2, 0x20400 ;  /* 0x0002040002027836 */ /* 0x020fe20000000000 */
[----:B------:R-:W-:-:S04]  /*ed80*/  SHF.R.S32.HI R0, RZ, 0x1f, R3 ;  /* 0x0000001fff007819 */ /* 0x000fc80000011403 */
[----:B------:R-:W-:Y:S02]  /*ed90*/  LOP3.LUT P1, RZ, R2, 0x3ff, RZ, 0xc0, !PT ;  /* 0x000003ff02ff7812 */ /* 0x000fe4000782c0ff */
[----:B--2---:R-:W-:Y:S01]  /*eda0*/  SEL R5, R5, RZ, !P0 ;  /* 0x000000ff05057207 */ /* 0x004fe20004000000 */
[----:B------:R-:W-:Y:S01]  /*edb0*/  IMAD R0, R0, UR4, RZ ;  /* 0x0000000400007c24 */ /* 0x000fe2000f8e02ff */
[----:B---3--:R-:W-:-:S03]  /*edc0*/  SEL R4, R4, RZ, !P0 ;  /* 0x000000ff04047207 */ /* 0x008fc60004000000 */
[C---:B------:R-:W-:Y:S02]  /*edd0*/  IMAD R0, R3.reuse, UR5, R0 ;  /* 0x0000000503007c24 */ /* 0x040fe4000f8e0200 */
[----:B------:R-:W-:-:S05]  /*ede0*/  IMAD.WIDE.U32 R2, R3, UR4, RZ ;  /* 0x0000000403027c25 */ /* 0x000fca000f8e00ff */
[----:B------:R2:W-:Y:S04]  /*edf0*/  STL.64 [R1+0x40], R2 ;  /* 0x0000400201007387 */ /* 0x0005e80000100a00 */
[----:B------:R3:W-:Y:S04]  /*ee00*/  STL [R1+0x20], R5 ;  /* 0x0000200501007387 */ /* 0x0007e80000100800 */
[----:B------:R3:W-:Y:S01]  /*ee10*/  STL [R1+0x4c], R4 ;  /* 0x00004c0401007387 */ /* 0x0007e20000100800 */
[----:B--2---:R-:W-:Y:S01]  /*ee20*/  IMAD.IADD R2, R3, 0x1, R0 ;  /* 0x0000000103027824 */ /* 0x004fe200078e0200 */
[----:B------:R-:W-:-:S05]  /*ee30*/  SHF.R.S32.HI R0, RZ, 0x1f, R18 ;  /* 0x0000001fff007819 */ /* 0x000fca0000011412 */
[----:B------:R3:W-:Y:S04]  /*ee40*/  STL [R1+0x34], R0 ;  /* 0x0000340001007387 */ /* 0x0007e80000100800 */
[----:B------:R3:W-:Y:S01]  /*ee50*/  STL [R1+0x2c], R2 ;  /* 0x00002c0201007387 */ /* 0x0007e20000100800 */
[----:B------:R-:W-:Y:S05]  /*ee60*/  @!P1 BRA `(.L_x_4689) ;  /* 0x0000000000409947 */ /* 0x000fea0003800000 */
[----:B---3--:R-:W-:Y:S01]  /*ee70*/  MOV R2, 0x0 ;  /* 0x0000000000027802 */ /* 0x008fe20000000f00 */
[----:B------:R-:W-:Y:S01]  /*ee80*/  ULDC.64 UR4, c[0x4][0x90] ;  /* 0x0100240000047ab9 */ /* 0x000fe20000000a00 */
[----:B------:R-:W-:Y:S01]  /*ee90*/  ULDC.64 UR6, c[0x4][0x98] ;  /* 0x0100260000067ab9 */ /* 0x000fe20000000a00 */
[----:B------:R-:W-:Y:S01]  /*eea0*/  ULDC.64 UR8, c[0x4][0x20] ;  /* 0x0100080000087ab9 */ /* 0x000fe20000000a00 */
[----:B------:R-:W-:Y:S02]  /*eeb0*/  IMAD.U32 R4, RZ, RZ, UR4 ;  /* 0x00000004ff047e24 */ /* 0x000fe4000f8e00ff */
[----:B------:R-:W2:Y:S01]  /*eec0*/  LDC.64 R2, c[0x4][R2] ;  /* 0x0100000002027b82 */ /* 0x000ea20000000a00 */
        /* <DEDUP_REMOVED lines=9> */
[----:B012---:R-:W-:Y:S05]  /*ef60*/  CALL.ABS.NOINC R2 ;  /* 0x0000000002007343 */ /* 0x007fea0003c00000 */
.L_x_4689:
[----:B------:R-:W-:Y:S05]  /*ef70*/  BSYNC B6 ;  /* 0x0000000000067941 */ /* 0x000fea0003800000 */
.L_x_4688:
[----:B---3--:R-:W2:Y:S01]  /*ef80*/  LDL.LU R5, [R1+0x2c] ;  /* 0x00002c0001057983 */ /* 0x008ea20000300800 */
[----:B------:R-:W-:Y:S01]  /*ef90*/  ULDC.64 UR4, c[0x0][0x2d8] ;  /* 0x0000b60000047ab9 */ /* 0x000fe20000000a00 */
[----:B------:R-:W3:Y:S01]  /*efa0*/  LDC R7, c[0x0][0x448] ;  /* 0x00011200ff077b82 */ /* 0x000ee20000000800 */
[----:B------:R-:W-:Y:S01]  /*efb0*/  ULDC UR6, c[0x0][0x2b8] ;  /* 0x0000ae0000067ab9 */ /* 0x000fe20000000800 */
[----:B------:R-:W2:Y:S04]  /*efc0*/  LDL.LU.64 R2, [R1+0x40] ;  /* 0x0000400001027983 */ /* 0x000ea80000300a00 */
[----:B------:R-:W4:Y:S04]  /*efd0*/  LDL.LU R0, [R1+0x34] ;  /* 0x0000340001007983 */ /* 0x000f280000300800 */
[----:B------:R-:W4:Y:S04]  /*efe0*/  LDL.LU R6, [R1+0x4c] ;  /* 0x00004c0001067983 */ /* 0x000f280000300800 */
[----:B------:R-:W4:Y:S04]  /*eff0*/  LDL.LU R4, [R1+0x20] ;  /* 0x0000200001047983 */ /* 0x000f280000300800 */
[----:B01----:R0:W5:Y:S01]  /*f000*/  LDL R9, [R1+0x48] ;  /* 0x0000480001097983 */ /* 0x0031620000100800 */
[----:B---3--:R-:W-:Y:S01]  /*f010*/  ISETP.NE.AND P0, PT, R7, 0x1, PT ;  /* 0x000000010700780c */ /* 0x008fe20003f05270 */
[----:B--2---:R-:W-:-:S02]  /*f020*/  IMAD.MOV.U32 R3, RZ, RZ, R5 ;  /* 0x000000ffff037224 */ /* 0x004fc400078e0005 */
[----:B------:R-:W1:Y:S01]  /*f030*/  S2R R5, SR_TID.X ;  /* 0x0000000000057919 */ /* 0x000e620000002100 */
[----:B----4-:R-:W-:Y:S02]  /*f040*/  IMAD R0, R0, UR4, RZ ;  /* 0x0000000400007c24 */ /* 0x010fe4000f8e02ff */
[----:B------:R-:W-:-:S04]  /*f050*/  IMAD.WIDE.U32 R2, R18, UR4, R2 ;  /* 0x0000000412027c25 */ /* 0x000fc8000f8e0002 */
[----:B------:R-:W-:Y:S01]  /*f060*/  IMAD R0, R18, UR5, R0 ;  /* 0x0000000512007c24 */ /* 0x000fe2000f8e0200 */
[----:B------:R-:W-:-:S03]  /*f070*/  ULDC.64 UR4, c[0x0][0x2e0] ;  /* 0x0000b80000047ab9 */ /* 0x000fc60000000a00 */
[----:B------:R-:W-:Y:S02]  /*f080*/  IMAD.IADD R3, R3, 0x1, R0 ;  /* 0x0000000103037824 */ /* 0x000fe400078e0200 */
[----:B------:R-:W-:Y:S02]  /*f090*/  IMAD R0, R6, UR4, RZ ;  /* 0x0000000406007c24 */ /* 0x000fe4000f8e02ff */
        /* <DEDUP_REMOVED lines=27> */
[----:B------:R-:W1:Y:S01]  /*f250*/  S2R R8, SR_TID.X ;  /* 0x0000000000087919 */ /* 0x000e620000002100 */
[----:B------:R-:W-:Y:S01]  /*f260*/  ULDC.64 UR4, c[0x0][0x280] ;  /* 0x0000a00000047ab9 */ /* 0x000fe20000000a00 */
[----:B------:R0:W5:Y:S01]  /*f270*/  LDL R6, [R1+0x30] ;  /* 0x0000300001067983 */ /* 0x0001620000100800 */
[----:B------:R-:W-:Y:S01]  /*f280*/  IMAD.IADD R0, R5, 0x1, R0 ;  /* 0x0000000105007824 */ /* 0x000fe200078e0200 */
[----:B------:R-:W-:Y:S01]  /*f290*/  LEA R3, P1, R4, UR4, 0x1 ;  /* 0x0000000404037c11 */ /* 0x000fe2000f8208ff */
[----:B------:R-:W-:-:S03]  /*f2a0*/  UMOV UR4, 0xffffffff ;  /* 0xffffffff00047882 */ /* 0x000fc60000000000 */
[----:B------:R-:W-:Y:S01]  /*f2b0*/  LEA.HI.X R2, R4, UR5, R0, 0x1, P1 ;  /* 0x0000000504027c11 */ /* 0x000fe200088f0c00 */
[C---:B-1----:R-:W-:Y:S01]  /*f2c0*/  IMAD.SHL.U32 R10, R8.reuse, 0x8, RZ ;  /* 0x00000008080a7824 */ /* 0x042fe200078e00ff */
[----:B------:R-:W-:-:S04]  /*f2d0*/  LOP3.LUT R8, R8, 0x7f, RZ, 0xc0, !PT ;  /* 0x0000007f08087812 */ /* 0x000fc800078ec0ff */
[----:B------:R-:W-:-:S04]  /*f2e0*/  LOP3.LUT R10, R10, 0x38, RZ, 0xc0, !PT ;  /* 0x000000380a0a7812 */ /* 0x000fc800078ec0ff */
[----:B------:R-:W-:Y:S02]  /*f2f0*/  ISETP.GE.AND P0, PT, R10, UR6, PT ;  /* 0x000000060a007c0c */ /* 0x000fe4000bf06270 */
[----:B------:R-:W-:Y:S01]  /*f300*/  SHF.R.U32.HI R8, RZ, 0x3, R8 ;  /* 0x00000003ff087819 */ /* 0x000fe20000011608 */
[----:B0-----:R-:W-:Y:S10]  /*f310*/  BRA.DIV UR4, `(.L_x_4690) ;  /* 0x0000005204747947 */ /* 0x001ff4000b800000 */
[----:B------:R-:W0:Y:S01]  /*f320*/  SHFL.IDX PT, R5, R3, RZ, 0x181f ;  /* 0x00181fff03057589 */ /* 0x000e2200000e0000 */
[----:B-----5:R-:W-:Y:S02]  /*f330*/  IMAD R0, R6, R7, RZ ;  /* 0x0000000706007224 */ /* 0x020fe400078e02ff */
[----:B------:R-:W-:Y:S01]  /*f340*/  IMAD R17, R17, 0x40, R8 ;  /* 0x0000004011117824 */ /* 0x000fe200078e0208 */
[----:B------:R-:W1:Y:S04]  /*f350*/  SHFL.IDX PT, R4, R2, RZ, 0x181f ;  /* 0x00181fff02047589 */ /* 0x000e6800000e0000 */
[----:B------:R-:W-:-:S13]  /*f360*/  ISETP.GE.AND P1, PT, R17, R0, PT ;  /* 0x000000001100720c */ /* 0x000fda0003f26270 */
[----:B0-----:R-:W-:-:S05]  /*f370*/  @!P1 LEA R5, P2, R10, R5, 0x1 ;  /* 0x000000050a059211 */ /* 0x001fca00078408ff */
[----:B-1----:R-:W-:-:S05]  /*f380*/  @!P1 IMAD.X R4, RZ, RZ, R4, P2 ;  /* 0x000000ffff049224 */ /* 0x002fca00010e0604 */
[----:B------:R-:W-:-:S04]  /*f390*/  @!P1 LOP3.LUT R5, R5, R4, RZ, 0x3c, !PT ;  /* 0x0000000405059212 */ /* 0x000fc800078e3cff */
[----:B------:R-:W-:-:S04]  /*f3a0*/  @!P1 LOP3.LUT R4, R5, R4, RZ, 0x3c, !PT ;  /* 0x0000000405049212 */ /* 0x000fc800078e3cff */
[----:B------:R-:W-:-:S05]  /*f3b0*/  @!P1 LOP3.LUT R5, R5, R4, RZ, 0x3c, !PT ;  /* 0x0000000405059212 */ /* 0x000fca00078e3cff */
[----:B------:R-:W-:Y:S01]  /*f3c0*/  @!PT LDS RZ, [RZ] ;  /* 0x00000000fffff984 */ /* 0x000fe20000000800 */
[----:B------:R0:W-:Y:S02]  /*f3d0*/  @!P1 LDGSTS.E.BYPASS.LTC128B.128 [R9+0x20400], desc[UR40][R4.64], !P0 ;  /* 0x2040000004099fae */ /* 0x0001e4000c101d68 */
[----:B0-----:R-:W-:Y:S02]  /*f3e0*/  VIADD R4, R17, 0x10 ;  /* 0x0000001011047836 */ /* 0x001fe40000000000 */
[----:B------:R-:W0:Y:S03]  /*f3f0*/  SHFL.IDX PT, R5, R3, 0x1, 0x181f ;  /* 0x00381f0003057f89 */ /* 0x000e2600000e0000 */
[----:B------:R-:W-:Y:S02]  /*f400*/  ISETP.GE.AND P1, PT, R4, R0, PT ;  /* 0x000000000400720c */ /* 0x000fe40003f26270 */
[----:B------:R-:W1:Y:S11]  /*f410*/  SHFL.IDX PT, R4, R2, 0x1, 0x181f ;  /* 0x00381f0002047f89 */ /* 0x000e7600000e0000 */
[----:B0-----:R-:W-:-:S05]  /*f420*/  @!P1 LEA R5, P2, R10, R5, 0x1 ;  /* 0x000000050a059211 */ /* 0x001fca00078408ff */
[----:B-1----:R-:W-:-:S05]  /*f430*/  @!P1 IMAD.X R4, RZ, RZ, R4, P2 ;  /* 0x000000ffff049224 */ /* 0x002fca00010e0604 */
[----:B------:R-:W-:-:S04]  /*f440*/  @!P1 LOP3.LUT R5, R5, R4, RZ, 0x3c, !PT ;  /* 0x0000000405059212 */ /* 0x000fc800078e3cff */
[----:B------:R-:W-:-:S04]  /*f450*/  @!P1 LOP3.LUT R4, R5, R4, RZ, 0x3c, !PT ;  /* 0x0000000405049212 */ /* 0x000fc800078e3cff */
[----:B------:R-:W-:-:S05]  /*f460*/  @!P1 LOP3.LUT R5, R5, R4, RZ, 0x3c, !PT ;  /* 0x0000000405059212 */ /* 0x000fca00078e3cff */
[----:B------:R0:W-:Y:S02]  /*f470*/  @!P1 LDGSTS.E.BYPASS.LTC128B.128 [R9+0x20c00], desc[UR40][R4.64], !P0 ;  /* 0x20c0000004099fae */ /* 0x0001e4000c101d68 */
[----:B0-----:R-:W-:Y:S02]  /*f480*/  VIADD R4, R17, 0x20 ;  /* 0x0000002011047836 */ /* 0x001fe40000000000 */
[----:B------:R-:W0:Y:S03]  /*f490*/  SHFL.IDX PT, R5, R3, 0x2, 0x181f ;  /* 0x00581f0003057f89 */ /* 0x000e2600000e0000 */
[----:B------:R-:W-:Y:S01]  /*f4a0*/  ISETP.GE.AND P1, PT, R4, R0, PT ;  /* 0x000000000400720c */ /* 0x000fe20003f26270 */
[----:B------:R-:W-:Y:S04]  /*f4b0*/  SHFL.IDX PT, R3, R3, 0x3, 0x181f ;  /* 0x00781f0003037f89 */ /* 0x000fe800000e0000 */
[----:B------:R-:W1:Y:S08]  /*f4c0*/  SHFL.IDX PT, R4, R2, 0x2, 0x181f ;  /* 0x00581f0002047f89 */ /* 0x000e7000000e0000 */
[----:B0-----:R-:W-:-:S05]  /*f4d0*/  @!P1 LEA R5, P2, R10, R5, 0x1 ;  /* 0x000000050a059211 */ /* 0x001fca00078408ff */
[----:B-1----:R-:W-:-:S05]  /*f4e0*/  @!P1 IMAD.X R4, RZ, RZ, R4, P2 ;  /* 0x000000ffff049224 */ /* 0x002fca00010e0604 */
[----:B------:R-:W-:-:S04]  /*f4f0*/  @!P1 LOP3.LUT R5, R5, R4, RZ, 0x3c, !PT ;  /* 0x0000000405059212 */ /* 0x000fc800078e3cff */
[----:B------:R-:W-:-:S04]  /*f500*/  @!P1 LOP3.LUT R4, R5, R4, RZ, 0x3c, !PT ;  /* 0x0000000405049212 */ /* 0x000fc800078e3cff */
[----:B------:R-:W-:-:S05]  /*f510*/  @!P1 LOP3.LUT R5, R5, R4, RZ, 0x3c, !PT ;  /* 0x0000000405059212 */ /* 0x000fca00078e3cff */
[----:B------:R0:W-:Y:S04]  /*f520*/  @!P1 LDGSTS.E.BYPASS.LTC128B.128 [R9+0x21400], desc[UR40][R4.64], !P0 ;  /* 0x2140000004099fae */ /* 0x0001e8000c101d68 */
[----:B0-----:R0:W1:Y:S02]  /*f530*/  SHFL.IDX PT, R4, R2, 0x3, 0x181f ;  /* 0x00781f0002047f89 */ /* 0x00106400000e0000 */
.L_x_4818:
[----:B------:R2:W5:Y:S01]  /*f540*/  LDL R8, [R1+0x4] ;  /* 0x0000040001087983 */ /* 0x0005620000100800 */
[----:B------:R-:W-:-:S05]  /*f550*/  VIADD R17, R17, 0x30 ;  /* 0x0000003011117836 */ /* 0x000fca0000000000 */
[----:B------:R-:W-:-:S13]  /*f560*/  ISETP.GE.AND P1, PT, R17, R0, PT ;  /* 0x000000001100720c */ /* 0x000fda0003f26270 */
[----:B0-----:R-:W-:-:S05]  /*f570*/  @!P1 LEA R2, P2, R10, R3, 0x1 ;  /* 0x000000030a029211 */ /* 0x001fca00078408ff */
[----:B-1----:R-:W-:-:S05]  /*f580*/  @!P1 IMAD.X R3, RZ, RZ, R4, P2 ;  /* 0x000000ffff039224 */ /* 0x002fca00010e0604 */
[----:B------:R-:W-:Y:S01]  /*f590*/  @!PT LDS RZ, [RZ] ;  /* 0x00000000fffff984 */ /* 0x000fe20000000800 */
[----:B------:R-:W-:Y:S01]  /*f5a0*/  @!PT LDS RZ, [RZ] ;  /* 0x00000000fffff984 */ /* 0x000fe20000000800 */
[----:B------:R-:W-:Y:S01]  /*f5b0*/  @!PT LDS RZ, [RZ] ;  /* 0x00000000fffff984 */ /* 0x000fe20000000800 */
[----:B------:R2:W-:Y:S01]  /*f5c0*/  @!P1 LDGSTS.E.BYPASS.LTC128B.128 [R9+0x21c00], desc[UR40][R2.64], !P0 ;  /* 0x21c0000002099fae */ /* 0x0005e2000c101d68 */
[----:B------:R-:W-:Y:S01]  /*f5d0*/  PLOP3.LUT P0, PT, PT, PT, PT, 0x80, 0x0 ;  /* 0x000000000000781c */ /* 0x000fe20003f0f070 */
[----:B------:R-:W-:-:S12]  /*f5e0*/  NOP ;  /* 0x0000000000007918 */ /* 0x000fd80000000000 */
.L_x_4691:
[----:B--2---:R-:W2:Y:S01]  /*f5f0*/  LDL R2, [R1+0x4] ;  /* 0x0000040001027983 */ /* 0x004ea20000100800 */
        /* <DEDUP_REMOVED lines=18> */
.L_x_4819:
[----:B------:R-:W-:Y:S05]  /*f720*/  BSYNC B0 ;  /* 0x0000000000007941 */ /* 0x000fea0003800000 */
.L_x_4692:
        /* <DEDUP_REMOVED lines=8> */
[----:B------:R-:W2:Y:S02]  /*f7b0*/  LDL R2, [R1+0x10] ;  /* 0x0000100001027983 */ /* 0x000ea40000100800 */
[----:B---3--:R-:W-:Y:S01]  /*f7c0*/  IMAD R0, R4, 0x8, R5 ;  /* 0x0000000804007824 */ /* 0x008fe200078e0205 */
[----:B0-----:R-:W-:Y:S01]  /*f7d0*/  LOP3.LUT R3, R3, 0x7f, RZ, 0xc0, !PT ;  /* 0x0000007f03037812 */ /* 0x001fe200078ec0ff */
[----:B------:R-:W-:Y:S03]  /*f7e0*/  BSSY B1, `(.L_x_4696) ;  /* 0x0000005000017945 */ /* 0x000fe60003800000 */
[----:B------:R-:W-:-:S02]  /*f7f0*/  ISETP.NE.AND P1, PT, R3, RZ, PT ;  /* 0x000000ff0300720c */ /* 0x000fc40003f25270 */
[----:B--2---:R-:W-:-:S04]  /*f800*/  SHF.L.U32 R2, R2, 0x1f, RZ ;  /* 0x0000001f02027819 */ /* 0x004fc800000006ff */
[----:B------:R-:W0:Y:S02]  /*f810*/  SYNCS.PHASECHK.TRANS64.TRYWAIT P0, [R0+URZ+0x28c60], R2 ;  /* 0x028c6002000075a7 */ /* 0x000e24000800017f */
[----:B0-----:R-:W-:Y:S05]  /*f820*/  @!P0 BRA `(.L_x_4697) ;  /* 0x00000050008c8947 */ /* 0x001fea0003800000 */
.L_x_4820:
[----:B------:R-:W-:Y:S05]  /*f830*/  BSYNC B1 ;  /* 0x0000000000017941 */ /* 0x000fea0003800000 */
.L_x_4696:
        /* <DEDUP_REMOVED lines=9> */
.L_x_4699:
[----:B------:R-:W-:Y:S05]  /*f8d0*/  BSYNC B1 ;  /* 0x0000000000017941 */ /* 0x000fea0003800000 */
.L_x_4698:
[----:B------:R-:W2:Y:S04]  /*f8e0*/  LDL R5, [R1+0x1c] ;  /* 0x00001c0001057983 */ /* 0x000ea80000100800 */
[----:B------:R-:W2:Y:S04]  /*f8f0*/  LDL.LU R3, [R1+0x24] ;  /* 0x0000240001037983 */ /* 0x000ea80000300800 */
[----:B------:R-:W3:Y:S04]  /*f900*/  LDL R4, [R1+0x4] ;  /* 0x0000040001047983 */ /* 0x000ee80000100800 */
        /* <DEDUP_REMOVED lines=11> */
.L_x_4700:
        /* <DEDUP_REMOVED lines=16> */
.L_x_4701:
        /* <DEDUP_REMOVED lines=16> */
.L_x_4702:
        /* <DEDUP_REMOVED lines=16> */
.L_x_4703:
        /* <DEDUP_REMOVED lines=16> */
.L_x_4704:
        /* <DEDUP_REMOVED lines=16> */
.L_x_4705:
        /* <DEDUP_REMOVED lines=16> */
.L_x_4706:
        /* <DEDUP_REMOVED lines=16> */
.L_x_4707:
        /* <DEDUP_REMOVED lines=11> */
.L_x_4695:
[----:B------:R-:W-:Y:S05]  /*10170*/  BSYNC B0 ;  /* 0x0000000000007941 */ /* 0x000fea0003800000 */
.L_x_4694:
[----:B------:R-:W2:Y:S01]  /*10180*/  LDL R4, [R1+0x28] ;  /* 0x0000280001047983 */ /* 0x000ea20000100800 */
[----:B------:R-:W-:Y:S01]  /*10190*/  BSSY B0, `(.L_x_4708) ;  /* 0x00002ca000007945 */ /* 0x000fe20003800000 */
[----:B--2---:R-:W-:-:S13]  /*101a0*/  ISETP.GE.AND P0, PT, R4, 0x2, PT ;  /* 0x000000020400780c */ /* 0x004fda0003f06270 */
[----:B------:R-:W-:Y:S05]  /*101b0*/  @!P0 BRA `(.L_x_4709) ;  /* 0x0000002c001c8947 */ /* 0x000fea0003800000 */
[C---:B------:R-:W-:Y:S01]  /*101c0*/  LOP3.LUT R0, R4.reuse, 0x1, RZ, 0xc0, !PT ;  /* 0x0000000104007812 */ /* 0x040fe200078ec0ff */
[----:B------:R-:W-:Y:S01]  /*101d0*/  VIADD R4, R4, 0xfffffffe ;  /* 0xfffffffe04047836 */ /* 0x000fe20000000000 */
[----:B------:R-:W-:Y:S02]  /*101e0*/  BSSY B2, `(.L_x_4710) ;  /* 0x00000f0000027945 */ /* 0x000fe40003800000 */
[----:B------:R-:W-:Y:S01]  /*101f0*/  ISETP.NE.U32.AND P0, PT, R0, 0x1, PT ;  /* 0x000000010000780c */ /* 0x000fe20003f05070 */
[----:B------:R-:W-:-:S12]  /*10200*/  IMAD.MOV.U32 R0, RZ, RZ, R4 ;  /* 0x000000ffff007224 */ /* 0x000fd800078e0004 */
[----:B------:R-:W-:Y:S05]  /*10210*/  @!P0 BRA `(.L_x_4711) ;  /* 0x0000000c00b08947 */ /* 0x000fea0003800000 */
[----:B------:R-:W2:Y:S04]  /*10220*/  LDL R6, [R1+0x18] ;  /* 0x0000180001067983 */ /* 0x000ea80000100800 */
[----:B------:R-:W3:Y:S04]  /*10230*/  LDL.LU R5, [R1+0x8] ;  /* 0x0000080001057983 */ /* 0x000ee80000300800 */
[----:B-----5:R-:W4:Y:S01]  /*10240*/  LDL.LU R8, [R1+0x10] ;  /* 0x0000100001087983 */ /* 0x020f220000300800 */
[----:B------:R-:W-:Y:S01]  /*10250*/  BSSY B1, `(.L_x_4712) ;  /* 0x00000e6000017945 */ /* 0x000fe20003800000 */
[----:B--2---:R-:W-:Y:S01]  /*10260*/  ISETP.NE.AND P2, PT, R6, RZ, PT ;  /* 0x000000ff0600720c */ /* 0x004fe20003f45270 */
[----:B---3--:R-:W-:-:S05]  /*10270*/  VIADD R0, R5, 0x1 ;  /* 0x0000000105007836 */ /* 0x008fca0000000000 */
[----:B------:R-:W-:-:S04]  /*10280*/  ISETP.NE.AND P0, PT, R0, 0x2, PT ;  /* 0x000000020000780c */ /* 0x000fc80003f05270 */
[----:B------:R-:W-:Y:S02]  /*10290*/  SEL R2, RZ, 0x1, P0 ;  /* 0x00000001ff027807 */ /* 0x000fe40000000000 */
[----:B------:R-:W-:Y:S02]  /*102a0*/  SEL R9, R0, RZ, P0 ;  /* 0x000000ff00097207 */ /* 0x000fe40000000000 */
[----:B----4-:R-:W-:-:S05]  /*102b0*/  LOP3.LUT R8, R8, R2, RZ, 0x3c, !PT ;  /* 0x0000000208087212 */ /* 0x010fca00078e3cff */
        /* <DEDUP_REMOVED lines=28> */
.L_x_4714:
        /* <DEDUP_REMOVED lines=9> */
.L_x_4821:
[----:B------:R-:W-:Y:S05]  /*10510*/  BSYNC B3 ;  /* 0x0000000000037941 */ /* 0x000fea0003800000 */
.L_x_4715:
        /* <DEDUP_REMOVED lines=9> */
.L_x_4718:
[----:B------:R-:W-:Y:S05]  /*105b0*/  BSYNC B3 ;  /* 0x0000000000037941 */ /* 0x000fea0003800000 */
.L_x_4717:
[----:B------:R-:W2:Y:S04]  /*105c0*/  LDL R7, [R1+0x4] ;  /* 0x0000040001077983 */ /* 0x000ea80000100800 */
[----:B------:R-:W2:Y:S04]  /*105d0*/  LDL R5, [R1+0x8] ;  /* 0x0000080001057983 */ /* 0x000ea80000100800 */
[----:B------:R-:W3:Y:S01]  /*105e0*/  LDL R6, [R1+0x1c] ;  /* 0x00001c0001067983 */ /* 0x000ee20000100800 */
[----:B0-----:R-:W-:Y:S01]  /*105f0*/  IMAD.MOV.U32 R8, RZ, RZ, RZ ;  /* 0x000000ffff087224 */ /* 0x001fe200078e00ff */
        /* <DEDUP_REMOVED lines=10> */
.L_x_4719:
        /* <DEDUP_REMOVED lines=14> */
.L_x_4822:
[----:B------:R-:W-:Y:S05]  /*10780*/  BSYNC B3 ;  /* 0x0000000000037941 */ /* 0x000fea0003800000 */
.L_x_4720:
        /* <DEDUP_REMOVED lines=11> */
.L_x_4723:
[----:B------:R-:W-:Y:S05]  /*10840*/  BSYNC B3 ;  /* 0x0000000000037941 */ /* 0x000fea0003800000 */
.L_x_4722:
        /* <DEDUP_REMOVED lines=11> */
.L_x_4724:
        /* <DEDUP_REMOVED lines=16> */
.L_x_4725:
        /* <DEDUP_REMOVED lines=16> */
.L_x_4726:
        /* <DEDUP_REMOVED lines=16> */
.L_x_4727:
        /* <DEDUP_REMOVED lines=16> */
.L_x_4728:
        /* <DEDUP_REMOVED lines=16> */
.L_x_4729:
        /* <DEDUP_REMOVED lines=16> */
.L_x_4730:
        /* <DEDUP_REMOVED lines=16> */
.L_x_4731:
        /* <DEDUP_REMOVED lines=11> */
.L_x_4713:
[----:B------:R-:W-:Y:S05]  /*110b0*/  BSYNC B1 ;  /* 0x0000000000017941 */ /* 0x000fea0003800000 */
.L_x_4712:
[----:B------:R-:W2:Y:S02]  /*110c0*/  LDL.LU R5, [R1+0x28] ;  /* 0x0000280001057983 */ /* 0x000ea40000300800 */
[----:B--2---:R-:W-:-:S07]  /*110d0*/  VIADD R0, R5, 0xfffffffd ;  /* 0xfffffffd05007836 */ /* 0x004fce0000000000 */
.L_x_4711:
[----:B------:R-:W-:Y:S05]  /*110e0*/  BSYNC B2 ;  /* 0x0000000000027941 */ /* 0x000fea0003800000 */
.L_x_4710:
[----:B------:R-:W-:-:S13]  /*110f0*/  ISETP.NE.AND P0, PT, R4, RZ, PT ;  /* 0x000000ff0400720c */ /* 0x000fda0003f05270 */
[----:B------:R-:W-:Y:S05]  /*11100*/  @!P0 BRA `(.L_x_4709) ;  /* 0x0000001c00488947 */ /* 0x000fea0003800000 */
.L_x_4772:
        /* <DEDUP_REMOVED lines=13> */
[----:B0----5:R-:W-:Y:S01]  /*111e0*/  IMAD.MOV.U32 R8, RZ, RZ, R0 ;  /* 0x000000ffff087224 */ /* 0x021fe200078e0000 */
        /* <DEDUP_REMOVED lines=23> */
.L_x_4734:
        /* <DEDUP_REMOVED lines=9> */
.L_x_4823:
[----:B------:R-:W-:Y:S05]  /*113f0*/  BSYNC B2 ;  /* 0x0000000000027941 */ /* 0x000fea0003800000 */
.L_x_4735:
        /* <DEDUP_REMOVED lines=9> */
.L_x_4738:
[----:B------:R-:W-:Y:S05]  /*11490*/  BSYNC B2 ;  /* 0x0000000000027941 */ /* 0x000fea0003800000 */
.L_x_4737:
        /* <DEDUP_REMOVED lines=13> */
.L_x_4739:
        /* <DEDUP_REMOVED lines=14> */
.L_x_4824:
[----:B------:R-:W-:Y:S05]  /*11650*/  BSYNC B2 ;  /* 0x0000000000027941 */ /* 0x000fea0003800000 */
.L_x_4740:
        /* <DEDUP_REMOVED lines=11> */
.L_x_4743:
[----:B------:R-:W-:Y:S05]  /*11710*/  BSYNC B2 ;  /* 0x0000000000027941 */ /* 0x000fea0003800000 */
.L_x_4742:
        /* <DEDUP_REMOVED lines=10> */
.L_x_4744:
        /* <DEDUP_REMOVED lines=16> */
.L_x_4745:
        /* <DEDUP_REMOVED lines=16> */
.L_x_4746:
        /* <DEDUP_REMOVED lines=16> */
.L_x_4747:
        /* <DEDUP_REMOVED lines=16> */
.L_x_4748:
        /* <DEDUP_REMOVED lines=16> */
.L_x_4749:
        /* <DEDUP_REMOVED lines=16> */
.L_x_4750:
        /* <DEDUP_REMOVED lines=16> */
.L_x_4751:
        /* <DEDUP_REMOVED lines=11> */
.L_x_4733:
[----:B------:R-:W-:Y:S05]  /*11f70*/  BSYNC B1 ;  /* 0x0000000000017941 */ /* 0x000fea0003800000 */
.L_x_4732:
[----:B------:R-:W2:Y:S01]  /*11f80*/  LDL R2, [R1+0x18] ;  /* 0x0000180001027983 */ /* 0x000ea20000100800 */
[----:B------:R-:W-:Y:S01]  /*11f90*/  VIADD R6, R6, 0x1 ;  /* 0x0000000106067836 */ /* 0x000fe20000000000 */
[----:B------:R-:W-:Y:S04]  /*11fa0*/  BSSY B1, `(.L_x_4752) ;  /* 0x00000e5000017945 */ /* 0x000fe80003800000 */
[----:B------:R-:W-:-:S04]  /*11fb0*/  ISETP.NE.AND P0, PT, R6, 0x2, PT ;  /* 0x000000020600780c */ /* 0x000fc80003f05270 */
[----:B0----5:R-:W-:Y:S02]  /*11fc0*/  SEL R8, R6, RZ, P0 ;  /* 0x000000ff06087207 */ /* 0x021fe40000000000 */
        /* <DEDUP_REMOVED lines=31> */
.L_x_4754:
        /* <DEDUP_REMOVED lines=9> */
.L_x_4825:
[----:B------:R-:W-:Y:S05]  /*12250*/  BSYNC B2 ;  /* 0x0000000000027941 */ /* 0x000fea0003800000 */
.L_x_4755:
        /* <DEDUP_REMOVED lines=9> */
.L_x_4758:
[----:B------:R-:W-:Y:S05]  /*122f0*/  BSYNC B2 ;  /* 0x0000000000027941 */ /* 0x000fea0003800000 */
.L_x_4757:
        /* <DEDUP_REMOVED lines=14> */
.L_x_4759:
        /* <DEDUP_REMOVED lines=14> */
.L_x_4826:
[----:B------:R-:W-:Y:S05]  /*124c0*/  BSYNC B2 ;  /* 0x0000000000027941 */ /* 0x000fea0003800000 */
.L_x_4760:
        /* <DEDUP_REMOVED lines=11> */
.L_x_4763:
[----:B------:R-:W-:Y:S05]  /*12580*/  BSYNC B2 ;  /* 0x0000000000027941 */ /* 0x000fea0003800000 */
.L_x_4762:
        /* <DEDUP_REMOVED lines=11> */
.L_x_4764:
        /* <DEDUP_REMOVED lines=16> */
.L_x_4765:
        /* <DEDUP_REMOVED lines=16> */
.L_x_4766:
        /* <DEDUP_REMOVED lines=16> */
.L_x_4767:
        /* <DEDUP_REMOVED lines=16> */
.L_x_4768:
        /* <DEDUP_REMOVED lines=16> */
.L_x_4769:
        /* <DEDUP_REMOVED lines=16> */
.L_x_4770:
        /* <DEDUP_REMOVED lines=16> */
.L_x_4771:
        /* <DEDUP_REMOVED lines=11> */
.L_x_4753:
[----:B------:R-:W-:Y:S05]  /*12df0*/  BSYNC B1 ;  /* 0x0000000000017941 */ /* 0x000fea0003800000 */
.L_x_4752:
[C---:B------:R-:W-:Y:S01]  /*12e00*/  ISETP.GT.AND P0, PT, R0.reuse, 0x1, PT ;  /* 0x000000010000780c */ /* 0x040fe20003f04270 */
[----:B------:R-:W-:-:S12]  /*12e10*/  VIADD R0, R0, 0xfffffffe ;  /* 0xfffffffe00007836 */ /* 0x000fd80000000000 */
[----:B------:R-:W-:Y:S05]  /*12e20*/  @P0 BRA `(.L_x_4772) ;  /* 0xffffffe000b80947 */ /* 0x000fea000383ffff */
.L_x_4709:
[----:B------:R-:W-:Y:S05]  /*12e30*/  BSYNC B0 ;  /* 0x0000000000007941 */ /* 0x000fea0003800000 */
.L_x_4708:
        /* <DEDUP_REMOVED lines=24> */
.L_x_4774:
[----:B------:R-:W-:Y:S05]  /*12fc0*/  BSYNC B0 ;  /* 0x0000000000007941 */ /* 0x000fea0003800000 */
.L_x_4773:
[----:B------:R-:W-:-:S05]  /*12fd0*/  SEL R0, R0, RZ, P0 ;  /* 0x000000ff00007207 */ /* 0x000fca0000000000 */
[----:B------:R2:W-:Y:S02]  /*12fe0*/  STL [R1+0x8], R0 ;  /* 0x0000080001007387 */ /* 0x0005e40000100800 */
.L_x_4676:
[----:B------:R-:W-:Y:S05]  /*12ff0*/  BSYNC B7 ;  /* 0x0000000000077941 */ /* 0x000fea0003800000 */
.L_x_4674:
        /* <DEDUP_REMOVED lines=13> */
.L_x_4775:
        /* <DEDUP_REMOVED lines=36> */
.L_x_4836:
[----:B------:R-:W-:Y:S02]  /*13310*/  ULDC UR4, c[0x0][0xc38] ;  /* 0x00030e0000047ab9 */ /* 0x000fe40000000800 */
[----:B------:R-:W-:-:S04]  /*13320*/  IMAD.U32 R4, RZ, RZ, UR4 ;  /* 0x00000004ff047e24 */ /* 0x000fc8000f8e00ff */
[----:B--2---:R-:W-:-:S04]  /*13330*/  IMAD R5, R14, R4, RZ ;  /* 0x000000040e057224 */ /* 0x004fc800078e02ff */
[----:B------:R-:W-:-:S05]  /*13340*/  IMAD.IADD R16, R16, 0x1, R5 ;  /* 0x0000000110107824 */ /* 0x000fca00078e0205 */
[----:B------:R-:W-:-:S13]  /*13350*/  ISETP.GT.AND P6, PT, R16, R0, PT ;  /* 0x000000001000720c */ /* 0x000fda0003fc4270 */
[----:B------:R-:W-:Y:S05]  /*13360*/  @P6 BRA `(.L_x_4778) ;  /* 0x00000000009c6947 */ /* 0x000fea0003800000 */
.L_x_4783:
        /* <DEDUP_REMOVED lines=14> */
.L_x_4781:
[----:B------:R-:W-:Y:S05]  /*13450*/  BSYNC B0 ;  /* 0x0000000000007941 */ /* 0x000fea0003800000 */
.L_x_4780:
        /* <DEDUP_REMOVED lines=14> */
[----:B------:R-:W1:Y:S02]  /*13540*/  SHFL.UP PT, R14, R6, 0x10, RZ ;  /* 0x06000000060e7989 */ /* 0x000e6400000e00ff */
[----:B-12---:R-:W-:-:S05]  /*13550*/  SEL R3, R14, RZ, P5 ;  /* 0x000000ff0e037207 */ /* 0x006fca0002800000 */
[----:B------:R-:W-:-:S05]  /*13560*/  IMAD.IADD R3, R6, 0x1, R3 ;  /* 0x0000000106037824 */ /* 0x000fca00078e0203 */
[----:B------:R1:W2:Y:S02]  /*13570*/  SHFL.IDX PT, R14, R3, 0x1f, 0x1f ;  /* 0x03e01f00030e7f89 */ /* 0x0002a400000e0000 */
.L_x_4844:
[----:B------:R-:W-:Y:S02]  /*13580*/  ULDC UR4, c[0x0][0xc38] ;  /* 0x00030e0000047ab9 */ /* 0x000fe40000000800 */
[----:B------:R-:W-:-:S04]  /*13590*/  IMAD.U32 R4, RZ, RZ, UR4 ;  /* 0x00000004ff047e24 */ /* 0x000fc8000f8e00ff */
[----:B--2---:R-:W-:-:S04]  /*135a0*/  IMAD R5, R14, R4, RZ ;  /* 0x000000040e057224 */ /* 0x004fc800078e02ff */
[----:B------:R-:W-:-:S05]  /*135b0*/  IMAD.IADD R16, R5, 0x1, R16 ;  /* 0x0000000105107824 */ /* 0x000fca00078e0210 */
[----:B------:R-:W-:-:S13]  /*135c0*/  ISETP.GT.AND P6, PT, R16, R0, PT ;  /* 0x000000001000720c */ /* 0x000fda0003fc4270 */
[----:B------:R-:W-:Y:S05]  /*135d0*/  @!P6 BRA `(.L_x_4783) ;  /* 0xfffffffc0064e947 */ /* 0x000fea000383ffff */
.L_x_4778:
        /* <DEDUP_REMOVED lines=8> */
.L_x_4848:
[----:B------:R-:W-:Y:S01]  /*13660*/  ISETP.NE.AND P0, PT, R5, RZ, PT ;  /* 0x000000ff0500720c */ /* 0x000fe20003f05270 */
[----:B------:R-:W-:-:S12]  /*13670*/  IMAD.MOV.U32 R5, RZ, RZ, RZ ;  /* 0x000000ffff057224 */ /* 0x000fd800078e00ff */
[----:B------:R-:W-:Y:S05]  /*13680*/  @!P0 BRA `(.L_x_4785) ;  /* 0x0000000000108947 */ /* 0x000fea0003800000 */
[----:B------:R-:W-:Y:S01]  /*13690*/  UMOV UR4, 0xffffffff ;  /* 0xffffffff00047882 */ /* 0x000fe20000000000 */
[----:B------:R-:W-:Y:S02]  /*136a0*/  VIADD R12, R6, 0xffffffff ;  /* 0xffffffff060c7836 */ /* 0x000fe40000000000 */
[----:B------:R-:W-:Y:S05]  /*136b0*/  BRA.DIV UR4, `(.L_x_4786) ;  /* 0x0000001e049c7947 */ /* 0x000fea000b800000 */
[----:B------:R4:W0:Y:S02]  /*136c0*/  SHFL.IDX PT, R5, R3, R12, 0x1f ;  /* 0x00001f0c03057589 */ /* 0x00082400000e0000 */
.L_x_4785:
[----:B-12-4-:R-:W1:Y:S01]  /*136d0*/  LDC.64 R2, c[0x0][0xc90] ;  /* 0x00032400ff027b82 */ /* 0x016e620000000a00 */
[----:B------:R-:W-:-:S04]  /*136e0*/  IMAD.IADD R19, R6, 0x1, R19 ;  /* 0x0000000106137824 */ /* 0x000fc800078e0213 */
[----:B-1----:R-:W-:-:S05]  /*136f0*/  IMAD.WIDE R2, R19, 0x4, R2 ;  /* 0x0000000413027825 */ /* 0x002fca00078e0202 */
[----:B0-----:R-:W3:Y:S01]  /*13700*/  LDG.E R7, desc[UR40][R2.64] ;  /* 0x0000002802077981 */ /* 0x001ee2000c1e1900 */
[----:B------:R-:W-:-:S04]  /*13710*/  IMAD R16, R5, R4, R16 ;  /* 0x0000000405107224 */ /* 0x000fc800078e0210 */
[----:B------:R-:W-:Y:S02]  /*13720*/  IMAD.IADD R0, R0, 0x1, -R16 ;  /* 0x0000000100007824 */ /* 0x000fe400078e0a10 */
[----:B---3--:R-:W-:-:S05]  /*13730*/  IMAD R6, R17, R7, RZ ;  /* 0x0000000711067224 */ /* 0x008fca00078e02ff */
        /* <DEDUP_REMOVED lines=59> */
.L_x_4779:
[----:B------:R-:W-:Y:S01]  /*13af0*/  UMOV UR4, URZ ;  /* 0x0000003f00047c82 */ /* 0x000fe20008000000 */
[----:B------:R-:W-:Y:S01]  /*13b00*/  UMOV UR5, URZ ;  /* 0x0000003f00057c82 */ /* 0x000fe20008000000 */
[----:B------:R-:W-:Y:S01]  /*13b10*/  ULDC UR6, c[0x0][0xc3c] ;  /* 0x00030f0000067ab9 */ /* 0x000fe20000000800 */
[----:B------:R-:W-:Y:S02]  /*13b20*/  IMAD.MOV.U32 R16, RZ, RZ, R0 ;  /* 0x000000ffff107224 */ /* 0x000fe400078e0000 */
[----:B------:R-:W-:Y:S02]  /*13b30*/  IMAD.U32 R17, RZ, RZ, UR4 ;  /* 0x00000004ff117e24 */ /* 0x000fe4000f8e00ff */
[----:B------:R-:W-:Y:S02]  /*13b40*/  IMAD.U32 R18, RZ, RZ, UR5 ;  /* 0x00000005ff127e24 */ /* 0x000fe4000f8e00ff */
[----:B------:R-:W-:-:S07]  /*13b50*/  IMAD.U32 R19, RZ, RZ, UR6 ;  /* 0x00000006ff137e24 */ /* 0x000fce000f8e00ff */
.L_x_4787:
        /* <DEDUP_REMOVED lines=12> */
.L_x_4776:
[----:B------:R-:W-:Y:S02]  /*13c20*/  ULDC UR4, c[0x0][0xc3c] ;  /* 0x00030f0000047ab9 */ /* 0x000fe40000000800 */
[----:B----4-:R-:W-:-:S13]  /*13c30*/  ISETP.GE.AND P0, PT, R19, UR4, PT ;  /* 0x0000000413007c0c */ /* 0x010fda000bf06270 */
[----:B------:R-:W-:Y:S05]  /*13c40*/  @!P0 BRA `(.L_x_4788) ;  /* 0xffffff9c00d08947 */ /* 0x000fea000383ffff */
[----:B------:R-:W-:Y:S05]  /*13c50*/  BSYNC B8 ;  /* 0x0000000000087941 */ /* 0x000fea0003800000 */
.L_x_4670:
        /* <DEDUP_REMOVED lines=12> */
.L_x_4851:
[----:B------:R-:W-:Y:S05]  /*13d20*/  BSYNC B0 ;  /* 0x0000000000007941 */ /* 0x000fea0003800000 */
.L_x_4789:
[----:B------:R-:W-:-:S03]  /*13d30*/  UMOV UR4, 0xffffffff ;  /* 0xffffffff00047882 */ /* 0x000fc60000000000 */
[----:B------:R-:W-:Y:S05]  /*13d40*/  BRA.DIV UR4, `(.L_x_4791) ;  /* 0x0000001a04347947 */ /* 0x000fea000b800000 */
[----:B------:R-:W2:Y:S02]  /*13d50*/  S2R R2, SR_TID.X ;  /* 0x0000000000027919 */ /* 0x000ea40000002100 */
[----:B--2---:R-:W-:-:S04]  /*13d60*/  SHF.R.U32.HI R2, RZ, 0x5, R2 ;  /* 0x00000005ff027819 */ /* 0x004fc80000011602 */
[----:B------:R-:W-:-:S05]  /*13d70*/  LOP3.LUT R2, R2, 0x3, RZ, 0xc0, !PT ;  /* 0x0000000302027812 */ /* 0x000fca00078ec0ff */
[----:B------:R2:W3:Y:S02]  /*13d80*/  SHFL.IDX PT, R14, R2, RZ, 0x1f ;  /* 0x00001fff020e7589 */ /* 0x0004e400000e0000 */
.L_x_4854:
[----:B---3--:R-:W-:Y:S01]  /*13d90*/  ISETP.NE.AND P0, PT, R14, RZ, PT ;  /* 0x000000ff0e00720c */ /* 0x008fe20003f05270 */
[----:B------:R-:W-:-:S12]  /*13da0*/  BSSY B0, `(.L_x_4792) ;  /* 0x0000027000007945 */ /* 0x000fd80003800000 */
[----:B------:R-:W-:Y:S05]  /*13db0*/  @P0 BRA `(.L_x_4793) ;  /* 0x0000000000940947 */ /* 0x000fea0003800000 */
[----:B------:R-:W-:-:S03]  /*13dc0*/  UMOV UR4, 0xffffffff ;  /* 0xffffffff00047882 */ /* 0x000fc60000000000 */
[----:B------:R-:W-:Y:S05]  /*13dd0*/  BRA.DIV UR4, `(.L_x_4794) ;  /* 0x0000001a04447947 */ /* 0x000fea000b800000 */
[----:B------:R-:W-:-:S13]  /*13de0*/  ELECT P6, URZ, PT ;  /* 0x00000000003f782f */ /* 0x000fda00038c0000 */
.L_x_4857:
[----:B------:R-:W-:Y:S05]  /*13df0*/  @!P6 BRA `(.L_x_4793) ;  /* 0x000000000084e947 */ /* 0x000fea0003800000 */
[----:B------:R-:W-:-:S06]  /*13e00*/  ULOP3.LUT UR4, UR36, 0x2, URZ, 0xfc, !UPT ;  /* 0x0000000224047892 */ /* 0x000fcc000f8efc3f */
[----:B--2---:R-:W-:-:S05]  /*13e10*/  IMAD.U32 R2, RZ, RZ, UR4 ;  /* 0x00000004ff027e24 */ /* 0x004fca000f8e00ff */
[----:B------:R-:W-:-:S13]  /*13e20*/  ISETP.NE.AND P2, PT, R2, 0x3, PT ;  /* 0x000000030200780c */ /* 0x000fda0003f45270 */
[----:B------:R-:W-:Y:S05]  /*13e30*/  @!P2 BRA `(.L_x_4795) ;  /* 0x000000000004a947 */ /* 0x000fea0003800000 */
[----:B------:R-:W-:Y:S01]  /*13e40*/  BPT.TRAP 0x1 ;  /* 0x000000040000795c */ /* 0x000fe20000300000 */
.L_x_4795:
        /* <DEDUP_REMOVED lines=14> */
.L_x_4858:
[----:B------:R-:W1:Y:S02]  /*13f30*/  SYNCS.PHASECHK.TRANS64.TRYWAIT P0, [R7+URZ], R2 ;  /* 0x00000002070075a7 */ /* 0x000e64000800017f */
[----:B-1----:R-:W-:Y:S05]  /*13f40*/  @!P0 BRA `(.L_x_4797) ;  /* 0x00000018001c8947 */ /* 0x002fea0003800000 */
.L_x_4859:
[----:B------:R-:W-:Y:S05]  /*13f50*/  @!P2 BRA `(.L_x_4798) ;  /* 0x000000000004a947 */ /* 0x000fea0003800000 */
[----:B------:R-:W-:Y:S01]  /*13f60*/  BPT.TRAP 0x1 ;  /* 0x000000040000795c */ /* 0x000fe20000300000 */
.L_x_4798:
[----:B------:R-:W2:Y:S01]  /*13f70*/  LDL.LU R4, [R1+0x8] ;  /* 0x0000080001047983 */ /* 0x000ea20000300800 */
[----:B------:R-:W-:-:S04]  /*13f80*/  VIADD R0, R0, 0x28c60 ;  /* 0x00028c6000007836 */ /* 0x000fc80000000000 */
[----:B--2---:R-:W-:-:S04]  /*13f90*/  IMAD R4, R4, 0x8, R0 ;  /* 0x0000000804047824 */ /* 0x004fc800078e0200 */
[----:B------:R-:W2:Y:S02]  /*13fa0*/  SYNCS.PHASECHK.TRANS64.TRYWAIT P0, [R4+URZ], R5 ;  /* 0x00000005040075a7 */ /* 0x000ea4000800017f */
[----:B--2---:R-:W-:Y:S05]  /*13fb0*/  @!P0 BRA `(.L_x_4799) ;  /* 0x0000001800148947 */ /* 0x004fea0003800000 */
.L_x_4860:
[----:B------:R-:W-:-:S07]  /*13fc0*/  IMAD R3, R3, 0x8, R0 ;  /* 0x0000000803037824 */ /* 0x000fce00078e0200 */
.L_x_4800:
[----:B---3--:R3:W4:Y:S02]  /*13fd0*/  SYNCS.PHASECHK.TRANS64.TRYWAIT P0, [R3+URZ], R2 ;  /* 0x00000002030075a7 */ /* 0x008724000800017f */
[----:B----4-:R-:W-:Y:S05]  /*13fe0*/  @!P0 NANOSLEEP.SYNCS 0x989680 ;  /* 0x009896800000895d */ /* 0x010fea0003900000 */
[----:B------:R-:W4:Y:S02]  /*13ff0*/  @!P0 SYNCS.PHASECHK.TRANS64 P0, [R3+URZ], R2 ;  /* 0x00000002030085a7 */ /* 0x000f24000800007f */
[----:B----4-:R-:W-:Y:S05]  /*14000*/  @!P0 BRA `(.L_x_4800) ;  /* 0xfffffffc00f08947 */ /* 0x010fea000383ffff */
.L_x_4793:
[----:B------:R-:W-:Y:S05]  /*14010*/  BSYNC B0 ;  /* 0x0000000000007941 */ /* 0x000fea0003800000 */
.L_x_4792:
[----:B------:R-:W-:Y:S05]  /*14020*/  EXIT ;  /* 0x000000000000794d */ /* 0x000fea0003800000 */
.L_x_4611:
[----:B0-----:R-:W-:-:S04]  /*14030*/  IMAD.U32 R3, RZ, RZ, UR21 ;  /* 0x00000015ff037e24 */ /* 0x001fc8000f8e00ff */
[----:B------:R0:W1:Y:S03]  /*14040*/  SYNCS.PHASECHK.TRANS64.TRYWAIT P1, [R3+URZ+0x28c50], R0 ;  /* 0x028c5000030075a7 */ /* 0x000066000802017f */
[----:B-1----:R-:W-:Y:S05]  /*14050*/  @!P1 NANOSLEEP.SYNCS 0x989680 ;  /* 0x009896800000995d */ /* 0x002fea0003900000 */
[----:B------:R-:W1:Y:S02]  /*14060*/  @!P1 SYNCS.PHASECHK.TRANS64 P1, [R3+URZ+0x28c50], R0 ;  /* 0x028c5000030095a7 */ /* 0x000e64000802007f */
[----:B-1----:R-:W-:Y:S05]  /*14070*/  @!P1 BRA `(.L_x_4611) ;  /* 0xfffffffc00ec9947 */ /* 0x002fea000383ffff */
[----:B------:R-:W-:Y:S05]  /*14080*/  BRA `(.L_x_4801) ;  /* 0xfffffed800dc7947 */ /* 0x000fea000383ffff */
.L_x_4616:
[----:B-1----:R-:W-:-:S04]  /*14090*/  IMAD.U32 R3, RZ, RZ, UR21 ;  /* 0x00000015ff037e24 */ /* 0x002fc8000f8e00ff */
[----:B------:R1:W2:Y:S03]  /*140a0*/  SYNCS.PHASECHK.TRANS64.TRYWAIT P1, [R3+URZ+0x28c50], R0 ;  /* 0x028c5000030075a7 */ /* 0x0002a6000802017f */
[----:B--2---:R-:W-:Y:S05]  /*140b0*/  @!P1 NANOSLEEP.SYNCS 0x989680 ;  /* 0x009896800000995d */ /* 0x004fea0003900000 */
[----:B------:R-:W2:Y:S02]  /*140c0*/  @!P1 SYNCS.PHASECHK.TRANS64 P1, [R3+URZ+0x28c50], R0 ;  /* 0x028c5000030095a7 */ /* 0x000ea4000802007f */
[----:B--2---:R-:W-:Y:S05]  /*140d0*/  @!P1 BRA `(.L_x_4616) ;  /* 0xfffffffc00ec9947 */ /* 0x004fea000383ffff */
[----:B------:R-:W-:Y:S05]  /*140e0*/  BRA `(.L_x_4615) ;  /* 0xfffffee400d87947 */ /* 0x000fea000383ffff */
.L_x_4619:
[----:B0-----:R-:W-:-:S04]  /*140f0*/  IMAD.U32 R3, RZ, RZ, UR46 ;  /* 0x0000002eff037e24 */ /* 0x001fc8000f8e00ff */
[----:B------:R0:W1:Y:S03]  /*14100*/  SYNCS.PHASECHK.TRANS64.TRYWAIT P1, [R3+URZ+0x28c00], R0 ;  /* 0x028c0000030075a7 */ /* 0x000066000802017f */
[----:B-1----:R-:W-:Y:S05]  /*14110*/  @!P1 NANOSLEEP.SYNCS 0x989680 ;  /* 0x009896800000995d */ /* 0x002fea0003900000 */
[----:B------:R-:W1:Y:S02]  /*14120*/  @!P1 SYNCS.PHASECHK.TRANS64 P1, [R3+URZ+0x28c00], R0 ;  /* 0x028c0000030095a7 */ /* 0x000e64000802007f */
[----:B-1----:R-:W-:Y:S05]  /*14130*/  @!P1 BRA `(.L_x_4619) ;  /* 0xfffffffc00ec9947 */ /* 0x002fea000383ffff */
[----:B------:R-:W-:Y:S05]  /*14140*/  BRA `(.L_x_4802) ;  /* 0xfffffef800647947 */ /* 0x000fea000383ffff */
.L_x_4623:
[----:B--2---:R2:W3:Y:S02]  /*14150*/  SYNCS.PHASECHK.TRANS64.TRYWAIT P1, [R7+URZ+0x28c30], R8 ;  /* 0x028c3008070075a7 */ /* 0x0044e4000802017f */
[----:B---3--:R-:W-:Y:S05]  /*14160*/  @!P1 NANOSLEEP.SYNCS 0x989680 ;  /* 0x009896800000995d */ /* 0x008fea0003900000 */
[----:B------:R-:W3:Y:S02]  /*14170*/  @!P1 SYNCS.PHASECHK.TRANS64 P1, [R7+URZ+0x28c30], R8 ;  /* 0x028c3008070095a7 */ /* 0x000ee4000802007f */
[----:B---3--:R-:W-:Y:S05]  /*14180*/  @!P1 BRA `(.L_x_4623) ;  /* 0xfffffffc00f09947 */ /* 0x008fea000383ffff */
[----:B------:R-:W-:Y:S05]  /*14190*/  BRA `(.L_x_4622) ;  /* 0xfffffef800807947 */ /* 0x000fea000383ffff */
.L_x_4627:
[----:B--2---:R2:W3:Y:S02]  /*141a0*/  SYNCS.PHASECHK.TRANS64.TRYWAIT P3, [R7+URZ+0x28c50], R8 ;  /* 0x028c5008070075a7 */ /* 0x0044e4000806017f */
[----:B---3--:R-:W-:Y:S05]  /*141b0*/  @!P3 NANOSLEEP.SYNCS 0x989680 ;  /* 0x009896800000b95d */ /* 0x008fea0003900000 */
[----:B------:R-:W3:Y:S02]  /*141c0*/  @!P3 SYNCS.PHASECHK.TRANS64 P3, [R7+URZ+0x28c50], R8 ;  /* 0x028c50080700b5a7 */ /* 0x000ee4000806007f */
[----:B---3--:R-:W-:Y:S05]  /*141d0*/  @!P3 BRA `(.L_x_4627) ;  /* 0xfffffffc00f0b947 */ /* 0x008fea000383ffff */
[----:B------:R-:W-:Y:S05]  /*141e0*/  BRA `(.L_x_4626) ;  /* 0xffffff10000c7947 */ /* 0x000fea000383ffff */
.L_x_4632:
[----:B--2---:R-:W-:-:S04]  /*141f0*/  IMAD.U32 R6, RZ, RZ, UR25 ;  /* 0x00000019ff067e24 */ /* 0x004fc8000f8e00ff */
[----:B------:R2:W3:Y:S03]  /*14200*/  SYNCS.PHASECHK.TRANS64.TRYWAIT P3, [R6+URZ+0x28c30], R7 ;  /* 0x028c3007060075a7 */ /* 0x0004e6000806017f */
[----:B---3--:R-:W-:Y:S05]  /*14210*/  @!P3 NANOSLEEP.SYNCS 0x989680 ;  /* 0x009896800000b95d */ /* 0x008fea0003900000 */
[----:B------:R-:W3:Y:S02]  /*14220*/  @!P3 SYNCS.PHASECHK.TRANS64 P3, [R6+URZ+0x28c30], R7 ;  /* 0x028c30070600b5a7 */ /* 0x000ee4000806007f */
[----:B---3--:R-:W-:Y:S05]  /*14230*/  @!P3 BRA `(.L_x_4632) ;  /* 0xfffffffc00ecb947 */ /* 0x008fea000383ffff */
[----:B------:R-:W-:Y:S05]  /*14240*/  BRA `(.L_x_4631) ;  /* 0xffffff1400107947 */ /* 0x000fea000383ffff */
.L_x_4636:
[----:B--2---:R2:W3:Y:S02]  /*14250*/  SYNCS.PHASECHK.TRANS64.TRYWAIT P3, [R178+URZ+0x28c50], R7 ;  /* 0x028c5007b20075a7 */ /* 0x0044e4000806017f */
[----:B---3--:R-:W-:Y:S05]  /*14260*/  @!P3 NANOSLEEP.SYNCS 0x989680 ;  /* 0x009896800000b95d */ /* 0x008fea0003900000 */
[----:B------:R-:W3:Y:S02]  /*14270*/  @!P3 SYNCS.PHASECHK.TRANS64 P3, [R178+URZ+0x28c50], R7 ;  /* 0x028c5007b200b5a7 */ /* 0x000ee4000806007f */
[----:B---3--:R-:W-:Y:S05]  /*14280*/  @!P3 BRA `(.L_x_4636) ;  /* 0xfffffffc00f0b947 */ /* 0x008fea000383ffff */
[----:B------:R-:W-:Y:S05]  /*14290*/  BRA `(.L_x_4635) ;  /* 0xffffff3000847947 */ /* 0x000fea000383ffff */
.L_x_4642:
[----:B---3--:R-:W-:-:S04]  /*142a0*/  IMAD.U32 R6, RZ, RZ, UR24 ;  /* 0x00000018ff067e24 */ /* 0x008fc8000f8e00ff */
[----:B------:R3:W4:Y:S03]  /*142b0*/  SYNCS.PHASECHK.TRANS64.TRYWAIT P2, [R6+URZ+0x28c30], R7 ;  /* 0x028c3007060075a7 */ /* 0x000726000804017f */
[----:B----4-:R-:W-:Y:S05]  /*142c0*/  @!P2 NANOSLEEP.SYNCS 0x989680 ;  /* 0x009896800000a95d */ /* 0x010fea0003900000 */
[----:B------:R-:W4:Y:S02]  /*142d0*/  @!P2 SYNCS.PHASECHK.TRANS64 P2, [R6+URZ+0x28c30], R7 ;  /* 0x028c30070600a5a7 */ /* 0x000f24000804007f */
[----:B----4-:R-:W-:Y:S05]  /*142e0*/  @!P2 BRA `(.L_x_4642) ;  /* 0xfffffffc00eca947 */ /* 0x010fea000383ffff */
[----:B------:R-:W-:Y:S05]  /*142f0*/  BRA `(.L_x_4641) ;  /* 0xffffff3400707947 */ /* 0x000fea000383ffff */
.L_x_4646:
[----:B--2---:R2:W3:Y:S02]  /*14300*/  SYNCS.PHASECHK.TRANS64.TRYWAIT P2, [R170+URZ+0x28c50], R7 ;  /* 0x028c5007aa0075a7 */ /* 0x0044e4000804017f */
[----:B---3--:R-:W-:Y:S05]  /*14310*/  @!P2 NANOSLEEP.SYNCS 0x989680 ;  /* 0x009896800000a95d */ /* 0x008fea0003900000 */
[----:B------:R-:W3:Y:S02]  /*14320*/  @!P2 SYNCS.PHASECHK.TRANS64 P2, [R170+URZ+0x28c50], R7 ;  /* 0x028c5007aa00a5a7 */ /* 0x000ee4000804007f */
[----:B---3--:R-:W-:Y:S05]  /*14330*/  @!P2 BRA `(.L_x_4646) ;  /* 0xfffffffc00f0a947 */ /* 0x008fea000383ffff */
[----:B------:R-:W-:Y:S05]  /*14340*/  BRA `(.L_x_4645) ;  /* 0xffffff4c00947947 */ /* 0x000fea000383ffff */
.L_x_4682:
        /* <DEDUP_REMOVED lines=11> */
.L_x_4804:
[----:B------:R-:W-:Y:S05]  /*14400*/  BSYNC B0 ;  /* 0x0000000000007941 */ /* 0x000fea0003800000 */
.L_x_4803:
[----:B------:R-:W-:Y:S05]  /*14410*/  BRA `(.L_x_4805) ;  /* 0xffffffa000f07947 */ /* 0x000fea000383ffff */
.L_x_4684:
[----:B------:R-:W-:Y:S01]  /*14420*/  BSSY B0, `(.L_x_4806) ;  /* 0x0000006000007945 */ /* 0x000fe20003800000 */
[----:B------:R-:W-:-:S07]  /*14430*/  IMAD.MOV.U32 R15, RZ, RZ, -0x1 ;  /* 0xffffffffff0f7424 */ /* 0x000fce00078e00ff */
[----:B0123--:R-:W-:Y:S05]  /*14440*/  WARPSYNC.COLLECTIVE R15, `(.L_x_4807) ;  /* 0x000000000f0c7348 */ /* 0x00ffea0003c00000 */
[----:B------:R-:W-:Y:S02]  /*14450*/  ELECT P6, UR62, PT ;  /* 0x00000000003e782f */ /* 0x000fe400038c0000 */
[----:B------:R-:W-:Y:S01]  /*14460*/  MOV R14, UR62 ;  /* 0x0000003e000e7c02 */ /* 0x000fe20008000f00 */
[----:B0123--:R-:W-:Y:S10]  /*14470*/  ENDCOLLECTIVE ;  /* 0x000000000000791b */ /* 0x00fff40003800000 */
.L_x_4807:
[----:B------:R-:W-:Y:S05]  /*14480*/  BSYNC B0 ;  /* 0x0000000000007941 */ /* 0x000fea0003800000 */
.L_x_4806:
[----:B------:R-:W-:Y:S05]  /*14490*/  BRA `(.L_x_4808) ;  /* 0xffffffa000f87947 */ /* 0x000fea000383ffff */
.L_x_4686:
[----:B---3--:R3:W4:Y:S02]  /*144a0*/  SYNCS.PHASECHK.TRANS64.TRYWAIT P0, [R0+URZ+0x28c40], R2 ;  /* 0x028c4002000075a7 */ /* 0x008724000800017f */
[----:B----4-:R-:W-:Y:S05]  /*144b0*/  @!P0 NANOSLEEP.SYNCS 0x989680 ;  /* 0x009896800000895d */ /* 0x010fea0003900000 */
[----:B------:R-:W4:Y:S02]  /*144c0*/  @!P0 SYNCS.PHASECHK.TRANS64 P0, [R0+URZ+0x28c40], R2 ;  /* 0x028c4002000085a7 */ /* 0x000f24000800007f */
[----:B----4-:R-:W-:Y:S05]  /*144d0*/  @!P0 BRA `(.L_x_4686) ;  /* 0xfffffffc00f08947 */ /* 0x010fea000383ffff */
[----:B------:R-:W-:Y:S05]  /*144e0*/  BRA `(.L_x_4809) ;  /* 0xffffffa400647947 */ /* 0x000fea000383ffff */
.L_x_4690:
[----:B------:R-:W-:Y:S02]  /*144f0*/  IMAD.MOV.U32 R13, RZ, RZ, R2 ;  /* 0x000000ffff0d7224 */ /* 0x000fe400078e0002 */
[----:B------:R-:W-:Y:S02]  /*14500*/  IMAD.MOV.U32 R12, RZ, RZ, RZ ;  /* 0x000000ffff0c7224 */ /* 0x000fe400078e00ff */
[----:B------:R-:W-:Y:S02]  /*14510*/  IMAD.MOV.U32 R11, RZ, RZ, 0x181f ;  /* 0x0000181fff0b7424 */ /* 0x000fe400078e00ff */
[----:B------:R-:W-:Y:S02]  /*14520*/  IMAD.MOV.U32 R15, RZ, RZ, -0x1 ;  /* 0xffffffffff0f7424 */ /* 0x000fe400078e00ff */
[----:B-----5:R-:W-:Y:S02]  /*14530*/  IMAD R0, R6, R7, RZ ;  /* 0x0000000706007224 */ /* 0x020fe400078e02ff */
[----:B------:R-:W-:-:S07]  /*14540*/  IMAD R17, R17, 0x40, R8 ;  /* 0x0000004011117824 */ /* 0x000fce00078e0208 */
[----:B------:R-:W-:Y:S05]  /*14550*/  WARPSYNC.COLLECTIVE R15, `(.L_x_4810) ;  /* 0x000000000f087348 */ /* 0x000fea0003c00000 */
[----:B------:R0:W1:Y:S02]  /*14560*/  SHFL.IDX P6, R14, R13, R12, R11 ;  /* 0x0000000c0d0e7389 */ /* 0x00006400000c000b */
[----:B01----:R-:W-:Y:S01]  /*14570*/  ENDCOLLECTIVE ;  /* 0x000000000000791b */ /* 0x003fe20003800000 */
.L_x_4810:
[C---:B------:R-:W-:Y:S01]  /*14580*/  VIADD R7, R17.reuse, 0x10 ;  /* 0x0000001011077836 */ /* 0x040fe20000000000 */
[----:B------:R-:W-:Y:S01]  /*14590*/  ISETP.GE.AND P1, PT, R17, R0, PT ;  /* 0x000000001100720c */ /* 0x000fe20003f26270 */
[----:B------:R-:W-:Y:S02]  /*145a0*/  IMAD.MOV.U32 R13, RZ, RZ, R3 ;  /* 0x000000ffff0d7224 */ /* 0x000fe400078e0003 */
[----:B------:R-:W-:-:S10]  /*145b0*/  IMAD.MOV.U32 R4, RZ, RZ, R14 ;  /* 0x000000ffff047224 */ /* 0x000fd400078e000e */
[----:B------:R-:W-:Y:S05]  /*145c0*/  WARPSYNC.COLLECTIVE R15, `(.L_x_4811) ;  /* 0x000000000f087348 */ /* 0x000fea0003c00000 */
[----:B------:R0:W1:Y:S02]  /*145d0*/  SHFL.IDX P6, R14, R13, R12, R11 ;  /* 0x0000000c0d0e7389 */ /* 0x00006400000c000b */
[----:B01----:R-:W-:Y:S01]  /*145e0*/  ENDCOLLECTIVE ;  /* 0x000000000000791b */ /* 0x003fe20003800000 */
.L_x_4811:
[----:B------:R-:W-:Y:S02]  /*145f0*/  IMAD.MOV.U32 R13, RZ, RZ, R2 ;  /* 0x000000ffff0d7224 */ /* 0x000fe400078e0002 */
[----:B------:R-:W-:Y:S02]  /*14600*/  IMAD.MOV.U32 R12, RZ, RZ, 0x1 ;  /* 0x00000001ff0c7424 */ /* 0x000fe400078e00ff */
[----:B------:R-:W-:-:S07]  /*14610*/  IMAD.MOV.U32 R5, RZ, RZ, R14 ;  /* 0x000000ffff057224 */ /* 0x000fce00078e000e */
[----:B------:R-:W-:Y:S05]  /*14620*/  WARPSYNC.COLLECTIVE R15, `(.L_x_4812) ;  /* 0x000000000f087348 */ /* 0x000fea0003c00000 */
[----:B------:R0:W1:Y:S02]  /*14630*/  SHFL.IDX P6, R14, R13, R12, R11 ;  /* 0x0000000c0d0e7389 */ /* 0x00006400000c000b */
[----:B01----:R-:W-:Y:S01]  /*14640*/  ENDCOLLECTIVE ;  /* 0x000000000000791b */ /* 0x003fe20003800000 */
.L_x_4812:
        /* <DEDUP_REMOVED lines=15> */
.L_x_4813:
[----:B------:R-:W-:Y:S02]  /*14740*/  IMAD.MOV.U32 R13, RZ, RZ, R2 ;  /* 0x000000ffff0d7224 */ /* 0x000fe400078e0002 */
[----:B------:R-:W-:Y:S02]  /*14750*/  IMAD.MOV.U32 R12, RZ, RZ, 0x2 ;  /* 0x00000002ff0c7424 */ /* 0x000fe400078e00ff */
[----:B------:R-:W-:-:S07]  /*14760*/  IMAD.MOV.U32 R5, RZ, RZ, R14 ;  /* 0x000000ffff057224 */ /* 0x000fce00078e000e */
[----:B------:R-:W-:Y:S05]  /*14770*/  WARPSYNC.COLLECTIVE R15, `(.L_x_4814) ;  /* 0x000000000f087348 */ /* 0x000fea0003c00000 */
[----:B------:R0:W1:Y:S02]  /*14780*/  SHFL.IDX P6, R14, R13, R12, R11 ;  /* 0x0000000c0d0e7389 */ /* 0x00006400000c000b */
[----:B01----:R-:W-:Y:S01]  /*14790*/  ENDCOLLECTIVE ;  /* 0x000000000000791b */ /* 0x003fe20003800000 */
.L_x_4814:
        /* <DEDUP_REMOVED lines=10> */
[----:B0-----:R-:W-:-:S05]  /*14840*/  VIADD R4, R17, 0x20 ;  /* 0x0000002011047836 */ /* 0x001fca0000000000 */
[----:B------:R-:W-:Y:S01]  /*14850*/  ISETP.GE.AND P1, PT, R4, R0, PT ;  /* 0x000000000400720c */ /* 0x000fe20003f26270 */
[----:B------:R-:W-:-:S12]  /*14860*/  IMAD.MOV.U32 R4, RZ, RZ, R14 ;  /* 0x000000ffff047224 */ /* 0x000fd800078e000e */
[----:B------:R-:W-:Y:S05]  /*14870*/  WARPSYNC.COLLECTIVE R15, `(.L_x_4815) ;  /* 0x000000000f087348 */ /* 0x000fea0003c00000 */
[----:B------:R0:W1:Y:S02]  /*14880*/  SHFL.IDX P6, R14, R13, R12, R11 ;  /* 0x0000000c0d0e7389 */ /* 0x00006400000c000b */
[----:B01----:R-:W-:Y:S01]  /*14890*/  ENDCOLLECTIVE ;  /* 0x000000000000791b */ /* 0x003fe20003800000 */
.L_x_4815:
[----:B------:R-:W-:Y:S02]  /*148a0*/  IMAD.MOV.U32 R13, RZ, RZ, R2 ;  /* 0x000000ffff0d7224 */ /* 0x000fe400078e0002 */
[----:B------:R-:W-:Y:S02]  /*148b0*/  IMAD.MOV.U32 R12, RZ, RZ, 0x3 ;  /* 0x00000003ff0c7424 */ /* 0x000fe400078e00ff */
[----:B------:R-:W-:-:S07]  /*148c0*/  IMAD.MOV.U32 R5, RZ, RZ, R14 ;  /* 0x000000ffff057224 */ /* 0x000fce00078e000e */
[----:B------:R-:W-:Y:S05]  /*148d0*/  WARPSYNC.COLLECTIVE R15, `(.L_x_4816) ;  /* 0x000000000f087348 */ /* 0x000fea0003c00000 */
[----:B------:R0:W1:Y:S02]  /*148e0*/  SHFL.IDX P6, R14, R13, R12, R11 ;  /* 0x0000000c0d0e7389 */ /* 0x00006400000c000b */
[----:B01----:R-:W-:Y:S01]  /*148f0*/  ENDCOLLECTIVE ;  /* 0x000000000000791b */ /* 0x003fe20003800000 */
.L_x_4816:
        /* <DEDUP_REMOVED lines=14> */
.L_x_4817:
[----:B------:R-:W-:Y:S01]  /*149e0*/  IMAD.MOV.U32 R3, RZ, RZ, R14 ;  /* 0x000000ffff037224 */ /* 0x000fe200078e000e */
[----:B------:R-:W-:Y:S06]  /*149f0*/  BRA `(.L_x_4818) ;  /* 0xffffffa800d07947 */ /* 0x000fec000383ffff */
.L_x_4693:
[----:B0-----:R-:W2:Y:S02]  /*14a00*/  LDL R2, [R1+0x4] ;  /* 0x0000040001027983 */ /* 0x001ea40000100800 */
[----:B--2---:R0:W1:Y:S02]  /*14a10*/  SYNCS.PHASECHK.TRANS64.TRYWAIT P0, [R2+URZ+0x28c20], R0 ;  /* 0x028c2000020075a7 */ /* 0x004064000800017f */
[----:B-1----:R-:W-:Y:S05]  /*14a20*/  @!P0 NANOSLEEP.SYNCS 0x989680 ;  /* 0x009896800000895d */ /* 0x002fea0003900000 */
[----:B------:R-:W1:Y:S02]  /*14a30*/  @!P0 SYNCS.PHASECHK.TRANS64 P0, [R2+URZ+0x28c20], R0 ;  /* 0x028c2000020085a7 */ /* 0x000e64000800007f */
[----:B-1----:R-:W-:Y:S05]  /*14a40*/  @!P0 BRA `(.L_x_4693) ;  /* 0xfffffffc00ec8947 */ /* 0x002fea000383ffff */
[----:B------:R-:W-:Y:S05]  /*14a50*/  BRA `(.L_x_4819) ;  /* 0xffffffac00307947 */ /* 0x000fea000383ffff */
.L_x_4697:
[----:B0-----:R0:W1:Y:S02]  /*14a60*/  SYNCS.PHASECHK.TRANS64.TRYWAIT P0, [R0+URZ+0x28c60], R2 ;  /* 0x028c6002000075a7 */ /* 0x001064000800017f */
[----:B-1----:R-:W-:Y:S05]  /*14a70*/  @!P0 NANOSLEEP.SYNCS 0x989680 ;  /* 0x009896800000895d */ /* 0x002fea0003900000 */
[----:B------:R-:W1:Y:S02]  /*14a80*/  @!P0 SYNCS.PHASECHK.TRANS64 P0, [R0+URZ+0x28c60], R2 ;  /* 0x028c6002000085a7 */ /* 0x000e64000800007f */
[----:B-1----:R-:W-:Y:S05]  /*14a90*/  @!P0 BRA `(.L_x_4697) ;  /* 0xfffffffc00f08947 */ /* 0x002fea000383ffff */
[----:B------:R-:W-:Y:S05]  /*14aa0*/  BRA `(.L_x_4820) ;  /* 0xffffffac00607947 */ /* 0x000fea000383ffff */
.L_x_4716:
[----:B-1----:R1:W2:Y:S02]  /*14ab0*/  SYNCS.PHASECHK.TRANS64.TRYWAIT P0, [R3+URZ+0x28c40], R2 ;  /* 0x028c4002030075a7 */ /* 0x0022a4000800017f */
[----:B--2---:R-:W-:Y:S05]  /*14ac0*/  @!P0 NANOSLEEP.SYNCS 0x989680 ;  /* 0x009896800000895d */ /* 0x004fea0003900000 */
[----:B------:R-:W2:Y:S02]  /*14ad0*/  @!P0 SYNCS.PHASECHK.TRANS64 P0, [R3+URZ+0x28c40], R2 ;  /* 0x028c4002030085a7 */ /* 0x000ea4000800007f */
[----:B--2---:R-:W-:Y:S05]  /*14ae0*/  @!P0 BRA `(.L_x_4716) ;  /* 0xfffffffc00f08947 */ /* 0x004fea000383ffff */
[----:B------:R-:W-:Y:S05]  /*14af0*/  BRA `(.L_x_4821) ;  /* 0xffffffb800847947 */ /* 0x000fea000383ffff */
.L_x_4721:
[----:B0-----:R0:W2:Y:S02]  /*14b00*/  SYNCS.PHASECHK.TRANS64.TRYWAIT P0, [R3+URZ+0x28c60], R2 ;  /* 0x028c6002030075a7 */ /* 0x0010a4000800017f */
[----:B--2---:R-:W-:Y:S05]  /*14b10*/  @!P0 NANOSLEEP.SYNCS 0x989680 ;  /* 0x009896800000895d */ /* 0x004fea0003900000 */
[----:B------:R-:W2:Y:S02]  /*14b20*/  @!P0 SYNCS.PHASECHK.TRANS64 P0, [R3+URZ+0x28c60], R2 ;  /* 0x028c6002030085a7 */ /* 0x000ea4000800007f */
[----:B--2---:R-:W-:Y:S05]  /*14b30*/  @!P0 BRA `(.L_x_4721) ;  /* 0xfffffffc00f08947 */ /* 0x004fea000383ffff */
[----:B------:R-:W-:Y:S05]  /*14b40*/  BRA `(.L_x_4822) ;  /* 0xffffffbc000c7947 */ /* 0x000fea000383ffff */
.L_x_4736:
[----:B0-----:R0:W1:Y:S02]  /*14b50*/  SYNCS.PHASECHK.TRANS64.TRYWAIT P0, [R4+URZ+0x28c40], R2 ;  /* 0x028c4002040075a7 */ /* 0x001064000800017f */
[----:B-1----:R-:W-:Y:S05]  /*14b60*/  @!P0 NANOSLEEP.SYNCS 0x989680 ;  /* 0x009896800000895d */ /* 0x002fea0003900000 */
[----:B------:R-:W1:Y:S02]  /*14b70*/  @!P0 SYNCS.PHASECHK.TRANS64 P0, [R4+URZ+0x28c40], R2 ;  /* 0x028c4002040085a7 */ /* 0x000e64000800007f */
[----:B-1----:R-:W-:Y:S05]  /*14b80*/  @!P0 BRA `(.L_x_4736) ;  /* 0xfffffffc00f08947 */ /* 0x002fea000383ffff */
[----:B------:R-:W-:Y:S05]  /*14b90*/  BRA `(.L_x_4823) ;  /* 0xffffffc800147947 */ /* 0x000fea000383ffff */
.L_x_4741:
[----:B-1----:R1:W2:Y:S02]  /*14ba0*/  SYNCS.PHASECHK.TRANS64.TRYWAIT P0, [R4+URZ+0x28c60], R2 ;  /* 0x028c6002040075a7 */ /* 0x0022a4000800017f */
[----:B--2---:R-:W-:Y:S05]  /*14bb0*/  @!P0 NANOSLEEP.SYNCS 0x989680 ;  /* 0x009896800000895d */ /* 0x004fea0003900000 */
[----:B------:R-:W2:Y:S02]  /*14bc0*/  @!P0 SYNCS.PHASECHK.TRANS64 P0, [R4+URZ+0x28c60], R2 ;  /* 0x028c6002040085a7 */ /* 0x000ea4000800007f */
[----:B--2---:R-:W-:Y:S05]  /*14bd0*/  @!P0 BRA `(.L_x_4741) ;  /* 0xfffffffc00f08947 */ /* 0x004fea000383ffff */
[----:B------:R-:W-:Y:S05]  /*14be0*/  BRA `(.L_x_4824) ;  /* 0xffffffc800987947 */ /* 0x000fea000383ffff */
.L_x_4756:
[----:B-1----:R1:W2:Y:S02]  /*14bf0*/  SYNCS.PHASECHK.TRANS64.TRYWAIT P0, [R4+URZ+0x28c40], R2 ;  /* 0x028c4002040075a7 */ /* 0x0022a4000800017f */
[----:B--2---:R-:W-:Y:S05]  /*14c00*/  @!P0 NANOSLEEP.SYNCS 0x989680 ;  /* 0x009896800000895d */ /* 0x004fea0003900000 */
[----:B------:R-:W2:Y:S02]  /*14c10*/  @!P0 SYNCS.PHASECHK.TRANS64 P0, [R4+URZ+0x28c40], R2 ;  /* 0x028c4002040085a7 */ /* 0x000ea4000800007f */
[----:B--2---:R-:W-:Y:S05]  /*14c20*/  @!P0 BRA `(.L_x_4756) ;  /* 0xfffffffc00f08947 */ /* 0x004fea000383ffff */
[----:B------:R-:W-:Y:S05]  /*14c30*/  BRA `(.L_x_4825) ;  /* 0xffffffd400847947 */ /* 0x000fea000383ffff */
.L_x_4761:
[----:B0-----:R0:W2:Y:S02]  /*14c40*/  SYNCS.PHASECHK.TRANS64.TRYWAIT P0, [R4+URZ+0x28c60], R2 ;  /* 0x028c6002040075a7 */ /* 0x0010a4000800017f */
[----:B--2---:R-:W-:Y:S05]  /*14c50*/  @!P0 NANOSLEEP.SYNCS 0x989680 ;  /* 0x009896800000895d */ /* 0x004fea0003900000 */
[----:B------:R-:W2:Y:S02]  /*14c60*/  @!P0 SYNCS.PHASECHK.TRANS64 P0, [R4+URZ+0x28c60], R2 ;  /* 0x028c6002040085a7 */ /* 0x000ea4000800007f */
[----:B--2---:R-:W-:Y:S05]  /*14c70*/  @!P0 BRA `(.L_x_4761) ;  /* 0xfffffffc00f08947 */ /* 0x004fea000383ffff */
[----:B------:R-:W-:Y:S05]  /*14c80*/  BRA `(.L_x_4826) ;  /* 0xffffffd8000c7947 */ /* 0x000fea000383ffff */
.L_x_4777:
        /* <DEDUP_REMOVED lines=8> */
.L_x_4828:
[----:B------:R-:W-:Y:S05]  /*14d10*/  BSYNC B0 ;  /* 0x0000000000007941 */ /* 0x000fea0003800000 */
.L_x_4827:
        /* <DEDUP_REMOVED lines=9> */
.L_x_4829:
        /* <DEDUP_REMOVED lines=18> */
.L_x_4830:
[----:B------:R-:W-:Y:S01]  /*14ed0*/  IMAD.MOV.U32 R12, RZ, RZ, 0x2 ;  /* 0x00000002ff0c7424 */ /* 0x000fe200078e00ff */
[----:B------:R-:W-:-:S05]  /*14ee0*/  SEL R5, R14, RZ, P1 ;  /* 0x000000ff0e057207 */ /* 0x000fca0000800000 */
[----:B------:R-:W-:-:S04]  /*14ef0*/  IMAD.IADD R3, R2, 0x1, R5 ;  /* 0x0000000102037824 */ /* 0x000fc800078e0205 */
[----:B------:R-:W-:-:S07]  /*14f00*/  IMAD.MOV.U32 R13, RZ, RZ, R3 ;  /* 0x000000ffff0d7224 */ /* 0x000fce00078e0003 */
[----:B------:R-:W-:Y:S05]  /*14f10*/  WARPSYNC.COLLECTIVE R15, `(.L_x_4831) ;  /* 0x000000000f087348 */ /* 0x000fea0003c00000 */
[----:B------:R0:W1:Y:S02]  /*14f20*/  SHFL.UP P6, R14, R13, R12, R11 ;  /* 0x0400000c0d0e7389 */ /* 0x00006400000c000b */
[----:B01----:R-:W-:Y:S01]  /*14f30*/  ENDCOLLECTIVE ;  /* 0x000000000000791b */ /* 0x003fe20003800000 */
.L_x_4831:
[----:B------:R-:W-:Y:S01]  /*14f40*/  IMAD.MOV.U32 R12, RZ, RZ, 0x4 ;  /* 0x00000004ff0c7424 */ /* 0x000fe200078e00ff */
[----:B------:R-:W-:-:S05]  /*14f50*/  SEL R14, R14, RZ, P2 ;  /* 0x000000ff0e0e7207 */ /* 0x000fca0001000000 */
[----:B------:R-:W-:-:S04]  /*14f60*/  IMAD.IADD R3, R3, 0x1, R14 ;  /* 0x0000000103037824 */ /* 0x000fc800078e020e */
[----:B------:R-:W-:-:S07]  /*14f70*/  IMAD.MOV.U32 R13, RZ, RZ, R3 ;  /* 0x000000ffff0d7224 */ /* 0x000fce00078e0003 */
[----:B------:R-:W-:Y:S05]  /*14f80*/  WARPSYNC.COLLECTIVE R15, `(.L_x_4832) ;  /* 0x000000000f087348 */ /* 0x000fea0003c00000 */
[----:B------:R0:W1:Y:S02]  /*14f90*/  SHFL.UP P6, R14, R13, R12, R11 ;  /* 0x0400000c0d0e7389 */ /* 0x00006400000c000b */
[----:B01----:R-:W-:Y:S01]  /*14fa0*/  ENDCOLLECTIVE ;  /* 0x000000000000791b */ /* 0x003fe20003800000 */
.L_x_4832:
[----:B------:R-:W-:Y:S01]  /*14fb0*/  IMAD.MOV.U32 R12, RZ, RZ, 0x8 ;  /* 0x00000008ff0c7424 */ /* 0x000fe200078e00ff */
[----:B------:R-:W-:-:S05]  /*14fc0*/  SEL R14, R14, RZ, P3 ;  /* 0x000000ff0e0e7207 */ /* 0x000fca0001800000 */
[----:B------:R-:W-:-:S04]  /*14fd0*/  IMAD.IADD R3, R3, 0x1, R14 ;  /* 0x0000000103037824 */ /* 0x000fc800078e020e */
[----:B------:R-:W-:-:S07]  /*14fe0*/  IMAD.MOV.U32 R13, RZ, RZ, R3 ;  /* 0x000000ffff0d7224 */ /* 0x000fce00078e0003 */
[----:B------:R-:W-:Y:S05]  /*14ff0*/  WARPSYNC.COLLECTIVE R15, `(.L_x_4833) ;  /* 0x000000000f087348 */ /* 0x000fea0003c00000 */
[----:B------:R0:W1:Y:S02]  /*15000*/  SHFL.UP P6, R14, R13, R12, R11 ;  /* 0x0400000c0d0e7389 */ /* 0x00006400000c000b */
[----:B01----:R-:W-:Y:S01]  /*15010*/  ENDCOLLECTIVE ;  /* 0x000000000000791b */ /* 0x003fe20003800000 */
.L_x_4833:
[----:B------:R-:W-:Y:S01]  /*15020*/  IMAD.MOV.U32 R12, RZ, RZ, 0x10 ;  /* 0x00000010ff0c7424 */ /* 0x000fe200078e00ff */
[----:B------:R-:W-:-:S05]  /*15030*/  SEL R14, R14, RZ, P4 ;  /* 0x000000ff0e0e7207 */ /* 0x000fca0002000000 */
[----:B------:R-:W-:-:S04]  /*15040*/  IMAD.IADD R3, R3, 0x1, R14 ;  /* 0x0000000103037824 */ /* 0x000fc800078e020e */
[----:B------:R-:W-:-:S07]  /*15050*/  IMAD.MOV.U32 R13, RZ, RZ, R3 ;  /* 0x000000ffff0d7224 */ /* 0x000fce00078e0003 */
[----:B------:R-:W-:Y:S05]  /*15060*/  WARPSYNC.COLLECTIVE R15, `(.L_x_4834) ;  /* 0x000000000f087348 */ /* 0x000fea0003c00000 */
[----:B------:R0:W1:Y:S02]  /*15070*/  SHFL.UP P6, R14, R13, R12, R11 ;  /* 0x0400000c0d0e7389 */ /* 0x00006400000c000b */
[----:B01----:R-:W-:Y:S01]  /*15080*/  ENDCOLLECTIVE ;  /* 0x000000000000791b */ /* 0x003fe20003800000 */
.L_x_4834:
        /* <DEDUP_REMOVED lines=8> */
.L_x_4835:
[----:B------:R-:W-:Y:S05]  /*15110*/  BRA `(.L_x_4836) ;  /* 0xffffffe0007c7947 */ /* 0x000fea000383ffff */
.L_x_4782:
        /* <DEDUP_REMOVED lines=8> */
.L_x_4838:
[----:B------:R-:W-:Y:S05]  /*151a0*/  BSYNC B0 ;  /* 0x0000000000007941 */ /* 0x000fea0003800000 */
.L_x_4837:
        /* <DEDUP_REMOVED lines=8> */
.L_x_4839:
[----:B------:R-:W-:Y:S01]  /*15230*/  IMAD.MOV.U32 R12, RZ, RZ, 0x4 ;  /* 0x00000004ff0c7424 */ /* 0x000fe200078e00ff */
[----:B------:R-:W-:-:S05]  /*15240*/  SEL R4, R14, RZ, P2 ;  /* 0x000000ff0e047207 */ /* 0x000fca0001000000 */
[----:B------:R-:W-:-:S04]  /*15250*/  IMAD.IADD R4, R13, 0x1, R4 ;  /* 0x000000010d047824 */ /* 0x000fc800078e0204 */
[----:B------:R-:W-:-:S07]  /*15260*/  IMAD.MOV.U32 R13, RZ, RZ, R4 ;  /* 0x000000ffff0d7224 */ /* 0x000fce00078e0004 */
[----:B------:R-:W-:Y:S05]  /*15270*/  WARPSYNC.COLLECTIVE R15, `(.L_x_4840) ;  /* 0x000000000f087348 */ /* 0x000fea0003c00000 */
[----:B------:R0:W1:Y:S02]  /*15280*/  SHFL.UP P6, R14, R13, R12, R11 ;  /* 0x0400000c0d0e7389 */ /* 0x00006400000c000b */
[----:B01----:R-:W-:Y:S01]  /*15290*/  ENDCOLLECTIVE ;  /* 0x000000000000791b */ /* 0x003fe20003800000 */
.L_x_4840:
[----:B------:R-:W-:Y:S01]  /*152a0*/  IMAD.MOV.U32 R12, RZ, RZ, 0x8 ;  /* 0x00000008ff0c7424 */ /* 0x000fe200078e00ff */
[----:B------:R-:W-:-:S05]  /*152b0*/  SEL R5, R14, RZ, P3 ;  /* 0x000000ff0e057207 */ /* 0x000fca0001800000 */
[----:B------:R-:W-:-:S04]  /*152c0*/  IMAD.IADD R5, R4, 0x1, R5 ;  /* 0x0000000104057824 */ /* 0x000fc800078e0205 */
[----:B------:R-:W-:-:S07]  /*152d0*/  IMAD.MOV.U32 R13, RZ, RZ, R5 ;  /* 0x000000ffff0d7224 */ /* 0x000fce00078e0005 */
[----:B------:R-:W-:Y:S05]  /*152e0*/  WARPSYNC.COLLECTIVE R15, `(.L_x_4841) ;  /* 0x000000000f087348 */ /* 0x000fea0003c00000 */
[----:B------:R0:W1:Y:S02]  /*152f0*/  SHFL.UP P6, R14, R13, R12, R11 ;  /* 0x0400000c0d0e7389 */ /* 0x00006400000c000b */
[----:B01----:R-:W-:Y:S01]  /*15300*/  ENDCOLLECTIVE ;  /* 0x000000000000791b */ /* 0x003fe20003800000 */
.L_x_4841:
[----:B------:R-:W-:Y:S01]  /*15310*/  IMAD.MOV.U32 R12, RZ, RZ, 0x10 ;  /* 0x00000010ff0c7424 */ /* 0x000fe200078e00ff */
[----:B------:R-:W-:-:S05]  /*15320*/  SEL R6, R14, RZ, P4 ;  /* 0x000000ff0e067207 */ /* 0x000fca0002000000 */
[----:B------:R-:W-:-:S04]  /*15330*/  IMAD.IADD R6, R5, 0x1, R6 ;  /* 0x0000000105067824 */ /* 0x000fc800078e0206 */
[----:B------:R-:W-:-:S07]  /*15340*/  IMAD.MOV.U32 R13, RZ, RZ, R6 ;  /* 0x000000ffff0d7224 */ /* 0x000fce00078e0006 */
[----:B------:R-:W-:Y:S05]  /*15350*/  WARPSYNC.COLLECTIVE R15, `(.L_x_4842) ;  /* 0x000000000f087348 */ /* 0x000fea0003c00000 */
[----:B------:R0:W1:Y:S02]  /*15360*/  SHFL.UP P6, R14, R13, R12, R11 ;  /* 0x0400000c0d0e7389 */ /* 0x00006400000c000b */
[----:B01----:R-:W-:Y:S01]  /*15370*/  ENDCOLLECTIVE ;  /* 0x000000000000791b */ /* 0x003fe20003800000 */
.L_x_4842:
        /* <DEDUP_REMOVED lines=8> */
.L_x_4843:
[----:B------:R-:W-:Y:S05]  /*15400*/  BRA `(.L_x_4844) ;  /* 0xffffffe0005c7947 */ /* 0x000fea000383ffff */
.L_x_4784:
[----:B------:R-:W-:Y:S01]  /*15410*/  BSSY B0, `(.L_x_4845) ;  /* 0x0000006000007945 */ /* 0x000fe20003800000 */
[----:B------:R-:W-:Y:S01]  /*15420*/  PLOP3.LUT P6, PT, P6, PT, PT, 0x8, 0x0 ;  /* 0x000000000000781c */ /* 0x000fe200037ce170 */
[----:B------:R-:W-:-:S12]  /*15430*/  IMAD.MOV.U32 R15, RZ, RZ, -0x1 ;  /* 0xffffffffff0f7424 */ /* 0x000fd800078e00ff */
[----:B01---5:R-:W-:Y:S05]  /*15440*/  WARPSYNC.COLLECTIVE R15, `(.L_x_4846) ;  /* 0x000000000f087348 */ /* 0x023fea0003c00000 */
[----:B------:R-:W-:Y:S01]  /*15450*/  VOTE.ANY R14, PT, P6 ;  /* 0x00000000000e7806 */ /* 0x000fe200030e0100 */
[----:B01---5:R-:W-:Y:S06]  /*15460*/  ENDCOLLECTIVE ;  /* 0x000000000000791b */ /* 0x023fec0003800000 */
.L_x_4846:
[----:B------:R-:W-:Y:S05]  /*15470*/  BSYNC B0 ;  /* 0x0000000000007941 */ /* 0x000fea0003800000 */
.L_x_4845:
        /* <DEDUP_REMOVED lines=9> */
.L_x_4847:
[----:B------:R-:W-:Y:S01]  /*15510*/  IMAD.MOV.U32 R17, RZ, RZ, R14 ;  /* 0x000000ffff117224 */ /* 0x000fe200078e000e */
[----:B------:R-:W-:Y:S06]  /*15520*/  BRA `(.L_x_4848) ;  /* 0xffffffe0004c7947 */ /* 0x000fec000383ffff */
.L_x_4786:
[----:B------:R-:W-:Y:S01]  /*15530*/  BSSY B0, `(.L_x_4849) ;  /* 0x0000007000007945 */ /* 0x000fe20003800000 */
[----:B------:R-:W-:Y:S02]  /*15540*/  IMAD.MOV.U32 R13, RZ, RZ, R3 ;  /* 0x000000ffff0d7224 */ /* 0x000fe400078e0003 */
[----:B------:R-:W-:Y:S02]  /*15550*/  IMAD.MOV.U32 R11, RZ, RZ, 0x1f ;  /* 0x0000001fff0b7424 */ /* 0x000fe400078e00ff */
[----:B------:R-:W-:-:S07]  /*15560*/  IMAD.MOV.U32 R15, RZ, RZ, -0x1 ;  /* 0xffffffffff0f7424 */ /* 0x000fce00078e00ff */
[----:B0123-5:R-:W-:Y:S05]  /*15570*/  WARPSYNC.COLLECTIVE R15, `(.L_x_4850) ;  /* 0x000000000f087348 */ /* 0x02ffea0003c00000 */
[----:B------:R4:W0:Y:S02]  /*15580*/  SHFL.IDX P6, R14, R13, R12, R11 ;  /* 0x0000000c0d0e7389 */ /* 0x00082400000c000b */
[----:B012345:R-:W-:Y:S01]  /*15590*/  ENDCOLLECTIVE ;  /* 0x000000000000791b */ /* 0x03ffe20003800000 */
.L_x_4850:
[----:B------:R-:W-:Y:S05]  /*155a0*/  BSYNC B0 ;  /* 0x0000000000007941 */ /* 0x000fea0003800000 */
.L_x_4849:
[----:B------:R-:W-:Y:S01]  /*155b0*/  IMAD.MOV.U32 R5, RZ, RZ, R14 ;  /* 0x000000ffff057224 */ /* 0x000fe200078e000e */
[----:B------:R-:W-:Y:S06]  /*155c0*/  BRA `(.L_x_4785) ;  /* 0xffffffe000407947 */ /* 0x000fec000383ffff */
.L_x_4790:
[----:B-1----:R1:W2:Y:S02]  /*155d0*/  SYNCS.PHASECHK.TRANS64.TRYWAIT P0, [R0+URZ+0x28c20], R3 ;  /* 0x028c2003000075a7 */ /* 0x0022a4000800017f */
[----:B--2---:R-:W-:Y:S05]  /*155e0*/  @!P0 NANOSLEEP.SYNCS 0x989680 ;  /* 0x009896800000895d */ /* 0x004fea0003900000 */
[----:B------:R-:W2:Y:S02]  /*155f0*/  @!P0 SYNCS.PHASECHK.TRANS64 P0, [R0+URZ+0x28c20], R3 ;  /* 0x028c2003000085a7 */ /* 0x000ea4000800007f */
[----:B--2---:R-:W-:Y:S05]  /*15600*/  @!P0 BRA `(.L_x_4790) ;  /* 0xfffffffc00f08947 */ /* 0x004fea000383ffff */
[----:B------:R-:W-:Y:S05]  /*15610*/  BRA `(.L_x_4851) ;  /* 0xffffffe400c07947 */ /* 0x000fea000383ffff */
.L_x_4791:
        /* <DEDUP_REMOVED lines=8> */
[----:B01---5:R-:W-:Y:S05]  /*156a0*/  WARPSYNC.COLLECTIVE R15, `(.L_x_4853) ;  /* 0x000000000f087348 */ /* 0x023fea0003c00000 */
[----:B------:R2:W3:Y:S02]  /*156b0*/  SHFL.IDX P6, R14, R13, R12, R11 ;  /* 0x0000000c0d0e7389 */ /* 0x0004e400000c000b */
[----:B0123-5:R-:W-:Y:S01]  /*156c0*/  ENDCOLLECTIVE ;  /* 0x000000000000791b */ /* 0x02ffe20003800000 */
.L_x_4853:
[----:B------:R-:W-:Y:S05]  /*156d0*/  BSYNC B0 ;  /* 0x0000000000007941 */ /* 0x000fea0003800000 */
.L_x_4852:
[----:B------:R-:W-:Y:S05]  /*156e0*/  BRA `(.L_x_4854) ;  /* 0xffffffe400a87947 */ /* 0x000fea000383ffff */
.L_x_4794:
[----:B------:R-:W-:Y:S01]  /*156f0*/  BSSY B1, `(.L_x_4855) ;  /* 0x0000006000017945 */ /* 0x000fe20003800000 */
[----:B------:R-:W-:-:S07]  /*15700*/  IMAD.MOV.U32 R15, RZ, RZ, -0x1 ;  /* 0xffffffffff0f7424 */ /* 0x000fce00078e00ff */
[----:B012--5:R-:W-:Y:S05]  /*15710*/  WARPSYNC.COLLECTIVE R15, `(.L_x_4856) ;  /* 0x000000000f0c7348 */ /* 0x027fea0003c00000 */
[----:B------:R-:W-:Y:S02]  /*15720*/  ELECT P6, UR62, PT ;  /* 0x00000000003e782f */ /* 0x000fe400038c0000 */
[----:B------:R-:W-:Y:S01]  /*15730*/  MOV R14, UR62 ;  /* 0x0000003e000e7c02 */ /* 0x000fe20008000f00 */
[----:B012--5:R-:W-:Y:S10]  /*15740*/  ENDCOLLECTIVE ;  /* 0x000000000000791b */ /* 0x027ff40003800000 */
.L_x_4856:
[----:B------:R-:W-:Y:S05]  /*15750*/  BSYNC B1 ;  /* 0x0000000000017941 */ /* 0x000fea0003800000 */
.L_x_4855:
[----:B------:R-:W-:Y:S05]  /*15760*/  BRA `(.L_x_4857) ;  /* 0xffffffe400a07947 */ /* 0x000fea000383ffff */
.L_x_4796:
[----:B0-----:R0:W1:Y:S02]  /*15770*/  SYNCS.PHASECHK.TRANS64.TRYWAIT P0, [R6+URZ], R5 ;  /* 0x00000005060075a7 */ /* 0x001064000800017f */
[----:B-1----:R-:W-:Y:S05]  /*15780*/  @!P0 NANOSLEEP.SYNCS 0x989680 ;  /* 0x009896800000895d */ /* 0x002fea0003900000 */
[----:B------:R-:W1:Y:S02]  /*15790*/  @!P0 SYNCS.PHASECHK.TRANS64 P0, [R6+URZ], R5 ;  /* 0x00000005060085a7 */ /* 0x000e64000800007f */
[----:B-1----:R-:W-:Y:S05]  /*157a0*/  @!P0 BRA `(.L_x_4796) ;  /* 0xfffffffc00f08947 */ /* 0x002fea000383ffff */
[----:B------:R-:W-:Y:S05]  /*157b0*/  BRA `(.L_x_4858) ;  /* 0xffffffe400dc7947 */ /* 0x000fea000383ffff */
.L_x_4797:
[----:B-1----:R1:W2:Y:S02]  /*157c0*/  SYNCS.PHASECHK.TRANS64.TRYWAIT P0, [R7+URZ], R2 ;  /* 0x00000002070075a7 */ /* 0x0022a4000800017f */
[----:B--2---:R-:W-:Y:S05]  /*157d0*/  @!P0 NANOSLEEP.SYNCS 0x989680 ;  /* 0x009896800000895d */ /* 0x004fea0003900000 */
[----:B------:R-:W2:Y:S02]  /*157e0*/  @!P0 SYNCS.PHASECHK.TRANS64 P0, [R7+URZ], R2 ;  /* 0x00000002070085a7 */ /* 0x000ea4000800007f */
[----:B--2---:R-:W-:Y:S05]  /*157f0*/  @!P0 BRA `(.L_x_4797) ;  /* 0xfffffffc00f08947 */ /* 0x004fea000383ffff */
[----:B------:R-:W-:Y:S05]  /*15800*/  BRA `(.L_x_4859) ;  /* 0xffffffe400d07947 */ /* 0x000fea000383ffff */
.L_x_4799:
[----:B--2---:R2:W3:Y:S02]  /*15810*/  SYNCS.PHASECHK.TRANS64.TRYWAIT P0, [R4+URZ], R5 ;  /* 0x00000005040075a7 */ /* 0x0044e4000800017f */
[----:B---3--:R-:W-:Y:S05]  /*15820*/  @!P0 NANOSLEEP.SYNCS 0x989680 ;  /* 0x009896800000895d */ /* 0x008fea0003900000 */
[----:B------:R-:W3:Y:S02]  /*15830*/  @!P0 SYNCS.PHASECHK.TRANS64 P0, [R4+URZ], R5 ;  /* 0x00000005040085a7 */ /* 0x000ee4000800007f */
[----:B---3--:R-:W-:Y:S05]  /*15840*/  @!P0 BRA `(.L_x_4799) ;  /* 0xfffffffc00f08947 */ /* 0x008fea000383ffff */
[----:B------:R-:W-:Y:S05]  /*15850*/  BRA `(.L_x_4860) ;  /* 0xffffffe400d87947 */ /* 0x000fea000383ffff */
.L_x_4861:
        /* <DEDUP_REMOVED lines=10> */
.L_x_6036:


//--------------------- .text._ZN7cutlass13device_kernelIN5flash11enable_sm90INS1_16FlashAttnFwdSm90INS1_25CollectiveMainloopFwdSm90ILi2EN4cute5tupleIJNS5_1CILi1EEES8_S8_EEENS6_IJNS7_ILi64EEESA_SA_EEELi512ENS_6half_tEfNS_4arch4Sm90ELb1ELb0ELb1ELb1ELb0ELb1ELb0ELb0ELb0ELb1ELb0ELb0EEENS1_21CollectiveEpilogueFwdINS6_IJSA_NS7_ILi512EEESA_EEES9_SC_SE_Li256ELb1ELb1ELb0ELb0EEENS1_36VarlenDynamicPersistentTileSchedulerILi64ELi64ELi256ELi128ELb0ELb1ELb1ELb1ELb1ELb1EEEEEEEEEvNT_6ParamsE --------------------------
	.section	.text._ZN7cutlass13device_kernelIN5flash11enable_sm90INS1_16FlashAttnFwdSm90INS1_25CollectiveMainloopFwdSm90ILi2EN4cute5tupleIJNS5_1CILi1EEES8_S8_EEENS6_IJNS7_ILi64EEESA_SA_EEELi512ENS_6half_tEfNS_4arch4Sm90ELb1ELb0ELb1ELb1ELb0ELb1ELb0ELb0ELb0ELb1ELb0ELb0EEENS1_21CollectiveEpilogueFwdINS6_IJSA_NS7_ILi512EEESA_EEES9_SC_SE_Li256ELb1ELb1ELb0ELb0EEENS1_36VarlenDynamicPersistentTileSchedulerILi64ELi64ELi256ELi128ELb0ELb1ELb1ELb1ELb1ELb1EEEEEEEEEvNT_6ParamsE,"ax",@progbits
	.align	128
.text._ZN7cutlass13device_kernelIN5flash11enable_sm90INS1_16FlashAttnFwdSm90INS1_25CollectiveMainloopFwdSm90ILi2EN4cute5tupleIJNS5_1CILi1EEES8_S8_EEENS6_IJNS7_ILi64EEESA_SA_EEELi512ENS_6half_tEfNS_4arch4Sm90ELb1ELb0ELb1ELb1ELb0ELb1ELb0ELb0ELb0ELb1ELb0ELb0EEENS1_21CollectiveEpilogueFwdINS6_IJSA_NS7_ILi512EEESA_EEES9_SC_SE_Li256ELb1ELb1ELb0ELb0EEENS1_36VarlenDynamicPersistentTileSchedulerILi64ELi64ELi256ELi128ELb0ELb1ELb1ELb1ELb1ELb1EEEEEEEEEvNT_6ParamsE:
        .type           _ZN7cutlass13device_kernelIN5flash11enable_sm90INS1_16FlashAttnFwdSm90INS1_25CollectiveMainloopFwdSm90ILi2EN4cute5tupleIJNS5_1CILi1EEES8_S8_EEENS6_IJNS7_ILi64EEESA_SA_EEELi512ENS_6half_tEfNS_4arch4Sm90ELb1ELb0ELb1ELb1ELb0ELb1ELb0ELb0ELb0ELb1ELb0ELb0EEENS1_21CollectiveEpilogueFwdINS6_IJSA_NS7_ILi512EEESA_EEES9_SC_SE_Li256ELb1ELb1ELb0ELb0EEENS1_36VarlenDynamicPersistentTileSchedulerILi64ELi64ELi256ELi128ELb0ELb1ELb1ELb1ELb1ELb1EEEEEEEEEvNT_6ParamsE,@function
        .size           _ZN7cutlass13device_kernelIN5flash11enable_sm90INS1_16FlashAttnFwdSm90INS1_25CollectiveMainloopFwdSm90ILi2EN4cute5tupleIJNS5_1CILi1EEES8_S8_EEENS6_IJNS7_ILi64EEESA_SA_EEELi512ENS_6half_tEfNS_4arch4Sm90ELb1ELb0ELb1ELb1ELb0ELb1ELb0ELb0ELb0ELb1ELb0ELb0EEENS1_21CollectiveEpilogueFwdINS6_IJSA_NS7_ILi512EEESA_EEES9_SC_SE_Li256ELb1ELb1ELb0ELb0EEENS1_36VarlenDynamicPersistentTileSchedulerILi64ELi64ELi256ELi128ELb0ELb1ELb1ELb1ELb1ELb1EEEEEEEEEvNT_6ParamsE,(.L_x_6037 - _ZN7cutlass13device_kernelIN5flash11enable_sm90INS1_16FlashAttnFwdSm90INS1_25CollectiveMainloopFwdSm90ILi2EN4cute5tupleIJNS5_1CILi1EEES8_S8_EEENS6_IJNS7_ILi64EEESA_SA_EEELi512ENS_6half_tEfNS_4arch4Sm90ELb1ELb0ELb1ELb1ELb0ELb1ELb0ELb0ELb0ELb1ELb0ELb0EEENS1_21CollectiveEpilogueFwdINS6_IJSA_NS7_ILi512EEESA_EEES9_SC_SE_Li256ELb1ELb1ELb0ELb0EEENS1_36VarlenDynamicPersistentTileSchedulerILi64ELi64ELi256ELi128ELb0ELb1ELb1ELb1ELb1ELb1EEEEEEEEEvNT_6ParamsE)
        .other          _ZN7cutlass13device_kernelIN5flash11enable_sm90INS1_16FlashAttnFwdSm90INS1_25CollectiveMainloopFwdSm90ILi2EN4cute5tupleIJNS5_1CILi1EEES8_S8_EEENS6_IJNS7_ILi64EEESA_SA_EEELi512ENS_6half_tEfNS_4arch4Sm90ELb1ELb0ELb1ELb1ELb0ELb1ELb0ELb0ELb0ELb1ELb0ELb0EEENS1_21CollectiveEpilogueFwdINS6_IJSA_NS7_ILi512EEESA_EEES9_SC_SE_Li256ELb1ELb1ELb0ELb0EEENS1_36VarlenDynamicPersistentTileSchedulerILi64ELi64ELi256ELi128ELb0ELb1ELb1ELb1ELb1ELb1EEEEEEEEEvNT_6ParamsE,@"STO_CUDA_ENTRY STV_DEFAULT"
_ZN7cutlass13device_kernelIN5flash11enable_sm90INS1_16FlashAttnFwdSm90INS1_25CollectiveMainloopFwdSm90ILi2EN4cute5tupleIJNS5_1CILi1EEES8_S8_EEENS6_IJNS7_ILi64EEESA_SA_EEELi512ENS_6half_tEfNS_4arch4Sm90ELb1ELb0ELb1ELb1ELb0ELb1ELb0ELb0ELb0ELb1ELb0ELb0EEENS1_21CollectiveEpilogueFwdINS6_IJSA_NS7_ILi512EEESA_EEES9_SC_SE_Li256ELb1ELb1ELb0ELb0EEENS1_36VarlenDynamicPersistentTileSchedulerILi64ELi64ELi256ELi128ELb0ELb1ELb1ELb1ELb1ELb1EEEEEEEEEvNT_6ParamsE:
        /* <DEDUP_REMOVED lines=23> */
.L_x_4863:
[----:B------:R-:W-:Y:S05]  /*0170*/  BSYNC B0 ;  /* 0x0000000000007941 */ /* 0x000fea0003800000 */
.L_x_4862:
        /* <DEDUP_REMOVED lines=37> */
.L_x_4864:
        /* <DEDUP_REMOVED lines=22> */
.L_x_4865:
        /* <DEDUP_REMOVED lines=18> */
.L_x_4866:
        /* <DEDUP_REMOVED lines=22> */
.L_x_4867:
        /* <DEDUP_REMOVED lines=22> */
.L_x_4868:
        /* <DEDUP_REMOVED lines=9> */
.L_x_4871:
[----:B------:R-:W-:-:S08]  /*09a0*/  NOP ;  /* 0x0000000000007918 */ /* 0x000fd00000000000 */
[----:B------:R-:W0:Y:S02]  /*09b0*/  USETMAXREG.TRY_ALLOC.CTAPOOL UP0, 0xf0 ;  /* 0x000000f0000079c8 */ /* 0x000e240008000600 */
[----:B0-----:R-:W-:-:S13]  /*09c0*/  PLOP3.LUT P0, PT, PT, PT, UP0, 0x80, 0x0 ;  /* 0x000000000000781c */ /* 0x001fda0003f0f008 */
[----:B------:R-:W-:Y:S05]  /*09d0*/  @!P0 BRA `(.L_x_4871) ;  /* 0xfffffffc00f08947 */ /* 0x000fea000383ffff */
[----:B------:R-:W-:Y:S01]  /*09e0*/  SHF.R.U32.HI R0, RZ, 0x7, R4 ;  /* 0x00000007ff007819 */ /* 0x000fe20000011604 */
[----:B------:R-:W0:Y:S01]  /*09f0*/  S2UR UR5, SR_CgaCtaId ;  /* 0x00000000000579c3 */ /* 0x000e220000008800 */
[----:B------:R-:W-:Y:S02]  /*0a00*/  UMOV UR4, 0x400 ;  /* 0x0000040000047882 */ /* 0x000fe40000000000 */
[----:B------:R-:W-:-:S13]  /*0a10*/  ISETP.NE.AND P0, PT, R0, 0x1, PT ;  /* 0x000000010000780c */ /* 0x000fda0003f05270 */
[----:B------:R-:W-:Y:S06]  /*0a20*/  @!P0 BAR.ARV 0x8, 0x100 ;  /* 0x0204000000008b1d */ /* 0x000fec0000002000 */
[----:B------:R-:W-:Y:S01]  /*0a30*/  ISETP.GE.U32.AND P0, PT, R4, 0x100, PT ;  /* 0x000001000400780c */ /* 0x000fe20003f06070 */
[----:B0-----:R-:W-:-:S06]  /*0a40*/  ULEA UR4, UR5, UR4, 0x18 ;  /* 0x0000000405047291 */ /* 0x001fcc000f8ec03f */
[----:B------:R-:W-:Y:S01]  /*0a50*/  IMAD.U32 R2, RZ, RZ, UR4 ;  /* 0x00000004ff027e24 */ /* 0x000fe2000f8e00ff */
[----:B------:R-:W-:-:S05]  /*0a60*/  ULDC UR4, c[0x0][0xc3c] ;  /* 0x00030f0000047ab9 */ /* 0x000fca0000000800 */
[----:B------:R-:W-:Y:S08]  /*0a70*/  @P0 BAR.ARV 0xf, 0x100 ;  /* 0x03c4000000000b1d */ /* 0x000ff00000002000 */
[----:B------:R-:W-:Y:S06]  /*0a80*/  BAR.SYNC.DEFER_BLOCKING 0x5, 0x180 ;  /* 0x0146000000007b1d */ /* 0x000fec0000010000 */
[----:B------:R-:W0:Y:S02]  /*0a90*/  LDS.128 R24, [R2+0x28cd0] ;  /* 0x028cd00002187984 */ /* 0x000e240000000c00 */
[----:B------:R-:W-:Y:S06]  /*0aa0*/  BAR.ARV 0x4, 0x180 ;  /* 0x0106000000007b1d */ /* 0x000fec0000002000 */
[----:B0-----:R-:W-:-:S13]  /*0ab0*/  ISETP.GE.AND P0, PT, R27, UR4, PT ;  /* 0x000000041b007c0c */ /* 0x001fda000bf06270 */
[----:B------:R-:W-:Y:S05]  /*0ac0*/  @P0 BRA `(.L_x_4872) ;  /* 0x000001b000840947 */ /* 0x000fea0003800000 */
[----:B------:R-:W2:Y:S01]  /*0ad0*/  LDL.LU R18, [R1+0x58] ;  /* 0x0000580001127983 */ /* 0x000ea20000300800 */
[----:B------:R-:W-:Y:S02]  /*0ae0*/  VIADD R15, R4, 0xffffff80 ;  /* 0xffffff80040f7836 */ /* 0x000fe40000000000 */
[----:B------:R-:W-:Y:S02]  /*0af0*/  IMAD.MOV.U32 R199, RZ, RZ, 0x40 ;  /* 0x00000040ffc77424 */ /* 0x000fe400078e00ff */
[----:B------:R-:W-:Y:S01]  /*0b00*/  IMAD.MOV.U32 R212, RZ, RZ, RZ ;  /* 0x000000ffffd47224 */ /* 0x000fe200078e00ff */
[----:B------:R-:W-:Y:S01]  /*0b10*/  SHF.R.S32.HI R0, RZ, 0x1f, R15 ;  /* 0x0000001fff007819 */ /* 0x000fe2000001140f */
[----:B------:R-:W-:Y:S02]  /*0b20*/  IMAD.MOV.U32 R23, RZ, RZ, RZ ;  /* 0x000000ffff177224 */ /* 0x000fe400078e00ff */
[----:B------:R-:W-:Y:S01]  /*0b30*/  IMAD.MOV.U32 R187, RZ, RZ, RZ ;  /* 0x000000ffffbb7224 */ /* 0x000fe200078e00ff */
[----:B------:R-:W-:-:S02]  /*0b40*/  LEA.HI R3, R0, R15, RZ, 0x7 ;  /* 0x0000000f00037211 */ /* 0x000fc400078f38ff */
[-C--:B------:R-:W-:Y:S02]  /*0b50*/  LEA.HI R6, R0, R15.reuse, RZ, 0x4 ;  /* 0x0000000f00067211 */ /* 0x080fe400078f20ff */
        /* <DEDUP_REMOVED lines=15> */
[----:B------:R-:W-:Y:S01]  /*0c50*/  SHF.R.S32.HI R8, RZ, 0x1f, R6 ;  /* 0x0000001fff087819 */ /* 0x000fe20000011406 */
[----:B------:R-:W-:Y:S01]  /*0c60*/  IMAD.IADD R14, R11, 0x1, -R14 ;  /* 0x000000010b0e7824 */ /* 0x000fe200078e0a0e */
[----:B------:R-:W-:Y:S02]  /*0c70*/  LEA.HI R13, R12, R201, RZ, 0x2 ;  /* 0x000000c90c0d7211 */ /* 0x000fe400078f10ff */
[----:B------:R-:W-:Y:S01]  /*0c80*/  LEA.HI R8, R8, R7, RZ, 0x3 ;  /* 0x0000000708087211 */ /* 0x000fe200078f18ff */
[----:B------:R-:W-:Y:S01]  /*0c90*/  IMAD.SHL.U32 R14, R14, 0x8, RZ ;  /* 0x000000080e0e7824 */ /* 0x000fe200078e00ff */
        /* <DEDUP_REMOVED lines=9> */
[----:B------:R-:W-:Y:S01]  /*0d30*/  LEA.HI R5, R5, R4, RZ, 0x5 ;  /* 0x0000000405057211 */ /* 0x000fe200078f28ff */
[C---:B------:R-:W-:Y:S01]  /*0d40*/  IMAD.IADD R16, R201.reuse, 0x1, -R16 ;  /* 0x00000001c9107824 */ /* 0x040fe200078e0a10 */
[----:B------:R-:W-:Y:S01]  /*0d50*/  LOP3.LUT R10, R10, 0x7ffffe00, RZ, 0xc0, !PT ;  /* 0x7ffffe000a0a7812 */ /* 0x000fe200078ec0ff */
[----:B------:R-:W-:Y:S01]  /*0d60*/  IMAD.IADD R7, R4, 0x1, -R7 ;  /* 0x0000000104077824 */ /* 0x000fe200078e0a07 */
[-C--:B------:R-:W-:Y:S01]  /*0d70*/  LEA.HI R4, R0, R15.reuse, RZ, 0x3 ;  /* 0x0000000f00047211 */ /* 0x080fe200078f18ff */
[----:B------:R-:W-:Y:S01]  /*0d80*/  IMAD.SHL.U32 R9, R12, 0x40, RZ ;  /* 0x000000400c097824 */ /* 0x000fe200078e00ff */
[----:B------:R-:W-:Y:S01]  /*0d90*/  LEA.HI R0, R0, R15, RZ, 0x2 ;  /* 0x0000000f00007211 */ /* 0x000fe200078f10ff */
[----:B------:R-:W-:Y:S01]  /*0da0*/  IMAD R13, R16, 0x10, R13 ;  /* 0x00000010100d7824 */ /* 0x000fe200078e020d */
[----:B------:R-:W-:Y:S01]  /*0db0*/  SHF.R.S32.HI R5, RZ, 0x5, R5 ;  /* 0x00000005ff057819 */ /* 0x000fe20000011405 */
[----:B------:R-:W-:Y:S01]  /*0dc0*/  IMAD R10, R201, 0x400, R10 ;  /* 0x00000400c90a7824 */ /* 0x000fe200078e020a */
[----:B------:R-:W-:Y:S01]  /*0dd0*/  SHF.R.S32.HI R22, RZ, 0x2, R0 ;  /* 0x00000002ff167819 */ /* 0x000fe20000011400 */
[----:B------:R-:W-:Y:S01]  /*0de0*/  IMAD.U32 R233, R13, 0x40, R14 ;  /* 0x000000400de97824 */ /* 0x000fe200078e000e */
[----:B------:R-:W-:Y:S01]  /*0df0*/  LOP3.LUT R9, R9, 0x1c0, RZ, 0xc0, !PT ;  /* 0x000001c009097812 */ /* 0x000fe200078ec0ff */
[----:B------:R-:W-:Y:S01]  /*0e00*/  IMAD R190, R5, 0x10, R8 ;  /* 0x0000001005be7824 */ /* 0x000fe200078e0208 */
[----:B------:R-:W-:Y:S01]  /*0e10*/  SHF.R.S32.HI R5, RZ, 0x1f, R0 ;  /* 0x0000001fff057819 */ /* 0x000fe20000011400 */
[----:B------:R-:W-:Y:S01]  /*0e20*/  VIADD R234, R22, 0x20 ;  /* 0x0000002016ea7836 */ /* 0x000fe20000000000 */
[----:B------:R-:W-:Y:S01]  /*0e30*/  LOP3.LUT R14, R9, 0x8, R14, 0xf8, !PT ;  /* 0x00000008090e7812 */ /* 0x000fe200078ef80e */
[----:B------:R-:W-:Y:S01]  /*0e40*/  IMAD.SHL.U32 R189, R7, 0x2, RZ ;  /* 0x0000000207bd7824 */ /* 0x000fe200078e00ff */
[----:B------:R-:W-:Y:S01]  /*0e50*/  SHF.R.U32.HI R9, RZ, 0x3, R9 ;  /* 0x00000003ff097819 */ /* 0x000fe20000011609 */
[----:B------:R-:W-:Y:S01]  /*0e60*/  IMAD.SHL.U32 R229, R234, 0x40, RZ ;  /* 0x00000040eae57824 */ /* 0x000fe200078e00ff */
[----:B------:R-:W-:-:S02]  /*0e70*/  LOP3.LUT R222, R0, 0xfffffffc, RZ, 0xc0, !PT ;  /* 0xfffffffc00de7812 */ /* 0x000fc400078ec0ff */
[----:B------:R-:W-:Y:S02]  /*0e80*/  LEA.HI R3, R3, R218, RZ, 0x1 ;  /* 0x000000da03037211 */ /* 0x000fe400078f08ff */
[----:B------:R-:W-:Y:S01]  /*0e90*/  SHF.R.S32.HI R11, RZ, 0x1f, R234 ;  /* 0x0000001fff0b7819 */ /* 0x000fe200000114ea */
[----:B------:R-:W-:Y:S01]  /*0ea0*/  IMAD.IADD R222, R15, 0x1, -R222 ;  /* 0x000000010fde7824 */ /* 0x000fe200078e0ade */
[----:B------:R-:W-:Y:S02]  /*0eb0*/  LOP3.LUT R9, R14, R9, RZ, 0x3c, !PT ;  /* 0x000000090e097212 */ /* 0x000fe400078e3cff */
[----:B------:R-:W-:Y:S01]  /*0ec0*/  LOP3.LUT R215, R4, 0xfffffff8, RZ, 0xc0, !PT ;  /* 0xfffffff804d77812 */ /* 0x000fe200078ec0ff */
[C---:B------:R-:W-:Y:S01]  /*0ed0*/  IMAD.SHL.U32 R16, R222.reuse, 0x8, RZ ;  /* 0x00000008de107824 */ /* 0x040fe200078e00ff */
[----:B------:R-:W-:Y:S01]  /*0ee0*/  LEA.HI R5, R5, R22, RZ, 0x3 ;  /* 0x0000001605057211 */ /* 0x000fe200078f18ff */
[----:B------:R-:W-:Y:S01]  /*0ef0*/  IMAD.SHL.U32 R184, R222, 0x4, RZ ;  /* 0x00000004deb87824 */ /* 0x000fe200078e00ff */
[----:B------:R-:W-:Y:S01]  /*0f00*/  LOP3.LUT R3, R3, 0xfffffe, RZ, 0xc0, !PT ;  /* 0x00fffffe03037812 */ /* 0x000fe200078ec0ff */
[----:B------:R-:W-:Y:S01]  /*0f10*/  IMAD.IADD R215, R15, 0x1, -R215 ;  /* 0x000000010fd77824 */ /* 0x000fe200078e0ad7 */
[----:B------:R-:W-:Y:S01]  /*0f20*/  LEA.HI R11, R11, R234, RZ, 0x3 ;  /* 0x000000ea0b0b7211 */ /* 0x000fe200078f18ff */
[----:B------:R-:W-:Y:S01]  /*0f30*/  VIADD R191, R184, 0x10 ;  /* 0x00000010b8bf7836 */ /* 0x000fe20000000000 */
[----:B------:R-:W-:Y:S01]  /*0f40*/  R2P PR, R12, 0x6 ;  /* 0x000000060c007804 */ /* 0x000fe20000000000 */
[----:B------:R-:W-:Y:S01]  /*0f50*/  IMAD.IADD R3, R218, 0x1, -R3 ;  /* 0x00000001da037824 */ /* 0x000fe200078e0a03 */
[----:B------:R-:W-:Y:S01]  /*0f60*/  IADD3 R9, R10, R9, RZ ;  /* 0x000000090a097210 */ /* 0x000fe20007ffe0ff */
[----:B------:R-:W-:Y:S01]  /*0f70*/  IMAD.SHL.U32 R11, R11, 0x40, RZ ;  /* 0x000000400b0b7824 */ /* 0x000fe200078e00ff */
[----:B------:R-:W-:Y:S01]  /*0f80*/  LOP3.LUT R5, R5, 0xfffffff8, RZ, 0xc0, !PT ;  /* 0xfffffff805057812 */ /* 0x000fe200078ec0ff */
[----:B------:R-:W-:Y:S01]  /*0f90*/  IMAD.SHL.U32 R192, R215, 0x8, RZ ;  /* 0x00000008d7c07824 */ /* 0x000fe200078e00ff */
[----:B------:R-:W-:Y:S01]  /*0fa0*/  LEA.HI R0, R222, R222, RZ, 0x1 ;  /* 0x000000dede007211 */ /* 0x000fe200078f08ff */
[----:B------:R-:W-:Y:S01]  /*0fb0*/  IMAD R197, R9, 0x2, R2 ;  /* 0x0000000209c57824 */ /* 0x000fe200078e0202 */
[----:B------:R-:W-:Y:S01]  /*0fc0*/  LOP3.LUT R229, R229, 0x1c0, RZ, 0xc0, !PT ;  /* 0x000001c0e5e57812 */ /* 0x000fe200078ec0ff */
[----:B------:R-:W-:Y:S01]  /*0fd0*/  IMAD.IADD R188, R22, 0x1, -R5 ;  /* 0x0000000116bc7824 */ /* 0x000fe200078e0a05 */
[----:B------:R-:W-:Y:S01]  /*0fe0*/  SHF.R.S32.HI R216, RZ, 0x3, R4 ;  /* 0x00000003ffd87819 */ /* 0x000fe20000011404 */
[----:B------:R-:W-:Y:S01]  /*0ff0*/  IMAD.SHL.U32 R196, R3, 0x100, RZ ;  /* 0x0000010003c47824 */ /* 0x000fe200078e00ff */
[----:B------:R-:W-:Y:S01]  /*1000*/  LOP3.LUT R5, R0, 0x1ffffffe, RZ, 0xc0, !PT ;  /* 0x1ffffffe00057812 */ /* 0x000fe200078ec0ff */
[----:B------:R-:W-:Y:S01]  /*1010*/  VIADD R200, R197, 0x26800 ;  /* 0x00026800c5c87836 */ /* 0x000fe20000000000 */
[----:B------:R-:W-:Y:S01]  /*1020*/  LOP3.LUT R3, R229, 0x38, R16, 0xf8, !PT ;  /* 0x00000038e5037812 */ /* 0x000fe200078ef810 */
[C---:B------:R-:W-:Y:S01]  /*1030*/  VIADD R211, R192.reuse, 0x40 ;  /* 0x00000040c0d37836 */ /* 0x040fe20000000000 */
[----:B------:R-:W-:Y:S01]  /*1040*/  SHF.R.U32.HI R4, RZ, 0x3, R229 ;  /* 0x00000003ff047819 */ /* 0x000fe200000116e5 */
[C---:B------:R-:W-:Y:S01]  /*1050*/  VIADD R210, R192.reuse, 0x80 ;  /* 0x00000080c0d27836 */ /* 0x040fe20000000000 */
[----:B------:R-:W-:Y:S01]  /*1060*/  LOP3.LUT R232, R11, 0xfffffe00, RZ, 0xc0, !PT ;  /* 0xfffffe000be87812 */ /* 0x000fe200078ec0ff */
[C---:B------:R-:W-:Y:S01]  /*1070*/  VIADD R209, R192.reuse, 0xc0 ;  /* 0x000000c0c0d17836 */ /* 0x040fe20000000000 */
[----:B------:R-:W-:Y:S01]  /*1080*/  SEL R199, R199, 0xffffffc0, !P2 ;  /* 0xffffffc0c7c77807 */ /* 0x000fe20005000000 */
[----:B------:R-:W-:Y:S01]  /*1090*/  VIADD R208, R192, 0x100 ;  /* 0x00000100c0d07836 */ /* 0x000fe20000000000 */
[----:B------:R-:W-:Y:S01]  /*10a0*/  LOP3.LUT R3, R232, R3, R4, 0xf6, !PT ;  /* 0x00000003e8037212 */ /* 0x000fe200078ef604 */
[C---:B------:R-:W-:Y:S01]  /*10b0*/  VIADD R221, R192.reuse, 0x180 ;  /* 0x00000180c0dd7836 */ /* 0x040fe20000000000 */
[C---:B------:R-:W-:Y:S01]  /*10c0*/  IADD3 R207, R192.reuse, 0x140, RZ ;  /* 0x00000140c0cf7810 */ /* 0x040fe20007ffe0ff */
[----:B------:R-:W-:Y:S01]  /*10d0*/  VIADD R220, R192, 0x1c0 ;  /* 0x000001c0c0dc7836 */ /* 0x000fe20000000000 */
[----:B------:R-:W-:Y:S01]  /*10e0*/  SHF.R.S32.HI R6, RZ, 0x1f, R211 ;  /* 0x0000001fff067819 */ /* 0x000fe200000114d3 */
[----:B------:R-:W-:Y:S01]  /*10f0*/  VIADD R198, R197, 0x26820 ;  /* 0x00026820c5c67836 */ /* 0x000fe20000000000 */
[----:B------:R-:W-:Y:S01]  /*1100*/  SHF.R.S32.HI R0, RZ, 0x1f, R210 ;  /* 0x0000001fff007819 */ /* 0x000fe200000114d2 */
[----:B------:R-:W-:Y:S01]  /*1110*/  IMAD.IADD R5, R222, 0x1, -R5 ;  /* 0x00000001de057824 */ /* 0x000fe200078e0a05 */
[----:B------:R-:W-:Y:S01]  /*1120*/  SHF.R.S32.HI R227, RZ, 0x1f, R191 ;  /* 0x0000001fffe37819 */ /* 0x000fe200000114bf */
[C---:B------:R-:W-:Y:S01]  /*1130*/  @P1 VIADD R198, R200.reuse, 0xffffffe0 ;  /* 0xffffffe0c8c61836 */ /* 0x040fe20000000000 */
[----:B------:R-:W-:Y:S01]  /*1140*/  SHF.R.S32.HI R6, RZ, 0x1f, R209 ;  /* 0x0000001fff067819 */ /* 0x000fe200000114d1 */
[----:B------:R-:W-:Y:S01]  /*1150*/  IMAD.IADD R200, R200, 0x1, R199 ;  /* 0x00000001c8c87824 */ /* 0x000fe200078e02c7 */
[----:B------:R-:W-:Y:S01]  /*1160*/  SHF.R.S32.HI R0, RZ, 0x1f, R208 ;  /* 0x0000001fff007819 */ /* 0x000fe200000114d0 */
[----:B------:R-:W-:Y:S01]  /*1170*/  IMAD R228, R3, 0x2, R2 ;  /* 0x0000000203e47824 */ /* 0x000fe200078e0202 */
[----:B------:R-:W-:Y:S01]  /*1180*/  SHF.R.S32.HI R237, RZ, 0x1f, R207 ;  /* 0x0000001fffed7819 */ /* 0x000fe200000114cf */
[----:B------:R-:W-:Y:S01]  /*1190*/  IMAD R202, R5, 0x8, R190 ;  /* 0x0000000805ca7824 */ /* 0x000fe200078e02be */
[----:B------:R-:W-:Y:S01]  /*11a0*/  SHF.R.S32.HI R236, RZ, 0x1f, R221 ;  /* 0x0000001fffec7819 */ /* 0x000fe200000114dd */
[----:B------:R-:W-:Y:S01]  /*11b0*/  IMAD.IADD R199, R199, 0x1, R198 ;  /* 0x00000001c7c77824 */ /* 0x000fe200078e02c6 */
[----:B------:R-:W-:-:S02]  /*11c0*/  SHF.R.S32.HI R235, RZ, 0x1f, R220 ;  /* 0x0000001fffeb7819 */ /* 0x000fc400000114dc */
[----:B--2---:R-:W-:Y:S02]  /*11d0*/  LOP3.LUT R186, R18, 0x1, RZ, 0xfc, !PT ;  /* 0x0000000112ba7812 */ /* 0x004fe400078efcff */
[----:B------:R-:W-:-:S07]  /*11e0*/  CS2R R18, SRZ ;  /* 0x0000000000127805 */ /* 0x000fce000001ff00 */
.L_x_5010:
[----:B0-23--:R-:W0:Y:S01]  /*11f0*/  LDC.64 R4, c[0x0][0xc88] ;  /* 0x00032200ff047b82 */ /* 0x00de220000000a00 */
[----:B------:R-:W-:Y:S01]  /*1200*/  ULDC.64 UR4, c[0x0][0xa28] ;  /* 0x00028a0000047ab9 */ /* 0x000fe20000000a00 */
[----:B------:R-:W-:Y:S01]  /*1210*/  ULDC.64 UR8, c[0x0][0xa18] ;  /* 0x0002860000087ab9 */ /* 0x000fe20000000a00 */
[----:B------:R-:W-:Y:S01]  /*1220*/  ULDC.64 UR6, c[0x0][0xa08] ;  /* 0x0002820000067ab9 */ /* 0x000fe20000000a00 */
[----:B0-----:R-:W-:-:S05]  /*1230*/  IMAD.WIDE R4, R27, 0x4, R4 ;  /* 0x000000041b047825 */ /* 0x001fca00078e0204 */
[----:B------:R-:W2:Y:S01]  /*1240*/  LDG.E R206, desc[UR40][R4.64] ;  /* 0x0000002804ce7981 */ /* 0x000ea2000c1e1900 */
        /* <DEDUP_REMOVED lines=33> */
[----:B------:R-:W-:Y:S01]  /*1460*/  MOV R203, R26 ;  /* 0x0000001a00cb7202 */ /* 0x000fe20000000f00 */
[----:B------:R-:W-:Y:S01]  /*1470*/  IMAD.MOV.U32 R27, RZ, RZ, R206 ;  /* 0x000000ffff1b7224 */ /* 0x000fe200078e00ce */
[----:B01----:R-:W-:Y:S06]  /*1480*/  @P1 BRA `(.L_x_4873) ;  /* 0x0000000000241947 */ /* 0x003fec0003800000 */
        /* <DEDUP_REMOVED lines=9> */
.L_x_4873:
[----:B------:R-:W-:Y:S02]  /*1520*/  IMAD.U32 R44, RZ, RZ, UR5 ;  /* 0x00000005ff2c7e24 */ /* 0x000fe4000f8e00ff */
[----:B------:R-:W-:Y:S01]  /*1530*/  IMAD.U32 R24, RZ, RZ, UR4 ;  /* 0x00000004ff187e24 */ /* 0x000fe2000f8e00ff */
[----:B------:R-:W-:Y:S06]  /*1540*/  @!P2 BRA `(.L_x_4874) ;  /* 0x000000000010a947 */ /* 0x000fec0003800000 */
[----:B------:R-:W-:-:S04]  /*1550*/  IADD3 R4, P0, R204, UR8, RZ ;  /* 0x00000008cc047c10 */ /* 0x000fc8000ff1e0ff */
[----:B------:R-:W-:-:S05]  /*1560*/  IADD3.X R5, R205, UR9, RZ, P0, !PT ;  /* 0x00000009cd057c10 */ /* 0x000fca00087fe4ff */
[----:B------:R0:W5:Y:S01]  /*1570*/  LDG.E R24, desc[UR40][R4.64] ;  /* 0x0000002804187981 */ /* 0x000162000c1e1900 */
[----:B------:R-:W-:Y:S05]  /*1580*/  BRA `(.L_x_4875) ;  /* 0x0000000000107947 */ /* 0x000fea0003800000 */
.L_x_4874:
[----:B------:R-:W-:Y:S05]  /*1590*/  @!P0 BRA `(.L_x_4875) ;  /* 0x00000000000c8947 */ /* 0x000fea0003800000 */
[----:B------:R-:W2:Y:S04]  /*15a0*/  LDG.E R5, desc[UR40][R8.64] ;  /* 0x0000002808057981 */ /* 0x000ea8000c1e1900 */
[----:B------:R-:W2:Y:S02]  /*15b0*/  LDG.E R24, desc[UR40][R8.64+0x4] ;  /* 0x0000042808187981 */ /* 0x000ea4000c1e1900 */
[----:B--2---:R-:W-:-:S07]  /*15c0*/  IMAD.IADD R24, R24, 0x1, -R5 ;  /* 0x0000000118187824 */ /* 0x004fce00078e0a05 */
.L_x_4875:
[----:B------:R-:W-:Y:S01]  /*15d0*/  ULDC.64 UR4, c[0x0][0xa10] ;  /* 0x0002840000047ab9 */ /* 0x000fe20000000a00 */
[----:B------:R-:W1:Y:S01]  /*15e0*/  LDC R8, c[0x0][0x448] ;  /* 0x00011200ff087b82 */ /* 0x000e620000000800 */
[----:B------:R-:W-:-:S04]  /*15f0*/  ISETP.NE.U32.AND P0, PT, RZ, UR4, PT ;  /* 0x00000004ff007c0c */ /* 0x000fc8000bf05070 */
[----:B------:R-:W-:Y:S01]  /*1600*/  ISETP.NE.AND.EX P0, PT, RZ, UR5, PT, P0 ;  /* 0x00000005ff007c0c */ /* 0x000fe2000bf05300 */
[----:B------:R-:W-:-:S12]  /*1610*/  ULDC.64 UR4, c[0x0][0xa30] ;  /* 0x00028c0000047ab9 */ /* 0x000fd80000000a00 */
[----:B0-----:R-:W0:Y:S02]  /*1620*/  @P0 LDC.64 R4, c[0x0][0xa10] ;  /* 0x00028400ff040b82 */ /* 0x001e240000000a00 */
[----:B0-----:R-:W-:-:S05]  /*1630*/  @P0 IMAD.WIDE R4, R27, 0x4, R4 ;  /* 0x000000041b040825 */ /* 0x001fca00078e0204 */
[----:B------:R-:W2:Y:S04]  /*1640*/  @P0 LDG.E R0, desc[UR40][R4.64] ;  /* 0x0000002804000981 */ /* 0x000ea8000c1e1900 */
[----:B------:R0:W2:Y:S01]  /*1650*/  @P0 LDG.E R9, desc[UR40][R4.64+0x4] ;  /* 0x0000042804090981 */ /* 0x0000a2000c1e1900 */
[----:B------:R-:W-:Y:S01]  /*1660*/  ISETP.NE.U32.AND P1, PT, RZ, UR4, PT ;  /* 0x00000004ff007c0c */ /* 0x000fe2000bf25070 */
[----:B-----5:R-:W-:-:S03]  /*1670*/  IMAD.MOV.U32 R30, RZ, RZ, R24 ;  /* 0x000000ffff1e7224 */ /* 0x020fc600078e0018 */
[----:B------:R-:W-:-:S13]  /*1680*/  ISETP.NE.AND.EX P1, PT, RZ, UR5, PT, P1 ;  /* 0x00000005ff007c0c */ /* 0x000fda000bf25310 */
[----:B------:R-:W-:-:S04]  /*1690*/  @P1 IADD3 R6, P2, R204, UR4, RZ ;  /* 0x00000004cc061c10 */ /* 0x000fc8000ff5e0ff */
[----:B------:R-:W-:-:S05]  /*16a0*/  @P1 IADD3.X R7, R205, UR5, RZ, P2, !PT ;  /* 0x00000005cd071c10 */ /* 0x000fca00097fe4ff */
[----:B------:R3:W5:Y:S01]  /*16b0*/  @P1 LDG.E R30, desc[UR40][R6.64] ;  /* 0x00000028061e1981 */ /* 0x000762000c1e1900 */
[----:B-1----:R-:W-:Y:S01]  /*16c0*/  ISETP.NE.AND P1, PT, R8, 0x1, PT ;  /* 0x000000010800780c */ /* 0x002fe20003f25270 */
[----:B------:R-:W-:Y:S01]  /*16d0*/  IMAD.SHL.U32 R195, R25, 0x40, RZ ;  /* 0x0000004019c37824 */ /* 0x000fe200078e00ff */
[----:B------:R-:W-:Y:S01]  /*16e0*/  PLOP3.LUT P3, PT, PT, PT, PT, 0x80, 0x0 ;  /* 0x000000000000781c */ /* 0x000fe20003f6f070 */
[----:B------:R-:W-:Y:S02]  /*16f0*/  IMAD.IADD R8, R24, 0x1, -R3 ;  /* 0x0000000118087824 */ /* 0x000fe400078e0a03 */
[----:B0-----:R-:W-:Y:S02]  /*1700*/  VIADD R4, R195, 0x3f ;  /* 0x0000003fc3047836 */ /* 0x001fe40000000000 */
[----:B------:R-:W-:-:S05]  /*1710*/  IMAD.MOV R42, RZ, RZ, -R8 ;  /* 0x000000ffff2a7224 */ /* 0x000fca00078e0a08 */
[----:B------:R-:W-:Y:S01]  /*1720*/  VIMNMX R42, RZ, R42, !PT ;  /* 0x0000002aff2a7248 */ /* 0x000fe20007fe0100 */
[----:B------:R-:W0:Y:S08]  /*1730*/  @P1 LDC R11, c[0x0][0x44c] ;  /* 0x00011300ff0b1b82 */ /* 0x000e300000000800 */
[----:B------:R-:W1:Y:S01]  /*1740*/  @P1 LDC R5, c[0x0][0x450] ;  /* 0x00011400ff051b82 */ /* 0x000e620000000800 */
[----:B--2---:R-:W-:-:S02]  /*1750*/  @P0 IMAD.IADD R44, R9, 0x1, -R0 ;  /* 0x00000001092c0824 */ /* 0x004fc400078e0a00 */
[----:B0-----:R-:W-:-:S04]  /*1760*/  @P1 IMAD.HI.U32 R0, R4, R11, RZ ;  /* 0x0000000b04001227 */ /* 0x001fc800078e00ff */
[----:B------:R-:W-:Y:S01]  /*1770*/  IMAD.IADD R194, R8, 0x1, R44 ;  /* 0x0000000108c27824 */ /* 0x000fe200078e022c */
[----:B-1----:R-:W-:-:S03]  /*1780*/  @P1 SHF.R.U32.HI R4, RZ, R5, R0 ;  /* 0x00000005ff041219 */ /* 0x002fc60000011600 */
[C---:B------:R-:W-:Y:S01]  /*1790*/  VIADD R0, R194.reuse, 0x3f ;  /* 0x0000003fc2007836 */ /* 0x040fe20000000000 */
[----:B------:R-:W-:-:S04]  /*17a0*/  IADD3 R43, R194, 0x40, -R193 ;  /* 0x00000040c22b7810 */ /* 0x000fc80007ffe8c1 */
[----:B------:R-:W-:Y:S01]  /*17b0*/  SHF.R.S32.HI R3, RZ, 0x1f, R0 ;  /* 0x0000001fff037819 */ /* 0x000fe20000011400 */
[----:B------:R-:W-:-:S03]  /*17c0*/  IMAD.IADD R4, R43, 0x1, R4 ;  /* 0x000000012b047824 */ /* 0x000fc600078e0204 */
[----:B------:R-:W-:Y:S02]  /*17d0*/  LEA.HI R3, R3, R0, RZ, 0x6 ;  /* 0x0000000003037211 */ /* 0x000fe400078f30ff */
[----:B------:R-:W-:Y:S02]  /*17e0*/  SHF.R.S32.HI R5, RZ, 0x1f, R4 ;  /* 0x0000001fff057819 */ /* 0x000fe40000011404 */
[----:B------:R-:W-:Y:S02]  /*17f0*/  SHF.R.S32.HI R180, RZ, 0x6, R3 ;  /* 0x00000006ffb47819 */ /* 0x000fe40000011403 */
[----:B------:R-:W-:-:S04]  /*1800*/  LEA.HI R5, R5, R4, RZ, 0x6 ;  /* 0x0000000405057211 */ /* 0x000fc800078f30ff */
[----:B------:R-:W-:-:S04]  /*1810*/  SHF.R.S32.HI R5, RZ, 0x6, R5 ;  /* 0x00000006ff057819 */ /* 0x000fc80000011405 */
[----:B------:R-:W-:-:S05]  /*1820*/  VIMNMX R5, R180, R5, PT ;  /* 0x00000005b4057248 */ /* 0x000fca0003fe0100 */
[----:B------:R-:W-:-:S05]  /*1830*/  IMAD R5, R5, 0x40, -R8 ;  /* 0x0000004005057824 */ /* 0x000fca00078e0a08 */
[----:B------:R-:W-:-:S04]  /*1840*/  VIMNMX R5, R5, R44, PT ;  /* 0x0000002c05057248 */ /* 0x000fc80003fe0100 */
        /* <DEDUP_REMOVED lines=8> */
[----:B---3--:R-:W-:Y:S05]  /*18d0*/  @!P0 BRA `(.L_x_4876) ;  /* 0x0000002800408947 */ /* 0x008fea0003800000 */
[----:B------:R-:W-:Y:S01]  /*18e0*/  VIADD R0, R2, 0x22400 ;  /* 0x0002240002007836 */ /* 0x000fe20000000000 */
[----:B------:R-:W-:Y:S04]  /*18f0*/  BSSY B6, `(.L_x_4877) ;  /* 0x0000013000067945 */ /* 0x000fe80003800000 */
[----:B------:R-:W-:-:S13]  /*1900*/  LOP3.LUT P0, RZ, R0, 0x3ff, RZ, 0xc0, !PT ;  /* 0x000003ff00ff7812 */ /* 0x000fda000780c0ff */
[----:B------:R-:W-:Y:S05]  /*1910*/  @!P0 BRA `(.L_x_4878) ;  /* 0x0000000000408947 */ /* 0x000fea0003800000 */
[----:B------:R-:W-:Y:S01]  /*1920*/  MOV R0, 0x0 ;  /* 0x0000000000007802 */ /* 0x000fe20000000f00 */
[----:B------:R-:W-:Y:S01]  /*1930*/  ULDC.64 UR4, c[0x4][0x90] ;  /* 0x0100240000047ab9 */ /* 0x000fe20000000a00 */
[----:B------:R-:W-:Y:S01]  /*1940*/  ULDC.64 UR6, c[0x4][0x30] ;  /* 0x01000c0000067ab9 */ /* 0x000fe20000000a00 */
[----:B------:R-:W-:Y:S01]  /*1950*/  MOV R4, UR4 ;  /* 0x0000000400047c02 */ /* 0x000fe20008000f00 */
        /* <DEDUP_REMOVED lines=12> */
.L_x_4878:
[----:B------:R-:W-:Y:S05]  /*1a20*/  BSYNC B6 ;  /* 0x0000000000067941 */ /* 0x000fea0003800000 */
.L_x_4877:
        /* <DEDUP_REMOVED lines=20> */
.L_x_4880:
[----:B------:R-:W-:Y:S05]  /*1b70*/  BSYNC B6 ;  /* 0x0000000000067941 */ /* 0x000fea0003800000 */
.L_x_4879:
[----:B------:R-:W-:Y:S01]  /*1b80*/  ULDC.64 UR4, c[0x0][0x9f8] ;  /* 0x00027e0000047ab9 */ /* 0x000fe20000000a00 */
[----:B------:R-:W0:Y:S01]  /*1b90*/  LDC.64 R4, c[0x0][0x300] ;  /* 0x0000c000ff047b82 */ /* 0x000e220000000a00 */
[----:B------:R-:W-:Y:S01]  /*1ba0*/  ISETP.NE.U32.AND P0, PT, RZ, UR4, PT ;  /* 0x00000004ff007c0c */ /* 0x000fe2000bf05070 */
[----:B------:R-:W-:-:S03]  /*1bb0*/  ULDC.64 UR6, c[0x0][0x330] ;  /* 0x0000cc0000067ab9 */ /* 0x000fc60000000a00 */
[----:B------:R-:W-:Y:S02]  /*1bc0*/  ISETP.NE.AND.EX P0, PT, RZ, UR5, PT, P0 ;  /* 0x00000005ff007c0c */ /* 0x000fe4000bf05300 */
[----:B------:R-:W-:Y:S01]  /*1bd0*/  IADD3 R41, R29, R24, RZ ;  /* 0x000000181d297210 */ /* 0x000fe20007ffe0ff */
[----:B------:R-:W1:Y:S01]  /*1be0*/  LDC R59, c[0x0][0x3f4] ;  /* 0x0000fd00ff3b7b82 */ /* 0x000e620000000800 */
[----:B------:R-:W-:-:S07]  /*1bf0*/  SHF.R.S32.HI R17, RZ, 0x1f, R16 ;  /* 0x0000001fff117819 */ /* 0x000fce0000011410 */
[----:B------:R-:W2:Y:S02]  /*1c00*/  LDC.64 R54, c[0x0][0x3f8] ;  /* 0x0000fe00ff367b82 */ /* 0x000ea40000000a00 */
[----:B------:R-:W-:-:S04]  /*1c10*/  @P0 IADD3 R6, P1, R204, UR4, RZ ;  /* 0x00000004cc060c10 */ /* 0x000fc8000ff3e0ff */
[----:B------:R-:W-:Y:S02]  /*1c20*/  @P0 IADD3.X R7, R205, UR5, RZ, P1, !PT ;  /* 0x00000005cd070c10 */ /* 0x000fe40008ffe4ff */
[----:B------:R-:W-:Y:S01]  /*1c30*/  SHF.R.S32.HI R24, RZ, 0x1f, R41 ;  /* 0x0000001fff187819 */ /* 0x000fe20000011429 */
[CC--:B0-----:R-:W-:Y:S01]  /*1c40*/  IMAD.WIDE.U32 R8, R41.reuse, R4.reuse, RZ ;  /* 0x0000000429087225 */ /* 0x0c1fe200078e00ff */
[----:B------:R-:W-:Y:S01]  /*1c50*/  ULDC.64 UR4, c[0x0][0x308] ;  /* 0x0000c20000047ab9 */ /* 0x000fe20000000a00 */
[----:B------:R0:W3:Y:S01]  /*1c60*/  @P0 LDG.E R27, desc[UR40][R6.64] ;  /* 0x00000028061b0981 */ /* 0x0000e2000c1e1900 */
[----:B------:R-:W4:Y:S01]  /*1c70*/  LDC.64 R56, c[0x0][0x408] ;  /* 0x00010200ff387b82 */ /* 0x000f220000000a00 */
[-C--:B------:R-:W-:Y:S01]  /*1c80*/  IMAD R0, R24, R4.reuse, RZ ;  /* 0x0000000418007224 */ /* 0x080fe200078e02ff */
[----:B------:R-:W-:Y:S01]  /*1c90*/  SHF.R.S32.HI R185, RZ, 0x1f, R184 ;  /* 0x0000001fffb97819 */ /* 0x000fe200000114b8 */
[----:B------:R-:W-:Y:S01]  /*1ca0*/  IMAD.WIDE.U32 R10, R26, UR6, R16 ;  /* 0x000000061a0a7c25 */ /* 0x000fe2000f8e0010 */
[----:B-1----:R-:W-:Y:S01]  /*1cb0*/  ISETP.GE.AND P2, PT, R16, R59, PT ;  /* 0x0000003b1000720c */ /* 0x002fe20003f46270 */
[----:B------:R-:W1:Y:S01]  /*1cc0*/  S2R R40, SR_TID.X ;  /* 0x0000000000287919 */ /* 0x000e620000002100 */
[----:B------:R-:W-:Y:S01]  /*1cd0*/  SHF.L.U64.HI R48, R4, 0x6, R5 ;  /* 0x0000000604307819 */ /* 0x000fe20000010205 */
[----:B------:R-:W-:Y:S01]  /*1ce0*/  IMAD R3, R41, R5, R0 ;  /* 0x0000000529037224 */ /* 0x000fe200078e0200 */
[----:B------:R-:W-:Y:S01]  /*1cf0*/  SHF.R.S32.HI R0, RZ, 0x1f, R26 ;  /* 0x0000001fff007819 */ /* 0x000fe2000001141a */
[----:B------:R-:W-:Y:S01]  /*1d00*/  IMAD.WIDE.U32 R46, R22, R4, R16 ;  /* 0x00000004162e7225 */ /* 0x000fe200078e0010 */
[----:B------:R-:W-:-:S02]  /*1d10*/  SEL R15, R59, RZ, P2 ;  /* 0x000000ff3b0f7207 */ /* 0x000fc40001000000 */
[----:B--2---:R-:W-:Y:S01]  /*1d20*/  SHF.L.U64.HI R52, R54, 0x6, R55 ;  /* 0x0000000636347819 */ /* 0x004fe20000010237 */
[----:B------:R-:W-:Y:S01]  /*1d30*/  IMAD.IADD R9, R9, 0x1, R3 ;  /* 0x0000000109097824 */ /* 0x000fe200078e0203 */
[----:B------:R-:W-:Y:S01]  /*1d40*/  P2R R78, PR, RZ, 0x4 ;  /* 0x00000004ff4e7803 */ /* 0x000fe20000000000 */
[----:B------:R-:W-:Y:S02]  /*1d50*/  IMAD R3, R0, UR6, RZ ;  /* 0x0000000600037c24 */ /* 0x000fe4000f8e02ff */
[----:B------:R-:W-:Y:S02]  /*1d60*/  IMAD.IADD R15, R16, 0x1, R15 ;  /* 0x00000001100f7824 */ /* 0x000fe400078e020f */
[----:B0-----:R-:W-:Y:S01]  /*1d70*/  IMAD R7, R26, UR7, R3 ;  /* 0x000000071a077c24 */ /* 0x001fe2000f8e0203 */
[----:B------:R-:W-:Y:S01]  /*1d80*/  ULDC.64 UR6, c[0x0][0xa08] ;  /* 0x0002820000067ab9 */ /* 0x000fe20000000a00 */
[----:B------:R-:W-:Y:S01]  /*1d90*/  IMAD R3, R0, UR4, RZ ;  /* 0x0000000400037c24 */ /* 0x000fe2000f8e02ff */
[----:B------:R-:W-:Y:S01]  /*1da0*/  ISETP.NE.U32.AND P0, PT, RZ, UR6, PT ;  /* 0x00000006ff007c0c */ /* 0x000fe2000bf05070 */
[----:B------:R-:W-:Y:S01]  /*1db0*/  IMAD.IADD R11, R11, 0x1, R7 ;  /* 0x000000010b0b7824 */ /* 0x000fe200078e0207 */
[----:B------:R-:W-:Y:S01]  /*1dc0*/  SHF.R.S32.HI R14, RZ, 0x1f, R15 ;  /* 0x0000001fff0e7819 */ /* 0x000fe2000001140f */
[C---:B------:R-:W-:Y:S01]  /*1dd0*/  IMAD R3, R26.reuse, UR5, R3 ;  /* 0x000000051a037c24 */ /* 0x040fe2000f8e0203 */
[----:B------:R-:W-:Y:S01]  /*1de0*/  ISETP.NE.AND.EX P0, PT, RZ, UR7, PT, P0 ;  /* 0x00000007ff007c0c */ /* 0x000fe2000bf05300 */
[----:B------:R-:W-:Y:S01]  /*1df0*/  IMAD.WIDE.U32 R6, R26, UR4, R8 ;  /* 0x000000041a067c25 */ /* 0x000fe2000f8e0008 */
[----:B------:R-:W-:Y:S01]  /*1e00*/  ULDC.64 UR4, c[0x0][0x310] ;  /* 0x0000c40000047ab9 */ /* 0x000fe20000000a00 */
[----:B------:R-:W-:-:S02]  /*1e10*/  ULDC.64 UR6, c[0x0][0x338] ;  /* 0x0000ce0000067ab9 */ /* 0x000fc40000000a00 */
[----:B------:R-:W-:Y:S01]  /*1e20*/  IMAD.IADD R7, R7, 0x1, R3 ;  /* 0x0000000107077824 */ /* 0x000fe200078e0203 */
[----:B------:R-:W-:Y:S01]  /*1e30*/  SHF.R.S32.HI R3, RZ, 0x1f, R22 ;  /* 0x0000001fff037819 */ /* 0x000fe20000011416 */
[----:B------:R-:W-:Y:S02]  /*1e40*/  IMAD.SHL.U32 R53, R188, 0x40, RZ ;  /* 0x00000040bc357824 */ /* 0x000fe400078e00ff */
[----:B------:R-:W-:Y:S02]  /*1e50*/  IMAD.SHL.U32 R49, R4, 0x40, RZ ;  /* 0x0000004004317824 */ /* 0x000fe400078e00ff */
[----:B----4-:R-:W-:Y:S01]  /*1e60*/  IMAD R12, R3, R56, RZ ;  /* 0x00000038030c7224 */ /* 0x010fe200078e02ff */
[----:B------:R-:W-:Y:S01]  /*1e70*/  LOP3.LUT R53, R53, 0x1c0, RZ, 0xc0, !PT ;  /* 0x000001c035357812 */ /* 0x000fe200078ec0ff */
[----:B------:R-:W-:Y:S01]  /*1e80*/  VIADD R80, R16, 0x20 ;  /* 0x0000002010507836 */ /* 0x000fe20000000000 */
[----:B-1----:R-:W-:Y:S01]  /*1e90*/  SHF.R.U32.HI R40, RZ, 0x7, R40 ;  /* 0x00000007ff287819 */ /* 0x002fe20000011628 */
[----:B------:R-:W-:-:S04]  /*1ea0*/  IMAD.SHL.U32 R59, R59, 0x2, RZ ;  /* 0x000000023b3b7824 */ /* 0x000fc800078e00ff */
[----:B------:R-:W-:Y:S01]  /*1eb0*/  VIADD R58, R40, 0x8 ;  /* 0x00000008283a7836 */ /* 0x000fe20000000000 */
[----:B------:R-:W-:-:S05]  /*1ec0*/  IADD3 R40, P2, R22, R41, RZ ;  /* 0x0000002916287210 */ /* 0x000fca0007f5e0ff */
[----:B------:R-:W-:Y:S01]  /*1ed0*/  IMAD.X R41, R24, 0x1, R3, P2 ;  /* 0x0000000118297824 */ /* 0x000fe200010e0603 */
[----:B---3--:R-:W-:Y:S02]  /*1ee0*/  SHF.R.S32.HI R0, RZ, 0x1f, R27 ;  /* 0x0000001fff007819 */ /* 0x008fe4000001141b */
[----:B------:R-:W-:Y:S01]  /*1ef0*/  SEL R9, R27, RZ, !P0 ;  /* 0x000000ff1b097207 */ /* 0x000fe20004000000 */
[----:B------:R-:W-:Y:S01]  /*1f00*/  IMAD R27, R22, R57, R12 ;  /* 0x00000039161b7224 */ /* 0x000fe200078e020c */
[----:B------:R-:W-:Y:S01]  /*1f10*/  SEL R0, R0, RZ, !P0 ;  /* 0x000000ff00007207 */ /* 0x000fe20004000000 */
[----:B------:R-:W-:-:S04]  /*1f20*/  IMAD.WIDE.U32 R12, R22, R56, R16 ;  /* 0x00000038160c7225 */ /* 0x000fc800078e0010 */
[----:B------:R-:W-:-:S04]  /*1f30*/  IMAD.WIDE.U32 R20, R9, UR4, R6 ;  /* 0x0000000409147c25 */ /* 0x000fc8000f8e0006 */
[C---:B------:R-:W-:Y:S02]  /*1f40*/  IMAD R6, R0.reuse, UR6, RZ ;  /* 0x0000000600067c24 */ /* 0x040fe4000f8e02ff */
[----:B------:R-:W-:Y:S01]  /*1f50*/  IMAD R8, R0, UR4, RZ ;  /* 0x0000000400087c24 */ /* 0x000fe2000f8e02ff */
[----:B------:R-:W-:Y:S01]  /*1f60*/  ULDC UR4, c[0x0][0x2f4] ;  /* 0x0000bd0000047ab9 */ /* 0x000fe20000000800 */
[----:B------:R-:W-:Y:S01]  /*1f70*/  IMAD R69, R9, UR7, R6 ;  /* 0x0000000709457c24 */ /* 0x000fe2000f8e0206 */
[----:B------:R-:W-:Y:S01]  /*1f80*/  ISETP.GE.AND P1, PT, R80, UR4, PT ;  /* 0x0000000450007c0c */ /* 0x000fe2000bf26270 */
[----:B------:R-:W-:Y:S02]  /*1f90*/  IMAD R6, R3, R54, RZ ;  /* 0x0000003603067224 */ /* 0x000fe400078e02ff */
[----:B------:R-:W-:Y:S02]  /*1fa0*/  IMAD R45, R9, UR5, R8 ;  /* 0x00000005092d7c24 */ /* 0x000fe4000f8e0208 */
[----:B------:R-:W-:Y:S01]  /*1fb0*/  IMAD R0, R3, R4, RZ ;  /* 0x0000000403007224 */ /* 0x000fe200078e02ff */
[----:B------:R-:W-:Y:S01]  /*1fc0*/  LOP3.LUT R4, R53, 0x18, R16, 0xf8, !PT ;  /* 0x0000001835047812 */ /* 0x000fe200078ef810 */
[----:B------:R-:W-:-:S04]  /*1fd0*/  IMAD.WIDE.U32 R28, R9, UR6, R10 ;  /* 0x00000006091c7c25 */ /* 0x000fc8000f8e000a */
[C---:B------:R-:W-:Y:S02]  /*1fe0*/  IMAD R25, R22.reuse, R55, R6 ;  /* 0x0000003716197224 */ /* 0x040fe400078e0206 */
[----:B------:R-:W-:-:S04]  /*1ff0*/  IMAD.WIDE.U32 R6, R22, R54, R184 ;  /* 0x0000003616067225 */ /* 0x000fc800078e00b8 */
[----:B------:R-:W-:-:S04]  /*2000*/  IMAD.WIDE.U32 R10, R22, R54, R16 ;  /* 0x00000036160a7225 */ /* 0x000fc800078e0010 */
[----:B------:R-:W-:Y:S01]  /*2010*/  IMAD R8, R22, R5, R0 ;  /* 0x0000000516087224 */ /* 0x000fe200078e0200 */
[----:B------:R-:W-:Y:S01]  /*2020*/  IADD3 R0, P0, R20, R46, RZ ;  /* 0x0000002e14007210 */ /* 0x000fe20007f1e0ff */
[----:B------:R-:W-:Y:S02]  /*2030*/  IMAD.IADD R45, R21, 0x1, R45 ;  /* 0x00000001152d7824 */ /* 0x000fe400078e022d */
[----:B------:R-:W-:Y:S02]  /*2040*/  IMAD.IADD R7, R7, 0x1, R25 ;  /* 0x0000000107077824 */ /* 0x000fe400078e0219 */
[----:B------:R-:W-:Y:S01]  /*2050*/  IMAD.IADD R11, R25, 0x1, R11 ;  /* 0x00000001190b7824 */ /* 0x000fe200078e020b */
[----:B-----5:R-:W-:Y:S01]  /*2060*/  SHF.R.S32.HI R25, RZ, 0x1f, R30 ;  /* 0x0000001fff197819 */ /* 0x020fe2000001141e */
[----:B------:R-:W-:Y:S01]  /*2070*/  IMAD.IADD R13, R27, 0x1, R13 ;  /* 0x000000011b0d7824 */ /* 0x000fe200078e020d */
[----:B------:R-:W-:Y:S01]  /*2080*/  IADD3.X R46, R45, R47, R8, P0, !PT ;  /* 0x0000002f2d2e7210 */ /* 0x000fe200007fe408 */
[----:B------:R-:W-:Y:S01]  /*2090*/  IMAD.WIDE.U32 R8, R22, R56, R184 ;  /* 0x0000003816087225 */ /* 0x000fe200078e00b8 */
[----:B------:R-:W-:-:S02]  /*20a0*/  LEA.HI R47, R14, R15, RZ, 0x3 ;  /* 0x0000000f0e2f7211 */ /* 0x000fc400078f18ff */
[----:B------:R-:W-:Y:S01]  /*20b0*/  ISETP.GE.AND P0, PT, R16, UR4, PT ;  /* 0x0000000410007c0c */ /* 0x000fe2000bf06270 */
[----:B------:R-:W-:Y:S01]  /*20c0*/  IMAD R14, R25, R54, RZ ;  /* 0x00000036190e7224 */ /* 0x000fe200078e02ff */
[----:B------:R-:W-:Y:S01]  /*20d0*/  LOP3.LUT R63, R47, 0xfffffff8, RZ, 0xc0, !PT ;  /* 0xfffffff82f3f7812 */ /* 0x000fe200078ec0ff */
[----:B------:R-:W-:Y:S02]  /*20e0*/  IMAD R25, R25, R56, RZ ;  /* 0x0000003819197224 */ /* 0x000fe400078e02ff */
[----:B------:R-:W-:Y:S01]  /*20f0*/  IMAD R5, R30, R55, R14 ;  /* 0x000000371e057224 */ /* 0x000fe200078e020e */
[----:B------:R-:W-:Y:S01]  /*2100*/  SHF.L.U64.HI R55, R56, 0x6, R57 ;  /* 0x0000000638377819 */ /* 0x000fe20000010239 */
[C---:B------:R-:W-:Y:S01]  /*2110*/  IMAD R25, R30.reuse, R57, R25 ;  /* 0x000000391e197224 */ /* 0x040fe200078e0219 */
[----:B------:R-:W-:Y:S01]  /*2120*/  SHF.R.U32.HI R57, RZ, 0x3, R53 ;  /* 0x00000003ff397819 */ /* 0x000fe20000011635 */
[----:B------:R-:W-:Y:S01]  /*2130*/  IMAD.IADD R9, R9, 0x1, R27 ;  /* 0x0000000109097824 */ /* 0x000fe200078e021b */
[----:B------:R-:W-:Y:S01]  /*2140*/  SHF.R.S32.HI R64, RZ, 0x1f, R63 ;  /* 0x0000001fff407819 */ /* 0x000fe2000001143f */
[----:B------:R-:W-:Y:S01]  /*2150*/  IMAD.WIDE.U32 R32, R30, R54, R6 ;  /* 0x000000361e207225 */ /* 0x000fe200078e0006 */
[----:B------:R-:W-:-:S03]  /*2160*/  LOP3.LUT R4, R4, R57, RZ, 0x3c, !PT ;  /* 0x0000003904047212 */ /* 0x000fc600078e3cff */
[----:B------:R-:W-:Y:S01]  /*2170*/  IMAD.WIDE.U32 R34, R30, R54, R10 ;  /* 0x000000361e227225 */ /* 0x000fe200078e000a */
[----:B------:R-:W-:-:S03]  /*2180*/  IADD3 R61, R33, R5, RZ ;  /* 0x00000005213d7210 */ /* 0x000fc60007ffe0ff */
[----:B------:R-:W-:Y:S01]  /*2190*/  IMAD R60, R201, 0x200, R4 ;  /* 0x00000200c93c7824 */ /* 0x000fe200078e0204 */
[----:B------:R-:W-:Y:S01]  /*21a0*/  LOP3.LUT R4, R53, 0x38, R47, 0xf8, !PT ;  /* 0x0000003835047812 */ /* 0x000fe200078ef82f */
[----:B------:R-:W-:-:S03]  /*21b0*/  IMAD.WIDE.U32 R36, R30, R56, R8 ;  /* 0x000000381e247225 */ /* 0x000fc600078e0008 */
[----:B------:R-:W-:Y:S01]  /*21c0*/  LOP3.LUT R4, R4, R57, RZ, 0x3c, !PT ;  /* 0x0000003904047212 */ /* 0x000fe200078e3cff */
[----:B------:R-:W-:-:S04]  /*21d0*/  IMAD.WIDE.U32 R38, R30, R56, R12 ;  /* 0x000000381e267225 */ /* 0x000fc800078e000c */
[----:B------:R-:W-:Y:S02]  /*21e0*/  IMAD.SHL.U32 R54, R54, 0x40, RZ ;  /* 0x0000004036367824 */ /* 0x000fe400078e00ff */
[----:B------:R-:W-:Y:S02]  /*21f0*/  IMAD.SHL.U32 R56, R56, 0x40, RZ ;  /* 0x0000004038387824 */ /* 0x000fe400078e00ff */
[----:B------:R-:W-:Y:S02]  /*2200*/  IMAD.IADD R62, R5, 0x1, R35 ;  /* 0x00000001053e7824 */ /* 0x000fe400078e0223 */
[----:B------:R-:W-:Y:S02]  /*2210*/  IMAD.IADD R65, R37, 0x1, R25 ;  /* 0x0000000125417824 */ /* 0x000fe400078e0219 */
[----:B------:R-:W-:Y:S02]  /*2220*/  IMAD.IADD R67, R25, 0x1, R39 ;  /* 0x0000000119437824 */ /* 0x000fe400078e0227 */
[----:B------:R-:W-:-:S02]  /*2230*/  IMAD R66, R201, 0x200, R4 ;  /* 0x00000200c9427824 */ /* 0x000fc400078e0204 */
[----:B------:R-:W-:-:S07]  /*2240*/  IMAD.IADD R69, R29, 0x1, R69 ;  /* 0x000000011d457824 */ /* 0x000fce00078e0245 */
.L_x_4910:
        /* <DEDUP_REMOVED lines=40> */
[----:B------:R-:W-:Y:S01]  /*24d0*/  IMAD.MOV.U32 R7, RZ, RZ, R65 ;  /* 0x000000ffff077224 */ /* 0x000fe200078e0041 */
[----:B------:R-:W-:Y:S01]  /*24e0*/  ULDC.64 UR4, c[0x0][0x3e8] ;  /* 0x0000fa0000047ab9 */ /* 0x000fe20000000a00 */
[-C--:B------:R-:W-:Y:S01]  /*24f0*/  IMAD R5, R73, R56.reuse, R5 ;  /* 0x0000003849057224 */ /* 0x080fe200078e0205 */
[----:B------:R-:W-:Y:S01]  /*2500*/  CS2R R10, SRZ ;  /* 0x00000000000a7805 */ /* 0x000fe2000001ff00 */
[----:B------:R-:W-:-:S04]  /*2510*/  IMAD.WIDE.U32 R6, R31, R56, R6 ;  /* 0x000000381f067225 */ /* 0x000fc800078e0006 */
        /* <DEDUP_REMOVED lines=13> */
.L_x_4885:
[----:B------:R-:W-:Y:S05]  /*25f0*/  BSYNC B1 ;  /* 0x0000000000017941 */ /* 0x000fea0003800000 */
.L_x_4884:
        /* <DEDUP_REMOVED lines=15> */
.L_x_4886:
[----:B------:R-:W-:Y:S01]  /*26f0*/  IMAD R68, R23, 0x8, R2 ;  /* 0x0000000817447824 */ /* 0x000fe200078e0202 */
[----:B------:R-:W-:Y:S01]  /*2700*/  SHF.L.U32 R73, R187, 0x1f, RZ ;  /* 0x0000001fbb497819 */ /* 0x000fe200000006ff */
[----:B------:R-:W-:Y:S03]  /*2710*/  BSSY B1, `(.L_x_4887) ;  /* 0x0000003000017945 */ /* 0x000fe60003800000 */
[----:B------:R-:W0:Y:S02]  /*2720*/  SYNCS.PHASECHK.TRANS64.TRYWAIT P5, [R68+URZ+0x28c90], R73 ;  /* 0x028c9049440075a7 */ /* 0x000e2400080a017f */
[----:B0-----:R-:W-:Y:S05]  /*2730*/  @!P5 BRA `(.L_x_4888) ;  /* 0x000001940070d947 */ /* 0x001fea0003800000 */
.L_x_5195:
[----:B------:R-:W-:Y:S05]  /*2740*/  BSYNC B1 ;  /* 0x0000000000017941 */ /* 0x000fea0003800000 */
.L_x_4887:
        /* <DEDUP_REMOVED lines=48> */
.L_x_4893:
[----:B------:R-:W-:Y:S05]  /*2a50*/  BSYNC B2 ;  /* 0x0000000000027941 */ /* 0x000fea0003800000 */
.L_x_4892:
[----:B--2---:R1:W-:Y:S02]  /*2a60*/  STG.E.128 desc[UR40][R12.64], R4 ;  /* 0x000000040c007986 */ /* 0x0043e4000c101d28 */
.L_x_4891:
[----:B------:R-:W-:Y:S05]  /*2a70*/  BSYNC B1 ;  /* 0x0000000000017941 */ /* 0x000fea0003800000 */
.L_x_4890:
        /* <DEDUP_REMOVED lines=51> */
.L_x_4895:
[----:B------:R-:W-:Y:S05]  /*2db0*/  BSYNC B1 ;  /* 0x0000000000017941 */ /* 0x000fea0003800000 */
.L_x_4894:
[----:B-1----:R1:W-:Y:S01]  /*2dc0*/  STG.E.128 desc[UR40][R12.64+0x40], R4 ;  /* 0x000040040c007986 */ /* 0x0023e2000c101d28 */
[----:B------:R-:W-:Y:S05]  /*2dd0*/  BRA `(.L_x_4889) ;  /* 0x0000000c00107947 */ /* 0x000fea0003800000 */
.L_x_4883:
        /* <DEDUP_REMOVED lines=34> */
[----:B------:R-:W-:Y:S01]  /*3000*/  IMAD.MOV.U32 R25, RZ, RZ, R9 ;  /* 0x000000ffff197224 */ /* 0x000fe200078e0009 */
[----:B------:R-:W-:-:S02]  /*3010*/  MOV R12, R10 ;  /* 0x0000000a000c7202 */ /* 0x000fc40000000f00 */
[----:B------:R-:W-:Y:S02]  /*3020*/  PRMT R85, R13, 0x7610, R85 ;  /* 0x000076100d557816 */ /* 0x000fe40000000055 */
[----:B------:R-:W-:Y:S02]  /*3030*/  PRMT R92, R12, 0x5410, R24 ;  /* 0x000054100c5c7816 */ /* 0x000fe40000000018 */
[----:B------:R-:W-:Y:S01]  /*3040*/  PRMT R84, R25, 0x7610, R84 ;  /* 0x0000761019547816 */ /* 0x000fe20000000054 */
[----:B------:R-:W-:Y:S06]  /*3050*/  @!P3 BRA `(.L_x_4896) ;  /* 0x000000000004b947 */ /* 0x000fec0003800000 */
[----:B------:R-:W-:Y:S01]  /*3060*/  BPT.TRAP 0x1 ;  /* 0x000000040000795c */ /* 0x000fe20000300000 */
.L_x_4896:
[----:B------:R-:W-:Y:S01]  /*3070*/  IMAD R68, R23, 0x8, R2 ;  /* 0x0000000817447824 */ /* 0x000fe200078e0202 */
[----:B------:R-:W-:Y:S01]  /*3080*/  SHF.L.U32 R73, R187, 0x1f, RZ ;  /* 0x0000001fbb497819 */ /* 0x000fe200000006ff */
[----:B------:R-:W-:Y:S03]  /*3090*/  BSSY B1, `(.L_x_4897) ;  /* 0x0000003000017945 */ /* 0x000fe60003800000 */
[----:B------:R-:W0:Y:S02]  /*30a0*/  SYNCS.PHASECHK.TRANS64.TRYWAIT P5, [R68+URZ+0x28c90], R73 ;  /* 0x028c9049440075a7 */ /* 0x000e2400080a017f */
[----:B0-----:R-:W-:Y:S05]  /*30b0*/  @!P5 BRA `(.L_x_4898) ;  /* 0x0000018c0024d947 */ /* 0x001fea0003800000 */
.L_x_5196:
[----:B------:R-:W-:Y:S05]  /*30c0*/  BSYNC B1 ;  /* 0x0000000000017941 */ /* 0x000fea0003800000 */
.L_x_4897:
[C---:B------:R-:W-:Y:S01]  /*30d0*/  ISETP.GE.OR P5, PT, R22.reuse, R71, P0 ;  /* 0x000000471600720c */ /* 0x040fe200007a6670 */
        /* <DEDUP_REMOVED lines=18> */
[----:B------:R-:W-:Y:S01]  /*3200*/  SHF.R.S32.HI R12, RZ, 0x4, R13 ;  /* 0x00000004ff0c7819 */ /* 0x000fe2000001140d */
[----:B------:R-:W-:-:S03]  /*3210*/  IMAD.IADD R13, R66, 0x1, R27 ;  /* 0x00000001420d7824 */ /* 0x000fc600078e021b */
[----:B------:R-:W-:Y:S01]  /*3220*/  LEA.HI.SX32 R12, R47, R12, 0x1d ;  /* 0x0000000c2f0c7211 */ /* 0x000fe200078feaff */
[----:B------:R-:W-:-:S04]  /*3230*/  IMAD R13, R13, 0x2, R2 ;  /* 0x000000020d0d7824 */ /* 0x000fc800078e0202 */
[----:B------:R-:W-:-:S05]  /*3240*/  IMAD.SHL.U32 R79, R12, 0x8, RZ ;  /* 0x000000080c4f7824 */ /* 0x000fca00078e00ff */
[----:B------:R-:W-:-:S04]  /*3250*/  LOP3.LUT R12, R53, 0x38, R79, 0xf8, !PT ;  /* 0x00000038350c7812 */ /* 0x000fc800078ef84f */
[----:B------:R-:W-:-:S05]  /*3260*/  LOP3.LUT R12, R12, R57, RZ, 0x3c, !PT ;  /* 0x000000390c0c7212 */ /* 0x000fca00078e3cff */
[----:B------:R-:W-:-:S04]  /*3270*/  IMAD R12, R201, 0x200, R12 ;  /* 0x00000200c90c7824 */ /* 0x000fc800078e020c */
        /* <DEDUP_REMOVED lines=19> */
[CC--:B------:R-:W-:Y:S01]  /*33b0*/  FMUL.FTZ R82, R4.reuse, R7.reuse ;  /* 0x0000000704527220 */ /* 0x0c0fe20000410000 */
[----:B------:R-:W-:Y:S02]  /*33c0*/  HADD2.F32 R6, -RZ, R84.H1_H1 ;  /* 0x30000054ff067230 */ /* 0x000fe40000004100 */
[-C--:B------:R-:W-:Y:S01]  /*33d0*/  FMUL.FTZ R84, R25, R10.reuse ;  /* 0x0000000a19547220 */ /* 0x080fe20000410000 */
[----:B------:R-:W-:Y:S02]  /*33e0*/  HADD2.F32 R8, -RZ, R81.H0_H0 ;  /* 0x20000051ff087230 */ /* 0x000fe40000004100 */
[----:B------:R-:W-:Y:S01]  /*33f0*/  FMUL.FTZ R9, R5, R7 ;  /* 0x0000000705097220 */ /* 0x000fe20000410000 */
[----:B------:R-:W-:Y:S01]  /*3400*/  FMUL.FTZ R10, R13, R10 ;  /* 0x0000000a0d0a7220 */ /* 0x000fe20000410000 */
[-C--:B------:R-:W-:Y:S01]  /*3410*/  FFMA.FTZ R82, R5, R6.reuse, R82 ;  /* 0x0000000605527223 */ /* 0x080fe20000010052 */
[--C-:B------:R-:W-:Y:S02]  /*3420*/  HADD2.F32 R5, -RZ, R27.reuse.H0_H0 ;  /* 0x2000001bff057230 */ /* 0x100fe40000004100 */
[----:B------:R-:W-:Y:S01]  /*3430*/  FFMA.FTZ R81, R4, R6, -R9 ;  /* 0x0000000604517223 */ /* 0x000fe20000010809 */
[----:B------:R-:W-:Y:S01]  /*3440*/  FFMA.FTZ R25, R25, R8, R10 ;  /* 0x0000000819197223 */ /* 0x000fe2000001000a */
[----:B------:R-:W-:-:S02]  /*3450*/  HADD2.F32 R27, -RZ, R27.H1_H1 ;  /* 0x3000001bff1b7230 */ /* 0x000fc40000004100 */
[----:B------:R-:W-:Y:S01]  /*3460*/  FFMA.FTZ R84, R13, R8, -R84 ;  /* 0x000000080d547223 */ /* 0x000fe20000010854 */
[----:B------:R-:W-:Y:S02]  /*3470*/  HADD2.F32 R4, -RZ, R15.H0_H0 ;  /* 0x2000000fff047230 */ /* 0x000fe40000004100 */
[----:B------:R-:W-:Y:S01]  /*3480*/  HADD2.F32 R10, -RZ, R11.H0_H0 ;  /* 0x2000000bff0a7230 */ /* 0x000fe20000004100 */
[----:B------:R-:W-:Y:S01]  /*3490*/  F2FP.F16.F32.PACK_AB R25, R25, R82 ;  /* 0x000000521919723e */ /* 0x000fe200000000ff */
[----:B------:R-:W-:Y:S01]  /*34a0*/  HADD2.F32 R7, -RZ, R85.H0_H0 ;  /* 0x20000055ff077230 */ /* 0x000fe20000004100 */
[----:B------:R-:W-:Y:S01]  /*34b0*/  F2FP.F16.F32.PACK_AB R81, R84, R81 ;  /* 0x000000515451723e */ /* 0x000fe200000000ff */
[----:B------:R-:W-:Y:S02]  /*34c0*/  HADD2.F32 R15, -RZ, R15.H1_H1 ;  /* 0x3000000fff0f7230 */ /* 0x000fe40000004100 */
[----:B------:R-:W-:Y:S01]  /*34d0*/  FMUL.FTZ R88, R27, R10 ;  /* 0x0000000a1b587220 */ /* 0x000fe20000410000 */
[----:B------:R-:W-:-:S02]  /*34e0*/  HADD2.F32 R6, -RZ, R85.H1_H1 ;  /* 0x30000055ff067230 */ /* 0x000fc40000004100 */
        /* <DEDUP_REMOVED lines=48> */
.L_x_4900:
[----:B------:R-:W-:Y:S05]  /*37f0*/  BSYNC B1 ;  /* 0x0000000000017941 */ /* 0x000fea0003800000 */
.L_x_4899:
        /* <DEDUP_REMOVED lines=10> */
.L_x_4882:
[----:B------:R-:W-:-:S13]  /*38a0*/  ISETP.NE.AND P3, PT, R186, 0x3, PT ;  /* 0x00000003ba00780c */ /* 0x000fda0003f65270 */
[----:B------:R-:W-:Y:S05]  /*38b0*/  @!P3 BRA `(.L_x_4901) ;  /* 0x000000000004b947 */ /* 0x000fea0003800000 */
[----:B------:R-:W-:Y:S01]  /*38c0*/  BPT.TRAP 0x1 ;  /* 0x000000040000795c */ /* 0x000fe20000300000 */
.L_x_4901:
        /* <DEDUP_REMOVED lines=8> */
.L_x_5197:
[----:B------:R-:W-:Y:S05]  /*3950*/  BSYNC B1 ;  /* 0x0000000000017941 */ /* 0x000fea0003800000 */
.L_x_4902:
[----:B------:R-:W-:Y:S05]  /*3960*/  @P4 BRA `(.L_x_4889) ;  /* 0x00000000002c4947 */ /* 0x000fea0003800000 */
[----:B------:R-:W-:Y:S01]  /*3970*/  @!P1 LOP3.LUT P4, RZ, R188, 0x4, RZ, 0xc0, !PT ;  /* 0x00000004bcff9812 */ /* 0x000fe2000788c0ff */
[----:B------:R-:W-:Y:S01]  /*3980*/  @!P1 VIADD R4, R60, 0x20 ;  /* 0x000000203c049836 */ /* 0x000fe20000000000 */
[----:B------:R-:W-:Y:S02]  /*3990*/  PLOP3.LUT P5, PT, PT, PT, PT, 0x8, 0x0 ;  /* 0x000000000000781c */ /* 0x000fe40003fae170 */
[----:B------:R-:W-:-:S13]  /*39a0*/  @!P1 PLOP3.LUT P5, PT, P4, PT, PT, 0x80, 0x0 ;  /* 0x000000000000981c */ /* 0x000fda00027af070 */
[----:B------:R-:W-:-:S05]  /*39b0*/  @P5 VIADD R4, R60, 0xffffffe0 ;  /* 0xffffffe03c045836 */ /* 0x000fca0000000000 */
[----:B------:R-:W-:Y:S02]  /*39c0*/  @!P1 IADD3 R27, R27, R4, RZ ;  /* 0x000000041b1b9210 */ /* 0x000fe40007ffe0ff */
[----:B------:R-:W1:Y:S03]  /*39d0*/  @!P0 LDS.128 R4, [R26+0x22400] ;  /* 0x022400001a048984 */ /* 0x000e660000000c00 */
[----:B------:R-:W-:-:S06]  /*39e0*/  @!P1 IMAD R8, R27, 0x2, R2 ;  /* 0x000000021b089824 */ /* 0x000fcc00078e0202 */
[----:B------:R-:W2:Y:S04]  /*39f0*/  @!P1 LDS.128 R8, [R8+0x22400] ;  /* 0x0224000008089984 */ /* 0x000ea80000000c00 */
[----:B-1----:R1:W-:Y:S04]  /*3a00*/  @!P0 STG.E.128 desc[UR40][R12.64], R4 ;  /* 0x000000040c008986 */ /* 0x0023e8000c101d28 */
[----:B--2---:R1:W-:Y:S02]  /*3a10*/  @!P1 STG.E.128 desc[UR40][R12.64+0x40], R8 ;  /* 0x000040080c009986 */ /* 0x0043e4000c101d28 */
.L_x_4889:
[----:B------:R-:W-:Y:S05]  /*3a20*/  BSYNC B0 ;  /* 0x0000000000007941 */ /* 0x000fea0003800000 */
.L_x_4881:
        /* <DEDUP_REMOVED lines=17> */
.L_x_4905:
[----:B------:R-:W-:Y:S05]  /*3b40*/  BSYNC B0 ;  /* 0x0000000000007941 */ /* 0x000fea0003800000 */
.L_x_4904:
[----:B------:R-:W5:Y:S01]  /*3b50*/  SYNCS.PHASECHK.TRANS64.TRYWAIT P5, [R68+URZ+0x28cb0], R73 ;  /* 0x028cb049440075a7 */ /* 0x000f6200080a017f */
[----:B------:R-:W-:Y:S01]  /*3b60*/  BSSY B0, `(.L_x_4906) ;  /* 0x0000003000007945 */ /* 0x000fe20003800000 */
[----:B------:R-:W-:-:S03]  /*3b70*/  ISETP.GE.AND P3, PT, R22, R71, PT ;  /* 0x000000471600720c */ /* 0x000fc60003f66270 */
[----:B-----5:R-:W-:Y:S10]  /*3b80*/  @!P5 BRA `(.L_x_4907) ;  /* 0x000001800098d947 */ /* 0x020ff40003800000 */
.L_x_5198:
[----:B------:R-:W-:Y:S05]  /*3b90*/  BSYNC B0 ;  /* 0x0000000000007941 */ /* 0x000fea0003800000 */
.L_x_4906:
[----:B------:R-:W-:Y:S04]  /*3ba0*/  BSSY B0, `(.L_x_4908) ;  /* 0x0000052000007945 */ /* 0x000fe80003800000 */
[----:B------:R-:W-:Y:S05]  /*3bb0*/  @P3 BRA `(.L_x_4909) ;  /* 0x0000000400403947 */ /* 0x000fea0003800000 */
[----:B-1----:R-:W-:Y:S01]  /*3bc0*/  IMAD.WIDE R4, R31, 0x40, R40 ;  /* 0x000000401f047825 */ /* 0x002fe200078e0228 */
[----:B------:R-:W-:Y:S01]  /*3bd0*/  ULDC.64 UR4, c[0x0][0x328] ;  /* 0x0000ca0000047ab9 */ /* 0x000fe20000000a00 */
[----:B------:R-:W-:Y:S02]  /*3be0*/  LOP3.LUT P3, RZ, R188, 0x4, RZ, 0xc0, !PT ;  /* 0x00000004bcff7812 */ /* 0x000fe4000786c0ff */
[----:B------:R-:W-:Y:S02]  /*3bf0*/  IMAD R5, R5, UR4, RZ ;  /* 0x0000000405057c24 */ /* 0x000fe4000f8e02ff */
[----:B------:R-:W-:Y:S02]  /*3c00*/  IMAD.MOV.U32 R6, RZ, RZ, R28 ;  /* 0x000000ffff067224 */ /* 0x000fe400078e001c */
[----:B------:R-:W-:Y:S02]  /*3c10*/  IMAD.MOV.U32 R7, RZ, RZ, R69 ;  /* 0x000000ffff077224 */ /* 0x000fe400078e0045 */
[----:B------:R-:W-:-:S02]  /*3c20*/  IMAD R5, R4, UR5, R5 ;  /* 0x0000000504057c24 */ /* 0x000fc4000f8e0205 */
        /* <DEDUP_REMOVED lines=45> */
[----:B------:R-:W-:Y:S02]  /*3f00*/  ISETP.GE.AND P3, PT, R14, UR4, PT ;  /* 0x000000040e007c0c */ /* 0x000fe4000bf66270 */
[----:B------:R-:W-:-:S07]  /*3f10*/  IADD3 R14, R16, 0xa0, RZ ;  /* 0x000000a0100e7810 */ /* 0x000fce0007ffe0ff */
        /* <DEDUP_REMOVED lines=26> */
.L_x_4909:
[----:B------:R-:W-:Y:S05]  /*40c0*/  BSYNC B0 ;  /* 0x0000000000007941 */ /* 0x000fea0003800000 */
.L_x_4908:
        /* <DEDUP_REMOVED lines=17> */
.L_x_4876:
[----:B------:R-:W2:Y:S01]  /*41e0*/  LDL R4, [R1] ;  /* 0x0000000001047983 */ /* 0x000ea20000100800 */
[----:B------:R-:W-:Y:S01]  /*41f0*/  BSSY B0, `(.L_x_4911) ;  /* 0x0000005000007945 */ /* 0x000fe20003800000 */
[----:B--2---:R-:W-:-:S03]  /*4200*/  ISETP.NE.AND P0, PT, R4, 0x1, PT ;  /* 0x000000010400780c */ /* 0x004fc60003f05270 */
[----:B------:R-:W-:Y:S10]  /*4210*/  @P3 BRA `(.L_x_4912) ;  /* 0x0000000000083947 */ /* 0x000ff40003800000 */
[----:B------:R-:W0:Y:S02]  /*4220*/  FENCE.VIEW.ASYNC.G ;  /* 0x00000000000073c6 */ /* 0x000e240000000100 */
[----:B0-----:R-:W-:Y:S06]  /*4230*/  BAR.ARV 0xc, 0x180 ;  /* 0x0306000000007b1d */ /* 0x001fec0000002000 */
.L_x_4912:
[----:B------:R-:W-:Y:S05]  /*4240*/  BSYNC B0 ;  /* 0x0000000000007941 */ /* 0x000fea0003800000 */
.L_x_4911:
[----:B------:R-:W-:Y:S04]  /*4250*/  BSSY B7, `(.L_x_4913) ;  /* 0x0000bc7000077945 */ /* 0x000fe80003800000 */
[----:B------:R-:W-:Y:S05]  /*4260*/  @!P0 BRA `(.L_x_4914) ;  /* 0x0000001c00d88947 */ /* 0x000fea0003800000 */
[----:B------:R-:W0:Y:S01]  /*4270*/  LDC R0, c[0x0][0x448] ;  /* 0x00011200ff007b82 */ /* 0x000e220000000800 */
[----:B------:R-:W-:Y:S01]  /*4280*/  IMAD.MOV.U32 R21, RZ, RZ, RZ ;  /* 0x000000ffff157224 */ /* 0x000fe200078e00ff */
        /* <DEDUP_REMOVED lines=22> */
[----:B0-----:R-:W-:Y:S01]  /*43f0*/  ISETP.NE.AND P0, PT, R0, 0x1, PT ;  /* 0x000000010000780c */ /* 0x001fe20003f05270 */
[----:B------:R-:W-:Y:S01]  /*4400*/  VIADD R0, R195, 0x3f ;  /* 0x0000003fc3007836 */ /* 0x000fe20000000000 */
        /* <DEDUP_REMOVED lines=11> */
[----:B------:R-:W0:Y:S01]  /*44c0*/  @P0 LDC R3, c[0x0][0x44c] ;  /* 0x00011300ff030b82 */ /* 0x000e220000000800 */
[----:B------:R-:W-:Y:S02]  /*44d0*/  CS2R R36, SRZ ;  /* 0x0000000000247805 */ /* 0x000fe4000001ff00 */
[----:B------:R-:W-:Y:S02]  /*44e0*/  CS2R R154, SRZ ;  /* 0x00000000009a7805 */ /* 0x000fe4000001ff00 */
[----:B------:R-:W-:-:S02]  /*44f0*/  CS2R R86, SRZ ;  /* 0x0000000000567805 */ /* 0x000fc4000001ff00 */
[----:B------:R-:W-:Y:S02]  /*4500*/  CS2R R156, SRZ ;  /* 0x00000000009c7805 */ /* 0x000fe4000001ff00 */
[----:B------:R-:W-:Y:S02]  /*4510*/  CS2R R82, SRZ ;  /* 0x0000000000527805 */ /* 0x000fe4000001ff00 */
[----:B------:R-:W-:Y:S02]  /*4520*/  CS2R R158, SRZ ;  /* 0x00000000009e7805 */ /* 0x000fe4000001ff00 */
[----:B------:R-:W-:Y:S01]  /*4530*/  CS2R R78, SRZ ;  /* 0x00000000004e7805 */ /* 0x000fe2000001ff00 */
[----:B------:R-:W1:Y:S01]  /*4540*/  @P0 LDC R4, c[0x0][0x450] ;  /* 0x00011400ff040b82 */ /* 0x000e620000000800 */
[----:B------:R-:W-:Y:S02]  /*4550*/  CS2R R160, SRZ ;  /* 0x0000000000a07805 */ /* 0x000fe4000001ff00 */
[----:B------:R-:W-:-:S02]  /*4560*/  CS2R R74, SRZ ;  /* 0x00000000004a7805 */ /* 0x000fc4000001ff00 */
[----:B------:R-:W-:Y:S02]  /*4570*/  CS2R R162, SRZ ;  /* 0x0000000000a27805 */ /* 0x000fe4000001ff00 */
[----:B------:R-:W-:Y:S02]  /*4580*/  CS2R R70, SRZ ;  /* 0x0000000000467805 */ /* 0x000fe4000001ff00 */
[----:B---3--:R-:W-:Y:S02]  /*4590*/  CS2R R12, SRZ ;  /* 0x00000000000c7805 */ /* 0x008fe4000001ff00 */
[----:B------:R-:W-:Y:S02]  /*45a0*/  CS2R R164, SRZ ;  /* 0x0000000000a47805 */ /* 0x000fe4000001ff00 */
[----:B------:R-:W-:Y:S02]  /*45b0*/  CS2R R10, SRZ ;  /* 0x00000000000a7805 */ /* 0x000fe4000001ff00 */
[----:B------:R-:W-:-:S02]  /*45c0*/  CS2R R8, SRZ ;  /* 0x0000000000087805 */ /* 0x000fc4000001ff00 */
[----:B------:R-:W-:Y:S02]  /*45d0*/  CS2R R166, SRZ ;  /* 0x0000000000a67805 */ /* 0x000fe4000001ff00 */
[----:B------:R-:W-:Y:S02]  /*45e0*/  CS2R R54, SRZ ;  /* 0x0000000000367805 */ /* 0x000fe4000001ff00 */
[----:B------:R-:W-:Y:S02]  /*45f0*/  CS2R R168, SRZ ;  /* 0x0000000000a87805 */ /* 0x000fe4000001ff00 */
[----:B----4-:R-:W-:Y:S02]  /*4600*/  CS2R R50, SRZ ;  /* 0x0000000000327805 */ /* 0x010fe4000001ff00 */
[----:B------:R-:W-:Y:S02]  /*4610*/  CS2R R170, SRZ ;  /* 0x0000000000aa7805 */ /* 0x000fe4000001ff00 */
[----:B------:R-:W-:-:S02]  /*4620*/  CS2R R46, SRZ ;  /* 0x00000000002e7805 */ /* 0x000fc4000001ff00 */
[----:B------:R-:W-:Y:S01]  /*4630*/  CS2R R172, SRZ ;  /* 0x0000000000ac7805 */ /* 0x000fe2000001ff00 */
[----:B0-----:R-:W-:Y:S01]  /*4640*/  @P0 IMAD.HI.U32 R3, R0, R3, RZ ;  /* 0x0000000300030227 */ /* 0x001fe200078e00ff */
[----:B------:R-:W-:Y:S02]  /*4650*/  CS2R R32, SRZ ;  /* 0x0000000000207805 */ /* 0x000fe4000001ff00 */
[----:B------:R-:W-:Y:S02]  /*4660*/  CS2R R174, SRZ ;  /* 0x0000000000ae7805 */ /* 0x000fe4000001ff00 */
[----:B------:R-:W-:Y:S01]  /*4670*/  CS2R R38, SRZ ;  /* 0x0000000000267805 */ /* 0x000fe2000001ff00 */
[----:B------:R-:W-:Y:S01]  /*4680*/  IMAD.MOV.U32 R35, RZ, RZ, RZ ;  /* 0x000000ffff237224 */ /* 0x000fe200078e00ff */
[----:B------:R-:W-:Y:S02]  /*4690*/  CS2R R28, SRZ ;  /* 0x00000000001c7805 */ /* 0x000fe4000001ff00 */
[----:B------:R-:W-:Y:S01]  /*46a0*/  CS2R R176, SRZ ;  /* 0x0000000000b07805 */ /* 0x000fe2000001ff00 */
[----:B------:R-:W-:Y:S01]  /*46b0*/  IMAD.MOV.U32 R31, RZ, RZ, RZ ;  /* 0x000000ffff1f7224 */ /* 0x000fe200078e00ff */
[----:B-1----:R-:W-:-:S02]  /*46c0*/  @P0 SHF.R.U32.HI R0, RZ, R4, R3 ;  /* 0x00000004ff000219 */ /* 0x002fc40000011603 */
[----:B------:R-:W-:Y:S02]  /*46d0*/  CS2R R6, SRZ ;  /* 0x0000000000067805 */ /* 0x000fe4000001ff00 */
[----:B------:R-:W-:Y:S02]  /*46e0*/  PLOP3.LUT P0, PT, PT, PT, PT, 0x80, 0x0 ;  /* 0x000000000000781c */ /* 0x000fe40003f0f070 */
[----:B------:R-:W-:Y:S01]  /*46f0*/  CS2R R178, SRZ ;  /* 0x0000000000b27805 */ /* 0x000fe2000001ff00 */
[----:B------:R-:W-:Y:S01]  /*4700*/  IMAD.IADD R0, R43, 0x1, R0 ;  /* 0x000000012b007824 */ /* 0x000fe200078e0200 */
[----:B------:R-:W-:-:S04]  /*4710*/  CS2R R42, SRZ ;  /* 0x00000000002a7805 */ /* 0x000fc8000001ff00 */
[----:B------:R-:W-:-:S04]  /*4720*/  SHF.R.S32.HI R3, RZ, 0x1f, R0 ;  /* 0x0000001fff037819 */ /* 0x000fc80000011400 */
[----:B------:R-:W-:Y:S01]  /*4730*/  LEA.HI R3, R3, R0, RZ, 0x6 ;  /* 0x0000000003037211 */ /* 0x000fe200078f30ff */
[----:B------:R-:W-:-:S03]  /*4740*/  IMAD.MOV.U32 R0, RZ, RZ, RZ ;  /* 0x000000ffff007224 */ /* 0x000fc600078e00ff */
[----:B------:R-:W-:Y:S01]  /*4750*/  SHF.R.S32.HI R5, RZ, 0x6, R3 ;  /* 0x00000006ff057819 */ /* 0x000fe20000011403 */
[----:B------:R-:W-:-:S03]  /*4760*/  IMAD.MOV.U32 R3, RZ, RZ, RZ ;  /* 0x000000ffff037224 */ /* 0x000fc600078e00ff */
[----:B------:R-:W-:Y:S01]  /*4770*/  VIMNMX R4, R180, R5, PT ;  /* 0x00000005b4047248 */ /* 0x000fe20003fe0100 */
[----:B------:R-:W-:-:S03]  /*4780*/  IMAD.MOV.U32 R5, RZ, RZ, RZ ;  /* 0x000000ffff057224 */ /* 0x000fc600078e00ff */
[----:B------:R-:W-:-:S13]  /*4790*/  ISETP.GE.AND P1, PT, R4, 0x1, PT ;  /* 0x000000010400780c */ /* 0x000fda0003f26270 */
[----:B------:R-:W-:Y:S05]  /*47a0*/  @!P1 BRA `(.L_x_4915) ;  /* 0x000000b400c49947 */ /* 0x000fea0003800000 */
[----:B------:R-:W0:Y:S01]  /*47b0*/  SHFL.IDX PT, R0, R218, RZ, 0x1f ;  /* 0x00001fffda007589 */ /* 0x000e2200000e0000 */
[----:B------:R-:W-:Y:S02]  /*47c0*/  ISETP.NE.AND P0, PT, R186, 0x3, PT ;  /* 0x00000003ba00780c */ /* 0x000fe40003f05270 */
[----:B0-----:R-:W-:-:S04]  /*47d0*/  LEA.HI R3, R0, R0, RZ, 0x1 ;  /* 0x0000000000037211 */ /* 0x001fc800078f08ff */
[----:B------:R-:W-:-:S05]  /*47e0*/  LOP3.LUT R3, R3, 0x1fffe, RZ, 0xc0, !PT ;  /* 0x0001fffe03037812 */ /* 0x000fca00078ec0ff */
[----:B------:R-:W-:-:S05]  /*47f0*/  IMAD.IADD R3, R0, 0x1, -R3 ;  /* 0x0000000100037824 */ /* 0x000fca00078e0a03 */
[----:B------:R-:W-:-:S05]  /*4800*/  LEA R3, R3, R2, 0xf ;  /* 0x0000000203037211 */ /* 0x000fca00078e78ff */
[----:B------:R-:W-:-:S05]  /*4810*/  VIADD R3, R3, 0x400 ;  /* 0x0000040003037836 */ /* 0x000fca0000000000 */
[----:B------:R-:W-:-:S04]  /*4820*/  SHF.R.U32.HI R3, RZ, 0x4, R3 ;  /* 0x00000004ff037819 */ /* 0x000fc80000011603 */
[----:B------:R-:W-:-:S04]  /*4830*/  LOP3.LUT R3, R3, 0x3fff, RZ, 0xc0, !PT ;  /* 0x00003fff03037812 */ /* 0x000fc800078ec0ff */
[----:B------:R-:W-:Y:S01]  /*4840*/  LOP3.LUT R21, R3, 0x2000000, RZ, 0xfc, !PT ;  /* 0x0200000003157812 */ /* 0x000fe200078efcff */
[----:B------:R-:W-:Y:S06]  /*4850*/  @!P0 BRA `(.L_x_4916) ;  /* 0x0000000000048947 */ /* 0x000fec0003800000 */
[----:B------:R-:W-:Y:S01]  /*4860*/  BPT.TRAP 0x1 ;  /* 0x000000040000795c */ /* 0x000fe20000300000 */
.L_x_4916:
        /* <DEDUP_REMOVED lines=11> */
.L_x_5199:
[----:B------:R-:W-:Y:S05]  /*4920*/  BSYNC B0 ;  /* 0x0000000000007941 */ /* 0x000fea0003800000 */
.L_x_4917:
        /* <DEDUP_REMOVED lines=9> */
[----:B------:R-:W-:Y:S01]  /*49c0*/  IMAD.MOV.U32 R9, RZ, RZ, 0x40000040 ;  /* 0x40000040ff097424 */ /* 0x000fe200078e00ff */
[----:B------:R-:W1:Y:S01]  /*49d0*/  S2R R0, SR_TID.X ;  /* 0x0000000000007919 */ /* 0x000e620000002100 */
[----:B------:R-:W-:Y:S01]  /*49e0*/  VIADD R14, R12, 0x100 ;  /* 0x000001000c0e7836 */ /* 0x000fe20000000000 */
[----:B------:R-:W-:Y:S01]  /*49f0*/  ISETP.GE.AND P2, PT, R4, 0x2, PT ;  /* 0x000000020400780c */ /* 0x000fe20003f46270 */
[----:B------:R-:W-:Y:S01]  /*4a00*/  IMAD.MOV.U32 R15, RZ, RZ, 0x40000040 ;  /* 0x40000040ff0f7424 */ /* 0x000fe200078e00ff */
[----:B------:R-:W-:Y:S01]  /*4a10*/  BSSY B0, `(.L_x_4919) ;  /* 0x00000ec000007945 */ /* 0x000fe20003800000 */
        /* <DEDUP_REMOVED lines=11> */
[----:B------:R-:W-:-:S04]  /*4ad0*/  @!P1 IADD3 R0, R20, 0x28c60, RZ ;  /* 0x00028c6014009810 */ /* 0x000fc80007ffe0ff */
        /* <DEDUP_REMOVED lines=27> */
[----:B-1----:R-:W-:-:S07]  /*4c90*/  VIADD R0, R4, 0xfffffffe ;  /* 0xfffffffe04007836 */ /* 0x002fce0000000000 */
.L_x_4926:
[----:B------:R-:W-:Y:S01]  /*4ca0*/  BAR.SYNC.DEFER_BLOCKING 0xe, 0x100 ;  /* 0x0384000000007b1d */ /* 0x000fe20000010000 */
[----:B0-2---:R-:W-:Y:S01]  /*4cb0*/  IMAD R3, R18, 0x40, R190 ;  /* 0x0000004012037824 */ /* 0x005fe200078e02be */
[----:B------:R-:W-:Y:S01]  /*4cc0*/  ISETP.GT.AND P3, PT, R0, RZ, PT ;  /* 0x000000ff0000720c */ /* 0x000fe20003f64270 */
[----:B------:R-:W-:Y:S02]  /*4cd0*/  VIADD R18, R18, 0x1 ;  /* 0x0000000112127836 */ /* 0x000fe40000000000 */
[----:B------:R-:W-:Y:S02]  /*4ce0*/  IMAD R3, R3, 0x4, R2 ;  /* 0x0000000403037824 */ /* 0x000fe400078e0202 */
[----:B------:R-:W-:Y:S01]  /*4cf0*/  VIADD R0, R0, 0xffffffff ;  /* 0xffffffff00007836 */ /* 0x000fe20000000000 */
        /* <DEDUP_REMOVED lines=136> */
.L_x_4921:
[----:B------:R-:W-:Y:S01]  /*5580*/  IMAD R3, R18, 0x8, R2 ;  /* 0x0000000812037824 */ /* 0x000fe200078e0202 */
[----:B------:R-:W-:-:S04]  /*5590*/  SHF.L.U32 R4, R19, 0x1f, RZ ;  /* 0x0000001f13047819 */ /* 0x000fc800000006ff */
[----:B------:R0:W1:Y:S01]  /*55a0*/  SYNCS.PHASECHK.TRANS64.TRYWAIT P2, [R3+URZ+0x28c50], R4 ;  /* 0x028c5004030075a7 */ /* 0x000062000804017f */
[----:B------:R-:W-:Y:S05]  /*55b0*/  @!P0 BRA `(.L_x_4922) ;  /* 0x0000000000048947 */ /* 0x000fea0003800000 */
[----:B------:R-:W-:Y:S01]  /*55c0*/  BPT.TRAP 0x1 ;  /* 0x000000040000795c */ /* 0x000fe20000300000 */
.L_x_4922:
[----:B------:R-:W-:Y:S04]  /*55d0*/  BSSY B1, `(.L_x_4923) ;  /* 0x0000004000017945 */ /* 0x000fe80003800000 */
[----:B-1----:R-:W-:Y:S05]  /*55e0*/  @P2 BRA `(.L_x_4924) ;  /* 0x0000000000082947 */ /* 0x002fea0003800000 */
[----:B------:R-:W1:Y:S02]  /*55f0*/  SYNCS.PHASECHK.TRANS64.TRYWAIT P2, [R3+URZ+0x28c50], R4 ;  /* 0x028c5004030075a7 */ /* 0x000e64000804017f */
[----:B-1----:R-:W-:Y:S05]  /*5600*/  @!P2 BRA `(.L_x_4925) ;  /* 0x000001680020a947 */ /* 0x002fea0003800000 */
.L_x_4924:
[----:B------:R-:W-:Y:S05]  /*5610*/  BSYNC B1 ;  /* 0x0000000000017941 */ /* 0x000fea0003800000 */
.L_x_4923:
[----:B01----:R-:W-:Y:S01]  /*5620*/  IMAD R4, R18, 0x1000, R21 ;  /* 0x0000100012047824 */ /* 0x003fe200078e0215 */
        /* <DEDUP_REMOVED lines=9> */
[----:B------:R-:W-:-:S05]  /*56c0*/  @!P1 VIADD R3, R3, 0x28c60 ;  /* 0x00028c6003039836 */ /* 0x000fca0000000000 */
        /* <DEDUP_REMOVED lines=32> */
.L_x_4920:
[----:B------:R-:W-:Y:S05]  /*58d0*/  BSYNC B0 ;  /* 0x0000000000007941 */ /* 0x000fea0003800000 */
.L_x_4919:
[----:B------:R-:W-:Y:S01]  /*58e0*/  BAR.SYNC.DEFER_BLOCKING 0xe, 0x100 ;  /* 0x0384000000007b1d */ /* 0x000fe20000010000 */
[C---:B0-2---:R-:W-:Y:S01]  /*58f0*/  IMAD R3, R18.reuse, 0x40, R190 ;  /* 0x0000004012037824 */ /* 0x045fe200078e02be */
[----:B------:R-:W-:Y:S01]  /*5900*/  PLOP3.LUT P0, PT, PT, PT, PT, 0x8, 0x0 ;  /* 0x000000000000781c */ /* 0x000fe20003f0e170 */
[----:B------:R-:W-:Y:S02]  /*5910*/  VIADD R18, R18, 0x1 ;  /* 0x0000000112127836 */ /* 0x000fe40000000000 */
[----:B------:R-:W-:Y:S02]  /*5920*/  IMAD R3, R3, 0x4, R2 ;  /* 0x0000000403037824 */ /* 0x000fe400078e0202 */
[----:B------:R-:W-:Y:S01]  /*5930*/  IMAD.MOV.U32 R21, RZ, RZ, RZ ;  /* 0x000000ffff157224 */ /* 0x000fe200078e00ff */
[----:B------:R-:W-:-:S04]  /*5940*/  ISETP.NE.AND P1, PT, R18, 0x2, PT ;  /* 0x000000021200780c */ /* 0x000fc80003f25270 */
[----:B------:R-:W-:Y:S02]  /*5950*/  SEL R4, RZ, 0x1, P1 ;  /* 0x00000001ff047807 */ /* 0x000fe40000800000 */
[----:B------:R-:W-:Y:S02]  /*5960*/  SEL R18, R18, RZ, P1 ;  /* 0x000000ff12127207 */ /* 0x000fe40000800000 */
[----:B------:R-:W-:Y:S01]  /*5970*/  LOP3.LUT R19, R19, R4, RZ, 0x3c, !PT ;  /* 0x0000000413137212 */ /* 0x000fe200078e3cff */
[----:B-1----:R-:W0:Y:S04]  /*5980*/  LDS R0, [R3+0x28800] ;  /* 0x0288000003007984 */ /* 0x002e280000000800 */
[----:B------:R1:W2:Y:S02]  /*5990*/  LDS R2, [R3+0x28820] ;  /* 0x0288200003027984 */ /* 0x0002a40000000800 */
[----:B-1----:R-:W-:Y:S01]  /*59a0*/  MOV R3, RZ ;  /* 0x000000ff00037202 */ /* 0x002fe20000000f00 */
[-C--:B0-----:R-:W-:Y:S01]  /*59b0*/  FMUL.FTZ R178, R28, R0.reuse ;  /* 0x000000001cb27220 */ /* 0x081fe20000410000 */
[-C--:B------:R-:W-:Y:S01]  /*59c0*/  FMUL.FTZ R176, R32, R0.reuse ;  /* 0x0000000020b07220 */ /* 0x080fe20000410000 */
[-C--:B------:R-:W-:Y:S01]  /*59d0*/  FMUL.FTZ R28, R33, R0.reuse ;  /* 0x00000000211c7220 */ /* 0x080fe20000410000 */
[-C--:B------:R-:W-:Y:S01]  /*59e0*/  FMUL.FTZ R175, R36, R0.reuse ;  /* 0x0000000024af7220 */ /* 0x080fe20000410000 */
[----:B------:R-:W-:Y:S01]  /*59f0*/  FMUL.FTZ R174, R40, R0 ;  /* 0x0000000028ae7220 */ /* 0x000fe20000410000 */
[----:B--2---:R-:W-:Y:S01]  /*5a00*/  FMUL.FTZ R13, R66, R2 ;  /* 0x00000002420d7220 */ /* 0x004fe20000410000 */
        /* <DEDUP_REMOVED lines=124> */
.L_x_4914:
        /* <DEDUP_REMOVED lines=112> */
.L_x_4928:
[----:B------:R-:W-:Y:S05]  /*68d0*/  BSYNC B6 ;  /* 0x0000000000067941 */ /* 0x000fea0003800000 */
.L_x_4927:
        /* <DEDUP_REMOVED lines=12> */
.L_x_4932:
[----:B-1----:R1:W2:Y:S02]  /*69a0*/  SYNCS.PHASECHK.TRANS64.TRYWAIT P0, [R2+URZ+0x28c00], R3 ;  /* 0x028c0003020075a7 */ /* 0x0022a4000800017f */
[----:B--2---:R-:W-:Y:S05]  /*69b0*/  @!P0 NANOSLEEP.SYNCS 0x989680 ;  /* 0x009896800000895d */ /* 0x004fea0003900000 */
[----:B------:R-:W2:Y:S02]  /*69c0*/  @!P0 SYNCS.PHASECHK.TRANS64 P0, [R2+URZ+0x28c00], R3 ;  /* 0x028c0003020085a7 */ /* 0x000ea4000800007f */
[----:B--2---:R-:W-:Y:S05]  /*69d0*/  @!P0 BRA `(.L_x_4932) ;  /* 0xfffffffc00f08947 */ /* 0x004fea000383ffff */
.L_x_4931:
[----:B------:R-:W-:Y:S05]  /*69e0*/  BSYNC B0 ;  /* 0x0000000000007941 */ /* 0x000fea0003800000 */
.L_x_4930:
[----:B------:R-:W-:Y:S05]  /*69f0*/  BRA `(.L_x_4933) ;  /* 0x0000002800e07947 */ /* 0x000fea0003800000 */
.L_x_4929:
[----:B------:R-:W-:Y:S01]  /*6a00*/  VIADD R4, R2, 0x20400 ;  /* 0x0002040002047836 */ /* 0x000fe20000000000 */
[----:B-----5:R-:W-:Y:S01]  /*6a10*/  SHF.R.S32.HI R0, RZ, 0x1f, R30 ;  /* 0x0000001fff007819 */ /* 0x020fe2000001141e */
[----:B------:R-:W-:Y:S01]  /*6a20*/  ULDC.64 UR4, c[0x0][0x3f8] ;  /* 0x0000fe0000047ab9 */ /* 0x000fe20000000a00 */
[----:B------:R-:W-:Y:S01]  /*6a30*/  ULDC.64 UR6, c[0x0][0x408] ;  /* 0x0001020000067ab9 */ /* 0x000fe20000000a00 */
[----:B------:R-:W-:Y:S01]  /*6a40*/  IMAD.WIDE.U32 R24, R30, UR4, RZ ;  /* 0x000000041e187c25 */ /* 0x000fe2000f8e00ff */
        /* <DEDUP_REMOVED lines=26> */
.L_x_4935:
[----:B------:R-:W-:Y:S05]  /*6bf0*/  BSYNC B6 ;  /* 0x0000000000067941 */ /* 0x000fea0003800000 */
.L_x_4934:
[----:B------:R-:W-:Y:S01]  /*6c00*/  ULDC.U8 UR4, c[0x0][0x410] ;  /* 0x0001040000047ab9 */ /* 0x000fe20000000000 */
[----:B------:R-:W-:Y:S01]  /*6c10*/  BSSY B0, `(.L_x_4936) ;  /* 0x000028e000007945 */ /* 0x000fe20003800000 */
[----:B------:R-:W-:Y:S02]  /*6c20*/  ISETP.NE.AND P0, PT, RZ, UR4, PT ;  /* 0x00000004ff007c0c */ /* 0x000fe4000bf05270 */
[----:B------:R-:W-:-:S11]  /*6c30*/  IADD3 R35, R22, R195, RZ ;  /* 0x000000c316237210 */ /* 0x000fd60007ffe0ff */
        /* <DEDUP_REMOVED lines=35> */
.L_x_5205:
        /* <DEDUP_REMOVED lines=30> */
.L_x_4940:
[----:B------:R-:W-:Y:S05]  /*7050*/  BSYNC B1 ;  /* 0x0000000000017941 */ /* 0x000fea0003800000 */
.L_x_4939:
[----:B--2--5:R-:W-:Y:S01]  /*7060*/  IMAD.MOV.U32 R0, RZ, RZ, R30 ;  /* 0x000000ffff007224 */ /* 0x024fe200078e001e */
[----:B------:R-:W-:Y:S01]  /*7070*/  UMOV UR4, 0xffffffff ;  /* 0xffffffff00047882 */ /* 0x000fe20000000000 */
[----:B-1----:R-:W-:Y:S01]  /*7080*/  IMAD.MOV.U32 R3, RZ, RZ, R31 ;  /* 0x000000ffff037224 */ /* 0x002fe200078e001f */
        /* <DEDUP_REMOVED lines=13> */
[----:B------:R-:W-:Y:S06]  /*7160*/  BRA.DIV UR4, `(.L_x_4941) ;  /* 0x0000014e04cc7947 */ /* 0x000fec000b800000 */
[----:B------:R1:W2:Y:S04]  /*7170*/  SHFL.IDX PT, R3, R6, 0x1, 0x1c1f ;  /* 0x003c1f0006037f89 */ /* 0x0002a800000e0000 */
[----:B------:R1:W3:Y:S04]  /*7180*/  SHFL.IDX PT, R0, R4, 0x1, 0x1c1f ;  /* 0x003c1f0004007f89 */ /* 0x0002e800000e0000 */
[----:B------:R1:W0:Y:S04]  /*7190*/  SHFL.IDX PT, R5, R8, 0x1, 0x1c1f ;  /* 0x003c1f0008057f89 */ /* 0x00022800000e0000 */
[----:B----4-:R1:W4:Y:S02]  /*71a0*/  SHFL.IDX PT, R14, R7, 0x1, 0x1c1f ;  /* 0x003c1f00070e7f89 */ /* 0x01032400000e0000 */
.L_x_5211:
        /* <DEDUP_REMOVED lines=34> */
.L_x_4943:
[----:B------:R-:W-:Y:S05]  /*73d0*/  BSYNC B1 ;  /* 0x0000000000017941 */ /* 0x000fea0003800000 */
.L_x_4942:
        /* <DEDUP_REMOVED lines=18> */
[----:B------:R-:W-:Y:S01]  /*7500*/  MOV R4, R10 ;  /* 0x0000000a00047202 */ /* 0x000fe20000000f00 */
[----:B------:R-:W-:Y:S01]  /*7510*/  IMAD.MOV.U32 R0, RZ, RZ, R13 ;  /* 0x000000ffff007224 */ /* 0x000fe200078e000d */
[----:B------:R-:W-:Y:S01]  /*7520*/  ISETP.GE.AND P1, PT, R22, R41, PT ;  /* 0x000000291600720c */ /* 0x000fe20003f26270 */
[----:B----4-:R-:W-:Y:S01]  /*7530*/  IMAD R14, R5, 0x2, R2 ;  /* 0x00000002050e7824 */ /* 0x010fe200078e0202 */
[----:B------:R-:W-:Y:S01]  /*7540*/  PRMT R46, R4, 0x7610, R46 ;  /* 0x00007610042e7816 */ /* 0x000fe2000000002e */
[----:B------:R-:W-:Y:S01]  /*7550*/  IMAD.MOV.U32 R5, RZ, RZ, R11 ;  /* 0x000000ffff057224 */ /* 0x000fe200078e000b */
[----:B------:R-:W-:Y:S01]  /*7560*/  PRMT R45, R45, 0x5410, R0 ;  /* 0x000054102d2d7816 */ /* 0x000fe20000000000 */
[----:B------:R-:W-:-:S02]  /*7570*/  VIADD R4, R14, 0x20400 ;  /* 0x000204000e047836 */ /* 0x000fc40000000000 */
[----:B------:R-:W-:Y:S01]  /*7580*/  VIADD R0, R14, 0x20440 ;  /* 0x000204400e007836 */ /* 0x000fe20000000000 */
[----:B-1----:R-:W-:Y:S06]  /*7590*/  @!P0 BRA `(.L_x_4945) ;  /* 0x0000014c00308947 */ /* 0x002fec0003800000 */
.L_x_5212:
[----:B------:R-:W-:Y:S05]  /*75a0*/  BSYNC B1 ;  /* 0x0000000000017941 */ /* 0x000fea0003800000 */
.L_x_4944:
        /* <DEDUP_REMOVED lines=11> */
[--C-:B------:R-:W-:Y:S01]  /*7660*/  HADD2.F32 R33, -RZ, R37.reuse.H0_H0 ;  /* 0x20000025ff217230 */ /* 0x100fe20000004100 */
        /* <DEDUP_REMOVED lines=39> */
.L_x_4949:
[----:B------:R-:W-:Y:S05]  /*78e0*/  BSYNC B2 ;  /* 0x0000000000027941 */ /* 0x000fea0003800000 */
.L_x_4948:
        /* <DEDUP_REMOVED lines=43> */
.L_x_4947:
[----:B------:R-:W-:Y:S05]  /*7ba0*/  BSYNC B1 ;  /* 0x0000000000017941 */ /* 0x000fea0003800000 */
.L_x_4946:
        /* <DEDUP_REMOVED lines=49> */
.L_x_4952:
[----:B------:R-:W-:Y:S05]  /*7ec0*/  BSYNC B1 ;  /* 0x0000000000017941 */ /* 0x000fea0003800000 */
.L_x_4951:
        /* <DEDUP_REMOVED lines=44> */
.L_x_4937:
        /* <DEDUP_REMOVED lines=36> */
.L_x_5218:
        /* <DEDUP_REMOVED lines=16> */
.L_x_4955:
[----:B------:R-:W-:Y:S05]  /*84d0*/  BSYNC B1 ;  /* 0x0000000000017941 */ /* 0x000fea0003800000 */
.L_x_4954:
[----:B-----5:R-:W-:Y:S01]  /*84e0*/  IMAD.MOV.U32 R4, RZ, RZ, R30 ;  /* 0x000000ffff047224 */ /* 0x020fe200078e001e */
[----:B------:R-:W-:Y:S01]  /*84f0*/  MOV R5, R31 ;  /* 0x0000001f00057202 */ /* 0x000fe20000000f00 */
[----:B------:R-:W-:Y:S01]  /*8500*/  IMAD.MOV.U32 R0, RZ, RZ, R28 ;  /* 0x000000ffff007224 */ /* 0x000fe200078e001c */
        /* <DEDUP_REMOVED lines=22> */
.L_x_5224:
        /* <DEDUP_REMOVED lines=23> */
.L_x_4958:
[----:B------:R-:W-:Y:S05]  /*87e0*/  BSYNC B1 ;  /* 0x0000000000017941 */ /* 0x000fea0003800000 */
.L_x_4957:
[----:B------:R-:W2:Y:S01]  /*87f0*/  SYNCS.PHASECHK.TRANS64.TRYWAIT P1, [R2+URZ+0x28c00], R3 ;  /* 0x028c0003020075a7 */ /* 0x000ea2000802017f */
[----:B-----5:R-:W-:Y:S01]  /*8800*/  IMAD.MOV.U32 R0, RZ, RZ, R4 ;  /* 0x000000ffff007224 */ /* 0x020fe200078e0004 */
[----:B-1----:R-:W-:Y:S01]  /*8810*/  VIADDMNMX R13, R20, -R195, 0x40, PT ;  /* 0x00000040140d7446 */ /* 0x002fe200038009c3 */
[----:B------:R-:W-:Y:S01]  /*8820*/  IMAD.MOV.U32 R12, RZ, RZ, R5 ;  /* 0x000000ffff0c7224 */ /* 0x000fe200078e0005 */
[----:B0-----:R-:W-:Y:S01]  /*8830*/  ISETP.GE.AND P0, PT, R16, R21, PT ;  /* 0x000000151000720c */ /* 0x001fe20003f06270 */
[----:B----4-:R-:W-:Y:S01]  /*8840*/  IMAD.MOV.U32 R14, RZ, RZ, R9 ;  /* 0x000000ffff0e7224 */ /* 0x010fe200078e0009 */
[----:B------:R-:W-:Y:S02]  /*8850*/  BSSY B1, `(.L_x_4959) ;  /* 0x000000b000017945 */ /* 0x000fe40003800000 */
[----:B------:R-:W-:Y:S01]  /*8860*/  PRMT R51, R0, 0x5410, R12 ;  /* 0x0000541000337816 */ /* 0x000fe2000000000c */
[----:B------:R-:W-:Y:S01]  /*8870*/  IMAD.MOV.U32 R0, RZ, RZ, R6 ;  /* 0x000000ffff007224 */ /* 0x000fe200078e0006 */
[-C--:B------:R-:W-:Y:S01]  /*8880*/  ISETP.GE.OR P2, PT, R22, R13.reuse, P0 ;  /* 0x0000000d1600720c */ /* 0x080fe20000746670 */
[----:B------:R-:W-:Y:S01]  /*8890*/  IMAD.MOV.U32 R12, RZ, RZ, R7 ;  /* 0x000000ffff0c7224 */ /* 0x000fe200078e0007 */
[----:B------:R-:W-:Y:S01]  /*88a0*/  ISETP.GE.OR P0, PT, R234, R13, P0 ;  /* 0x0000000dea00720c */ /* 0x000fe20000706670 */
[----:B------:R-:W-:-:S03]  /*88b0*/  IMAD.MOV.U32 R13, RZ, RZ, R8 ;  /* 0x000000ffff0d7224 */ /* 0x000fc600078e0008 */
[----:B------:R-:W-:Y:S01]  /*88c0*/  PRMT R52, R0, 0x5410, R12 ;  /* 0x0000541000347816 */ /* 0x000fe2000000000c */
[----:B------:R-:W-:Y:S01]  /*88d0*/  IMAD.IADD R0, R16, 0x1, R21 ;  /* 0x0000000110007824 */ /* 0x000fe200078e0215 */
[----:B------:R-:W-:Y:S01]  /*88e0*/  PRMT R53, R13, 0x5410, R14 ;  /* 0x000054100d357816 */ /* 0x000fe2000000000e */
[----:B--2---:R-:W-:Y:S06]  /*88f0*/  @!P1 BRA `(.L_x_4960) ;  /* 0x0000013c005c9947 */ /* 0x004fec0003800000 */
.L_x_5225:
[----:B------:R-:W-:Y:S05]  /*8900*/  BSYNC B1 ;  /* 0x0000000000017941 */ /* 0x000fea0003800000 */
.L_x_4959:
[----:B------:R-:W-:Y:S01]  /*8910*/  BSSY B1, `(.L_x_4961) ;  /* 0x0000063000017945 */ /* 0x000fe20003800000 */
[----:B------:R-:W-:Y:S01]  /*8920*/  IMAD.MOV.U32 R54, RZ, RZ, R10 ;  /* 0x000000ffff367224 */ /* 0x000fe200078e000a */
[----:B------:R-:W-:Y:S01]  /*8930*/  LOP3.LUT R0, R0, 0x38, RZ, 0xc0, !PT ;  /* 0x0000003800007812 */ /* 0x000fe200078ec0ff */
[----:B------:R-:W-:Y:S01]  /*8940*/  IMAD.MOV.U32 R55, RZ, RZ, R11 ;  /* 0x000000ffff377224 */ /* 0x000fe200078e000b */
[----:B------:R-:W-:Y:S06]  /*8950*/  @P2 BRA `(.L_x_4962) ;  /* 0x0000000400782947 */ /* 0x000fec0003800000 */
[----:B0-----:R-:W-:Y:S02]  /*8960*/  SHF.L.U32 R3, R188, 0x6, RZ ;  /* 0x00000006bc037819 */ /* 0x001fe400000006ff */
[----:B------:R-:W-:Y:S02]  /*8970*/  SHF.R.U64 R49, R26, 0x10, R27 ;  /* 0x000000101a317819 */ /* 0x000fe4000000121b */
[----:B------:R-:W-:Y:S02]  /*8980*/  LOP3.LUT R13, R3, 0x1c0, RZ, 0xc0, !PT ;  /* 0x000001c0030d7812 */ /* 0x000fe400078ec0ff */
[----:B------:R-:W-:Y:S02]  /*8990*/  SHF.R.U64 R47, R30, 0x10, R31 ;  /* 0x000000101e2f7819 */ /* 0x000fe4000000121f */
[----:B------:R-:W-:Y:S02]  /*89a0*/  LOP3.LUT R3, R13, 0x38, R16, 0xf8, !PT ;  /* 0x000000380d037812 */ /* 0x000fe400078ef810 */
[----:B------:R-:W-:-:S02]  /*89b0*/  SHF.R.U32.HI R20, RZ, 0x3, R13 ;  /* 0x00000003ff147819 */ /* 0x000fc4000001160d */
[----:B------:R-:W-:Y:S01]  /*89c0*/  SHF.R.U32.HI R41, RZ, 0x10, R31 ;  /* 0x00000010ff297819 */ /* 0x000fe2000001161f */
[--C-:B------:R-:W-:Y:S01]  /*89d0*/  HADD2.F32 R31, -RZ, R37.reuse.H0_H0 ;  /* 0x20000025ff1f7230 */ /* 0x100fe20000004100 */
[----:B------:R-:W-:Y:S02]  /*89e0*/  LOP3.LUT R12, R3, R20, RZ, 0x3c, !PT ;  /* 0x00000014030c7212 */ /* 0x000fe400078e3cff */
[----:B------:R-:W-:Y:S02]  /*89f0*/  LOP3.LUT R20, R20, R0, R13, 0x1e, !PT ;  /* 0x0000000014147212 */ /* 0x000fe400078e1e0d */
[--C-:B------:R-:W-:Y:S01]  /*8a00*/  SHF.R.U64 R48, R28, 0x10, R29.reuse ;  /* 0x000000101c307819 */ /* 0x100fe2000000121d */
[----:B------:R-:W-:Y:S01]  /*8a10*/  IMAD R3, R201, 0x200, R12 ;  /* 0x00000200c9037824 */ /* 0x000fe200078e020c */
[----:B------:R-:W-:Y:S01]  /*8a20*/  SHF.R.U32.HI R36, RZ, 0x10, R29 ;  /* 0x00000010ff247819 */ /* 0x000fe2000001161d */
[----:B------:R-:W-:Y:S01]  /*8a30*/  HADD2.F32 R29, -RZ, R37.H1_H1 ;  /* 0x30000025ff1d7230 */ /* 0x000fe20000004100 */
[----:B------:R-:W-:Y:S01]  /*8a40*/  SHF.R.U32.HI R38, RZ, 0x10, R25 ;  /* 0x00000010ff267819 */ /* 0x000fe20000011619 */
[----:B------:R-:W-:Y:S01]  /*8a50*/  IMAD R43, R3, 0x2, R2 ;  /* 0x00000002032b7824 */ /* 0x000fe200078e0202 */
[----:B------:R-:W-:Y:S01]  /*8a60*/  SHF.R.U32.HI R42, RZ, 0x10, R27 ;  /* 0x00000010ff2a7819 */ /* 0x000fe2000001161b */
[----:B------:R-:W-:Y:S01]  /*8a70*/  IMAD R3, R201, 0x200, R20 ;  /* 0x00000200c9037824 */ /* 0x000fe200078e0214 */
[----:B------:R-:W-:Y:S01]  /*8a80*/  SHF.R.U64 R50, R24, 0x10, R25 ;  /* 0x0000001018327819 */ /* 0x000fe20000001219 */
[----:B------:R-:W-:Y:S01]  /*8a90*/  HADD2.F32 R30, -RZ, R36.H0_H0 ;  /* 0x20000024ff1e7230 */ /* 0x000fe20000004100 */
        /* <DEDUP_REMOVED lines=14> */
[--C-:B------:R-:W-:Y:S02]  /*8b80*/  HADD2.F32 R29, -RZ, R40.reuse.H0_H0 ;  /* 0x20000028ff1d7230 */ /* 0x100fe40000004100 */
[----:B------:R-:W-:Y:S01]  /*8b90*/  FFMA.FTZ R39, R20, R31, R39 ;  /* 0x0000001f14277223 */ /* 0x000fe20000010027 */
[----:B------:R-:W-:Y:S02]  /*8ba0*/  HADD2.F32 R20, -RZ, R40.H1_H1 ;  /* 0x30000028ff147230 */ /* 0x000fe40000004100 */
[-C--:B------:R-:W-:Y:S01]  /*8bb0*/  FMUL.FTZ R40, R33, R26.reuse ;  /* 0x0000001a21287220 */ /* 0x080fe20000410000 */
[----:B------:R-:W-:Y:S01]  /*8bc0*/  FFMA.FTZ R38, R13, R26, -R36 ;  /* 0x0000001a0d267223 */ /* 0x000fe20000010824 */
[----:B------:R-:W-:Y:S01]  /*8bd0*/  FMUL.FTZ R26, R28, R29 ;  /* 0x0000001d1c1a7220 */ /* 0x000fe20000410000 */
[----:B------:R-:W-:-:S02]  /*8be0*/  HADD2.F32 R31, -RZ, R41.H0_H0 ;  /* 0x20000029ff1f7230 */ /* 0x000fc40000004100 */
[----:B------:R-:W-:Y:S01]  /*8bf0*/  FMUL.FTZ R28, R28, R20 ;  /* 0x000000141c1c7220 */ /* 0x000fe20000410000 */
[----:B------:R-:W-:Y:S02]  /*8c00*/  HADD2.F32 R35, -RZ, R35.H1_H1 ;  /* 0x30000023ff237230 */ /* 0x000fe40000004100 */
[----:B------:R-:W-:Y:S01]  /*8c10*/  FFMA.FTZ R40, R13, R30, R40 ;  /* 0x0000001e0d287223 */ /* 0x000fe20000010028 */
[----:B------:R-:W-:Y:S02]  /*8c20*/  HADD2.F32 R25, -RZ, R32.H0_H0 ;  /* 0x20000020ff197230 */ /* 0x000fe40000004100 */
[C---:B------:R-:W-:Y:S01]  /*8c30*/  FFMA.FTZ R41, R21.reuse, R29, R28 ;  /* 0x0000001d15297223 */ /* 0x040fe2000001001c */
[----:B------:R-:W-:Y:S01]  /*8c40*/  FFMA.FTZ R33, R21, R20, -R26 ;  /* 0x0000001415217223 */ /* 0x000fe2000001081a */
[----:B------:R-:W-:Y:S02]  /*8c50*/  HADD2.F32 R13, -RZ, R42.H0_H0 ;  /* 0x2000002aff0d7230 */ /* 0x000fe40000004100 */
[----:B------:R-:W-:Y:S01]  /*8c60*/  FMUL.FTZ R21, R35, R31 ;  /* 0x0000001f23157220 */ /* 0x000fe20000410000 */
[----:B------:R-:W-:-:S02]  /*8c70*/  HADD2.F32 R28, -RZ, R44.H0_H0 ;  /* 0x2000002cff1c7230 */ /* 0x000fc40000004100 */
[----:B------:R-:W-:Y:S02]  /*8c80*/  HADD2.F32 R20, -RZ, R44.H1_H1 ;  /* 0x3000002cff147230 */ /* 0x000fe40000004100 */
[-C--:B------:R-:W-:Y:S01]  /*8c90*/  FMUL.FTZ R35, R35, R13.reuse ;  /* 0x0000000d23237220 */ /* 0x080fe20000410000 */
[----:B------:R-:W-:Y:S02]  /*8ca0*/  HADD2.F32 R24, -RZ, R15.H1_H1 ;  /* 0x3000000fff187230 */ /* 0x000fe40000004100 */
[C---:B------:R-:W-:Y:S01]  /*8cb0*/  FMUL.FTZ R36, R25.reuse, R28 ;  /* 0x0000001c19247220 */ /* 0x040fe20000410000 */
[----:B------:R-:W-:Y:S02]  /*8cc0*/  HADD2.F32 R3, -RZ, R12.H0_H0 ;  /* 0x2000000cff037230 */ /* 0x000fe40000004100 */
[----:B------:R-:W-:Y:S01]  /*8cd0*/  FMUL.FTZ R25, R25, R20 ;  /* 0x0000001419197220 */ /* 0x000fe20000410000 */
[----:B------:R-:W-:Y:S02]  /*8ce0*/  HADD2.F32 R27, -RZ, R34.H0_H0 ;  /* 0x20000022ff1b7230 */ /* 0x000fe40000004100 */
[----:B------:R-:W-:Y:S01]  /*8cf0*/  FFMA.FTZ R44, R24, R13, -R21 ;  /* 0x0000000d182c7223 */ /* 0x000fe20000010815 */
[----:B------:R-:W-:-:S02]  /*8d00*/  HADD2.F32 R30, -RZ, R46.H0_H0 ;  /* 0x2000002eff1e7230 */ /* 0x000fc40000004100 */
[C---:B------:R-:W-:Y:S01]  /*8d10*/  FFMA.FTZ R36, R3.reuse, R20, -R36 ;  /* 0x0000001403247223 */ /* 0x040fe20000010824 */
[----:B------:R-:W-:Y:S02]  /*8d20*/  HADD2.F32 R26, -RZ, R46.H1_H1 ;  /* 0x3000002eff1a7230 */ /* 0x000fe40000004100 */
[----:B------:R-:W-:Y:S01]  /*8d30*/  FFMA.FTZ R46, R24, R31, R35 ;  /* 0x0000001f182e7223 */ /* 0x000fe20000010023 */
[----:B------:R-:W-:Y:S02]  /*8d40*/  HADD2.F32 R15, -RZ, R14.H0_H0 ;  /* 0x2000000eff0f7230 */ /* 0x000fe40000004100 */
[----:B------:R-:W-:Y:S01]  /*8d50*/  FFMA.FTZ R24, R3, R28, R25 ;  /* 0x0000001c03187223 */ /* 0x000fe20000010019 */
[----:B------:R-:W-:Y:S02]  /*8d60*/  HADD2.F32 R32, -RZ, R32.H1_H1 ;  /* 0x30000020ff207230 */ /* 0x000fe40000004100 */
[----:B------:R-:W-:Y:S01]  /*8d70*/  FMUL.FTZ R42, R27, R30 ;  /* 0x0000001e1b2a7220 */ /* 0x000fe20000410000 */
[----:B------:R-:W-:-:S02]  /*8d80*/  HADD2.F32 R34, -RZ, R34.H1_H1 ;  /* 0x30000022ff227230 */ /* 0x000fc40000004100 */
[-C--:B------:R-:W-:Y:S01]  /*8d90*/  FMUL.FTZ R20, R27, R26.reuse ;  /* 0x0000001a1b147220 */ /* 0x080fe20000410000 */
[----:B------:R-:W-:Y:S02]  /*8da0*/  HADD2.F32 R21, -RZ, R48.H0_H0 ;  /* 0x20000030ff157230 */ /* 0x000fe40000004100 */
[C---:B------:R-:W-:Y:S01]  /*8db0*/  FFMA.FTZ R42, R15.reuse, R26, -R42 ;  /* 0x0000001a0f2a7223 */ /* 0x040fe2000001082a */
        /* <DEDUP_REMOVED lines=24> */
.L_x_4962:
[----:B------:R-:W-:Y:S05]  /*8f40*/  BSYNC B1 ;  /* 0x0000000000017941 */ /* 0x000fea0003800000 */
.L_x_4961:
[----:B------:R-:W-:Y:S01]  /*8f50*/  PRMT R34, R54, 0x5410, R55 ;  /* 0x0000541036227816 */ /* 0x000fe20000000037 */
[----:B------:R-:W-:Y:S06]  /*8f60*/  @P0 BRA `(.L_x_4950) ;  /* 0x0000000400600947 */ /* 0x000fec0003800000 */
[----:B0-----:R-:W-:Y:S01]  /*8f70*/  SHF.R.U32.HI R3, RZ, 0x3, R229 ;  /* 0x00000003ff037819 */ /* 0x001fe200000116e5 */
[----:B-1----:R-:W0:Y:S01]  /*8f80*/  LDS.128 R12, [R228+0x20400] ;  /* 0x02040000e40c7984 */ /* 0x002e220000000c00 */
        /* <DEDUP_REMOVED lines=86> */
.L_x_4950:
[----:B------:R-:W-:Y:S05]  /*94f0*/  BSYNC B0 ;  /* 0x0000000000007941 */ /* 0x000fea0003800000 */
.L_x_4936:
        /* <DEDUP_REMOVED lines=8> */
.L_x_4933:
[----:B------:R-:W-:-:S13]  /*9580*/  ISETP.NE.AND P0, PT, R186, 0x3, PT ;  /* 0x00000003ba00780c */ /* 0x000fda0003f05270 */
[----:B------:R-:W-:Y:S05]  /*9590*/  @!P0 BRA `(.L_x_4963) ;  /* 0x0000000000048947 */ /* 0x000fea0003800000 */
[----:B------:R-:W-:Y:S01]  /*95a0*/  BPT.TRAP 0x1 ;  /* 0x000000040000795c */ /* 0x000fe20000300000 */
.L_x_4963:
[----:B------:R-:W-:Y:S01]  /*95b0*/  IMAD R21, R18, 0x8, R2 ;  /* 0x0000000812157824 */ /* 0x000fe200078e0202 */
[----:B------:R-:W-:-:S04]  /*95c0*/  SHF.L.U32 R58, R19, 0x1f, RZ ;  /* 0x0000001f133a7819 */ /* 0x000fc800000006ff */
[----:B------:R0:W0:Y:S01]  /*95d0*/  SYNCS.PHASECHK.TRANS64.TRYWAIT P2, [R21+URZ+0x28c30], R58 ;  /* 0x028c303a150075a7 */ /* 0x000022000804017f */
[----:B------:R-:W-:Y:S05]  /*95e0*/  @!P0 BRA `(.L_x_4964) ;  /* 0x0000000000048947 */ /* 0x000fea0003800000 */
[----:B------:R-:W-:Y:S01]  /*95f0*/  BPT.TRAP 0x1 ;  /* 0x000000040000795c */ /* 0x000fe20000300000 */
.L_x_4964:
[----:B01--4-:R-:W0:Y:S01]  /*9600*/  S2R R3, SR_TID.X ;  /* 0x0000000000037919 */ /* 0x013e220000002100 */
[----:B--23--:R-:W-:-:S05]  /*9610*/  VIADD R0, R2, 0x22400 ;  /* 0x0002240002007836 */ /* 0x00cfca0000000000 */
[----:B------:R-:W-:-:S04]  /*9620*/  SHF.R.U32.HI R0, RZ, 0x4, R0 ;  /* 0x00000004ff007819 */ /* 0x000fc80000011600 */
[----:B------:R-:W-:Y:S02]  /*9630*/  LOP3.LUT R0, R0, 0x3fff, RZ, 0xc0, !PT ;  /* 0x00003fff00007812 */ /* 0x000fe400078ec0ff */
[----:B0-----:R-:W-:-:S04]  /*9640*/  LOP3.LUT R3, R3, 0x7f, RZ, 0xc0, !PT ;  /* 0x0000007f03037812 */ /* 0x001fc800078ec0ff */
[----:B------:R-:W-:Y:S01]  /*9650*/  ISETP.NE.AND P1, PT, R3, RZ, PT ;  /* 0x000000ff0300720c */ /* 0x000fe20003f25270 */
[----:B------:R-:W-:-:S12]  /*9660*/  @P2 BRA `(.L_x_4965) ;  /* 0x0000000000082947 */ /* 0x000fd80003800000 */
[----:B------:R-:W0:Y:S02]  /*9670*/  SYNCS.PHASECHK.TRANS64.TRYWAIT P2, [R21+URZ+0x28c30], R58 ;  /* 0x028c303a150075a7 */ /* 0x000e24000804017f */
[----:B0-----:R-:W-:Y:S05]  /*9680*/  @!P2 BRA `(.L_x_4966) ;  /* 0x00000130000ca947 */ /* 0x001fea0003800000 */
.L_x_4965:
[----:B------:R-:W-:Y:S05]  /*9690*/  WARPSYNC.ALL ;  /* 0x0000000000007948 */ /* 0x000fea0003800000 */
[----:B------:R-:W-:Y:S01]  /*96a0*/  LOP3.LUT R13, R0, 0x10000, RZ, 0xfc, !PT ;  /* 0x00010000000d7812 */ /* 0x000fe200078efcff */
[----:B------:R-:W-:Y:S01]  /*96b0*/  VIADD R0, R2, 0x20400 ;  /* 0x0002040002007836 */ /* 0x000fe20000000000 */
[----:B------:R-:W2:Y:S03]  /*96c0*/  LDL.LU R3, [R1+0x8] ;  /* 0x0000080001037983 */ /* 0x000ea60000300800 */
[----:B------:R-:W-:Y:S01]  /*96d0*/  IMAD R6, R18, 0x200, R13 ;  /* 0x0000020012067824 */ /* 0x000fe200078e020d */
[----:B-----5:R-:W-:Y:S01]  /*96e0*/  WARPGROUP.ARRIVE ;  /* 0x00000000000079c5 */ /* 0x020fe20000000000 */
        /* <DEDUP_REMOVED lines=15> */
[----:B------:R-:W-:Y:S01]  /*97e0*/  MOV R15, 0x40000040 ;  /* 0x40000040000f7802 */ /* 0x000fe20000000f00 */
[----:B------:R-:W1:Y:S01]  /*97f0*/  LDC R230, c[0x0][0x448] ;  /* 0x00011200ffe67b82 */ /* 0x000e620000000800 */
[----:B------:R-:W-:-:S09]  /*9800*/  IMAD.IADD R0, R202, 0x1, R195 ;  /* 0x00000001ca007824 */ /* 0x000fd200078e02c3 */
[----:B------:R-:W-:Y:S01]  /*9810*/  HGMMA.64x64x16.F32 R24, gdesc[UR4], RZ, !UPT, gsb0 ;  /* 0x00e00000041879f0 */ /* 0x000fe2000c0008ff */
[----:B------:R-:W-:Y:S01]  /*9820*/  R2UR UR6, R8 ;  /* 0x00000000080672ca */ /* 0x000fe200000e0000 */
[----:B------:R-:W-:Y:S01]  /*9830*/  VIADD R8, R4, 0x4 ;  /* 0x0000000404087836 */ /* 0x000fe20000000000 */
[----:B------:R-:W-:Y:S01]  /*9840*/  R2UR UR7, R9 ;  /* 0x00000000090772ca */ /* 0x000fe200000e0000 */
[----:B------:R-:W-:Y:S01]  /*9850*/  IMAD.MOV.U32 R9, RZ, RZ, 0x40000040 ;  /* 0x40000040ff097424 */ /* 0x000fe200078e00ff */
[----:B------:R-:W-:Y:S02]  /*9860*/  R2UR UR4, R10 ;  /* 0x000000000a0472ca */ /* 0x000fe400000e0000 */
[----:B------:R-:W-:Y:S02]  /*9870*/  R2UR UR5, R11 ;  /* 0x000000000b0572ca */ /* 0x000fe400000e0000 */
[----:B-1----:R-:W-:-:S13]  /*9880*/  ISETP.NE.AND P2, PT, R230, 0x1, PT ;  /* 0x00000001e600780c */ /* 0x002fda0003f45270 */
[----:B------:R-:W1:Y:S01]  /*9890*/  @P2 LDC R12, c[0x0][0x450] ;  /* 0x00011400ff0c2b82 */ /* 0x000e620000000800 */
[----:B------:R-:W-:Y:S02]  /*98a0*/  WARPGROUP.DEPBAR.LE gsb0, 0x0 ;  /* 0x00008000000079c5 */ /* 0x000fe40000010000 */
[----:B------:R-:W-:-:S06]  /*98b0*/  WARPGROUP.ARRIVE ;  /* 0x00000000000079c5 */ /* 0x000fcc0000000000 */
[----:B------:R-:W-:Y:S01]  /*98c0*/  HGMMA.64x64x16.F32 R24, gdesc[UR4], R24, gsb0 ;  /* 0x00e00000041879f0 */ /* 0x000fe20008000818 */
        /* <DEDUP_REMOVED lines=8> */
[----:B------:R-:W-:-:S10]  /*9950*/  WARPGROUP.ARRIVE ;  /* 0x00000000000079c5 */ /* 0x000fd40000000000 */
        /* <DEDUP_REMOVED lines=8> */
[----:B------:R-:W-:Y:S01]  /*99e0*/  ULDC UR4, c[0x0][0x9d8] ;  /* 0x0002760000047ab9 */ /* 0x000fe20000000800 */
[----:B--2---:R-:W-:-:S04]  /*99f0*/  LOP3.LUT R3, R3, 0xf7ffffff, RZ, 0xc0, !PT ;  /* 0xf7ffffff03037812 */ /* 0x004fc800078ec0ff */
[----:B------:R-:W-:-:S05]  /*9a00*/  @P2 LOP3.LUT R3, R3, 0x8000000, RZ, 0xfc, !PT ;  /* 0x0800000003032812 */ /* 0x000fca00078efcff */
[----:B------:R2:W-:Y:S02]  /*9a10*/  STL [R1+0x8], R3 ;  /* 0x0000080301007387 */ /* 0x0005e40000100800 */
[----:B--2---:R-:W2:Y:S02]  /*9a20*/  @P2 LDC R3, c[0x0][0x44c] ;  /* 0x00011300ff032b82 */ /* 0x004ea40000000800 */
[----:B--2---:R-:W-:-:S05]  /*9a30*/  @P2 IMAD.HI.U32 R3, R0, R3, RZ ;  /* 0x0000000300032227 */ /* 0x004fca00078e00ff */
[----:B-1----:R-:W-:Y:S01]  /*9a40*/  @P2 SHF.R.U32.HI R0, RZ, R12, R3 ;  /* 0x0000000cff002219 */ /* 0x002fe20000011603 */
[----:B------:R-:W-:-:S04]  /*9a50*/  IMAD.MOV.U32 R3, RZ, RZ, -0x40 ;  /* 0xffffffc0ff037424 */ /* 0x000fc800078e00ff */
[----:B------:R-:W1:Y:S01]  /*9a60*/  SHFL.IDX PT, R14, R0, 0x1, 0x1c1f ;  /* 0x003c1f00000e7f89 */ /* 0x000e6200000e0000 */
[----:B------:R-:W-:Y:S01]  /*9a70*/  IMAD R3, R180, R3, 0x40 ;  /* 0x00000040b4037424 */ /* 0x000fe200078e0203 */
[----:B------:R-:W-:Y:S02]  /*9a80*/  WARPGROUP.DEPBAR.LE gsb0, 0x0 ;  /* 0x00008000000079c5 */ /* 0x000fe40000010000 */
[----:B------:R-:W-:Y:S01]  /*9a90*/  FMUL.FTZ R27, R27, UR4 ;  /* 0x000000041b1b7c20 */ /* 0x000fe20008410000 */
[----:B------:R-:W-:Y:S01]  /*9aa0*/  FMUL.FTZ R26, R26, UR4 ;  /* 0x000000041a1a7c20 */ /* 0x000fe20008410000 */
[----:B------:R-:W-:Y:S01]  /*9ab0*/  FMUL.FTZ R30, R30, UR4 ;  /* 0x000000041e1e7c20 */ /* 0x000fe20008410000 */
[----:B------:R-:W-:Y:S01]  /*9ac0*/  IADD3 R12, R194, 0x1, R3 ;  /* 0x00000001c20c7810 */ /* 0x000fe20007ffe003 */
[----:B------:R-:W-:Y:S01]  /*9ad0*/  FMUL.FTZ R31, R31, UR4 ;  /* 0x000000041f1f7c20 */ /* 0x000fe20008410000 */
[----:B------:R-:W2:Y:S01]  /*9ae0*/  MUFU.TANH R15, R26 ;  /* 0x0000001a000f7308 */ /* 0x000ea20000002400 */
[----:B------:R-:W-:Y:S01]  /*9af0*/  IADD3 R3, -R189, R3, R194 ;  /* 0x00000003bd037210 */ /* 0x000fe20007ffe1c2 */
[----:B------:R-:W-:Y:S01]  /*9b00*/  FMUL.FTZ R34, R34, UR4 ;  /* 0x0000000422227c20 */ /* 0x000fe20008410000 */
[----:B------:R-:W-:Y:S01]  /*9b10*/  IADD3 R12, -R193, R12, -R189 ;  /* 0x0000000cc10c7210 */ /* 0x000fe20007ffe9bd */
        /* <DEDUP_REMOVED lines=9> */
[--C-:B-1----:R-:W-:Y:S01]  /*9bb0*/  VIADDMNMX R14, R14, R12, R3.reuse, PT ;  /* 0x0000000c0e0e7246 */ /* 0x102fe20003800103 */
[----:B------:R-:W-:Y:S01]  /*9bc0*/  FMUL.FTZ R51, R51, UR4 ;  /* 0x0000000433337c20 */ /* 0x000fe20008410000 */
[----:B------:R-:W-:Y:S01]  /*9bd0*/  FMUL.FTZ R54, R54, UR4 ;  /* 0x0000000436367c20 */ /* 0x000fe20008410000 */
[----:B------:R-:W1:Y:S01]  /*9be0*/  MUFU.TANH R30, R30 ;  /* 0x0000001e001e7308 */ /* 0x000e620000002400 */
[C---:B------:R-:W-:Y:S01]  /*9bf0*/  ISETP.GT.AND P2, PT, R14.reuse, RZ, PT ;  /* 0x000000ff0e00720c */ /* 0x040fe20003f44270 */
[----:B------:R-:W-:Y:S01]  /*9c00*/  FMUL.FTZ R55, R55, UR4 ;  /* 0x0000000437377c20 */ /* 0x000fe20008410000 */
[C---:B------:R-:W-:Y:S01]  /*9c10*/  ISETP.GT.AND P3, PT, R14.reuse, 0x1, PT ;  /* 0x000000010e00780c */ /* 0x040fe20003f64270 */
[----:B------:R-:W4:Y:S01]  /*9c20*/  SHFL.IDX PT, R0, R0, RZ, 0x1c1f ;  /* 0x001c1fff00007589 */ /* 0x000f2200000e0000 */
[----:B------:R-:W-:Y:S01]  /*9c30*/  ISETP.GT.AND P4, PT, R14, 0x8, PT ;  /* 0x000000080e00780c */ /* 0x000fe20003f84270 */
[----:B------:R-:W-:Y:S01]  /*9c40*/  FMUL.FTZ R25, R25, UR4 ;  /* 0x0000000419197c20 */ /* 0x000fe20008410000 */
[----:B--2---:R-:W-:Y:S01]  /*9c50*/  FSEL R15, R15, -INF , P2 ;  /* 0xff8000000f0f7808 */ /* 0x004fe20001000000 */
[----:B------:R-:W2:Y:S01]  /*9c60*/  MUFU.TANH R31, R31 ;  /* 0x0000001f001f7308 */ /* 0x000ea20000002400 */
[----:B---3--:R-:W-:Y:S01]  /*9c70*/  FSEL R26, R27, -INF , P3 ;  /* 0xff8000001b1a7808 */ /* 0x008fe20001800000 */
[----:B------:R-:W-:Y:S01]  /*9c80*/  FMUL.FTZ R24, R24, UR4 ;  /* 0x0000000418187c20 */ /* 0x000fe20008410000 */
[----:B------:R-:W-:Y:S01]  /*9c90*/  ISETP.GT.AND P2, PT, R14, 0x9, PT ;  /* 0x000000090e00780c */ /* 0x000fe20003f44270 */
[----:B------:R-:W-:Y:S01]  /*9ca0*/  FMUL.FTZ R28, R28, UR4 ;  /* 0x000000041c1c7c20 */ /* 0x000fe20008410000 */
[----:B------:R-:W-:Y:S01]  /*9cb0*/  FMNMX.FTZ R20, R15, R26, !PT ;  /* 0x0000001a0f147209 */ /* 0x000fe20007810000 */
[----:B------:R-:W-:Y:S01]  /*9cc0*/  FMUL.FTZ R29, R29, UR4 ;  /* 0x000000041d1d7c20 */ /* 0x000fe20008410000 */
[----:B------:R-:W-:Y:S01]  /*9cd0*/  ISETP.GT.AND P3, PT, R14, 0x10, PT ;  /* 0x000000100e00780c */ /* 0x000fe20003f64270 */
[----:B------:R-:W3:Y:S01]  /*9ce0*/  MUFU.TANH R34, R34 ;  /* 0x0000002200227308 */ /* 0x000ee20000002400 */
        /* <DEDUP_REMOVED lines=14> */
[----:B----4-:R-:W-:Y:S01]  /*9dd0*/  VIADDMNMX R0, R0, R12, R3, PT ;  /* 0x0000000c00007246 */ /* 0x010fe20003800103 */
        /* <DEDUP_REMOVED lines=11> */
[----:B------:R-:W-:Y:S01]  /*9e90*/  ISETP.GT.AND P2, PT, R14, 0x19, PT ;  /* 0x000000190e00780c */ /* 0x000fe20003f44270 */
[----:B------:R-:W-:Y:S01]  /*9ea0*/  ULDC UR4, c[0x0][0x988] ;  /* 0x0002620000047ab9 */ /* 0x000fe20000000800 */
[----:B------:R-:W-:-:S02]  /*9eb0*/  FMNMX.FTZ R20, R63, R20, !PT ;  /* 0x000000143f147209 */ /* 0x000fc40007810000 */
[----:B------:R-:W-:Y:S01]  /*9ec0*/  ISETP.GT.AND P5, PT, R0, 0x20, PT ;  /* 0x000000200000780c */ /* 0x000fe20003fa4270 */
[----:B------:R-:W1:Y:S01]  /*9ed0*/  MUFU.TANH R42, R42 ;  /* 0x0000002a002a7308 */ /* 0x000e620000002400 */
[----:B--2---:R-:W-:Y:S02]  /*9ee0*/  FSEL R65, R38, -INF , P3 ;  /* 0xff80000026417808 */ /* 0x004fe40001800000 */
[----:B------:R-:W-:Y:S02]  /*9ef0*/  ISETP.GT.AND P3, PT, R14, 0x20, PT ;  /* 0x000000200e00780c */ /* 0x000fe40003f64270 */
[----:B------:R-:W-:-:S03]  /*9f00*/  FMNMX.FTZ R20, R65, R20, !PT ;  /* 0x0000001441147209 */ /* 0x000fc60007810000 */
[----:B------:R-:W2:Y:S01]  /*9f10*/  MUFU.TANH R43, R43 ;  /* 0x0000002b002b7308 */ /* 0x000ea20000002400 */
[----:B---3--:R-:W-:Y:S02]  /*9f20*/  FSEL R67, R39, -INF , P2 ;  /* 0xff80000027437808 */ /* 0x008fe40001000000 */
[----:B------:R-:W-:Y:S02]  /*9f30*/  ISETP.GT.AND P2, PT, R14, 0x21, PT ;  /* 0x000000210e00780c */ /* 0x000fe40003f44270 */
[----:B------:R-:W-:-:S03]  /*9f40*/  FMNMX.FTZ R20, R67, R20, !PT ;  /* 0x0000001443147209 */ /* 0x000fc60007810000 */
[----:B------:R-:W3:Y:S01]  /*9f50*/  MUFU.TANH R46, R46 ;  /* 0x0000002e002e7308 */ /* 0x000ee20000002400 */
        /* <DEDUP_REMOVED lines=29> */
[----:B------:R-:W-:Y:S02]  /*a130*/  ISETP.GT.AND P2, PT, R0, RZ, PT ;  /* 0x000000ff0000720c */ /* 0x000fe40003f44270 */
[----:B------:R-:W-:-:S03]  /*a140*/  FMNMX.FTZ R20, R55, R20, !PT ;  /* 0x0000001437147209 */ /* 0x000fc60007810000 */
[----:B------:R-:W-:Y:S01]  /*a150*/  MUFU.TANH R28, R28 ;  /* 0x0000001c001c7308 */ /* 0x000fe20000002400 */
[----:B---3--:R-:W-:Y:S01]  /*a160*/  FSEL R12, R14, -INF , P3 ;  /* 0xff8000000e0c7808 */ /* 0x008fe20001800000 */
[----:B------:R-:W2:Y:S01]  /*a170*/  SHFL.BFLY PT, R27, R20, 0x2, 0x1f ;  /* 0x0c401f00141b7f89 */ /* 0x000ea200000e0000 */
[----:B------:R-:W-:-:S05]  /*a180*/  ISETP.GT.AND P3, PT, R0, 0x10, PT ;  /* 0x000000100000780c */ /* 0x000fca0003f64270 */
[----:B------:R-:W3:Y:S01]  /*a190*/  MUFU.TANH R29, R29 ;  /* 0x0000001d001d7308 */ /* 0x000ee20000002400 */
[----:B-1----:R-:W-:Y:S02]  /*a1a0*/  FSEL R3, R24, -INF , P2 ;  /* 0xff80000018037808 */ /* 0x002fe40001000000 */
[----:B------:R-:W-:Y:S02]  /*a1b0*/  ISETP.GT.AND P2, PT, R0, 0x9, PT ;  /* 0x000000090000780c */ /* 0x000fe40003f44270 */
[----:B------:R-:W-:-:S03]  /*a1c0*/  FMNMX.FTZ R14, R3, R12, !PT ;  /* 0x0000000c030e7209 */ /* 0x000fc60007810000 */
[----:B------:R-:W1:Y:S08]  /*a1d0*/  MUFU.TANH R32, R32 ;  /* 0x0000002000207308 */ /* 0x000e700000002400 */
[----:B------:R-:W4:Y:S01]  /*a1e0*/  MUFU.TANH R31, R33 ;  /* 0x00000021001f7308 */ /* 0x000f220000002400 */
[----:B--2---:R-:W-:Y:S02]  /*a1f0*/  FMNMX.FTZ R20, R20, R27, !PT ;  /* 0x0000001b14147209 */ /* 0x004fe40007810000 */
[----:B---3--:R-:W-:-:S02]  /*a200*/  FSEL R27, R29, -INF , P2 ;  /* 0xff8000001d1b7808 */ /* 0x008fc40001000000 */
[----:B------:R-:W-:Y:S01]  /*a210*/  ISETP.GT.AND P2, PT, R0, 0x11, PT ;  /* 0x000000110000780c */ /* 0x000fe20003f44270 */
[----:B------:R-:W2:Y:S02]  /*a220*/  SHFL.BFLY PT, R25, R20, 0x1, 0x1f ;  /* 0x0c201f0014197f89 */ /* 0x000ea400000e0000 */
[----:B------:R-:W3:Y:S01]  /*a230*/  MUFU.TANH R36, R36 ;  /* 0x0000002400247308 */ /* 0x000ee20000002400 */
[----:B-1----:R-:W-:Y:S02]  /*a240*/  FSEL R29, R32, -INF , P3 ;  /* 0xff800000201d7808 */ /* 0x002fe40001800000 */
[----:B------:R-:W-:-:S05]  /*a250*/  ISETP.GT.AND P3, PT, R0, 0x18, PT ;  /* 0x000000180000780c */ /* 0x000fca0003f64270 */
[----:B------:R-:W1:Y:S01]  /*a260*/  MUFU.TANH R35, R37 ;  /* 0x0000002500237308 */ /* 0x000e620000002400 */
[----:B----4-:R-:W-:Y:S02]  /*a270*/  FSEL R31, R31, -INF , P2 ;  /* 0xff8000001f1f7808 */ /* 0x010fe40001000000 */
[----:B------:R-:W-:-:S05]  /*a280*/  ISETP.GT.AND P2, PT, R0, 0x19, PT ;  /* 0x000000190000780c */ /* 0x000fca0003f44270 */
[----:B------:R-:W4:Y:S01]  /*a290*/  MUFU.TANH R40, R40 ;  /* 0x0000002800287308 */ /* 0x000f220000002400 */
[----:B---3--:R-:W-:Y:S02]  /*a2a0*/  FSEL R33, R36, -INF , P3 ;  /* 0xff80000024217808 */ /* 0x008fe40001800000 */
[----:B------:R-:W-:Y:S02]  /*a2b0*/  ISETP.GT.AND P3, PT, R0, 0x28, PT ;  /* 0x000000280000780c */ /* 0x000fe40003f64270 */
[----:B--2---:R-:W-:-:S03]  /*a2c0*/  FMNMX.FTZ R20, R20, R25, !PT ;  /* 0x0000001914147209 */ /* 0x004fc60007810000 */
[----:B------:R-:W2:Y:S01]  /*a2d0*/  MUFU.TANH R39, R41 ;  /* 0x0000002900277308 */ /* 0x000ea20000002400 */
[----:B------:R-:W-:Y:S02]  /*a2e0*/  FSEL R25, R28, -INF , P4 ;  /* 0xff8000001c197808 */ /* 0x000fe40002000000 */
[----:B-1----:R-:W-:Y:S02]  /*a2f0*/  FSEL R35, R35, -INF , P2 ;  /* 0xff80000023237808 */ /* 0x002fe40001000000 */
[----:B------:R-:W-:Y:S01]  /*a300*/  FMNMX.FTZ R24, R25, R14, !PT ;  /* 0x0000000e19187209 */ /* 0x000fe20007810000 */
[----:B------:R-:W-:Y:S01]  /*a310*/  IMAD.U32 R14, RZ, RZ, UR4 ;  /* 0x00000004ff0e7e24 */ /* 0x000fe2000f8e00ff */
[----:B------:R-:W-:Y:S01]  /*a320*/  ISETP.GT.AND P4, PT, R0, 0x21, PT ;  /* 0x000000210000780c */ /* 0x000fe20003f84270 */
[----:B------:R-:W1:Y:S01]  /*a330*/  MUFU.TANH R44, R44 ;  /* 0x0000002c002c7308 */ /* 0x000e620000002400 */
[----:B------:R-:W-:Y:S01]  /*a340*/  FMNMX.FTZ R24, R27, R24, !PT ;  /* 0x000000181b187209 */ /* 0x000fe20007810000 */
[----:B------:R-:W-:Y:S01]  /*a350*/  FMUL.FTZ R28, R20, R14 ;  /* 0x0000000e141c7220 */ /* 0x000fe20000410000 */
[----:B----4-:R-:W-:-:S02]  /*a360*/  FSEL R37, R40, -INF , P5 ;  /* 0xff80000028257808 */ /* 0x010fc40002800000 */
[----:B------:R-:W-:Y:S02]  /*a370*/  FMNMX.FTZ R24, R29, R24, !PT ;  /* 0x000000181d187209 */ /* 0x000fe40007810000 */
[C---:B------:R-:W-:Y:S01]  /*a380*/  ISETP.GT.AND P2, PT, R0.reuse, 0x29, PT ;  /* 0x000000290000780c */ /* 0x040fe20003f44270 */
[----:B------:R-:W3:Y:S01]  /*a390*/  MUFU.TANH R43, R45 ;  /* 0x0000002d002b7308 */ /* 0x000ee20000002400 */
[----:B------:R-:W-:Y:S02]  /*a3a0*/  FMNMX.FTZ R24, R31, R24, !PT ;  /* 0x000000181f187209 */ /* 0x000fe40007810000 */
[----:B--2---:R-:W-:Y:S02]  /*a3b0*/  FSEL R39, R39, -INF , P4 ;  /* 0xff80000027277808 */ /* 0x004fe40002000000 */
[----:B------:R-:W-:Y:S02]  /*a3c0*/  FMNMX.FTZ R24, R33, R24, !PT ;  /* 0x0000001821187209 */ /* 0x000fe40007810000 */
[----:B------:R-:W-:Y:S01]  /*a3d0*/  ISETP.GT.AND P5, PT, R0, 0x30, PT ;  /* 0x000000300000780c */ /* 0x000fe20003fa4270 */
[----:B------:R-:W2:Y:S01]  /*a3e0*/  MUFU.TANH R48, R48 ;  /* 0x0000003000307308 */ /* 0x000ea20000002400 */
[----:B------:R-:W-:-:S02]  /*a3f0*/  FMNMX.FTZ R24, R35, R24, !PT ;  /* 0x0000001823187209 */ /* 0x000fc40007810000 */
[----:B-1----:R-:W-:Y:S02]  /*a400*/  FSEL R41, R44, -INF , P3 ;  /* 0xff8000002c297808 */ /* 0x002fe40001800000 */
[----:B------:R-:W-:Y:S02]  /*a410*/  FMNMX.FTZ R24, R37, R24, !PT ;  /* 0x0000001825187209 */ /* 0x000fe40007810000 */
[----:B------:R-:W-:Y:S01]  /*a420*/  ISETP.GT.AND P3, PT, R0, 0x38, PT ;  /* 0x000000380000780c */ /* 0x000fe20003f64270 */
[----:B------:R-:W1:Y:S01]  /*a430*/  MUFU.TANH R47, R49 ;  /* 0x00000031002f7308 */ /* 0x000e620000002400 */
[----:B------:R-:W-:Y:S02]  /*a440*/  FMNMX.FTZ R24, R39, R24, !PT ;  /* 0x0000001827187209 */ /* 0x000fe40007810000 */
[----:B---3--:R-:W-:Y:S02]  /*a450*/  FSEL R43, R43, -INF , P2 ;  /* 0xff8000002b2b7808 */ /* 0x008fe40001000000 */
[----:B------:R-:W-:-:S02]  /*a460*/  FMNMX.FTZ R24, R41, R24, !PT ;  /* 0x0000001829187209 */ /* 0x000fc40007810000 */
[----:B------:R-:W-:Y:S01]  /*a470*/  ISETP.GT.AND P2, PT, R0, 0x31, PT ;  /* 0x000000310000780c */ /* 0x000fe20003f44270 */
[----:B------:R-:W3:Y:S01]  /*a480*/  MUFU.TANH R52, R52 ;  /* 0x0000003400347308 */ /* 0x000ee20000002400 */
[----:B--2---:R-:W-:Y:S02]  /*a490*/  FSEL R45, R48, -INF , P5 ;  /* 0xff800000302d7808 */ /* 0x004fe40002800000 */
[----:B------:R-:W-:Y:S02]  /*a4a0*/  FMNMX.FTZ R24, R43, R24, !PT ;  /* 0x000000182b187209 */ /* 0x000fe40007810000 */
[----:B------:R-:W-:Y:S02]  /*a4b0*/  FSETP.NEU.FTZ.AND P4, PT, R20, -INF , PT ;  /* 0xff8000001400780b */ /* 0x000fe40003f9d000 */
[----:B------:R-:W-:Y:S01]  /*a4c0*/  FMNMX.FTZ R24, R45, R24, !PT ;  /* 0x000000182d187209 */ /* 0x000fe20007810000 */
[----:B------:R-:W2:Y:S01]  /*a4d0*/  MUFU.TANH R51, R53 ;  /* 0x0000003500337308 */ /* 0x000ea20000002400 */
[----:B-1----:R-:W-:-:S02]  /*a4e0*/  FSEL R47, R47, -INF , P2 ;  /* 0xff8000002f2f7808 */ /* 0x002fc40001000000 */
[----:B------:R-:W-:Y:S02]  /*a4f0*/  ISETP.GT.AND P2, PT, R0, 0x39, PT ;  /* 0x000000390000780c */ /* 0x000fe40003f44270 */
[----:B------:R-:W-:Y:S02]  /*a500*/  FMNMX.FTZ R24, R47, R24, !PT ;  /* 0x000000182f187209 */ /* 0x000fe40007810000 */
[----:B------:R-:W-:Y:S02]  /*a510*/  FSEL R28, R28, RZ, P4 ;  /* 0x000000ff1c1c7208 */ /* 0x000fe40002000000 */
[----:B---3--:R-:W-:-:S03]  /*a520*/  FSEL R49, R52, -INF , P3 ;  /* 0xff80000034317808 */ /* 0x008fc60001800000 */
[--C-:B------:R-:W-:Y:S01]  /*a530*/  FFMA.FTZ R15, R15, R14, -R28.reuse ;  /* 0x0000000e0f0f7223 */ /* 0x100fe2000001081c */
[----:B------:R-:W-:Y:S01]  /*a540*/  FMNMX.FTZ R24, R49, R24, !PT ;  /* 0x0000001831187209 */ /* 0x000fe20007810000 */
[-CC-:B------:R-:W-:Y:S01]  /*a550*/  FFMA.FTZ R26, R26, R14.reuse, -R28.reuse ;  /* 0x0000000e1a1a7223 */ /* 0x180fe2000001081c */
[-CC-:B------:R-:W-:Y:S01]  /*a560*/  FFMA.FTZ R57, R57, R14.reuse, -R28.reuse ;  /* 0x0000000e39397223 */ /* 0x180fe2000001081c */
[----:B------:R1:W-:Y:S01]  /*a570*/  MUFU.EX2 R165, R15 ;  /* 0x0000000f00a57308 */ /* 0x0003e20000000800 */
[----:B--2---:R-:W-:Y:S01]  /*a580*/  FSEL R51, R51, -INF , P2 ;  /* 0xff80000033337808 */ /* 0x004fe20001000000 */
[-CC-:B------:R-:W-:Y:S01]  /*a590*/  FFMA.FTZ R59, R59, R14.reuse, -R28.reuse ;  /* 0x0000000e3b3b7223 */ /* 0x180fe2000001081c */
[-CC-:B------:R-:W-:Y:S01]  /*a5a0*/  FFMA.FTZ R61, R61, R14.reuse, -R28.reuse ;  /* 0x0000000e3d3d7223 */ /* 0x180fe2000001081c */
[--C-:B------:R-:W-:Y:S01]  /*a5b0*/  FFMA.FTZ R63, R63, R14, -R28.reuse ;  /* 0x0000000e3f3f7223 */ /* 0x100fe2000001081c */
[----:B------:R-:W-:Y:S01]  /*a5c0*/  FMNMX.FTZ R24, R51, R24, !PT ;  /* 0x0000001833187209 */ /* 0x000fe20007810000 */
[-CC-:B------:R-:W-:Y:S01]  /*a5d0*/  FFMA.FTZ R65, R65, R14.reuse, -R28.reuse ;  /* 0x0000000e41417223 */ /* 0x180fe2000001081c */
[-CC-:B------:R-:W-:Y:S01]  /*a5e0*/  FFMA.FTZ R67, R67, R14.reuse, -R28.reuse ;  /* 0x0000000e43437223 */ /* 0x180fe2000001081c */
[----:B------:R-:W-:Y:S01]  /*a5f0*/  MUFU.EX2 R30, R26 ;  /* 0x0000001a001e7308 */ /* 0x000fe20000000800 */
[-CC-:B------:R-:W-:Y:S01]  /*a600*/  FFMA.FTZ R69, R69, R14.reuse, -R28.reuse ;  /* 0x0000000e45457223 */ /* 0x180fe2000001081c */
[----:B-1----:R-:W1:Y:S01]  /*a610*/  SHFL.BFLY PT, R15, R24, 0x2, 0x1f ;  /* 0x0c401f00180f7f89 */ /* 0x002e6200000e0000 */
[-CC-:B------:R-:W-:Y:S01]  /*a620*/  FFMA.FTZ R71, R71, R14.reuse, -R28.reuse ;  /* 0x0000000e47477223 */ /* 0x180fe2000001081c */
[-CC-:B------:R-:W-:Y:S01]  /*a630*/  FFMA.FTZ R73, R73, R14.reuse, -R28.reuse ;  /* 0x0000000e49497223 */ /* 0x180fe2000001081c */
[-CC-:B------:R-:W-:Y:S01]  /*a640*/  FFMA.FTZ R75, R75, R14.reuse, -R28.reuse ;  /* 0x0000000e4b4b7223 */ /* 0x180fe2000001081c */
[-CC-:B------:R-:W-:Y:S01]  /*a650*/  FFMA.FTZ R77, R77, R14.reuse, -R28.reuse ;  /* 0x0000000e4d4d7223 */ /* 0x180fe2000001081c */
[-CC-:B------:R-:W-:Y:S01]  /*a660*/  FFMA.FTZ R79, R79, R14.reuse, -R28.reuse ;  /* 0x0000000e4f4f7223 */ /* 0x180fe2000001081c */
[----:B------:R-:W-:Y:S01]  /*a670*/  MUFU.EX2 R57, R57 ;  /* 0x0000003900397308 */ /* 0x000fe20000000800 */
[-CC-:B------:R-:W-:Y:S01]  /*a680*/  FFMA.FTZ R81, R81, R14.reuse, -R28.reuse ;  /* 0x0000000e51517223 */ /* 0x180fe2000001081c */
[----:B------:R-:W-:-:S06]  /*a690*/  FFMA.FTZ R28, R55, R14, -R28 ;  /* 0x0000000e371c7223 */ /* 0x000fcc000001081c */
[----:B------:R-:W2:Y:S08]  /*a6a0*/  MUFU.EX2 R32, R59 ;  /* 0x0000003b00207308 */ /* 0x000eb00000000800 */
[----:B------:R-:W-:Y:S01]  /*a6b0*/  MUFU.EX2 R61, R61 ;  /* 0x0000003d003d7308 */ /* 0x000fe20000000800 */
[----:B-1----:R-:W-:-:S05]  /*a6c0*/  FMNMX.FTZ R0, R24, R15, !PT ;  /* 0x0000000f18007209 */ /* 0x002fca0007810000 */
[----:B------:R-:W1:Y:S02]  /*a6d0*/  SHFL.BFLY PT, R15, R0, 0x1, 0x1f ;  /* 0x0c201f00000f7f89 */ /* 0x000e6400000e0000 */
[----:B------:R-:W3:Y:S01]  /*a6e0*/  MUFU.EX2 R34, R63 ;  /* 0x0000003f00227308 */ /* 0x000ee20000000800 */
[----:B--2---:R-:W-:-:S07]  /*a6f0*/  F2FP.F16.F32.PACK_AB R167, R32, R57 ;  /* 0x0000003920a7723e */ /* 0x004fce00000000ff */
[----:B------:R-:W-:Y:S08]  /*a700*/  MUFU.EX2 R65, R65 ;  /* 0x0000004100417308 */ /* 0x000ff00000000800 */
[----:B------:R-:W2:Y:S01]  /*a710*/  MUFU.EX2 R36, R67 ;  /* 0x0000004300247308 */ /* 0x000ea20000000800 */
[----:B---3--:R-:W-:Y:S02]  /*a720*/  F2FP.F16.F32.PACK_AB R161, R34, R61 ;  /* 0x0000003d22a1723e */ /* 0x008fe400000000ff */
[----:B-1----:R-:W-:-:S05]  /*a730*/  FMNMX.FTZ R15, R0, R15, !PT ;  /* 0x0000000f000f7209 */ /* 0x002fca0007810000 */
[----:B------:R-:W-:Y:S01]  /*a740*/  MUFU.EX2 R69, R69 ;  /* 0x0000004500457308 */ /* 0x000fe20000000800 */
[C---:B------:R-:W-:Y:S01]  /*a750*/  FSETP.NEU.FTZ.AND P2, PT, R15.reuse, -INF , PT ;  /* 0xff8000000f00780b */ /* 0x040fe20003f5d000 */
[----:B------:R-:W-:-:S06]  /*a760*/  FMUL.FTZ R0, R15, R14 ;  /* 0x0000000e0f007220 */ /* 0x000fcc0000410000 */
[----:B------:R-:W1:Y:S01]  /*a770*/  MUFU.EX2 R38, R71 ;  /* 0x0000004700267308 */ /* 0x000e620000000800 */
[----:B------:R-:W-:Y:S01]  /*a780*/  FSEL R24, R0, RZ, P2 ;  /* 0x000000ff00187208 */ /* 0x000fe20001000000 */
[----:B------:R-:W-:Y:S01]  /*a790*/  FADD.FTZ R0, R165, R30 ;  /* 0x0000001ea5007221 */ /* 0x000fe20000010000 */
[----:B------:R-:W-:Y:S02]  /*a7a0*/  F2FP.F16.F32.PACK_AB R165, R30, R165 ;  /* 0x000000a51ea5723e */ /* 0x000fe400000000ff */
[----:B--2---:R-:W-:Y:S01]  /*a7b0*/  F2FP.F16.F32.PACK_AB R163, R36, R65 ;  /* 0x0000004124a3723e */ /* 0x004fe200000000ff */
        /* <DEDUP_REMOVED lines=17> */
[----:B------:R-:W-:Y:S01]  /*a8d0*/  FFMA.FTZ R24, R51, R14, -R24 ;  /* 0x0000000e33187223 */ /* 0x000fe20000010818 */
[----:B-1----:R-:W-:-:S04]  /*a8e0*/  F2FP.F16.F32.PACK_AB R157, R38, R69 ;  /* 0x00000045269d723e */ /* 0x002fc800000000ff */
[----:B------:R-:W1:Y:S08]  /*a8f0*/  MUFU.EX2 R25, R25 ;  /* 0x0000001900197308 */ /* 0x000e700000000800 */
[----:B------:R3:W4:Y:S01]  /*a900*/  MUFU.EX2 R166, R27 ;  /* 0x0000001b00a67308 */ /* 0x0007220000000800 */
[----:B--2---:R-:W-:Y:S01]  /*a910*/  FADD.FTZ R44, R3, R12 ;  /* 0x0000000c032c7221 */ /* 0x004fe20000010000 */
[----:B------:R-:W-:-:S06]  /*a920*/  F2FP.F16.F32.PACK_AB R164, R12, R3 ;  /* 0x000000030ca4723e */ /* 0x000fcc00000000ff */
[----:B------:R-:W2:Y:S01]  /*a930*/  MUFU.EX2 R29, R29 ;  /* 0x0000001d001d7308 */ /* 0x000ea20000000800 */
[----:B---3--:R-:W-:Y:S01]  /*a940*/  FADD.FTZ R27, R57, R0 ;  /* 0x00000000391b7221 */ /* 0x008fe20000010000 */
[----:B------:R-:W-:-:S03]  /*a950*/  @!P1 VIADD R0, R21, 0x28c40 ;  /* 0x00028c4015009836 */ /* 0x000fc60000000000 */
[----:B------:R-:W-:Y:S01]  /*a960*/  FADD.FTZ R46, R32, R27 ;  /* 0x0000001b202e7221 */ /* 0x000fe20000010000 */
[----:B-1----:R-:W-:Y:S01]  /*a970*/  FADD.FTZ R27, R25, R44 ;  /* 0x0000002c191b7221 */ /* 0x002fe20000010000 */
[----:B------:R-:W-:Y:S01]  /*a980*/  @!P1 PRMT R0, RZ, 0x654, R0 ;  /* 0x00000654ff009816 */ /* 0x000fe20000000000 */
[----:B------:R1:W3:Y:S02]  /*a990*/  MUFU.EX2 R160, R31 ;  /* 0x0000001f00a07308 */ /* 0x0002e40000000800 */
[C---:B----4-:R-:W-:Y:S01]  /*a9a0*/  FADD.FTZ R44, R166.reuse, R27 ;  /* 0x0000001ba62c7221 */ /* 0x050fe20000010000 */
[----:B------:R4:W-:Y:S01]  /*a9b0*/  @!P1 SYNCS.ARRIVE.TRANS64.RED.A1T0 RZ, [R0+URZ], RZ ;  /* 0x000000ff00ff99a7 */ /* 0x0009e2000810043f */
[----:B------:R-:W-:Y:S01]  /*a9c0*/  F2FP.F16.F32.PACK_AB R166, R166, R25 ;  /* 0x00000019a6a6723e */ /* 0x000fe200000000ff */
[----:B------:R-:W-:Y:S01]  /*a9d0*/  BAR.SYNC.DEFER_BLOCKING 0xf, 0x100 ;  /* 0x03c4000000007b1d */ /* 0x000fe20000010000 */
[----:B-1----:R-:W-:Y:S01]  /*a9e0*/  FADD.FTZ R31, R61, R46 ;  /* 0x0000002e3d1f7221 */ /* 0x002fe20000010000 */
[----:B--2---:R-:W-:-:S04]  /*a9f0*/  FADD.FTZ R27, R29, R44 ;  /* 0x0000002c1d1b7221 */ /* 0x004fc80000010000 */
[----:B------:R-:W1:Y:S01]  /*aa00*/  MUFU.EX2 R33, R33 ;  /* 0x0000002100217308 */ /* 0x000e620000000800 */
[----:B------:R-:W-:Y:S01]  /*aa10*/  FADD.FTZ R46, R34, R31 ;  /* 0x0000001f222e7221 */ /* 0x000fe20000010000 */
[----:B---3--:R-:W-:-:S03]  /*aa20*/  FADD.FTZ R30, R160, R27 ;  /* 0x0000001ba01e7221 */ /* 0x008fc60000010000 */
[----:B------:R-:W-:-:S03]  /*aa30*/  FADD.FTZ R31, R65, R46 ;  /* 0x0000002e411f7221 */ /* 0x000fc60000010000 */
[----:B------:R-:W2:Y:S01]  /*aa40*/  MUFU.EX2 R162, R35 ;  /* 0x0000002300a27308 */ /* 0x000ea20000000800 */
[----:B------:R-:W-:Y:S01]  /*aa50*/  F2FP.F16.F32.PACK_AB R160, R160, R29 ;  /* 0x0000001da0a0723e */ /* 0x000fe200000000ff */
[----:B------:R-:W-:-:S04]  /*aa60*/  FADD.FTZ R44, R36, R31 ;  /* 0x0000001f242c7221 */ /* 0x000fc80000010000 */
[----:B------:R-:W-:Y:S02]  /*aa70*/  FADD.FTZ R31, R69, R44 ;  /* 0x0000002c451f7221 */ /* 0x000fe40000010000 */
[----:B------:R-:W3:Y:S01]  /*aa80*/  MUFU.EX2 R37, R37 ;  /* 0x0000002500257308 */ /* 0x000ee20000000800 */
[----:B-1----:R-:W-:Y:S01]  /*aa90*/  FADD.FTZ R27, R33, R30 ;  /* 0x0000001e211b7221 */ /* 0x002fe20000010000 */
[----:B------:R1:W-:Y:S01]  /*aaa0*/  STSM.16.M88.4 [R197+0x26800], R164 ;  /* 0x026800a4c5007844 */ /* 0x0003e20000000200 */
[----:B------:R-:W-:-:S05]  /*aab0*/  FADD.FTZ R32, R38, R31 ;  /* 0x0000001f26207221 */ /* 0x000fca0000010000 */
[----:B------:R-:W0:Y:S01]  /*aac0*/  MUFU.EX2 R156, R39 ;  /* 0x00000027009c7308 */ /* 0x000e220000000800 */
[C---:B--2---:R-:W-:Y:S01]  /*aad0*/  FADD.FTZ R30, R162.reuse, R27 ;  /* 0x0000001ba21e7221 */ /* 0x044fe20000010000 */
[----:B------:R-:W-:-:S05]  /*aae0*/  F2FP.F16.F32.PACK_AB R162, R162, R33 ;  /* 0x00000021a2a2723e */ /* 0x000fca00000000ff */
[----:B------:R1:W-:Y:S01]  /*aaf0*/  STSM.16.M88.4 [R198], R160 ;  /* 0x000000a0c6007844 */ /* 0x0003e20000000200 */
[----:B------:R-:W2:Y:S01]  /*ab00*/  MUFU.EX2 R73, R73 ;  /* 0x0000004900497308 */ /* 0x000ea20000000800 */
[----:B---3--:R-:W-:-:S07]  /*ab10*/  FADD.FTZ R3, R37, R30 ;  /* 0x0000001e25037221 */ /* 0x008fce0000010000 */
[----:B------:R-:W3:Y:S01]  /*ab20*/  MUFU.EX2 R41, R41 ;  /* 0x0000002900297308 */ /* 0x000ee20000000800 */
[C---:B0-----:R-:W-:Y:S01]  /*ab30*/  FADD.FTZ R12, R156.reuse, R3 ;  /* 0x000000039c0c7221 */ /* 0x041fe20000010000 */
[----:B------:R-:W-:-:S06]  /*ab40*/  F2FP.F16.F32.PACK_AB R156, R156, R37 ;  /* 0x000000259c9c723e */ /* 0x000fcc00000000ff */
[----:B------:R-:W0:Y:S01]  /*ab50*/  MUFU.EX2 R40, R75 ;  /* 0x0000004b00287308 */ /* 0x000e220000000800 */
[----:B--2---:R-:W-:-:S07]  /*ab60*/  FADD.FTZ R25, R73, R32 ;  /* 0x0000002049197221 */ /* 0x004fce0000010000 */
[----:B------:R-:W2:Y:S01]  /*ab70*/  MUFU.EX2 R26, R43 ;  /* 0x0000002b001a7308 */ /* 0x000ea20000000800 */
[----:B---3--:R-:W-:-:S07]  /*ab80*/  FADD.FTZ R3, R41, R12 ;  /* 0x0000000c29037221 */ /* 0x008fce0000010000 */
[----:B------:R-:W-:Y:S01]  /*ab90*/  MUFU.EX2 R77, R77 ;  /* 0x0000004d004d7308 */ /* 0x000fe20000000800 */
[C---:B0-----:R-:W-:Y:S01]  /*aba0*/  F2FP.F16.F32.PACK_AB R159, R40.reuse, R73 ;  /* 0x00000049289f723e */ /* 0x041fe200000000ff */
[----:B------:R-:W-:-:S06]  /*abb0*/  FADD.FTZ R40, R40, R25 ;  /* 0x0000001928287221 */ /* 0x000fcc0000010000 */
[----:B------:R-:W0:Y:S01]  /*abc0*/  MUFU.EX2 R42, R79 ;  /* 0x0000004f002a7308 */ /* 0x000e220000000800 */
[C---:B--2---:R-:W-:Y:S01]  /*abd0*/  F2FP.F16.F32.PACK_AB R158, R26.reuse, R41 ;  /* 0x000000291a9e723e */ /* 0x044fe200000000ff */
[----:B------:R-:W-:-:S04]  /*abe0*/  FADD.FTZ R26, R26, R3 ;  /* 0x000000031a1a7221 */ /* 0x000fc80000010000 */
[----:B------:R1:W-:Y:S02]  /*abf0*/  STSM.16.M88.4 [R200], R156 ;  /* 0x0000009cc8007844 */ /* 0x0003e40000000200 */
[----:B------:R-:W-:Y:S08]  /*ac00*/  MUFU.EX2 R45, R45 ;  /* 0x0000002d002d7308 */ /* 0x000ff00000000800 */
[----:B----4-:R-:W2:Y:S01]  /*ac10*/  MUFU.EX2 R0, R47 ;  /* 0x0000002f00007308 */ /* 0x010ea20000000800 */
        /* <DEDUP_REMOVED lines=8> */
[----:B------:R-:W-:Y:S01]  /*aca0*/  MUFU.EX2 R49, R49 ;  /* 0x0000003100317308 */ /* 0x000fe20000000800 */
[----:B0-----:R-:W-:-:S07]  /*acb0*/  FADD.FTZ R3, R81, R42 ;  /* 0x0000002a51037221 */ /* 0x001fce0000010000 */
[----:B------:R-:W0:Y:S01]  /*acc0*/  MUFU.EX2 R24, R24 ;  /* 0x0000001800187308 */ /* 0x000e220000000800 */
[C---:B---3--:R-:W-:Y:S01]  /*acd0*/  F2FP.F16.F32.PACK_AB R155, R28.reuse, R81 ;  /* 0x000000511c9b723e */ /* 0x048fe200000000ff */
[----:B------:R-:W-:Y:S01]  /*ace0*/  FADD.FTZ R3, R28, R3 ;  /* 0x000000031c037221 */ /* 0x000fe20000010000 */
[----:B0-----:R-:W-:Y:S01]  /*acf0*/  F2FP.F16.F32.PACK_AB R154, R24, R49 ;  /* 0x00000031189a723e */ /* 0x001fe200000000ff */
[----:B------:R-:W-:-:S04]  /*ad00*/  FADD.FTZ R49, R49, R0 ;  /* 0x0000000031317221 */ /* 0x000fc80000010000 */
[----:B------:R1:W-:Y:S01]  /*ad10*/  STSM.16.M88.4 [R199], R152 ;  /* 0x00000098c7007844 */ /* 0x0003e20000000200 */
[----:B------:R-:W-:Y:S01]  /*ad20*/  FADD.FTZ R0, R24, R49 ;  /* 0x0000003118007221 */ /* 0x000fe20000010000 */
[----:B------:R-:W-:Y:S06]  /*ad30*/  @!P0 BRA `(.L_x_4967) ;  /* 0x0000000000048947 */ /* 0x000fec0003800000 */
[----:B------:R-:W-:Y:S01]  /*ad40*/  BPT.TRAP 0x1 ;  /* 0x000000040000795c */ /* 0x000fe20000300000 */
.L_x_4967:
[----:B------:R0:W2:Y:S01]  /*ad50*/  SYNCS.PHASECHK.TRANS64.TRYWAIT P2, [R21+URZ+0x28c50], R58 ;  /* 0x028c503a150075a7 */ /* 0x0000a2000804017f */
[----:B------:R-:W-:Y:S05]  /*ad60*/  @!P0 BRA `(.L_x_4968) ;  /* 0x0000000000048947 */ /* 0x000fea0003800000 */
[----:B------:R-:W-:Y:S01]  /*ad70*/  BPT.TRAP 0x1 ;  /* 0x000000040000795c */ /* 0x000fe20000300000 */
.L_x_4968:
[----:B------:R-:W-:Y:S01]  /*ad80*/  LOP3.LUT R12, R56, 0x2000000, RZ, 0xfc, !PT ;  /* 0x02000000380c7812 */ /* 0x000fe200078efcff */
[----:B------:R-:W-:Y:S01]  /*ad90*/  ULDC UR38, c[0x0][0x9d8] ;  /* 0x0002760000267ab9 */ /* 0x000fe20000000800 */
[----:B------:R-:W-:Y:S01]  /*ada0*/  ULDC UR39, c[0x0][0x9d8] ;  /* 0x0002760000277ab9 */ /* 0x000fe20000000800 */
[----:B------:R-:W-:Y:S01]  /*adb0*/  ULDC UR36, c[0x0][0x988] ;  /* 0x0002620000247ab9 */ /* 0x000fe20000000800 */
[----:B------:R-:W-:Y:S01]  /*adc0*/  ULDC UR37, c[0x0][0x988] ;  /* 0x0002620000257ab9 */ /* 0x000fe20000000800 */
[----:B------:R-:W-:Y:S01]  /*add0*/  BSSY B0, `(.L_x_4969) ;  /* 0x0000006000007945 */ /* 0x000fe20003800000 */
[----:B------:R-:W-:Y:S02]  /*ade0*/  IMAD R168, R18, 0x1000, R12 ;  /* 0x0000100012a87824 */ /* 0x000fe400078e020c */
[----:B------:R-:W-:Y:S01]  /*adf0*/  IMAD.MOV.U32 R169, RZ, RZ, 0x40000040 ;  /* 0x40000040ffa97424 */ /* 0x000fe200078e00ff */
[----:B--2---:R-:W-:Y:S06]  /*ae00*/  @P2 BRA `(.L_x_4970) ;  /* 0x0000000000082947 */ /* 0x004fec0003800000 */
[----:B------:R-:W2:Y:S02]  /*ae10*/  SYNCS.PHASECHK.TRANS64.TRYWAIT P2, [R21+URZ+0x28c50], R58 ;  /* 0x028c503a150075a7 */ /* 0x000ea4000804017f */
[----:B--2---:R-:W-:Y:S05]  /*ae20*/  @!P2 BRA `(.L_x_4971) ;  /* 0x000001180038a947 */ /* 0x004fea0003800000 */
.L_x_4970:
[----:B------:R-:W-:Y:S05]  /*ae30*/  BSYNC B0 ;  /* 0x0000000000007941 */ /* 0x000fea0003800000 */
.L_x_4969:
[----:B------:R-:W-:Y:S01]  /*ae40*/  R2UR UR6, R168 ;  /* 0x00000000a80672ca */ /* 0x000fe200000e0000 */
[----:B0-2---:R-:W-:Y:S01]  /*ae50*/  WARPGROUP.ARRIVE ;  /* 0x00000000000079c5 */ /* 0x005fe20000000000 */
[----:B------:R-:W-:Y:S01]  /*ae60*/  R2UR UR7, R169 ;  /* 0x00000000a90772ca */ /* 0x000fe200000e0000 */
[----:B------:R-:W-:Y:S01]  /*ae70*/  IMAD.MOV.U32 R169, RZ, RZ, 0x40000040 ;  /* 0x40000040ffa97424 */ /* 0x000fe200078e00ff */
[----:B------:R-:W-:Y:S01]  /*ae80*/  ISETP.NE.AND P2, PT, R230, 0x1, PT ;  /* 0x00000001e600780c */ /* 0x000fe20003f45270 */
[----:B------:R-:W-:Y:S01]  /*ae90*/  VIADD R213, R180, 0xfffffffe ;  /* 0xfffffffeb4d57836 */ /* 0x000fe20000000000 */
[----:B------:R-:W-:Y:S01]  /*aea0*/  @!P1 IADD3 R21, R21, 0x28c60, RZ ;  /* 0x00028c6015159810 */ /* 0x000fe20007ffe0ff */
[----:B------:R-:W-:Y:S03]  /*aeb0*/  BSSY B0, `(.L_x_4972) ;  /* 0x0000274000007945 */ /* 0x000fe60003800000 */
[----:B------:R-:W-:-:S05]  /*aec0*/  @!P1 PRMT R21, RZ, 0x654, R21 ;  /* 0x00000654ff159816 */ /* 0x000fca0000000015 */
[----:B------:R-:W-:Y:S03]  /*aed0*/  HGMMA.64x256x16.F32 R24, R164, gdesc[UR4].tnspB, RZ, !UPT, gsb0 ;  /* 0x43e00004a4187df0 */ /* 0x000fe6000c0008ff */
[----:B------:R-:W-:Y:S02]  /*aee0*/  WARPGROUP.DEPBAR.LE gsb0, 0x0 ;  /* 0x00008000000079c5 */ /* 0x000fe40000010000 */
[----:B-1----:R-:W-:Y:S01]  /*aef0*/  VIADD R164, R168, 0x80 ;  /* 0x00000080a8a47836 */ /* 0x002fe20000000000 */
        /* <DEDUP_REMOVED lines=22> */
[----:B------:R-:W0:Y:S01]  /*b060*/  @P2 LDC R152, c[0x0][0x44c] ;  /* 0x00011300ff982b82 */ /* 0x000e220000000800 */
[----:B------:R-:W-:Y:S01]  /*b070*/  @!PT LDS RZ, [RZ] ;  /* 0x00000000fffff984 */ /* 0x000fe20000000800 */
[----:B------:R-:W-:Y:S01]  /*b080*/  @!PT LDS RZ, [RZ] ;  /* 0x00000000fffff984 */ /* 0x000fe20000000800 */
[----:B------:R-:W-:Y:S01]  /*b090*/  @!PT LDS RZ, [RZ] ;  /* 0x00000000fffff984 */ /* 0x000fe20000000800 */
[----:B------:R-:W-:Y:S01]  /*b0a0*/  @!PT LDS RZ, [RZ] ;  /* 0x00000000fffff984 */ /* 0x000fe20000000800 */
[----:B------:R1:W-:Y:S06]  /*b0b0*/  MEMBAR.ALL.CTA ;  /* 0x0000000000007992 */ /* 0x0003ec0000008000 */
[----:B-1----:R-:W1:Y:S01]  /*b0c0*/  FENCE.VIEW.ASYNC.S ;  /* 0x00000000000073c6 */ /* 0x002e620000000000 */
[----:B------:R-:W2:Y:S01]  /*b0d0*/  @P2 LDC R154, c[0x0][0x450] ;  /* 0x00011400ff9a2b82 */ /* 0x000ea20000000800 */
[----:B0-----:R-:W-:-:S04]  /*b0e0*/  @P2 IMAD.HI.U32 R153, R195, R152, RZ ;  /* 0x00000098c3992227 */ /* 0x001fc800078e00ff */
[----:B------:R-:W-:Y:S01]  /*b0f0*/  IMAD.MOV.U32 R152, RZ, RZ, R195 ;  /* 0x000000ffff987224 */ /* 0x000fe200078e00c3 */
[----:B--2---:R-:W-:-:S04]  /*b100*/  @P2 SHF.R.U32.HI R152, RZ, R154, R153 ;  /* 0x0000009aff982219 */ /* 0x004fc80000011699 */
[----:B------:R-:W-:-:S04]  /*b110*/  IADD3 R152, R152, R194, -R193 ;  /* 0x000000c298987210 */ /* 0x000fc80007ffe8c1 */
[----:B------:R-:W-:-:S04]  /*b120*/  SHF.R.S32.HI R153, RZ, 0x1f, R152 ;  /* 0x0000001fff997819 */ /* 0x000fc80000011498 */
[----:B------:R-:W-:Y:S01]  /*b130*/  LEA.HI R153, R153, R152, RZ, 0x6 ;  /* 0x0000009899997211 */ /* 0x000fe200078f30ff */
[----:B-1----:R-:W-:Y:S01]  /*b140*/  NOP ;  /* 0x0000000000007918 */ /* 0x002fe20000000000 */
[----:B------:R-:W-:Y:S06]  /*b150*/  BAR.ARV 0xe, 0x100 ;  /* 0x0384000000007b1d */ /* 0x000fec0000002000 */
[----:B------:R0:W-:Y:S02]  /*b160*/  @!P1 SYNCS.ARRIVE.TRANS64.RED.A1T0 RZ, [R21+URZ], RZ ;  /* 0x000000ff15ff99a7 */ /* 0x0001e4000810043f */
[----:B0-----:R-:W-:-:S04]  /*b170*/  SHF.R.S32.HI R21, RZ, 0x6, R153 ;  /* 0x00000006ff157819 */ /* 0x001fc80000011499 */
[----:B------:R-:W-:-:S04]  /*b180*/  VIMNMX R21, RZ, R21, !PT ;  /* 0x00000015ff157248 */ /* 0x000fc80007fe0100 */
[----:B------:R-:W-:-:S13]  /*b190*/  ISETP.GE.AND P2, PT, R213, R21, PT ;  /* 0x00000015d500720c */ /* 0x000fda0003f46270 */
[----:B------:R-:W-:Y:S05]  /*b1a0*/  @!P2 BRA `(.L_x_4973) ;  /* 0x000000240010a947 */ /* 0x000fea0003800000 */
[----:B------:R-:W-:Y:S01]  /*b1b0*/  BSSY B1, `(.L_x_4973) ;  /* 0x0000243000017945 */ /* 0x000fe20003800000 */
[----:B------:R-:W-:Y:S02]  /*b1c0*/  IMAD.MOV.U32 R225, RZ, RZ, R20 ;  /* 0x000000ffffe17224 */ /* 0x000fe400078e0014 */
[----:B------:R-:W-:Y:S02]  /*b1d0*/  IMAD.MOV.U32 R223, RZ, RZ, R15 ;  /* 0x000000ffffdf7224 */ /* 0x000fe400078e000f */
[----:B------:R-:W-:-:S07]  /*b1e0*/  IMAD.MOV.U32 R224, RZ, RZ, R18 ;  /* 0x000000ffffe07224 */ /* 0x000fce00078e0012 */
.L_x_4984:
[----:B------:R-:W-:-:S05]  /*b1f0*/  VIADD R18, R224, 0x1 ;  /* 0x00000001e0127836 */ /* 0x000fca0000000000 */
[----:B------:R-:W-:-:S04]  /*b200*/  ISETP.NE.AND P2, PT, R18, 0x2, PT ;  /* 0x000000021200780c */ /* 0x000fc80003f45270 */
[----:B------:R-:W-:Y:S02]  /*b210*/  SEL R14, RZ, 0x1, P2 ;  /* 0x00000001ff0e7807 */ /* 0x000fe40001000000 */
[----:B------:R-:W-:Y:S02]  /*b220*/  SEL R18, R18, RZ, P2 ;  /* 0x000000ff12127207 */ /* 0x000fe40001000000 */
[----:B------:R-:W-:Y:S01]  /*b230*/  LOP3.LUT R19, R19, R14, RZ, 0x3c, !PT ;  /* 0x0000000e13137212 */ /* 0x000fe200078e3cff */
[----:B0-----:R-:W-:Y:S06]  /*b240*/  @!P0 BRA `(.L_x_4974) ;  /* 0x0000000000048947 */ /* 0x001fec0003800000 */
[----:B------:R-:W-:Y:S01]  /*b250*/  BPT.TRAP 0x1 ;  /* 0x000000040000795c */ /* 0x000fe20000300000 */
.L_x_4974:
[----:B------:R-:W-:Y:S01]  /*b260*/  IMAD R214, R18, 0x8, R2 ;  /* 0x0000000812d67824 */ /* 0x000fe200078e0202 */
[----:B------:R-:W-:-:S04]  /*b270*/  SHF.L.U32 R219, R19, 0x1f, RZ ;  /* 0x0000001f13db7819 */ /* 0x000fc800000006ff */
[----:B------:R0:W1:Y:S01]  /*b280*/  SYNCS.PHASECHK.TRANS64.TRYWAIT P2, [R214+URZ+0x28c30], R219 ;  /* 0x028c30dbd60075a7 */ /* 0x000062000804017f */
[----:B------:R-:W-:Y:S05]  /*b290*/  @!P0 BRA `(.L_x_4975) ;  /* 0x0000000000048947 */ /* 0x000fea0003800000 */
[----:B------:R-:W-:Y:S01]  /*b2a0*/  BPT.TRAP 0x1 ;  /* 0x000000040000795c */ /* 0x000fe20000300000 */
.L_x_4975:
[----:B------:R-:W-:Y:S01]  /*b2b0*/  ISETP.NE.AND P3, PT, R230, 0x1, PT ;  /* 0x00000001e600780c */ /* 0x000fe20003f65270 */
[----:B------:R-:W-:Y:S01]  /*b2c0*/  IMAD.IADD R20, R202, 0x1, R195 ;  /* 0x00000001ca147824 */ /* 0x000fe200078e02c3 */
[----:B------:R-:W-:Y:S11]  /*b2d0*/  BSSY B2, `(.L_x_4976) ;  /* 0x0000008000027945 */ /* 0x000ff60003800000 */
[----:B------:R-:W2:Y:S08]  /*b2e0*/  @P3 LDC R15, c[0x0][0x44c] ;  /* 0x00011300ff0f3b82 */ /* 0x000eb00000000800 */
[----:B------:R-:W3:Y:S01]  /*b2f0*/  @P3 LDC R14, c[0x0][0x450] ;  /* 0x00011400ff0e3b82 */ /* 0x000ee20000000800 */
[----:B--2---:R-:W-:-:S05]  /*b300*/  @P3 IMAD.HI.U32 R15, R20, R15, RZ ;  /* 0x0000000f140f3227 */ /* 0x004fca00078e00ff */
[----:B---3--:R-:W-:Y:S01]  /*b310*/  @P3 SHF.R.U32.HI R20, RZ, R14, R15 ;  /* 0x0000000eff143219 */ /* 0x008fe2000001160f */
[----:B-1----:R-:W-:Y:S06]  /*b320*/  @P2 BRA `(.L_x_4977) ;  /* 0x0000000000082947 */ /* 0x002fec0003800000 */
[----:B------:R-:W1:Y:S02]  /*b330*/  SYNCS.PHASECHK.TRANS64.TRYWAIT P2, [R214+URZ+0x28c30], R219 ;  /* 0x028c30dbd60075a7 */ /* 0x000e64000804017f */
[----:B-1----:R-:W-:Y:S05]  /*b340*/  @!P2 BRA `(.L_x_4978) ;  /* 0x000001140004a947 */ /* 0x002fea0003800000 */
.L_x_4977:
[----:B------:R-:W-:Y:S05]  /*b350*/  BSYNC B2 ;  /* 0x0000000000027941 */ /* 0x000fea0003800000 */
.L_x_4976:
[----:B------:R-:W2:Y:S01]  /*b360*/  SHFL.IDX PT, R156, R20, 0x1, 0x1c1f ;  /* 0x003c1f00149c7f89 */ /* 0x000ea200000e0000 */
[----:B------:R-:W-:-:S03]  /*b370*/  IMAD.MOV.U32 R14, RZ, RZ, -0x40 ;  /* 0xffffffc0ff0e7424 */ /* 0x000fc600078e00ff */
[----:B------:R-:W3:Y:S01]  /*b380*/  LDL.LU R230, [R1+0x8] ;  /* 0x0000080001e67983 */ /* 0x000ee20000300800 */
[----:B------:R-:W-:Y:S01]  /*b390*/  IMAD R14, R213, R14, 0x1 ;  /* 0x00000001d50e7424 */ /* 0x000fe200078e020e */
[----:B------:R-:W-:Y:S01]  /*b3a0*/  R2UR UR4, R4 ;  /* 0x00000000040472ca */ /* 0x000fe200000e0000 */
[----:B------:R-:W-:Y:S01]  /*b3b0*/  IMAD R154, R18, 0x200, R13 ;  /* 0x00000200129a7824 */ /* 0x000fe200078e020d */
[----:B------:R-:W-:Y:S01]  /*b3c0*/  R2UR UR5, R5 ;  /* 0x00000000050572ca */ /* 0x000fe200000e0000 */
[----:B------:R-:W-:Y:S01]  /*b3d0*/  IMAD.MOV.U32 R155, RZ, RZ, 0x40000040 ;  /* 0x40000040ff9b7424 */ /* 0x000fe200078e00ff */
[----:B------:R-:W-:Y:S01]  /*b3e0*/  IADD3 R14, R194, R14, -R189 ;  /* 0x0000000ec20e7210 */ /* 0x000fe20007ffe8bd */
[C---:B------:R-:W-:Y:S01]  /*b3f0*/  VIADD R152, R154.reuse, 0x2 ;  /* 0x000000029a987836 */ /* 0x040fe20000000000 */
[----:B------:R-:W-:Y:S01]  /*b400*/  R2UR UR6, R154 ;  /* 0x000000009a0672ca */ /* 0x000fe200000e0000 */
[----:B------:R-:W-:Y:S01]  /*b410*/  IMAD.MOV.U32 R153, RZ, RZ, 0x40000040 ;  /* 0x40000040ff997424 */ /* 0x000fe200078e00ff */
[----:B------:R-:W-:Y:S01]  /*b420*/  R2UR UR7, R155 ;  /* 0x000000009b0772ca */ /* 0x000fe200000e0000 */
[----:B------:R-:W-:Y:S01]  /*b430*/  IMAD.IADD R15, R14, 0x1, -R193 ;  /* 0x000000010e0f7824 */ /* 0x000fe200078e0ac1 */
[----:B------:R2:W4:Y:S01]  /*b440*/  SHFL.IDX PT, R226, R20, RZ, 0x1c1f ;  /* 0x001c1fff14e27589 */ /* 0x00052200000e0000 */
[----:B------:R-:W-:Y:S01]  /*b450*/  VIADD R14, R154, 0x4 ;  /* 0x000000049a0e7836 */ /* 0x000fe20000000000 */
[----:B------:R-:W-:Y:S01]  /*b460*/  R2UR UR10, R152 ;  /* 0x00000000980a72ca */ /* 0x000fe200000e0000 */
[----:B------:R-:W-:Y:S01]  /*b470*/  VIADD R154, R154, 0x6 ;  /* 0x000000069a9a7836 */ /* 0x000fe20000000000 */
[----:B------:R-:W-:-:S02]  /*b480*/  R2UR UR11, R153 ;  /* 0x00000000990b72ca */ /* 0x000fc400000e0000 */
[----:B------:R-:W-:Y:S01]  /*b490*/  R2UR UR19, R155 ;  /* 0x000000009b1372ca */ /* 0x000fe200000e0000 */
[----:B--2---:R-:W-:Y:S01]  /*b4a0*/  IMAD.IADD R20, R15, 0x1, R156 ;  /* 0x000000010f147824 */ /* 0x004fe200078e029c */
        /* <DEDUP_REMOVED lines=8> */
[----:B------:R-:W-:Y:S01]  /*b530*/  R2UR UR16, R6 ;  /* 0x00000000061072ca */ /* 0x000fe200000e0000 */
[----:B----4-:R-:W-:Y:S01]  /*b540*/  IMAD.IADD R226, R15, 0x1, R226 ;  /* 0x000000010fe27824 */ /* 0x010fe200078e02e2 */
[----:B------:R-:W-:Y:S01]  /*b550*/  R2UR UR17, R7 ;  /* 0x00000000071172ca */ /* 0x000fe200000e0000 */
[----:B------:R-:W-:Y:S01]  /*b560*/  IMAD.MOV.U32 R15, RZ, RZ, 0x40000040 ;  /* 0x40000040ff0f7424 */ /* 0x000fe200078e00ff */
[C---:B------:R-:W-:Y:S02]  /*b570*/  ISETP.GT.AND P2, PT, R20.reuse, 0x29, PT ;  /* 0x000000291400780c */ /* 0x040fe40003f44270 */
[----:B------:R-:W-:Y:S02]  /*b580*/  ISETP.GT.AND P3, PT, R20, 0x30, PT ;  /* 0x000000301400780c */ /* 0x000fe40003f64270 */
[----:B------:R-:W-:-:S02]  /*b590*/  R2UR UR15, R15 ;  /* 0x000000000f0f72ca */ /* 0x000fc400000e0000 */
        /* <DEDUP_REMOVED lines=11> */
[----:B------:R-:W-:Y:S01]  /*b650*/  HGMMA.64x64x16.F32 R152, gdesc[UR16], R152, gsb0 ;  /* 0x00e00000109879f0 */ /* 0x000fe20008000898 */
[----:B---3--:R-:W-:-:S04]  /*b660*/  LOP3.LUT R230, R230, 0xdfffffff, RZ, 0xc0, !PT ;  /* 0xdfffffffe6e67812 */ /* 0x008fc800078ec0ff */
[----:B------:R-:W-:Y:S02]  /*b670*/  @P1 LOP3.LUT R230, R230, 0x20000000, RZ, 0xfc, !PT ;  /* 0x20000000e6e61812 */ /* 0x000fe400078efcff */
[----:B------:R-:W-:Y:S02]  /*b680*/  ISETP.GT.AND P1, PT, R20, 0x21, PT ;  /* 0x000000211400780c */ /* 0x000fe40003f24270 */
[----:B------:R-:W-:-:S04]  /*b690*/  LOP3.LUT R230, R230, 0xefffffff, RZ, 0xc0, !PT ;  /* 0xefffffffe6e67812 */ /* 0x000fc800078ec0ff */
[----:B------:R-:W-:Y:S02]  /*b6a0*/  @P0 LOP3.LUT R230, R230, 0x10000000, RZ, 0xfc, !PT ;  /* 0x10000000e6e60812 */ /* 0x000fe400078efcff */
[----:B------:R-:W-:Y:S02]  /*b6b0*/  ISETP.GT.AND P0, PT, R20, 0x28, PT ;  /* 0x000000281400780c */ /* 0x000fe40003f04270 */
[----:B------:R-:W-:-:S04]  /*b6c0*/  LOP3.LUT R230, R230, 0xbfffffff, RZ, 0xc0, !PT ;  /* 0xbfffffffe6e67812 */ /* 0x000fc800078ec0ff */
[----:B------:R-:W-:Y:S02]  /*b6d0*/  @P1 LOP3.LUT R230, R230, 0x40000000, RZ, 0xfc, !PT ;  /* 0x40000000e6e61812 */ /* 0x000fe400078efcff */
[----:B------:R-:W-:Y:S02]  /*b6e0*/  ISETP.GT.AND P1, PT, R226, 0x1, PT ;  /* 0x00000001e200780c */ /* 0x000fe40003f24270 */
[----:B------:R-:W-:-:S04]  /*b6f0*/  LOP3.LUT R230, R230, 0x7fffffff, RZ, 0xc0, !PT ;  /* 0x7fffffffe6e67812 */ /* 0x000fc800078ec0ff */
[----:B------:R-:W-:Y:S02]  /*b700*/  @P0 LOP3.LUT R230, R230, 0x80000000, RZ, 0xfc, !PT ;  /* 0x80000000e6e60812 */ /* 0x000fe400078efcff */
[----:B------:R-:W-:-:S03]  /*b710*/  ISETP.GT.AND P0, PT, R226, RZ, PT ;  /* 0x000000ffe200720c */ /* 0x000fc60003f04270 */
[----:B------:R2:W-:Y:S01]  /*b720*/  STL [R1+0x8], R230 ;  /* 0x000008e601007387 */ /* 0x0005e20000100800 */
        /* <DEDUP_REMOVED lines=24> */
[----:B---3--:R-:W-:Y:S01]  /*b8b0*/  FSEL R152, R152, -INF , P0 ;  /* 0xff80000098987808 */ /* 0x008fe20000000000 */
[----:B------:R-:W-:Y:S01]  /*b8c0*/  FMUL.FTZ R171, R171, UR39 ;  /* 0x00000027abab7c20 */ /* 0x000fe20008410000 */
[----:B------:R-:W-:Y:S01]  /*b8d0*/  ISETP.GT.AND P0, PT, R226, 0x8, PT ;  /* 0x00000008e200780c */ /* 0x000fe20003f04270 */
[----:B------:R-:W-:Y:S01]  /*b8e0*/  FMUL.FTZ R174, R174, UR39 ;  /* 0x00000027aeae7c20 */ /* 0x000fe20008410000 */
[----:B------:R-:W-:Y:S01]  /*b8f0*/  FMUL.FTZ R175, R175, UR39 ;  /* 0x00000027afaf7c20 */ /* 0x000fe20008410000 */
[----:B------:R-:W-:Y:S01]  /*b900*/  FMUL.FTZ R178, R178, UR39 ;  /* 0x00000027b2b27c20 */ /* 0x000fe20008410000 */
[----:B------:R-:W-:Y:S01]  /*b910*/  FMUL.FTZ R179, R179, UR39 ;  /* 0x00000027b3b37c20 */ /* 0x000fe20008410000 */
[----:B------:R-:W3:Y:S01]  /*b920*/  MUFU.TANH R157, R157 ;  /* 0x0000009d009d7308 */ /* 0x000ee20000002400 */
[----:B----4-:R-:W-:Y:S01]  /*b930*/  FSEL R231, R153, -INF , P1 ;  /* 0xff80000099e77808 */ /* 0x010fe20000800000 */
[----:B------:R-:W-:Y:S01]  /*b940*/  FMUL.FTZ R182, R182, UR39 ;  /* 0x00000027b6b67c20 */ /* 0x000fe20008410000 */
[----:B------:R-:W-:Y:S01]  /*b950*/  ISETP.GT.AND P1, PT, R226, 0x9, PT ;  /* 0x00000009e200780c */ /* 0x000fe20003f24270 */
[----:B------:R-:W-:Y:S01]  /*b960*/  FMUL.FTZ R183, R183, UR39 ;  /* 0x00000027b7b77c20 */ /* 0x000fe20008410000 */
[----:B------:R-:W-:Y:S01]  /*b970*/  FMUL.FTZ R173, R173, UR39 ;  /* 0x00000027adad7c20 */ /* 0x000fe20008410000 */
[----:B------:R-:W-:Y:S01]  /*b980*/  FMUL.FTZ R177, R177, UR39 ;  /* 0x00000027b1b17c20 */ /* 0x000fe20008410000 */
[----:B------:R-:W-:Y:S01]  /*b990*/  FMUL.FTZ R180, R180, UR39 ;  /* 0x00000027b4b47c20 */ /* 0x000fe20008410000 */
[----:B------:R-:W4:Y:S01]  /*b9a0*/  MUFU.TANH R160, R160 ;  /* 0x000000a000a07308 */ /* 0x000f220000002400 */
[----:B-----5:R-:W-:Y:S01]  /*b9b0*/  FSEL R156, R156, -INF , P0 ;  /* 0xff8000009c9c7808 */ /* 0x020fe20000000000 */
[----:B------:R-:W-:Y:S01]  /*b9c0*/  FMUL.FTZ R181, R181, UR39 ;  /* 0x00000027b5b57c20 */ /* 0x000fe20008410000 */
[----:B------:R-:W-:-:S05]  /*b9d0*/  ISETP.GT.AND P0, PT, R226, 0x10, PT ;  /* 0x00000010e200780c */ /* 0x000fca0003f04270 */
[----:B------:R-:W5:Y:S01]  /*b9e0*/  MUFU.TANH R161, R161 ;  /* 0x000000a100a17308 */ /* 0x000f620000002400 */
[----:B---3--:R-:W-:Y:S02]  /*b9f0*/  FSEL R157, R157, -INF , P1 ;  /* 0xff8000009d9d7808 */ /* 0x008fe40000800000 */
[----:B------:R-:W-:-:S05]  /*ba00*/  ISETP.GT.AND P1, PT, R226, 0x11, PT ;  /* 0x00000011e200780c */ /* 0x000fca0003f24270 */
[----:B------:R-:W3:Y:S01]  /*ba10*/  MUFU.TANH R164, R164 ;  /* 0x000000a400a47308 */ /* 0x000ee20000002400 */
[----:B----4-:R-:W-:Y:S02]  /*ba20*/  FSEL R160, R160, -INF , P0 ;  /* 0xff800000a0a07808 */ /* 0x010fe40000000000 */
[----:B------:R-:W-:-:S05]  /*ba30*/  ISETP.GT.AND P0, PT, R226, 0x18, PT ;  /* 0x00000018e200780c */ /* 0x000fca0003f04270 */
[----:B------:R-:W4:Y:S01]  /*ba40*/  MUFU.TANH R165, R165 ;  /* 0x000000a500a57308 */ /* 0x000f220000002400 */
[----:B-----5:R-:W-:Y:S02]  /*ba50*/  FSEL R161, R161, -INF , P1 ;  /* 0xff800000a1a17808 */ /* 0x020fe40000800000 */
        /* <DEDUP_REMOVED lines=12> */
[----:B------:R-:W-:-:S05]  /*bb20*/  ISETP.GT.AND P1, PT, R20, RZ, PT ;  /* 0x000000ff1400720c */ /* 0x000fca0003f24270 */
[----:B------:R-:W3:Y:S01]  /*bb30*/  MUFU.TANH R153, R155 ;  /* 0x0000009b00997308 */ /* 0x000ee20000002400 */
[----:B----4-:R-:W-:Y:S02]  /*bb40*/  FSEL R172, R172, -INF , P0 ;  /* 0xff800000acac7808 */ /* 0x010fe40000000000 */
[----:B------:R-:W-:-:S05]  /*bb50*/  ISETP.GT.AND P0, PT, R20, 0x1, PT ;  /* 0x000000011400780c */ /* 0x000fca0003f04270 */
[----:B------:R-:W4:Y:S01]  /*bb60*/  MUFU.TANH R154, R158 ;  /* 0x0000009e009a7308 */ /* 0x000f220000002400 */
[----:B-----5:R-:W-:Y:S02]  /*bb70*/  FSEL R15, R15, -INF , P1 ;  /* 0xff8000000f0f7808 */ /* 0x020fe40000800000 */
[----:B------:R-:W-:Y:S02]  /*bb80*/  ISETP.GT.AND P1, PT, R20, 0x8, PT ;  /* 0x000000081400780c */ /* 0x000fe40003f24270 */
[----:B------:R-:W-:-:S03]  /*bb90*/  FMNMX.FTZ R14, R15, R225, !PT ;  /* 0x000000e10f0e7209 */ /* 0x000fc60007810000 */
[----:B------:R-:W5:Y:S01]  /*bba0*/  MUFU.TANH R155, R159 ;  /* 0x0000009f009b7308 */ /* 0x000f620000002400 */
[----:B---3--:R-:W-:Y:S02]  /*bbb0*/  FSEL R153, R153, -INF , P0 ;  /* 0xff80000099997808 */ /* 0x008fe40000000000 */
[----:B------:R-:W-:Y:S02]  /*bbc0*/  ISETP.GT.AND P0, PT, R20, 0x9, PT ;  /* 0x000000091400780c */ /* 0x000fe40003f04270 */
[----:B------:R-:W-:-:S03]  /*bbd0*/  FMNMX.FTZ R14, R153, R14, !PT ;  /* 0x0000000e990e7209 */ /* 0x000fc60007810000 */
[----:B------:R-:W3:Y:S01]  /*bbe0*/  MUFU.TANH R158, R162 ;  /* 0x000000a2009e7308 */ /* 0x000ee20000002400 */
[----:B----4-:R-:W-:Y:S02]  /*bbf0*/  FSEL R154, R154, -INF , P1 ;  /* 0xff8000009a9a7808 */ /* 0x010fe40000800000 */
[----:B------:R-:W-:Y:S02]  /*bc00*/  ISETP.GT.AND P1, PT, R20, 0x10, PT ;  /* 0x000000101400780c */ /* 0x000fe40003f24270 */
[----:B------:R-:W-:-:S03]  /*bc10*/  FMNMX.FTZ R14, R154, R14, !PT ;  /* 0x0000000e9a0e7209 */ /* 0x000fc60007810000 */
        /* <DEDUP_REMOVED lines=18> */
[----:B------:R-:W-:Y:S02]  /*bd40*/  LOP3.LUT P0, RZ, R230, 0x80000000, RZ, 0xc0, !PT ;  /* 0x80000000e6ff7812 */ /* 0x000fe4000780c0ff */
[----:B------:R-:W-:-:S03]  /*bd50*/  FMNMX.FTZ R14, R163, R14, !PT ;  /* 0x0000000ea30e7209 */ /* 0x000fc60007810000 */
[----:B------:R-:W3:Y:S01]  /*bd60*/  MUFU.TANH R170, R174 ;  /* 0x000000ae00aa7308 */ /* 0x000ee20000002400 */
[----:B----4-:R-:W-:Y:S02]  /*bd70*/  FSEL R166, R166, -INF , P1 ;  /* 0xff800000a6a67808 */ /* 0x010fe40000800000 */
[----:B------:R-:W-:Y:S02]  /*bd80*/  LOP3.LUT P1, RZ, R230, 0x40000000, RZ, 0xc0, !PT ;  /* 0x40000000e6ff7812 */ /* 0x000fe4000782c0ff */
[----:B------:R-:W-:-:S03]  /*bd90*/  FMNMX.FTZ R14, R166, R14, !PT ;  /* 0x0000000ea60e7209 */ /* 0x000fc60007810000 */
[----:B------:R-:W4:Y:S01]  /*bda0*/  MUFU.TANH R171, R175 ;  /* 0x000000af00ab7308 */ /* 0x000f220000002400 */
[----:B-----5:R-:W-:Y:S02]  /*bdb0*/  FSEL R167, R167, -INF , P1 ;  /* 0xff800000a7a77808 */ /* 0x020fe40000800000 */
[----:B------:R-:W-:Y:S02]  /*bdc0*/  LOP3.LUT P1, RZ, R230, 0x20000000, RZ, 0xc0, !PT ;  /* 0x20000000e6ff7812 */ /* 0x000fe4000782c0ff */
[----:B------:R-:W-:-:S03]  /*bdd0*/  FMNMX.FTZ R14, R167, R14, !PT ;  /* 0x0000000ea70e7209 */ /* 0x000fc60007810000 */
[----:B------:R-:W5:Y:S01]  /*bde0*/  MUFU.TANH R174, R178 ;  /* 0x000000b200ae7308 */ /* 0x000f620000002400 */
[----:B---3--:R-:W-:Y:S02]  /*bdf0*/  FSEL R170, R170, -INF , P0 ;  /* 0xff800000aaaa7808 */ /* 0x008fe40000000000 */
[----:B------:R-:W-:Y:S02]  /*be00*/  LOP3.LUT P0, RZ, R230, 0x10000000, RZ, 0xc0, !PT ;  /* 0x10000000e6ff7812 */ /* 0x000fe4000780c0ff */
[----:B------:R-:W-:Y:S01]  /*be10*/  FMNMX.FTZ R14, R170, R14, !PT ;  /* 0x0000000eaa0e7209 */ /* 0x000fe20007810000 */
[----:B--2---:R-:W2:Y:S02]  /*be20*/  LDC R230, c[0x0][0x448] ;  /* 0x00011200ffe67b82 */ /* 0x004ea40000000800 */
[----:B------:R-:W3:Y:S01]  /*be30*/  MUFU.TANH R175, R179 ;  /* 0x000000b300af7308 */ /* 0x000ee20000002400 */
[----:B----4-:R-:W-:-:S04]  /*be40*/  FSEL R171, R171, -INF , P2 ;  /* 0xff800000abab7808 */ /* 0x010fc80001000000 */
        /* <DEDUP_REMOVED lines=10> */
[----:B----4-:R-:W-:-:S04]  /*bef0*/  FSEL R178, R178, -INF , P5 ;  /* 0xff800000b2b27808 */ /* 0x010fc80002800000 */
[----:B------:R-:W-:-:S03]  /*bf00*/  FMNMX.FTZ R14, R178, R14, !PT ;  /* 0x0000000eb20e7209 */ /* 0x000fc60007810000 */
[----:B------:R-:W4:Y:S01]  /*bf10*/  MUFU.TANH R177, R177 ;  /* 0x000000b100b17308 */ /* 0x000f220000002400 */
[----:B-----5:R-:W-:-:S04]  /*bf20*/  FSEL R179, R179, -INF , P6 ;  /* 0xff800000b3b37808 */ /* 0x020fc80003000000 */
[----:B------:R-:W-:-:S03]  /*bf30*/  FMNMX.FTZ R14, R179, R14, !PT ;  /* 0x0000000eb30e7209 */ /* 0x000fc60007810000 */
[----:B------:R-:W-:Y:S01]  /*bf40*/  MUFU.TANH R180, R180 ;  /* 0x000000b400b47308 */ /* 0x000fe20000002400 */
[----:B---3--:R-:W-:Y:S01]  /*bf50*/  FSEL R173, R173, -INF , P3 ;  /* 0xff800000adad7808 */ /* 0x008fe20001800000 */
[----:B------:R-:W3:Y:S01]  /*bf60*/  SHFL.BFLY PT, R20, R14, 0x2, 0x1f ;  /* 0x0c401f000e147f89 */ /* 0x000ee200000e0000 */
[----:B------:R-:W-:-:S05]  /*bf70*/  ISETP.GT.AND P3, PT, R226, 0x31, PT ;  /* 0x00000031e200780c */ /* 0x000fca0003f64270 */
[----:B------:R-:W5:Y:S01]  /*bf80*/  MUFU.TANH R181, R181 ;  /* 0x000000b500b57308 */ /* 0x000f620000002400 */
[----:B----4-:R-:W-:Y:S02]  /*bf90*/  FSEL R177, R177, -INF , P3 ;  /* 0xff800000b1b17808 */ /* 0x010fe40001800000 */
[----:B------:R-:W-:-:S04]  /*bfa0*/  ISETP.GT.AND P3, PT, R226, 0x39, PT ;  /* 0x00000039e200780c */ /* 0x000fc80003f64270 */
[----:B-----5:R-:W-:Y:S02]  /*bfb0*/  FSEL R181, R181, -INF , P3 ;  /* 0xff800000b5b57808 */ /* 0x020fe40001800000 */
[----:B---3--:R-:W-:-:S05]  /*bfc0*/  FMNMX.FTZ R20, R14, R20, !PT ;  /* 0x000000140e147209 */ /* 0x008fca0007810000 */
[----:B------:R-:W3:Y:S02]  /*bfd0*/  SHFL.BFLY PT, R14, R20, 0x1, 0x1f ;  /* 0x0c201f00140e7f89 */ /* 0x000ee400000e0000 */
[----:B---3--:R-:W-:Y:S02]  /*bfe0*/  FMNMX.FTZ R20, R20, R14, !PT ;  /* 0x0000000e14147209 */ /* 0x008fe40007810000 */
[----:B------:R-:W-:Y:S02]  /*bff0*/  MOV R14, UR37 ;  /* 0x00000025000e7c02 */ /* 0x000fe40008000f00 */
[----:B------:R-:W-:-:S03]  /*c000*/  FSETP.NEU.FTZ.AND P2, PT, R20, -INF , PT ;  /* 0xff8000001400780b */ /* 0x000fc60003f5d000 */
[C---:B------:R-:W-:Y:S01]  /*c010*/  FMUL.FTZ R182, R20.reuse, R14 ;  /* 0x0000000e14b67220 */ /* 0x040fe20000410000 */
[----:B------:R-:W-:-:S04]  /*c020*/  FSEL R183, R20, RZ, P2 ;  /* 0x000000ff14b77208 */ /* 0x000fc80001000000 */
[----:B------:R-:W-:Y:S01]  /*c030*/  FSEL R182, R182, RZ, P2 ;  /* 0x000000ffb6b67208 */ /* 0x000fe20001000000 */
[----:B------:R-:W-:-:S04]  /*c040*/  FADD.FTZ R183, -R183, R225 ;  /* 0x000000e1b7b77221 */ /* 0x000fc80000010100 */
[-CC-:B------:R-:W-:Y:S01]  /*c050*/  FFMA.FTZ R225, R170, R14.reuse, -R182.reuse ;  /* 0x0000000eaae17223 */ /* 0x180fe200000108b6 */
[-CC-:B------:R-:W-:Y:S01]  /*c060*/  FFMA.FTZ R15, R15, R14.reuse, -R182.reuse ;  /* 0x0000000e0f0f7223 */ /* 0x180fe200000108b6 */
[-C--:B------:R-:W-:Y:S01]  /*c070*/  FMUL.FTZ R170, R183, R14.reuse ;  /* 0x0000000eb7aa7220 */ /* 0x080fe20000410000 */
        /* <DEDUP_REMOVED lines=15> */
[----:B------:R-:W-:-:S05]  /*c170*/  FFMA.FTZ R179, R179, R14, -R182 ;  /* 0x0000000eb3b37223 */ /* 0x000fca00000108b6 */
[----:B------:R-:W4:Y:S08]  /*c180*/  MUFU.EX2 R153, R153 ;  /* 0x0000009900997308 */ /* 0x000f300000000800 */
[----:B------:R-:W5:Y:S01]  /*c190*/  MUFU.EX2 R154, R154 ;  /* 0x0000009a009a7308 */ /* 0x000f620000000800 */
[----:B---3--:R-:W-:Y:S01]  /*c1a0*/  FFMA.FTZ R3, R170, R3, R15 ;  /* 0x00000003aa037223 */ /* 0x008fe2000001000f */
[-C--:B------:R-:W-:Y:S01]  /*c1b0*/  FMUL.FTZ R26, R26, R170.reuse ;  /* 0x000000aa1a1a7220 */ /* 0x080fe20000410000 */
[-C--:B------:R-:W-:Y:S01]  /*c1c0*/  FMUL.FTZ R27, R27, R170.reuse ;  /* 0x000000aa1b1b7220 */ /* 0x080fe20000410000 */
[-C--:B------:R-:W-:Y:S01]  /*c1d0*/  FMUL.FTZ R30, R30, R170.reuse ;  /* 0x000000aa1e1e7220 */ /* 0x080fe20000410000 */
[-C--:B------:R-:W-:Y:S01]  /*c1e0*/  FMUL.FTZ R31, R31, R170.reuse ;  /* 0x000000aa1f1f7220 */ /* 0x080fe20000410000 */
[-C--:B------:R-:W-:Y:S01]  /*c1f0*/  FMUL.FTZ R34, R34, R170.reuse ;  /* 0x000000aa22227220 */ /* 0x080fe20000410000 */
[----:B------:R-:W-:Y:S01]  /*c200*/  FMUL.FTZ R35, R35, R170 ;  /* 0x000000aa23237220 */ /* 0x000fe20000410000 */
[----:B------:R-:W3:Y:S01]  /*c210*/  MUFU.EX2 R155, R155 ;  /* 0x0000009b009b7308 */ /* 0x000ee20000000800 */
        /* <DEDUP_REMOVED lines=8> */
[----:B-----5:R-:W-:Y:S01]  /*c2a0*/  FADD.FTZ R3, R154, R3 ;  /* 0x000000039a037221 */ /* 0x020fe20000010000 */
[----:B------:R-:W-:Y:S01]  /*c2b0*/  MUFU.EX2 R182, R163 ;  /* 0x000000a300b67308 */ /* 0x000fe20000000800 */
[-C--:B------:R-:W-:Y:S01]  /*c2c0*/  FMUL.FTZ R46, R46, R170.reuse ;  /* 0x000000aa2e2e7220 */ /* 0x080fe20000410000 */
[----:B------:R4:W-:Y:S01]  /*c2d0*/  @!P1 SYNCS.ARRIVE.TRANS64.RED.A1T0 RZ, [R15+URZ], RZ ;  /* 0x000000ff0fff99a7 */ /* 0x0009e2000810043f */
[-C--:B------:R-:W-:Y:S01]  /*c2e0*/  FMUL.FTZ R47, R47, R170.reuse ;  /* 0x000000aa2f2f7220 */ /* 0x080fe20000410000 */
[-C--:B------:R-:W-:Y:S01]  /*c2f0*/  FMUL.FTZ R50, R50, R170.reuse ;  /* 0x000000aa32327220 */ /* 0x080fe20000410000 */
[-C--:B------:R-:W-:Y:S01]  /*c300*/  FMUL.FTZ R51, R51, R170.reuse ;  /* 0x000000aa33337220 */ /* 0x080fe20000410000 */
[----:B------:R-:W-:Y:S01]  /*c310*/  FMUL.FTZ R54, R54, R170 ;  /* 0x000000aa36367220 */ /* 0x000fe20000410000 */
[C---:B---3--:R-:W-:Y:S01]  /*c320*/  FADD.FTZ R3, R155.reuse, R3 ;  /* 0x000000039b037221 */ /* 0x048fe20000010000 */
[----:B------:R-:W-:Y:S01]  /*c330*/  F2FP.F16.F32.PACK_AB R155, R155, R154 ;  /* 0x0000009a9b9b723e */ /* 0x000fe200000000ff */
[----:B------:R-:W-:Y:S01]  /*c340*/  FMUL.FTZ R154, R176, UR39 ;  /* 0x00000027b09a7c20 */ /* 0x000fe20008410000 */
[----:B----4-:R-:W-:Y:S01]  /*c350*/  FMNMX.FTZ R15, R152, R223, !PT ;  /* 0x000000df980f7209 */ /* 0x010fe20007810000 */
[----:B------:R-:W3:Y:S01]  /*c360*/  MUFU.EX2 R158, R158 ;  /* 0x0000009e009e7308 */ /* 0x000ee20000000800 */
[-C--:B------:R-:W-:Y:S01]  /*c370*/  FMUL.FTZ R55, R55, R170.reuse ;  /* 0x000000aa37377220 */ /* 0x080fe20000410000 */
[-C--:B------:R-:W-:Y:S01]  /*c380*/  FMUL.FTZ R58, R58, R170.reuse ;  /* 0x000000aa3a3a7220 */ /* 0x080fe20000410000 */
[----:B------:R-:W-:Y:S01]  /*c390*/  FMNMX.FTZ R15, R231, R15, !PT ;  /* 0x0000000fe70f7209 */ /* 0x000fe20007810000 */
[-C--:B------:R-:W-:Y:S01]  /*c3a0*/  FMUL.FTZ R59, R59, R170.reuse ;  /* 0x000000aa3b3b7220 */ /* 0x080fe20000410000 */
[-C--:B------:R-:W-:Y:S01]  /*c3b0*/  FMUL.FTZ R62, R62, R170.reuse ;  /* 0x000000aa3e3e7220 */ /* 0x080fe20000410000 */
[-C--:B------:R-:W-:Y:S01]  /*c3c0*/  FMUL.FTZ R63, R63, R170.reuse ;  /* 0x000000aa3f3f7220 */ /* 0x080fe20000410000 */
[----:B------:R-:W-:Y:S01]  /*c3d0*/  FMNMX.FTZ R15, R156, R15, !PT ;  /* 0x0000000f9c0f7209 */ /* 0x000fe20007810000 */
[----:B------:R-:W4:Y:S01]  /*c3e0*/  MUFU.TANH R154, R154 ;  /* 0x0000009a009a7308 */ /* 0x000f220000002400 */
[-C--:B------:R-:W-:Y:S01]  /*c3f0*/  FMUL.FTZ R66, R66, R170.reuse ;  /* 0x000000aa42427220 */ /* 0x080fe20000410000 */
[-C--:B------:R-:W-:Y:S01]  /*c400*/  FMUL.FTZ R67, R67, R170.reuse ;  /* 0x000000aa43437220 */ /* 0x080fe20000410000 */
[----:B------:R-:W-:Y:S01]  /*c410*/  FMNMX.FTZ R15, R157, R15, !PT ;  /* 0x0000000f9d0f7209 */ /* 0x000fe20007810000 */
[-C--:B------:R-:W-:Y:S01]  /*c420*/  FMUL.FTZ R70, R70, R170.reuse ;  /* 0x000000aa46467220 */ /* 0x080fe20000410000 */
[-C--:B------:R-:W-:Y:S01]  /*c430*/  FMUL.FTZ R71, R71, R170.reuse ;  /* 0x000000aa47477220 */ /* 0x080fe20000410000 */
[-C--:B------:R-:W-:Y:S01]  /*c440*/  FMUL.FTZ R74, R74, R170.reuse ;  /* 0x000000aa4a4a7220 */ /* 0x080fe20000410000 */
[----:B------:R-:W-:Y:S01]  /*c450*/  FMNMX.FTZ R15, R160, R15, !PT ;  /* 0x0000000fa00f7209 */ /* 0x000fe20007810000 */
[----:B------:R-:W5:Y:S01]  /*c460*/  MUFU.EX2 R159, R159 ;  /* 0x0000009f009f7308 */ /* 0x000f620000000800 */
[----:B---3--:R-:W-:Y:S01]  /*c470*/  FADD.FTZ R3, R158, R3 ;  /* 0x000000039e037221 */ /* 0x008fe20000010000 */
[-C--:B------:R-:W-:Y:S01]  /*c480*/  FMUL.FTZ R75, R75, R170.reuse ;  /* 0x000000aa4b4b7220 */ /* 0x080fe20000410000 */
[----:B------:R-:W-:Y:S01]  /*c490*/  FMNMX.FTZ R15, R161, R15, !PT ;  /* 0x0000000fa10f7209 */ /* 0x000fe20007810000 */
[-C--:B------:R-:W-:Y:S01]  /*c4a0*/  FMUL.FTZ R78, R78, R170.reuse ;  /* 0x000000aa4e4e7220 */ /* 0x080fe20000410000 */
[-C--:B------:R-:W-:Y:S01]  /*c4b0*/  FMUL.FTZ R79, R79, R170.reuse ;  /* 0x000000aa4f4f7220 */ /* 0x080fe20000410000 */
[-C--:B------:R-:W-:Y:S01]  /*c4c0*/  FMUL.FTZ R82, R82, R170.reuse ;  /* 0x000000aa52527220 */ /* 0x080fe20000410000 */
[----:B------:R-:W-:Y:S01]  /*c4d0*/  FMNMX.FTZ R15, R164, R15, !PT ;  /* 0x0000000fa40f7209 */ /* 0x000fe20007810000 */
[----:B------:R-:W3:Y:S01]  /*c4e0*/  MUFU.EX2 R162, R162 ;  /* 0x000000a200a27308 */ /* 0x000ee20000000800 */
[----:B----4-:R-:W-:Y:S01]  /*c4f0*/  FSEL R154, R154, -INF , P4 ;  /* 0xff8000009a9a7808 */ /* 0x010fe20002000000 */
[-C--:B------:R-:W-:Y:S01]  /*c500*/  FMUL.FTZ R83, R83, R170.reuse ;  /* 0x000000aa53537220 */ /* 0x080fe20000410000 */
[----:B------:R-:W-:Y:S01]  /*c510*/  FMNMX.FTZ R15, R165, R15, !PT ;  /* 0x0000000fa50f7209 */ /* 0x000fe20007810000 */
[-C--:B------:R-:W-:Y:S01]  /*c520*/  FMUL.FTZ R86, R86, R170.reuse ;  /* 0x000000aa56567220 */ /* 0x080fe20000410000 */
[----:B------:R-:W-:Y:S01]  /*c530*/  ISETP.GT.AND P4, PT, R226, 0x38, PT ;  /* 0x00000038e200780c */ /* 0x000fe20003f84270 */
[-C--:B------:R-:W-:Y:S01]  /*c540*/  FMUL.FTZ R87, R87, R170.reuse ;  /* 0x000000aa57577220 */ /* 0x080fe20000410000 */
[----:B------:R-:W-:Y:S01]  /*c550*/  FMNMX.FTZ R15, R168, R15, !PT ;  /* 0x0000000fa80f7209 */ /* 0x000fe20007810000 */
[----:B------:R-:W-:Y:S01]  /*c560*/  MUFU.EX2 R166, R166 ;  /* 0x000000a600a67308 */ /* 0x000fe20000000800 */
[----:B------:R-:W-:Y:S01]  /*c570*/  FSEL R180, R180, -INF , P4 ;  /* 0xff800000b4b47808 */ /* 0x000fe20002000000 */
[----:B-----5:R-:W-:Y:S01]  /*c580*/  FADD.FTZ R3, R159, R3 ;  /* 0x000000039f037221 */ /* 0x020fe20000010000 */
[----:B------:R-:W-:Y:S01]  /*c590*/  FMNMX.FTZ R15, R169, R15, !PT ;  /* 0x0000000fa90f7209 */ /* 0x000fe20007810000 */
[-C--:B------:R-:W-:Y:S01]  /*c5a0*/  FMUL.FTZ R90, R90, R170.reuse ;  /* 0x000000aa5a5a7220 */ /* 0x080fe20000410000 */
[-C--:B------:R-:W-:Y:S01]  /*c5b0*/  FMUL.FTZ R91, R91, R170.reuse ;  /* 0x000000aa5b5b7220 */ /* 0x080fe20000410000 */
[-C--:B------:R-:W-:Y:S01]  /*c5c0*/  FMUL.FTZ R94, R94, R170.reuse ;  /* 0x000000aa5e5e7220 */ /* 0x080fe20000410000 */
[----:B------:R-:W-:Y:S01]  /*c5d0*/  FMNMX.FTZ R15, R172, R15, !PT ;  /* 0x0000000fac0f7209 */ /* 0x000fe20007810000 */
[----:B------:R-:W-:Y:S01]  /*c5e0*/  MUFU.EX2 R167, R167 ;  /* 0x000000a700a77308 */ /* 0x000fe20000000800 */
[----:B---3--:R-:W-:Y:S01]  /*c5f0*/  FADD.FTZ R3, R162, R3 ;  /* 0x00000003a2037221 */ /* 0x008fe20000010000 */
[-C--:B------:R-:W-:Y:S01]  /*c600*/  FMUL.FTZ R95, R95, R170.reuse ;  /* 0x000000aa5f5f7220 */ /* 0x080fe20000410000 */
[----:B------:R-:W-:Y:S01]  /*c610*/  FMNMX.FTZ R15, R173, R15, !PT ;  /* 0x0000000fad0f7209 */ /* 0x000fe20007810000 */
[-C--:B------:R-:W-:Y:S01]  /*c620*/  FMUL.FTZ R98, R98, R170.reuse ;  /* 0x000000aa62627220 */ /* 0x080fe20000410000 */
[-C--:B------:R-:W-:Y:S01]  /*c630*/  FMUL.FTZ R99, R99, R170.reuse ;  /* 0x000000aa63637220 */ /* 0x080fe20000410000 */
[-C--:B------:R-:W-:Y:S01]  /*c640*/  FMUL.FTZ R102, R102, R170.reuse ;  /* 0x000000aa66667220 */ /* 0x080fe20000410000 */
[----:B------:R-:W-:Y:S01]  /*c650*/  FMNMX.FTZ R15, R154, R15, !PT ;  /* 0x0000000f9a0f7209 */ /* 0x000fe20007810000 */
[----:B------:R-:W-:Y:S01]  /*c660*/  MUFU.EX2 R171, R171 ;  /* 0x000000ab00ab7308 */ /* 0x000fe20000000800 */
[-C--:B------:R-:W-:Y:S01]  /*c670*/  FMUL.FTZ R103, R103, R170.reuse ;  /* 0x000000aa67677220 */ /* 0x080fe20000410000 */
        /* <DEDUP_REMOVED lines=13> */
[-C--:B------:R-:W-:Y:S01]  /*c750*/  FMUL.FTZ R123, R123, R170.reuse ;  /* 0x000000aa7b7b7220 */ /* 0x080fe20000410000 */
[----:B------:R-:W3:Y:S01]  /*c760*/  SHFL.BFLY PT, R176, R15, 0x2, 0x1f ;  /* 0x0c401f000fb07f89 */ /* 0x000ee200000e0000 */
        /* <DEDUP_REMOVED lines=16> */
[----:B---3--:R-:W-:-:S05]  /*c870*/  FMNMX.FTZ R15, R15, R176, !PT ;  /* 0x000000b00f0f7209 */ /* 0x008fca0007810000 */
[----:B------:R-:W3:Y:S02]  /*c880*/  SHFL.BFLY PT, R176, R15, 0x1, 0x1f ;  /* 0x0c201f000fb07f89 */ /* 0x000ee400000e0000 */
[----:B---3--:R-:W-:Y:S01]  /*c890*/  FMNMX.FTZ R15, R15, R176, !PT ;  /* 0x000000b00f0f7209 */ /* 0x008fe20007810000 */
[----:B------:R-:W-:-:S03]  /*c8a0*/  IMAD.MOV R176, RZ, RZ, -R196 ;  /* 0x000000ffffb07224 */ /* 0x000fc600078e0ac4 */
[----:B------:R-:W-:Y:S02]  /*c8b0*/  FSETP.NEU.FTZ.AND P3, PT, R15, -INF , PT ;  /* 0xff8000000f00780b */ /* 0x000fe40003f7d000 */
[----:B------:R-:W-:Y:S02]  /*c8c0*/  ISETP.NE.AND P2, PT, R189, R176, PT ;  /* 0x000000b0bd00720c */ /* 0x000fe40003f45270 */
[----:B------:R-:W-:-:S05]  /*c8d0*/  FSEL R163, R15, RZ, P3 ;  /* 0x000000ff0fa37208 */ /* 0x000fca0001800000 */
[----:B------:R-:W-:-:S04]  /*c8e0*/  FADD.FTZ R163, -R163, R223 ;  /* 0x000000dfa3a37221 */ /* 0x000fc80000010100 */
[----:B------:R-:W-:Y:S02]  /*c8f0*/  FMUL.FTZ R163, R163, R14 ;  /* 0x0000000ea3a37220 */ /* 0x000fe40000410000 */
[----:B------:R-:W-:Y:S02]  /*c900*/  @!P2 IMAD R183, R224, 0x40, R190 ;  /* 0x00000040e0b7a824 */ /* 0x000fe400078e02be */
[----:B------:R-:W3:Y:S02]  /*c910*/  MUFU.EX2 R176, R163 ;  /* 0x000000a300b07308 */ /* 0x000ee40000000800 */
[----:B------:R-:W-:-:S05]  /*c920*/  @!P2 IMAD R183, R183, 0x4, R2 ;  /* 0x00000004b7b7a824 */ /* 0x000fca00078e0202 */
[----:B------:R-:W-:Y:S01]  /*c930*/  @!P2 STS [R183+0x28820], R170 ;  /* 0x028820aab700a388 */ /* 0x000fe20000000800 */
[----:B------:R-:W-:Y:S03]  /*c940*/  MUFU.EX2 R163, R225 ;  /* 0x000000e100a37308 */ /* 0x000fe60000000800 */
        /* <DEDUP_REMOVED lines=10> */
[----:B---3--:R-:W-:Y:S01]  /*c9f0*/  FMUL.FTZ R183, R15, R14 ;  /* 0x0000000e0fb77220 */ /* 0x008fe20000410000 */
[-C--:B------:R-:W-:Y:S01]  /*ca00*/  FMUL.FTZ R41, R41, R176.reuse ;  /* 0x000000b029297220 */ /* 0x080fe20000410000 */
[-C--:B------:R-:W-:Y:S01]  /*ca10*/  FMUL.FTZ R44, R44, R176.reuse ;  /* 0x000000b02c2c7220 */ /* 0x080fe20000410000 */
[-C--:B------:R-:W-:Y:S01]  /*ca20*/  FMUL.FTZ R45, R45, R176.reuse ;  /* 0x000000b02d2d7220 */ /* 0x080fe20000410000 */
[-C--:B------:R-:W-:Y:S01]  /*ca30*/  FMUL.FTZ R48, R48, R176.reuse ;  /* 0x000000b030307220 */ /* 0x080fe20000410000 */
[----:B------:R-:W-:Y:S01]  /*ca40*/  FSEL R183, R183, RZ, P3 ;  /* 0x000000ffb7b77208 */ /* 0x000fe20001800000 */
[-C--:B------:R-:W-:Y:S01]  /*ca50*/  FMUL.FTZ R49, R49, R176.reuse ;  /* 0x000000b031317220 */ /* 0x080fe20000410000 */
[-C--:B------:R-:W-:Y:S01]  /*ca60*/  FMUL.FTZ R52, R52, R176.reuse ;  /* 0x000000b034347220 */ /* 0x080fe20000410000 */
[-C--:B------:R-:W-:Y:S01]  /*ca70*/  FMUL.FTZ R53, R53, R176.reuse ;  /* 0x000000b035357220 */ /* 0x080fe20000410000 */
[----:B------:R-:W-:Y:S01]  /*ca80*/  FMUL.FTZ R56, R56, R176 ;  /* 0x000000b038387220 */ /* 0x000fe20000410000 */
        /* <DEDUP_REMOVED lines=17> */
[----:B------:R-:W-:Y:S01]  /*cba0*/  FFMA.FTZ R181, R181, R14, -R183 ;  /* 0x0000000eb5b57223 */ /* 0x000fe200000108b7 */
        /* <DEDUP_REMOVED lines=12> */
[----:B------:R0:W1:Y:S01]  /*cc70*/  MUFU.EX2 R183, R157 ;  /* 0x0000009d00b77308 */ /* 0x0000620000000800 */
        /* <DEDUP_REMOVED lines=8> */
[----:B0-----:R-:W-:Y:S01]  /*cd00*/  F2FP.F16.F32.PACK_AB R157, R159, R158 ;  /* 0x0000009e9f9d723e */ /* 0x001fe200000000ff */
[----:B---3--:R-:W-:Y:S01]  /*cd10*/  FFMA.FTZ R158, R176, R0, R152 ;  /* 0x00000000b09e7223 */ /* 0x008fe20000010098 */
[C---:B------:R-:W-:Y:S01]  /*cd20*/  FADD.FTZ R0, R182.reuse, R3 ;  /* 0x00000003b6007221 */ /* 0x040fe20000010000 */
[----:B------:R-:W-:Y:S01]  /*cd30*/  F2FP.F16.F32.PACK_AB R159, R182, R162 ;  /* 0x000000a2b69f723e */ /* 0x000fe200000000ff */
[----:B------:R-:W-:Y:S01]  /*cd40*/  FMUL.FTZ R93, R93, R176 ;  /* 0x000000b05d5d7220 */ /* 0x000fe20000410000 */
[C---:B----4-:R-:W-:Y:S01]  /*cd50*/  FADD.FTZ R158, R231.reuse, R158 ;  /* 0x0000009ee79e7221 */ /* 0x050fe20000010000 */
[----:B------:R-:W-:Y:S01]  /*cd60*/  F2FP.F16.F32.PACK_AB R152, R231, R152 ;  /* 0x00000098e798723e */ /* 0x000fe200000000ff */
[----:B------:R-:W0:Y:S01]  /*cd70*/  MUFU.EX2 R161, R161 ;  /* 0x000000a100a17308 */ /* 0x000e220000000800 */
[-C--:B------:R-:W-:Y:S01]  /*cd80*/  FMUL.FTZ R96, R96, R176.reuse ;  /* 0x000000b060607220 */ /* 0x080fe20000410000 */
[----:B-----5:R-:W-:Y:S01]  /*cd90*/  FADD.FTZ R158, R156, R158 ;  /* 0x0000009e9c9e7221 */ /* 0x020fe20000010000 */
[-C--:B------:R-:W-:Y:S01]  /*cda0*/  FMUL.FTZ R97, R97, R176.reuse ;  /* 0x000000b061617220 */ /* 0x080fe20000410000 */
[-C--:B------:R-:W-:Y:S01]  /*cdb0*/  FMUL.FTZ R100, R100, R176.reuse ;  /* 0x000000b064647220 */ /* 0x080fe20000410000 */
[-C--:B------:R-:W-:Y:S01]  /*cdc0*/  FMUL.FTZ R101, R101, R176.reuse ;  /* 0x000000b065657220 */ /* 0x080fe20000410000 */
[----:B-1----:R-:W-:Y:S01]  /*cdd0*/  FADD.FTZ R158, R183, R158 ;  /* 0x0000009eb79e7221 */ /* 0x002fe20000010000 */
[-C--:B------:R-:W-:Y:S01]  /*cde0*/  FMUL.FTZ R104, R104, R176.reuse ;  /* 0x000000b068687220 */ /* 0x080fe20000410000 */
[----:B------:R-:W1:Y:S01]  /*cdf0*/  MUFU.EX2 R164, R164 ;  /* 0x000000a400a47308 */ /* 0x000e620000000800 */
[-C--:B------:R-:W-:Y:S01]  /*ce00*/  FMUL.FTZ R105, R105, R176.reuse ;  /* 0x000000b069697220 */ /* 0x080fe20000410000 */
[----:B--2---:R-:W-:Y:S01]  /*ce10*/  FADD.FTZ R158, R160, R158 ;  /* 0x0000009ea09e7221 */ /* 0x004fe20000010000 */
        /* <DEDUP_REMOVED lines=26> */
[----:B------:R-:W-:-:S03]  /*cfc0*/  FMUL.FTZ R149, R149, R176 ;  /* 0x000000b095957220 */ /* 0x000fc60000410000 */
[----:B------:R-:W3:Y:S08]  /*cfd0*/  MUFU.EX2 R172, R172 ;  /* 0x000000ac00ac7308 */ /* 0x000ef00000000800 */
[----:B------:R4:W-:Y:S08]  /*cfe0*/  MUFU.EX2 R3, R154 ;  /* 0x0000009a00037308 */ /* 0x0009f00000000800 */
[----:B------:R-:W5:Y:S01]  /*cff0*/  MUFU.EX2 R162, R173 ;  /* 0x000000ad00a27308 */ /* 0x000f620000000800 */
[----:B----4-:R-:W-:Y:S01]  /*d000*/  F2FP.F16.F32.PACK_AB R154, R183, R156 ;  /* 0x0000009cb79a723e */ /* 0x010fe200000000ff */
[----:B------:R-:W-:Y:S01]  /*d010*/  BAR.SYNC.DEFER_BLOCKING 0xf, 0x100 ;  /* 0x03c4000000007b1d */ /* 0x000fe20000010000 */
[----:B------:R-:W-:Y:S01]  /*d020*/  F2FP.F16.F32.PACK_AB R156, R161, R160 ;  /* 0x000000a0a19c723e */ /* 0x000fe200000000ff */
[C---:B--2---:R-:W-:Y:S01]  /*d030*/  FADD.FTZ R160, R165.reuse, R158 ;  /* 0x0000009ea5a07221 */ /* 0x044fe20000010000 */
[----:B------:R-:W-:Y:S01]  /*d040*/  F2FP.F16.F32.PACK_AB R158, R165, R164 ;  /* 0x000000a4a59e723e */ /* 0x000fe200000000ff */
[----:B------:R-:W-:Y:S01]  /*d050*/  FADD.FTZ R164, R166, R0 ;  /* 0x00000000a6a47221 */ /* 0x000fe20000010000 */
[C---:B------:R-:W-:Y:S01]  /*d060*/  F2FP.F16.F32.PACK_AB R161, R167.reuse, R166 ;  /* 0x000000a6a7a1723e */ /* 0x040fe200000000ff */
[----:B0-----:R-:W-:Y:S01]  /*d070*/  FADD.FTZ R160, R168, R160 ;  /* 0x000000a0a8a07221 */ /* 0x001fe20000010000 */
[----:B------:R-:W0:Y:S01]  /*d080*/  MUFU.EX2 R177, R177 ;  /* 0x000000b100b17308 */ /* 0x000e220000000800 */
[----:B------:R-:W-:-:S02]  /*d090*/  FADD.FTZ R164, R167, R164 ;  /* 0x000000a4a7a47221 */ /* 0x000fc40000010000 */
[C---:B-1----:R-:W-:Y:S01]  /*d0a0*/  FADD.FTZ R0, R169.reuse, R160 ;  /* 0x000000a0a9007221 */ /* 0x042fe20000010000 */
[----:B------:R-:W-:Y:S01]  /*d0b0*/  F2FP.F16.F32.PACK_AB R160, R169, R168 ;  /* 0x000000a8a9a0723e */ /* 0x000fe200000000ff */
[----:B------:R-:W-:Y:S01]  /*d0c0*/  FADD.FTZ R164, R163, R164 ;  /* 0x000000a4a3a47221 */ /* 0x000fe20000010000 */
[C---:B------:R-:W-:Y:S01]  /*d0d0*/  F2FP.F16.F32.PACK_AB R163, R171.reuse, R163 ;  /* 0x000000a3aba3723e */ /* 0x040fe200000000ff */
[----:B---3--:R-:W-:Y:S01]  /*d0e0*/  FADD.FTZ R165, R172, R0 ;  /* 0x00000000aca57221 */ /* 0x008fe20000010000 */
[----:B------:R-:W1:Y:S03]  /*d0f0*/  MUFU.EX2 R180, R180 ;  /* 0x000000b400b47308 */ /* 0x000e660000000800 */
[C---:B-----5:R-:W-:Y:S01]  /*d100*/  FADD.FTZ R0, R162.reuse, R165 ;  /* 0x000000a5a2007221 */ /* 0x060fe20000010000 */
[----:B------:R-:W-:Y:S01]  /*d110*/  FADD.FTZ R165, R171, R164 ;  /* 0x000000a4aba57221 */ /* 0x000fe20000010000 */
[----:B------:R-:W-:-:S02]  /*d120*/  F2FP.F16.F32.PACK_AB R162, R162, R172 ;  /* 0x000000aca2a2723e */ /* 0x000fc400000000ff */
[----:B------:R-:W-:Y:S01]  /*d130*/  FADD.FTZ R0, R3, R0 ;  /* 0x0000000003007221 */ /* 0x000fe20000010000 */
[----:B------:R-:W2:Y:S01]  /*d140*/  MUFU.EX2 R166, R181 ;  /* 0x000000b500a67308 */ /* 0x000ea20000000800 */
[----:B------:R-:W-:Y:S01]  /*d150*/  FADD.FTZ R168, R174, R165 ;  /* 0x000000a5aea87221 */ /* 0x000fe20000010000 */
[C---:B0-----:R-:W-:Y:S01]  /*d160*/  F2FP.F16.F32.PACK_AB R164, R177.reuse, R3 ;  /* 0x00000003b1a4723e */ /* 0x041fe200000000ff */
[----:B------:R-:W-:Y:S01]  /*d170*/  FADD.FTZ R169, R177, R0 ;  /* 0x00000000b1a97221 */ /* 0x000fe20000010000 */
[C---:B------:R-:W-:Y:S01]  /*d180*/  F2FP.F16.F32.PACK_AB R165, R175.reuse, R174 ;  /* 0x000000aeafa5723e */ /* 0x040fe200000000ff */
[----:B------:R-:W-:Y:S01]  /*d190*/  FADD.FTZ R3, R175, R168 ;  /* 0x000000a8af037221 */ /* 0x000fe20000010000 */
[----:B------:R0:W-:Y:S02]  /*d1a0*/  STSM.16.M88.4 [R197+0x26800], R152 ;  /* 0x02680098c5007844 */ /* 0x0001e40000000200 */
[----:B------:R-:W3:Y:S01]  /*d1b0*/  MUFU.EX2 R167, R179 ;  /* 0x000000b300a77308 */ /* 0x000ee20000000800 */
[----:B-1----:R-:W-:Y:S01]  /*d1c0*/  FADD.FTZ R169, R180, R169 ;  /* 0x000000a9b4a97221 */ /* 0x002fe20000010000 */
[----:B------:R-:W-:Y:S01]  /*d1d0*/  FADD.FTZ R168, R178, R3 ;  /* 0x00000003b2a87221 */ /* 0x000fe20000010000 */
[----:B------:R0:W-:Y:S04]  /*d1e0*/  STSM.16.M88.4 [R198], R156 ;  /* 0x0000009cc6007844 */ /* 0x0001e80000000200 */
[----:B------:R0:W-:Y:S01]  /*d1f0*/  STSM.16.M88.4 [R200], R160 ;  /* 0x000000a0c8007844 */ /* 0x0001e20000000200 */
[C---:B--2---:R-:W-:Y:S01]  /*d200*/  FADD.FTZ R0, R166.reuse, R169 ;  /* 0x000000a9a6007221 */ /* 0x044fe20000010000 */
[----:B------:R-:W-:Y:S01]  /*d210*/  F2FP.F16.F32.PACK_AB R166, R166, R180 ;  /* 0x000000b4a6a6723e */ /* 0x000fe200000000ff */
[C---:B---3--:R-:W-:Y:S01]  /*d220*/  FADD.FTZ R3, R167.reuse, R168 ;  /* 0x000000a8a7037221 */ /* 0x048fe20000010000 */
[----:B------:R-:W-:-:S05]  /*d230*/  F2FP.F16.F32.PACK_AB R167, R167, R178 ;  /* 0x000000b2a7a7723e */ /* 0x000fca00000000ff */
[----:B------:R0:W-:Y:S01]  /*d240*/  STSM.16.M88.4 [R199], R164 ;  /* 0x000000a4c7007844 */ /* 0x0001e20000000200 */
[----:B------:R-:W-:Y:S05]  /*d250*/  @!P0 BRA `(.L_x_4979) ;  /* 0x0000000000048947 */ /* 0x000fea0003800000 */
[----:B------:R-:W-:Y:S01]  /*d260*/  BPT.TRAP 0x1 ;  /* 0x000000040000795c */ /* 0x000fe20000300000 */
.L_x_4979:
[----:B------:R1:W2:Y:S01]  /*d270*/  SYNCS.PHASECHK.TRANS64.TRYWAIT P2, [R214+URZ+0x28c50], R219 ;  /* 0x028c50dbd60075a7 */ /* 0x0002a2000804017f */
[----:B------:R-:W-:Y:S05]  /*d280*/  @!P0 BRA `(.L_x_4980) ;  /* 0x0000000000048947 */ /* 0x000fea0003800000 */
[----:B------:R-:W-:Y:S01]  /*d290*/  BPT.TRAP 0x1 ;  /* 0x000000040000795c */ /* 0x000fe20000300000 */
.L_x_4980:
[----:B------:R-:W-:Y:S04]  /*d2a0*/  BSSY B2, `(.L_x_4981) ;  /* 0x0000004000027945 */ /* 0x000fe80003800000 */
[----:B--2---:R-:W-:Y:S05]  /*d2b0*/  @P2 BRA `(.L_x_4982) ;  /* 0x0000000000082947 */ /* 0x004fea0003800000 */
[----:B------:R-:W2:Y:S02]  /*d2c0*/  SYNCS.PHASECHK.TRANS64.TRYWAIT P2, [R214+URZ+0x28c50], R219 ;  /* 0x028c50dbd60075a7 */ /* 0x000ea4000804017f */
[----:B--2---:R-:W-:Y:S05]  /*d2d0*/  @!P2 BRA `(.L_x_4983) ;  /* 0x000000f40034a947 */ /* 0x004fea0003800000 */
.L_x_4982:
[----:B------:R-:W-:Y:S05]  /*d2e0*/  BSYNC B2 ;  /* 0x0000000000027941 */ /* 0x000fea0003800000 */
.L_x_4981:
[----:B------:R-:W-:Y:S01]  /*d2f0*/  IMAD R168, R18, 0x1000, R12 ;  /* 0x0000100012a87824 */ /* 0x000fe200078e020c */
[----:B------:R-:W-:Y:S01]  /*d300*/  WARPGROUP.ARRIVE ;  /* 0x00000000000079c5 */ /* 0x000fe20000000000 */
[----:B------:R-:W-:Y:S01]  /*d310*/  IMAD.MOV.U32 R169, RZ, RZ, 0x40000040 ;  /* 0x40000040ffa97424 */ /* 0x000fe200078e00ff */
[C---:B------:R-:W-:Y:S01]  /*d320*/  ISETP.GT.AND P2, PT, R213.reuse, R21, PT ;  /* 0x00000015d500720c */ /* 0x040fe20003f44270 */
[----:B-12---:R-:W-:Y:S01]  /*d330*/  @!P1 VIADD R214, R214, 0x28c60 ;  /* 0x00028c60d6d69836 */ /* 0x006fe20000000000 */
[----:B------:R-:W-:Y:S01]  /*d340*/  R2UR UR6, R168 ;  /* 0x00000000a80672ca */ /* 0x000fe200000e0000 */
[----:B------:R-:W-:Y:S01]  /*d350*/  VIADD R213, R213, 0xffffffff ;  /* 0xffffffffd5d57836 */ /* 0x000fe20000000000 */
[----:B------:R-:W-:Y:S01]  /*d360*/  R2UR UR7, R169 ;  /* 0x00000000a90772ca */ /* 0x000fe200000e0000 */
[----:B------:R-:W-:Y:S01]  /*d370*/  IMAD.MOV.U32 R169, RZ, RZ, 0x40000040 ;  /* 0x40000040ffa97424 */ /* 0x000fe200078e00ff */
[----:B------:R-:W-:Y:S01]  /*d380*/  @!P1 PRMT R214, RZ, 0x654, R214 ;  /* 0x00000654ffd69816 */ /* 0x000fe200000000d6 */
[----:B------:R-:W-:-:S02]  /*d390*/  IMAD.MOV.U32 R225, RZ, RZ, R20 ;  /* 0x000000ffffe17224 */ /* 0x000fc400078e0014 */
[----:B------:R-:W-:Y:S02]  /*d3a0*/  IMAD.MOV.U32 R223, RZ, RZ, R15 ;  /* 0x000000ffffdf7224 */ /* 0x000fe400078e000f */
[----:B------:R-:W-:-:S06]  /*d3b0*/  IMAD.MOV.U32 R224, RZ, RZ, R18 ;  /* 0x000000ffffe07224 */ /* 0x000fcc00078e0012 */
        /* <DEDUP_REMOVED lines=35> */
.L_x_4973:
[----:B------:R-:W-:Y:S05]  /*d5f0*/  BSYNC B0 ;  /* 0x0000000000007941 */ /* 0x000fea0003800000 */
.L_x_4972:
[----:B------:R-:W-:Y:S01]  /*d600*/  ISETP.GE.AND P2, PT, R213, RZ, PT ;  /* 0x000000ffd500720c */ /* 0x000fe20003f46270 */
[----:B------:R-:W-:-:S12]  /*d610*/  BSSY B0, `(.L_x_4985) ;  /* 0x00001e2000007945 */ /* 0x000fd80003800000 */
[----:B------:R-:W-:Y:S05]  /*d620*/  @!P2 BRA `(.L_x_4986) ;  /* 0x0000001c0080a947 */ /* 0x000fea0003800000 */
[----:B------:R-:W-:Y:S01]  /*d630*/  IMAD.MOV.U32 R194, RZ, RZ, R20 ;  /* 0x000000ffffc27224 */ /* 0x000fe200078e0014 */
[----:B------:R-:W-:Y:S01]  /*d640*/  MOV R219, R15 ;  /* 0x0000000f00db7202 */ /* 0x000fe20000000f00 */
[----:B0-----:R-:W-:-:S07]  /*d650*/  IMAD.MOV.U32 R214, RZ, RZ, R18 ;  /* 0x000000ffffd67224 */ /* 0x001fce00078e0012 */
.L_x_4997:
[----:B------:R-:W-:-:S05]  /*d660*/  VIADD R18, R214, 0x1 ;  /* 0x00000001d6127836 */ /* 0x000fca0000000000 */
[----:B------:R-:W-:-:S04]  /*d670*/  ISETP.NE.AND P2, PT, R18, 0x2, PT ;  /* 0x000000021200780c */ /* 0x000fc80003f45270 */
[----:B------:R-:W-:Y:S02]  /*d680*/  SEL R14, RZ, 0x1, P2 ;  /* 0x00000001ff0e7807 */ /* 0x000fe40001000000 */
[----:B------:R-:W-:Y:S02]  /*d690*/  SEL R18, R18, RZ, P2 ;  /* 0x000000ff12127207 */ /* 0x000fe40001000000 */
[----:B------:R-:W-:Y:S01]  /*d6a0*/  LOP3.LUT R19, R19, R14, RZ, 0x3c, !PT ;  /* 0x0000000e13137212 */ /* 0x000fe200078e3cff */
[----:B-1----:R-:W-:Y:S06]  /*d6b0*/  @!P0 BRA `(.L_x_4987) ;  /* 0x0000000000048947 */ /* 0x002fec0003800000 */
[----:B------:R-:W-:Y:S01]  /*d6c0*/  BPT.TRAP 0x1 ;  /* 0x000000040000795c */ /* 0x000fe20000300000 */
.L_x_4987:
[----:B------:R-:W-:Y:S01]  /*d6d0*/  IMAD R21, R18, 0x8, R2 ;  /* 0x0000000812157824 */ /* 0x000fe200078e0202 */
[----:B------:R-:W-:-:S04]  /*d6e0*/  SHF.L.U32 R193, R19, 0x1f, RZ ;  /* 0x0000001f13c17819 */ /* 0x000fc800000006ff */
[----:B------:R0:W1:Y:S01]  /*d6f0*/  SYNCS.PHASECHK.TRANS64.TRYWAIT P2, [R21+URZ+0x28c30], R193 ;  /* 0x028c30c1150075a7 */ /* 0x000062000804017f */
[----:B------:R-:W-:Y:S05]  /*d700*/  @!P0 BRA `(.L_x_4988) ;  /* 0x0000000000048947 */ /* 0x000fea0003800000 */
[----:B------:R-:W-:Y:S01]  /*d710*/  BPT.TRAP 0x1 ;  /* 0x000000040000795c */ /* 0x000fe20000300000 */
.L_x_4988:
[----:B------:R-:W-:Y:S01]  /*d720*/  BSSY B1, `(.L_x_4989) ;  /* 0x0000006000017945 */ /* 0x000fe20003800000 */
[----:B------:R-:W-:Y:S02]  /*d730*/  IMAD R154, R18, 0x200, R13 ;  /* 0x00000200129a7824 */ /* 0x000fe400078e020d */
[----:B------:R-:W-:Y:S01]  /*d740*/  IMAD.MOV.U32 R155, RZ, RZ, 0x40000040 ;  /* 0x40000040ff9b7424 */ /* 0x000fe200078e00ff */
[----:B-1----:R-:W-:Y:S06]  /*d750*/  @P2 BRA `(.L_x_4990) ;  /* 0x0000000000082947 */ /* 0x002fec0003800000 */
[----:B------:R-:W1:Y:S02]  /*d760*/  SYNCS.PHASECHK.TRANS64.TRYWAIT P2, [R21+URZ+0x28c30], R193 ;  /* 0x028c30c1150075a7 */ /* 0x000e64000804017f */
[----:B-1----:R-:W-:Y:S05]  /*d770*/  @!P2 BRA `(.L_x_4991) ;  /* 0x000000f00020a947 */ /* 0x002fea0003800000 */
.L_x_4990:
[----:B------:R-:W-:Y:S05]  /*d780*/  BSYNC B1 ;  /* 0x0000000000017941 */ /* 0x000fea0003800000 */
.L_x_4989:
        /* <DEDUP_REMOVED lines=19> */
[----:B------:R-:W-:Y:S02]  /*d8c0*/  R2UR UR15, R15 ;  /* 0x000000000f0f72ca */ /* 0x000fe400000e0000 */
[----:B------:R-:W-:-:S02]  /*d8d0*/  R2UR UR12, R8 ;  /* 0x00000000080c72ca */ /* 0x000fc400000e0000 */
        /* <DEDUP_REMOVED lines=74> */
[----:B------:R-:W-:Y:S01]  /*dd80*/  MUFU.TANH R154, R154 ;  /* 0x0000009a009a7308 */ /* 0x000fe20000002400 */
        /* <DEDUP_REMOVED lines=36> */
[----:B------:R-:W-:Y:S01]  /*dfd0*/  FFMA.FTZ R180, R180, R14, -R181 ;  /* 0x0000000eb4b47223 */ /* 0x000fe200000108b5 */
[----:B------:R-:W-:-:S03]  /*dfe0*/  FMUL.FTZ R181, R170, UR38 ;  /* 0x00000026aab57c20 */ /* 0x000fc60008410000 */
        /* <DEDUP_REMOVED lines=8> */
[----:B------:R-:W2:Y:S01]  /*e070*/  MUFU.TANH R181, R181 ;  /* 0x000000b500b57308 */ /* 0x000ea20000002400 */
[----:B---3--:R-:W-:Y:S01]  /*e080*/  FFMA.FTZ R0, R219, R0, R20 ;  /* 0x00000000db007223 */ /* 0x008fe20000010014 */
[-C--:B------:R-:W-:Y:S01]  /*e090*/  FMUL.FTZ R37, R37, R219.reuse ;  /* 0x000000db25257220 */ /* 0x080fe20000410000 */
[-C--:B------:R-:W-:Y:S01]  /*e0a0*/  FMUL.FTZ R40, R40, R219.reuse ;  /* 0x000000db28287220 */ /* 0x080fe20000410000 */
[-C--:B------:R-:W-:Y:S01]  /*e0b0*/  FMUL.FTZ R41, R41, R219.reuse ;  /* 0x000000db29297220 */ /* 0x080fe20000410000 */
[-C--:B------:R-:W-:Y:S01]  /*e0c0*/  FMUL.FTZ R44, R44, R219.reuse ;  /* 0x000000db2c2c7220 */ /* 0x080fe20000410000 */
[-C--:B------:R-:W-:Y:S01]  /*e0d0*/  FMUL.FTZ R45, R45, R219.reuse ;  /* 0x000000db2d2d7220 */ /* 0x080fe20000410000 */
[----:B------:R-:W-:Y:S01]  /*e0e0*/  FMUL.FTZ R48, R48, R219 ;  /* 0x000000db30307220 */ /* 0x000fe20000410000 */
[----:B------:R-:W-:Y:S01]  /*e0f0*/  MUFU.TANH R175, R175 ;  /* 0x000000af00af7308 */ /* 0x000fe20000002400 */
        /* <DEDUP_REMOVED lines=23> */
[-C--:B------:R-:W-:Y:S01]  /*e270*/  FMUL.FTZ R80, R80, R219.reuse ;  /* 0x000000db50507220 */ /* 0x080fe20000410000 */
        /* <DEDUP_REMOVED lines=24> */
[----:B------:R-:W-:Y:S01]  /*e400*/  @!P2 STS [R214+0x28800], R219 ;  /* 0x028800dbd600a388 */ /* 0x000fe20000000800 */
[----:B------:R-:W4:Y:S01]  /*e410*/  MUFU.EX2 R156, R156 ;  /* 0x0000009c009c7308 */ /* 0x000f220000000800 */
[----:B------:R-:W-:Y:S01]  /*e420*/  FMNMX.FTZ R20, R166, R20, !PT ;  /* 0x00000014a6147209 */ /* 0x000fe20007810000 */
[-C--:B------:R-:W-:Y:S01]  /*e430*/  FMUL.FTZ R105, R105, R219.reuse ;  /* 0x000000db69697220 */ /* 0x080fe20000410000 */
[-C--:B------:R-:W-:Y:S01]  /*e440*/  FMUL.FTZ R108, R108, R219.reuse ;  /* 0x000000db6c6c7220 */ /* 0x080fe20000410000 */
[-C--:B------:R-:W-:Y:S01]  /*e450*/  FMUL.FTZ R109, R109, R219.reuse ;  /* 0x000000db6d6d7220 */ /* 0x080fe20000410000 */
[----:B------:R-:W-:Y:S01]  /*e460*/  FMNMX.FTZ R20, R167, R20, !PT ;  /* 0x00000014a7147209 */ /* 0x000fe20007810000 */
[-C--:B------:R-:W-:Y:S01]  /*e470*/  FMUL.FTZ R112, R112, R219.reuse ;  /* 0x000000db70707220 */ /* 0x080fe20000410000 */
[-C--:B------:R-:W-:Y:S01]  /*e480*/  FMUL.FTZ R113, R113, R219.reuse ;  /* 0x000000db71717220 */ /* 0x080fe20000410000 */
[----:B------:R-:W5:Y:S01]  /*e490*/  MUFU.EX2 R157, R157 ;  /* 0x0000009d009d7308 */ /* 0x000f620000000800 */
[----:B--2---:R-:W-:Y:S01]  /*e4a0*/  FMNMX.FTZ R20, R181, R20, !PT ;  /* 0x00000014b5147209 */ /* 0x004fe20007810000 */
[----:B---3--:R-:W-:Y:S01]  /*e4b0*/  FADD.FTZ R0, R153, R0 ;  /* 0x0000000099007221 */ /* 0x008fe20000010000 */
[-C--:B------:R-:W-:Y:S01]  /*e4c0*/  FMUL.FTZ R116, R116, R219.reuse ;  /* 0x000000db74747220 */ /* 0x080fe20000410000 */
[-C--:B------:R-:W-:Y:S01]  /*e4d0*/  FMUL.FTZ R117, R117, R219.reuse ;  /* 0x000000db75757220 */ /* 0x080fe20000410000 */
[----:B------:R-:W-:Y:S01]  /*e4e0*/  FMNMX.FTZ R20, R171, R20, !PT ;  /* 0x00000014ab147209 */ /* 0x000fe20007810000 */
[-C--:B------:R-:W-:Y:S01]  /*e4f0*/  FMUL.FTZ R120, R120, R219.reuse ;  /* 0x000000db78787220 */ /* 0x080fe20000410000 */
[-C--:B------:R-:W-:Y:S01]  /*e500*/  FMUL.FTZ R121, R121, R219.reuse ;  /* 0x000000db79797220 */ /* 0x080fe20000410000 */
[----:B------:R-:W2:Y:S01]  /*e510*/  MUFU.EX2 R160, R160 ;  /* 0x000000a000a07308 */ /* 0x000ea20000000800 */
[----:B------:R-:W-:Y:S01]  /*e520*/  FMNMX.FTZ R20, R174, R20, !PT ;  /* 0x00000014ae147209 */ /* 0x000fe20007810000 */
[----:B----4-:R-:W-:Y:S01]  /*e530*/  FADD.FTZ R0, R156, R0 ;  /* 0x000000009c007221 */ /* 0x010fe20000010000 */
[-C--:B------:R-:W-:Y:S01]  /*e540*/  FMUL.FTZ R124, R124, R219.reuse ;  /* 0x000000db7c7c7220 */ /* 0x080fe20000410000 */
[-C--:B------:R-:W-:Y:S01]  /*e550*/  FMUL.FTZ R125, R125, R219.reuse ;  /* 0x000000db7d7d7220 */ /* 0x080fe20000410000 */
[----:B------:R-:W-:Y:S01]  /*e560*/  FMNMX.FTZ R20, R175, R20, !PT ;  /* 0x00000014af147209 */ /* 0x000fe20007810000 */
[-C--:B------:R-:W-:Y:S01]  /*e570*/  FMUL.FTZ R128, R128, R219.reuse ;  /* 0x000000db80807220 */ /* 0x080fe20000410000 */
[-C--:B------:R-:W-:Y:S01]  /*e580*/  FMUL.FTZ R129, R129, R219.reuse ;  /* 0x000000db81817220 */ /* 0x080fe20000410000 */
[----:B------:R-:W-:Y:S01]  /*e590*/  MUFU.EX2 R161, R161 ;  /* 0x000000a100a17308 */ /* 0x000fe20000000800 */
[----:B------:R-:W-:Y:S01]  /*e5a0*/  FMNMX.FTZ R20, R178, R20, !PT ;  /* 0x00000014b2147209 */ /* 0x000fe20007810000 */
[----:B-----5:R-:W-:Y:S01]  /*e5b0*/  FADD.FTZ R0, R157, R0 ;  /* 0x000000009d007221 */ /* 0x020fe20000010000 */
[-C--:B------:R-:W-:Y:S01]  /*e5c0*/  FMUL.FTZ R132, R132, R219.reuse ;  /* 0x000000db84847220 */ /* 0x080fe20000410000 */
[-C--:B------:R-:W-:Y:S01]  /*e5d0*/  FMUL.FTZ R133, R133, R219.reuse ;  /* 0x000000db85857220 */ /* 0x080fe20000410000 */
[----:B------:R-:W-:Y:S01]  /*e5e0*/  FMNMX.FTZ R20, R179, R20, !PT ;  /* 0x00000014b3147209 */ /* 0x000fe20007810000 */
[-C--:B------:R-:W-:Y:S01]  /*e5f0*/  FMUL.FTZ R136, R136, R219.reuse ;  /* 0x000000db88887220 */ /* 0x080fe20000410000 */
[-C--:B------:R-:W-:Y:S01]  /*e600*/  FMUL.FTZ R137, R137, R219.reuse ;  /* 0x000000db89897220 */ /* 0x080fe20000410000 */
[----:B------:R-:W-:Y:S01]  /*e610*/  MUFU.EX2 R164, R164 ;  /* 0x000000a400a47308 */ /* 0x000fe20000000800 */
[----:B------:R-:W-:Y:S01]  /*e620*/  FMNMX.FTZ R20, R182, R20, !PT ;  /* 0x00000014b6147209 */ /* 0x000fe20007810000 */
[----:B--2---:R-:W-:Y:S01]  /*e630*/  FADD.FTZ R0, R160, R0 ;  /* 0x00000000a0007221 */ /* 0x004fe20000010000 */
[-C--:B------:R-:W-:Y:S01]  /*e640*/  FMUL.FTZ R140, R140, R219.reuse ;  /* 0x000000db8c8c7220 */ /* 0x080fe20000410000 */
[-C--:B------:R-:W-:Y:S01]  /*e650*/  FMUL.FTZ R141, R141, R219.reuse ;  /* 0x000000db8d8d7220 */ /* 0x080fe20000410000 */
[----:B------:R-:W-:Y:S01]  /*e660*/  FMNMX.FTZ R20, R183, R20, !PT ;  /* 0x00000014b7147209 */ /* 0x000fe20007810000 */
[-C--:B------:R-:W-:Y:S01]  /*e670*/  FMUL.FTZ R144, R144, R219.reuse ;  /* 0x000000db90907220 */ /* 0x080fe20000410000 */
[-C--:B------:R-:W-:Y:S01]  /*e680*/  FMUL.FTZ R145, R145, R219.reuse ;  /* 0x000000db91917220 */ /* 0x080fe20000410000 */
[----:B------:R-:W-:Y:S01]  /*e690*/  MUFU.EX2 R165, R165 ;  /* 0x000000a500a57308 */ /* 0x000fe20000000800 */
[-C--:B------:R-:W-:Y:S01]  /*e6a0*/  FMUL.FTZ R148, R148, R219.reuse ;  /* 0x000000db94947220 */ /* 0x080fe20000410000 */
[----:B------:R-:W2:Y:S01]  /*e6b0*/  SHFL.BFLY PT, R170, R20, 0x2, 0x1f ;  /* 0x0c401f0014aa7f89 */ /* 0x000ea200000e0000 */
[----:B------:R-:W-:-:S05]  /*e6c0*/  FMUL.FTZ R149, R149, R219 ;  /* 0x000000db95957220 */ /* 0x000fca0000410000 */
[----:B------:R-:W-:Y:S08]  /*e6d0*/  MUFU.EX2 R168, R168 ;  /* 0x000000a800a87308 */ /* 0x000ff00000000800 */
[----:B------:R-:W-:Y:S08]  /*e6e0*/  MUFU.EX2 R169, R169 ;  /* 0x000000a900a97308 */ /* 0x000ff00000000800 */
[----:B------:R-:W-:Y:S01]  /*e6f0*/  MUFU.EX2 R172, R172 ;  /* 0x000000ac00ac7308 */ /* 0x000fe20000000800 */
[----:B--2---:R-:W-:-:S05]  /*e700*/  FMNMX.FTZ R20, R20, R170, !PT ;  /* 0x000000aa14147209 */ /* 0x004fca0007810000 */
[----:B------:R-:W2:Y:S02]  /*e710*/  SHFL.BFLY PT, R170, R20, 0x1, 0x1f ;  /* 0x0c201f0014aa7f89 */ /* 0x000ea400000e0000 */
[----:B------:R-:W-:Y:S08]  /*e720*/  MUFU.EX2 R173, R173 ;  /* 0x000000ad00ad7308 */ /* 0x000ff00000000800 */
[----:B------:R-:W-:Y:S08]  /*e730*/  MUFU.EX2 R176, R176 ;  /* 0x000000b000b07308 */ /* 0x000ff00000000800 */
[----:B------:R-:W-:Y:S01]  /*e740*/  MUFU.EX2 R177, R177 ;  /* 0x000000b100b17308 */ /* 0x000fe20000000800 */
[----:B--2---:R-:W-:-:S05]  /*e750*/  FMNMX.FTZ R20, R20, R170, !PT ;  /* 0x000000aa14147209 */ /* 0x004fca0007810000 */
[C---:B------:R-:W-:Y:S01]  /*e760*/  FADD.FTZ R170, -R20.reuse, R194 ;  /* 0x000000c214aa7221 */ /* 0x040fe20000010100 */
[----:B------:R-:W-:-:S03]  /*e770*/  FMUL.FTZ R194, R20, R14 ;  /* 0x0000000e14c27220 */ /* 0x000fc60000410000 */
        /* <DEDUP_REMOVED lines=17> */
[----:B------:R-:W-:-:S05]  /*e890*/  FFMA.FTZ R183, R183, R14, -R194 ;  /* 0x0000000eb7b77223 */ /* 0x000fca00000108c2 */
[----:B------:R-:W-:Y:S01]  /*e8a0*/  MUFU.EX2 R159, R159 ;  /* 0x0000009f009f7308 */ /* 0x000fe20000000800 */
[----:B--2---:R2:W-:Y:S01]  /*e8b0*/  @!P2 STS [R214+0x28820], R170 ;  /* 0x028820aad600a388 */ /* 0x0045e20000000800 */
[-C--:B------:R-:W-:Y:S01]  /*e8c0*/  FMUL.FTZ R26, R26, R170.reuse ;  /* 0x000000aa1a1a7220 */ /* 0x080fe20000410000 */
[-C--:B------:R-:W-:Y:S01]  /*e8d0*/  FMUL.FTZ R27, R27, R170.reuse ;  /* 0x000000aa1b1b7220 */ /* 0x080fe20000410000 */
[-C--:B------:R-:W-:Y:S01]  /*e8e0*/  FMUL.FTZ R30, R30, R170.reuse ;  /* 0x000000aa1e1e7220 */ /* 0x080fe20000410000 */
[-C--:B------:R-:W-:Y:S01]  /*e8f0*/  FMUL.FTZ R31, R31, R170.reuse ;  /* 0x000000aa1f1f7220 */ /* 0x080fe20000410000 */
[-C--:B------:R-:W-:Y:S01]  /*e900*/  FMUL.FTZ R34, R34, R170.reuse ;  /* 0x000000aa22227220 */ /* 0x080fe20000410000 */
[-C--:B------:R-:W-:Y:S01]  /*e910*/  FMUL.FTZ R35, R35, R170.reuse ;  /* 0x000000aa23237220 */ /* 0x080fe20000410000 */
[----:B------:R3:W-:Y:S01]  /*e920*/  MUFU.EX2 R219, R162 ;  /* 0x000000a200db7308 */ /* 0x0007e20000000800 */
[-C--:B------:R-:W-:Y:S01]  /*e930*/  FMUL.FTZ R38, R38, R170.reuse ;  /* 0x000000aa26267220 */ /* 0x080fe20000410000 */
[----:B------:R-:W-:Y:S01]  /*e940*/  FMUL.FTZ R39, R39, R170 ;  /* 0x000000aa27277220 */ /* 0x000fe20000410000 */
[----:B--2---:R-:W-:Y:S01]  /*e950*/  FFMA.FTZ R214, R166, R14, -R194 ;  /* 0x0000000ea6d67223 */ /* 0x004fe200000108c2 */
[-C--:B------:R-:W-:Y:S01]  /*e960*/  FMUL.FTZ R42, R42, R170.reuse ;  /* 0x000000aa2a2a7220 */ /* 0x080fe20000410000 */
[-C--:B------:R-:W-:Y:S01]  /*e970*/  FMUL.FTZ R43, R43, R170.reuse ;  /* 0x000000aa2b2b7220 */ /* 0x080fe20000410000 */
[-C--:B------:R-:W-:Y:S01]  /*e980*/  FMUL.FTZ R46, R46, R170.reuse ;  /* 0x000000aa2e2e7220 */ /* 0x080fe20000410000 */
[-C--:B------:R-:W-:Y:S01]  /*e990*/  FMUL.FTZ R47, R47, R170.reuse ;  /* 0x000000aa2f2f7220 */ /* 0x080fe20000410000 */
[----:B------:R-:W-:Y:S01]  /*e9a0*/  MUFU.EX2 R166, R180 ;  /* 0x000000b400a67308 */ /* 0x000fe20000000800 */
[----:B---3--:R-:W-:Y:S01]  /*e9b0*/  F2FP.F16.F32.PACK_AB R162, R172, R169 ;  /* 0x000000a9aca2723e */ /* 0x008fe200000000ff */
        /* <DEDUP_REMOVED lines=14> */
[----:B------:R4:W-:Y:S01]  /*eaa0*/  MUFU.EX2 R194, R158 ;  /* 0x0000009e00c27308 */ /* 0x0009e20000000800 */
[----:B--2---:R-:W-:Y:S01]  /*eab0*/  F2FP.F16.F32.PACK_AB R154, R156, R153 ;  /* 0x000000999c9a723e */ /* 0x004fe200000000ff */
[----:B------:R-:W-:Y:S01]  /*eac0*/  FADD.FTZ R153, R161, R0 ;  /* 0x00000000a1997221 */ /* 0x000fe20000010000 */
[----:B------:R-:W-:Y:S01]  /*ead0*/  F2FP.F16.F32.PACK_AB R156, R160, R157 ;  /* 0x0000009da09c723e */ /* 0x000fe200000000ff */
[-C--:B------:R-:W-:Y:S01]  /*eae0*/  FMUL.FTZ R75, R75, R170.reuse ;  /* 0x000000aa4b4b7220 */ /* 0x080fe20000410000 */
[----:B------:R-:W-:Y:S01]  /*eaf0*/  F2FP.F16.F32.PACK_AB R160, R168, R165 ;  /* 0x000000a5a8a0723e */ /* 0x000fe200000000ff */
[----:B------:R-:W-:Y:S01]  /*eb00*/  FADD.FTZ R0, R164, R153 ;  /* 0x00000099a4007221 */ /* 0x000fe20000010000 */
[-C--:B------:R-:W-:Y:S01]  /*eb10*/  FMUL.FTZ R78, R78, R170.reuse ;  /* 0x000000aa4e4e7220 */ /* 0x080fe20000410000 */
[----:B------:R-:W2:Y:S01]  /*eb20*/  MUFU.EX2 R163, R163 ;  /* 0x000000a300a37308 */ /* 0x000ea20000000800 */
[----:B----4-:R-:W-:Y:S01]  /*eb30*/  F2FP.F16.F32.PACK_AB R158, R164, R161 ;  /* 0x000000a1a49e723e */ /* 0x010fe200000000ff */
[----:B------:R-:W-:Y:S01]  /*eb40*/  FADD.FTZ R153, R165, R0 ;  /* 0x00000000a5997221 */ /* 0x000fe20000010000 */
[-C--:B------:R-:W-:Y:S01]  /*eb50*/  FMUL.FTZ R79, R79, R170.reuse ;  /* 0x000000aa4f4f7220 */ /* 0x080fe20000410000 */
[-C--:B------:R-:W-:Y:S01]  /*eb60*/  FMUL.FTZ R82, R82, R170.reuse ;  /* 0x000000aa52527220 */ /* 0x080fe20000410000 */
[-C--:B------:R-:W-:Y:S01]  /*eb70*/  FMUL.FTZ R83, R83, R170.reuse ;  /* 0x000000aa53537220 */ /* 0x080fe20000410000 */
[----:B------:R-:W-:Y:S01]  /*eb80*/  FADD.FTZ R0, R168, R153 ;  /* 0x00000099a8007221 */ /* 0x000fe20000010000 */
[-C--:B------:R-:W-:Y:S01]  /*eb90*/  FMUL.FTZ R86, R86, R170.reuse ;  /* 0x000000aa56567220 */ /* 0x080fe20000410000 */
[----:B------:R-:W-:Y:S01]  /*eba0*/  MUFU.EX2 R214, R214 ;  /* 0x000000d600d67308 */ /* 0x000fe20000000800 */
[-C--:B------:R-:W-:Y:S01]  /*ebb0*/  FMUL.FTZ R87, R87, R170.reuse ;  /* 0x000000aa57577220 */ /* 0x080fe20000410000 */
[----:B------:R-:W-:Y:S01]  /*ebc0*/  FADD.FTZ R153, R169, R0 ;  /* 0x00000000a9997221 */ /* 0x000fe20000010000 */
[----:B---3--:R-:W-:Y:S01]  /*ebd0*/  FFMA.FTZ R0, R170, R3, R180 ;  /* 0x00000003aa007223 */ /* 0x008fe200000100b4 */
[-C--:B------:R-:W-:Y:S01]  /*ebe0*/  FMUL.FTZ R90, R90, R170.reuse ;  /* 0x000000aa5a5a7220 */ /* 0x080fe20000410000 */
[-C--:B------:R-:W-:Y:S01]  /*ebf0*/  FMUL.FTZ R91, R91, R170.reuse ;  /* 0x000000aa5b5b7220 */ /* 0x080fe20000410000 */
[----:B------:R-:W-:Y:S01]  /*ec00*/  FADD.FTZ R164, R172, R153 ;  /* 0x00000099aca47221 */ /* 0x000fe20000010000 */
[----:B------:R-:W-:Y:S01]  /*ec10*/  FADD.FTZ R3, R155, R0 ;  /* 0x000000009b037221 */ /* 0x000fe20000010000 */
[----:B------:R-:W3:Y:S01]  /*ec20*/  MUFU.EX2 R167, R167 ;  /* 0x000000a700a77308 */ /* 0x000ee20000000800 */
[----:B--2---:R-:W-:Y:S01]  /*ec30*/  F2FP.F16.F32.PACK_AB R157, R163, R219 ;  /* 0x000000dba39d723e */ /* 0x004fe200000000ff */
[----:B------:R-:W-:Y:S01]  /*ec40*/  FADD.FTZ R153, R173, R164 ;  /* 0x000000a4ad997221 */ /* 0x000fe20000010000 */
[----:B------:R-:W-:Y:S01]  /*ec50*/  FADD.FTZ R0, R194, R3 ;  /* 0x00000003c2007221 */ /* 0x000fe20000010000 */
[----:B------:R-:W-:Y:S01]  /*ec60*/  F2FP.F16.F32.PACK_AB R164, R176, R173 ;  /* 0x000000adb0a4723e */ /* 0x000fe200000000ff */
[----:B------:R-:W-:Y:S01]  /*ec70*/  FMUL.FTZ R94, R94, R170 ;  /* 0x000000aa5e5e7220 */ /* 0x000fe20000410000 */
[----:B------:R-:W-:Y:S01]  /*ec80*/  FADD.FTZ R168, R176, R153 ;  /* 0x00000099b0a87221 */ /* 0x000fe20000010000 */
[----:B------:R-:W-:Y:S01]  /*ec90*/  F2FP.F16.F32.PACK_AB R153, R155, R180 ;  /* 0x000000b49b99723e */ /* 0x000fe200000000ff */
[----:B------:R-:W2:Y:S01]  /*eca0*/  MUFU.EX2 R161, R181 ;  /* 0x000000b500a17308 */ /* 0x000ea20000000800 */
[----:B------:R-:W-:Y:S01]  /*ecb0*/  F2FP.F16.F32.PACK_AB R155, R159, R194 ;  /* 0x000000c29f9b723e */ /* 0x000fe200000000ff */
[----:B------:R-:W-:Y:S01]  /*ecc0*/  FADD.FTZ R3, R177, R168 ;  /* 0x000000a8b1037221 */ /* 0x000fe20000010000 */
[----:B------:R-:W-:Y:S01]  /*ecd0*/  FADD.FTZ R168, R159, R0 ;  /* 0x000000009fa87221 */ /* 0x000fe20000010000 */
[----:B------:R-:W-:Y:S01]  /*ece0*/  BAR.SYNC.DEFER_BLOCKING 0xf, 0x100 ;  /* 0x03c4000000007b1d */ /* 0x000fe20000010000 */
[-C--:B------:R-:W-:Y:S01]  /*ecf0*/  FMUL.FTZ R95, R95, R170.reuse ;  /* 0x000000aa5f5f7220 */ /* 0x080fe20000410000 */
[C---:B------:R-:W-:Y:S01]  /*ed00*/  FADD.FTZ R0, R166.reuse, R3 ;  /* 0x00000003a6007221 */ /* 0x040fe20000010000 */
[----:B------:R-:W-:Y:S01]  /*ed10*/  FADD.FTZ R168, R219, R168 ;  /* 0x000000a8dba87221 */ /* 0x000fe20000010000 */
[----:B------:R-:W-:Y:S01]  /*ed20*/  F2FP.F16.F32.PACK_AB R166, R166, R177 ;  /* 0x000000b1a6a6723e */ /* 0x000fe200000000ff */
[----:B------:R-:W-:Y:S01]  /*ed30*/  FMUL.FTZ R98, R98, R170 ;  /* 0x000000aa62627220 */ /* 0x000fe20000410000 */
[----:B------:R-:W4:Y:S01]  /*ed40*/  MUFU.EX2 R171, R171 ;  /* 0x000000ab00ab7308 */ /* 0x000f220000000800 */
[----:B------:R-:W-:Y:S01]  /*ed50*/  FADD.FTZ R3, R163, R168 ;  /* 0x000000a8a3037221 */ /* 0x000fe20000010000 */
[----:B---3--:R-:W-:Y:S01]  /*ed60*/  F2FP.F16.F32.PACK_AB R159, R167, R214 ;  /* 0x000000d6a79f723e */ /* 0x008fe200000000ff */
[-C--:B------:R-:W-:Y:S01]  /*ed70*/  FMUL.FTZ R99, R99, R170.reuse ;  /* 0x000000aa63637220 */ /* 0x080fe20000410000 */
[-C--:B------:R-:W-:Y:S01]  /*ed80*/  FMUL.FTZ R102, R102, R170.reuse ;  /* 0x000000aa66667220 */ /* 0x080fe20000410000 */
[----:B------:R-:W-:Y:S01]  /*ed90*/  FADD.FTZ R172, R214, R3 ;  /* 0x00000003d6ac7221 */ /* 0x000fe20000010000 */
[-C--:B------:R-:W-:Y:S01]  /*eda0*/  FMUL.FTZ R103, R103, R170.reuse ;  /* 0x000000aa67677220 */ /* 0x080fe20000410000 */
[-C--:B------:R-:W-:Y:S01]  /*edb0*/  FMUL.FTZ R106, R106, R170.reuse ;  /* 0x000000aa6a6a7220 */ /* 0x080fe20000410000 */
[----:B------:R-:W3:Y:S01]  /*edc0*/  MUFU.EX2 R174, R174 ;  /* 0x000000ae00ae7308 */ /* 0x000ee20000000800 */
[----:B------:R-:W-:Y:S01]  /*edd0*/  FADD.FTZ R172, R167, R172 ;  /* 0x000000aca7ac7221 */ /* 0x000fe20000010000 */
[-C--:B------:R-:W-:Y:S01]  /*ede0*/  FMUL.FTZ R107, R107, R170.reuse ;  /* 0x000000aa6b6b7220 */ /* 0x080fe20000410000 */
[-C--:B------:R-:W-:Y:S01]  /*edf0*/  FMUL.FTZ R110, R110, R170.reuse ;  /* 0x000000aa6e6e7220 */ /* 0x080fe20000410000 */
[-C--:B------:R-:W-:Y:S01]  /*ee00*/  FMUL.FTZ R111, R111, R170.reuse ;  /* 0x000000aa6f6f7220 */ /* 0x080fe20000410000 */
[----:B--2---:R-:W-:Y:S01]  /*ee10*/  FADD.FTZ R172, R161, R172 ;  /* 0x000000aca1ac7221 */ /* 0x004fe20000010000 */
[-C--:B------:R-:W-:Y:S01]  /*ee20*/  FMUL.FTZ R114, R114, R170.reuse ;  /* 0x000000aa72727220 */ /* 0x080fe20000410000 */
[-C--:B------:R-:W-:Y:S01]  /*ee30*/  FMUL.FTZ R115, R115, R170.reuse ;  /* 0x000000aa73737220 */ /* 0x080fe20000410000 */
[----:B------:R-:W2:Y:S01]  /*ee40*/  MUFU.EX2 R175, R175 ;  /* 0x000000af00af7308 */ /* 0x000ea20000000800 */
[C---:B----4-:R-:W-:Y:S01]  /*ee50*/  FADD.FTZ R3, R171.reuse, R172 ;  /* 0x000000acab037221 */ /* 0x050fe20000010000 */
[----:B------:R-:W-:Y:S01]  /*ee60*/  F2FP.F16.F32.PACK_AB R161, R171, R161 ;  /* 0x000000a1aba1723e */ /* 0x000fe200000000ff */
[----:B------:R4:W-:Y:S01]  /*ee70*/  STSM.16.M88.4 [R197+0x26800], R152 ;  /* 0x02680098c5007844 */ /* 0x0009e20000000200 */
[-C--:B------:R-:W-:Y:S01]  /*ee80*/  FMUL.FTZ R118, R118, R170.reuse ;  /* 0x000000aa76767220 */ /* 0x080fe20000410000 */
[-C--:B------:R-:W-:Y:S01]  /*ee90*/  FMUL.FTZ R119, R119, R170.reuse ;  /* 0x000000aa77777220 */ /* 0x080fe20000410000 */
[-C--:B------:R-:W-:Y:S01]  /*eea0*/  FMUL.FTZ R122, R122, R170.reuse ;  /* 0x000000aa7a7a7220 */ /* 0x080fe20000410000 */
[----:B------:R4:W-:Y:S01]  /*eeb0*/  STSM.16.M88.4 [R198], R156 ;  /* 0x0000009cc6007844 */ /* 0x0009e20000000200 */
[----:B------:R-:W5:Y:S01]  /*eec0*/  MUFU.EX2 R165, R178 ;  /* 0x000000b200a57308 */ /* 0x000f620000000800 */
        /* <DEDUP_REMOVED lines=16> */
[----:B-----5:R-:W-:Y:S01]  /*efd0*/  FADD.FTZ R3, R165, R172 ;  /* 0x000000aca5037221 */ /* 0x020fe20000010000 */
[-C--:B------:R-:W-:Y:S01]  /*efe0*/  FMUL.FTZ R143, R143, R170.reuse ;  /* 0x000000aa8f8f7220 */ /* 0x080fe20000410000 */
[-C--:B------:R-:W-:Y:S01]  /*eff0*/  FMUL.FTZ R146, R146, R170.reuse ;  /* 0x000000aa92927220 */ /* 0x080fe20000410000 */
[-C--:B------:R-:W-:Y:S01]  /*f000*/  FMUL.FTZ R147, R147, R170.reuse ;  /* 0x000000aa93937220 */ /* 0x080fe20000410000 */
[-C--:B------:R-:W-:Y:S01]  /*f010*/  FMUL.FTZ R150, R150, R170.reuse ;  /* 0x000000aa96967220 */ /* 0x080fe20000410000 */
[----:B------:R-:W-:-:S02]  /*f020*/  FMUL.FTZ R151, R151, R170 ;  /* 0x000000aa97977220 */ /* 0x000fc40000410000 */
[----:B------:R-:W5:Y:S01]  /*f030*/  MUFU.EX2 R183, R183 ;  /* 0x000000b700b77308 */ /* 0x000f620000000800 */
[C---:B---3--:R-:W-:Y:S01]  /*f040*/  FADD.FTZ R3, R168.reuse, R3 ;  /* 0x00000003a8037221 */ /* 0x048fe20000010000 */
[----:B------:R-:W-:-:S03]  /*f050*/  F2FP.F16.F32.PACK_AB R165, R168, R165 ;  /* 0x000000a5a8a5723e */ /* 0x000fc600000000ff */
[----:B--2---:R-:W-:Y:S01]  /*f060*/  FADD.FTZ R172, R182, R3 ;  /* 0x00000003b6ac7221 */ /* 0x004fe20000010000 */
[----:B-----5:R-:W-:-:S03]  /*f070*/  F2FP.F16.F32.PACK_AB R167, R183, R182 ;  /* 0x000000b6b7a7723e */ /* 0x020fc600000000ff */
[----:B------:R-:W-:Y:S02]  /*f080*/  FADD.FTZ R3, R183, R172 ;  /* 0x000000acb7037221 */ /* 0x000fe40000010000 */
[----:B------:R4:W-:Y:S01]  /*f090*/  STSM.16.M88.4 [R199], R164 ;  /* 0x000000a4c7007844 */ /* 0x0009e20000000200 */
[----:B------:R-:W-:Y:S05]  /*f0a0*/  @!P0 BRA `(.L_x_4992) ;  /* 0x0000000000048947 */ /* 0x000fea0003800000 */
[----:B------:R-:W-:Y:S01]  /*f0b0*/  BPT.TRAP 0x1 ;  /* 0x000000040000795c */ /* 0x000fe20000300000 */
.L_x_4992:
[----:B------:R2:W3:Y:S01]  /*f0c0*/  SYNCS.PHASECHK.TRANS64.TRYWAIT P2, [R21+URZ+0x28c50], R193 ;  /* 0x028c50c1150075a7 */ /* 0x0004e2000804017f */
[----:B------:R-:W-:Y:S05]  /*f0d0*/  @!P0 BRA `(.L_x_4993) ;  /* 0x0000000000048947 */ /* 0x000fea0003800000 */
[----:B------:R-:W-:Y:S01]  /*f0e0*/  BPT.TRAP 0x1 ;  /* 0x000000040000795c */ /* 0x000fe20000300000 */
.L_x_4993:
[----:B------:R-:W-:Y:S04]  /*f0f0*/  BSSY B1, `(.L_x_4994) ;  /* 0x0000004000017945 */ /* 0x000fe80003800000 */
[----:B---3--:R-:W-:Y:S05]  /*f100*/  @P2 BRA `(.L_x_4995) ;  /* 0x0000000000082947 */ /* 0x008fea0003800000 */
[----:B------:R-:W3:Y:S02]  /*f110*/  SYNCS.PHASECHK.TRANS64.TRYWAIT P2, [R21+URZ+0x28c50], R193 ;  /* 0x028c50c1150075a7 */ /* 0x000ee4000804017f */
[----:B---3--:R-:W-:Y:S05]  /*f120*/  @!P2 BRA `(.L_x_4996) ;  /* 0x000000d400c8a947 */ /* 0x008fea0003800000 */
.L_x_4995:
[----:B------:R-:W-:Y:S05]  /*f130*/  BSYNC B1 ;  /* 0x0000000000017941 */ /* 0x000fea0003800000 */
.L_x_4994:
[----:B------:R-:W-:Y:S01]  /*f140*/  IMAD R168, R18, 0x1000, R12 ;  /* 0x0000100012a87824 */ /* 0x000fe200078e020c */
[----:B------:R-:W-:Y:S01]  /*f150*/  WARPGROUP.ARRIVE ;  /* 0x00000000000079c5 */ /* 0x000fe20000000000 */
[----:B------:R-:W-:Y:S01]  /*f160*/  IMAD.MOV.U32 R169, RZ, RZ, 0x40000040 ;  /* 0x40000040ffa97424 */ /* 0x000fe200078e00ff */
[----:B------:R-:W-:Y:S01]  /*f170*/  ISETP.GT.AND P2, PT, R213, RZ, PT ;  /* 0x000000ffd500720c */ /* 0x000fe20003f44270 */
[----:B0123--:R-:W-:Y:S01]  /*f180*/  @!P1 VIADD R21, R21, 0x28c60 ;  /* 0x00028c6015159836 */ /* 0x00ffe20000000000 */
        /* <DEDUP_REMOVED lines=10> */
[----:B----4-:R-:W-:Y:S01]  /*f230*/  IMAD.MOV.U32 R153, RZ, RZ, 0x40000040 ;  /* 0x40000040ff997424 */ /* 0x010fe200078e00ff */
[----:B------:R-:W-:Y:S01]  /*f240*/  IADD3 R152, R168, 0x80, RZ ;  /* 0x00000080a8987810 */ /* 0x000fe20007ffe0ff */
[----:B------:R-:W-:-:S03]  /*f250*/  WARPGROUP.ARRIVE ;  /* 0x00000000000079c5 */ /* 0x000fc60000000000 */
        /* <DEDUP_REMOVED lines=29> */
.L_x_4986:
[----:B------:R-:W-:Y:S05]  /*f430*/  BSYNC B0 ;  /* 0x0000000000007941 */ /* 0x000fea0003800000 */
.L_x_4985:
[----:B------:R-:W2:Y:S01]  /*f440*/  SHFL.BFLY PT, R5, R0, 0x2, 0x1f ;  /* 0x0c401f0000057f89 */ /* 0x000ea200000e0000 */
[----:B------:R-:W-:Y:S01]  /*f450*/  VIADD R180, R18, 0x1 ;  /* 0x0000000112b47836 */ /* 0x000fe20000000000 */
[----:B------:R-:W-:Y:S01]  /*f460*/  IADD3 R212, R212, 0x1, RZ ;  /* 0x00000001d4d47810 */ /* 0x000fe20007ffe0ff */
[----:B-1----:R-:W-:Y:S01]  /*f470*/  IMAD.MOV.U32 R21, RZ, RZ, -0x800000 ;  /* 0xff800000ff157424 */ /* 0x002fe200078e00ff */
[----:B------:R-:W1:Y:S01]  /*f480*/  SHFL.BFLY PT, R6, R3, 0x2, 0x1f ;  /* 0x0c401f0003067f89 */ /* 0x000e6200000e0000 */
[----:B------:R-:W-:Y:S08]  /*f490*/  BAR.ARV 0x8, 0x100 ;  /* 0x0204000000007b1d */ /* 0x000ff00000002000 */
[----:B------:R-:W-:Y:S01]  /*f4a0*/  BAR.SYNC.DEFER_BLOCKING 0xf, 0x100 ;  /* 0x03c4000000007b1d */ /* 0x000fe20000010000 */
[----:B------:R-:W-:Y:S01]  /*f4b0*/  ISETP.NE.AND P1, PT, R180, 0x2, PT ;  /* 0x00000002b400780c */ /* 0x000fe20003f25270 */
[----:B--2---:R-:W-:Y:S01]  /*f4c0*/  FADD.FTZ R5, R5, R0 ;  /* 0x0000000005057221 */ /* 0x004fe20000010000 */
[----:B-1----:R-:W-:-:S04]  /*f4d0*/  FADD.FTZ R6, R6, R3 ;  /* 0x0000000306067221 */ /* 0x002fc80000010000 */
[----:B------:R-:W1:Y:S01]  /*f4e0*/  SHFL.BFLY PT, R4, R5, 0x1, 0x1f ;  /* 0x0c201f0005047f89 */ /* 0x000e6200000e0000 */
[----:B------:R-:W-:-:S03]  /*f4f0*/  IMAD.MOV.U32 R3, RZ, RZ, RZ ;  /* 0x000000ffff037224 */ /* 0x000fc600078e00ff */
[----:B------:R-:W2:Y:S01]  /*f500*/  SHFL.BFLY PT, R7, R6, 0x1, 0x1f ;  /* 0x0c201f0006077f89 */ /* 0x000ea200000e0000 */
[----:B-1----:R-:W-:Y:S01]  /*f510*/  FADD.FTZ R8, R5, R4 ;  /* 0x0000000405087221 */ /* 0x002fe20000010000 */
[----:B------:R-:W-:Y:S02]  /*f520*/  IMAD.MOV R4, RZ, RZ, -R196 ;  /* 0x000000ffff047224 */ /* 0x000fe400078e0ac4 */
[----:B--2---:R-:W-:Y:S02]  /*f530*/  FADD.FTZ R0, R6, R7 ;  /* 0x0000000706007221 */ /* 0x004fe40000010000 */
[----:B------:R-:W-:Y:S02]  /*f540*/  FSETP.NE.FTZ.AND P2, PT, R8, RZ, PT ;  /* 0x000000ff0800720b */ /* 0x000fe40003f55000 */
[----:B------:R-:W-:Y:S01]  /*f550*/  ISETP.NE.AND P0, PT, R189, R4, PT ;  /* 0x00000004bd00720c */ /* 0x000fe20003f05270 */
[----:B------:R-:W-:Y:S01]  /*f560*/  IMAD.MOV.U32 R4, RZ, RZ, RZ ;  /* 0x000000ffff047224 */ /* 0x000fe200078e00ff */
[----:B------:R-:W-:-:S02]  /*f570*/  FSETP.NE.FTZ.AND P3, PT, R0, RZ, PT ;  /* 0x000000ff0000720b */ /* 0x000fc40003f75000 */
[----:B------:R-:W-:-:S04]  /*f580*/  SEL R6, RZ, 0x1, P1 ;  /* 0x00000001ff067807 */ /* 0x000fc80000800000 */
[----:B------:R-:W-:-:S03]  /*f590*/  LOP3.LUT R19, R19, R6, RZ, 0x3c, !PT ;  /* 0x0000000613137212 */ /* 0x000fc600078e3cff */
[----:B------:R-:W1:Y:S02]  /*f5a0*/  @P2 MUFU.RCP R3, R8 ;  /* 0x0000000800032308 */ /* 0x000e640000001000 */
[----:B------:R-:W-:-:S04]  /*f5b0*/  @!P0 IMAD R5, R18, 0x40, R190 ;  /* 0x0000004012058824 */ /* 0x000fc800078e02be */
[----:B------:R-:W-:Y:S02]  /*f5c0*/  @!P0 IMAD R5, R5, 0x4, R2 ;  /* 0x0000000405058824 */ /* 0x000fe400078e0202 */
[C---:B------:R-:W-:Y:S01]  /*f5d0*/  @P2 FMUL.FTZ R2, R14.reuse, 0.69314718246459960938 ;  /* 0x3f3172180e022820 */ /* 0x040fe20000410000 */
[----:B------:R-:W2:Y:S01]  /*f5e0*/  @P3 MUFU.RCP R4, R0 ;  /* 0x0000000000043308 */ /* 0x000ea20000001000 */
[----:B------:R-:W-:-:S07]  /*f5f0*/  @P3 FMUL.FTZ R14, R14, 0.69314718246459960938 ;  /* 0x3f3172180e0e3820 */ /* 0x000fce0000410000 */
[----:B------:R-:W3:Y:S01]  /*f600*/  @P2 MUFU.LG2 R18, R8 ;  /* 0x0000000800122308 */ /* 0x000ee20000000c00 */
[-C--:B-1----:R-:W-:Y:S01]  /*f610*/  FMUL.FTZ R179, R24, R3.reuse ;  /* 0x0000000318b37220 */ /* 0x082fe20000410000 */
[----:B------:R1:W-:Y:S01]  /*f620*/  @!P0 STS [R5+0x28800], R3 ;  /* 0x0288000305008388 */ /* 0x0003e20000000800 */
[-C--:B------:R-:W-:Y:S01]  /*f630*/  FMUL.FTZ R177, R25, R3.reuse ;  /* 0x0000000319b17220 */ /* 0x080fe20000410000 */
[-C--:B------:R-:W-:Y:S01]  /*f640*/  FMUL.FTZ R178, R28, R3.reuse ;  /* 0x000000031cb27220 */ /* 0x080fe20000410000 */
[-C--:B------:R-:W-:Y:S01]  /*f650*/  FMUL.FTZ R176, R32, R3.reuse ;  /* 0x0000000320b07220 */ /* 0x080fe20000410000 */
[-C--:B------:R-:W-:Y:S01]  /*f660*/  FMUL.FTZ R175, R36, R3.reuse ;  /* 0x0000000324af7220 */ /* 0x080fe20000410000 */
[-C--:B------:R-:W-:Y:S01]  /*f670*/  FMUL.FTZ R174, R40, R3.reuse ;  /* 0x0000000328ae7220 */ /* 0x080fe20000410000 */
[----:B------:R4:W5:Y:S01]  /*f680*/  @P3 MUFU.LG2 R24, R0 ;  /* 0x0000000000183308 */ /* 0x0009620000000c00 */
        /* <DEDUP_REMOVED lines=8> */
[-C--:B----4-:R-:W-:Y:S01]  /*f710*/  FMUL.FTZ R0, R27, R4.reuse ;  /* 0x000000041b007220 */ /* 0x090fe20000410000 */
[----:B---3--:R-:W-:Y:S01]  /*f720*/  @P2 FMUL.FTZ R25, R18, 0.69314718246459960938 ;  /* 0x3f31721812192820 */ /* 0x008fe20000410000 */
        /* <DEDUP_REMOVED lines=52> */
[----:B------:R-:W-:Y:S01]  /*fa70*/  FMUL.FTZ R13, R66, R4 ;  /* 0x00000004420d7220 */ /* 0x000fe20000410000 */
[----:B-1----:R-:W-:-:S02]  /*fa80*/  IMAD.MOV.U32 R3, RZ, RZ, -0x800000 ;  /* 0xff800000ff037424 */ /* 0x002fc400078e00ff */
[-C--:B------:R-:W-:Y:S01]  /*fa90*/  FMUL.FTZ R33, R42, R4.reuse ;  /* 0x000000042a217220 */ /* 0x080fe20000410000 */
[-C--:B------:R-:W-:Y:S01]  /*faa0*/  FMUL.FTZ R9, R58, R4.reuse ;  /* 0x000000043a097220 */ /* 0x080fe20000410000 */
[-C--:B------:R-:W-:Y:S01]  /*fab0*/  FMUL.FTZ R11, R62, R4.reuse ;  /* 0x000000043e0b7220 */ /* 0x080fe20000410000 */
[-C--:B------:R-:W-:Y:S01]  /*fac0*/  FMUL.FTZ R66, R115, R4.reuse ;  /* 0x0000000473427220 */ /* 0x080fe20000410000 */
[----:B------:R-:W-:Y:S01]  /*fad0*/  PLOP3.LUT P0, PT, PT, PT, PT, 0x8, 0x0 ;  /* 0x000000000000781c */ /* 0x000fe20003f0e170 */
        /* <DEDUP_REMOVED lines=60> */
[----:B------:R-:W-:Y:S01]  /*fea0*/  SEL R18, R180, RZ, P1 ;  /* 0x000000ffb4127207 */ /* 0x000fe20000800000 */
[----:B------:R-:W-:Y:S06]  /*feb0*/  BAR.ARV 0xe, 0x100 ;  /* 0x0384000000007b1d */ /* 0x000fec0000002000 */
.L_x_4915:
[----:B------:R-:W-:Y:S05]  /*fec0*/  BSYNC B7 ;  /* 0x0000000000077941 */ /* 0x000fea0003800000 */
.L_x_4913:
[----:B------:R-:W1:Y:S08]  /*fed0*/  S2UR UR5, SR_CgaCtaId ;  /* 0x00000000000579c3 */ /* 0x000e700000008800 */
[----:B------:R-:W-:Y:S06]  /*fee0*/  BAR.SYNC.DEFER_BLOCKING 0x5, 0x180 ;  /* 0x0146000000007b1d */ /* 0x000fec0000010000 */
[----:B------:R-:W-:Y:S01]  /*fef0*/  UMOV UR4, 0x400 ;  /* 0x0000040000047882 */ /* 0x000fe20000000000 */
[----:B------:R-:W-:Y:S01]  /*ff00*/  BSSY B0, `(.L_x_4998) ;  /* 0x00002e1000007945 */ /* 0x000fe20003800000 */
[----:B-1----:R-:W-:-:S06]  /*ff10*/  ULEA UR4, UR5, UR4, 0x18 ;  /* 0x0000000405047291 */ /* 0x002fcc000f8ec03f */
[----:B------:R-:W-:-:S05]  /*ff20*/  IMAD.U32 R2, RZ, RZ, UR4 ;  /* 0x00000004ff027e24 */ /* 0x000fca000f8e00ff */
[----:B------:R1:W2:Y:S01]  /*ff30*/  LDS.128 R24, [R2+0x28cd0] ;  /* 0x028cd00002187984 */ /* 0x0002a20000000c00 */
[----:B------:R-:W-:Y:S06]  /*ff40*/  BAR.ARV 0x4, 0x180 ;  /* 0x0106000000007b1d */ /* 0x000fec0000002000 */
[----:B------:R-:W-:Y:S05]  /*ff50*/  @P0 BRA `(.L_x_4999) ;  /* 0x0000002000040947 */ /* 0x000fea0003800000 */
[----:B------:R-:W3:Y:S01]  /*ff60*/  S2R R15, SR_SWINHI ;  /* 0x00000000000f7919 */ /* 0x000ee20000002f00 */
[----:B------:R-:W-:Y:S01]  /*ff70*/  F2FP.F16.F32.PACK_AB R7, R31, R7 ;  /* 0x000000071f07723e */ /* 0x000fe200000000ff */
[----:B------:R-:W-:Y:S01]  /*ff80*/  ULDC.64 UR4, c[0x0][0xc00] ;  /* 0x0003000000047ab9 */ /* 0x000fe20000000a00 */
[----:B------:R-:W-:Y:S01]  /*ff90*/  F2FP.F16.F32.PACK_AB R5, R0, R5 ;  /* 0x000000050005723e */ /* 0x000fe200000000ff */
[----:B--2---:R-:W-:Y:S01]  /*ffa0*/  IMAD.MOV.U32 R24, RZ, RZ, RZ ;  /* 0x000000ffff187224 */ /* 0x004fe200078e00ff */
        /* <DEDUP_REMOVED lines=15> */
[----:B---3--:R-:W-:-:S02]  /*100a0*/  MOV R45, R15 ;  /* 0x0000000f002d7202 */ /* 0x008fc40000000f00 */
[----:B------:R-:W-:Y:S02]  /*100b0*/  F2FP.F16.F32.PACK_AB R37, R91, R37 ;  /* 0x000000255b25723e */ /* 0x000fe400000000ff */
[----:B------:R-:W-:Y:S01]  /*100c0*/  F2FP.F16.F32.PACK_AB R41, R42, R41 ;  /* 0x000000292a29723e */ /* 0x000fe200000000ff */
[----:B------:R-:W-:Y:S01]  /*100d0*/  IMAD.WIDE R48, R233, 0x2, R44 ;  /* 0x00000002e9307825 */ /* 0x000fe200078e022c */
[----:B------:R-:W-:Y:S02]  /*100e0*/  F2FP.F16.F32.PACK_AB R42, R101, R100 ;  /* 0x00000064652a723e */ /* 0x000fe400000000ff */
[----:B------:R-:W-:Y:S02]  /*100f0*/  F2FP.F16.F32.PACK_AB R43, R103, R102 ;  /* 0x00000066672b723e */ /* 0x000fe400000000ff */
[C---:B------:R-:W-:Y:S02]  /*10100*/  IADD3 R57, P0, R48.reuse, 0x40, RZ ;  /* 0x0000004030397810 */ /* 0x040fe40007f1e0ff */
[----:B------:R-:W-:-:S02]  /*10110*/  IADD3 R53, P1, R48, 0x20, RZ ;  /* 0x0000002030357810 */ /* 0x000fc40007f3e0ff */
[----:B------:R-:W-:Y:S02]  /*10120*/  IADD3 R61, P4, R48, 0x60, RZ ;  /* 0x00000060303d7810 */ /* 0x000fe40007f9e0ff */
[----:B------:R-:W-:Y:S02]  /*10130*/  LOP3.LUT R56, R57, 0x380, RZ, 0xc0, !PT ;  /* 0x0000038039387812 */ /* 0x000fe400078ec0ff */
[----:B------:R-:W-:Y:S02]  /*10140*/  LOP3.LUT R52, R53, 0x380, RZ, 0xc0, !PT ;  /* 0x0000038035347812 */ /* 0x000fe400078ec0ff */
[----:B------:R-:W-:Y:S02]  /*10150*/  LOP3.LUT R60, R61, 0x380, RZ, 0xc0, !PT ;  /* 0x000003803d3c7812 */ /* 0x000fe400078ec0ff */
[----:B------:R-:W-:Y:S02]  /*10160*/  SHF.R.U64 R56, R56, 0x3, RZ ;  /* 0x0000000338387819 */ /* 0x000fe400000012ff */
[----:B------:R-:W-:-:S02]  /*10170*/  SHF.R.U64 R52, R52, 0x3, RZ ;  /* 0x0000000334347819 */ /* 0x000fc400000012ff */
[----:B------:R-:W-:Y:S02]  /*10180*/  SHF.R.U64 R60, R60, 0x3, RZ ;  /* 0x000000033c3c7819 */ /* 0x000fe400000012ff */
[----:B------:R-:W-:Y:S01]  /*10190*/  LOP3.LUT R56, R56, R57, RZ, 0x3c, !PT ;  /* 0x0000003938387212 */ /* 0x000fe200078e3cff */
[--C-:B------:R-:W-:Y:S01]  /*101a0*/  IMAD.X R57, RZ, RZ, R49.reuse, P0 ;  /* 0x000000ffff397224 */ /* 0x100fe200000e0631 */
[----:B------:R-:W-:Y:S01]  /*101b0*/  LOP3.LUT R52, R52, R53, RZ, 0x3c, !PT ;  /* 0x0000003534347212 */ /* 0x000fe200078e3cff */
[--C-:B------:R-:W-:Y:S01]  /*101c0*/  IMAD.X R53, RZ, RZ, R49.reuse, P1 ;  /* 0x000000ffff357224 */ /* 0x100fe200008e0631 */
[----:B------:R-:W-:Y:S02]  /*101d0*/  IADD3 R77, P2, R48, 0x2060, RZ ;  /* 0x00002060304d7810 */ /* 0x000fe40007f5e0ff */
[----:B------:R-:W-:Y:S01]  /*101e0*/  LOP3.LUT R60, R60, R61, RZ, 0x3c, !PT ;  /* 0x0000003d3c3c7212 */ /* 0x000fe200078e3cff */
[----:B------:R-:W-:Y:S01]  /*101f0*/  IMAD.X R61, RZ, RZ, R49, P4 ;  /* 0x000000ffff3d7224 */ /* 0x000fe200020e0631 */
[----:B------:R-:W-:-:S02]  /*10200*/  IADD3 R15, P0, R48, 0x4020, RZ ;  /* 0x00004020300f7810 */ /* 0x000fc40007f1e0ff */
[C---:B------:R-:W-:Y:S02]  /*10210*/  IADD3 R81, P1, R48.reuse, 0x4000, RZ ;  /* 0x0000400030517810 */ /* 0x040fe40007f3e0ff */
[C---:B------:R-:W-:Y:S01]  /*10220*/  IADD3 R85, P4, R48.reuse, 0x4040, RZ ;  /* 0x0000404030557810 */ /* 0x040fe20007f9e0ff */
[----:B------:R-:W-:Y:S01]  /*10230*/  IMAD.X R31, RZ, RZ, R49, P0 ;  /* 0x000000ffff1f7224 */ /* 0x000fe200000e0631 */
[----:B------:R-:W-:Y:S02]  /*10240*/  LOP3.LUT R76, R77, 0x380, RZ, 0xc0, !PT ;  /* 0x000003804d4c7812 */ /* 0x000fe400078ec0ff */
[----:B-----5:R-:W-:Y:S02]  /*10250*/  LOP3.LUT R30, R15, 0x380, RZ, 0xc0, !PT ;  /* 0x000003800f1e7812 */ /* 0x020fe400078ec0ff */
[----:B------:R-:W-:Y:S02]  /*10260*/  LOP3.LUT R80, R81, 0x380, RZ, 0xc0, !PT ;  /* 0x0000038051507812 */ /* 0x000fe400078ec0ff */
[----:B------:R-:W-:-:S02]  /*10270*/  IADD3 R65, P3, R48, 0x2000, RZ ;  /* 0x0000200030417810 */ /* 0x000fc40007f7e0ff */
[----:B------:R-:W-:Y:S02]  /*10280*/  LOP3.LUT R84, R85, 0x380, RZ, 0xc0, !PT ;  /* 0x0000038055547812 */ /* 0x000fe400078ec0ff */
[----:B------:R-:W-:Y:S02]  /*10290*/  IADD3 R69, P6, R48, 0x2020, RZ ;  /* 0x0000202030457810 */ /* 0x000fe40007fde0ff */
[----:B------:R-:W-:Y:S02]  /*102a0*/  SHF.R.U64 R76, R76, 0x3, RZ ;  /* 0x000000034c4c7819 */ /* 0x000fe400000012ff */
[----:B------:R-:W-:Y:S02]  /*102b0*/  IADD3 R73, P5, R48, 0x2040, RZ ;  /* 0x0000204030497810 */ /* 0x000fe40007fbe0ff */
[----:B------:R-:W-:Y:S02]  /*102c0*/  SHF.R.U64 R30, R30, 0x3, RZ ;  /* 0x000000031e1e7819 */ /* 0x000fe400000012ff */
[----:B------:R-:W-:-:S02]  /*102d0*/  SHF.R.U64 R80, R80, 0x3, RZ ;  /* 0x0000000350507819 */ /* 0x000fc400000012ff */
[----:B------:R-:W-:Y:S02]  /*102e0*/  LOP3.LUT R64, R65, 0x380, RZ, 0xc0, !PT ;  /* 0x0000038041407812 */ /* 0x000fe400078ec0ff */
[----:B------:R-:W-:Y:S02]  /*102f0*/  SHF.R.U64 R84, R84, 0x3, RZ ;  /* 0x0000000354547819 */ /* 0x000fe400000012ff */
[----:B------:R-:W-:Y:S02]  /*10300*/  LOP3.LUT R107, R48, 0x380, RZ, 0xc0, !PT ;  /* 0x00000380306b7812 */ /* 0x000fe400078ec0ff */
[----:B------:R-:W-:Y:S02]  /*10310*/  LOP3.LUT R68, R69, 0x380, RZ, 0xc0, !PT ;  /* 0x0000038045447812 */ /* 0x000fe400078ec0ff */
[----:B------:R-:W-:Y:S01]  /*10320*/  LOP3.LUT R76, R76, R77, RZ, 0x3c, !PT ;  /* 0x0000004d4c4c7212 */ /* 0x000fe200078e3cff */
[----:B------:R-:W-:Y:S01]  /*10330*/  IMAD.X R77, RZ, RZ, R49, P2 ;  /* 0x000000ffff4d7224 */ /* 0x000fe200010e0631 */
[----:B------:R-:W-:-:S02]  /*10340*/  LOP3.LUT R72, R73, 0x380, RZ, 0xc0, !PT ;  /* 0x0000038049487812 */ /* 0x000fc400078ec0ff */
[----:B------:R-:W-:Y:S02]  /*10350*/  LOP3.LUT R30, R30, R15, RZ, 0x3c, !PT ;  /* 0x0000000f1e1e7212 */ /* 0x000fe400078e3cff */
[----:B------:R-:W-:Y:S01]  /*10360*/  LOP3.LUT R80, R80, R81, RZ, 0x3c, !PT ;  /* 0x0000005150507212 */ /* 0x000fe200078e3cff */
[----:B------:R-:W-:Y:S01]  /*10370*/  IMAD.X R81, RZ, RZ, R49, P1 ;  /* 0x000000ffff517224 */ /* 0x000fe200008e0631 */
[----:B------:R-:W-:Y:S02]  /*10380*/  IADD3 R15, P2, R48, 0x6040, RZ ;  /* 0x00006040300f7810 */ /* 0x000fe40007f5e0ff */
[----:B------:R-:W-:Y:S02]  /*10390*/  SHF.R.U64 R64, R64, 0x3, RZ ;  /* 0x0000000340407819 */ /* 0x000fe400000012ff */
[----:B------:R-:W-:Y:S02]  /*103a0*/  LOP3.LUT R84, R84, R85, RZ, 0x3c, !PT ;  /* 0x0000005554547212 */ /* 0x000fe400078e3cff */
[----:B------:R-:W-:-:S02]  /*103b0*/  SHF.R.U64 R107, R107, 0x3, RZ ;  /* 0x000000036b6b7819 */ /* 0x000fc400000012ff */
[----:B------:R-:W-:Y:S02]  /*103c0*/  SHF.R.U64 R68, R68, 0x3, RZ ;  /* 0x0000000344447819 */ /* 0x000fe400000012ff */
[----:B------:R-:W-:Y:S02]  /*103d0*/  IADD3 R85, P1, R48, 0x6060, RZ ;  /* 0x0000606030557810 */ /* 0x000fe40007f3e0ff */
[----:B------:R-:W-:Y:S02]  /*103e0*/  SHF.R.U64 R72, R72, 0x3, RZ ;  /* 0x0000000348487819 */ /* 0x000fe400000012ff */
[----:B------:R-:W-:Y:S02]  /*103f0*/  LOP3.LUT R14, R15, 0x380, RZ, 0xc0, !PT ;  /* 0x000003800f0e7812 */ /* 0x000fe400078ec0ff */
[----:B------:R-:W-:Y:S01]  /*10400*/  LOP3.LUT R64, R64, R65, RZ, 0x3c, !PT ;  /* 0x0000004140407212 */ /* 0x000fe200078e3cff */
[--C-:B------:R-:W-:Y:S01]  /*10410*/  IMAD.X R65, RZ, RZ, R49.reuse, P3 ;  /* 0x000000ffff417224 */ /* 0x100fe200018e0631 */
[----:B------:R-:W-:Y:S01]  /*10420*/  LOP3.LUT R106, R107, R48, RZ, 0x3c, !PT ;  /* 0x000000306b6a7212 */ /* 0x000fe200078e3cff */
[--C-:B------:R-:W-:Y:S01]  /*10430*/  IMAD.MOV.U32 R107, RZ, RZ, R49.reuse ;  /* 0x000000ffff6b7224 */ /* 0x100fe200078e0031 */
[----:B------:R-:W-:Y:S01]  /*10440*/  LOP3.LUT R68, R68, R69, RZ, 0x3c, !PT ;  /* 0x0000004544447212 */ /* 0x000fe200078e3cff */
[----:B------:R-:W-:Y:S01]  /*10450*/  IMAD.X R69, RZ, RZ, R49, P6 ;  /* 0x000000ffff457224 */ /* 0x000fe200030e0631 */
[----:B------:R-:W-:-:S02]  /*10460*/  LOP3.LUT R4, R85, 0x380, RZ, 0xc0, !PT ;  /* 0x0000038055047812 */ /* 0x000fc400078ec0ff */
[----:B------:R-:W-:Y:S01]  /*10470*/  LOP3.LUT R72, R72, R73, RZ, 0x3c, !PT ;  /* 0x0000004948487212 */ /* 0x000fe200078e3cff */
[----:B------:R-:W-:Y:S01]  /*10480*/  IMAD.X R73, RZ, RZ, R49, P5 ;  /* 0x000000ffff497224 */ /* 0x000fe200028e0631 */
[C---:B------:R-:W-:Y:S02]  /*10490*/  IADD3 R89, P3, R48.reuse, 0x4060, RZ ;  /* 0x0000406030597810 */ /* 0x040fe40007f7e0ff */
[----:B------:R-:W-:Y:S02]  /*104a0*/  IADD3 R93, P6, R48, 0x6000, RZ ;  /* 0x00006000305d7810 */ /* 0x000fe40007fde0ff */
[----:B------:R-:W-:Y:S02]  /*104b0*/  SHF.R.U64 R14, R14, 0x3, RZ ;  /* 0x000000030e0e7819 */ /* 0x000fe400000012ff */
[----:B------:R-:W-:Y:S02]  /*104c0*/  IADD3 R99, P5, R48, 0x6020, RZ ;  /* 0x0000602030637810 */ /* 0x000fe40007fbe0ff */
[----:B------:R-:W-:-:S02]  /*104d0*/  SHF.R.U64 R48, R4, 0x3, RZ ;  /* 0x0000000304307819 */ /* 0x000fc400000012ff */
[----:B------:R-:W-:Y:S02]  /*104e0*/  LOP3.LUT R88, R89, 0x380, RZ, 0xc0, !PT ;  /* 0x0000038059587812 */ /* 0x000fe400078ec0ff */
[----:B------:R-:W-:Y:S02]  /*104f0*/  MOV R106, R106 ;  /* 0x0000006a006a7202 */ /* 0x000fe40000000f00 */
[----:B------:R-:W-:Y:S01]  /*10500*/  F2FP.F16.F32.PACK_AB R4, R177, R179 ;  /* 0x000000b3b104723e */ /* 0x000fe200000000ff */
[----:B------:R-:W-:Y:S01]  /*10510*/  BAR.SYNC.DEFER_BLOCKING 0x1, 0x100 ;  /* 0x0044000000007b1d */ /* 0x000fe20000010000 */
[----:B------:R-:W-:Y:S02]  /*10520*/  LOP3.LUT R92, R93, 0x380, RZ, 0xc0, !PT ;  /* 0x000003805d5c7812 */ /* 0x000fe400078ec0ff */
[----:B------:R-:W-:Y:S01]  /*10530*/  LOP3.LUT R14, R14, R15, RZ, 0x3c, !PT ;  /* 0x0000000f0e0e7212 */ /* 0x000fe200078e3cff */
[----:B------:R-:W-:Y:S01]  /*10540*/  IMAD.X R15, RZ, RZ, R49, P2 ;  /* 0x000000ffff0f7224 */ /* 0x000fe200010e0631 */
[----:B------:R-:W-:-:S02]  /*10550*/  LOP3.LUT R98, R99, 0x380, RZ, 0xc0, !PT ;  /* 0x0000038063627812 */ /* 0x000fc400078ec0ff */
[----:B------:R-:W-:Y:S02]  /*10560*/  MOV R0, R30 ;  /* 0x0000001e00007202 */ /* 0x000fe40000000f00 */
[----:B------:R-:W-:Y:S02]  /*10570*/  MOV R52, R52 ;  /* 0x0000003400347202 */ /* 0x000fe40000000f00 */
[----:B------:R-:W-:Y:S02]  /*10580*/  F2FP.F16.F32.PACK_AB R30, R173, R175 ;  /* 0x000000afad1e723e */ /* 0x000fe400000000ff */
[----:B------:R-:W-:Y:S02]  /*10590*/  F2FP.F16.F32.PACK_AB R31, R39, R38 ;  /* 0x00000026271f723e */ /* 0x000fe400000000ff */
[----:B------:R-:W-:Y:S02]  /*105a0*/  SHF.R.U64 R88, R88, 0x3, RZ ;  /* 0x0000000358587819 */ /* 0x000fe400000012ff */
[----:B------:R-:W-:-:S02]  /*105b0*/  MOV R56, R56 ;  /* 0x0000003800387202 */ /* 0x000fc40000000f00 */
[----:B------:R-:W-:Y:S02]  /*105c0*/  SHF.R.U64 R92, R92, 0x3, RZ ;  /* 0x000000035c5c7819 */ /* 0x000fe400000012ff */
[----:B------:R-:W-:Y:S02]  /*105d0*/  SHF.R.U64 R98, R98, 0x3, RZ ;  /* 0x0000000362627819 */ /* 0x000fe400000012ff */
[----:B------:R-:W-:Y:S01]  /*105e0*/  MOV R60, R60 ;  /* 0x0000003c003c7202 */ /* 0x000fe20000000f00 */
[----:B------:R2:W-:Y:S01]  /*105f0*/  STSM.16.M88.4 [R106], R4 ;  /* 0x000000046a007844 */ /* 0x0005e20000000200 */
[----:B------:R-:W-:Y:S01]  /*10600*/  LOP3.LUT R48, R48, R85, RZ, 0x3c, !PT ;  /* 0x0000005530307212 */ /* 0x000fe200078e3cff */
[----:B------:R-:W-:Y:S01]  /*10610*/  IMAD.X R85, RZ, RZ, R49, P4 ;  /* 0x000000ffff557224 */ /* 0x000fe200020e0631 */
[----:B------:R-:W-:Y:S01]  /*10620*/  MOV R64, R64 ;  /* 0x0000004000407202 */ /* 0x000fe20000000f00 */
[----:B------:R3:W-:Y:S01]  /*10630*/  STSM.16.M88.4 [R52], R28 ;  /* 0x0000001c34007844 */ /* 0x0007e20000000200 */
[----:B------:R-:W-:-:S02]  /*10640*/  MOV R20, R14 ;  /* 0x0000000e00147202 */ /* 0x000fc40000000f00 */
[----:B------:R-:W-:Y:S01]  /*10650*/  LOP3.LUT R88, R88, R89, RZ, 0x3c, !PT ;  /* 0x0000005958587212 */ /* 0x000fe200078e3cff */
[--C-:B------:R-:W-:Y:S01]  /*10660*/  IMAD.X R89, RZ, RZ, R49.reuse, P3 ;  /* 0x000000ffff597224 */ /* 0x100fe200018e0631 */
[----:B------:R-:W-:Y:S01]  /*10670*/  MOV R68, R68 ;  /* 0x0000004400447202 */ /* 0x000fe20000000f00 */
[----:B------:R4:W-:Y:S01]  /*10680*/  STSM.16.M88.4 [R56], R32 ;  /* 0x0000002038007844 */ /* 0x0009e20000000200 */
[----:B------:R-:W-:Y:S02]  /*10690*/  F2FP.F16.F32.PACK_AB R14, R161, R163 ;  /* 0x000000a3a10e723e */ /* 0x000fe400000000ff */
[----:B------:R-:W-:Y:S02]  /*106a0*/  F2FP.F16.F32.PACK_AB R15, R71, R70 ;  /* 0x00000046470f723e */ /* 0x000fe400000000ff */
[----:B------:R-:W-:Y:S01]  /*106b0*/  LOP3.LUT R92, R92, R93, RZ, 0x3c, !PT ;  /* 0x0000005d5c5c7212 */ /* 0x000fe200078e3cff */
[----:B------:R-:W-:Y:S01]  /*106c0*/  IMAD.X R93, RZ, RZ, R49, P6 ;  /* 0x000000ffff5d7224 */ /* 0x000fe200030e0631 */
[----:B--2---:R-:W-:-:S02]  /*106d0*/  F2FP.F16.F32.PACK_AB R4, R168, R171 ;  /* 0x000000aba804723e */ /* 0x004fc400000000ff */
[----:B------:R-:W-:Y:S02]  /*106e0*/  F2FP.F16.F32.PACK_AB R5, R51, R50 ;  /* 0x000000323305723e */ /* 0x000fe400000000ff */
[----:B------:R-:W-:Y:S02]  /*106f0*/  F2FP.F16.F32.PACK_AB R6, R166, R169 ;  /* 0x000000a9a606723e */ /* 0x000fe400000000ff */
[----:B------:R-:W-:Y:S02]  /*10700*/  F2FP.F16.F32.PACK_AB R7, R55, R54 ;  /* 0x000000363707723e */ /* 0x000fe400000000ff */
[----:B------:R-:W-:Y:S02]  /*10710*/  MOV R72, R72 ;  /* 0x0000004800487202 */ /* 0x000fe40000000f00 */
[----:B---3--:R-:W-:Y:S01]  /*10720*/  F2FP.F16.F32.PACK_AB R28, R159, R162 ;  /* 0x000000a29f1c723e */ /* 0x008fe200000000ff */
[----:B------:R2:W-:Y:S01]  /*10730*/  STSM.16.M88.4 [R60], R4 ;  /* 0x000000043c007844 */ /* 0x0005e20000000200 */
[----:B------:R-:W-:-:S02]  /*10740*/  F2FP.F16.F32.PACK_AB R29, R75, R74 ;  /* 0x0000004a4b1d723e */ /* 0x000fc400000000ff */
[----:B------:R-:W-:Y:S01]  /*10750*/  F2FP.F16.F32.PACK_AB R30, R157, R160 ;  /* 0x000000a09d1e723e */ /* 0x000fe200000000ff */
[----:B------:R-:W-:Y:S01]  /*10760*/  STSM.16.M88.4 [R64], R8 ;  /* 0x0000000840007844 */ /* 0x000fe20000000200 */
[----:B------:R-:W-:Y:S02]  /*10770*/  F2FP.F16.F32.PACK_AB R31, R79, R78 ;  /* 0x0000004e4f1f723e */ /* 0x000fe400000000ff */
[----:B------:R-:W-:Y:S01]  /*10780*/  LOP3.LUT R98, R98, R99, RZ, 0x3c, !PT ;  /* 0x0000006362627212 */ /* 0x000fe200078e3cff */
[--C-:B------:R-:W-:Y:S01]  /*10790*/  IMAD.X R99, RZ, RZ, R49.reuse, P5 ;  /* 0x000000ffff637224 */ /* 0x100fe200028e0631 */
[----:B------:R-:W-:Y:S01]  /*107a0*/  MOV R76, R76 ;  /* 0x0000004c004c7202 */ /* 0x000fe20000000f00 */
[----:B------:R-:W-:Y:S01]  /*107b0*/  IMAD.X R49, RZ, RZ, R49, P1 ;  /* 0x000000ffff317224 */ /* 0x000fe200008e0631 */
[----:B----4-:R-:W-:Y:S01]  /*107c0*/  F2FP.F16.F32.PACK_AB R32, R155, R158 ;  /* 0x0000009e9b20723e */ /* 0x010fe200000000ff */
[----:B------:R-:W-:Y:S01]  /*107d0*/  STSM.16.M88.4 [R68], R12 ;  /* 0x0000000c44007844 */ /* 0x000fe20000000200 */
[----:B------:R-:W-:-:S02]  /*107e0*/  F2FP.F16.F32.PACK_AB R33, R83, R82 ;  /* 0x000000525321723e */ /* 0x000fc400000000ff */
[----:B------:R-:W-:Y:S01]  /*107f0*/  F2FP.F16.F32.PACK_AB R34, R153, R156 ;  /* 0x0000009c9922723e */ /* 0x000fe200000000ff */
[----:B------:R-:W-:Y:S01]  /*10800*/  STSM.16.M88.4 [R72], R28 ;  /* 0x0000001c48007844 */ /* 0x000fe20000000200 */
[----:B------:R-:W-:Y:S02]  /*10810*/  F2FP.F16.F32.PACK_AB R35, R87, R86 ;  /* 0x000000565723723e */ /* 0x000fe400000000ff */
[----:B------:R-:W-:Y:S02]  /*10820*/  MOV R80, R80 ;  /* 0x0000005000507202 */ /* 0x000fe40000000f00 */
[----:B------:R-:W-:Y:S01]  /*10830*/  F2FP.F16.F32.PACK_AB R38, R40, R152 ;  /* 0x000000982826723e */ /* 0x000fe200000000ff */
[----:B------:R-:W-:Y:S01]  /*10840*/  STSM.16.M88.4 [R76], R32 ;  /* 0x000000204c007844 */ /* 0x000fe20000000200 */
[----:B------:R-:W-:Y:S02]  /*10850*/  F2FP.F16.F32.PACK_AB R39, R95, R94 ;  /* 0x0000005e5f27723e */ /* 0x000fe400000000ff */
[----:B------:R-:W-:-:S02]  /*10860*/  F2FP.F16.F32.PACK_AB R40, R97, R96 ;  /* 0x000000606128723e */ /* 0x000fc400000000ff */
[----:B------:R-:W-:Y:S01]  /*10870*/  F2FP.F16.F32.PACK_AB R104, R105, R104 ;  /* 0x000000686968723e */ /* 0x000fe200000000ff */
[----:B------:R-:W-:Y:S01]  /*10880*/  STSM.16.M88.4 [R80], R36 ;  /* 0x0000002450007844 */ /* 0x000fe20000000200 */
[----:B------:R-:W-:Y:S02]  /*10890*/  F2FP.F16.F32.PACK_AB R112, R113, R112 ;  /* 0x000000707170723e */ /* 0x000fe400000000ff */
[----:B------:R-:W-:Y:S01]  /*108a0*/  MOV R84, R84 ;  /* 0x0000005400547202 */ /* 0x000fe20000000f00 */
[----:B------:R3:W-:Y:S01]  /*108b0*/  STSM.16.M88.4 [R0], R40 ;  /* 0x0000002800007844 */ /* 0x0007e20000000200 */
        /* <DEDUP_REMOVED lines=12> */
[----:B------:R-:W-:Y:S02]  /*10980*/  MOV R92, R92 ;  /* 0x0000005c005c7202 */ /* 0x000fe40000000f00 */
[----:B------:R-:W-:Y:S02]  /*10990*/  F2FP.F16.F32.PACK_AB R122, R125, R124 ;  /* 0x0000007c7d7a723e */ /* 0x000fe400000000ff */
[----:B------:R-:W-:Y:S02]  /*109a0*/  F2FP.F16.F32.PACK_AB R123, R127, R126 ;  /* 0x0000007e7f7b723e */ /* 0x000fe400000000ff */
[----:B------:R-:W-:Y:S02]  /*109b0*/  F2FP.F16.F32.PACK_AB R129, R131, R130 ;  /* 0x000000828381723e */ /* 0x000fe400000000ff */
[----:B------:R-:W-:Y:S01]  /*109c0*/  F2FP.F16.F32.PACK_AB R136, R137, R136 ;  /* 0x000000888988723e */ /* 0x000fe200000000ff */
[----:B------:R-:W-:Y:S01]  /*109d0*/  STSM.16.M88.4 [R92], R120 ;  /* 0x000000785c007844 */ /* 0x000fe20000000200 */
[----:B------:R-:W-:-:S02]  /*109e0*/  ISETP.NE.U32.AND P0, PT, RZ, UR4, PT ;  /* 0x00000004ff007c0c */ /* 0x000fc4000bf05070 */
[----:B--2---:R-:W-:Y:S02]  /*109f0*/  IADD3 R6, P1, R204, UR4, RZ ;  /* 0x00000004cc067c10 */ /* 0x004fe4000ff3e0ff */
        /* <DEDUP_REMOVED lines=13> */
[----:B------:R-:W-:-:S02]  /*10ad0*/  ISETP.NE.AND.EX P0, PT, RZ, UR5, PT, P0 ;  /* 0x00000005ff007c0c */ /* 0x000fc4000bf05300 */
        /* <DEDUP_REMOVED lines=8> */
[----:B---3--:R-:W-:Y:S01]  /*10b60*/  IMAD.U32 R0, RZ, RZ, UR4 ;  /* 0x00000004ff007e24 */ /* 0x008fe2000f8e00ff */
[----:B------:R-:W-:Y:S01]  /*10b70*/  @P6 IADD3.X R205, R205, UR5, RZ, P4, !PT ;  /* 0x00000005cdcd6c10 */ /* 0x000fe2000a7fe4ff */
[----:B------:R3:W5:Y:S01]  /*10b80*/  @P0 LDG.E R24, desc[UR40][R6.64] ;  /* 0x0000002806180981 */ /* 0x000762000c1e1900 */
[----:B------:R-:W-:-:S03]  /*10b90*/  LEA R5, R216, R192, 0x6 ;  /* 0x000000c0d8057211 */ /* 0x000fc600078e30ff */
[----:B------:R3:W5:Y:S02]  /*10ba0*/  @P6 LDG.E R0, desc[UR40][R204.64] ;  /* 0x00000028cc006981 */ /* 0x000764000c1e1900 */
        /* <DEDUP_REMOVED lines=46> */
[----:B---3--:R-:W-:Y:S06]  /*10e90*/  @P6 BRA `(.L_x_5000) ;  /* 0x0000000000106947 */ /* 0x008fec0003800000 */
[----:B------:R-:W-:Y:S05]  /*10ea0*/  @!P0 BRA `(.L_x_5000) ;  /* 0x00000000000c8947 */ /* 0x000fea0003800000 */
[----:B------:R-:W2:Y:S04]  /*10eb0*/  LDG.E R11, desc[UR40][R6.64] ;  /* 0x00000028060b7981 */ /* 0x000ea8000c1e1900 */
[----:B-----5:R-:W2:Y:S02]  /*10ec0*/  LDG.E R0, desc[UR40][R6.64+0x4] ;  /* 0x0000042806007981 */ /* 0x020ea4000c1e1900 */
[----:B--2---:R-:W-:-:S07]  /*10ed0*/  IMAD.IADD R0, R0, 0x1, -R11 ;  /* 0x0000000100007824 */ /* 0x004fce00078e0a0b */
.L_x_5000:
[----:B------:R-:W2:Y:S01]  /*10ee0*/  SHFL.IDX PT, R6, R218, RZ, 0x1f ;  /* 0x00001fffda067589 */ /* 0x000ea200000e0000 */
        /* <DEDUP_REMOVED lines=19> */
[----:B--2---:R-:W-:-:S02]  /*11020*/  ISETP.NE.AND P5, PT, R6, RZ, PT ;  /* 0x000000ff0600720c */ /* 0x004fc40003fa5270 */
[----:B------:R-:W-:Y:S02]  /*11030*/  LOP3.LUT R7, R11, 0x380, RZ, 0xc0, !PT ;  /* 0x000003800b077812 */ /* 0x000fe400078ec0ff */
[----:B------:R-:W-:Y:S02]  /*11040*/  SHF.R.U64 R60, R60, 0x3, RZ ;  /* 0x000000033c3c7819 */ /* 0x000fe400000012ff */
[----:B------:R-:W-:Y:S02]  /*11050*/  SHF.R.U64 R64, R64, 0x3, RZ ;  /* 0x0000000340407819 */ /* 0x000fe400000012ff */
[----:B------:R-:W-:Y:S02]  /*11060*/  SHF.R.U64 R68, R68, 0x3, RZ ;  /* 0x0000000344447819 */ /* 0x000fe400000012ff */
[----:B------:R-:W-:Y:S02]  /*11070*/  SHF.R.U64 R72, R72, 0x3, RZ ;  /* 0x0000000348487819 */ /* 0x000fe400000012ff */
[----:B------:R-:W-:-:S02]  /*11080*/  LOP3.LUT R6, R15, R4, RZ, 0x3c, !PT ;  /* 0x000000040f067212 */ /* 0x000fc400078e3cff */
[----:B------:R-:W-:Y:S01]  /*11090*/  SHF.R.U64 R4, R7, 0x3, RZ ;  /* 0x0000000307047819 */ /* 0x000fe200000012ff */
[--C-:B------:R-:W-:Y:S01]  /*110a0*/  IMAD.MOV.U32 R7, RZ, RZ, R5.reuse ;  /* 0x000000ffff077224 */ /* 0x100fe200078e0005 */
        /* <DEDUP_REMOVED lines=14> */
[----:B------:R-:W2:Y:S01]  /*11190*/  LDC R35, c[0x0][0xbe8] ;  /* 0x0002fa00ff237b82 */ /* 0x000ea20000000800 */
[----:B------:R-:W-:Y:S01]  /*111a0*/  ULDC.64 UR4, c[0x0][0xb90] ;  /* 0x0002e40000047ab9 */ /* 0x000fe20000000a00 */
[----:B------:R-:W-:Y:S01]  /*111b0*/  IADD3 R20, R202, R195, RZ ;  /* 0x000000c3ca147210 */ /* 0x000fe20007ffe0ff */
[----:B------:R-:W-:Y:S02]  /*111c0*/  IMAD R10, R80, UR4, RZ ;  /* 0x00000004500a7c24 */ /* 0x000fe4000f8e02ff */
[----:B------:R-:W-:Y:S02]  /*111d0*/  IMAD.MOV.U32 R4, RZ, RZ, R24 ;  /* 0x000000ffff047224 */ /* 0x000fe400078e0018 */
[----:B------:R-:W-:Y:S02]  /*111e0*/  IMAD R15, R203, UR5, R10 ;  /* 0x00000005cb0f7c24 */ /* 0x000fe4000f8e020a */
[----:B------:R-:W-:Y:S02]  /*111f0*/  IMAD.MOV.U32 R5, RZ, RZ, R81 ;  /* 0x000000ffff057224 */ /* 0x000fe400078e0051 */
[----:B------:R-:W-:-:S02]  /*11200*/  IMAD.IADD R30, R190, 0x1, R195 ;  /* 0x00000001be1e7824 */ /* 0x000fc400078e02c3 */
[----:B------:R-:W-:Y:S01]  /*11210*/  IMAD.WIDE.U32 R4, R203, UR4, R4 ;  /* 0x00000004cb047c25 */ /* 0x000fe2000f8e0004 */
[----:B------:R-:W-:-:S03]  /*11220*/  ULDC.64 UR4, c[0x0][0xb98] ;  /* 0x0002e60000047ab9 */ /* 0x000fc60000000a00 */
[----:B------:R-:W-:Y:S02]  /*11230*/  IMAD.IADD R5, R5, 0x1, R15 ;  /* 0x0000000105057824 */ /* 0x000fe400078e020f */
[----:B------:R-:W-:Y:S01]  /*11240*/  IMAD.WIDE.U32 R4, R83, UR4, R4 ;  /* 0x0000000453047c25 */ /* 0x000fe2000f8e0004 */
[----:B--2---:R-:W-:-:S13]  /*11250*/  ISETP.NE.AND P0, PT, R35, 0x1, PT ;  /* 0x000000012300780c */ /* 0x004fda0003f05270 */
[----:B------:R-:W2:Y:S08]  /*11260*/  @P0 LDC R11, c[0x0][0xbec] ;  /* 0x0002fb00ff0b0b82 */ /* 0x000eb00000000800 */
[----:B------:R-:W3:Y:S01]  /*11270*/  @P0 LDC R31, c[0x0][0xbf0] ;  /* 0x0002fc00ff1f0b82 */ /* 0x000ee20000000800 */
[----:B--2---:R-:W-:-:S04]  /*11280*/  @P0 IMAD.HI.U32 R10, R20, R11, RZ ;  /* 0x0000000b140a0227 */ /* 0x004fc800078e00ff */
[----:B------:R-:W-:Y:S01]  /*11290*/  IMAD.MOV.U32 R11, RZ, RZ, R20 ;  /* 0x000000ffff0b7224 */ /* 0x000fe200078e0014 */
        /* <DEDUP_REMOVED lines=15> */
[----:B------:R-:W-:-:S03]  /*11390*/  ULDC.64 UR4, c[0x0][0xb50] ;  /* 0x0002d40000047ab9 */ /* 0x000fc60000000a00 */
[----:B------:R-:W-:Y:S01]  /*113a0*/  IMAD.IADD R5, R5, 0x1, R15 ;  /* 0x0000000105057824 */ /* 0x000fe200078e020f */
[----:B------:R-:W-:-:S04]  /*113b0*/  LEA R15, P0, R4, UR4, 0x2 ;  /* 0x00000004040f7c11 */ /* 0x000fc8000f8010ff */
[----:B------:R-:W-:Y:S01]  /*113c0*/  LEA.HI.X R20, R4, UR5, R5, 0x2, P0 ;  /* 0x0000000504147c11 */ /* 0x000fe200080f1405 */
[----:B------:R-:W-:Y:S01]  /*113d0*/  SHFL.IDX PT, R10, R15, 0x1, 0x1c1f ;  /* 0x003c1f000f0a7f89 */ /* 0x000fe200000e0000 */
[----:B------:R-:W-:Y:S01]  /*113e0*/  ISETP.NE.AND P0, PT, R189, R14, PT ;  /* 0x0000000ebd00720c */ /* 0x000fe20003f05270 */
[C---:B------:R-:W-:Y:S02]  /*113f0*/  VIADD R14, R30.reuse, 0x8 ;  /* 0x000000081e0e7836 */ /* 0x040fe40000000000 */
[----:B------:R-:W-:Y:S01]  /*11400*/  SHFL.IDX PT, R4, R15, RZ, 0x1c1f ;  /* 0x001c1fff0f047589 */ /* 0x000fe200000e0000 */
[-C--:B------:R-:W-:Y:S02]  /*11410*/  ISETP.GE.OR P1, PT, R30, R35.reuse, P0 ;  /* 0x000000231e00720c */ /* 0x080fe40000726670 */
[----:B------:R-:W-:Y:S01]  /*11420*/  ISETP.GE.OR P0, PT, R14, R35, P0 ;  /* 0x000000230e00720c */ /* 0x000fe20000706670 */
[----:B------:R-:W2:Y:S04]  /*11430*/  SHFL.IDX PT, R5, R20, RZ, 0x1c1f ;  /* 0x001c1fff14057589 */ /* 0x000ea800000e0000 */
[----:B------:R-:W3:Y:S06]  /*11440*/  SHFL.IDX PT, R11, R20, 0x1, 0x1c1f ;  /* 0x003c1f00140b7f89 */ /* 0x000eec00000e0000 */
[----:B--2---:R2:W-:Y:S04]  /*11450*/  @!P1 ST.E desc[UR40][R4.64], R21 ;  /* 0x0000001504009985 */ /* 0x0045e8000c101928 */
[----:B---3--:R2:W-:Y:S02]  /*11460*/  @!P0 ST.E desc[UR40][R10.64], R3 ;  /* 0x000000030a008985 */ /* 0x0085e4000c101928 */
.L_x_5001:
[----:B------:R-:W3:Y:S01]  /*11470*/  LDC R85, c[0x0][0xbe8] ;  /* 0x0002fa00ff557b82 */ /* 0x000ee20000000800 */
[----:B------:R-:W-:Y:S01]  /*11480*/  ULDC.64 UR4, c[0x0][0xaa0] ;  /* 0x0002a80000047ab9 */ /* 0x000fe20000000a00 */
[----:B--2---:R-:W5:Y:S01]  /*11490*/  LD.E.128 R4, desc[UR40][R6.64] ;  /* 0x0000002806047980 */ /* 0x004f62000c101d00 */
[----:B------:R-:W-:-:S03]  /*114a0*/  IMAD R3, R81, UR4, RZ ;  /* 0x0000000451037c24 */ /* 0x000fc6000f8e02ff */
[----:B------:R-:W5:Y:S02]  /*114b0*/  LD.E.128 R8, desc[UR40][R8.64] ;  /* 0x0000002808087980 */ /* 0x000f64000c101d00 */
[----:B------:R-:W2:Y:S02]  /*114c0*/  LDC R88, c[0x0][0xac8] ;  /* 0x0002b200ff587b82 */ /* 0x000ea40000000800 */
[----:B------:R-:W5:Y:S04]  /*114d0*/  LD.E.128 R12, desc[UR40][R12.64] ;  /* 0x000000280c0c7980 */ /* 0x000f68000c101d00 */
[----:B------:R-:W5:Y:S04]  /*114e0*/  LD.E.128 R28, desc[UR40][R28.64] ;  /* 0x000000281c1c7980 */ /* 0x000f68000c101d00 */
[----:B------:R-:W5:Y:S04]  /*114f0*/  LD.E.128 R32, desc[UR40][R32.64] ;  /* 0x0000002820207980 */ /* 0x000f68000c101d00 */
[----:B------:R-:W5:Y:S01]  /*11500*/  LD.E.128 R36, desc[UR40][R36.64] ;  /* 0x0000002824247980 */ /* 0x000f62000c101d00 */
[----:B---3--:R-:W-:Y:S01]  /*11510*/  ISETP.NE.AND P1, PT, R85, 0x1, PT ;  /* 0x000000015500780c */ /* 0x008fe20003f25270 */
[----:B------:R-:W-:-:S02]  /*11520*/  IMAD R3, R24, UR5, R3 ;  /* 0x0000000518037c24 */ /* 0x000fc4000f8e0203 */
[----:B------:R-:W5:Y:S01]  /*11530*/  LD.E.128 R40, desc[UR40][R40.64] ;  /* 0x0000002828287980 */ /* 0x000f62000c101d00 */
[----:B------:R-:W-:Y:S01]  /*11540*/  IMAD.WIDE.U32 R20, R24, UR4, RZ ;  /* 0x0000000418147c25 */ /* 0x000fe2000f8e00ff */
[----:B------:R-:W-:Y:S02]  /*11550*/  ULDC.64 UR4, c[0x0][0xae8] ;  /* 0x0002ba0000047ab9 */ /* 0x000fe40000000a00 */
[----:B------:R-:W5:Y:S04]  /*11560*/  LD.E.128 R44, desc[UR40][R44.64] ;  /* 0x000000282c2c7980 */ /* 0x000f68000c101d00 */
[----:B------:R-:W5:Y:S02]  /*11570*/  LD.E.128 R48, desc[UR40][R48.64] ;  /* 0x0000002830307980 */ /* 0x000f64000c101d00 */
[----:B------:R-:W3:Y:S01]  /*11580*/  @P1 LDC R81, c[0x0][0xbec] ;  /* 0x0002fb00ff511b82 */ /* 0x000ee20000000800 */
        /* <DEDUP_REMOVED lines=14> */
[----:B------:R-:W-:Y:S01]  /*11670*/  IMAD.IADD R82, R195, 0x1, R24 ;  /* 0x00000001c3527824 */ /* 0x000fe200078e0218 */
[----:B--2---:R-:W-:Y:S01]  /*11680*/  ISETP.GE.AND P0, PT, R211, R88, PT ;  /* 0x00000058d300720c */ /* 0x004fe20003f06270 */
[C---:B------:R-:W-:Y:S01]  /*11690*/  IMAD R3, R83.reuse, UR5, R3 ;  /* 0x0000000553037c24 */ /* 0x040fe2000f8e0203 */
[----:B------:R-:W5:Y:S01]  /*116a0*/  LD.E.128 R72, desc[UR40][R72.64] ;  /* 0x0000002848487980 */ /* 0x000f62000c101d00 */
[----:B------:R-:W-:-:S03]  /*116b0*/  IMAD.WIDE.U32 R20, R83, UR4, R20 ;  /* 0x0000000453147c25 */ /* 0x000fc6000f8e0014 */
[----:B------:R-:W5:Y:S01]  /*116c0*/  LD.E.128 R76, desc[UR40][R76.64] ;  /* 0x000000284c4c7980 */ /* 0x000f62000c101d00 */
[----:B---3--:R-:W-:Y:S01]  /*116d0*/  @P1 IMAD.HI.U32 R24, R82, R81, RZ ;  /* 0x0000005152181227 */ /* 0x008fe200078e00ff */
        /* <DEDUP_REMOVED lines=25> */
[----:B------:R-:W-:Y:S01]  /*11870*/  ISETP.GE.AND P0, PT, R208, R88, PT ;  /* 0x00000058d000720c */ /* 0x000fe20003f06270 */
[----:B------:R-:W-:Y:S01]  /*11880*/  IMAD.IADD R195, R216, 0x1, R195 ;  /* 0x00000001d8c37824 */ /* 0x000fe200078e02c3 */
[----:B------:R-:W-:Y:S01]  /*11890*/  SHF.R.S32.HI R82, RZ, 0x1f, R3 ;  /* 0x0000001fff527819 */ /* 0x000fe20000011403 */
[----:B------:R-:W-:Y:S01]  /*118a0*/  VIADD R0, R2, 0x28c20 ;  /* 0x00028c2002007836 */ /* 0x000fe20000000000 */
[----:B------:R-:W-:-:S02]  /*118b0*/  LOP3.LUT R24, R83, 0x4, R24, 0xe2, !PT ;  /* 0x0000000453187812 */ /* 0x000fc400078ee218 */
[----:B------:R-:W-:Y:S01]  /*118c0*/  SHF.L.U32 R83, R80, 0x3, RZ ;  /* 0x0000000350537819 */ /* 0x000fe200000006ff */
[----:B------:R-:W-:Y:S01]  /*118d0*/  IMAD R82, R82, UR4, RZ ;  /* 0x0000000452527c24 */ /* 0x000fe2000f8e02ff */
[----:B------:R-:W-:Y:S02]  /*118e0*/  SEL R80, RZ, 0xffffffff, P0 ;  /* 0xffffffffff507807 */ /* 0x000fe40000000000 */
[----:B------:R-:W-:Y:S01]  /*118f0*/  LOP3.LUT R24, R83, 0x8, R24, 0xe2, !PT ;  /* 0x0000000853187812 */ /* 0x000fe200078ee218 */
[----:B------:R-:W-:Y:S01]  /*11900*/  IMAD R83, R3, UR5, R82 ;  /* 0x0000000503537c24 */ /* 0x000fe2000f8e0252 */
[----:B------:R-:W-:Y:S01]  /*11910*/  ISETP.GE.AND P0, PT, R207, R88, PT ;  /* 0x00000058cf00720c */ /* 0x000fe20003f06270 */
[----:B------:R-:W-:Y:S01]  /*11920*/  IMAD.SHL.U32 R87, R80, 0x10, RZ ;  /* 0x0000001050577824 */ /* 0x000fe200078e00ff */
[----:B------:R-:W-:Y:S01]  /*11930*/  SHF.R.S32.HI R80, RZ, 0x1f, R81 ;  /* 0x0000001fff507819 */ /* 0x000fe20000011451 */
[----:B------:R-:W-:Y:S01]  /*11940*/  ULDC.64 UR4, c[0x0][0xad8] ;  /* 0x0002b60000047ab9 */ /* 0x000fe20000000a00 */
[----:B------:R-:W-:Y:S01]  /*11950*/  IMAD.IADD R21, R21, 0x1, R83 ;  /* 0x0000000115157824 */ /* 0x000fe200078e0253 */
[----:B------:R-:W-:-:S02]  /*11960*/  SEL R3, RZ, 0xffffffff, P0 ;  /* 0xffffffffff037807 */ /* 0x000fc40000000000 */
[----:B------:R-:W-:Y:S01]  /*11970*/  IMAD R80, R80, UR4, RZ ;  /* 0x0000000450507c24 */ /* 0x000fe2000f8e02ff */
[----:B------:R-:W-:Y:S01]  /*11980*/  ISETP.GE.AND P1, PT, R195, R91, PT ;  /* 0x0000005bc300720c */ /* 0x000fe20003f26270 */
[----:B------:R-:W-:Y:S01]  /*11990*/  IMAD.WIDE.U32 R20, R81, UR4, R20 ;  /* 0x0000000451147c25 */ /* 0x000fe2000f8e0014 */
[----:B------:R-:W-:Y:S02]  /*119a0*/  LOP3.LUT R24, R87, 0x10, R24, 0xe2, !PT ;  /* 0x0000001057187812 */ /* 0x000fe400078ee218 */
[----:B------:R-:W-:Y:S01]  /*119b0*/  ISETP.GE.AND P0, PT, R221, R88, PT ;  /* 0x00000058dd00720c */ /* 0x000fe20003f06270 */
[----:B------:R-:W-:Y:S01]  /*119c0*/  IMAD R83, R81, UR5, R80 ;  /* 0x0000000551537c24 */ /* 0x000fe2000f8e0250 */
[----:B------:R-:W-:Y:S01]  /*119d0*/  ULDC.64 UR4, c[0x0][0xa80] ;  /* 0x0002a00000047ab9 */ /* 0x000fe20000000a00 */
[----:B------:R-:W-:Y:S01]  /*119e0*/  IMAD.SHL.U32 R3, R3, 0x20, RZ ;  /* 0x0000002003037824 */ /* 0x000fe200078e00ff */
[----:B------:R-:W-:Y:S01]  /*119f0*/  LEA R89, P2, R20, UR4, 0x1 ;  /* 0x0000000414597c11 */ /* 0x000fe2000f8408ff */
[----:B------:R-:W-:Y:S01]  /*11a00*/  IMAD.IADD R21, R21, 0x1, R83 ;  /* 0x0000000115157824 */ /* 0x000fe200078e0253 */
[----:B------:R-:W-:-:S02]  /*11a10*/  PRMT R0, RZ, 0x654, R0 ;  /* 0x00000654ff007816 */ /* 0x000fc40000000000 */
[----:B------:R-:W-:Y:S01]  /*11a20*/  LOP3.LUT R24, R3, 0x20, R24, 0xe2, !PT ;  /* 0x0000002003187812 */ /* 0x000fe200078ee218 */
[----:B--2---:R2:W3:Y:S01]  /*11a30*/  SHFL.IDX PT, R80, R89, RZ, 0x181f ;  /* 0x00181fff59507589 */ /* 0x0044e200000e0000 */
[----:B------:R-:W-:Y:S01]  /*11a40*/  SEL R3, RZ, 0x40, P0 ;  /* 0x00000040ff037807 */ /* 0x000fe20000000000 */
[----:B------:R2:W-:Y:S01]  /*11a50*/  SYNCS.ARRIVE.TRANS64.RED.A1T0 RZ, [R0+URZ], RZ ;  /* 0x000000ff00ff79a7 */ /* 0x0005e2000810043f */
[----:B------:R-:W-:Y:S02]  /*11a60*/  ISETP.GE.AND P0, PT, R220, R88, PT ;  /* 0x00000058dc00720c */ /* 0x000fe40003f06270 */
[----:B------:R-:W-:Y:S02]  /*11a70*/  LEA.HI.X R90, R20, UR5, R21, 0x1, P2 ;  /* 0x00000005145a7c11 */ /* 0x000fe400090f0c15 */
[----:B------:R-:W-:Y:S02]  /*11a80*/  LOP3.LUT R3, R24, R3, RZ, 0xfc, !PT ;  /* 0x0000000318037212 */ /* 0x000fe400078efcff */
[----:B------:R-:W-:Y:S01]  /*11a90*/  SEL R24, RZ, 0x80, P0 ;  /* 0x00000080ff187807 */ /* 0x000fe20000000000 */
[----:B------:R2:W4:Y:S01]  /*11aa0*/  SHFL.IDX PT, R81, R90, RZ, 0x181f ;  /* 0x00181fff5a517589 */ /* 0x00052200000e0000 */
[----:B------:R-:W-:-:S02]  /*11ab0*/  SHF.R.S32.HI R92, RZ, 0x1f, R208 ;  /* 0x0000001fff5c7819 */ /* 0x000fc400000114d0 */
[----:B------:R-:W-:Y:S02]  /*11ac0*/  LOP3.LUT R24, R3, R24, RZ, 0xfc, !PT ;  /* 0x0000001803187212 */ /* 0x000fe400078efcff */
[----:B------:R-:W-:Y:S02]  /*11ad0*/  SHF.R.S32.HI R93, RZ, 0x1f, R209 ;  /* 0x0000001fff5d7819 */ /* 0x000fe400000114d1 */
[----:B------:R-:W-:Y:S02]  /*11ae0*/  SHF.R.S32.HI R94, RZ, 0x1f, R210 ;  /* 0x0000001fff5e7819 */ /* 0x000fe400000114d2 */
[----:B------:R-:W-:Y:S01]  /*11af0*/  SHF.R.S32.HI R95, RZ, 0x1f, R211 ;  /* 0x0000001fff5f7819 */ /* 0x000fe200000114d3 */
[----:B--2---:R-:W-:Y:S06]  /*11b00*/  @P1 BRA `(.L_x_5003) ;  /* 0x00000000007c1947 */ /* 0x004fec0003800000 */
[-C--:B------:R-:W-:Y:S02]  /*11b10*/  ISETP.GE.AND P1, PT, R211, R88.reuse, PT ;  /* 0x00000058d300720c */ /* 0x080fe40003f26270 */
[-C--:B------:R-:W-:Y:S02]  /*11b20*/  ISETP.GE.AND P0, PT, R192, R88.reuse, PT ;  /* 0x00000058c000720c */ /* 0x080fe40003f06270 */
[-C--:B------:R-:W-:Y:S02]  /*11b30*/  ISETP.GE.AND P5, PT, R210, R88.reuse, PT ;  /* 0x00000058d200720c */ /* 0x080fe40003fa6270 */
[----:B------:R-:W-:-:S07]  /*11b40*/  ISETP.GE.AND P3, PT, R209, R88, PT ;  /* 0x00000058d100720c */ /* 0x000fce0003f66270 */
[C---:B---3--:R-:W-:Y:S02]  /*11b50*/  @!P1 LEA R82, P2, R211.reuse, R80, 0x1 ;  /* 0x00000050d3529211 */ /* 0x048fe400078408ff */
[----:B----4-:R-:W-:Y:S02]  /*11b60*/  @!P0 IMAD.WIDE R20, R192, 0x2, R80 ;  /* 0x00000002c0148825 */ /* 0x010fe400078e0250 */
        /* <DEDUP_REMOVED lines=25> */
.L_x_5003:
[----:B------:R-:W-:Y:S05]  /*11d00*/  BSYNC B1 ;  /* 0x0000000000017941 */ /* 0x000fea0003800000 */
.L_x_5002:
[----:B------:R-:W-:Y:S01]  /*11d10*/  VIADD R0, R195, 0x20 ;  /* 0x00000020c3007836 */ /* 0x000fe20000000000 */
[----:B----45:R2:W4:Y:S04]  /*11d20*/  SHFL.IDX PT, R7, R90, 0x1, 0x181f ;  /* 0x00381f005a077f89 */ /* 0x03052800000e0000 */
[----:B------:R-:W-:Y:S01]  /*11d30*/  ISETP.GE.AND P0, PT, R0, R91, PT ;  /* 0x0000005b0000720c */ /* 0x000fe20003f06270 */
[----:B------:R2:W0:-:S12]  /*11d40*/  SHFL.IDX PT, R6, R89, 0x1, 0x181f ;  /* 0x00381f0059067f89 */ /* 0x00041800000e0000 */
[----:B--2---:R-:W-:Y:S05]  /*11d50*/  @P0 BRA `(.L_x_5004) ;  /* 0x0000000c00ec0947 */ /* 0x004fea0003800000 */
[-C--:B------:R-:W-:Y:S02]  /*11d60*/  ISETP.GE.AND P5, PT, R211, R88.reuse, PT ;  /* 0x00000058d300720c */ /* 0x080fe40003fa6270 */
[-C--:B------:R-:W-:Y:S02]  /*11d70*/  ISETP.GE.AND P6, PT, R192, R88.reuse, PT ;  /* 0x00000058c000720c */ /* 0x080fe40003fc6270 */
[-C--:B------:R-:W-:Y:S02]  /*11d80*/  ISETP.GE.AND P3, PT, R210, R88.reuse, PT ;  /* 0x00000058d200720c */ /* 0x080fe40003f66270 */
[-C--:B------:R-:W-:Y:S02]  /*11d90*/  ISETP.GE.AND P2, PT, R209, R88.reuse, PT ;  /* 0x00000058d100720c */ /* 0x080fe40003f46270 */
[-C--:B------:R-:W-:Y:S02]  /*11da0*/  ISETP.GE.AND P1, PT, R208, R88.reuse, PT ;  /* 0x00000058d000720c */ /* 0x080fe40003f26270 */
[----:B------:R-:W-:-:S03]  /*11db0*/  ISETP.GE.AND P0, PT, R207, R88, PT ;  /* 0x00000058cf00720c */ /* 0x000fc60003f06270 */
[CC--:B0-----:R-:W-:Y:S02]  /*11dc0*/  @!P5 LEA R12, P4, R211.reuse, R6.reuse, 0x1 ;  /* 0x00000006d30cd211 */ /* 0x0c1fe400078808ff */
        /* <DEDUP_REMOVED lines=22> */
[----:B--2---:R-:W-:-:S04]  /*11f30*/  LEA R4, P0, R220, R6, 0x1 ;  /* 0x00000006dc047211 */ /* 0x004fc800078008ff */
[----:B------:R-:W-:-:S05]  /*11f40*/  LEA.HI.X R5, R220, R7, R235, 0x1, P0 ;  /* 0x00000007dc057211 */ /* 0x000fca00000f0ceb */
[----:B------:R0:W-:Y:S01]  /*11f50*/  ST.E.128 desc[UR40][R4.64], R76 ;  /* 0x0000004c04007985 */ /* 0x0001e2000c101d28 */
[----:B------:R-:W-:Y:S05]  /*11f60*/  BRA `(.L_x_5004) ;  /* 0x0000000c00687947 */ /* 0x000fea0003800000 */
.L_x_4999:
[----:B------:R-:W-:Y:S01]  /*11f70*/  ULDC.64 UR4, c[0x0][0xc00] ;  /* 0x0003000000047ab9 */ /* 0x000fe20000000a00 */
[----:B------:R-:W-:Y:S01]  /*11f80*/  IMAD.MOV.U32 R3, RZ, RZ, RZ ;  /* 0x000000ffff037224 */ /* 0x000fe200078e00ff */
[----:B------:R-:W-:Y:S01]  /*11f90*/  ISETP.NE.U32.AND P0, PT, RZ, UR4, PT ;  /* 0x00000004ff007c0c */ /* 0x000fe2000bf05070 */
[----:B------:R-:W3:Y:S01]  /*11fa0*/  S2R R6, SR_TID.X ;  /* 0x0000000000067919 */ /* 0x000ee20000002100 */
[----:B------:R-:W-:Y:S01]  /*11fb0*/  IADD3 R4, P1, R204, UR4, RZ ;  /* 0x00000004cc047c10 */ /* 0x000fe2000ff3e0ff */
[----:B------:R-:W4:Y:S01]  /*11fc0*/  LDC R21, c[0x0][0xbe8] ;  /* 0x0002fa00ff157b82 */ /* 0x000f220000000800 */
        /* <DEDUP_REMOVED lines=9> */
[----:B------:R-:W-:Y:S01]  /*12060*/  @P1 IADD3.X R205, R205, UR5, RZ, P2, !PT ;  /* 0x00000005cdcd1c10 */ /* 0x000fe200097fe4ff */
[----:B---3--:R-:W-:-:S04]  /*12070*/  VIADD R6, R6, 0xffffff80 ;  /* 0xffffff8006067836 */ /* 0x008fc80000000000 */
[----:B------:R0:W5:Y:S01]  /*12080*/  @P1 LDG.E R0, desc[UR40][R204.64] ;  /* 0x00000028cc001981 */ /* 0x000162000c1e1900 */
[----:B------:R-:W-:Y:S01]  /*12090*/  ISETP.GE.AND P2, PT, R6, 0x40, PT ;  /* 0x000000400600780c */ /* 0x000fe20003f46270 */
[----:B------:R-:W-:-:S12]  /*120a0*/  @P1 BRA `(.L_x_5005) ;  /* 0x0000000000101947 */ /* 0x000fd80003800000 */
[----:B------:R-:W-:Y:S05]  /*120b0*/  @!P0 BRA `(.L_x_5005) ;  /* 0x00000000000c8947 */ /* 0x000fea0003800000 */
[----:B------:R-:W3:Y:S04]  /*120c0*/  LDG.E R7, desc[UR40][R4.64] ;  /* 0x0000002804077981 */ /* 0x000ee8000c1e1900 */
[----:B-----5:R-:W3:Y:S02]  /*120d0*/  LDG.E R0, desc[UR40][R4.64+0x4] ;  /* 0x0000042804007981 */ /* 0x020ee4000c1e1900 */
[----:B---3--:R-:W-:-:S07]  /*120e0*/  IMAD.IADD R0, R0, 0x1, -R7 ;  /* 0x0000000100007824 */ /* 0x008fce00078e0a07 */
.L_x_5005:
[----:B------:R-:W-:Y:S01]  /*120f0*/  BSSY B1, `(.L_x_5006) ;  /* 0x000002d000017945 */ /* 0x000fe20003800000 */
[----:B------:R-:W-:Y:S02]  /*12100*/  SHF.R.S32.HI R12, RZ, 0x1f, R203 ;  /* 0x0000001fff0c7819 */ /* 0x000fe400000114cb */
[----:B------:R-:W-:Y:S02]  /*12110*/  SEL R13, R206, RZ, !P0 ;  /* 0x000000ffce0d7207 */ /* 0x000fe40004000000 */
[----:B------:R-:W-:Y:S02]  /*12120*/  SEL R217, R217, RZ, !P0 ;  /* 0x000000ffd9d97207 */ /* 0x000fe40004000000 */
[----:B-----5:R-:W-:Y:S01]  /*12130*/  SHF.R.S32.HI R10, RZ, 0x1f, R3 ;  /* 0x0000001fff0a7819 */ /* 0x020fe20000011403 */
[----:B------:R-:W-:Y:S06]  /*12140*/  @P2 BRA `(.L_x_5007) ;  /* 0x00000000009c2947 */ /* 0x000fec0003800000 */
[----:B------:R-:W3:Y:S01]  /*12150*/  S2R R6, SR_TID.X ;  /* 0x0000000000067919 */ /* 0x000ee20000002100 */
[----:B------:R-:W0:Y:S02]  /*12160*/  LDC R14, c[0x0][0xbe8] ;  /* 0x0002fa00ff0e7b82 */ /* 0x000e240000000800 */
[----:B0-----:R-:W-:Y:S01]  /*12170*/  IMAD R4, R0, R14, RZ ;  /* 0x0000000e00047224 */ /* 0x001fe200078e02ff */
[----:B---3--:R-:W-:-:S04]  /*12180*/  IADD3 R11, R195, -0x80, R6 ;  /* 0xffffff80c30b7810 */ /* 0x008fc80007ffe006 */
        /* <DEDUP_REMOVED lines=13> */
[----:B------:R-:W3:Y:S01]  /*12260*/  @P0 LDC R15, c[0x0][0xbf0] ;  /* 0x0002fc00ff0f0b82 */ /* 0x000ee20000000800 */
[----:B------:R-:W-:-:S04]  /*12270*/  IMAD.WIDE.U32 R4, R13, UR4, R4 ;  /* 0x000000040d047c25 */ /* 0x000fc8000f8e0004 */
[----:B0-----:R-:W-:-:S05]  /*12280*/  @P0 IMAD.HI.U32 R6, R11, R6, RZ ;  /* 0x000000060b060227 */ /* 0x001fca00078e00ff */
[----:B---3--:R-:W-:Y:S01]  /*12290*/  @P0 SHF.R.U32.HI R7, RZ, R15, R6 ;  /* 0x0000000fff070219 */ /* 0x008fe20000011606 */
[----:B------:R-:W-:-:S03]  /*122a0*/  IMAD R6, R217, UR4, RZ ;  /* 0x00000004d9067c24 */ /* 0x000fc6000f8e02ff */
[----:B------:R-:W-:Y:S01]  /*122b0*/  IADD3 R4, P0, R7, R4, RZ ;  /* 0x0000000407047210 */ /* 0x000fe20007f1e0ff */
[----:B------:R-:W-:Y:S02]  /*122c0*/  IMAD.MOV R9, RZ, RZ, -R7 ;  /* 0x000000ffff097224 */ /* 0x000fe400078e0a07 */
[----:B------:R-:W-:Y:S01]  /*122d0*/  IMAD R8, R13, UR5, R6 ;  /* 0x000000050d087c24 */ /* 0x000fe2000f8e0206 */
[----:B------:R-:W-:Y:S01]  /*122e0*/  ULDC.64 UR4, c[0x0][0xb88] ;  /* 0x0002e20000047ab9 */ /* 0x000fe20000000a00 */
[----:B------:R-:W-:Y:S01]  /*122f0*/  IMAD R9, R14, R9, R11 ;  /* 0x000000090e097224 */ /* 0x000fe200078e020b */
[----:B------:R-:W-:-:S04]  /*12300*/  SHF.R.S32.HI R11, RZ, 0x1f, R7 ;  /* 0x0000001fff0b7819 */ /* 0x000fc80000011407 */
        /* <DEDUP_REMOVED lines=11> */
.L_x_5007:
[----:B------:R-:W-:Y:S05]  /*123c0*/  BSYNC B1 ;  /* 0x0000000000017941 */ /* 0x000fea0003800000 */
.L_x_5006:
[----:B----4-:R-:W-:Y:S01]  /*123d0*/  ISETP.NE.AND P0, PT, R21, 0x1, PT ;  /* 0x000000011500780c */ /* 0x010fe20003f05270 */
[----:B--2---:R-:W2:Y:S01]  /*123e0*/  LDC R24, c[0x0][0xac8] ;  /* 0x0002b200ff187b82 */ /* 0x004ea20000000800 */
[----:B------:R-:W-:Y:S01]  /*123f0*/  ULDC.64 UR4, c[0x0][0xaa0] ;  /* 0x0002a80000047ab9 */ /* 0x000fe20000000a00 */
[----:B------:R-:W-:Y:S01]  /*12400*/  IMAD R29, R0, R21, RZ ;  /* 0x00000015001d7224 */ /* 0x000fe200078e02ff */
[----:B------:R-:W-:Y:S01]  /*12410*/  BSSY B1, `(.L_x_5008) ;  /* 0x000006b000017945 */ /* 0x000fe20003800000 */
[----:B---3--:R-:W-:Y:S01]  /*12420*/  IMAD R6, R10, UR4, RZ ;  /* 0x000000040a067c24 */ /* 0x008fe2000f8e02ff */
[----:B------:R-:W-:Y:S01]  /*12430*/  SHF.R.S32.HI R31, RZ, 0x1f, R208 ;  /* 0x0000001fff1f7819 */ /* 0x000fe200000114d0 */
[C---:B0-----:R-:W-:Y:S01]  /*12440*/  IMAD.WIDE.U32 R4, R3.reuse, UR4, RZ ;  /* 0x0000000403047c25 */ /* 0x041fe2000f8e00ff */
[----:B------:R-:W-:Y:S02]  /*12450*/  SHF.R.S32.HI R32, RZ, 0x1f, R209 ;  /* 0x0000001fff207819 */ /* 0x000fe400000114d1 */
[----:B------:R-:W-:Y:S01]  /*12460*/  SHF.R.S32.HI R33, RZ, 0x1f, R210 ;  /* 0x0000001fff217819 */ /* 0x000fe200000114d2 */
[----:B------:R-:W-:Y:S01]  /*12470*/  IMAD R3, R3, UR5, R6 ;  /* 0x0000000503037c24 */ /* 0x000fe2000f8e0206 */
[----:B------:R-:W-:Y:S01]  /*12480*/  ULDC.64 UR4, c[0x0][0xae8] ;  /* 0x0002ba0000047ab9 */ /* 0x000fe20000000a00 */
[----:B------:R-:W0:Y:S01]  /*12490*/  @P0 LDC R7, c[0x0][0xbec] ;  /* 0x0002fb00ff070b82 */ /* 0x000e220000000800 */
[----:B------:R-:W-:Y:S01]  /*124a0*/  IMAD R6, R12, UR4, RZ ;  /* 0x000000040c067c24 */ /* 0x000fe2000f8e02ff */
[----:B------:R-:W-:Y:S01]  /*124b0*/  SHF.R.S32.HI R34, RZ, 0x1f, R211 ;  /* 0x0000001fff227819 */ /* 0x000fe200000114d3 */
[----:B------:R-:W-:Y:S01]  /*124c0*/  IMAD.IADD R30, R216, 0x1, R195 ;  /* 0x00000001d81e7824 */ /* 0x000fe200078e02c3 */
[----:B------:R-:W-:Y:S01]  /*124d0*/  IADD3 R5, R5, R3, RZ ;  /* 0x0000000305057210 */ /* 0x000fe20007ffe0ff */
[----:B------:R-:W-:-:S02]  /*124e0*/  IMAD R3, R203, UR5, R6 ;  /* 0x00000005cb037c24 */ /* 0x000fc4000f8e0206 */
[----:B------:R-:W-:Y:S01]  /*124f0*/  IMAD R6, R215, 0x20, R216 ;  /* 0x00000020d7067824 */ /* 0x000fe200078e02d8 */
[----:B------:R-:W3:Y:S01]  /*12500*/  @P0 LDC R9, c[0x0][0xbf0] ;  /* 0x0002fc00ff090b82 */ /* 0x000ee20000000800 */
[----:B------:R-:W-:Y:S01]  /*12510*/  IMAD.WIDE.U32 R4, R203, UR4, R4 ;  /* 0x00000004cb047c25 */ /* 0x000fe2000f8e0004 */
[----:B------:R-:W-:Y:S01]  /*12520*/  ULDC.64 UR4, c[0x0][0xaf0] ;  /* 0x0002bc0000047ab9 */ /* 0x000fe20000000a00 */
[-C--:B--2---:R-:W-:Y:S02]  /*12530*/  ISETP.GE.AND P1, PT, R211, R24.reuse, PT ;  /* 0x00000018d300720c */ /* 0x084fe40003f26270 */
[----:B------:R-:W-:Y:S01]  /*12540*/  IMAD.IADD R5, R5, 0x1, R3 ;  /* 0x0000000105057824 */ /* 0x000fe200078e0203 */
[-C--:B------:R-:W-:Y:S01]  /*12550*/  ISETP.GE.AND P2, PT, R192, R24.reuse, PT ;  /* 0x00000018c000720c */ /* 0x080fe20003f46270 */
[----:B------:R-:W-:Y:S01]  /*12560*/  IMAD R3, R217, UR4, RZ ;  /* 0x00000004d9037c24 */ /* 0x000fe2000f8e02ff */
[----:B------:R-:W-:Y:S01]  /*12570*/  SEL R10, RZ, 0xffffffff, P1 ;  /* 0xffffffffff0a7807 */ /* 0x000fe20000800000 */
[----:B------:R-:W-:Y:S01]  /*12580*/  IMAD.IADD R8, R195, 0x1, R6 ;  /* 0x00000001c3087824 */ /* 0x000fe200078e0206 */
[----:B------:R-:W-:Y:S01]  /*12590*/  ISETP.GE.AND P1, PT, R209, R24, PT ;  /* 0x00000018d100720c */ /* 0x000fe20003f26270 */
[----:B------:R-:W-:-:S02]  /*125a0*/  IMAD R3, R13, UR5, R3 ;  /* 0x000000050d037c24 */ /* 0x000fc4000f8e0203 */
[----:B------:R-:W-:Y:S01]  /*125b0*/  IMAD.WIDE.U32 R4, R13, UR4, R4 ;  /* 0x000000040d047c25 */ /* 0x000fe2000f8e0004 */
[----:B------:R-:W-:Y:S01]  /*125c0*/  SEL R11, RZ, 0xffffffff, P1 ;  /* 0xffffffffff0b7807 */ /* 0x000fe20000800000 */
[----:B------:R-:W-:Y:S02]  /*125d0*/  ULDC.64 UR4, c[0x0][0xae0] ;  /* 0x0002b80000047ab9 */ /* 0x000fe40000000a00 */
[----:B0-----:R-:W-:Y:S01]  /*125e0*/  @P0 IMAD.HI.U32 R6, R8, R7, RZ ;  /* 0x0000000708060227 */ /* 0x001fe200078e00ff */
[----:B------:R-:W-:Y:S02]  /*125f0*/  SEL R7, RZ, 0x1, P2 ;  /* 0x00000001ff077807 */ /* 0x000fe40001000000 */
[----:B------:R-:W-:Y:S01]  /*12600*/  ISETP.GE.AND P2, PT, R210, R24, PT ;  /* 0x00000018d200720c */ /* 0x000fe20003f46270 */
[----:B------:R-:W-:Y:S02]  /*12610*/  IMAD.SHL.U32 R10, R10, 0x2, RZ ;  /* 0x000000020a0a7824 */ /* 0x000fe400078e00ff */
[----:B------:R-:W-:-:S02]  /*12620*/  IMAD.IADD R5, R5, 0x1, R3 ;  /* 0x0000000105057824 */ /* 0x000fc400078e0203 */
[----:B------:R-:W-:Y:S01]  /*12630*/  IMAD.MOV.U32 R3, RZ, RZ, R8 ;  /* 0x000000ffff037224 */ /* 0x000fe200078e0008 */
[----:B---3--:R-:W-:Y:S01]  /*12640*/  @P0 SHF.R.U32.HI R3, RZ, R9, R6 ;  /* 0x00000009ff030219 */ /* 0x008fe20000011606 */
[----:B------:R-:W-:Y:S01]  /*12650*/  IMAD.SHL.U32 R11, R11, 0x8, RZ ;  /* 0x000000080b0b7824 */ /* 0x000fe200078e00ff */
[----:B------:R-:W-:Y:S02]  /*12660*/  LOP3.LUT R9, R10, 0x2, R7, 0xe2, !PT ;  /* 0x000000020a097812 */ /* 0x000fe400078ee207 */
        /* <DEDUP_REMOVED lines=42> */
[CC--:B--2---:R-:W-:Y:S02]  /*12910*/  @!P2 LEA R8, P0, R211.reuse, R6.reuse, 0x1 ;  /* 0x00000006d308a211 */ /* 0x0c4fe400078008ff */
        /* <DEDUP_REMOVED lines=26> */
.L_x_5009:
[----:B------:R-:W-:Y:S05]  /*12ac0*/  BSYNC B1 ;  /* 0x0000000000017941 */ /* 0x000fea0003800000 */
.L_x_5008:
        /* <DEDUP_REMOVED lines=36> */
.L_x_5004:
[----:B------:R-:W-:Y:S05]  /*12d10*/  BSYNC B0 ;  /* 0x0000000000007941 */ /* 0x000fea0003800000 */
.L_x_4998:
[----:B------:R-:W-:Y:S02]  /*12d20*/  ULDC UR4, c[0x0][0xc3c] ;  /* 0x00030f0000047ab9 */ /* 0x000fe40000000800 */
[----:B------:R-:W-:-:S13]  /*12d30*/  ISETP.GE.AND P0, PT, R27, UR4, PT ;  /* 0x000000041b007c0c */ /* 0x000fda000bf06270 */
[----:B------:R-:W-:Y:S05]  /*12d40*/  @!P0 BRA `(.L_x_5010) ;  /* 0xfffffee400288947 */ /* 0x000fea000383ffff */
[----:B------:R-:W-:Y:S05]  /*12d50*/  BRA `(.L_x_4872) ;  /* 0x0000008c00e07947 */ /* 0x000fea0003800000 */
.L_x_4870:
        /* <DEDUP_REMOVED lines=18> */
.L_x_5011:
        /* <DEDUP_REMOVED lines=41> */
.L_x_5017:
        /* <DEDUP_REMOVED lines=12> */
.L_x_5016:
[----:B------:R-:W-:Y:S05]  /*131d0*/  BSYNC B0 ;  /* 0x0000000000007941 */ /* 0x000fea0003800000 */
.L_x_5015:
        /* <DEDUP_REMOVED lines=21> */
.L_x_5013:
        /* <DEDUP_REMOVED lines=18> */
[----:B------:R-:W-:-:S06]  /*13450*/  IADD3 R16, R7, -0x1, RZ ;  /* 0xffffffff07107810 */ /* 0x000fcc0007ffe0ff */
[----:B------:R2:W3:Y:S02]  /*13460*/  SHFL.IDX PT, R16, R5, R16, 0x1f ;  /* 0x00001f1005107589 */ /* 0x0004e400000e0000 */
.L_x_5018:
[----:B-12---:R-:W-:Y:S01]  /*13470*/  IMAD.MOV R5, RZ, RZ, -R3 ;  /* 0x000000ffff057224 */ /* 0x006fe200078e0a03 */
[----:B------:R-:W-:Y:S01]  /*13480*/  IABS R7, R9 ;  /* 0x0000000900077213 */ /* 0x000fe20000000000 */
[----:B---3--:R-:W-:Y:S02]  /*13490*/  IMAD R16, R16, UR5, R8 ;  /* 0x0000000510107c24 */ /* 0x008fe4000f8e0208 */
        /* <DEDUP_REMOVED lines=22> */
[----:B------:R-:W-:Y:S01]  /*13600*/  VIADDMNMX R11, R10, UR5, R11, PT ;  /* 0x000000050a0b7c46 */ /* 0x000fe2000b80010b */
[----:B------:R-:W-:-:S03]  /*13610*/  IMAD.IADD R5, R8, 0x1, R5 ;  /* 0x0000000108057824 */ /* 0x000fc600078e0205 */
        /* <DEDUP_REMOVED lines=12> */
[----:B------:R-:W-:-:S03]  /*136e0*/  LOP3.LUT R3, R8, R11, RZ, 0x3c, !PT ;  /* 0x0000000b08037212 */ /* 0x000fc600078e3cff */
        /* <DEDUP_REMOVED lines=10> */
[----:B------:R-:W-:Y:S02]  /*13790*/  @!P1 LOP3.LUT R2, RZ, R11, RZ, 0x33, !PT ;  /* 0x0000000bff029212 */ /* 0x000fe400078e33ff */
[----:B------:R-:W-:Y:S02]  /*137a0*/  IADD3 R11, -R11, RZ, RZ ;  /* 0x000000ff0b0b7210 */ /* 0x000fe40007ffe1ff */
[----:B------:R-:W-:-:S03]  /*137b0*/  LOP3.LUT R17, RZ, R2, RZ, 0x33, !PT ;  /* 0x00000002ff117212 */ /* 0x000fc600078e33ff */
[----:B------:R-:W-:Y:S02]  /*137c0*/  IMAD R18, R2, R11, R5 ;  /* 0x0000000b02127224 */ /* 0x000fe400078e0205 */
[----:B------:R-:W-:Y:S01]  /*137d0*/  IMAD.IADD R17, R6, 0x1, R17 ;  /* 0x0000000106117824 */ /* 0x000fe200078e0211 */
[----:B------:R-:W-:Y:S06]  /*137e0*/  BRA `(.L_x_5019) ;  /* 0x00000000000c7947 */ /* 0x000fec0003800000 */
.L_x_5014:
[----:B------:R-:W-:Y:S02]  /*137f0*/  IMAD.MOV.U32 R17, RZ, RZ, RZ ;  /* 0x000000ffff117224 */ /* 0x000fe400078e00ff */
[----:B------:R-:W-:Y:S02]  /*13800*/  IMAD.U32 R16, RZ, RZ, UR6 ;  /* 0x00000006ff107e24 */ /* 0x000fe4000f8e00ff */
[----:B------:R-:W-:-:S07]  /*13810*/  IMAD.MOV.U32 R18, RZ, RZ, RZ ;  /* 0x000000ffff127224 */ /* 0x000fce00078e00ff */
.L_x_5019:
[----:B------:R-:W-:-:S13]  /*13820*/  ISETP.NE.AND P0, PT, R0, RZ, PT ;  /* 0x000000ff0000720c */ /* 0x000fda0003f05270 */
[----:B------:R-:W1:Y:S01]  /*13830*/  @!P0 S2R R3, SR_CgaCtaId ;  /* 0x0000000000038919 */ /* 0x000e620000008800 */
[----:B------:R-:W-:-:S04]  /*13840*/  @!P0 MOV R0, 0x400 ;  /* 0x0000040000008802 */ /* 0x000fc80000000f00 */
[----:B-1----:R-:W-:-:S05]  /*13850*/  @!P0 LEA R0, R3, R0, 0x18 ;  /* 0x0000000003008211 */ /* 0x002fca00078ec0ff */
[----:B------:R1:W-:Y:S01]  /*13860*/  @!P0 STS.128 [R0+0x28cd0], R16 ;  /* 0x028cd01000008388 */ /* 0x0003e20000000c00 */
[----:B------:R-:W-:Y:S06]  /*13870*/  BAR.ARV 0x5, 0x180 ;  /* 0x0146000000007b1d */ /* 0x000fec0000002000 */
.L_x_5012:
        /* <DEDUP_REMOVED lines=12> */
[----:B------:R-:W-:Y:S01]  /*13940*/  ULDC.64 UR38, c[0x0][0x198] ;  /* 0x0000660000267ab9 */ /* 0x000fe20000000a00 */
[----:B------:R-:W-:Y:S01]  /*13950*/  LOP3.LUT R3, R0, 0x1f8, RZ, 0xc0, !PT ;  /* 0x000001f800037812 */ /* 0x000fe200078ec0ff */
[----:B0-----:R-:W-:Y:S01]  /*13960*/  IMAD.SHL.U32 R2, R5, 0x8, RZ ;  /* 0x0000000805027824 */ /* 0x001fe200078e00ff */
[----:B------:R-:W-:Y:S01]  /*13970*/  SHF.R.U32.HI R5, RZ, 0x3, R5 ;  /* 0x00000003ff057819 */ /* 0x000fe20000011605 */
[----:B------:R-:W-:Y:S01]  /*13980*/  ULDC UR36, c[0x0][0xc] ;  /* 0x0000030000247ab9 */ /* 0x000fe20000000800 */
        /* <DEDUP_REMOVED lines=8> */
[----:B------:R0:W-:Y:S04]  /*13a10*/  STL [R1+0x4], R3 ;  /* 0x0000040301007387 */ /* 0x0001e80000100800 */
[----:B------:R0:W-:Y:S04]  /*13a20*/  STL [R1+0x54], R2 ;  /* 0x0000540201007387 */ /* 0x0001e80000100800 */
[----:B------:R0:W-:Y:S04]  /*13a30*/  STL [R1+0x3c], RZ ;  /* 0x00003cff01007387 */ /* 0x0001e80000100800 */
[----:B------:R0:W-:Y:S04]  /*13a40*/  STL [R1+0x18], R0 ;  /* 0x0000180001007387 */ /* 0x0001e80000100800 */
[----:B------:R0:W-:Y:S04]  /*13a50*/  STL [R1+0x10], RZ ;  /* 0x000010ff01007387 */ /* 0x0001e80000100800 */
[----:B------:R0:W-:Y:S04]  /*13a60*/  STL [R1+0xc], RZ ;  /* 0x00000cff01007387 */ /* 0x0001e80000100800 */
[----:B------:R0:W-:Y:S02]  /*13a70*/  STL [R1+0x1c], R0 ;  /* 0x00001c0001007387 */ /* 0x0001e40000100800 */
.L_x_5184:
[----:B01----:R-:W0:Y:S02]  /*13a80*/  LDC.64 R2, c[0x0][0xc88] ;  /* 0x00032200ff027b82 */ /* 0x003e240000000a00 */
[----:B0-----:R-:W-:-:S05]  /*13a90*/  IMAD.WIDE R2, R19, 0x4, R2 ;  /* 0x0000000413027825 */ /* 0x001fca00078e0202 */
[----:B--2---:R0:W2:Y:S01]  /*13aa0*/  LDG.E R13, desc[UR40][R2.64] ;  /* 0x00000028020d7981 */ /* 0x0040a2000c1e1900 */
[----:B------:R-:W-:Y:S05]  /*13ab0*/  YIELD ;  /* 0x0000000000007946 */ /* 0x000fea0003800000 */
[----:B------:R-:W-:Y:S01]  /*13ac0*/  ULDC.64 UR4, c[0x0][0xa28] ;  /* 0x00028a0000047ab9 */ /* 0x000fe20000000a00 */
[----:B------:R-:W-:Y:S01]  /*13ad0*/  IMAD.MOV.U32 R10, RZ, RZ, RZ ;  /* 0x000000ffff0a7224 */ /* 0x000fe200078e00ff */
[----:B------:R-:W-:Y:S01]  /*13ae0*/  ISETP.NE.U32.AND P0, PT, RZ, UR4, PT ;  /* 0x00000004ff007c0c */ /* 0x000fe2000bf05070 */
[----:B------:R-:W-:Y:S01]  /*13af0*/  ULDC.64 UR10, c[0x0][0xa18] ;  /* 0x00028600000a7ab9 */ /* 0x000fe20000000a00 */
[----:B0-----:R-:W-:Y:S01]  /*13b00*/  CS2R R2, SRZ ;  /* 0x0000000000027805 */ /* 0x001fe2000001ff00 */
        /* <DEDUP_REMOVED lines=17> */
[C---:B------:R-:W-:Y:S02]  /*13c20*/  IADD3 R8, P5, R0.reuse, UR6, RZ ;  /* 0x0000000600087c10 */ /* 0x040fe4000ffbe0ff */
[----:B------:R-:W-:Y:S01]  /*13c30*/  ISETP.NE.AND.EX P3, PT, RZ, UR11, PT, P3 ;  /* 0x0000000bff007c0c */ /* 0x000fe2000bf65330 */
[----:B------:R-:W-:Y:S01]  /*13c40*/  STL [R1+0x20], R15 ;  /* 0x0000200f01007387 */ /* 0x000fe20000100800 */
[----:B------:R-:W-:Y:S02]  /*13c50*/  ISETP.NE.U32.AND P0, PT, RZ, UR6, PT ;  /* 0x00000006ff007c0c */ /* 0x000fe4000bf05070 */
[----:B-1----:R-:W-:-:S02]  /*13c60*/  IADD3 R4, P4, R0, UR4, RZ ;  /* 0x0000000400047c10 */ /* 0x002fc4000ff9e0ff */
[----:B------:R-:W-:Y:S02]  /*13c70*/  ISETP.NE.U32.AND P1, PT, RZ, UR8, PT ;  /* 0x00000008ff007c0c */ /* 0x000fe4000bf25070 */
[C---:B------:R-:W-:Y:S02]  /*13c80*/  IADD3.X R5, R15.reuse, UR5, RZ, P4, !PT ;  /* 0x000000050f057c10 */ /* 0x040fe4000a7fe4ff */
[----:B0-----:R-:W-:Y:S01]  /*13c90*/  IADD3 R6, P4, R0, UR8, RZ ;  /* 0x0000000800067c10 */ /* 0x001fe2000ff9e0ff */
[----:B------:R-:W-:Y:S01]  /*13ca0*/  ULDC UR4, c[0x0][0x288] ;  /* 0x0000a20000047ab9 */ /* 0x000fe20000000800 */
[----:B------:R-:W-:Y:S01]  /*13cb0*/  ISETP.NE.AND.EX P0, PT, RZ, UR7, PT, P0 ;  /* 0x00000007ff007c0c */ /* 0x000fe2000bf05300 */
[----:B------:R-:W2:Y:S01]  /*13cc0*/  @P2 LDG.E R10, desc[UR40][R4.64] ;  /* 0x00000028040a2981 */ /* 0x000ea2000c1e1900 */
[----:B------:R-:W-:Y:S02]  /*13cd0*/  IADD3.X R7, R15, UR9, RZ, P4, !PT ;  /* 0x000000090f077c10 */ /* 0x000fe4000a7fe4ff */
[----:B------:R-:W-:-:S02]  /*13ce0*/  ISETP.NE.AND.EX P1, PT, RZ, UR9, PT, P1 ;  /* 0x00000009ff007c0c */ /* 0x000fc4000bf25310 */
[----:B------:R-:W-:-:S07]  /*13cf0*/  IADD3.X R9, R15, UR7, RZ, P5, !PT ;  /* 0x000000070f097c10 */ /* 0x000fce000affe4ff */
[----:B------:R0:W5:Y:S04]  /*13d00*/  @P0 LDG.E R12, desc[UR40][R8.64] ;  /* 0x00000028080c0981 */ /* 0x000168000c1e1900 */
[----:B------:R0:W5:Y:S04]  /*13d10*/  @P1 LDG.E R3, desc[UR40][R6.64] ;  /* 0x0000002806031981 */ /* 0x000168000c1e1900 */
[----:B--2---:R1:W-:Y:S02]  /*13d20*/  STL [R1+0x34], R10 ;  /* 0x0000340a01007387 */ /* 0x0043e40000100800 */
[----:B-1----:R-:W-:Y:S01]  /*13d30*/  @P3 IADD3 R10, P4, R0, UR10, RZ ;  /* 0x0000000a000a3c10 */ /* 0x002fe2000ff9e0ff */
[----:B------:R-:W-:Y:S01]  /*13d40*/  IMAD.U32 R0, RZ, RZ, UR4 ;  /* 0x00000004ff007e24 */ /* 0x000fe2000f8e00ff */
[----:B------:R-:W-:-:S02]  /*13d50*/  ULDC.64 UR4, c[0x0][0x418] ;  /* 0x0001060000047ab9 */ /* 0x000fc40000000a00 */
[----:B------:R-:W-:-:S05]  /*13d60*/  @P3 IADD3.X R11, R15, UR11, RZ, P4, !PT ;  /* 0x0000000b0f0b3c10 */ /* 0x000fca000a7fe4ff */
[----:B------:R-:W2:Y:S01]  /*13d70*/  @P3 LDG.E R0, desc[UR40][R10.64] ;  /* 0x000000280a003981 */ /* 0x000ea2000c1e1900 */
[----:B------:R-:W-:-:S03]  /*13d80*/  UISETP.NE.U32.AND UP0, UPT, UR4, URZ, UPT ;  /* 0x0000003f0400728c */ /* 0x000fc6000bf05070 */
[----:B------:R-:W-:Y:S01]  /*13d90*/  ULDC UR4, c[0x0][0x424] ;  /* 0x0001090000047ab9 */ /* 0x000fe20000000800 */
[----:B------:R-:W-:-:S03]  /*13da0*/  UISETP.NE.AND.EX UP0, UPT, UR5, URZ, UPT, UP0 ;  /* 0x0000003f0500728c */ /* 0x000fc6000bf05300 */
[----:B------:R-:W-:Y:S01]  /*13db0*/  ULDC UR5, c[0x0][0x2f0] ;  /* 0x0000bc0000057ab9 */ /* 0x000fe20000000800 */
[----:B------:R-:W-:Y:S01]  /*13dc0*/  USEL UR4, UR4, 0x1, UP0 ;  /* 0x0000000104047887 */ /* 0x000fe20008000000 */
[----:B--2---:R1:W-:Y:S04]  /*13dd0*/  STL [R1+0x38], R0 ;  /* 0x0000380001007387 */ /* 0x0043e80000100800 */
[----:B------:R0:W5:Y:S01]  /*13de0*/  LDL R14, [R1+0x38] ;  /* 0x00003800010e7983 */ /* 0x0001620000100800 */
[----:B------:R-:W-:-:S03]  /*13df0*/  UIMAD UR4, UR4, UR5, URZ ;  /* 0x00000005040472a4 */ /* 0x000fc6000f8e023f */
[----:B------:R-:W-:Y:S02]  /*13e00*/  ULDC UR5, c[0x0][0x348] ;  /* 0x0000d20000057ab9 */ /* 0x000fe40000000800 */
[----:B-1----:R-:W-:Y:S02]  /*13e10*/  IMAD.U32 R0, RZ, RZ, UR5 ;  /* 0x00000005ff007e24 */ /* 0x002fe4000f8e00ff */
[----:B------:R-:W-:Y:S01]  /*13e20*/  IMAD.U32 R10, RZ, RZ, UR4 ;  /* 0x00000004ff0a7e24 */ /* 0x000fe2000f8e00ff */
[----:B0-----:R-:W-:Y:S06]  /*13e30*/  @P3 BRA `(.L_x_5021) ;  /* 0x0000000000143947 */ /* 0x001fec0003800000 */
[----:B------:R-:W-:Y:S05]  /*13e40*/  @!P2 BRA `(.L_x_5021) ;  /* 0x000000000010a947 */ /* 0x000fea0003800000 */
[----:B------:R-:W2:Y:S04]  /*13e50*/  LDG.E R11, desc[UR40][R4.64] ;  /* 0x00000028040b7981 */ /* 0x000ea8000c1e1900 */
[----:B------:R-:W2:Y:S02]  /*13e60*/  LDG.E R4, desc[UR40][R4.64+0x4] ;  /* 0x0000042804047981 */ /* 0x000ea4000c1e1900 */
[----:B--2--5:R-:W-:-:S05]  /*13e70*/  IMAD.IADD R14, R4, 0x1, -R11 ;  /* 0x00000001040e7824 */ /* 0x024fca00078e0a0b */
[----:B------:R0:W-:Y:S02]  /*13e80*/  STL [R1+0x38], R14 ;  /* 0x0000380e01007387 */ /* 0x0001e40000100800 */
.L_x_5021:
[----:B-----5:R-:W-:Y:S01]  /*13e90*/  IADD3 R4, R12, R2, RZ ;  /* 0x000000020c047210 */ /* 0x020fe20007ffe0ff */
[----:B------:R-:W-:Y:S01]  /*13ea0*/  ULDC.64 UR4, c[0x0][0xa20] ;  /* 0x0002880000047ab9 */ /* 0x000fe20000000a00 */
[----:B------:R1:W-:Y:S01]  /*13eb0*/  STL [R1+0x14], R13 ;  /* 0x0000140d01007387 */ /* 0x0003e20000100800 */
[----:B------:R-:W-:-:S03]  /*13ec0*/  ISETP.NE.U32.AND P2, PT, RZ, UR4, PT ;  /* 0x00000004ff007c0c */ /* 0x000fc6000bf45070 */
[----:B------:R1:W-:Y:S01]  /*13ed0*/  STL [R1+0x24], R4 ;  /* 0x0000240401007387 */ /* 0x0003e20000100800 */
[----:B------:R-:W-:-:S13]  /*13ee0*/  ISETP.NE.AND.EX P2, PT, RZ, UR5, PT, P2 ;  /* 0x00000005ff007c0c */ /* 0x000fda000bf45320 */
[----:B-1----:R-:W-:Y:S05]  /*13ef0*/  @!P2 BRA `(.L_x_5022) ;  /* 0x000000000014a947 */ /* 0x002fea0003800000 */
[----:B------:R-:W2:Y:S02]  /*13f00*/  LDL R4, [R1] ;  /* 0x0000000001047983 */ /* 0x000ea40000100800 */
[----:B--2---:R-:W-:-:S04]  /*13f10*/  IADD3 R10, P0, R4, UR4, RZ ;  /* 0x00000004040a7c10 */ /* 0x004fc8000ff1e0ff */
[----:B------:R-:W-:-:S05]  /*13f20*/  IADD3.X R11, R15, UR5, RZ, P0, !PT ;  /* 0x000000050f0b7c10 */ /* 0x000fca00087fe4ff */
[----:B------:R1:W5:Y:S01]  /*13f30*/  LDG.E R10, desc[UR40][R10.64] ;  /* 0x000000280a0a7981 */ /* 0x000362000c1e1900 */
[----:B------:R-:W-:Y:S05]  /*13f40*/  BRA `(.L_x_5023) ;  /* 0x0000000000107947 */ /* 0x000fea0003800000 */
.L_x_5022:
[----:B------:R-:W-:Y:S05]  /*13f50*/  @!P0 BRA `(.L_x_5023) ;  /* 0x00000000000c8947 */ /* 0x000fea0003800000 */
[----:B------:R-:W2:Y:S04]  /*13f60*/  LDG.E R10, desc[UR40][R8.64] ;  /* 0x00000028080a7981 */ /* 0x000ea8000c1e1900 */
[----:B------:R-:W2:Y:S02]  /*13f70*/  LDG.E R8, desc[UR40][R8.64+0x4] ;  /* 0x0000042808087981 */ /* 0x000ea4000c1e1900 */
[----:B--2---:R-:W-:-:S07]  /*13f80*/  IMAD.IADD R10, R8, 0x1, -R10 ;  /* 0x00000001080a7824 */ /* 0x004fce00078e0a0a */
.L_x_5023:
[----:B-----5:R-:W-:Y:S01]  /*13f90*/  IMAD.IADD R10, R10, 0x1, -R2 ;  /* 0x000000010a0a7824 */ /* 0x020fe200078e0a02 */
[----:B------:R-:W2:Y:S01]  /*13fa0*/  LDC R4, c[0x0][0x448] ;  /* 0x00011200ff047b82 */ /* 0x000ea20000000800 */
[----:B------:R-:W3:Y:S04]  /*13fb0*/  @P1 LDG.E R2, desc[UR40][R6.64] ;  /* 0x0000002806021981 */ /* 0x000ee8000c1e1900 */
[----:B------:R-:W3:Y:S01]  /*13fc0*/  @P1 LDG.E R6, desc[UR40][R6.64+0x4] ;  /* 0x0000042806061981 */ /* 0x000ee2000c1e1900 */
[----:B------:R-:W-:Y:S01]  /*13fd0*/  BSSY B0, `(.L_x_5024) ;  /* 0x00001d2000007945 */ /* 0x000fe20003800000 */
[----:B--2---:R-:W-:-:S13]  /*13fe0*/  ISETP.NE.AND P0, PT, R4, 0x1, PT ;  /* 0x000000010400780c */ /* 0x004fda0003f05270 */
[----:B------:R-:W2:Y:S01]  /*13ff0*/  @P0 LDC R5, c[0x0][0x44c] ;  /* 0x00011300ff050b82 */ /* 0x000ea20000000800 */
[----:B---3--:R-:W-:-:S07]  /*14000*/  @P1 IMAD.IADD R0, R6, 0x1, -R2 ;  /* 0x0000000106001824 */ /* 0x008fce00078e0a02 */
[----:B------:R-:W3:Y:S01]  /*14010*/  @P0 LDC R6, c[0x0][0x450] ;  /* 0x00011400ff060b82 */ /* 0x000ee20000000800 */
[----:B------:R-:W-:-:S04]  /*14020*/  IMAD.SHL.U32 R2, R17, 0x40, RZ ;  /* 0x0000004011027824 */ /* 0x000fc800078e00ff */
[----:B------:R-:W-:-:S04]  /*14030*/  VIADD R2, R2, 0x3f ;  /* 0x0000003f02027836 */ /* 0x000fc80000000000 */
[----:B--2---:R-:W-:-:S04]  /*14040*/  @P0 IMAD.HI.U32 R5, R2, R5, RZ ;  /* 0x0000000502050227 */ /* 0x004fc800078e00ff */
[----:B------:R-:W-:Y:S02]  /*14050*/  IMAD.MOV.U32 R4, RZ, RZ, R2 ;  /* 0x000000ffff047224 */ /* 0x000fe400078e0002 */
[----:B------:R-:W-:-:S05]  /*14060*/  IMAD.IADD R2, R10, 0x1, R0 ;  /* 0x000000010a027824 */ /* 0x000fca00078e0200 */
[C---:B------:R-:W-:Y:S02]  /*14070*/  IADD3 R21, R2.reuse, 0x40, -R14 ;  /* 0x0000004002157810 */ /* 0x040fe40007ffe80e */
[----:B---3--:R-:W-:Y:S01]  /*14080*/  @P0 SHF.R.U32.HI R4, RZ, R6, R5 ;  /* 0x00000006ff040219 */ /* 0x008fe20000011605 */
[----:B------:R-:W-:-:S04]  /*14090*/  VIADD R5, R2, 0x3f ;  /* 0x0000003f02057836 */ /* 0x000fc80000000000 */
[----:B------:R-:W-:Y:S01]  /*140a0*/  IMAD.IADD R2, R21, 0x1, R4 ;  /* 0x0000000115027824 */ /* 0x000fe200078e0204 */
[----:B------:R-:W-:-:S04]  /*140b0*/  SHF.R.S32.HI R4, RZ, 0x1f, R5 ;  /* 0x0000001fff047819 */ /* 0x000fc80000011405 */
[----:B------:R-:W-:Y:S02]  /*140c0*/  LEA.HI R20, R4, R5, RZ, 0x6 ;  /* 0x0000000504147211 */ /* 0x000fe400078f30ff */
[----:B------:R-:W-:Y:S02]  /*140d0*/  SHF.R.S32.HI R4, RZ, 0x1f, R2 ;  /* 0x0000001fff047819 */ /* 0x000fe40000011402 */
[----:B------:R-:W-:Y:S02]  /*140e0*/  SHF.R.S32.HI R20, RZ, 0x6, R20 ;  /* 0x00000006ff147819 */ /* 0x000fe40000011414 */
[----:B------:R-:W-:-:S04]  /*140f0*/  LEA.HI R2, R4, R2, RZ, 0x6 ;  /* 0x0000000204027211 */ /* 0x000fc800078f30ff */
[----:B------:R-:W-:-:S04]  /*14100*/  SHF.R.S32.HI R2, RZ, 0x6, R2 ;  /* 0x00000006ff027819 */ /* 0x000fc80000011402 */
[----:B------:R-:W-:-:S05]  /*14110*/  VIMNMX R2, R20, R2, PT ;  /* 0x0000000214027248 */ /* 0x000fca0003fe0100 */
[--C-:B------:R-:W-:Y:S02]  /*14120*/  IMAD R2, R2, 0x40, -R10.reuse ;  /* 0x0000004002027824 */ /* 0x100fe400078e0a0a */
[----:B------:R-:W-:-:S03]  /*14130*/  IMAD.MOV R10, RZ, RZ, -R10 ;  /* 0x000000ffff0a7224 */ /* 0x000fc600078e0a0a */
[----:B------:R-:W-:Y:S02]  /*14140*/  VIMNMX R0, R2, R0, PT ;  /* 0x0000000002007248 */ /* 0x000fe40003fe0100 */
[----:B------:R-:W-:-:S04]  /*14150*/  VIMNMX R2, RZ, R10, !PT ;  /* 0x0000000aff027248 */ /* 0x000fc80007fe0100 */
        /* <DEDUP_REMOVED lines=13> */
[----:B------:R-:W2:Y:S02]  /*14230*/  S2R R4, SR_TID.X ;  /* 0x0000000000047919 */ /* 0x000ea40000002100 */
[----:B--2---:R-:W-:-:S04]  /*14240*/  SHF.R.U32.HI R4, RZ, 0x5, R4 ;  /* 0x00000005ff047819 */ /* 0x004fc80000011604 */
[----:B------:R-:W-:-:S05]  /*14250*/  LOP3.LUT R4, R4, 0x3, RZ, 0xc0, !PT ;  /* 0x0000000304047812 */ /* 0x000fca00078ec0ff */
[----:B0-----:R0:W2:Y:S02]  /*14260*/  SHFL.IDX PT, R14, R4, RZ, 0x1f ;  /* 0x00001fff040e7589 */ /* 0x0010a400000e0000 */
.L_x_5228:
[----:B--2---:R-:W-:Y:S02]  /*14270*/  ISETP.NE.AND P0, PT, R14, RZ, PT ;  /* 0x000000ff0e00720c */ /* 0x004fe40003f05270 */
[----:B------:R-:W-:-:S11]  /*14280*/  PLOP3.LUT P6, PT, PT, PT, PT, 0x8, 0x0 ;  /* 0x000000000000781c */ /* 0x000fd60003fce170 */
[----:B------:R-:W-:Y:S05]  /*14290*/  @P0 BRA `(.L_x_5027) ;  /* 0x00000000000c0947 */ /* 0x000fea0003800000 */
[----:B------:R-:W-:-:S03]  /*142a0*/  UMOV UR4, 0xffffffff ;  /* 0xffffffff00047882 */ /* 0x000fc60000000000 */
[----:B------:R-:W-:Y:S05]  /*142b0*/  BRA.DIV UR4, `(.L_x_5028) ;  /* 0x0000008604ac7947 */ /* 0x000fea000b800000 */
[----:B------:R-:W-:-:S13]  /*142c0*/  ELECT P6, URZ, PT ;  /* 0x00000000003f782f */ /* 0x000fda00038c0000 */
.L_x_5027:
        /* <DEDUP_REMOVED lines=10> */
.L_x_5231:
[----:B------:R-:W-:Y:S05]  /*14370*/  BSYNC B1 ;  /* 0x0000000000017941 */ /* 0x000fea0003800000 */
.L_x_5029:
[----:B------:R-:W-:Y:S04]  /*14380*/  BSSY B1, `(.L_x_5031) ;  /* 0x00000be000017945 */ /* 0x000fe80003800000 */
[----:B------:R-:W-:Y:S05]  /*14390*/  @!P6 BRA `(.L_x_5032) ;  /* 0x0000000800f0e947 */ /* 0x000fea0003800000 */
[----:B------:R-:W2:Y:S04]  /*143a0*/  LDL R9, [R1+0x4] ;  /* 0x0000040001097983 */ /* 0x000ea80000100800 */
        /* <DEDUP_REMOVED lines=10> */
.L_x_5232:
[----:B------:R-:W-:Y:S05]  /*14450*/  BSYNC B2 ;  /* 0x0000000000027941 */ /* 0x000fea0003800000 */
.L_x_5033:
        /* <DEDUP_REMOVED lines=9> */
.L_x_5036:
[----:B------:R-:W-:Y:S05]  /*144f0*/  BSYNC B2 ;  /* 0x0000000000027941 */ /* 0x000fea0003800000 */
.L_x_5035:
        /* <DEDUP_REMOVED lines=14> */
.L_x_5037:
        /* <DEDUP_REMOVED lines=13> */
.L_x_5233:
[----:B------:R-:W-:Y:S05]  /*146b0*/  BSYNC B2 ;  /* 0x0000000000027941 */ /* 0x000fea0003800000 */
.L_x_5038:
[----:B------:R-:W-:Y:S01]  /*146c0*/  BSSY B2, `(.L_x_5040) ;  /* 0x000000b000027945 */ /* 0x000fe20003800000 */
[----:B------:R-:W-:Y:S02]  /*146d0*/  IMAD.MOV.U32 R10, RZ, RZ, 0x0 ;  /* 0x00000000ff0a7424 */ /* 0x000fe400078e00ff */
[----:B-1----:R-:W-:Y:S01]  /*146e0*/  IMAD.MOV.U32 R11, RZ, RZ, 0x12f00000 ;  /* 0x12f00000ff0b7424 */ /* 0x002fe200078e00ff */
[----:B------:R-:W-:Y:S06]  /*146f0*/  @P1 BRA `(.L_x_5041) ;  /* 0x00000000001c1947 */ /* 0x000fec0003800000 */
[----:B------:R-:W1:Y:S01]  /*14700*/  S2R R7, SR_TID.X ;  /* 0x0000000000077919 */ /* 0x000e620000002100 */
[----:B------:R-:W-:-:S04]  /*14710*/  IMAD.MOV.U32 R6, RZ, RZ, 0x10000 ;  /* 0x00010000ff067424 */ /* 0x000fc800078e00ff */
[----:B------:R3:W-:Y:S01]  /*14720*/  SYNCS.ARRIVE.TRANS64 RZ, [R5+URZ+0x28cb0], R6 ;  /* 0x028cb00605ff79a7 */ /* 0x0007e2000800003f */
[----:B-1----:R-:W-:-:S04]  /*14730*/  LOP3.LUT R7, R7, 0x1f, RZ, 0xc0, !PT ;  /* 0x0000001f07077812 */ /* 0x002fc800078ec0ff */
[----:B------:R-:W-:-:S13]  /*14740*/  ISETP.NE.AND P0, PT, R7, RZ, PT ;  /* 0x000000ff0700720c */ /* 0x000fda0003f05270 */
[----:B---3--:R-:W-:Y:S05]  /*14750*/  @!P0 BRA `(.L_x_5041) ;  /* 0x0000000000048947 */ /* 0x008fea0003800000 */
[----:B------:R-:W-:Y:S01]  /*14760*/  BPT.TRAP 0x1 ;  /* 0x000000040000795c */ /* 0x000fe20000300000 */
.L_x_5041:
[----:B------:R-:W-:Y:S05]  /*14770*/  BSYNC B2 ;  /* 0x0000000000027941 */ /* 0x000fea0003800000 */
.L_x_5040:
[----:B------:R-:W3:Y:S04]  /*14780*/  LDL R7, [R1+0x4] ;  /* 0x0000040001077983 */ /* 0x000ee80000100800 */
[----:B------:R-:W3:Y:S01]  /*14790*/  LDL R6, [R1+0x10] ;  /* 0x0000100001067983 */ /* 0x000ee20000100800 */
[----:B------:R-:W-:Y:S01]  /*147a0*/  R2UR UR10, R12 ;  /* 0x000000000c0a72ca */ /* 0x000fe200000e0000 */
[----:B------:R-:W-:Y:S01]  /*147b0*/  UIADD3 UR4, UP0, UR38, 0x670, URZ ;  /* 0x0000067026047890 */ /* 0x000fe2000ff1e03f */
[----:B------:R-:W-:Y:S01]  /*147c0*/  R2UR UR6, R10 ;  /* 0x000000000a0672ca */ /* 0x000fe200000e0000 */
[----:B0-2---:R-:W-:Y:S01]  /*147d0*/  VIADD R5, R5, 0x28cb0 ;  /* 0x00028cb005057836 */ /* 0x005fe20000000000 */
[----:B------:R-:W-:Y:S01]  /*147e0*/  R2UR UR7, R11 ;  /* 0x000000000b0772ca */ /* 0x000fe200000e0000 */
[----:B------:R-:W-:Y:S01]  /*147f0*/  UIADD3.X UR5, URZ, UR39, URZ, UP0, !UPT ;  /* 0x000000273f057290 */ /* 0x000fe200087fe43f */
[----:B------:R-:W-:Y:S01]  /*14800*/  PLOP3.LUT P0, PT, PT, PT, PT, 0x80, 0x0 ;  /* 0x000000000000781c */ /* 0x000fe20003f0f070 */
[----:B---3--:R-:W-:-:S04]  /*14810*/  IMAD R6, R6, 0x10000, R7 ;  /* 0x0001000006067824 */ /* 0x008fc800078e0207 */
[----:B------:R-:W-:-:S08]  /*14820*/  VIADD R7, R6, 0x400 ;  /* 0x0000040006077836 */ /* 0x000fd00000000000 */
.L_x_5042:
        /* <DEDUP_REMOVED lines=15> */
.L_x_5043:
        /* <DEDUP_REMOVED lines=15> */
.L_x_5044:
        /* <DEDUP_REMOVED lines=15> */
.L_x_5045:
        /* <DEDUP_REMOVED lines=15> */
.L_x_5046:
        /* <DEDUP_REMOVED lines=15> */
.L_x_5047:
        /* <DEDUP_REMOVED lines=15> */
.L_x_5048:
        /* <DEDUP_REMOVED lines=15> */
.L_x_5049:
        /* <DEDUP_REMOVED lines=10> */
.L_x_5032:
[----:B------:R-:W-:Y:S05]  /*14f60*/  BSYNC B1 ;  /* 0x0000000000017941 */ /* 0x000fea0003800000 */
.L_x_5031:
[----:B------:R-:W2:Y:S04]  /*14f70*/  LDL.LU R9, [R1+0x10] ;  /* 0x0000100001097983 */ /* 0x000ea80000300800 */
[----:B------:R-:W3:Y:S01]  /*14f80*/  LDL.LU R7, [R1+0x1c] ;  /* 0x00001c0001077983 */ /* 0x000ee20000300800 */
[----:B0-----:R-:W-:Y:S02]  /*14f90*/  IADD3 R4, R8, -0x2, RZ ;  /* 0xfffffffe08047810 */ /* 0x001fe40007ffe0ff */
[----:B------:R-:W-:Y:S02]  /*14fa0*/  PLOP3.LUT P0, PT, PT, PT, PT, 0x8, 0x0 ;  /* 0x000000000000781c */ /* 0x000fe40003f0e170 */
        /* <DEDUP_REMOVED lines=9> */
.L_x_5069:
[----:B------:R-:W-:Y:S05]  /*15040*/  YIELD ;  /* 0x0000000000007946 */ /* 0x000fea0003800000 */
[----:B------:R-:W-:Y:S04]  /*15050*/  BSSY B1, `(.L_x_5050) ;  /* 0x00000bd000017945 */ /* 0x000fe80003800000 */
[----:B---3--:R-:W-:Y:S05]  /*15060*/  @!P6 BRA `(.L_x_5051) ;  /* 0x0000000800ece947 */ /* 0x008fea0003800000 */
[----:B------:R-:W3:Y:S04]  /*15070*/  LDL R8, [R1+0x4] ;  /* 0x0000040001087983 */ /* 0x000ee80000100800 */
[----:B--2---:R-:W3:Y:S04]  /*15080*/  LDL R5, [R1+0x10] ;  /* 0x0000100001057983 */ /* 0x004ee80000100800 */
[----:B------:R-:W2:Y:S01]  /*15090*/  LDL R6, [R1+0x1c] ;  /* 0x00001c0001067983 */ /* 0x000ea20000100800 */
[----:B------:R-:W-:Y:S01]  /*150a0*/  BSSY B2, `(.L_x_5052) ;  /* 0x0000008000027945 */ /* 0x000fe20003800000 */
[----:B------:R-:W0:Y:S02]  /*150b0*/  S2R R7, SR_TID.X ;  /* 0x0000000000077919 */ /* 0x000e240000002100 */
[----:B0-----:R-:W-:-:S04]  /*150c0*/  LOP3.LUT R7, R7, 0x7f, RZ, 0xc0, !PT ;  /* 0x0000007f07077812 */ /* 0x001fc800078ec0ff */
[----:B------:R-:W-:Y:S01]  /*150d0*/  ISETP.NE.AND P2, PT, R7, RZ, PT ;  /* 0x000000ff0700720c */ /* 0x000fe20003f45270 */
[----:B---3--:R-:W-:Y:S01]  /*150e0*/  IMAD R5, R5, 0x8, R8 ;  /* 0x0000000805057824 */ /* 0x008fe200078e0208 */
[----:B--2---:R-:W-:-:S04]  /*150f0*/  SHF.L.U32 R6, R6, 0x1f, RZ ;  /* 0x0000001f06067819 */ /* 0x004fc800000006ff */
[----:B------:R-:W0:Y:S02]  /*15100*/  SYNCS.PHASECHK.TRANS64.TRYWAIT P1, [R5+URZ+0x28ca0], R6 ;  /* 0x028ca006050075a7 */ /* 0x000e24000802017f */
[----:B0-----:R-:W-:Y:S05]  /*15110*/  @!P1 BRA `(.L_x_5053) ;  /* 0x0000007800749947 */ /* 0x001fea0003800000 */
.L_x_5234:
[----:B------:R-:W-:Y:S05]  /*15120*/  BSYNC B2 ;  /* 0x0000000000027941 */ /* 0x000fea0003800000 */
.L_x_5052:
        /* <DEDUP_REMOVED lines=9> */
.L_x_5055:
[----:B------:R-:W-:Y:S05]  /*151c0*/  BSYNC B2 ;  /* 0x0000000000027941 */ /* 0x000fea0003800000 */
.L_x_5054:
        /* <DEDUP_REMOVED lines=13> */
.L_x_5056:
        /* <DEDUP_REMOVED lines=13> */
.L_x_5235:
[----:B------:R-:W-:Y:S05]  /*15370*/  BSYNC B2 ;  /* 0x0000000000027941 */ /* 0x000fea0003800000 */
.L_x_5057:
[----:B------:R-:W-:Y:S01]  /*15380*/  BSSY B2, `(.L_x_5059) ;  /* 0x000000b000027945 */ /* 0x000fe20003800000 */
[----:B------:R-:W-:Y:S02]  /*15390*/  IMAD.MOV.U32 R10, RZ, RZ, 0x0 ;  /* 0x00000000ff0a7424 */ /* 0x000fe400078e00ff */
[----:B-1----:R-:W-:Y:S01]  /*153a0*/  IMAD.MOV.U32 R11, RZ, RZ, 0x12f00000 ;  /* 0x12f00000ff0b7424 */ /* 0x002fe200078e00ff */
[----:B------:R-:W-:Y:S06]  /*153b0*/  @P2 BRA `(.L_x_5060) ;  /* 0x00000000001c2947 */ /* 0x000fec0003800000 */
[----:B------:R-:W1:Y:S01]  /*153c0*/  S2R R7, SR_TID.X ;  /* 0x0000000000077919 */ /* 0x000e620000002100 */
[----:B0-2---:R-:W-:-:S04]  /*153d0*/  IMAD.MOV.U32 R6, RZ, RZ, 0x10000 ;  /* 0x00010000ff067424 */ /* 0x005fc800078e00ff */
[----:B------:R3:W-:Y:S01]  /*153e0*/  SYNCS.ARRIVE.TRANS64 RZ, [R5+URZ+0x28cb0], R6 ;  /* 0x028cb00605ff79a7 */ /* 0x0007e2000800003f */
[----:B-1----:R-:W-:-:S04]  /*153f0*/  LOP3.LUT R7, R7, 0x1f, RZ, 0xc0, !PT ;  /* 0x0000001f07077812 */ /* 0x002fc800078ec0ff */
[----:B------:R-:W-:-:S13]  /*15400*/  ISETP.NE.AND P1, PT, R7, RZ, PT ;  /* 0x000000ff0700720c */ /* 0x000fda0003f25270 */
[----:B---3--:R-:W-:Y:S05]  /*15410*/  @!P1 BRA `(.L_x_5060) ;  /* 0x0000000000049947 */ /* 0x008fea0003800000 */
[----:B------:R-:W-:Y:S01]  /*15420*/  BPT.TRAP 0x1 ;  /* 0x000000040000795c */ /* 0x000fe20000300000 */
.L_x_5060:
[----:B------:R-:W-:Y:S05]  /*15430*/  BSYNC B2 ;  /* 0x0000000000027941 */ /* 0x000fea0003800000 */
.L_x_5059:
[----:B------:R-:W3:Y:S04]  /*15440*/  LDL R7, [R1+0x4] ;  /* 0x0000040001077983 */ /* 0x000ee80000100800 */
[----:B0-2---:R-:W3:Y:S01]  /*15450*/  LDL R6, [R1+0x10] ;  /* 0x0000100001067983 */ /* 0x005ee20000100800 */
        /* <DEDUP_REMOVED lines=9> */
.L_x_5061:
        /* <DEDUP_REMOVED lines=15> */
.L_x_5062:
        /* <DEDUP_REMOVED lines=15> */
.L_x_5063:
        /* <DEDUP_REMOVED lines=15> */
.L_x_5064:
        /* <DEDUP_REMOVED lines=15> */
.L_x_5065:
        /* <DEDUP_REMOVED lines=15> */
.L_x_5066:
        /* <DEDUP_REMOVED lines=15> */
.L_x_5067:
        /* <DEDUP_REMOVED lines=15> */
.L_x_5068:
        /* <DEDUP_REMOVED lines=10> */
.L_x_5051:
[----:B------:R-:W-:Y:S05]  /*15c20*/  BSYNC B1 ;  /* 0x0000000000017941 */ /* 0x000fea0003800000 */
.L_x_5050:
[----:B------:R-:W3:Y:S04]  /*15c30*/  LDL.LU R9, [R1+0x10] ;  /* 0x0000100001097983 */ /* 0x000ee80000300800 */
[----:B--2---:R-:W2:Y:S01]  /*15c40*/  LDL.LU R7, [R1+0x1c] ;  /* 0x00001c0001077983 */ /* 0x004ea20000300800 */
[C---:B------:R-:W-:Y:S01]  /*15c50*/  ISETP.GT.AND P2, PT, R4.reuse, R2, PT ;  /* 0x000000020400720c */ /* 0x040fe20003f44270 */
[----:B------:R-:W-:Y:S02]  /*15c60*/  VIADD R4, R4, 0xffffffff ;  /* 0xffffffff04047836 */ /* 0x000fe40000000000 */
[----:B---3--:R-:W-:-:S05]  /*15c70*/  VIADD R5, R9, 0x1 ;  /* 0x0000000109057836 */ /* 0x008fca0000000000 */
[----:B------:R-:W-:-:S04]  /*15c80*/  ISETP.NE.AND P1, PT, R5, 0x2, PT ;  /* 0x000000020500780c */ /* 0x000fc80003f25270 */
[----:B------:R-:W-:Y:S02]  /*15c90*/  SEL R6, RZ, 0x1, P1 ;  /* 0x00000001ff067807 */ /* 0x000fe40000800000 */
[----:B------:R-:W-:Y:S02]  /*15ca0*/  SEL R5, R5, RZ, P1 ;  /* 0x000000ff05057207 */ /* 0x000fe40000800000 */
[----:B--2---:R-:W-:-:S05]  /*15cb0*/  LOP3.LUT R7, R7, R6, RZ, 0x3c, !PT ;  /* 0x0000000607077212 */ /* 0x004fca00078e3cff */
[----:B------:R3:W-:Y:S04]  /*15cc0*/  STL [R1+0x1c], R7 ;  /* 0x00001c0701007387 */ /* 0x0007e80000100800 */
[----:B------:R3:W-:Y:S01]  /*15cd0*/  STL [R1+0x10], R5 ;  /* 0x0000100501007387 */ /* 0x0007e20000100800 */
[----:B------:R-:W-:Y:S05]  /*15ce0*/  @P2 BRA `(.L_x_5069) ;  /* 0xfffffff000d42947 */ /* 0x000fea000383ffff */
.L_x_5025:
[----:B------:R-:W-:Y:S05]  /*15cf0*/  BSYNC B0 ;  /* 0x0000000000007941 */ /* 0x000fea0003800000 */
.L_x_5024:
[----:B------:R-:W4:Y:S01]  /*15d00*/  LDC R0, c[0x0][0x448] ;  /* 0x00011200ff007b82 */ /* 0x000f220000000800 */
[----:B------:R-:W-:Y:S05]  /*15d10*/  @!P0 WARPSYNC.ALL ;  /* 0x0000000000008948 */ /* 0x000fea0003800000 */
[----:B------:R-:W-:Y:S02]  /*15d20*/  BSSY B7, `(.L_x_5070) ;  /* 0x00004fa000077945 */ /* 0x000fe40003800000 */
[----:B------:R-:W-:Y:S01]  /*15d30*/  @!P0 BAR.SYNC.DEFER_BLOCKING 0xc, 0x180 ;  /* 0x0306000000008b1d */ /* 0x000fe20000010000 */
[----:B----4-:R-:W-:Y:S02]  /*15d40*/  ISETP.NE.AND P1, PT, R0, 0x1, PT ;  /* 0x000000010000780c */ /* 0x010fe40003f25270 */
[----:B------:R-:W-:-:S11]  /*15d50*/  LEA R0, R17, 0x3f, 0x6 ;  /* 0x0000003f11007811 */ /* 0x000fd600078e30ff */
[----:B------:R-:W4:Y:S08]  /*15d60*/  @P1 LDC R2, c[0x0][0x44c] ;  /* 0x00011300ff021b82 */ /* 0x000f300000000800 */
[----:B------:R-:W5:Y:S01]  /*15d70*/  @P1 LDC R3, c[0x0][0x450] ;  /* 0x00011400ff031b82 */ /* 0x000f620000000800 */
[----:B----4-:R-:W-:-:S05]  /*15d80*/  @P1 IMAD.HI.U32 R2, R0, R2, RZ ;  /* 0x0000000200021227 */ /* 0x010fca00078e00ff */
[----:B-----5:R-:W-:-:S05]  /*15d90*/  @P1 SHF.R.U32.HI R0, RZ, R3, R2 ;  /* 0x00000003ff001219 */ /* 0x020fca0000011602 */
[----:B------:R-:W-:-:S05]  /*15da0*/  IMAD.IADD R0, R21, 0x1, R0 ;  /* 0x0000000115007824 */ /* 0x000fca00078e0200 */
[----:B------:R-:W-:-:S04]  /*15db0*/  SHF.R.S32.HI R2, RZ, 0x1f, R0 ;  /* 0x0000001fff027819 */ /* 0x000fc80000011400 */
[----:B------:R-:W-:-:S04]  /*15dc0*/  LEA.HI R0, R2, R0, RZ, 0x6 ;  /* 0x0000000002007211 */ /* 0x000fc800078f30ff */
[----:B------:R-:W-:-:S04]  /*15dd0*/  SHF.R.S32.HI R0, RZ, 0x6, R0 ;  /* 0x00000006ff007819 */ /* 0x000fc80000011400 */
[----:B------:R-:W-:-:S04]  /*15de0*/  VIMNMX R4, R20, R0, PT ;  /* 0x0000000014047248 */ /* 0x000fc80003fe0100 */
[----:B------:R-:W-:Y:S01]  /*15df0*/  ISETP.GT.AND P0, PT, R4, RZ, PT ;  /* 0x000000ff0400720c */ /* 0x000fe20003f04270 */
[----:B------:R4:W-:-:S12]  /*15e00*/  STL [R1+0x30], R4 ;  /* 0x0000300401007387 */ /* 0x0009d80000100800 */
[----:B----4-:R-:W-:Y:S05]  /*15e10*/  @P0 BRA `(.L_x_5071) ;  /* 0x0000000000440947 */ /* 0x010fea0003800000 */
[----:B--23--:R-:W2:Y:S02]  /*15e20*/  S2R R5, SR_TID.X ;  /* 0x0000000000057919 */ /* 0x00cea40000002100 */
[----:B--2---:R-:W-:-:S04]  /*15e30*/  LOP3.LUT R5, R5, 0x7f, RZ, 0xc0, !PT ;  /* 0x0000007f05057812 */ /* 0x004fc800078ec0ff */
[----:B------:R-:W-:-:S13]  /*15e40*/  ISETP.NE.AND P0, PT, R5, RZ, PT ;  /* 0x000000ff0500720c */ /* 0x000fda0003f05270 */
[----:B------:R-:W-:Y:S05]  /*15e50*/  @P0 BRA `(.L_x_5072) ;  /* 0x0000004c00980947 */ /* 0x000fea0003800000 */
[----:B------:R-:W2:Y:S01]  /*15e60*/  S2R R3, SR_LANEID ;  /* 0x0000000000037919 */ /* 0x000ea20000000000 */
[----:B------:R-:W-:Y:S02]  /*15e70*/  VOTEU.ANY UR4, UPT, PT ;  /* 0x0000000000047886 */ /* 0x000fe400038e0100 */
[----:B------:R-:W2:Y:S08]  /*15e80*/  FLO.U32 R0, UR4 ;  /* 0x0000000400007d00 */ /* 0x000eb000080e0000 */
[----:B------:R-:W3:Y:S01]  /*15e90*/  POPC R5, UR4 ;  /* 0x0000000400057d09 */ /* 0x000ee20008000000 */
[----:B--2---:R-:W-:-:S02]  /*15ea0*/  ISETP.EQ.U32.AND P0, PT, R0, R3, PT ;  /* 0x000000030000720c */ /* 0x004fc40003f02070 */
[----:B------:R-:W3:Y:S11]  /*15eb0*/  LDC.64 R2, c[0x0][0xc60] ;  /* 0x00031800ff027b82 */ /* 0x000ef60000000a00 */
[----:B---3--:R-:W2:Y:S01]  /*15ec0*/  @P0 ATOMG.E.ADD.STRONG.GPU PT, R3, desc[UR40][R2.64], R5 ;  /* 0x00000005020309a8 */ /* 0x008ea200081ee1e8 */
[----:B------:R-:W3:Y:S02]  /*15ed0*/  S2R R4, SR_LTMASK ;  /* 0x0000000000047919 */ /* 0x000ee40000003900 */
[----:B---3--:R-:W-:-:S04]  /*15ee0*/  LOP3.LUT R4, R4, UR4, RZ, 0xc0, !PT ;  /* 0x0000000404047c12 */ /* 0x008fc8000f8ec0ff */
[----:B------:R-:W3:Y:S01]  /*15ef0*/  POPC R7, R4 ;  /* 0x0000000400077309 */ /* 0x000ee20000000000 */
[----:B--2---:R-:W3:Y:S02]  /*15f00*/  SHFL.IDX PT, R0, R3, R0, 0x1f ;  /* 0x00001f0003007589 */ /* 0x004ee400000e0000 */
[----:B---3--:R-:W-:Y:S01]  /*15f10*/  IADD3 R16, R0, UR36, R7 ;  /* 0x0000002400107c10 */ /* 0x008fe2000fffe007 */
[----:B------:R-:W-:Y:S06]  /*15f20*/  BRA `(.L_x_5072) ;  /* 0x0000004c00647947 */ /* 0x000fec0003800000 */
.L_x_5071:
[----:B------:R-:W4:Y:S01]  /*15f30*/  LDL R0, [R1+0x4] ;  /* 0x0000040001007983 */ /* 0x000f220000100800 */
[----:B------:R-:W-:Y:S01]  /*15f40*/  BSSY B6, `(.L_x_5073) ;  /* 0x0000014000067945 */ /* 0x000fe20003800000 */
[----:B----4-:R-:W-:-:S05]  /*15f50*/  VIADD R0, R0, 0x22400 ;  /* 0x0002240000007836 */ /* 0x010fca0000000000 */
[----:B------:R-:W-:-:S13]  /*15f60*/  LOP3.LUT P0, RZ, R0, 0x3ff, RZ, 0xc0, !PT ;  /* 0x000003ff00ff7812 */ /* 0x000fda000780c0ff */
[----:B------:R-:W-:Y:S05]  /*15f70*/  @!P0 BRA `(.L_x_5074) ;  /* 0x0000000000408947 */ /* 0x000fea0003800000 */
[----:B------:R-:W-:Y:S01]  /*15f80*/  MOV R2, 0x0 ;  /* 0x0000000000027802 */ /* 0x000fe20000000f00 */
[----:B------:R-:W-:Y:S01]  /*15f90*/  ULDC.64 UR6, c[0x4][0x90] ;  /* 0x0100240000067ab9 */ /* 0x000fe20000000a00 */
[----:B------:R-:W-:Y:S01]  /*15fa0*/  ULDC.64 UR8, c[0x4][0x98] ;  /* 0x0100260000087ab9 */ /* 0x000fe20000000a00 */
[----:B------:R-:W-:Y:S01]  /*15fb0*/  ULDC.64 UR4, c[0x4][0x8] ;  /* 0x0100020000047ab9 */ /* 0x000fe20000000a00 */
[----:B------:R-:W-:Y:S02]  /*15fc0*/  IMAD.U32 R4, RZ, RZ, UR6 ;  /* 0x00000006ff047e24 */ /* 0x000fe4000f8e00ff */
[----:B------:R-:W4:Y:S01]  /*15fd0*/  LDC.64 R2, c[0x4][R2] ;  /* 0x0100000002027b82 */ /* 0x000f220000000a00 */
[----:B--23--:R-:W-:Y:S02]  /*15fe0*/  IMAD.U32 R5, RZ, RZ, UR7 ;  /* 0x00000007ff057e24 */ /* 0x00cfe4000f8e00ff */
[----:B------:R-:W-:Y:S02]  /*15ff0*/  IMAD.U32 R6, RZ, RZ, UR8 ;  /* 0x00000008ff067e24 */ /* 0x000fe4000f8e00ff */
[----:B------:R-:W-:-:S02]  /*16000*/  IMAD.U32 R7, RZ, RZ, UR9 ;  /* 0x00000009ff077e24 */ /* 0x000fc4000f8e00ff */
[----:B------:R-:W-:Y:S02]  /*16010*/  IMAD.U32 R10, RZ, RZ, UR4 ;  /* 0x00000004ff0a7e24 */ /* 0x000fe4000f8e00ff */
[----:B-1----:R-:W-:Y:S02]  /*16020*/  IMAD.U32 R11, RZ, RZ, UR5 ;  /* 0x00000005ff0b7e24 */ /* 0x002fe4000f8e00ff */
[----:B------:R-:W-:Y:S02]  /*16030*/  IMAD.MOV.U32 R8, RZ, RZ, 0x70 ;  /* 0x00000070ff087424 */ /* 0x000fe400078e00ff */
[----:B------:R-:W-:Y:S02]  /*16040*/  IMAD.MOV.U32 R12, RZ, RZ, 0x1 ;  /* 0x00000001ff0c7424 */ /* 0x000fe400078e00ff */
[----:B------:R-:W-:-:S07]  /*16050*/  IMAD.MOV.U32 R13, RZ, RZ, RZ ;  /* 0x000000ffff0d7224 */ /* 0x000fce00078e00ff */
[----:B------:R-:W-:-:S07]  /*16060*/  LEPC R20, `(.L_x_5074) ;  /* 0x000000001014794e */ /* 0x000fce0000000000 */
[----:B0---4-:R-:W-:Y:S05]  /*16070*/  CALL.ABS.NOINC R2 ;  /* 0x0000000002007343 */ /* 0x011fea0003c00000 */
.L_x_5074:
[----:B------:R-:W-:Y:S05]  /*16080*/  BSYNC B6 ;  /* 0x0000000000067941 */ /* 0x000fea0003800000 */
.L_x_5073:
        /* <DEDUP_REMOVED lines=9> */
[----:B------:R4:W0:Y:S01]  /*16120*/  LDC.64 R2, c[0x4][R0] ;  /* 0x0100000000027b82 */ /* 0x0008220000000a00 */
[----:B------:R-:W-:Y:S01]  /*16130*/  IMAD.U32 R4, RZ, RZ, UR6 ;  /* 0x00000006ff047e24 */ /* 0x000fe2000f8e00ff */
[----:B--23--:R-:W-:Y:S01]  /*16140*/  MOV R7, UR9 ;  /* 0x0000000900077c02 */ /* 0x00cfe20008000f00 */
[----:B------:R-:W-:Y:S02]  /*16150*/  IMAD.U32 R5, RZ, RZ, UR7 ;  /* 0x00000007ff057e24 */ /* 0x000fe4000f8e00ff */
[----:B------:R-:W-:Y:S02]  /*16160*/  IMAD.U32 R6, RZ, RZ, UR8 ;  /* 0x00000008ff067e24 */ /* 0x000fe4000f8e00ff */
[----:B------:R-:W-:-:S02]  /*16170*/  IMAD.U32 R10, RZ, RZ, UR4 ;  /* 0x00000004ff0a7e24 */ /* 0x000fc4000f8e00ff */
[----:B-1----:R-:W-:Y:S02]  /*16180*/  IMAD.U32 R11, RZ, RZ, UR5 ;  /* 0x00000005ff0b7e24 */ /* 0x002fe4000f8e00ff */
[----:B------:R-:W-:Y:S02]  /*16190*/  IMAD.MOV.U32 R8, RZ, RZ, 0x70 ;  /* 0x00000070ff087424 */ /* 0x000fe400078e00ff */
[----:B------:R-:W-:Y:S02]  /*161a0*/  IMAD.MOV.U32 R12, RZ, RZ, 0x1 ;  /* 0x00000001ff0c7424 */ /* 0x000fe400078e00ff */
[----:B----4-:R-:W-:-:S07]  /*161b0*/  IMAD.MOV.U32 R13, RZ, RZ, RZ ;  /* 0x000000ffff0d7224 */ /* 0x010fce00078e00ff */
[----:B------:R-:W-:-:S07]  /*161c0*/  LEPC R20, `(.L_x_5077) ;  /* 0x000000001014794e */ /* 0x000fce0000000000 */
[----:B0-----:R-:W-:Y:S05]  /*161d0*/  CALL.ABS.NOINC R2 ;  /* 0x0000000002007343 */ /* 0x001fea0003c00000 */
.L_x_5077:
        /* <DEDUP_REMOVED lines=16> */
.L_x_5076:
[----:B------:R-:W-:Y:S05]  /*162e0*/  BSYNC B6 ;  /* 0x0000000000067941 */ /* 0x000fea0003800000 */
.L_x_5075:
[----:B------:R-:W4:Y:S01]  /*162f0*/  LDL.LU R2, [R1] ;  /* 0x0000000001027983 */ /* 0x000f220000300800 */
[----:B------:R-:W-:-:S03]  /*16300*/  ULDC.64 UR4, c[0x0][0x9f8] ;  /* 0x00027e0000047ab9 */ /* 0x000fc60000000a00 */
[----:B------:R-:W5:Y:S04]  /*16310*/  LDL.LU R4, [R1+0x20] ;  /* 0x0000200001047983 */ /* 0x000f680000300800 */
[----:B--23--:R-:W2:Y:S01]  /*16320*/  LDL R7, [R1+0x14] ;  /* 0x0000140001077983 */ /* 0x00cea20000100800 */
[----:B------:R-:W-:-:S03]  /*16330*/  ISETP.NE.U32.AND P0, PT, RZ, UR4, PT ;  /* 0x00000004ff007c0c */ /* 0x000fc6000bf05070 */
[----:B------:R-:W3:Y:S01]  /*16340*/  LDL R0, [R1+0x30] ;  /* 0x0000300001007983 */ /* 0x000ee20000100800 */
[----:B------:R-:W-:-:S13]  /*16350*/  ISETP.NE.AND.EX P0, PT, RZ, UR5, PT, P0 ;  /* 0x00000005ff007c0c */ /* 0x000fda000bf05300 */
[----:B----4-:R-:W-:-:S04]  /*16360*/  @P0 IADD3 R2, P1, R2, UR4, RZ ;  /* 0x0000000402020c10 */ /* 0x010fc8000ff3e0ff */
[----:B-----5:R-:W-:Y:S01]  /*16370*/  @P0 IADD3.X R3, R4, UR5, RZ, P1, !PT ;  /* 0x0000000504030c10 */ /* 0x020fe20008ffe4ff */
[----:B------:R-:W-:-:S04]  /*16380*/  ULDC.64 UR4, c[0x0][0xa08] ;  /* 0x0002820000047ab9 */ /* 0x000fc80000000a00 */
[----:B--2---:R2:W4:Y:S02]  /*16390*/  @P0 LDG.E R7, desc[UR40][R2.64] ;  /* 0x0000002802070981 */ /* 0x004524000c1e1900 */
[----:B--2---:R-:W2:Y:S01]  /*163a0*/  LDC.64 R2, c[0x0][0x418] ;  /* 0x00010600ff027b82 */ /* 0x004ea20000000a00 */
[----:B---3--:R-:W-:Y:S01]  /*163b0*/  VIADD R4, R0, 0xffffffff ;  /* 0xffffffff00047836 */ /* 0x008fe20000000000 */
[----:B----4-:R-:W-:Y:S01]  /*163c0*/  SHF.R.S32.HI R8, RZ, 0x1f, R7 ;  /* 0x0000001fff087819 */ /* 0x010fe20000011407 */
        /* <DEDUP_REMOVED lines=10> */
[----:B0-----:R0:W2:Y:S02]  /*16470*/  SHFL.IDX PT, R14, R5, RZ, 0x1f ;  /* 0x00001fff050e7589 */ /* 0x0010a400000e0000 */
.L_x_5238:
[----:B0-----:R-:W3:Y:S01]  /*16480*/  LDL.LU R5, [R1+0x8] ;  /* 0x0000080001057983 */ /* 0x001ee20000300800 */
[----:B------:R-:W-:Y:S02]  /*16490*/  PLOP3.LUT P1, PT, PT, PT, PT, 0x8, 0x0 ;  /* 0x000000000000781c */ /* 0x000fe40003f2e170 */
[----:B--2---:R-:W-:Y:S01]  /*164a0*/  ISETP.NE.AND P0, PT, R14, RZ, PT ;  /* 0x000000ff0e00720c */ /* 0x004fe20003f05270 */
[----:B------:R0:W-:Y:S04]  /*164b0*/  STL [R1], R0 ;  /* 0x0000000001007387 */ /* 0x0001e80000100800 */
[----:B------:R0:W-:Y:S01]  /*164c0*/  STL [R1+0x2c], R4 ;  /* 0x00002c0401007387 */ /* 0x0001e20000100800 */
[----:B---3--:R-:W-:-:S05]  /*164d0*/  LOP3.LUT R5, R5, 0xfffffffe, RZ, 0xc0, !PT ;  /* 0xfffffffe05057812 */ /* 0x008fca00078ec0ff */
[----:B------:R-:W-:-:S05]  /*164e0*/  @P1 LOP3.LUT R5, R5, 0x1, RZ, 0xfc, !PT ;  /* 0x0000000105051812 */ /* 0x000fca00078efcff */
[----:B------:R0:W-:Y:S01]  /*164f0*/  STL [R1+0x8], R5 ;  /* 0x0000080501007387 */ /* 0x0001e20000100800 */
[----:B------:R-:W-:Y:S05]  /*16500*/  @P0 BRA `(.L_x_5079) ;  /* 0x0000000400240947 */ /* 0x000fea0003800000 */
[----:B------:R-:W-:-:S03]  /*16510*/  UMOV UR4, 0xffffffff ;  /* 0xffffffff00047882 */ /* 0x000fc60000000000 */
[----:B------:R-:W-:Y:S05]  /*16520*/  BRA.DIV UR4, `(.L_x_5080) ;  /* 0x0000006604cc7947 */ /* 0x000fea000b800000 */
[----:B------:R-:W-:-:S13]  /*16530*/  ELECT P6, URZ, PT ;  /* 0x00000000003f782f */ /* 0x000fda00038c0000 */
.L_x_5241:
[----:B------:R-:W-:Y:S05]  /*16540*/  @!P6 BRA `(.L_x_5079) ;  /* 0x000000040014e947 */ /* 0x000fea0003800000 */
[----:B------:R-:W-:-:S04]  /*16550*/  ISETP.NE.U32.AND P0, PT, R2, RZ, PT ;  /* 0x000000ff0200720c */ /* 0x000fc80003f05070 */
[----:B------:R-:W-:-:S13]  /*16560*/  ISETP.NE.AND.EX P0, PT, R3, RZ, PT, P0 ;  /* 0x000000ff0300720c */ /* 0x000fda0003f05300 */
[----:B------:R-:W-:Y:S05]  /*16570*/  @!P0 BRA `(.L_x_5081) ;  /* 0x0000000000548947 */ /* 0x000fea0003800000 */
[----:B------:R-:W2:Y:S01]  /*16580*/  LDC R6, c[0x0][0x43c] ;  /* 0x00010f00ff067b82 */ /* 0x000ea20000000800 */
[----:B------:R-:W-:Y:S01]  /*16590*/  IMAD.MOV.U32 R9, RZ, RZ, R4 ;  /* 0x000000ffff097224 */ /* 0x000fe200078e0004 */
[----:B------:R-:W-:-:S03]  /*165a0*/  ULDC.64 UR4, c[0x0][0x428] ;  /* 0x00010a0000047ab9 */ /* 0x000fc60000000a00 */
[----:B0-----:R-:W-:Y:S01]  /*165b0*/  IMAD.MOV.U32 R0, RZ, RZ, R9 ;  /* 0x000000ffff007224 */ /* 0x001fe200078e0009 */
[----:B--2---:R-:W-:-:S13]  /*165c0*/  ISETP.NE.AND P0, PT, R6, 0x1, PT ;  /* 0x000000010600780c */ /* 0x004fda0003f05270 */
[----:B------:R-:W0:Y:S02]  /*165d0*/  @P0 LDC.64 R4, c[0x0][0x440] ;  /* 0x00011000ff040b82 */ /* 0x000e240000000a00 */
[----:B0-----:R-:W-:-:S05]  /*165e0*/  @P0 IMAD.HI.U32 R4, R9, R4, RZ ;  /* 0x0000000409040227 */ /* 0x001fca00078e00ff */
[----:B------:R-:W-:-:S04]  /*165f0*/  @P0 SHF.R.U32.HI R0, RZ, R5, R4 ;  /* 0x00000005ff000219 */ /* 0x000fc80000011604 */
[--C-:B------:R-:W-:Y:S01]  /*16600*/  SHF.R.S32.HI R5, RZ, 0x1f, R0.reuse ;  /* 0x0000001fff057819 */ /* 0x100fe20000011400 */
[----:B------:R-:W-:-:S04]  /*16610*/  IMAD.MOV R4, RZ, RZ, -R0 ;  /* 0x000000ffff047224 */ /* 0x000fc800078e0a00 */
[----:B------:R-:W-:Y:S01]  /*16620*/  IMAD R9, R6, R4, R9 ;  /* 0x0000000406097224 */ /* 0x000fe200078e0209 */
[----:B------:R-:W-:Y:S01]  /*16630*/  MOV R4, R0 ;  /* 0x0000000000047202 */ /* 0x000fe20000000f00 */
[----:B------:R-:W-:-:S03]  /*16640*/  IMAD R6, R8, UR4, RZ ;  /* 0x0000000408067c24 */ /* 0x000fc6000f8e02ff */
[----:B------:R2:W-:Y:S01]  /*16650*/  STL [R1+0x2c], R9 ;  /* 0x00002c0901007387 */ /* 0x0005e20000100800 */
[----:B------:R-:W-:-:S04]  /*16660*/  IMAD.WIDE.U32 R4, R7, UR4, R4 ;  /* 0x0000000407047c25 */ /* 0x000fc8000f8e0004 */
[----:B------:R-:W-:Y:S01]  /*16670*/  IMAD R0, R7, UR5, R6 ;  /* 0x0000000507007c24 */ /* 0x000fe2000f8e0206 */
[----:B------:R-:W-:-:S03]  /*16680*/  LEA R2, P0, R4, R2, 0x2 ;  /* 0x0000000204027211 */ /* 0x000fc600078010ff */
[----:B------:R-:W-:-:S05]  /*16690*/  IMAD.IADD R0, R5, 0x1, R0 ;  /* 0x0000000105007824 */ /* 0x000fca00078e0200 */
[----:B------:R-:W-:-:S05]  /*166a0*/  LEA.HI.X R3, R4, R3, R0, 0x2, P0 ;  /* 0x0000000304037211 */ /* 0x000fca00000f1400 */
[----:B------:R-:W3:Y:S04]  /*166b0*/  LDG.E R0, desc[UR40][R2.64] ;  /* 0x0000002802007981 */ /* 0x000ee8000c1e1900 */
[----:B---3--:R2:W-:Y:S02]  /*166c0*/  STL [R1], R0 ;  /* 0x0000000001007387 */ /* 0x0085e40000100800 */
.L_x_5081:
[----:B------:R-:W3:Y:S04]  /*166d0*/  LDL R7, [R1+0x4] ;  /* 0x0000040001077983 */ /* 0x000ee80000100800 */
[----:B0-2---:R-:W3:Y:S04]  /*166e0*/  LDL R0, [R1+0xc] ;  /* 0x00000c0001007983 */ /* 0x005ee80000100800 */
[----:B------:R-:W2:Y:S01]  /*166f0*/  LDL R2, [R1+0x18] ;  /* 0x0000180001027983 */ /* 0x000ea20000100800 */
[----:B---3--:R-:W-:Y:S01]  /*16700*/  IMAD R0, R0, 0x8, R7 ;  /* 0x0000000800007824 */ /* 0x008fe200078e0207 */
[----:B--2---:R-:W-:-:S04]  /*16710*/  SHF.L.U32 R2, R2, 0x1f, RZ ;  /* 0x0000001f02027819 */ /* 0x004fc800000006ff */
[----:B------:R-:W0:Y:S02]  /*16720*/  SYNCS.PHASECHK.TRANS64.TRYWAIT P0, [R0+URZ+0x28c40], R2 ;  /* 0x028c4002000075a7 */ /* 0x000e24000800017f */
[----:B0-----:R-:W-:Y:S05]  /*16730*/  @!P0 BRA `(.L_x_5082) ;  /* 0x0000006400688947 */ /* 0x001fea0003800000 */
.L_x_5242:
        /* <DEDUP_REMOVED lines=11> */
.L_x_5083:
        /* <DEDUP_REMOVED lines=27> */
.L_x_5079:
[----:B--2---:R-:W2:Y:S04]  /*169a0*/  LDL R2, [R1+0x4] ;  /* 0x0000040001027983 */ /* 0x004ea80000100800 */
[----:B------:R-:W3:Y:S04]  /*169b0*/  LDL.LU R3, [R1+0x34] ;  /* 0x0000340001037983 */ /* 0x000ee80000300800 */
[----:B0-----:R-:W4:Y:S04]  /*169c0*/  LDL.LU R5, [R1+0x28] ;  /* 0x0000280001057983 */ /* 0x001f280000300800 */
[----:B------:R-:W5:Y:S01]  /*169d0*/  LDL.LU R4, [R1+0x40] ;  /* 0x0000400001047983 */ /* 0x000f620000300800 */
        /* <DEDUP_REMOVED lines=18> */
[----:B0-----:R-:W-:Y:S01]  /*16b00*/  IMAD.IADD R2, R3, 0x1, R0 ;  /* 0x0000000103027824 */ /* 0x001fe200078e0200 */
        /* <DEDUP_REMOVED lines=19> */
[----:B0-----:R-:W-:Y:S05]  /*16c40*/  CALL.ABS.NOINC R2 ;  /* 0x0000000002007343 */ /* 0x001fea0003c00000 */
.L_x_5085:
[----:B------:R-:W-:Y:S05]  /*16c50*/  BSYNC B6 ;  /* 0x0000000000067941 */ /* 0x000fea0003800000 */
.L_x_5084:
[----:B------:R-:W3:Y:S01]  /*16c60*/  LDL.LU R6, [R1+0x34] ;  /* 0x0000340001067983 */ /* 0x000ee20000300800 */
[----:B------:R-:W-:Y:S01]  /*16c70*/  ULDC.64 UR4, c[0x0][0x2d8] ;  /* 0x0000b60000047ab9 */ /* 0x000fe20000000a00 */
[----:B------:R-:W0:Y:S01]  /*16c80*/  LDC R7, c[0x0][0x448] ;  /* 0x00011200ff077b82 */ /* 0x000e220000000800 */
[----:B------:R-:W-:Y:S01]  /*16c90*/  ULDC UR6, c[0x0][0x2b8] ;  /* 0x0000ae0000067ab9 */ /* 0x000fe20000000800 */
[----:B--2---:R-:W3:Y:S04]  /*16ca0*/  LDL.LU.64 R2, [R1+0x48] ;  /* 0x0000480001027983 */ /* 0x004ee80000300a00 */
[----:B------:R-:W2:Y:S04]  /*16cb0*/  LDL.LU R0, [R1+0x40] ;  /* 0x0000400001007983 */ /* 0x000ea80000300800 */
[----:B------:R-:W4:Y:S04]  /*16cc0*/  LDL.LU R4, [R1+0x50] ;  /* 0x0000500001047983 */ /* 0x000f280000300800 */
[----:B------:R-:W4:Y:S04]  /*16cd0*/  LDL.LU R5, [R1+0x28] ;  /* 0x0000280001057983 */ /* 0x000f280000300800 */
[----:B------:R0:W5:Y:S02]  /*16ce0*/  LDL R9, [R1+0x54] ;  /* 0x0000540001097983 */ /* 0x0001640000100800 */
[----:B0-----:R-:W-:Y:S01]  /*16cf0*/  ISETP.NE.AND P0, PT, R7, 0x1, PT ;  /* 0x000000010700780c */ /* 0x001fe20003f05270 */
[----:B------:R-:W0:Y:S01]  /*16d00*/  S2R R10, SR_TID.X ;  /* 0x00000000000a7919 */ /* 0x000e220000002100 */
[----:B------:R-:W1:Y:S01]  /*16d10*/  S2R R8, SR_TID.X ;  /* 0x0000000000087919 */ /* 0x000e620000002100 */
[----:B0-----:R-:W-:-:S05]  /*16d20*/  IMAD.SHL.U32 R10, R10, 0x8, RZ ;  /* 0x000000080a0a7824 */ /* 0x001fca00078e00ff */
[----:B------:R-:W-:Y:S02]  /*16d30*/  LOP3.LUT R10, R10, 0x38, RZ, 0xc0, !PT ;  /* 0x000000380a0a7812 */ /* 0x000fe400078ec0ff */
[----:B-1----:R-:W-:-:S04]  /*16d40*/  LOP3.LUT R8, R8, 0x7f, RZ, 0xc0, !PT ;  /* 0x0000007f08087812 */ /* 0x002fc800078ec0ff */
[----:B------:R-:W-:Y:S01]  /*16d50*/  SHF.R.U32.HI R8, RZ, 0x3, R8 ;  /* 0x00000003ff087819 */ /* 0x000fe20000011608 */
[----:B---3--:R-:W-:Y:S02]  /*16d60*/  IMAD.MOV.U32 R3, RZ, RZ, R6 ;  /* 0x000000ffff037224 */ /* 0x008fe400078e0006 */
[----:B------:R-:W0:Y:S01]  /*16d70*/  @P0 LDC R6, c[0x0][0x450] ;  /* 0x00011400ff060b82 */ /* 0x000e220000000800 */
[----:B--2---:R-:W-:Y:S02]  /*16d80*/  IMAD R0, R0, UR4, RZ ;  /* 0x0000000400007c24 */ /* 0x004fe4000f8e02ff */
[----:B------:R-:W-:-:S04]  /*16d90*/  IMAD.WIDE.U32 R2, R18, UR4, R2 ;  /* 0x0000000412027c25 */ /* 0x000fc8000f8e0002 */
[----:B------:R-:W-:Y:S01]  /*16da0*/  IMAD R0, R18, UR5, R0 ;  /* 0x0000000512007c24 */ /* 0x000fe2000f8e0200 */
[----:B------:R-:W-:-:S03]  /*16db0*/  ULDC.64 UR4, c[0x0][0x2e0] ;  /* 0x0000b80000047ab9 */ /* 0x000fc60000000a00 */
[----:B------:R-:W-:Y:S02]  /*16dc0*/  IMAD.IADD R3, R3, 0x1, R0 ;  /* 0x0000000103037824 */ /* 0x000fe400078e0200 */
[----:B----4-:R-:W-:Y:S02]  /*16dd0*/  IMAD R0, R4, UR4, RZ ;  /* 0x0000000404007c24 */ /* 0x010fe4000f8e02ff */
[----:B------:R-:W1:Y:S01]  /*16de0*/  S2R R4, SR_TID.X ;  /* 0x0000000000047919 */ /* 0x000e620000002100 */
[----:B------:R-:W-:-:S04]  /*16df0*/  IMAD.WIDE.U32 R2, R5, UR4, R2 ;  /* 0x0000000405027c25 */ /* 0x000fc8000f8e0002 */
[----:B------:R-:W-:Y:S01]  /*16e00*/  IMAD R0, R5, UR5, R0 ;  /* 0x0000000505007c24 */ /* 0x000fe2000f8e0200 */
[----:B------:R-:W-:-:S03]  /*16e10*/  ULDC.64 UR4, c[0x0][0x2d0] ;  /* 0x0000b40000047ab9 */ /* 0x000fc60000000a00 */
[----:B------:R-:W-:Y:S01]  /*16e20*/  IMAD.IADD R3, R3, 0x1, R0 ;  /* 0x0000000103037824 */ /* 0x000fe200078e0200 */
[----:B-1----:R-:W-:-:S04]  /*16e30*/  LOP3.LUT R4, R4, 0x7f, RZ, 0xc0, !PT ;  /* 0x0000007f04047812 */ /* 0x002fc800078ec0ff */
[----:B------:R-:W-:Y:S02]  /*16e40*/  SHF.R.U32.HI R5, RZ, 0x3, R4 ;  /* 0x00000003ff057819 */ /* 0x000fe40000011604 */
[----:B------:R-:W1:Y:S02]  /*16e50*/  S2R R4, SR_TID.X ;  /* 0x0000000000047919 */ /* 0x000e640000002100 */
[----:B-1----:R-:W-:-:S04]  /*16e60*/  SHF.L.U32 R4, R4, 0x4, RZ ;  /* 0x0000000404047819 */ /* 0x002fc800000006ff */
[----:B------:R-:W-:Y:S02]  /*16e70*/  LOP3.LUT R4, R5, 0x70, R4, 0xf8, !PT ;  /* 0x0000007005047812 */ /* 0x000fe400078ef804 */
[----:B------:R-:W1:Y:S03]  /*16e80*/  @P0 LDC R5, c[0x0][0x44c] ;  /* 0x00011300ff050b82 */ /* 0x000e660000000800 */
[----:B------:R-:W-:-:S04]  /*16e90*/  IMAD R0, R17, 0x40, R4 ;  /* 0x0000004011007824 */ /* 0x000fc800078e0204 */
[----:B------:R-:W-:Y:S02]  /*16ea0*/  IMAD.MOV.U32 R4, RZ, RZ, R0 ;  /* 0x000000ffff047224 */ /* 0x000fe400078e0000 */
[----:B-1----:R-:W-:-:S05]  /*16eb0*/  @P0 IMAD.HI.U32 R5, R0, R5, RZ ;  /* 0x0000000500050227 */ /* 0x002fca00078e00ff */
[----:B0-----:R-:W-:-:S05]  /*16ec0*/  @P0 SHF.R.U32.HI R4, RZ, R6, R5 ;  /* 0x00000006ff040219 */ /* 0x001fca0000011605 */
        /* <DEDUP_REMOVED lines=18> */
[----:B------:R-:W-:Y:S09]  /*16ff0*/  BRA.DIV UR4, `(.L_x_5086) ;  /* 0x0000005e044c7947 */ /* 0x000ff2000b800000 */
        /* <DEDUP_REMOVED lines=34> */
.L_x_5251:
        /* <DEDUP_REMOVED lines=11> */
.L_x_5087:
        /* <DEDUP_REMOVED lines=19> */
.L_x_5252:
[----:B------:R-:W-:Y:S05]  /*17400*/  BSYNC B0 ;  /* 0x0000000000007941 */ /* 0x000fea0003800000 */
.L_x_5088:
[----:B0-----:R-:W2:Y:S01]  /*17410*/  LDL R2, [R1+0x8] ;  /* 0x0000080001027983 */ /* 0x001ea20000100800 */
[----:B------:R-:W-:Y:S01]  /*17420*/  BSSY B0, `(.L_x_5090) ;  /* 0x00000a2000007945 */ /* 0x000fe20003800000 */
[----:B--2---:R-:W-:-:S13]  /*17430*/  LOP3.LUT P0, RZ, R2, 0x1, RZ, 0xc0, !PT ;  /* 0x0000000102ff7812 */ /* 0x004fda000780c0ff */
[----:B------:R-:W-:Y:S05]  /*17440*/  @!P0 BRA `(.L_x_5091) ;  /* 0x00000008007c8947 */ /* 0x000fea0003800000 */
[----:B------:R-:W2:Y:S04]  /*17450*/  LDL R5, [R1+0x4] ;  /* 0x0000040001057983 */ /* 0x000ea80000100800 */
        /* <DEDUP_REMOVED lines=10> */
.L_x_5253:
[----:B------:R-:W-:Y:S05]  /*17500*/  BSYNC B1 ;  /* 0x0000000000017941 */ /* 0x000fea0003800000 */
.L_x_5092:
        /* <DEDUP_REMOVED lines=9> */
.L_x_5095:
[----:B------:R-:W-:Y:S05]  /*175a0*/  BSYNC B1 ;  /* 0x0000000000017941 */ /* 0x000fea0003800000 */
.L_x_5094:
        /* <DEDUP_REMOVED lines=11> */
[----:B--2---:R-:W-:Y:S01]  /*17660*/  LEA R3, R3, R5, 0x6 ;  /* 0x0000000503037211 */ /* 0x004fe200078e30ff */
[----:B---3--:R-:W-:-:S04]  /*17670*/  IMAD R2, R2, 0x10000, R4 ;  /* 0x0001000002027824 */ /* 0x008fc800078e0204 */
[----:B------:R-:W-:-:S07]  /*17680*/  VIADD R4, R2, 0x400 ;  /* 0x0000040002047836 */ /* 0x000fce0000000000 */
.L_x_5096:
        /* <DEDUP_REMOVED lines=16> */
.L_x_5097:
        /* <DEDUP_REMOVED lines=16> */
.L_x_5098:
        /* <DEDUP_REMOVED lines=16> */
.L_x_5099:
        /* <DEDUP_REMOVED lines=16> */
.L_x_5100:
        /* <DEDUP_REMOVED lines=16> */
.L_x_5101:
        /* <DEDUP_REMOVED lines=16> */
.L_x_5102:
        /* <DEDUP_REMOVED lines=16> */
.L_x_5103:
        /* <DEDUP_REMOVED lines=11> */
.L_x_5091:
[----:B------:R-:W-:Y:S05]  /*17e40*/  BSYNC B0 ;  /* 0x0000000000007941 */ /* 0x000fea0003800000 */
.L_x_5090:
        /* <DEDUP_REMOVED lines=14> */
[----:B--2---:R-:W-:Y:S01]  /*17f30*/  LOP3.LUT P2, RZ, R6, 0x1, RZ, 0xc0, !PT ;  /* 0x0000000106ff7812 */ /* 0x004fe2000784c0ff */
        /* <DEDUP_REMOVED lines=33> */
.L_x_5110:
[----:B-1----:R-:W2:Y:S01]  /*18150*/  LDL R2, [R1+0x4] ;  /* 0x0000040001027983 */ /* 0x002ea20000100800 */
[----:B------:R-:W-:Y:S01]  /*18160*/  BSSY B3, `(.L_x_5111) ;  /* 0x0000008000037945 */ /* 0x000fe20003800000 */
[----:B------:R-:W1:Y:S02]  /*18170*/  S2R R5, SR_TID.X ;  /* 0x0000000000057919 */ /* 0x000e640000002100 */
[----:B-1----:R-:W-:-:S04]  /*18180*/  LOP3.LUT R5, R5, 0x7f, RZ, 0xc0, !PT ;  /* 0x0000007f05057812 */ /* 0x002fc800078ec0ff */
[----:B------:R-:W-:Y:S01]  /*18190*/  ISETP.NE.AND P1, PT, R5, RZ, PT ;  /* 0x000000ff0500720c */ /* 0x000fe20003f25270 */
[----:B--2---:R-:W-:Y:S01]  /*181a0*/  IMAD R3, R9, 0x8, R2 ;  /* 0x0000000809037824 */ /* 0x004fe200078e0202 */
[----:B------:R-:W-:-:S04]  /*181b0*/  SHF.L.U32 R2, R8, 0x1f, RZ ;  /* 0x0000001f08027819 */ /* 0x000fc800000006ff */
[----:B------:R-:W1:Y:S02]  /*181c0*/  SYNCS.PHASECHK.TRANS64.TRYWAIT P0, [R3+URZ+0x28c40], R2 ;  /* 0x028c4002030075a7 */ /* 0x000e64000800017f */
[----:B-1----:R-:W-:Y:S05]  /*181d0*/  @!P0 BRA `(.L_x_5112) ;  /* 0x0000005000488947 */ /* 0x002fea0003800000 */
.L_x_5254:
[----:B------:R-:W-:Y:S05]  /*181e0*/  BSYNC B3 ;  /* 0x0000000000037941 */ /* 0x000fea0003800000 */
.L_x_5111:
[----:B------:R-:W-:Y:S04]  /*181f0*/  BSSY B3, `(.L_x_5113) ;  /* 0x0000009000037945 */ /* 0x000fe80003800000 */
[----:B------:R-:W-:Y:S05]  /*18200*/  @P1 BRA `(.L_x_5114) ;  /* 0x00000000001c1947 */ /* 0x000fea0003800000 */
[----:B------:R-:W2:Y:S01]  /*18210*/  S2R R6, SR_TID.X ;  /* 0x0000000000067919 */ /* 0x000ea20000002100 */
[----:B------:R-:W-:-:S04]  /*18220*/  MOV R5, 0x2000 ;  /* 0x0000200000057802 */ /* 0x000fc80000000f00 */
[----:B------:R3:W-:Y:S01]  /*18230*/  SYNCS.ARRIVE.TRANS64 RZ, [R3+URZ+0x28c30], R5 ;  /* 0x028c300503ff79a7 */ /* 0x0007e2000800003f */
[----:B--2---:R-:W-:-:S04]  /*18240*/  LOP3.LUT R6, R6, 0x1f, RZ, 0xc0, !PT ;  /* 0x0000001f06067812 */ /* 0x004fc800078ec0ff */
[----:B------:R-:W-:-:S13]  /*18250*/  ISETP.NE.AND P0, PT, R6, RZ, PT ;  /* 0x000000ff0600720c */ /* 0x000fda0003f05270 */
[----:B---3--:R-:W-:Y:S05]  /*18260*/  @!P0 BRA `(.L_x_5114) ;  /* 0x0000000000048947 */ /* 0x008fea0003800000 */
[----:B------:R-:W-:Y:S01]  /*18270*/  BPT.TRAP 0x1 ;  /* 0x000000040000795c */ /* 0x000fe20000300000 */
.L_x_5114:
[----:B------:R-:W-:Y:S05]  /*18280*/  BSYNC B3 ;  /* 0x0000000000037941 */ /* 0x000fea0003800000 */
.L_x_5113:
        /* <DEDUP_REMOVED lines=14> */
.L_x_5115:
        /* <DEDUP_REMOVED lines=14> */
.L_x_5255:
[----:B------:R-:W-:Y:S05]  /*18450*/  BSYNC B3 ;  /* 0x0000000000037941 */ /* 0x000fea0003800000 */
.L_x_5116:
        /* <DEDUP_REMOVED lines=11> */
.L_x_5119:
[----:B------:R-:W-:Y:S05]  /*18510*/  BSYNC B3 ;  /* 0x0000000000037941 */ /* 0x000fea0003800000 */
.L_x_5118:
        /* <DEDUP_REMOVED lines=11> */
.L_x_5120:
        /* <DEDUP_REMOVED lines=16> */
.L_x_5121:
        /* <DEDUP_REMOVED lines=16> */
.L_x_5122:
        /* <DEDUP_REMOVED lines=16> */
.L_x_5123:
        /* <DEDUP_REMOVED lines=16> */
.L_x_5124:
        /* <DEDUP_REMOVED lines=16> */
.L_x_5125:
        /* <DEDUP_REMOVED lines=16> */
.L_x_5126:
        /* <DEDUP_REMOVED lines=16> */
.L_x_5127:
        /* <DEDUP_REMOVED lines=11> */
.L_x_5109:
[----:B------:R-:W-:Y:S05]  /*18d80*/  BSYNC B1 ;  /* 0x0000000000017941 */ /* 0x000fea0003800000 */
.L_x_5108:
[----:B------:R-:W2:Y:S02]  /*18d90*/  LDL.LU R5, [R1+0x30] ;  /* 0x0000300001057983 */ /* 0x000ea40000300800 */
[----:B--2---:R-:W-:-:S07]  /*18da0*/  IADD3 R0, R5, -0x3, RZ ;  /* 0xfffffffd05007810 */ /* 0x004fce0007ffe0ff */
.L_x_5107:
[----:B------:R-:W-:Y:S05]  /*18db0*/  BSYNC B2 ;  /* 0x0000000000027941 */ /* 0x000fea0003800000 */
.L_x_5106:
[----:B------:R-:W-:-:S13]  /*18dc0*/  ISETP.NE.AND P0, PT, R4, RZ, PT ;  /* 0x000000ff0400720c */ /* 0x000fda0003f05270 */
[----:B------:R-:W-:Y:S05]  /*18dd0*/  @!P0 BRA `(.L_x_5105) ;  /* 0x0000001c00488947 */ /* 0x000fea0003800000 */
.L_x_5168:
[----:B------:R-:W2:Y:S04]  /*18de0*/  LDL R4, [R1+0x8] ;  /* 0x0000080001047983 */ /* 0x000ea80000100800 */
[----:B------:R-:W3:Y:S04]  /*18df0*/  LDL.LU R3, [R1+0xc] ;  /* 0x00000c0001037983 */ /* 0x000ee80000300800 */
[----:B------:R-:W4:Y:S01]  /*18e00*/  LDL.LU R2, [R1+0x18] ;  /* 0x0000180001027983 */ /* 0x000f220000300800 */
[----:B------:R-:W-:Y:S05]  /*18e10*/  YIELD ;  /* 0x0000000000007946 */ /* 0x000fea0003800000 */
[----:B------:R-:W-:Y:S01]  /*18e20*/  BSSY B1, `(.L_x_5128) ;  /* 0x00000e2000017945 */ /* 0x000fe20003800000 */
[----:B--2---:R-:W-:Y:S01]  /*18e30*/  LOP3.LUT P1, RZ, R4, 0x1, RZ, 0xc0, !PT ;  /* 0x0000000104ff7812 */ /* 0x004fe2000782c0ff */
[----:B---3--:R-:W-:-:S05]  /*18e40*/  VIADD R7, R3, 0x1 ;  /* 0x0000000103077836 */ /* 0x008fca0000000000 */
[----:B------:R-:W-:-:S04]  /*18e50*/  ISETP.NE.AND P0, PT, R7, 0x2, PT ;  /* 0x000000020700780c */ /* 0x000fc80003f05270 */
[----:B------:R-:W-:Y:S02]  /*18e60*/  SEL R6, RZ, 0x1, P0 ;  /* 0x00000001ff067807 */ /* 0x000fe40000000000 */
        /* <DEDUP_REMOVED lines=28> */
.L_x_5130:
[----:B0-----:R-:W2:Y:S01]  /*19030*/  LDL R2, [R1+0x4] ;  /* 0x0000040001027983 */ /* 0x001ea20000100800 */
[----:B------:R-:W-:Y:S01]  /*19040*/  BSSY B2, `(.L_x_5131) ;  /* 0x0000008000027945 */ /* 0x000fe20003800000 */
[----:B------:R-:W0:Y:S02]  /*19050*/  S2R R3, SR_TID.X ;  /* 0x0000000000037919 */ /* 0x000e240000002100 */
[----:B0-----:R-:W-:-:S04]  /*19060*/  LOP3.LUT R3, R3, 0x7f, RZ, 0xc0, !PT ;  /* 0x0000007f03037812 */ /* 0x001fc800078ec0ff */
[----:B------:R-:W-:Y:S01]  /*19070*/  ISETP.NE.AND P1, PT, R3, RZ, PT ;  /* 0x000000ff0300720c */ /* 0x000fe20003f25270 */
[----:B--2---:R-:W-:Y:S01]  /*19080*/  IMAD R4, R7, 0x8, R2 ;  /* 0x0000000807047824 */ /* 0x004fe200078e0202 */
[----:B------:R-:W-:-:S04]  /*19090*/  SHF.L.U32 R2, R6, 0x1f, RZ ;  /* 0x0000001f06027819 */ /* 0x000fc800000006ff */
[----:B------:R-:W0:Y:S02]  /*190a0*/  SYNCS.PHASECHK.TRANS64.TRYWAIT P0, [R4+URZ+0x28c40], R2 ;  /* 0x028c4002040075a7 */ /* 0x000e24000800017f */
[----:B0-----:R-:W-:Y:S05]  /*190b0*/  @!P0 BRA `(.L_x_5132) ;  /* 0x0000004000b88947 */ /* 0x001fea0003800000 */
.L_x_5256:
[----:B------:R-:W-:Y:S05]  /*190c0*/  BSYNC B2 ;  /* 0x0000000000027941 */ /* 0x000fea0003800000 */
.L_x_5131:
        /* <DEDUP_REMOVED lines=9> */
.L_x_5134:
[----:B------:R-:W-:Y:S05]  /*19160*/  BSYNC B2 ;  /* 0x0000000000027941 */ /* 0x000fea0003800000 */
.L_x_5133:
        /* <DEDUP_REMOVED lines=13> */
.L_x_5135:
        /* <DEDUP_REMOVED lines=14> */
.L_x_5257:
[----:B------:R-:W-:Y:S05]  /*19320*/  BSYNC B2 ;  /* 0x0000000000027941 */ /* 0x000fea0003800000 */
.L_x_5136:
        /* <DEDUP_REMOVED lines=11> */
.L_x_5139:
[----:B------:R-:W-:Y:S05]  /*193e0*/  BSYNC B2 ;  /* 0x0000000000027941 */ /* 0x000fea0003800000 */
.L_x_5138:
        /* <DEDUP_REMOVED lines=10> */
.L_x_5140:
        /* <DEDUP_REMOVED lines=16> */
.L_x_5141:
        /* <DEDUP_REMOVED lines=16> */
.L_x_5142:
        /* <DEDUP_REMOVED lines=16> */
.L_x_5143:
        /* <DEDUP_REMOVED lines=16> */
.L_x_5144:
        /* <DEDUP_REMOVED lines=16> */
.L_x_5145:
        /* <DEDUP_REMOVED lines=16> */
.L_x_5146:
        /* <DEDUP_REMOVED lines=16> */
.L_x_5147:
        /* <DEDUP_REMOVED lines=11> */
.L_x_5129:
[----:B------:R-:W-:Y:S05]  /*19c40*/  BSYNC B1 ;  /* 0x0000000000017941 */ /* 0x000fea0003800000 */
.L_x_5128:
[----:B------:R-:W2:Y:S01]  /*19c50*/  LDL R2, [R1+0x8] ;  /* 0x0000080001027983 */ /* 0x000ea20000100800 */
[----:B------:R-:W-:Y:S01]  /*19c60*/  VIADD R7, R7, 0x1 ;  /* 0x0000000107077836 */ /* 0x000fe20000000000 */
[----:B------:R-:W-:Y:S04]  /*19c70*/  BSSY B1, `(.L_x_5148) ;  /* 0x00000e5000017945 */ /* 0x000fe80003800000 */
[----:B------:R-:W-:-:S04]  /*19c80*/  ISETP.NE.AND P0, PT, R7, 0x2, PT ;  /* 0x000000020700780c */ /* 0x000fc80003f05270 */
[----:B0-----:R-:W-:Y:S02]  /*19c90*/  SEL R9, R7, RZ, P0 ;  /* 0x000000ff07097207 */ /* 0x001fe40000000000 */
        /* <DEDUP_REMOVED lines=31> */
.L_x_5150:
        /* <DEDUP_REMOVED lines=9> */
.L_x_5258:
[----:B------:R-:W-:Y:S05]  /*19f20*/  BSYNC B2 ;  /* 0x0000000000027941 */ /* 0x000fea0003800000 */
.L_x_5151:
        /* <DEDUP_REMOVED lines=9> */
.L_x_5154:
[----:B------:R-:W-:Y:S05]  /*19fc0*/  BSYNC B2 ;  /* 0x0000000000027941 */ /* 0x000fea0003800000 */
.L_x_5153:
        /* <DEDUP_REMOVED lines=14> */
.L_x_5155:
        /* <DEDUP_REMOVED lines=14> */
.L_x_5259:
[----:B------:R-:W-:Y:S05]  /*1a190*/  BSYNC B2 ;  /* 0x0000000000027941 */ /* 0x000fea0003800000 */
.L_x_5156:
[----:B------:R-:W-:Y:S01]  /*1a1a0*/  BSSY B2, `(.L_x_5158) ;  /* 0x000000b000027945 */ /* 0x000fe20003800000 */
[----:B01----:R-:W-:Y:S01]  /*1a1b0*/  MOV R2, 0x0 ;  /* 0x0000000000027802 */ /* 0x003fe20000000f00 */
[----:B------:R-:W-:Y:S02]  /*1a1c0*/  IMAD.MOV.U32 R3, RZ, RZ, 0x14f00000 ;  /* 0x14f00000ff037424 */ /* 0x000fe400078e00ff */
[----:B------:R-:W-:Y:S05]  /*1a1d0*/  @P1 BRA `(.L_x_5159) ;  /* 0x00000000001c1947 */ /* 0x000fea0003800000 */
[----:B------:R-:W0:Y:S01]  /*1a1e0*/  S2R R8, SR_TID.X ;  /* 0x0000000000087919 */ /* 0x000e220000002100 */
[----:B------:R-:W-:-:S04]  /*1a1f0*/  IMAD.MOV.U32 R5, RZ, RZ, 0x10000 ;  /* 0x00010000ff057424 */ /* 0x000fc800078e00ff */
[----:B------:R1:W-:Y:S01]  /*1a200*/  SYNCS.ARRIVE.TRANS64 RZ, [R4+URZ+0x28c50], R5 ;  /* 0x028c500504ff79a7 */ /* 0x0003e2000800003f */
[----:B0-----:R-:W-:-:S04]  /*1a210*/  LOP3.LUT R8, R8, 0x1f, RZ, 0xc0, !PT ;  /* 0x0000001f08087812 */ /* 0x001fc800078ec0ff */
[----:B------:R-:W-:-:S13]  /*1a220*/  ISETP.NE.AND P0, PT, R8, RZ, PT ;  /* 0x000000ff0800720c */ /* 0x000fda0003f05270 */
[----:B-1----:R-:W-:Y:S05]  /*1a230*/  @!P0 BRA `(.L_x_5159) ;  /* 0x0000000000048947 */ /* 0x002fea0003800000 */
[----:B------:R-:W-:Y:S01]  /*1a240*/  BPT.TRAP 0x1 ;  /* 0x000000040000795c */ /* 0x000fe20000300000 */
.L_x_5159:
[----:B------:R-:W-:Y:S05]  /*1a250*/  BSYNC B2 ;  /* 0x0000000000027941 */ /* 0x000fea0003800000 */
.L_x_5158:
        /* <DEDUP_REMOVED lines=11> */
.L_x_5160:
        /* <DEDUP_REMOVED lines=16> */
.L_x_5161:
        /* <DEDUP_REMOVED lines=16> */
.L_x_5162:
        /* <DEDUP_REMOVED lines=16> */
.L_x_5163:
        /* <DEDUP_REMOVED lines=16> */
.L_x_5164:
        /* <DEDUP_REMOVED lines=16> */
.L_x_5165:
        /* <DEDUP_REMOVED lines=16> */
.L_x_5166:
        /* <DEDUP_REMOVED lines=16> */
.L_x_5167:
        /* <DEDUP_REMOVED lines=11> */
.L_x_5149:
[----:B------:R-:W-:Y:S05]  /*1aac0*/  BSYNC B1 ;  /* 0x0000000000017941 */ /* 0x000fea0003800000 */
.L_x_5148:
[C---:B------:R-:W-:Y:S01]  /*1aad0*/  ISETP.GT.AND P0, PT, R0.reuse, 0x1, PT ;  /* 0x000000010000780c */ /* 0x040fe20003f04270 */
[----:B------:R-:W-:-:S12]  /*1aae0*/  VIADD R0, R0, 0xfffffffe ;  /* 0xfffffffe00007836 */ /* 0x000fd80000000000 */
[----:B------:R-:W-:Y:S05]  /*1aaf0*/  @P0 BRA `(.L_x_5168) ;  /* 0xffffffe000b80947 */ /* 0x000fea000383ffff */
.L_x_5105:
[----:B------:R-:W-:Y:S05]  /*1ab00*/  BSYNC B0 ;  /* 0x0000000000007941 */ /* 0x000fea0003800000 */
.L_x_5104:
        /* <DEDUP_REMOVED lines=23> */
[----:B-1----:R-:W-:-:S07]  /*1ac80*/  IADD3 R16, R4, UR36, R7 ;  /* 0x0000002404107c10 */ /* 0x002fce000fffe007 */
.L_x_5170:
[----:B------:R-:W-:Y:S05]  /*1ac90*/  BSYNC B0 ;  /* 0x0000000000007941 */ /* 0x000fea0003800000 */
.L_x_5169:
[----:B------:R-:W-:-:S05]  /*1aca0*/  SEL R0, R0, RZ, P0 ;  /* 0x000000ff00007207 */ /* 0x000fca0000000000 */
[----:B------:R2:W-:Y:S02]  /*1acb0*/  STL [R1+0xc], R0 ;  /* 0x00000c0001007387 */ /* 0x0005e40000100800 */
.L_x_5072:
[----:B------:R-:W-:Y:S05]  /*1acc0*/  BSYNC B7 ;  /* 0x0000000000077941 */ /* 0x000fea0003800000 */
.L_x_5070:
        /* <DEDUP_REMOVED lines=13> */
.L_x_5171:
        /* <DEDUP_REMOVED lines=13> */
[----:B------:R-:W-:Y:S01]  /*1ae70*/  SHFL.IDX PT, R4, R16, 0x1, 0x1f ;  /* 0x00201f0010047f89 */ /* 0x000fe200000e0000 */
[C---:B------:R-:W-:Y:S02]  /*1ae80*/  ISETP.GE.U32.AND P4, PT, R7.reuse, 0x8, PT ;  /* 0x000000080700780c */ /* 0x040fe40003f86070 */
[C---:B------:R-:W-:Y:S01]  /*1ae90*/  ISETP.GE.U32.AND P5, PT, R7.reuse, 0x10, PT ;  /* 0x000000100700780c */ /* 0x040fe20003fa6070 */
[----:B-1----:R-:W-:Y:S02]  /*1aea0*/  IMAD.MOV.U32 R2, RZ, RZ, RZ ;  /* 0x000000ffff027224 */ /* 0x002fe400078e00ff */
[----:B--2---:R-:W-:Y:S01]  /*1aeb0*/  @!P1 IMAD.MOV.U32 R2, RZ, RZ, R3 ;  /* 0x000000ffff029224 */ /* 0x004fe200078e0003 */
[----:B------:R-:W-:-:S04]  /*1aec0*/  ISETP.NE.AND P1, PT, R7, RZ, PT ;  /* 0x000000ff0700720c */ /* 0x000fc80003f25270 */
[----:B0-----:R-:W0:Y:S02]  /*1aed0*/  SHFL.UP PT, R14, R2, 0x1, RZ ;  /* 0x04200000020e7989 */ /* 0x001e2400000e00ff */
        /* <DEDUP_REMOVED lines=13> */
[----:B------:R-:W-:Y:S02]  /*1afb0*/  IMAD.IADD R3, R3, 0x1, R0 ;  /* 0x0000000103037824 */ /* 0x000fe400078e0200 */
[----:B------:R0:W1:Y:S04]  /*1afc0*/  SHFL.IDX PT, R0, R16, RZ, 0x1f ;  /* 0x00001fff10007589 */ /* 0x00006800000e0000 */
[----:B------:R0:W2:Y:S02]  /*1afd0*/  SHFL.IDX PT, R16, R3, 0x1f, 0x1f ;  /* 0x03e01f0003107f89 */ /* 0x0000a400000e0000 */
.L_x_5269:
[----:B------:R-:W-:Y:S02]  /*1afe0*/  ULDC UR4, c[0x0][0xc38] ;  /* 0x00030e0000047ab9 */ /* 0x000fe40000000800 */
[----:B------:R-:W-:-:S04]  /*1aff0*/  IMAD.U32 R5, RZ, RZ, UR4 ;  /* 0x00000004ff057e24 */ /* 0x000fc8000f8e00ff */
[----:B0-2---:R-:W-:-:S04]  /*1b000*/  IMAD R16, R16, R5, RZ ;  /* 0x0000000510107224 */ /* 0x005fc800078e02ff */
[----:B------:R-:W-:-:S05]  /*1b010*/  IMAD.IADD R4, R4, 0x1, R16 ;  /* 0x0000000104047824 */ /* 0x000fca00078e0210 */
[----:B-1----:R-:W-:-:S13]  /*1b020*/  ISETP.GT.AND P6, PT, R4, R0, PT ;  /* 0x000000000400720c */ /* 0x002fda0003fc4270 */
[----:B------:R-:W-:Y:S05]  /*1b030*/  @P6 BRA `(.L_x_5174) ;  /* 0x00000000009c6947 */ /* 0x000fea0003800000 */
.L_x_5179:
        /* <DEDUP_REMOVED lines=14> */
.L_x_5177:
[----:B------:R-:W-:Y:S05]  /*1b120*/  BSYNC B0 ;  /* 0x0000000000007941 */ /* 0x000fea0003800000 */
.L_x_5176:
        /* <DEDUP_REMOVED lines=18> */
.L_x_5277:
[----:B------:R-:W-:Y:S02]  /*1b250*/  ULDC UR4, c[0x0][0xc38] ;  /* 0x00030e0000047ab9 */ /* 0x000fe40000000800 */
[----:B------:R-:W-:-:S04]  /*1b260*/  IMAD.U32 R5, RZ, RZ, UR4 ;  /* 0x00000004ff057e24 */ /* 0x000fc8000f8e00ff */
[----:B-1----:R-:W-:-:S04]  /*1b270*/  IMAD R16, R16, R5, RZ ;  /* 0x0000000510107224 */ /* 0x002fc800078e02ff */
[----:B------:R-:W-:-:S05]  /*1b280*/  IMAD.IADD R4, R16, 0x1, R4 ;  /* 0x0000000110047824 */ /* 0x000fca00078e0204 */
[----:B------:R-:W-:-:S13]  /*1b290*/  ISETP.GT.AND P6, PT, R4, R0, PT ;  /* 0x000000000400720c */ /* 0x000fda0003fc4270 */
[----:B------:R-:W-:Y:S05]  /*1b2a0*/  @!P6 BRA `(.L_x_5179) ;  /* 0xfffffffc0064e947 */ /* 0x000fea000383ffff */
.L_x_5174:
        /* <DEDUP_REMOVED lines=8> */
.L_x_5281:
[----:B------:R-:W-:Y:S01]  /*1b330*/  ISETP.NE.AND P0, PT, R4, RZ, PT ;  /* 0x000000ff0400720c */ /* 0x000fe20003f05270 */
[----:B------:R-:W-:-:S12]  /*1b340*/  IMAD.MOV.U32 R4, RZ, RZ, RZ ;  /* 0x000000ffff047224 */ /* 0x000fd800078e00ff */
[----:B------:R-:W-:Y:S05]  /*1b350*/  @!P0 BRA `(.L_x_5181) ;  /* 0x0000000000148947 */ /* 0x000fea0003800000 */
[----:B------:R-:W-:Y:S01]  /*1b360*/  UMOV UR4, 0xffffffff ;  /* 0xffffffff00047882 */ /* 0x000fe20000000000 */
[----:B------:R-:W-:Y:S02]  /*1b370*/  IADD3 R12, R6, -0x1, RZ ;  /* 0xffffffff060c7810 */ /* 0x000fe40007ffe0ff */
[----:B------:R-:W-:Y:S05]  /*1b380*/  BRA.DIV UR4, `(.L_x_5182) ;  /* 0x0000002a04987947 */ /* 0x000fea000b800000 */
[----:B0-----:R0:W3:Y:S02]  /*1b390*/  SHFL.IDX PT, R3, R3, R12, 0x1f ;  /* 0x00001f0c03037589 */ /* 0x0010e400000e0000 */
.L_x_5284:
[----:B---3--:R-:W-:-:S07]  /*1b3a0*/  IMAD.MOV.U32 R4, RZ, RZ, R3 ;  /* 0x000000ffff047224 */ /* 0x008fce00078e0003 */
.L_x_5181:
[----:B01----:R-:W0:Y:S01]  /*1b3b0*/  LDC.64 R2, c[0x0][0xc90] ;  /* 0x00032400ff027b82 */ /* 0x003e220000000a00 */
[----:B------:R-:W-:-:S04]  /*1b3c0*/  IMAD.IADD R19, R6, 0x1, R19 ;  /* 0x0000000106137824 */ /* 0x000fc800078e0213 */
[----:B0-----:R-:W-:-:S05]  /*1b3d0*/  IMAD.WIDE R2, R19, 0x4, R2 ;  /* 0x0000000413027825 */ /* 0x001fca00078e0202 */
[----:B------:R-:W2:Y:S01]  /*1b3e0*/  LDG.E R7, desc[UR40][R2.64] ;  /* 0x0000002802077981 */ /* 0x000ea2000c1e1900 */
[----:B------:R-:W-:-:S04]  /*1b3f0*/  IMAD R16, R4, R5, R16 ;  /* 0x0000000504107224 */ /* 0x000fc800078e0210 */
        /* <DEDUP_REMOVED lines=61> */
.L_x_5175:
[----:B------:R-:W-:Y:S01]  /*1b7d0*/  UMOV UR4, URZ ;  /* 0x0000003f00047c82 */ /* 0x000fe20008000000 */
[----:B------:R-:W-:Y:S01]  /*1b7e0*/  UMOV UR5, URZ ;  /* 0x0000003f00057c82 */ /* 0x000fe20008000000 */
[----:B------:R-:W-:Y:S01]  /*1b7f0*/  ULDC UR6, c[0x0][0xc3c] ;  /* 0x00030f0000067ab9 */ /* 0x000fe20000000800 */
[----:B------:R-:W-:Y:S02]  /*1b800*/  IMAD.MOV.U32 R16, RZ, RZ, R0 ;  /* 0x000000ffff107224 */ /* 0x000fe400078e0000 */
[----:B------:R-:W-:Y:S02]  /*1b810*/  IMAD.U32 R17, RZ, RZ, UR4 ;  /* 0x00000004ff117e24 */ /* 0x000fe4000f8e00ff */
[----:B------:R-:W-:Y:S02]  /*1b820*/  IMAD.U32 R18, RZ, RZ, UR5 ;  /* 0x00000005ff127e24 */ /* 0x000fe4000f8e00ff */
[----:B------:R-:W-:-:S07]  /*1b830*/  IMAD.U32 R19, RZ, RZ, UR6 ;  /* 0x00000006ff137e24 */ /* 0x000fce000f8e00ff */
.L_x_5183:
        /* <DEDUP_REMOVED lines=12> */
.L_x_5172:
[----:B------:R-:W-:Y:S02]  /*1b900*/  ULDC UR4, c[0x0][0xc3c] ;  /* 0x00030f0000047ab9 */ /* 0x000fe40000000800 */
[----:B---3--:R-:W-:-:S13]  /*1b910*/  ISETP.GE.AND P0, PT, R19, UR4, PT ;  /* 0x0000000413007c0c */ /* 0x008fda000bf06270 */
[----:B------:R-:W-:Y:S05]  /*1b920*/  @!P0 BRA `(.L_x_5184) ;  /* 0xffffff8000548947 */ /* 0x000fea000383ffff */
[----:B------:R-:W-:Y:S05]  /*1b930*/  BSYNC B8 ;  /* 0x0000000000087941 */ /* 0x000fea0003800000 */
.L_x_5020:
        /* <DEDUP_REMOVED lines=12> */
.L_x_5285:
[----:B------:R-:W-:Y:S05]  /*1ba00*/  BSYNC B0 ;  /* 0x0000000000007941 */ /* 0x000fea0003800000 */
.L_x_5185:
[----:B------:R-:W-:-:S03]  /*1ba10*/  UMOV UR4, 0xffffffff ;  /* 0xffffffff00047882 */ /* 0x000fc60000000000 */
[----:B------:R-:W-:Y:S05]  /*1ba20*/  BRA.DIV UR4, `(.L_x_5187) ;  /* 0x00000026042c7947 */ /* 0x000fea000b800000 */
[----:B------:R-:W1:Y:S02]  /*1ba30*/  S2R R2, SR_TID.X ;  /* 0x0000000000027919 */ /* 0x000e640000002100 */
[----:B-1----:R-:W-:-:S04]  /*1ba40*/  SHF.R.U32.HI R2, RZ, 0x5, R2 ;  /* 0x00000005ff027819 */ /* 0x002fc80000011602 */
[----:B------:R-:W-:-:S05]  /*1ba50*/  LOP3.LUT R2, R2, 0x3, RZ, 0xc0, !PT ;  /* 0x0000000302027812 */ /* 0x000fca00078ec0ff */
[----:B------:R1:W2:Y:S02]  /*1ba60*/  SHFL.IDX PT, R14, R2, RZ, 0x1f ;  /* 0x00001fff020e7589 */ /* 0x0002a400000e0000 */
.L_x_5288:
[----:B--2---:R-:W-:-:S13]  /*1ba70*/  ISETP.NE.AND P0, PT, R14, RZ, PT ;  /* 0x000000ff0e00720c */ /* 0x004fda0003f05270 */
[----:B------:R-:W-:Y:S05]  /*1ba80*/  @P0 BRA `(.L_x_4872) ;  /* 0x0000000000940947 */ /* 0x000fea0003800000 */
[----:B------:R-:W-:-:S03]  /*1ba90*/  UMOV UR4, 0xffffffff ;  /* 0xffffffff00047882 */ /* 0x000fc60000000000 */
[----:B------:R-:W-:Y:S05]  /*1baa0*/  BRA.DIV UR4, `(.L_x_5188) ;  /* 0x0000002604407947 */ /* 0x000fea000b800000 */
[----:B------:R-:W-:-:S13]  /*1bab0*/  ELECT P6, URZ, PT ;  /* 0x00000000003f782f */ /* 0x000fda00038c0000 */
.L_x_5291:
[----:B------:R-:W-:Y:S05]  /*1bac0*/  @!P6 BRA `(.L_x_4872) ;  /* 0x000000000084e947 */ /* 0x000fea0003800000 */
[----:B-1----:R-:W2:Y:S02]  /*1bad0*/  LDL.LU R2, [R1+0x58] ;  /* 0x0000580001027983 */ /* 0x002ea40000300800 */
[----:B--2---:R-:W-:-:S04]  /*1bae0*/  LOP3.LUT R2, R2, 0x2, RZ, 0xfc, !PT ;  /* 0x0000000202027812 */ /* 0x004fc800078efcff */
[----:B------:R-:W-:-:S13]  /*1baf0*/  ISETP.NE.AND P2, PT, R2, 0x3, PT ;  /* 0x000000030200780c */ /* 0x000fda0003f45270 */
[----:B------:R-:W-:Y:S05]  /*1bb00*/  @!P2 BRA `(.L_x_5189) ;  /* 0x000000000004a947 */ /* 0x000fea0003800000 */
[----:B------:R-:W-:Y:S01]  /*1bb10*/  BPT.TRAP 0x1 ;  /* 0x000000040000795c */ /* 0x000fe20000300000 */
.L_x_5189:
        /* <DEDUP_REMOVED lines=14> */
.L_x_5292:
[----:B------:R-:W1:Y:S02]  /*1bc00*/  SYNCS.PHASECHK.TRANS64.TRYWAIT P0, [R7+URZ], R2 ;  /* 0x00000002070075a7 */ /* 0x000e64000800017f */
[----:B-1----:R-:W-:Y:S05]  /*1bc10*/  @!P0 BRA `(.L_x_5191) ;  /* 0x0000002400188947 */ /* 0x002fea0003800000 */
.L_x_5293:
[----:B------:R-:W-:Y:S05]  /*1bc20*/  @!P2 BRA `(.L_x_5192) ;  /* 0x000000000004a947 */ /* 0x000fea0003800000 */
[----:B------:R-:W-:Y:S01]  /*1bc30*/  BPT.TRAP 0x1 ;  /* 0x000000040000795c */ /* 0x000fe20000300000 */
.L_x_5192:
[----:B------:R-:W2:Y:S01]  /*1bc40*/  LDL.LU R4, [R1+0xc] ;  /* 0x00000c0001047983 */ /* 0x000ea20000300800 */
[----:B------:R-:W-:-:S04]  /*1bc50*/  VIADD R0, R0, 0x28c60 ;  /* 0x00028c6000007836 */ /* 0x000fc80000000000 */
[----:B--2---:R-:W-:-:S04]  /*1bc60*/  IMAD R4, R4, 0x8, R0 ;  /* 0x0000000804047824 */ /* 0x004fc800078e0200 */
[----:B------:R-:W2:Y:S02]  /*1bc70*/  SYNCS.PHASECHK.TRANS64.TRYWAIT P0, [R4+URZ], R5 ;  /* 0x00000005040075a7 */ /* 0x000ea4000800017f */
[----:B--2---:R-:W-:Y:S05]  /*1bc80*/  @!P0 BRA `(.L_x_5193) ;  /* 0x0000002400108947 */ /* 0x004fea0003800000 */
.L_x_5294:
[----:B------:R-:W-:-:S07]  /*1bc90*/  IMAD R3, R3, 0x8, R0 ;  /* 0x0000000803037824 */ /* 0x000fce00078e0200 */
.L_x_5194:
[----:B---3--:R3:W4:Y:S02]  /*1bca0*/  SYNCS.PHASECHK.TRANS64.TRYWAIT P0, [R3+URZ], R2 ;  /* 0x00000002030075a7 */ /* 0x008724000800017f */
[----:B----4-:R-:W-:Y:S05]  /*1bcb0*/  @!P0 NANOSLEEP.SYNCS 0x989680 ;  /* 0x009896800000895d */ /* 0x010fea0003900000 */
[----:B------:R-:W4:Y:S02]  /*1bcc0*/  @!P0 SYNCS.PHASECHK.TRANS64 P0, [R3+URZ], R2 ;  /* 0x00000002030085a7 */ /* 0x000f24000800007f */
[----:B----4-:R-:W-:Y:S05]  /*1bcd0*/  @!P0 BRA `(.L_x_5194) ;  /* 0xfffffffc00f08947 */ /* 0x010fea000383ffff */
.L_x_4872:
[----:B------:R-:W-:Y:S05]  /*1bce0*/  BSYNC B9 ;  /* 0x0000000000097941 */ /* 0x000fea0003800000 */
.L_x_4869:
[----:B------:R-:W-:Y:S05]  /*1bcf0*/  EXIT ;  /* 0x000000000000794d */ /* 0x000fea0003800000 */
.L_x_4888:
[----:B0-----:R0:W1:Y:S02]  /*1bd00*/  SYNCS.PHASECHK.TRANS64.TRYWAIT P5, [R68+URZ+0x28c90], R73 ;  /* 0x028c9049440075a7 */ /* 0x00106400080a017f */
[----:B-1----:R-:W-:Y:S05]  /*1bd10*/  @!P5 NANOSLEEP.SYNCS 0x989680 ;  /* 0x009896800000d95d */ /* 0x002fea0003900000 */
[----:B------:R-:W1:Y:S02]  /*1bd20*/  @!P5 SYNCS.PHASECHK.TRANS64 P5, [R68+URZ+0x28c90], R73 ;  /* 0x028c90494400d5a7 */ /* 0x000e6400080a007f */
[----:B-1----:R-:W-:Y:S05]  /*1bd30*/  @!P5 BRA `(.L_x_4888) ;  /* 0xfffffffc00f0d947 */ /* 0x002fea000383ffff */
[----:B------:R-:W-:Y:S05]  /*1bd40*/  BRA `(.L_x_5195) ;  /* 0xfffffe68007c7947 */ /* 0x000fea000383ffff */
.L_x_4898:
[----:B0-----:R0:W1:Y:S02]  /*1bd50*/  SYNCS.PHASECHK.TRANS64.TRYWAIT P5, [R68+URZ+0x28c90], R73 ;  /* 0x028c9049440075a7 */ /* 0x00106400080a017f */
[----:B-1----:R-:W-:Y:S05]  /*1bd60*/  @!P5 NANOSLEEP.SYNCS 0x989680 ;  /* 0x009896800000d95d */ /* 0x002fea0003900000 */
[----:B------:R-:W1:Y:S02]  /*1bd70*/  @!P5 SYNCS.PHASECHK.TRANS64 P5, [R68+URZ+0x28c90], R73 ;  /* 0x028c90494400d5a7 */ /* 0x000e6400080a007f */
[----:B-1----:R-:W-:Y:S05]  /*1bd80*/  @!P5 BRA `(.L_x_4898) ;  /* 0xfffffffc00f0d947 */ /* 0x002fea000383ffff */
[----:B------:R-:W-:Y:S05]  /*1bd90*/  BRA `(.L_x_5196) ;  /* 0xfffffe7000c87947 */ /* 0x000fea000383ffff */
.L_x_4903:
[----:B0-----:R0:W1:Y:S02]  /*1bda0*/  SYNCS.PHASECHK.TRANS64.TRYWAIT P5, [R68+URZ+0x28c90], R73 ;  /* 0x028c9049440075a7 */ /* 0x00106400080a017f */
[----:B-1----:R-:W-:Y:S05]  /*1bdb0*/  @!P5 NANOSLEEP.SYNCS 0x989680 ;  /* 0x009896800000d95d */ /* 0x002fea0003900000 */
[----:B------:R-:W1:Y:S02]  /*1bdc0*/  @!P5 SYNCS.PHASECHK.TRANS64 P5, [R68+URZ+0x28c90], R73 ;  /* 0x028c90494400d5a7 */ /* 0x000e6400080a007f */
[----:B-1----:R-:W-:Y:S05]  /*1bdd0*/  @!P5 BRA `(.L_x_4903) ;  /* 0xfffffffc00f0d947 */ /* 0x002fea000383ffff */
[----:B------:R-:W-:Y:S05]  /*1bde0*/  BRA `(.L_x_5197) ;  /* 0xfffffe7800d87947 */ /* 0x000fea000383ffff */
.L_x_4907:
[----:B------:R0:W0:Y:S02]  /*1bdf0*/  SYNCS.PHASECHK.TRANS64.TRYWAIT P5, [R68+URZ+0x28cb0], R73 ;  /* 0x028cb049440075a7 */ /* 0x00002400080a017f */
[----:B0-----:R-:W-:Y:S05]  /*1be00*/  @!P5 NANOSLEEP.SYNCS 0x989680 ;  /* 0x009896800000d95d */ /* 0x001fea0003900000 */
[----:B------:R-:W0:Y:S02]  /*1be10*/  @!P5 SYNCS.PHASECHK.TRANS64 P5, [R68+URZ+0x28cb0], R73 ;  /* 0x028cb0494400d5a7 */ /* 0x000e2400080a007f */
[----:B0-----:R-:W-:Y:S05]  /*1be20*/  @!P5 BRA `(.L_x_4907) ;  /* 0xfffffffc00f0d947 */ /* 0x001fea000383ffff */
[----:B------:R-:W-:Y:S05]  /*1be30*/  BRA `(.L_x_5198) ;  /* 0xfffffe7c00547947 */ /* 0x000fea000383ffff */
.L_x_4918:
[----:B0-----:R0:W1:Y:S02]  /*1be40*/  SYNCS.PHASECHK.TRANS64.TRYWAIT P1, [R20+URZ+0x28c50], R3 ;  /* 0x028c5003140075a7 */ /* 0x001064000802017f */
[----:B-1----:R-:W-:Y:S05]  /*1be50*/  @!P1 NANOSLEEP.SYNCS 0x989680 ;  /* 0x009896800000995d */ /* 0x002fea0003900000 */
[----:B------:R-:W1:Y:S02]  /*1be60*/  @!P1 SYNCS.PHASECHK.TRANS64 P1, [R20+URZ+0x28c50], R3 ;  /* 0x028c5003140095a7 */ /* 0x000e64000802007f */
[----:B-1----:R-:W-:Y:S05]  /*1be70*/  @!P1 BRA `(.L_x_4918) ;  /* 0xfffffffc00f09947 */ /* 0x002fea000383ffff */
[----:B------:R-:W-:Y:S05]  /*1be80*/  BRA `(.L_x_5199) ;  /* 0xfffffe8800a47947 */ /* 0x000fea000383ffff */
.L_x_4925:
[----:B-1----:R1:W2:Y:S02]  /*1be90*/  SYNCS.PHASECHK.TRANS64.TRYWAIT P2, [R3+URZ+0x28c50], R4 ;  /* 0x028c5004030075a7 */ /* 0x0022a4000804017f */
[----:B--2---:R-:W-:Y:S05]  /*1bea0*/  @!P2 NANOSLEEP.SYNCS 0x989680 ;  /* 0x009896800000a95d */ /* 0x004fea0003900000 */
[----:B------:R-:W2:Y:S02]  /*1beb0*/  @!P2 SYNCS.PHASECHK.TRANS64 P2, [R3+URZ+0x28c50], R4 ;  /* 0x028c50040300a5a7 */ /* 0x000ea4000804007f */
[----:B--2---:R-:W-:Y:S05]  /*1bec0*/  @!P2 BRA `(.L_x_4925) ;  /* 0xfffffffc00f0a947 */ /* 0x004fea000383ffff */
[----:B------:R-:W-:Y:S05]  /*1bed0*/  BRA `(.L_x_4924) ;  /* 0xfffffe9400cc7947 */ /* 0x000fea000383ffff */
.L_x_4938:
        /* <DEDUP_REMOVED lines=8> */
.L_x_5201:
[----:B------:R-:W-:Y:S05]  /*1bf60*/  BSYNC B1 ;  /* 0x0000000000017941 */ /* 0x000fea0003800000 */
.L_x_5200:
        /* <DEDUP_REMOVED lines=8> */
.L_x_5202:
[----:B------:R-:W-:Y:S02]  /*1bff0*/  IMAD.MOV.U32 R13, RZ, RZ, R8 ;  /* 0x000000ffff0d7224 */ /* 0x000fe400078e0008 */
[----:B------:R-:W-:-:S07]  /*1c000*/  IMAD.MOV.U32 R0, RZ, RZ, R14 ;  /* 0x000000ffff007224 */ /* 0x000fce00078e000e */
[----:B------:R-:W-:Y:S05]  /*1c010*/  WARPSYNC.COLLECTIVE R15, `(.L_x_5203) ;  /* 0x000000000f087348 */ /* 0x000fea0003c00000 */
[----:B------:R0:W1:Y:S02]  /*1c020*/  SHFL.IDX P6, R14, R13, R12, R11 ;  /* 0x0000000c0d0e7389 */ /* 0x00006400000c000b */
[----:B01----:R-:W-:Y:S01]  /*1c030*/  ENDCOLLECTIVE ;  /* 0x000000000000791b */ /* 0x003fe20003800000 */
.L_x_5203:
[----:B------:R-:W-:Y:S02]  /*1c040*/  IMAD.MOV.U32 R13, RZ, RZ, R7 ;  /* 0x000000ffff0d7224 */ /* 0x000fe400078e0007 */
[----:B------:R-:W-:-:S07]  /*1c050*/  IMAD.MOV.U32 R5, RZ, RZ, R14 ;  /* 0x000000ffff057224 */ /* 0x000fce00078e000e */
[----:B------:R-:W-:Y:S05]  /*1c060*/  WARPSYNC.COLLECTIVE R15, `(.L_x_5204) ;  /* 0x000000000f087348 */ /* 0x000fea0003c00000 */
[----:B------:R0:W1:Y:S02]  /*1c070*/  SHFL.IDX P6, R14, R13, R12, R11 ;  /* 0x0000000c0d0e7389 */ /* 0x00006400000c000b */
[----:B01----:R-:W-:Y:S01]  /*1c080*/  ENDCOLLECTIVE ;  /* 0x000000000000791b */ /* 0x003fe20003800000 */
.L_x_5204:
[----:B------:R-:W-:Y:S05]  /*1c090*/  BRA `(.L_x_5205) ;  /* 0xfffffeac00747947 */ /* 0x000fea000383ffff */
.L_x_4941:
        /* <DEDUP_REMOVED lines=8> */
.L_x_5207:
[----:B------:R-:W-:Y:S05]  /*1c120*/  BSYNC B1 ;  /* 0x0000000000017941 */ /* 0x000fea0003800000 */
.L_x_5206:
[----:B------:R-:W-:Y:S01]  /*1c130*/  IMAD.MOV.U32 R13, RZ, RZ, R4 ;  /* 0x000000ffff0d7224 */ /* 0x000fe200078e0004 */
[----:B------:R-:W-:Y:S01]  /*1c140*/  MOV R12, 0x1 ;  /* 0x00000001000c7802 */ /* 0x000fe20000000f00 */
[----:B------:R-:W-:Y:S02]  /*1c150*/  IMAD.MOV.U32 R11, RZ, RZ, 0x1c1f ;  /* 0x00001c1fff0b7424 */ /* 0x000fe400078e00ff */
[----:B------:R-:W-:Y:S02]  /*1c160*/  IMAD.MOV.U32 R15, RZ, RZ, -0x1 ;  /* 0xffffffffff0f7424 */ /* 0x000fe400078e00ff */
[----:B------:R-:W-:-:S07]  /*1c170*/  IMAD.MOV.U32 R3, RZ, RZ, R14 ;  /* 0x000000ffff037224 */ /* 0x000fce00078e000e */
[----:B------:R-:W-:Y:S05]  /*1c180*/  WARPSYNC.COLLECTIVE R15, `(.L_x_5208) ;  /* 0x000000000f087348 */ /* 0x000fea0003c00000 */
[----:B------:R0:W1:Y:S02]  /*1c190*/  SHFL.IDX P6, R14, R13, R12, R11 ;  /* 0x0000000c0d0e7389 */ /* 0x00006400000c000b */
[----:B01----:R-:W-:Y:S01]  /*1c1a0*/  ENDCOLLECTIVE ;  /* 0x000000000000791b */ /* 0x003fe20003800000 */
.L_x_5208:
[----:B------:R-:W-:Y:S02]  /*1c1b0*/  IMAD.MOV.U32 R13, RZ, RZ, R8 ;  /* 0x000000ffff0d7224 */ /* 0x000fe400078e0008 */
[----:B------:R-:W-:-:S07]  /*1c1c0*/  IMAD.MOV.U32 R0, RZ, RZ, R14 ;  /* 0x000000ffff007224 */ /* 0x000fce00078e000e */
[----:B------:R-:W-:Y:S05]  /*1c1d0*/  WARPSYNC.COLLECTIVE R15, `(.L_x_5209) ;  /* 0x000000000f087348 */ /* 0x000fea0003c00000 */
[----:B------:R0:W1:Y:S02]  /*1c1e0*/  SHFL.IDX P6, R14, R13, R12, R11 ;  /* 0x0000000c0d0e7389 */ /* 0x00006400000c000b */
[----:B01----:R-:W-:Y:S01]  /*1c1f0*/  ENDCOLLECTIVE ;  /* 0x000000000000791b */ /* 0x003fe20003800000 */
.L_x_5209:
[----:B------:R-:W-:Y:S02]  /*1c200*/  IMAD.MOV.U32 R13, RZ, RZ, R7 ;  /* 0x000000ffff0d7224 */ /* 0x000fe400078e0007 */
[----:B------:R-:W-:-:S07]  /*1c210*/  IMAD.MOV.U32 R5, RZ, RZ, R14 ;  /* 0x000000ffff057224 */ /* 0x000fce00078e000e */
[----:B------:R-:W-:Y:S05]  /*1c220*/  WARPSYNC.COLLECTIVE R15, `(.L_x_5210) ;  /* 0x000000000f087348 */ /* 0x000fea0003c00000 */
[----:B------:R0:W1:Y:S02]  /*1c230*/  SHFL.IDX P6, R14, R13, R12, R11 ;  /* 0x0000000c0d0e7389 */ /* 0x00006400000c000b */
[----:B01----:R-:W-:Y:S01]  /*1c240*/  ENDCOLLECTIVE ;  /* 0x000000000000791b */ /* 0x003fe20003800000 */
.L_x_5210:
[----:B------:R-:W-:Y:S05]  /*1c250*/  BRA `(.L_x_5211) ;  /* 0xfffffeac00d47947 */ /* 0x000fea000383ffff */
.L_x_4945:
[----:B0-----:R0:W1:Y:S02]  /*1c260*/  SYNCS.PHASECHK.TRANS64.TRYWAIT P0, [R2+URZ+0x28c00], R35 ;  /* 0x028c0023020075a7 */ /* 0x001064000800017f */
[----:B-1----:R-:W-:Y:S05]  /*1c270*/  @!P0 NANOSLEEP.SYNCS 0x989680 ;  /* 0x009896800000895d */ /* 0x002fea0003900000 */
[----:B------:R-:W1:Y:S02]  /*1c280*/  @!P0 SYNCS.PHASECHK.TRANS64 P0, [R2+URZ+0x28c00], R35 ;  /* 0x028c0023020085a7 */ /* 0x000e64000800007f */
[----:B-1----:R-:W-:Y:S05]  /*1c290*/  @!P0 BRA `(.L_x_4945) ;  /* 0xfffffffc00f08947 */ /* 0x002fea000383ffff */
[----:B------:R-:W-:Y:S05]  /*1c2a0*/  BRA `(.L_x_5212) ;  /* 0xfffffeb000bc7947 */ /* 0x000fea000383ffff */
.L_x_4953:
        /* <DEDUP_REMOVED lines=8> */
.L_x_5214:
[----:B------:R-:W-:Y:S05]  /*1c330*/  BSYNC B1 ;  /* 0x0000000000017941 */ /* 0x000fea0003800000 */
.L_x_5213:
        /* <DEDUP_REMOVED lines=8> */
.L_x_5215:
[----:B------:R-:W-:Y:S02]  /*1c3c0*/  IMAD.MOV.U32 R13, RZ, RZ, R7 ;  /* 0x000000ffff0d7224 */ /* 0x000fe400078e0007 */
[----:B------:R-:W-:-:S07]  /*1c3d0*/  IMAD.MOV.U32 R0, RZ, RZ, R14 ;  /* 0x000000ffff007224 */ /* 0x000fce00078e000e */
[----:B------:R-:W-:Y:S05]  /*1c3e0*/  WARPSYNC.COLLECTIVE R15, `(.L_x_5216) ;  /* 0x000000000f087348 */ /* 0x000fea0003c00000 */
[----:B------:R0:W1:Y:S02]  /*1c3f0*/  SHFL.IDX P6, R14, R13, R12, R11 ;  /* 0x0000000c0d0e7389 */ /* 0x00006400000c000b */
[----:B01----:R-:W-:Y:S01]  /*1c400*/  ENDCOLLECTIVE ;  /* 0x000000000000791b */ /* 0x003fe20003800000 */
.L_x_5216:
[----:B------:R-:W-:Y:S01]  /*1c410*/  IMAD.MOV.U32 R10, RZ, RZ, R0 ;  /* 0x000000ffff0a7224 */ /* 0x000fe200078e0000 */
[----:B------:R-:W-:Y:S01]  /*1c420*/  MOV R13, R9 ;  /* 0x00000009000d7202 */ /* 0x000fe20000000f00 */
[----:B------:R-:W-:-:S07]  /*1c430*/  IMAD.MOV.U32 R5, RZ, RZ, R14 ;  /* 0x000000ffff057224 */ /* 0x000fce00078e000e */
[----:B------:R-:W-:Y:S05]  /*1c440*/  WARPSYNC.COLLECTIVE R15, `(.L_x_5217) ;  /* 0x000000000f087348 */ /* 0x000fea0003c00000 */
[----:B------:R0:W1:Y:S02]  /*1c450*/  SHFL.IDX P6, R14, R13, R12, R11 ;  /* 0x0000000c0d0e7389 */ /* 0x00006400000c000b */
[----:B01----:R-:W-:Y:S01]  /*1c460*/  ENDCOLLECTIVE ;  /* 0x000000000000791b */ /* 0x003fe20003800000 */
.L_x_5217:
[----:B------:R-:W-:Y:S01]  /*1c470*/  IMAD.MOV.U32 R11, RZ, RZ, R3 ;  /* 0x000000ffff0b7224 */ /* 0x000fe200078e0003 */
[----:B------:R-:W-:Y:S06]  /*1c480*/  BRA `(.L_x_5218) ;  /* 0xfffffebc00d07947 */ /* 0x000fec000383ffff */
.L_x_4956:
        /* <DEDUP_REMOVED lines=8> */
.L_x_5220:
[----:B------:R-:W-:Y:S05]  /*1c510*/  BSYNC B1 ;  /* 0x0000000000017941 */ /* 0x000fea0003800000 */
.L_x_5219:
        /* <DEDUP_REMOVED lines=8> */
.L_x_5221:
[----:B------:R-:W-:Y:S02]  /*1c5a0*/  IMAD.MOV.U32 R13, RZ, RZ, R7 ;  /* 0x000000ffff0d7224 */ /* 0x000fe400078e0007 */
[----:B------:R-:W-:-:S07]  /*1c5b0*/  IMAD.MOV.U32 R0, RZ, RZ, R14 ;  /* 0x000000ffff007224 */ /* 0x000fce00078e000e */
[----:B------:R-:W-:Y:S05]  /*1c5c0*/  WARPSYNC.COLLECTIVE R15, `(.L_x_5222) ;  /* 0x000000000f087348 */ /* 0x000fea0003c00000 */
[----:B------:R0:W1:Y:S02]  /*1c5d0*/  SHFL.IDX P6, R14, R13, R12, R11 ;  /* 0x0000000c0d0e7389 */ /* 0x00006400000c000b */
[----:B01----:R-:W-:Y:S01]  /*1c5e0*/  ENDCOLLECTIVE ;  /* 0x000000000000791b */ /* 0x003fe20003800000 */
.L_x_5222:
[----:B------:R-:W-:Y:S02]  /*1c5f0*/  IMAD.MOV.U32 R13, RZ, RZ, R9 ;  /* 0x000000ffff0d7224 */ /* 0x000fe400078e0009 */
[----:B------:R-:W-:-:S07]  /*1c600*/  IMAD.MOV.U32 R7, RZ, RZ, R14 ;  /* 0x000000ffff077224 */ /* 0x000fce00078e000e */
[----:B------:R-:W-:Y:S05]  /*1c610*/  WARPSYNC.COLLECTIVE R15, `(.L_x_5223) ;  /* 0x000000000f087348 */ /* 0x000fea0003c00000 */
[----:B------:R0:W1:Y:S02]  /*1c620*/  SHFL.IDX P6, R14, R13, R12, R11 ;  /* 0x0000000c0d0e7389 */ /* 0x00006400000c000b */
[----:B01----:R-:W-:Y:S01]  /*1c630*/  ENDCOLLECTIVE ;  /* 0x000000000000791b */ /* 0x003fe20003800000 */
.L_x_5223:
[----:B------:R-:W-:Y:S02]  /*1c640*/  IMAD.MOV.U32 R12, RZ, RZ, R0 ;  /* 0x000000ffff0c7224 */ /* 0x000fe400078e0000 */
[----:B------:R-:W-:Y:S01]  /*1c650*/  IMAD.MOV.U32 R13, RZ, RZ, R3 ;  /* 0x000000ffff0d7224 */ /* 0x000fe200078e0003 */
[----:B------:R-:W-:Y:S06]  /*1c660*/  BRA `(.L_x_5224) ;  /* 0xfffffec000007947 */ /* 0x000fec000383ffff */
.L_x_4960:
[----:B0-----:R0:W1:Y:S02]  /*1c670*/  SYNCS.PHASECHK.TRANS64.TRYWAIT P1, [R2+URZ+0x28c00], R3 ;  /* 0x028c0003020075a7 */ /* 0x001064000802017f */
[----:B-1----:R-:W-:Y:S05]  /*1c680*/  @!P1 NANOSLEEP.SYNCS 0x989680 ;  /* 0x009896800000995d */ /* 0x002fea0003900000 */
[----:B------:R-:W1:Y:S02]  /*1c690*/  @!P1 SYNCS.PHASECHK.TRANS64 P1, [R2+URZ+0x28c00], R3 ;  /* 0x028c0003020095a7 */ /* 0x000e64000802007f */
[----:B-1----:R-:W-:Y:S05]  /*1c6a0*/  @!P1 BRA `(.L_x_4960) ;  /* 0xfffffffc00f09947 */ /* 0x002fea000383ffff */
[----:B------:R-:W-:Y:S05]  /*1c6b0*/  BRA `(.L_x_5225) ;  /* 0xfffffec000907947 */ /* 0x000fea000383ffff */
.L_x_4966:
[----:B0-----:R0:W1:Y:S02]  /*1c6c0*/  SYNCS.PHASECHK.TRANS64.TRYWAIT P2, [R21+URZ+0x28c30], R58 ;  /* 0x028c303a150075a7 */ /* 0x001064000804017f */
[----:B-1----:R-:W-:Y:S05]  /*1c6d0*/  @!P2 NANOSLEEP.SYNCS 0x989680 ;  /* 0x009896800000a95d */ /* 0x002fea0003900000 */
[----:B------:R-:W1:Y:S02]  /*1c6e0*/  @!P2 SYNCS.PHASECHK.TRANS64 P2, [R21+URZ+0x28c30], R58 ;  /* 0x028c303a1500a5a7 */ /* 0x000e64000804007f */
[----:B-1----:R-:W-:Y:S05]  /*1c6f0*/  @!P2 BRA `(.L_x_4966) ;  /* 0xfffffffc00f0a947 */ /* 0x002fea000383ffff */
[----:B------:R-:W-:Y:S05]  /*1c700*/  BRA `(.L_x_4965) ;  /* 0xfffffecc00e07947 */ /* 0x000fea000383ffff */
.L_x_4971:
[----:B--2---:R2:W3:Y:S02]  /*1c710*/  SYNCS.PHASECHK.TRANS64.TRYWAIT P2, [R21+URZ+0x28c50], R58 ;  /* 0x028c503a150075a7 */ /* 0x0044e4000804017f */
[----:B---3--:R-:W-:Y:S05]  /*1c720*/  @!P2 NANOSLEEP.SYNCS 0x989680 ;  /* 0x009896800000a95d */ /* 0x008fea0003900000 */
[----:B------:R-:W3:Y:S02]  /*1c730*/  @!P2 SYNCS.PHASECHK.TRANS64 P2, [R21+URZ+0x28c50], R58 ;  /* 0x028c503a1500a5a7 */ /* 0x000ee4000804007f */
[----:B---3--:R-:W-:Y:S05]  /*1c740*/  @!P2 BRA `(.L_x_4971) ;  /* 0xfffffffc00f0a947 */ /* 0x008fea000383ffff */
[----:B------:R-:W-:Y:S05]  /*1c750*/  BRA `(.L_x_4970) ;  /* 0xfffffee400b47947 */ /* 0x000fea000383ffff */
.L_x_4978:
[----:B-1----:R1:W2:Y:S02]  /*1c760*/  SYNCS.PHASECHK.TRANS64.TRYWAIT P2, [R214+URZ+0x28c30], R219 ;  /* 0x028c30dbd60075a7 */ /* 0x0022a4000804017f */
[----:B--2---:R-:W-:Y:S05]  /*1c770*/  @!P2 NANOSLEEP.SYNCS 0x989680 ;  /* 0x009896800000a95d */ /* 0x004fea0003900000 */
[----:B------:R-:W2:Y:S02]  /*1c780*/  @!P2 SYNCS.PHASECHK.TRANS64 P2, [R214+URZ+0x28c30], R219 ;  /* 0x028c30dbd600a5a7 */ /* 0x000ea4000804007f */
[----:B--2---:R-:W-:Y:S05]  /*1c790*/  @!P2 BRA `(.L_x_4978) ;  /* 0xfffffffc00f0a947 */ /* 0x004fea000383ffff */
[----:B------:R-:W-:Y:S05]  /*1c7a0*/  BRA `(.L_x_4977) ;  /* 0xfffffee800e87947 */ /* 0x000fea000383ffff */
.L_x_4983:
[----:B--2---:R2:W3:Y:S02]  /*1c7b0*/  SYNCS.PHASECHK.TRANS64.TRYWAIT P2, [R214+URZ+0x28c50], R219 ;  /* 0x028c50dbd60075a7 */ /* 0x0044e4000804017f */
[----:B---3--:R-:W-:Y:S05]  /*1c7c0*/  @!P2 NANOSLEEP.SYNCS 0x989680 ;  /* 0x009896800000a95d */ /* 0x008fea0003900000 */
[----:B------:R-:W3:Y:S02]  /*1c7d0*/  @!P2 SYNCS.PHASECHK.TRANS64 P2, [R214+URZ+0x28c50], R219 ;  /* 0x028c50dbd600a5a7 */ /* 0x000ee4000804007f */
[----:B---3--:R-:W-:Y:S05]  /*1c7e0*/  @!P2 BRA `(.L_x_4983) ;  /* 0xfffffffc00f0a947 */ /* 0x008fea000383ffff */
[----:B------:R-:W-:Y:S05]  /*1c7f0*/  BRA `(.L_x_4982) ;  /* 0xffffff0800b87947 */ /* 0x000fea000383ffff */
.L_x_4991:
[----:B-1----:R1:W2:Y:S02]  /*1c800*/  SYNCS.PHASECHK.TRANS64.TRYWAIT P2, [R21+URZ+0x28c30], R193 ;  /* 0x028c30c1150075a7 */ /* 0x0022a4000804017f */
[----:B--2---:R-:W-:Y:S05]  /*1c810*/  @!P2 NANOSLEEP.SYNCS 0x989680 ;  /* 0x009896800000a95d */ /* 0x004fea0003900000 */
[----:B------:R-:W2:Y:S02]  /*1c820*/  @!P2 SYNCS.PHASECHK.TRANS64 P2, [R21+URZ+0x28c30], R193 ;  /* 0x028c30c11500a5a7 */ /* 0x000ea4000804007f */
[----:B--2---:R-:W-:Y:S05]  /*1c830*/  @!P2 BRA `(.L_x_4991) ;  /* 0xfffffffc00f0a947 */ /* 0x004fea000383ffff */
[----:B------:R-:W-:Y:S05]  /*1c840*/  BRA `(.L_x_4990) ;  /* 0xffffff0c00cc7947 */ /* 0x000fea000383ffff */
.L_x_4996:
[----:B---3--:R3:W0:Y:S02]  /*1c850*/  SYNCS.PHASECHK.TRANS64.TRYWAIT P2, [R21+URZ+0x28c50], R193 ;  /* 0x028c50c1150075a7 */ /* 0x008624000804017f */
[----:B0-----:R-:W-:Y:S05]  /*1c860*/  @!P2 NANOSLEEP.SYNCS 0x989680 ;  /* 0x009896800000a95d */ /* 0x001fea0003900000 */
[----:B------:R-:W0:Y:S02]  /*1c870*/  @!P2 SYNCS.PHASECHK.TRANS64 P2, [R21+URZ+0x28c50], R193 ;  /* 0x028c50c11500a5a7 */ /* 0x000e24000804007f */
[----:B0-----:R-:W-:Y:S05]  /*1c880*/  @!P2 BRA `(.L_x_4996) ;  /* 0xfffffffc00f0a947 */ /* 0x001fea000383ffff */
[----:B------:R-:W-:Y:S05]  /*1c890*/  BRA `(.L_x_4995) ;  /* 0xffffff2800247947 */ /* 0x000fea000383ffff */
.L_x_5026:
[----:B------:R-:W2:Y:S01]  /*1c8a0*/  S2R R9, SR_TID.X ;  /* 0x0000000000097919 */ /* 0x000ea20000002100 */
[----:B------:R-:W-:Y:S01]  /*1c8b0*/  BSSY B1, `(.L_x_5226) ;  /* 0x000000a000017945 */ /* 0x000fe20003800000 */
[----:B------:R-:W-:Y:S01]  /*1c8c0*/  MOV R12, RZ ;  /* 0x000000ff000c7202 */ /* 0x000fe20000000f00 */
[----:B-1----:R-:W-:Y:S02]  /*1c8d0*/  IMAD.MOV.U32 R11, RZ, RZ, 0x1f ;  /* 0x0000001fff0b7424 */ /* 0x002fe400078e00ff */
[----:B------:R-:W-:Y:S01]  /*1c8e0*/  IMAD.MOV.U32 R15, RZ, RZ, -0x1 ;  /* 0xffffffffff0f7424 */ /* 0x000fe200078e00ff */
[----:B--2---:R-:W-:-:S04]  /*1c8f0*/  SHF.R.U32.HI R9, RZ, 0x5, R9 ;  /* 0x00000005ff097819 */ /* 0x004fc80000011609 */
[----:B------:R-:W-:-:S05]  /*1c900*/  LOP3.LUT R9, R9, 0x3, RZ, 0xc0, !PT ;  /* 0x0000000309097812 */ /* 0x000fca00078ec0ff */
[----:B------:R-:W-:-:S07]  /*1c910*/  IMAD.MOV.U32 R13, RZ, RZ, R9 ;  /* 0x000000ffff0d7224 */ /* 0x000fce00078e0009 */
[----:B0-----:R-:W-:Y:S05]  /*1c920*/  WARPSYNC.COLLECTIVE R15, `(.L_x_5227) ;  /* 0x000000000f087348 */ /* 0x001fea0003c00000 */
[----:B0-----:R0:W1:Y:S02]  /*1c930*/  SHFL.IDX P6, R14, R13, R12, R11 ;  /* 0x0000000c0d0e7389 */ /* 0x00106400000c000b */
[----:B01----:R-:W-:Y:S01]  /*1c940*/  ENDCOLLECTIVE ;  /* 0x000000000000791b */ /* 0x003fe20003800000 */
.L_x_5227:
[----:B------:R-:W-:Y:S05]  /*1c950*/  BSYNC B1 ;  /* 0x0000000000017941 */ /* 0x000fea0003800000 */
.L_x_5226:
[----:B------:R-:W-:Y:S05]  /*1c960*/  BRA `(.L_x_5228) ;  /* 0xffffff7800407947 */ /* 0x000fea000383ffff */
.L_x_5028:
[----:B------:R-:W-:Y:S01]  /*1c970*/  BSSY B1, `(.L_x_5229) ;  /* 0x0000006000017945 */ /* 0x000fe20003800000 */
[----:B------:R-:W-:-:S07]  /*1c980*/  IMAD.MOV.U32 R15, RZ, RZ, -0x1 ;  /* 0xffffffffff0f7424 */ /* 0x000fce00078e00ff */
[----:B01----:R-:W-:Y:S05]  /*1c990*/  WARPSYNC.COLLECTIVE R15, `(.L_x_5230) ;  /* 0x000000000f0c7348 */ /* 0x003fea0003c00000 */
[----:B------:R-:W-:Y:S02]  /*1c9a0*/  ELECT P6, UR62, PT ;  /* 0x00000000003e782f */ /* 0x000fe400038c0000 */
[----:B------:R-:W-:Y:S01]  /*1c9b0*/  MOV R14, UR62 ;  /* 0x0000003e000e7c02 */ /* 0x000fe20008000f00 */
[----:B01----:R-:W-:Y:S10]  /*1c9c0*/  ENDCOLLECTIVE ;  /* 0x000000000000791b */ /* 0x003ff40003800000 */
.L_x_5230:
[----:B------:R-:W-:Y:S05]  /*1c9d0*/  BSYNC B1 ;  /* 0x0000000000017941 */ /* 0x000fea0003800000 */
.L_x_5229:
[----:B------:R-:W-:Y:S05]  /*1c9e0*/  BRA `(.L_x_5027) ;  /* 0xffffff7800387947 */ /* 0x000fea000383ffff */
.L_x_5030:
[----:B0-----:R-:W2:Y:S02]  /*1c9f0*/  LDL R5, [R1+0x4] ;  /* 0x0000040001057983 */ /* 0x001ea40000100800 */
[----:B--2---:R0:W2:Y:S02]  /*1ca00*/  SYNCS.PHASECHK.TRANS64.TRYWAIT P0, [R5+URZ+0x28c20], R4 ;  /* 0x028c2004050075a7 */ /* 0x0040a4000800017f */
[----:B--2---:R-:W-:Y:S05]  /*1ca10*/  @!P0 NANOSLEEP.SYNCS 0x989680 ;  /* 0x009896800000895d */ /* 0x004fea0003900000 */
[----:B------:R-:W2:Y:S02]  /*1ca20*/  @!P0 SYNCS.PHASECHK.TRANS64 P0, [R5+URZ+0x28c20], R4 ;  /* 0x028c2004050085a7 */ /* 0x000ea4000800007f */
[----:B--2---:R-:W-:Y:S05]  /*1ca30*/  @!P0 BRA `(.L_x_5030) ;  /* 0xfffffffc00ec8947 */ /* 0x004fea000383ffff */
[----:B------:R-:W-:Y:S05]  /*1ca40*/  BRA `(.L_x_5231) ;  /* 0xffffff7800487947 */ /* 0x000fea000383ffff */
.L_x_5034:
[----:B0-----:R0:W2:Y:S02]  /*1ca50*/  SYNCS.PHASECHK.TRANS64.TRYWAIT P0, [R5+URZ+0x28ca0], R9 ;  /* 0x028ca009050075a7 */ /* 0x0010a4000800017f */
[----:B--2---:R-:W-:Y:S05]  /*1ca60*/  @!P0 NANOSLEEP.SYNCS 0x989680 ;  /* 0x009896800000895d */ /* 0x004fea0003900000 */
[----:B------:R-:W2:Y:S02]  /*1ca70*/  @!P0 SYNCS.PHASECHK.TRANS64 P0, [R5+URZ+0x28ca0], R9 ;  /* 0x028ca009050085a7 */ /* 0x000ea4000800007f */
[----:B--2---:R-:W-:Y:S05]  /*1ca80*/  @!P0 BRA `(.L_x_5034) ;  /* 0xfffffffc00f08947 */ /* 0x004fea000383ffff */
[----:B------:R-:W-:Y:S05]  /*1ca90*/  BRA `(.L_x_5232) ;  /* 0xffffff78006c7947 */ /* 0x000fea000383ffff */
.L_x_5039:
[----:B--2---:R2:W3:Y:S02]  /*1caa0*/  SYNCS.PHASECHK.TRANS64.TRYWAIT P0, [R5+URZ+0x28cc0], R9 ;  /* 0x028cc009050075a7 */ /* 0x0044e4000800017f */
[----:B---3--:R-:W-:Y:S05]  /*1cab0*/  @!P0 NANOSLEEP.SYNCS 0x989680 ;  /* 0x009896800000895d */ /* 0x008fea0003900000 */
[----:B------:R-:W3:Y:S02]  /*1cac0*/  @!P0 SYNCS.PHASECHK.TRANS64 P0, [R5+URZ+0x28cc0], R9 ;  /* 0x028cc009050085a7 */ /* 0x000ee4000800007f */
[----:B---3--:R-:W-:Y:S05]  /*1cad0*/  @!P0 BRA `(.L_x_5039) ;  /* 0xfffffffc00f08947 */ /* 0x008fea000383ffff */
[----:B------:R-:W-:Y:S05]  /*1cae0*/  BRA `(.L_x_5233) ;  /* 0xffffff7800f07947 */ /* 0x000fea000383ffff */
.L_x_5053:
[----:B0-----:R0:W2:Y:S02]  /*1caf0*/  SYNCS.PHASECHK.TRANS64.TRYWAIT P1, [R5+URZ+0x28ca0], R6 ;  /* 0x028ca006050075a7 */ /* 0x0010a4000802017f */
[----:B--2---:R-:W-:Y:S05]  /*1cb00*/  @!P1 NANOSLEEP.SYNCS 0x989680 ;  /* 0x009896800000995d */ /* 0x004fea0003900000 */
[----:B------:R-:W2:Y:S02]  /*1cb10*/  @!P1 SYNCS.PHASECHK.TRANS64 P1, [R5+URZ+0x28ca0], R6 ;  /* 0x028ca006050095a7 */ /* 0x000ea4000802007f */
[----:B--2---:R-:W-:Y:S05]  /*1cb20*/  @!P1 BRA `(.L_x_5053) ;  /* 0xfffffffc00f09947 */ /* 0x004fea000383ffff */
[----:B------:R-:W-:Y:S05]  /*1cb30*/  BRA `(.L_x_5234) ;  /* 0xffffff8400787947 */ /* 0x000fea000383ffff */
.L_x_5058:
[----:B--2---:R2:W3:Y:S02]  /*1cb40*/  SYNCS.PHASECHK.TRANS64.TRYWAIT P1, [R5+URZ+0x28cc0], R6 ;  /* 0x028cc006050075a7 */ /* 0x0044e4000802017f */
[----:B---3--:R-:W-:Y:S05]  /*1cb50*/  @!P1 NANOSLEEP.SYNCS 0x989680 ;  /* 0x009896800000995d */ /* 0x008fea0003900000 */
[----:B------:R-:W3:Y:S02]  /*1cb60*/  @!P1 SYNCS.PHASECHK.TRANS64 P1, [R5+URZ+0x28cc0], R6 ;  /* 0x028cc006050095a7 */ /* 0x000ee4000802007f */
[----:B---3--:R-:W-:Y:S05]  /*1cb70*/  @!P1 BRA `(.L_x_5058) ;  /* 0xfffffffc00f09947 */ /* 0x008fea000383ffff */
[----:B------:R-:W-:Y:S05]  /*1cb80*/  BRA `(.L_x_5235) ;  /* 0xffffff8400f87947 */ /* 0x000fea000383ffff */
.L_x_5078:
[----:B------:R-:W2:Y:S01]  /*1cb90*/  S2R R5, SR_TID.X ;  /* 0x0000000000057919 */ /* 0x000ea20000002100 */
[----:B------:R-:W-:Y:S01]  /*1cba0*/  BSSY B0, `(.L_x_5236) ;  /* 0x000000a000007945 */ /* 0x000fe20003800000 */
[----:B------:R-:W-:Y:S02]  /*1cbb0*/  IMAD.MOV.U32 R12, RZ, RZ, RZ ;  /* 0x000000ffff0c7224 */ /* 0x000fe400078e00ff */
        /* <DEDUP_REMOVED lines=8> */
.L_x_5237:
[----:B------:R-:W-:Y:S05]  /*1cc40*/  BSYNC B0 ;  /* 0x0000000000007941 */ /* 0x000fea0003800000 */
.L_x_5236:
[----:B------:R-:W-:Y:S05]  /*1cc50*/  BRA `(.L_x_5238) ;  /* 0xffffff9800087947 */ /* 0x000fea000383ffff */
.L_x_5080:
[----:B------:R-:W-:Y:S01]  /*1cc60*/  BSSY B0, `(.L_x_5239) ;  /* 0x0000006000007945 */ /* 0x000fe20003800000 */
[----:B------:R-:W-:-:S07]  /*1cc70*/  IMAD.MOV.U32 R15, RZ, RZ, -0x1 ;  /* 0xffffffffff0f7424 */ /* 0x000fce00078e00ff */
[----:B01----:R-:W-:Y:S05]  /*1cc80*/  WARPSYNC.COLLECTIVE R15, `(.L_x_5240) ;  /* 0x000000000f0c7348 */ /* 0x003fea0003c00000 */
[----:B------:R-:W-:Y:S02]  /*1cc90*/  ELECT P6, UR62, PT ;  /* 0x00000000003e782f */ /* 0x000fe400038c0000 */
[----:B------:R-:W-:Y:S01]  /*1cca0*/  MOV R14, UR62 ;  /* 0x0000003e000e7c02 */ /* 0x000fe20008000f00 */
[----:B01----:R-:W-:Y:S10]  /*1ccb0*/  ENDCOLLECTIVE ;  /* 0x000000000000791b */ /* 0x003ff40003800000 */
.L_x_5240:
[----:B------:R-:W-:Y:S05]  /*1ccc0*/  BSYNC B0 ;  /* 0x0000000000007941 */ /* 0x000fea0003800000 */
.L_x_5239:
[----:B------:R-:W-:Y:S05]  /*1ccd0*/  BRA `(.L_x_5241) ;  /* 0xffffff9800187947 */ /* 0x000fea000383ffff */
.L_x_5082:
[----:B0-----:R0:W2:Y:S02]  /*1cce0*/  SYNCS.PHASECHK.TRANS64.TRYWAIT P0, [R0+URZ+0x28c40], R2 ;  /* 0x028c4002000075a7 */ /* 0x0010a4000800017f */
[----:B--2---:R-:W-:Y:S05]  /*1ccf0*/  @!P0 NANOSLEEP.SYNCS 0x989680 ;  /* 0x009896800000895d */ /* 0x004fea0003900000 */
[----:B------:R-:W2:Y:S02]  /*1cd00*/  @!P0 SYNCS.PHASECHK.TRANS64 P0, [R0+URZ+0x28c40], R2 ;  /* 0x028c4002000085a7 */ /* 0x000ea4000800007f */
[----:B--2---:R-:W-:Y:S05]  /*1cd10*/  @!P0 BRA `(.L_x_5082) ;  /* 0xfffffffc00f08947 */ /* 0x004fea000383ffff */
[----:B------:R-:W-:Y:S05]  /*1cd20*/  BRA `(.L_x_5242) ;  /* 0xffffff9800847947 */ /* 0x000fea000383ffff */
.L_x_5086:
        /* <DEDUP_REMOVED lines=12> */
.L_x_5243:
[----:B------:R-:W-:Y:S02]  /*1cdf0*/  IMAD.MOV.U32 R13, RZ, RZ, R3 ;  /* 0x000000ffff0d7224 */ /* 0x000fe400078e0003 */
[----:B------:R-:W-:-:S07]  /*1ce00*/  IMAD.MOV.U32 R4, RZ, RZ, R14 ;  /* 0x000000ffff047224 */ /* 0x000fce00078e000e */
[----:B------:R-:W-:Y:S05]  /*1ce10*/  WARPSYNC.COLLECTIVE R15, `(.L_x_5244) ;  /* 0x000000000f087348 */ /* 0x000fea0003c00000 */
[----:B------:R0:W1:Y:S02]  /*1ce20*/  SHFL.IDX P6, R14, R13, R12, R11 ;  /* 0x0000000c0d0e7389 */ /* 0x00006400000c000b */
[----:B01----:R-:W-:Y:S01]  /*1ce30*/  ENDCOLLECTIVE ;  /* 0x000000000000791b */ /* 0x003fe20003800000 */
.L_x_5244:
[----:B------:R-:W-:Y:S01]  /*1ce40*/  MOV R13, R2 ;  /* 0x00000002000d7202 */ /* 0x000fe20000000f00 */
[----:B------:R-:W-:Y:S02]  /*1ce50*/  IMAD.MOV.U32 R12, RZ, RZ, 0x1 ;  /* 0x00000001ff0c7424 */ /* 0x000fe400078e00ff */
[----:B------:R-:W-:-:S07]  /*1ce60*/  IMAD.MOV.U32 R5, RZ, RZ, R14 ;  /* 0x000000ffff057224 */ /* 0x000fce00078e000e */
[----:B------:R-:W-:Y:S05]  /*1ce70*/  WARPSYNC.COLLECTIVE R15, `(.L_x_5245) ;  /* 0x000000000f087348 */ /* 0x000fea0003c00000 */
[----:B------:R0:W1:Y:S02]  /*1ce80*/  SHFL.IDX P6, R14, R13, R12, R11 ;  /* 0x0000000c0d0e7389 */ /* 0x00006400000c000b */
[----:B01----:R-:W-:Y:S01]  /*1ce90*/  ENDCOLLECTIVE ;  /* 0x000000000000791b */ /* 0x003fe20003800000 */
.L_x_5245:
        /* <DEDUP_REMOVED lines=10> */
.L_x_5246:
        /* <DEDUP_REMOVED lines=11> */
.L_x_5247:
        /* <DEDUP_REMOVED lines=10> */
.L_x_5248:
        /* <DEDUP_REMOVED lines=12> */
.L_x_5249:
        /* <DEDUP_REMOVED lines=14> */
.L_x_5250:
[----:B------:R-:W-:Y:S01]  /*1d230*/  IMAD.MOV.U32 R3, RZ, RZ, R14 ;  /* 0x000000ffff037224 */ /* 0x000fe200078e000e */
[----:B------:R-:W-:Y:S06]  /*1d240*/  BRA `(.L_x_5251) ;  /* 0xffffff9c00f47947 */ /* 0x000fec000383ffff */
.L_x_5089:
[----:B0-----:R-:W2:Y:S02]  /*1d250*/  LDL R2, [R1+0x4] ;  /* 0x0000040001027983 */ /* 0x001ea40000100800 */
[----:B--2---:R0:W1:Y:S02]  /*1d260*/  SYNCS.PHASECHK.TRANS64.TRYWAIT P0, [R2+URZ+0x28c20], R0 ;  /* 0x028c2000020075a7 */ /* 0x004064000800017f */
[----:B-1----:R-:W-:Y:S05]  /*1d270*/  @!P0 NANOSLEEP.SYNCS 0x989680 ;  /* 0x009896800000895d */ /* 0x002fea0003900000 */
[----:B------:R-:W1:Y:S02]  /*1d280*/  @!P0 SYNCS.PHASECHK.TRANS64 P0, [R2+URZ+0x28c20], R0 ;  /* 0x028c2000020085a7 */ /* 0x000e64000800007f */
[----:B-1----:R-:W-:Y:S05]  /*1d290*/  @!P0 BRA `(.L_x_5089) ;  /* 0xfffffffc00ec8947 */ /* 0x002fea000383ffff */
[----:B------:R-:W-:Y:S05]  /*1d2a0*/  BRA `(.L_x_5252) ;  /* 0xffffffa000547947 */ /* 0x000fea000383ffff */
.L_x_5093:
[----:B0-----:R0:W1:Y:S02]  /*1d2b0*/  SYNCS.PHASECHK.TRANS64.TRYWAIT P0, [R0+URZ+0x28c60], R2 ;  /* 0x028c6002000075a7 */ /* 0x001064000800017f */
[----:B-1----:R-:W-:Y:S05]  /*1d2c0*/  @!P0 NANOSLEEP.SYNCS 0x989680 ;  /* 0x009896800000895d */ /* 0x002fea0003900000 */
[----:B------:R-:W1:Y:S02]  /*1d2d0*/  @!P0 SYNCS.PHASECHK.TRANS64 P0, [R0+URZ+0x28c60], R2 ;  /* 0x028c6002000085a7 */ /* 0x000e64000800007f */
[----:B-1----:R-:W-:Y:S05]  /*1d2e0*/  @!P0 BRA `(.L_x_5093) ;  /* 0xfffffffc00f08947 */ /* 0x002fea000383ffff */
[----:B------:R-:W-:Y:S05]  /*1d2f0*/  BRA `(.L_x_5253) ;  /* 0xffffffa000807947 */ /* 0x000fea000383ffff */
.L_x_5112:
[----:B-1----:R1:W2:Y:S02]  /*1d300*/  SYNCS.PHASECHK.TRANS64.TRYWAIT P0, [R3+URZ+0x28c40], R2 ;  /* 0x028c4002030075a7 */ /* 0x0022a4000800017f */
[----:B--2---:R-:W-:Y:S05]  /*1d310*/  @!P0 NANOSLEEP.SYNCS 0x989680 ;  /* 0x009896800000895d */ /* 0x004fea0003900000 */
[----:B------:R-:W2:Y:S02]  /*1d320*/  @!P0 SYNCS.PHASECHK.TRANS64 P0, [R3+URZ+0x28c40], R2 ;  /* 0x028c4002030085a7 */ /* 0x000ea4000800007f */
[----:B--2---:R-:W-:Y:S05]  /*1d330*/  @!P0 BRA `(.L_x_5112) ;  /* 0xfffffffc00f08947 */ /* 0x004fea000383ffff */
[----:B------:R-:W-:Y:S05]  /*1d340*/  BRA `(.L_x_5254) ;  /* 0xffffffac00a47947 */ /* 0x000fea000383ffff */
.L_x_5117:
[----:B0-----:R0:W2:Y:S02]  /*1d350*/  SYNCS.PHASECHK.TRANS64.TRYWAIT P0, [R3+URZ+0x28c60], R2 ;  /* 0x028c6002030075a7 */ /* 0x0010a4000800017f */
[----:B--2---:R-:W-:Y:S05]  /*1d360*/  @!P0 NANOSLEEP.SYNCS 0x989680 ;  /* 0x009896800000895d */ /* 0x004fea0003900000 */
[----:B------:R-:W2:Y:S02]  /*1d370*/  @!P0 SYNCS.PHASECHK.TRANS64 P0, [R3+URZ+0x28c60], R2 ;  /* 0x028c6002030085a7 */ /* 0x000ea4000800007f */
[----:B--2---:R-:W-:Y:S05]  /*1d380*/  @!P0 BRA `(.L_x_5117) ;  /* 0xfffffffc00f08947 */ /* 0x004fea000383ffff */
[----:B------:R-:W-:Y:S05]  /*1d390*/  BRA `(.L_x_5255) ;  /* 0xffffffb0002c7947 */ /* 0x000fea000383ffff */
.L_x_5132:
[----:B0-----:R0:W1:Y:S02]  /*1d3a0*/  SYNCS.PHASECHK.TRANS64.TRYWAIT P0, [R4+URZ+0x28c40], R2 ;  /* 0x028c4002040075a7 */ /* 0x001064000800017f */
[----:B-1----:R-:W-:Y:S05]  /*1d3b0*/  @!P0 NANOSLEEP.SYNCS 0x989680 ;  /* 0x009896800000895d */ /* 0x002fea0003900000 */
[----:B------:R-:W1:Y:S02]  /*1d3c0*/  @!P0 SYNCS.PHASECHK.TRANS64 P0, [R4+URZ+0x28c40], R2 ;  /* 0x028c4002040085a7 */ /* 0x000e64000800007f */
[----:B-1----:R-:W-:Y:S05]  /*1d3d0*/  @!P0 BRA `(.L_x_5132) ;  /* 0xfffffffc00f08947 */ /* 0x002fea000383ffff */
[----:B------:R-:W-:Y:S05]  /*1d3e0*/  BRA `(.L_x_5256) ;  /* 0xffffffbc00347947 */ /* 0x000fea000383ffff */
.L_x_5137:
[----:B-1----:R1:W2:Y:S02]  /*1d3f0*/  SYNCS.PHASECHK.TRANS64.TRYWAIT P0, [R4+URZ+0x28c60], R2 ;  /* 0x028c6002040075a7 */ /* 0x0022a4000800017f */
[----:B--2---:R-:W-:Y:S05]  /*1d400*/  @!P0 NANOSLEEP.SYNCS 0x989680 ;  /* 0x009896800000895d */ /* 0x004fea0003900000 */
[----:B------:R-:W2:Y:S02]  /*1d410*/  @!P0 SYNCS.PHASECHK.TRANS64 P0, [R4+URZ+0x28c60], R2 ;  /* 0x028c6002040085a7 */ /* 0x000ea4000800007f */
[----:B--2---:R-:W-:Y:S05]  /*1d420*/  @!P0 BRA `(.L_x_5137) ;  /* 0xfffffffc00f08947 */ /* 0x004fea000383ffff */
[----:B------:R-:W-:Y:S05]  /*1d430*/  BRA `(.L_x_5257) ;  /* 0xffffffbc00b87947 */ /* 0x000fea000383ffff */
.L_x_5152:
[----:B-1----:R1:W2:Y:S02]  /*1d440*/  SYNCS.PHASECHK.TRANS64.TRYWAIT P0, [R4+URZ+0x28c40], R2 ;  /* 0x028c4002040075a7 */ /* 0x0022a4000800017f */
[----:B--2---:R-:W-:Y:S05]  /*1d450*/  @!P0 NANOSLEEP.SYNCS 0x989680 ;  /* 0x009896800000895d */ /* 0x004fea0003900000 */
[----:B------:R-:W2:Y:S02]  /*1d460*/  @!P0 SYNCS.PHASECHK.TRANS64 P0, [R4+URZ+0x28c40], R2 ;  /* 0x028c4002040085a7 */ /* 0x000ea4000800007f */
[----:B--2---:R-:W-:Y:S05]  /*1d470*/  @!P0 BRA `(.L_x_5152) ;  /* 0xfffffffc00f08947 */ /* 0x004fea000383ffff */
[----:B------:R-:W-:Y:S05]  /*1d480*/  BRA `(.L_x_5258) ;  /* 0xffffffc800a47947 */ /* 0x000fea000383ffff */
.L_x_5157:
[----:B0-----:R0:W2:Y:S02]  /*1d490*/  SYNCS.PHASECHK.TRANS64.TRYWAIT P0, [R4+URZ+0x28c60], R2 ;  /* 0x028c6002040075a7 */ /* 0x0010a4000800017f */
[----:B--2---:R-:W-:Y:S05]  /*1d4a0*/  @!P0 NANOSLEEP.SYNCS 0x989680 ;  /* 0x009896800000895d */ /* 0x004fea0003900000 */
[----:B------:R-:W2:Y:S02]  /*1d4b0*/  @!P0 SYNCS.PHASECHK.TRANS64 P0, [R4+URZ+0x28c60], R2 ;  /* 0x028c6002040085a7 */ /* 0x000ea4000800007f */
[----:B--2---:R-:W-:Y:S05]  /*1d4c0*/  @!P0 BRA `(.L_x_5157) ;  /* 0xfffffffc00f08947 */ /* 0x004fea000383ffff */
[----:B------:R-:W-:Y:S05]  /*1d4d0*/  BRA `(.L_x_5259) ;  /* 0xffffffcc002c7947 */ /* 0x000fea000383ffff */
.L_x_5173:
[----:B------:R-:W-:Y:S01]  /*1d4e0*/  BSSY B0, `(.L_x_5260) ;  /* 0x0000008000007945 */ /* 0x000fe20003800000 */
[----:B------:R-:W-:Y:S01]  /*1d4f0*/  IMAD.MOV.U32 R13, RZ, RZ, R16 ;  /* 0x000000ffff0d7224 */ /* 0x000fe200078e0010 */
[----:B------:R-:W-:Y:S01]  /*1d500*/  MOV R12, RZ ;  /* 0x000000ff000c7202 */ /* 0x000fe20000000f00 */
[----:B-1----:R-:W-:Y:S02]  /*1d510*/  IMAD.MOV.U32 R11, RZ, RZ, 0x1f ;  /* 0x0000001fff0b7424 */ /* 0x002fe400078e00ff */
[----:B------:R-:W-:-:S07]  /*1d520*/  IMAD.MOV.U32 R15, RZ, RZ, -0x1 ;  /* 0xffffffffff0f7424 */ /* 0x000fce00078e00ff */
[----:B0----5:R-:W-:Y:S05]  /*1d530*/  WARPSYNC.COLLECTIVE R15, `(.L_x_5261) ;  /* 0x000000000f087348 */ /* 0x021fea0003c00000 */
[----:B0-----:R0:W1:Y:S02]  /*1d540*/  SHFL.IDX P6, R14, R13, R12, R11 ;  /* 0x0000000c0d0e7389 */ /* 0x00106400000c000b */
[----:B01---5:R-:W-:Y:S01]  /*1d550*/  ENDCOLLECTIVE ;  /* 0x000000000000791b */ /* 0x023fe20003800000 */
.L_x_5261:
[----:B------:R-:W-:Y:S05]  /*1d560*/  BSYNC B0 ;  /* 0x0000000000007941 */ /* 0x000fea0003800000 */
.L_x_5260:
        /* <DEDUP_REMOVED lines=9> */
.L_x_5262:
        /* <DEDUP_REMOVED lines=18> */
.L_x_5263:
[----:B------:R-:W-:Y:S01]  /*1d720*/  IMAD.MOV.U32 R12, RZ, RZ, 0x2 ;  /* 0x00000002ff0c7424 */ /* 0x000fe200078e00ff */
[----:B------:R-:W-:-:S05]  /*1d730*/  SEL R5, R14, RZ, P1 ;  /* 0x000000ff0e057207 */ /* 0x000fca0000800000 */
[----:B------:R-:W-:-:S04]  /*1d740*/  IMAD.IADD R3, R2, 0x1, R5 ;  /* 0x0000000102037824 */ /* 0x000fc800078e0205 */
[----:B------:R-:W-:-:S07]  /*1d750*/  IMAD.MOV.U32 R13, RZ, RZ, R3 ;  /* 0x000000ffff0d7224 */ /* 0x000fce00078e0003 */
[----:B------:R-:W-:Y:S05]  /*1d760*/  WARPSYNC.COLLECTIVE R15, `(.L_x_5264) ;  /* 0x000000000f087348 */ /* 0x000fea0003c00000 */
[----:B------:R0:W1:Y:S02]  /*1d770*/  SHFL.UP P6, R14, R13, R12, R11 ;  /* 0x0400000c0d0e7389 */ /* 0x00006400000c000b */
[----:B01----:R-:W-:Y:S01]  /*1d780*/  ENDCOLLECTIVE ;  /* 0x000000000000791b */ /* 0x003fe20003800000 */
.L_x_5264:
[----:B------:R-:W-:Y:S02]  /*1d790*/  IMAD.MOV.U32 R12, RZ, RZ, 0x4 ;  /* 0x00000004ff0c7424 */ /* 0x000fe400078e00ff */
[----:B------:R-:W-:-:S05]  /*1d7a0*/  IMAD.MOV.U32 R5, RZ, RZ, R14 ;  /* 0x000000ffff057224 */ /* 0x000fca00078e000e */
[----:B------:R-:W-:-:S05]  /*1d7b0*/  SEL R6, R5, RZ, P2 ;  /* 0x000000ff05067207 */ /* 0x000fca0001000000 */
[----:B------:R-:W-:-:S05]  /*1d7c0*/  IMAD.IADD R3, R3, 0x1, R6 ;  /* 0x0000000103037824 */ /* 0x000fca00078e0206 */
[----:B------:R-:W-:-:S07]  /*1d7d0*/  MOV R13, R3 ;  /* 0x00000003000d7202 */ /* 0x000fce0000000f00 */
[----:B------:R-:W-:Y:S05]  /*1d7e0*/  WARPSYNC.COLLECTIVE R15, `(.L_x_5265) ;  /* 0x000000000f087348 */ /* 0x000fea0003c00000 */
[----:B------:R0:W1:Y:S02]  /*1d7f0*/  SHFL.UP P6, R14, R13, R12, R11 ;  /* 0x0400000c0d0e7389 */ /* 0x00006400000c000b */
[----:B01----:R-:W-:Y:S01]  /*1d800*/  ENDCOLLECTIVE ;  /* 0x000000000000791b */ /* 0x003fe20003800000 */
.L_x_5265:
        /* <DEDUP_REMOVED lines=8> */
.L_x_5266:
        /* <DEDUP_REMOVED lines=8> */
.L_x_5267:
        /* <DEDUP_REMOVED lines=9> */
.L_x_5268:
[----:B------:R-:W-:Y:S01]  /*1d9a0*/  IMAD.MOV.U32 R16, RZ, RZ, R14 ;  /* 0x000000ffff107224 */ /* 0x000fe200078e000e */
[----:B------:R-:W-:Y:S06]  /*1d9b0*/  BRA `(.L_x_5269) ;  /* 0xffffffd400887947 */ /* 0x000fec000383ffff */
.L_x_5178:
[----:B------:R-:W-:Y:S01]  /*1d9c0*/  BSSY B0, `(.L_x_5270) ;  /* 0x0000008000007945 */ /* 0x000fe20003800000 */
[----:B-----5:R-:W-:Y:S01]  /*1d9d0*/  IMAD.MOV.U32 R13, RZ, RZ, R2 ;  /* 0x000000ffff0d7224 */ /* 0x020fe200078e0002 */
[----:B------:R-:W-:Y:S01]  /*1d9e0*/  MOV R15, 0xffffffff ;  /* 0xffffffff000f7802 */ /* 0x000fe20000000f00 */
[----:B------:R-:W-:Y:S02]  /*1d9f0*/  IMAD.MOV.U32 R12, RZ, RZ, 0x1 ;  /* 0x00000001ff0c7424 */ /* 0x000fe400078e00ff */
[----:B------:R-:W-:-:S07]  /*1da00*/  IMAD.MOV.U32 R11, RZ, RZ, RZ ;  /* 0x000000ffff0b7224 */ /* 0x000fce00078e00ff */
[----:B0-----:R-:W-:Y:S05]  /*1da10*/  WARPSYNC.COLLECTIVE R15, `(.L_x_5271) ;  /* 0x000000000f087348 */ /* 0x001fea0003c00000 */
[----:B------:R1:W2:Y:S02]  /*1da20*/  SHFL.UP P6, R14, R13, R12, R11 ;  /* 0x0400000c0d0e7389 */ /* 0x0002a400000c000b */
[----:B012---:R-:W-:Y:S01]  /*1da30*/  ENDCOLLECTIVE ;  /* 0x000000000000791b */ /* 0x007fe20003800000 */
.L_x_5271:
[----:B------:R-:W-:Y:S05]  /*1da40*/  BSYNC B0 ;  /* 0x0000000000007941 */ /* 0x000fea0003800000 */
.L_x_5270:
        /* <DEDUP_REMOVED lines=9> */
.L_x_5272:
[----:B------:R-:W-:Y:S01]  /*1dae0*/  IMAD.MOV.U32 R12, RZ, RZ, 0x4 ;  /* 0x00000004ff0c7424 */ /* 0x000fe200078e00ff */
[----:B------:R-:W-:-:S05]  /*1daf0*/  SEL R14, R14, RZ, P2 ;  /* 0x000000ff0e0e7207 */ /* 0x000fca0001000000 */
[----:B------:R-:W-:-:S04]  /*1db00*/  IMAD.IADD R3, R3, 0x1, R14 ;  /* 0x0000000103037824 */ /* 0x000fc800078e020e */
[----:B------:R-:W-:-:S07]  /*1db10*/  IMAD.MOV.U32 R13, RZ, RZ, R3 ;  /* 0x000000ffff0d7224 */ /* 0x000fce00078e0003 */
[----:B------:R-:W-:Y:S05]  /*1db20*/  WARPSYNC.COLLECTIVE R15, `(.L_x_5273) ;  /* 0x000000000f087348 */ /* 0x000fea0003c00000 */
[----:B------:R0:W1:Y:S02]  /*1db30*/  SHFL.UP P6, R14, R13, R12, R11 ;  /* 0x0400000c0d0e7389 */ /* 0x00006400000c000b */
[----:B01----:R-:W-:Y:S01]  /*1db40*/  ENDCOLLECTIVE ;  /* 0x000000000000791b */ /* 0x003fe20003800000 */
.L_x_5273:
[----:B------:R-:W-:Y:S01]  /*1db50*/  IMAD.MOV.U32 R12, RZ, RZ, 0x8 ;  /* 0x00000008ff0c7424 */ /* 0x000fe200078e00ff */
[----:B------:R-:W-:-:S05]  /*1db60*/  SEL R14, R14, RZ, P3 ;  /* 0x000000ff0e0e7207 */ /* 0x000fca0001800000 */
[----:B------:R-:W-:-:S04]  /*1db70*/  IMAD.IADD R3, R3, 0x1, R14 ;  /* 0x0000000103037824 */ /* 0x000fc800078e020e */
[----:B------:R-:W-:-:S07]  /*1db80*/  IMAD.MOV.U32 R13, RZ, RZ, R3 ;  /* 0x000000ffff0d7224 */ /* 0x000fce00078e0003 */
[----:B------:R-:W-:Y:S05]  /*1db90*/  WARPSYNC.COLLECTIVE R15, `(.L_x_5274) ;  /* 0x000000000f087348 */ /* 0x000fea0003c00000 */
[----:B------:R0:W1:Y:S02]  /*1dba0*/  SHFL.UP P6, R14, R13, R12, R11 ;  /* 0x0400000c0d0e7389 */ /* 0x00006400000c000b */
[----:B01----:R-:W-:Y:S01]  /*1dbb0*/  ENDCOLLECTIVE ;  /* 0x000000000000791b */ /* 0x003fe20003800000 */
.L_x_5274:
[----:B------:R-:W-:Y:S01]  /*1dbc0*/  IMAD.MOV.U32 R12, RZ, RZ, 0x10 ;  /* 0x00000010ff0c7424 */ /* 0x000fe200078e00ff */
[----:B------:R-:W-:-:S05]  /*1dbd0*/  SEL R14, R14, RZ, P4 ;  /* 0x000000ff0e0e7207 */ /* 0x000fca0002000000 */
[----:B------:R-:W-:-:S04]  /*1dbe0*/  IMAD.IADD R3, R3, 0x1, R14 ;  /* 0x0000000103037824 */ /* 0x000fc800078e020e */
[----:B------:R-:W-:-:S07]  /*1dbf0*/  IMAD.MOV.U32 R13, RZ, RZ, R3 ;  /* 0x000000ffff0d7224 */ /* 0x000fce00078e0003 */
[----:B------:R-:W-:Y:S05]  /*1dc00*/  WARPSYNC.COLLECTIVE R15, `(.L_x_5275) ;  /* 0x000000000f087348 */ /* 0x000fea0003c00000 */
[----:B------:R0:W1:Y:S02]  /*1dc10*/  SHFL.UP P6, R14, R13, R12, R11 ;  /* 0x0400000c0d0e7389 */ /* 0x00006400000c000b */
[----:B01----:R-:W-:Y:S01]  /*1dc20*/  ENDCOLLECTIVE ;  /* 0x000000000000791b */ /* 0x003fe20003800000 */
.L_x_5275:
        /* <DEDUP_REMOVED lines=8> */
.L_x_5276:
[----:B------:R-:W-:Y:S01]  /*1dcb0*/  MOV R16, R14 ;  /* 0x0000000e00107202 */ /* 0x000fe20000000f00 */
[----:B------:R-:W-:Y:S06]  /*1dcc0*/  BRA `(.L_x_5277) ;  /* 0xffffffd400607947 */ /* 0x000fec000383ffff */
.L_x_5180:
[----:B------:R-:W-:Y:S01]  /*1dcd0*/  BSSY B0, `(.L_x_5278) ;  /* 0x0000006000007945 */ /* 0x000fe20003800000 */
[----:B------:R-:W-:Y:S01]  /*1dce0*/  PLOP3.LUT P6, PT, P6, PT, PT, 0x8, 0x0 ;  /* 0x000000000000781c */ /* 0x000fe200037ce170 */
[----:B------:R-:W-:-:S12]  /*1dcf0*/  IMAD.MOV.U32 R15, RZ, RZ, -0x1 ;  /* 0xffffffffff0f7424 */ /* 0x000fd800078e00ff */
[----:B0----5:R-:W-:Y:S05]  /*1dd00*/  WARPSYNC.COLLECTIVE R15, `(.L_x_5279) ;  /* 0x000000000f087348 */ /* 0x021fea0003c00000 */
[----:B------:R-:W-:Y:S01]  /*1dd10*/  VOTE.ANY R14, PT, P6 ;  /* 0x00000000000e7806 */ /* 0x000fe200030e0100 */
[----:B0----5:R-:W-:Y:S06]  /*1dd20*/  ENDCOLLECTIVE ;  /* 0x000000000000791b */ /* 0x021fec0003800000 */
.L_x_5279:
[----:B------:R-:W-:Y:S05]  /*1dd30*/  BSYNC B0 ;  /* 0x0000000000007941 */ /* 0x000fea0003800000 */
.L_x_5278:
        /* <DEDUP_REMOVED lines=9> */
.L_x_5280:
[----:B------:R-:W-:Y:S01]  /*1ddd0*/  IMAD.MOV.U32 R17, RZ, RZ, R14 ;  /* 0x000000ffff117224 */ /* 0x000fe200078e000e */
[----:B------:R-:W-:Y:S06]  /*1dde0*/  BRA `(.L_x_5281) ;  /* 0xffffffd400507947 */ /* 0x000fec000383ffff */
.L_x_5182:
[----:B------:R-:W-:Y:S01]  /*1ddf0*/  BSSY B0, `(.L_x_5282) ;  /* 0x0000007000007945 */ /* 0x000fe20003800000 */
[----:B------:R-:W-:Y:S02]  /*1de00*/  IMAD.MOV.U32 R13, RZ, RZ, R3 ;  /* 0x000000ffff0d7224 */ /* 0x000fe400078e0003 */
[----:B------:R-:W-:Y:S02]  /*1de10*/  IMAD.MOV.U32 R11, RZ, RZ, 0x1f ;  /* 0x0000001fff0b7424 */ /* 0x000fe400078e00ff */
[----:B------:R-:W-:-:S07]  /*1de20*/  IMAD.MOV.U32 R15, RZ, RZ, -0x1 ;  /* 0xffffffffff0f7424 */ /* 0x000fce00078e00ff */
[----:B012--5:R-:W-:Y:S05]  /*1de30*/  WARPSYNC.COLLECTIVE R15, `(.L_x_5283) ;  /* 0x000000000f087348 */ /* 0x027fea0003c00000 */
[----:B------:R3:W4:Y:S02]  /*1de40*/  SHFL.IDX P6, R14, R13, R12, R11 ;  /* 0x0000000c0d0e7389 */ /* 0x00072400000c000b */
[----:B012345:R-:W-:Y:S01]  /*1de50*/  ENDCOLLECTIVE ;  /* 0x000000000000791b */ /* 0x03ffe20003800000 */
.L_x_5283:
[----:B------:R-:W-:Y:S05]  /*1de60*/  BSYNC B0 ;  /* 0x0000000000007941 */ /* 0x000fea0003800000 */
.L_x_5282:
[----:B------:R-:W-:Y:S01]  /*1de70*/  IMAD.MOV.U32 R3, RZ, RZ, R14 ;  /* 0x000000ffff037224 */ /* 0x000fe200078e000e */
[----:B------:R-:W-:Y:S06]  /*1de80*/  BRA `(.L_x_5284) ;  /* 0xffffffd400447947 */ /* 0x000fec000383ffff */
.L_x_5186:
[----:B0-----:R0:W1:Y:S02]  /*1de90*/  SYNCS.PHASECHK.TRANS64.TRYWAIT P0, [R0+URZ+0x28c20], R3 ;  /* 0x028c2003000075a7 */ /* 0x001064000800017f */
[----:B-1----:R-:W-:Y:S05]  /*1dea0*/  @!P0 NANOSLEEP.SYNCS 0x989680 ;  /* 0x009896800000895d */ /* 0x002fea0003900000 */
[----:B------:R-:W1:Y:S02]  /*1deb0*/  @!P0 SYNCS.PHASECHK.TRANS64 P0, [R0+URZ+0x28c20], R3 ;  /* 0x028c2003000085a7 */ /* 0x000e64000800007f */
[----:B-1----:R-:W-:Y:S05]  /*1dec0*/  @!P0 BRA `(.L_x_5186) ;  /* 0xfffffffc00f08947 */ /* 0x002fea000383ffff */
[----:B------:R-:W-:Y:S05]  /*1ded0*/  BRA `(.L_x_5285) ;  /* 0xffffffd800c87947 */ /* 0x000fea000383ffff */
.L_x_5187:
        /* <DEDUP_REMOVED lines=11> */
.L_x_5287:
[----:B------:R-:W-:Y:S05]  /*1df90*/  BSYNC B0 ;  /* 0x0000000000007941 */ /* 0x000fea0003800000 */
.L_x_5286:
[----:B------:R-:W-:Y:S05]  /*1dfa0*/  BRA `(.L_x_5288) ;  /* 0xffffffd800b07947 */ /* 0x000fea000383ffff */
.L_x_5188:
[----:B------:R-:W-:Y:S01]  /*1dfb0*/  BSSY B0, `(.L_x_5289) ;  /* 0x0000006000007945 */ /* 0x000fe20003800000 */
[----:B------:R-:W-:-:S07]  /*1dfc0*/  IMAD.MOV.U32 R15, RZ, RZ, -0x1 ;  /* 0xffffffffff0f7424 */ /* 0x000fce00078e00ff */
[----:B01---5:R-:W-:Y:S05]  /*1dfd0*/  WARPSYNC.COLLECTIVE R15, `(.L_x_5290) ;  /* 0x000000000f0c7348 */ /* 0x023fea0003c00000 */
[----:B------:R-:W-:Y:S02]  /*1dfe0*/  ELECT P6, UR62, PT ;  /* 0x00000000003e782f */ /* 0x000fe400038c0000 */
[----:B------:R-:W-:Y:S01]  /*1dff0*/  MOV R14, UR62 ;  /* 0x0000003e000e7c02 */ /* 0x000fe20008000f00 */
[----:B01---5:R-:W-:Y:S10]  /*1e000*/  ENDCOLLECTIVE ;  /* 0x000000000000791b */ /* 0x023ff40003800000 */
.L_x_5290:
[----:B------:R-:W-:Y:S05]  /*1e010*/  BSYNC B0 ;  /* 0x0000000000007941 */ /* 0x000fea0003800000 */
.L_x_5289:
[----:B------:R-:W-:Y:S05]  /*1e020*/  BRA `(.L_x_5291) ;  /* 0xffffffd800a47947 */ /* 0x000fea000383ffff */
.L_x_5190:
[----:B0-----:R0:W1:Y:S02]  /*1e030*/  SYNCS.PHASECHK.TRANS64.TRYWAIT P0, [R6+URZ], R5 ;  /* 0x00000005060075a7 */ /* 0x001064000800017f */
[----:B-1----:R-:W-:Y:S05]  /*1e040*/  @!P0 NANOSLEEP.SYNCS 0x989680 ;  /* 0x009896800000895d */ /* 0x002fea0003900000 */
[----:B------:R-:W1:Y:S02]  /*1e050*/  @!P0 SYNCS.PHASECHK.TRANS64 P0, [R6+URZ], R5 ;  /* 0x00000005060085a7 */ /* 0x000e64000800007f */
[----:B-1----:R-:W-:Y:S05]  /*1e060*/  @!P0 BRA `(.L_x_5190) ;  /* 0xfffffffc00f08947 */ /* 0x002fea000383ffff */
[----:B------:R-:W-:Y:S05]  /*1e070*/  BRA `(.L_x_5292) ;  /* 0xffffffd800e07947 */ /* 0x000fea000383ffff */
.L_x_5191:
[----:B-1----:R1:W2:Y:S02]  /*1e080*/  SYNCS.PHASECHK.TRANS64.TRYWAIT P0, [R7+URZ], R2 ;  /* 0x00000002070075a7 */ /* 0x0022a4000800017f */
[----:B--2---:R-:W-:Y:S05]  /*1e090*/  @!P0 NANOSLEEP.SYNCS 0x989680 ;  /* 0x009896800000895d */ /* 0x004fea0003900000 */
[----:B------:R-:W2:Y:S02]  /*1e0a0*/  @!P0 SYNCS.PHASECHK.TRANS64 P0, [R7+URZ], R2 ;  /* 0x00000002070085a7 */ /* 0x000ea4000800007f */
[----:B--2---:R-:W-:Y:S05]  /*1e0b0*/  @!P0 BRA `(.L_x_5191) ;  /* 0xfffffffc00f08947 */ /* 0x004fea000383ffff */
[----:B------:R-:W-:Y:S05]  /*1e0c0*/  BRA `(.L_x_5293) ;  /* 0xffffffd800d47947 */ /* 0x000fea000383ffff */
.L_x_5193:
[----:B--2---:R2:W3:Y:S02]  /*1e0d0*/  SYNCS.PHASECHK.TRANS64.TRYWAIT P0, [R4+URZ], R5 ;  /* 0x00000005040075a7 */ /* 0x0044e4000800017f */
[----:B---3--:R-:W-:Y:S05]  /*1e0e0*/  @!P0 NANOSLEEP.SYNCS 0x989680 ;  /* 0x009896800000895d */ /* 0x008fea0003900000 */
[----:B------:R-:W3:Y:S02]  /*1e0f0*/  @!P0 SYNCS.PHASECHK.TRANS64 P0, [R4+URZ], R5 ;  /* 0x00000005040085a7 */ /* 0x000ee4000800007f */
[----:B---3--:R-:W-:Y:S05]  /*1e100*/  @!P0 BRA `(.L_x_5193) ;  /* 0xfffffffc00f08947 */ /* 0x008fea000383ffff */
[----:B------:R-:W-:Y:S05]  /*1e110*/  BRA `(.L_x_5294) ;  /* 0xffffffd800dc7947 */ /* 0x000fea000383ffff */
.L_x_5295:
        /* <DEDUP_REMOVED lines=14> */
.L_x_6037:


//--------------------- .text._ZN7cutlass13device_kernelIN5flash11enable_sm90INS1_16FlashAttnFwdSm90INS1_25CollectiveMainloopFwdSm90ILi2EN4cute5tupleIJNS5_1CILi1EEES8_S8_EEENS6_IJNS7_ILi64EEESA_SA_EEELi512ENS_6half_tEfNS_4arch4Sm90ELb1ELb0ELb1ELb1ELb0ELb0ELb1ELb0ELb0ELb1ELb0ELb0EEENS1_21CollectiveEpilogueFwdINS6_IJSA_NS7_ILi512EEESA_EEES9_SC_SE_Li256ELb1ELb1ELb0ELb0EEENS1_36VarlenDynamicPersistentTileSchedulerILi64ELi64ELi256ELi128ELb0ELb1ELb1ELb1ELb1ELb1EEEEEEEEEvNT_6ParamsE --------------------------
	.section	.text._ZN7cutlass13device_kernelIN5flash11enable_sm90INS1_16FlashAttnFwdSm90INS1_25CollectiveMainloopFwdSm90ILi2EN4cute5tupleIJNS5_1CILi1EEES8_S8_EEENS6_IJNS7_ILi64EEESA_SA_EEELi512ENS_6half_tEfNS_4arch4Sm90ELb1ELb0ELb1ELb1ELb0ELb0ELb1ELb0ELb0ELb1ELb0ELb0EEENS1_21CollectiveEpilogueFwdINS6_IJSA_NS7_ILi512EEESA_EEES9_SC_SE_Li256ELb1ELb1ELb0ELb0EEENS1_36VarlenDynamicPersistentTileSchedulerILi64ELi64ELi256ELi128ELb0ELb1ELb1ELb1ELb1ELb1EEEEEEEEEvNT_6ParamsE,"ax",@progbits
	.align	128
.text._ZN7cutlass13device_kernelIN5flash11enable_sm90INS1_16FlashAttnFwdSm90INS1_25CollectiveMainloopFwdSm90ILi2EN4cute5tupleIJNS5_1CILi1EEES8_S8_EEENS6_IJNS7_ILi64EEESA_SA_EEELi512ENS_6half_tEfNS_4arch4Sm90ELb1ELb0ELb1ELb1ELb0ELb0ELb1ELb0ELb0ELb1ELb0ELb0EEENS1_21CollectiveEpilogueFwdINS6_IJSA_NS7_ILi512EEESA_EEES9_SC_SE_Li256ELb1ELb1ELb0ELb0EEENS1_36VarlenDynamicPersistentTileSchedulerILi64ELi64ELi256ELi128ELb0ELb1ELb1ELb1ELb1ELb1EEEEEEEEEvNT_6ParamsE:
        .type           _ZN7cutlass13device_kernelIN5flash11enable_sm90INS1_16FlashAttnFwdSm90INS1_25CollectiveMainloopFwdSm90ILi2EN4cute5tupleIJNS5_1CILi1EEES8_S8_EEENS6_IJNS7_ILi64EEESA_SA_EEELi512ENS_6half_tEfNS_4arch4Sm90ELb1ELb0ELb1ELb1ELb0ELb0ELb1ELb0ELb0ELb1ELb0ELb0EEENS1_21CollectiveEpilogueFwdINS6_IJSA_NS7_ILi512EEESA_EEES9_SC_SE_Li256ELb1ELb1ELb0ELb0EEENS1_36VarlenDynamicPersistentTileSchedulerILi64ELi64ELi256ELi128ELb0ELb1ELb1ELb1ELb1ELb1EEEEEEEEEvNT_6ParamsE,@function
        .size           _ZN7cutlass13device_kernelIN5flash11enable_sm90INS1_16FlashAttnFwdSm90INS1_25CollectiveMainloopFwdSm90ILi2EN4cute5tupleIJNS5_1CILi1EEES8_S8_EEENS6_IJNS7_ILi64EEESA_SA_EEELi512ENS_6half_tEfNS_4arch4Sm90ELb1ELb0ELb1ELb1ELb0ELb0ELb1ELb0ELb0ELb1ELb0ELb0EEENS1_21CollectiveEpilogueFwdINS6_IJSA_NS7_ILi512EEESA_EEES9_SC_SE_Li256ELb1ELb1ELb0ELb0EEENS1_36VarlenDynamicPersistentTileSchedulerILi64ELi64ELi256ELi128ELb0ELb1ELb1ELb1ELb1ELb1EEEEEEEEEvNT_6ParamsE,(.L_x_6038 - _ZN7cutlass13device_kernelIN5flash11enable_sm90INS1_16FlashAttnFwdSm90INS1_25CollectiveMainloopFwdSm90ILi2EN4cute5tupleIJNS5_1CILi1EEES8_S8_EEENS6_IJNS7_ILi64EEESA_SA_EEELi512ENS_6half_tEfNS_4arch4Sm90ELb1ELb0ELb1ELb1ELb0ELb0ELb1ELb0ELb0ELb1ELb0ELb0EEENS1_21CollectiveEpilogueFwdINS6_IJSA_NS7_ILi512EEESA_EEES9_SC_SE_Li256ELb1ELb1ELb0ELb0EEENS1_36VarlenDynamicPersistentTileSchedulerILi64ELi64ELi256ELi128ELb0ELb1ELb1ELb1ELb1ELb1EEEEEEEEEvNT_6ParamsE)
        .other          _ZN7cutlass13device_kernelIN5flash11enable_sm90INS1_16FlashAttnFwdSm90INS1_25CollectiveMainloopFwdSm90ILi2EN4cute5tupleIJNS5_1CILi1EEES8_S8_EEENS6_IJNS7_ILi64EEESA_SA_EEELi512ENS_6half_tEfNS_4arch4Sm90ELb1ELb0ELb1ELb1ELb0ELb0ELb1ELb0ELb0ELb1ELb0ELb0EEENS1_21CollectiveEpilogueFwdINS6_IJSA_NS7_ILi512EEESA_EEES9_SC_SE_Li256ELb1ELb1ELb0ELb0EEENS1_36VarlenDynamicPersistentTileSchedulerILi64ELi64ELi256ELi128ELb0ELb1ELb1ELb1ELb1ELb1EEEEEEEEEvNT_6ParamsE,@"STO_CUDA_ENTRY STV_DEFAULT"
_ZN7cutlass13device_kernelIN5flash11enable_sm90INS1_16FlashAttnFwdSm90INS1_25CollectiveMainloopFwdSm90ILi2EN4cute5tupleIJNS5_1CILi1EEES8_S8_EEENS6_IJNS7_ILi64EEESA_SA_EEELi512ENS_6half_tEfNS_4arch4Sm90ELb1ELb0ELb1ELb1ELb0ELb0ELb1ELb0ELb0ELb1ELb0ELb0EEENS1_21CollectiveEpilogueFwdINS6_IJSA_NS7_ILi512EEESA_EEES9_SC_SE_Li256ELb1ELb1ELb0ELb0EEENS1_36VarlenDynamicPersistentTileSchedulerILi64ELi64ELi256ELi128ELb0ELb1ELb1ELb1ELb1ELb1EEEEEEEEEvNT_6ParamsE:
        /* <DEDUP_REMOVED lines=18> */
.L_x_5297:
[----:B------:R-:W-:Y:S05]  /*0120*/  BSYNC B0 ;  /* 0x0000000000007941 */ /* 0x000fea0003800000 */
.L_x_5296:
        /* <DEDUP_REMOVED lines=39> */
.L_x_5298:
        /* <DEDUP_REMOVED lines=22> */
.L_x_5299:
        /* <DEDUP_REMOVED lines=18> */
.L_x_5300:
        /* <DEDUP_REMOVED lines=22> */
.L_x_5301:
        /* <DEDUP_REMOVED lines=22> */
.L_x_5302:
[----:B------:R-:W-:Y:S01]  /*08e0*/  PLOP3.LUT P0, PT, PT, PT, UP0, 0x80, 0x0 ;  /* 0x000000000000781c */ /* 0x000fe20003f0f008 */
[----:B------:R-:W-:Y:S01]  /*08f0*/  UMOV UR36, 0x1 ;  /* 0x0000000100247882 */ /* 0x000fe20000000000 */
[----:B------:R-:W-:Y:S01]  /*0900*/  NOP ;  /* 0x0000000000007918 */ /* 0x000fe20000000000 */
[----:B------:R-:W-:Y:S01]  /*0910*/  USEL UR36, UR36, 0x2, !UP0 ;  /* 0x0000000224247887 */ /* 0x000fe2000c000000 */
[----:B------:R-:W-:Y:S01]  /*0920*/  ULDC.64 UR44, c[0x0][0x208] ;  /* 0x00008200002c7ab9 */ /* 0x000fe20000000a00 */
[----:B0123--:R-:W-:Y:S08]  /*0930*/  BAR.SYNC.DEFER_BLOCKING 0x0 ;  /* 0x0000000000007b1d */ /* 0x00fff00000010000 */
[----:B------:R-:W-:Y:S05]  /*0940*/  @!P0 BRA `(.L_x_5303) ;  /* 0x00000100005c8947 */ /* 0x000fea0003800000 */
.L_x_5304:
        /* <DEDUP_REMOVED lines=9> */
[----:B0-----:R-:W-:Y:S01]  /*09e0*/  LOP3.LUT R0, R2, 0xffffff80, RZ, 0xc0, !PT ;  /* 0xffffff8002007812 */ /* 0x001fe200078ec0ff */
        /* <DEDUP_REMOVED lines=16> */
[----:B------:R-:W-:Y:S01]  /*0af0*/  ULOP3.LUT UR42, UR36, 0x1, URZ, 0xfc, !UPT ;  /* 0x00000001242a7892 */ /* 0x000fe2000f8efc3f */
[----:B------:R-:W-:Y:S02]  /*0b00*/  UMOV UR37, URZ ;  /* 0x0000003f00257c82 */ /* 0x000fe40008000000 */
[CC--:B------:R-:W-:Y:S02]  /*0b10*/  LEA.HI R3, R0.reuse, R203.reuse, RZ, 0x4 ;  /* 0x000000cb00037211 */ /* 0x0c0fe400078f20ff */
[----:B------:R-:W-:-:S02]  /*0b20*/  LEA.HI R198, R0, R203, RZ, 0x3 ;  /* 0x000000cb00c67211 */ /* 0x000fc400078f18ff */
[----:B------:R-:W-:Y:S02]  /*0b30*/  SHF.R.S32.HI R2, RZ, 0x4, R3 ;  /* 0x00000004ff027819 */ /* 0x000fe40000011403 */
[C---:B------:R-:W-:Y:S02]  /*0b40*/  LOP3.LUT R6, R3.reuse, 0xfffffff0, RZ, 0xc0, !PT ;  /* 0xfffffff003067812 */ /* 0x040fe400078ec0ff */
[----:B------:R-:W-:-:S03]  /*0b50*/  LEA.HI R4, R3, R2, RZ, 0x1 ;  /* 0x0000000203047211 */ /* 0x000fc600078f08ff */
[----:B------:R-:W-:Y:S01]  /*0b60*/  IMAD.IADD R6, R203, 0x1, -R6 ;  /* 0x00000001cb067824 */ /* 0x000fe200078e0a06 */
[----:B------:R-:W-:Y:S02]  /*0b70*/  LOP3.LUT R5, R4, 0x1ffffffe, RZ, 0xc0, !PT ;  /* 0x1ffffffe04057812 */ /* 0x000fe400078ec0ff */
[----:B------:R-:W-:-:S03]  /*0b80*/  LEA.HI R4, R0, R203, RZ, 0x5 ;  /* 0x000000cb00047211 */ /* 0x000fc600078f28ff */
[----:B------:R-:W-:Y:S01]  /*0b90*/  IMAD.IADD R8, R2, 0x1, -R5 ;  /* 0x0000000102087824 */ /* 0x000fe200078e0a05 */
[-C--:B------:R-:W-:Y:S02]  /*0ba0*/  LEA.HI R2, R0, R203.reuse, RZ, 0x7 ;  /* 0x000000cb00027211 */ /* 0x080fe400078f38ff */
[--C-:B------:R-:W-:Y:S01]  /*0bb0*/  SHF.R.S32.HI R10, RZ, 0x5, R4.reuse ;  /* 0x00000005ff0a7819 */ /* 0x100fe20000011404 */
[----:B------:R-:W-:Y:S01]  /*0bc0*/  IMAD.SHL.U32 R8, R8, 0x8, RZ ;  /* 0x0000000808087824 */ /* 0x000fe200078e00ff */
[----:B------:R-:W-:Y:S02]  /*0bd0*/  SHF.R.S32.HI R3, RZ, 0x1f, R4 ;  /* 0x0000001fff037819 */ /* 0x000fe40000011404 */
[----:B------:R-:W-:Y:S02]  /*0be0*/  LOP3.LUT R4, R2, 0xffffff80, RZ, 0xc0, !PT ;  /* 0xffffff8002047812 */ /* 0x000fe400078ec0ff */
[----:B------:R-:W-:Y:S02]  /*0bf0*/  LEA.HI R5, R0, R203, RZ, 0x2 ;  /* 0x000000cb00057211 */ /* 0x000fe400078f10ff */
[----:B------:R-:W-:Y:S01]  /*0c00*/  LEA.HI R3, R3, R10, RZ, 0x2 ;  /* 0x0000000a03037211 */ /* 0x000fe200078f10ff */
[----:B------:R-:W-:Y:S01]  /*0c10*/  IMAD.IADD R4, R203, 0x1, -R4 ;  /* 0x00000001cb047824 */ /* 0x000fe200078e0a04 */
[----:B------:R-:W-:-:S02]  /*0c20*/  LOP3.LUT R12, R5, 0xfffffffc, RZ, 0xc0, !PT ;  /* 0xfffffffc050c7812 */ /* 0x000fc400078ec0ff */
[----:B------:R-:W-:Y:S02]  /*0c30*/  SHF.R.S32.HI R199, RZ, 0x7, R2 ;  /* 0x00000007ffc77819 */ /* 0x000fe40000011402 */
[----:B------:R-:W-:Y:S01]  /*0c40*/  LOP3.LUT R9, R3, 0x3ffffc, RZ, 0xc0, !PT ;  /* 0x003ffffc03097812 */ /* 0x000fe200078ec0ff */
[----:B------:R-:W-:Y:S01]  /*0c50*/  IMAD.IADD R12, R203, 0x1, -R12 ;  /* 0x00000001cb0c7824 */ /* 0x000fe200078e0a0c */
[--C-:B------:R-:W-:Y:S01]  /*0c60*/  SHF.R.S32.HI R5, RZ, 0x1f, R6.reuse ;  /* 0x0000001fff057819 */ /* 0x100fe20000011406 */
[----:B------:R-:W-:Y:S01]  /*0c70*/  IMAD R14, R199, 0x100, R6 ;  /* 0x00000100c70e7824 */ /* 0x000fe200078e0206 */
[----:B------:R-:W-:Y:S01]  /*0c80*/  SHF.R.S32.HI R3, RZ, 0x1f, R4 ;  /* 0x0000001fff037819 */ /* 0x000fe20000011404 */
[----:B------:R-:W-:Y:S01]  /*0c90*/  IMAD.IADD R11, R10, 0x1, -R9 ;  /* 0x000000010a0b7824 */ /* 0x000fe200078e0a09 */
[----:B------:R-:W-:Y:S02]  /*0ca0*/  LEA.HI R7, R5, R6, RZ, 0x3 ;  /* 0x0000000605077211 */ /* 0x000fe400078f18ff */
[-C--:B------:R-:W-:Y:S01]  /*0cb0*/  LEA.HI R5, R3, R4.reuse, RZ, 0x2 ;  /* 0x0000000403057211 */ /* 0x080fe200078f10ff */
[----:B------:R-:W-:Y:S01]  /*0cc0*/  IMAD R19, R11, 0x10, R14 ;  /* 0x000000100b137824 */ /* 0x000fe200078e020e */
[C---:B------:R-:W-:Y:S01]  /*0cd0*/  LOP3.LUT R9, R7.reuse, 0xfffffff8, RZ, 0xc0, !PT ;  /* 0xfffffff807097812 */ /* 0x040fe200078ec0ff */
[----:B------:R-:W-:Y:S01]  /*0ce0*/  IMAD.SHL.U32 R7, R7, 0x40, RZ ;  /* 0x0000004007077824 */ /* 0x000fe200078e00ff */
[----:B------:R-:W-:Y:S01]  /*0cf0*/  LOP3.LUT R11, R5, 0x7ffffffc, RZ, 0xc0, !PT ;  /* 0x7ffffffc050b7812 */ /* 0x000fe200078ec0ff */
[----:B------:R-:W-:Y:S01]  /*0d00*/  IMAD.U32 R202, R19, 0x40, R8 ;  /* 0x0000004013ca7824 */ /* 0x000fe200078e0008 */
[----:B------:R-:W-:Y:S01]  /*0d10*/  LOP3.LUT R0, R198, 0xfffffff8, RZ, 0xc0, !PT ;  /* 0xfffffff8c6007812 */ /* 0x000fe200078ec0ff */
[----:B------:R-:W-:Y:S01]  /*0d20*/  IMAD.IADD R9, R6, 0x1, -R9 ;  /* 0x0000000106097824 */ /* 0x000fe200078e0a09 */
[----:B------:R-:W-:Y:S01]  /*0d30*/  LEA.HI R6, R3, R4, RZ, 0x5 ;  /* 0x0000000403067211 */ /* 0x000fe200078f28ff */
[----:B------:R-:W-:Y:S01]  /*0d40*/  IMAD.IADD R11, R4, 0x1, -R11 ;  /* 0x00000001040b7824 */ /* 0x000fe200078e0a0b */
[--C-:B------:R-:W-:Y:S01]  /*0d50*/  SHF.R.S32.HI R3, RZ, 0x2, R5.reuse ;  /* 0x00000002ff037819 */ /* 0x100fe20000011405 */
        /* <DEDUP_REMOVED lines=15> */
[----:B------:R-:W-:Y:S01]  /*0e50*/  LEA.HI R13, R12, R12, RZ, 0x1 ;  /* 0x0000000c0c0d7211 */ /* 0x000fe200078f08ff */
[C---:B------:R-:W-:Y:S01]  /*0e60*/  VIADD R193, R23.reuse, 0x100 ;  /* 0x0000010017c17836 */ /* 0x040fe20000000000 */
[----:B------:R-:W-:Y:S01]  /*0e70*/  LOP3.LUT R8, R8, R5, RZ, 0x3c, !PT ;  /* 0x0000000508087212 */ /* 0x000fe200078e3cff */
[C---:B------:R-:W-:Y:S01]  /*0e80*/  VIADD R192, R23.reuse, 0x140 ;  /* 0x0000014017c07836 */ /* 0x040fe20000000000 */
[----:B------:R-:W-:Y:S01]  /*0e90*/  LOP3.LUT R4, R4, 0xfffffff8, RZ, 0xc0, !PT ;  /* 0xfffffff804047812 */ /* 0x000fe200078ec0ff */
[----:B------:R-:W-:Y:S01]  /*0ea0*/  VIADD R201, R23, 0x180 ;  /* 0x0000018017c97836 */ /* 0x000fe20000000000 */
[----:B------:R-:W-:Y:S01]  /*0eb0*/  LEA.HI R2, R2, R199, RZ, 0x1 ;  /* 0x000000c702027211 */ /* 0x000fe200078f08ff */
[----:B------:R-:W-:Y:S01]  /*0ec0*/  IMAD.IADD R8, R7, 0x1, R8 ;  /* 0x0000000107087824 */ /* 0x000fe200078e0208 */
[----:B------:R-:W-:Y:S01]  /*0ed0*/  LOP3.LUT R13, R13, 0x1ffffffe, RZ, 0xc0, !PT ;  /* 0x1ffffffe0d0d7812 */ /* 0x000fe200078ec0ff */
[----:B------:R-:W-:Y:S01]  /*0ee0*/  IMAD.IADD R3, R3, 0x1, -R4 ;  /* 0x0000000103037824 */ /* 0x000fe200078e0a04 */
[----:B------:R-:W-:Y:S01]  /*0ef0*/  SHF.R.S32.HI R6, RZ, 0x5, R6 ;  /* 0x00000005ff067819 */ /* 0x000fe20000011406 */
[----:B------:R-:W-:Y:S01]  /*0f00*/  IMAD R185, R8, 0x2, R17 ;  /* 0x0000000208b97824 */ /* 0x000fe200078e0211 */
[----:B------:R-:W-:Y:S01]  /*0f10*/  LOP3.LUT R0, R2, 0xfffffe, RZ, 0xc0, !PT ;  /* 0x00fffffe02007812 */ /* 0x000fe200078ec0ff */
[----:B------:R-:W-:Y:S01]  /*0f20*/  VIADD R200, R23, 0x1c0 ;  /* 0x000001c017c87836 */ /* 0x000fe20000000000 */
[----:B------:R-:W-:Y:S01]  /*0f30*/  SEL R187, R187, 0xffffffc0, !P2 ;  /* 0xffffffc0bbbb7807 */ /* 0x000fe20005000000 */
[C---:B------:R-:W-:Y:S01]  /*0f40*/  VIADD R190, R185.reuse, 0x36400 ;  /* 0x00036400b9be7836 */ /* 0x040fe20000000000 */
[----:B------:R-:W-:Y:S01]  /*0f50*/  SHF.R.S32.HI R198, RZ, 0x3, R198 ;  /* 0x00000003ffc67819 */ /* 0x000fe200000114c6 */
[----:B------:R-:W-:Y:S01]  /*0f60*/  VIADD R186, R185, 0x36420 ;  /* 0x00036420b9ba7836 */ /* 0x000fe20000000000 */
[----:B------:R-:W-:Y:S01]  /*0f70*/  SHF.R.S32.HI R210, RZ, 0x1f, R196 ;  /* 0x0000001fffd27819 */ /* 0x000fe200000114c4 */
[----:B------:R-:W-:Y:S01]  /*0f80*/  IMAD.IADD R13, R12, 0x1, -R13 ;  /* 0x000000010c0d7824 */ /* 0x000fe200078e0a0d */
[----:B------:R-:W-:Y:S01]  /*0f90*/  SHF.R.S32.HI R209, RZ, 0x1f, R195 ;  /* 0x0000001fffd17819 */ /* 0x000fe200000114c3 */
[----:B------:R-:W-:Y:S01]  /*0fa0*/  IMAD R22, R6, 0x10, R3 ;  /* 0x0000001006167824 */ /* 0x000fe200078e0203 */
[----:B------:R-:W-:Y:S01]  /*0fb0*/  SHF.R.S32.HI R208, RZ, 0x1f, R194 ;  /* 0x0000001fffd07819 */ /* 0x000fe200000114c2 */
[----:B------:R-:W-:Y:S01]  /*0fc0*/  IMAD.IADD R0, R199, 0x1, -R0 ;  /* 0x00000001c7007824 */ /* 0x000fe200078e0a00 */
[----:B------:R-:W-:Y:S01]  /*0fd0*/  SHF.R.S32.HI R207, RZ, 0x1f, R193 ;  /* 0x0000001fffcf7819 */ /* 0x000fe200000114c1 */
[C---:B------:R-:W-:Y:S01]  /*0fe0*/  @P1 VIADD R186, R190.reuse, 0xffffffe0 ;  /* 0xffffffe0beba1836 */ /* 0x040fe20000000000 */
[----:B------:R-:W-:Y:S01]  /*0ff0*/  SHF.R.S32.HI R206, RZ, 0x1f, R192 ;  /* 0x0000001fffce7819 */ /* 0x000fe200000114c0 */
[----:B------:R-:W-:Y:S01]  /*1000*/  IMAD.IADD R190, R190, 0x1, R187 ;  /* 0x00000001bebe7824 */ /* 0x000fe200078e02bb */
[----:B------:R-:W-:Y:S01]  /*1010*/  SHF.R.S32.HI R205, RZ, 0x1f, R201 ;  /* 0x0000001fffcd7819 */ /* 0x000fe200000114c9 */
[----:B------:R-:W-:Y:S01]  /*1020*/  IMAD.MOV.U32 R7, RZ, RZ, R15 ;  /* 0x000000ffff077224 */ /* 0x000fe200078e000f */
[----:B------:R-:W-:Y:S01]  /*1030*/  SHF.R.S32.HI R204, RZ, 0x1f, R200 ;  /* 0x0000001fffcc7819 */ /* 0x000fe200000114c8 */
[----:B------:R-:W-:-:S02]  /*1040*/  IMAD.MOV.U32 R2, RZ, RZ, RZ ;  /* 0x000000ffff027224 */ /* 0x000fc400078e00ff */
[----:B------:R-:W-:Y:S02]  /*1050*/  IMAD.SHL.U32 R184, R0, 0x100, RZ ;  /* 0x0000010000b87824 */ /* 0x000fe400078e00ff */
[----:B------:R-:W-:Y:S02]  /*1060*/  IMAD R191, R13, 0x8, R22 ;  /* 0x000000080dbf7824 */ /* 0x000fe400078e0216 */
[----:B------:R-:W-:-:S07]  /*1070*/  IMAD.IADD R187, R187, 0x1, R186 ;  /* 0x00000001bbbb7824 */ /* 0x000fce00078e02ba */
.L_x_5355:
[----:B012---:R-:W0:Y:S01]  /*1080*/  LDC.64 R4, c[0x0][0xd88] ;  /* 0x00036200ff047b82 */ /* 0x007e220000000a00 */
[----:B------:R-:W-:Y:S01]  /*1090*/  ULDC.64 UR8, c[0x0][0xb20] ;  /* 0x0002c80000087ab9 */ /* 0x000fe20000000a00 */
[----:B------:R-:W-:-:S06]  /*10a0*/  ULDC.64 UR10, c[0x0][0xb10] ;  /* 0x0002c400000a7ab9 */ /* 0x000fcc0000000a00 */
[----:B------:R-:W1:Y:S08]  /*10b0*/  LDC R188, c[0x0][0x288] ;  /* 0x0000a200ffbc7b82 */ /* 0x000e700000000800 */
[----:B------:R-:W2:Y:S01]  /*10c0*/  LDC.64 R10, c[0x0][0x418] ;  /* 0x00010600ff0a7b82 */ /* 0x000ea20000000a00 */
[----:B0-----:R-:W-:-:S07]  /*10d0*/  IMAD.WIDE R4, R7, 0x4, R4 ;  /* 0x0000000407047825 */ /* 0x001fce00078e0204 */
[----:B------:R-:W0:Y:S01]  /*10e0*/  LDC R0, c[0x0][0x424] ;  /* 0x00010900ff007b82 */ /* 0x000e220000000800 */
[----:B---3--:R-:W3:Y:S01]  /*10f0*/  LDG.E R4, desc[UR44][R4.64] ;  /* 0x0000002c04047981 */ /* 0x008ee2000c1e1900 */
[----:B------:R-:W-:Y:S01]  /*1100*/  UISETP.NE.U32.AND UP0, UPT, UR8, URZ, UPT ;  /* 0x0000003f0800728c */ /* 0x000fe2000bf05070 */
[----:B----4-:R-:W-:Y:S01]  /*1110*/  IMAD.MOV.U32 R8, RZ, RZ, RZ ;  /* 0x000000ffff087224 */ /* 0x010fe200078e00ff */
[----:B------:R-:W-:-:S04]  /*1120*/  UISETP.NE.U32.AND UP1, UPT, UR10, URZ, UPT ;  /* 0x0000003f0a00728c */ /* 0x000fc8000bf25070 */
[----:B------:R-:W4:Y:S01]  /*1130*/  LDC R189, c[0x0][0x2f0] ;  /* 0x0000bc00ffbd7b82 */ /* 0x000f220000000800 */
[----:B------:R-:W-:Y:S02]  /*1140*/  UISETP.NE.AND.EX UP0, UPT, UR9, URZ, UPT, UP0 ;  /* 0x0000003f0900728c */ /* 0x000fe4000bf05300 */
[----:B------:R-:W-:-:S04]  /*1150*/  UISETP.NE.AND.EX UP1, UPT, UR11, URZ, UPT, UP1 ;  /* 0x0000003f0b00728c */ /* 0x000fc8000bf25310 */
[----:B------:R-:W-:Y:S02]  /*1160*/  PLOP3.LUT P0, PT, PT, PT, UP0, 0x80, 0x0 ;  /* 0x000000000000781c */ /* 0x000fe40003f0f008 */
[----:B------:R-:W-:Y:S02]  /*1170*/  PLOP3.LUT P2, PT, PT, PT, UP1, 0x80, 0x0 ;  /* 0x000000000000781c */ /* 0x000fe40003f4f018 */
[----:B---3--:R-:W-:-:S13]  /*1180*/  R2UR UR41, R4 ;  /* 0x00000000042972ca */ /* 0x008fda00000e0000 */
        /* <DEDUP_REMOVED lines=8> */
[----:B------:R-:W-:-:S03]  /*1210*/  IMAD.U32 R6, RZ, RZ, UR10 ;  /* 0x0000000aff067e24 */ /* 0x000fc6000f8e00ff */
[----:B------:R-:W-:Y:S01]  /*1220*/  IMAD.U32 R7, RZ, RZ, UR11 ;  /* 0x0000000bff077e24 */ /* 0x000fe2000f8e00ff */
[----:B------:R3:W5:Y:S04]  /*1230*/  @P0 LDG.E R8, desc[UR44][R4.64] ;  /* 0x0000002c04080981 */ /* 0x000768000c1e1900 */
[----:B-1----:R3:W5:Y:S01]  /*1240*/  @P2 LDG.E R188, desc[UR44][R6.64] ;  /* 0x0000002c06bc2981 */ /* 0x002762000c1e1900 */
[----:B--2---:R-:W-:Y:S01]  /*1250*/  ISETP.NE.U32.AND P0, PT, R10, RZ, PT ;  /* 0x000000ff0a00720c */ /* 0x004fe20003f05070 */
[----:B------:R-:W-:Y:S01]  /*1260*/  UMOV UR39, UR6 ;  /* 0x0000000600277c82 */ /* 0x000fe20008000000 */
[----:B------:R-:W-:Y:S02]  /*1270*/  ISETP.NE.U32.AND P1, PT, RZ, UR8, PT ;  /* 0x00000008ff007c0c */ /* 0x000fe4000bf25070 */
[----:B------:R-:W-:-:S02]  /*1280*/  ISETP.NE.AND.EX P0, PT, R11, RZ, PT, P0 ;  /* 0x000000ff0b00720c */ /* 0x000fc40003f05300 */
[----:B------:R-:W-:Y:S02]  /*1290*/  ISETP.NE.AND.EX P1, PT, RZ, UR9, PT, P1 ;  /* 0x00000009ff007c0c */ /* 0x000fe4000bf25310 */
[----:B0-----:R-:W-:Y:S01]  /*12a0*/  SEL R0, R0, 0x1, P0 ;  /* 0x0000000100007807 */ /* 0x001fe20000000000 */
[----:B---34-:R-:W-:Y:S10]  /*12b0*/  @P2 BRA `(.L_x_5305) ;  /* 0x00000000002c2947 */ /* 0x018ff40003800000 */
        /* <DEDUP_REMOVED lines=8> */
[----:B-----5:R-:W2:Y:S04]  /*1340*/  LDG.E R188, desc[UR44][R4.64] ;  /* 0x0000002c04bc7981 */ /* 0x020ea8000c1e1900 */
[----:B------:R-:W2:Y:S02]  /*1350*/  LDG.E R3, desc[UR44][R4.64+0x4] ;  /* 0x0000042c04037981 */ /* 0x000ea4000c1e1900 */
[----:B--2---:R-:W-:-:S07]  /*1360*/  IMAD.IADD R188, R3, 0x1, -R188 ;  /* 0x0000000103bc7824 */ /* 0x004fce00078e0abc */
.L_x_5305:
[----:B------:R-:W-:Y:S01]  /*1370*/  IMAD R189, R0, R189, RZ ;  /* 0x000000bd00bd7224 */ /* 0x000fe200078e02ff */
[----:B------:R-:W-:Y:S06]  /*1380*/  @!P1 BRA `(.L_x_5306) ;  /* 0x0000000000189947 */ /* 0x000fec0003800000 */
[----:B------:R-:W-:-:S04]  /*1390*/  ULEA UR4, UP0, UR41, UR8, 0x2 ;  /* 0x0000000829047291 */ /* 0x000fc8000f80103f */
[----:B------:R-:W-:Y:S02]  /*13a0*/  ULEA.HI.X UR6, UR41, UR9, UR40, 0x2, UP0 ;  /* 0x0000000929067291 */ /* 0x000fe400080f1428 */
[----:B------:R-:W-:-:S04]  /*13b0*/  IMAD.U32 R4, RZ, RZ, UR4 ;  /* 0x00000004ff047e24 */ /* 0x000fc8000f8e00ff */
[----:B------:R-:W-:-:S05]  /*13c0*/  IMAD.U32 R5, RZ, RZ, UR6 ;  /* 0x00000006ff057e24 */ /* 0x000fca000f8e00ff */
[----:B------:R0:W5:Y:S01]  /*13d0*/  LDG.E R189, desc[UR44][R4.64] ;  /* 0x0000002c04bd7981 */ /* 0x000162000c1e1900 */
[----:B------:R-:W-:Y:S05]  /*13e0*/  BRA `(.L_x_5307) ;  /* 0x00000000002c7947 */ /* 0x000fea0003800000 */
.L_x_5306:
        /* <DEDUP_REMOVED lines=9> */
[----:B------:R-:W2:Y:S02]  /*1480*/  LDG.E R0, desc[UR44][R4.64+0x4] ;  /* 0x0000042c04007981 */ /* 0x000ea4000c1e1900 */
[----:B--2---:R-:W-:-:S07]  /*1490*/  IMAD.IADD R189, R0, 0x1, -R189 ;  /* 0x0000000100bd7824 */ /* 0x004fce00078e0abd */
.L_x_5307:
[----:B------:R-:W-:Y:S01]  /*14a0*/  UISETP.NE.AND UP0, UPT, UR43, 0x1, UPT ;  /* 0x000000012b00788c */ /* 0x000fe2000bf05270 */
[----:B-----5:R-:W-:Y:S01]  /*14b0*/  IMAD.IADD R189, R189, 0x1, -R8 ;  /* 0x00000001bdbd7824 */ /* 0x020fe200078e0a08 */
[----:B------:R-:W-:-:S03]  /*14c0*/  USHF.L.U32 UR38, UR5, 0x6, URZ ;  /* 0x0000000605267899 */ /* 0x000fc6000800063f */
[----:B------:R-:W-:Y:S01]  /*14d0*/  VIADD R0, R189, 0x3f ;  /* 0x0000003fbd007836 */ /* 0x000fe20000000000 */
[----:B------:R-:W-:-:S04]  /*14e0*/  PLOP3.LUT P0, PT, PT, PT, UP0, 0x80, 0x0 ;  /* 0x000000000000781c */ /* 0x000fc80003f0f008 */
[----:B------:R-:W-:-:S04]  /*14f0*/  SHF.R.S32.HI R3, RZ, 0x1f, R0 ;  /* 0x0000001fff037819 */ /* 0x000fc80000011400 */
[----:B------:R-:W-:-:S04]  /*1500*/  LEA.HI R3, R3, R0, RZ, 0x6 ;  /* 0x0000000003037211 */ /* 0x000fc800078f30ff */
[----:B------:R-:W-:Y:S01]  /*1510*/  SHF.R.S32.HI R168, RZ, 0x6, R3 ;  /* 0x00000006ffa87819 */ /* 0x000fe20000011403 */
[----:B------:R-:W-:Y:S06]  /*1520*/  @!P0 BRA `(.L_x_5308) ;  /* 0x0000001c003c8947 */ /* 0x000fec0003800000 */
[----:B------:R-:W1:Y:S01]  /*1530*/  LDC R0, c[0x0][0x448] ;  /* 0x00011200ff007b82 */ /* 0x000e620000000800 */
[----:B------:R-:W-:Y:S01]  /*1540*/  UIADD3 UR4, UR38, 0x3f, URZ ;  /* 0x0000003f26047890 */ /* 0x000fe2000fffe03f */
[----:B------:R-:W-:Y:S02]  /*1550*/  IADD3 R189, R189, 0x40, -R188 ;  /* 0x00000040bdbd7810 */ /* 0x000fe40007ffe8bc */
        /* <DEDUP_REMOVED lines=21> */
[----:B-1----:R-:W-:Y:S01]  /*16b0*/  ISETP.NE.AND P0, PT, R0, 0x1, PT ;  /* 0x000000010000780c */ /* 0x002fe20003f05270 */
        /* <DEDUP_REMOVED lines=13> */
[----:B------:R-:W-:Y:S01]  /*1790*/  IMAD.MOV.U32 R19, RZ, RZ, RZ ;  /* 0x000000ffff137224 */ /* 0x000fe200078e00ff */
[----:B------:R-:W-:Y:S02]  /*17a0*/  CS2R R92, SRZ ;  /* 0x00000000005c7805 */ /* 0x000fe4000001ff00 */
[----:B------:R-:W-:-:S02]  /*17b0*/  CS2R R90, SRZ ;  /* 0x00000000005a7805 */ /* 0x000fc4000001ff00 */
[----:B------:R-:W-:Y:S02]  /*17c0*/  CS2R R88, SRZ ;  /* 0x0000000000587805 */ /* 0x000fe4000001ff00 */
[----:B------:R-:W-:Y:S02]  /*17d0*/  CS2R R86, SRZ ;  /* 0x0000000000567805 */ /* 0x000fe4000001ff00 */
[----:B------:R-:W-:Y:S02]  /*17e0*/  CS2R R84, SRZ ;  /* 0x0000000000547805 */ /* 0x000fe4000001ff00 */
[----:B------:R-:W-:Y:S01]  /*17f0*/  CS2R R82, SRZ ;  /* 0x0000000000527805 */ /* 0x000fe2000001ff00 */
[----:B0-----:R-:W0:Y:S01]  /*1800*/  @P0 LDC R4, c[0x0][0x450] ;  /* 0x00011400ff040b82 */ /* 0x001e220000000800 */
        /* <DEDUP_REMOVED lines=15> */
[----:B-1----:R-:W-:Y:S01]  /*1900*/  @P0 IMAD.HI.U32 R3, R3, UR4, RZ ;  /* 0x0000000403030c27 */ /* 0x002fe2000f8e00ff */
[----:B------:R-:W-:Y:S02]  /*1910*/  CS2R R14, SRZ ;  /* 0x00000000000e7805 */ /* 0x000fe4000001ff00 */
[----:B------:R-:W-:Y:S02]  /*1920*/  CS2R R12, SRZ ;  /* 0x00000000000c7805 */ /* 0x000fe4000001ff00 */
[----:B------:R-:W-:Y:S02]  /*1930*/  CS2R R170, SRZ ;  /* 0x0000000000aa7805 */ /* 0x000fe4000001ff00 */
[----:B------:R-:W-:Y:S01]  /*1940*/  CS2R R38, SRZ ;  /* 0x0000000000267805 */ /* 0x000fe2000001ff00 */
[----:B------:R-:W-:Y:S01]  /*1950*/  IMAD.MOV.U32 R169, RZ, RZ, RZ ;  /* 0x000000ffffa97224 */ /* 0x000fe200078e00ff */
[----:B------:R-:W-:-:S02]  /*1960*/  CS2R R172, SRZ ;  /* 0x0000000000ac7805 */ /* 0x000fc4000001ff00 */
[----:B------:R-:W-:Y:S02]  /*1970*/  CS2R R34, SRZ ;  /* 0x0000000000227805 */ /* 0x000fe4000001ff00 */
[----:B0-----:R-:W-:Y:S01]  /*1980*/  @P0 SHF.R.U32.HI R0, RZ, R4, R3 ;  /* 0x00000004ff000219 */ /* 0x001fe20000011603 */
[----:B------:R-:W-:Y:S01]  /*1990*/  IMAD.MOV.U32 R31, RZ, RZ, RZ ;  /* 0x000000ffff1f7224 */ /* 0x000fe200078e00ff */
[----:B------:R-:W-:Y:S02]  /*19a0*/  PLOP3.LUT P0, PT, PT, PT, PT, 0x80, 0x0 ;  /* 0x000000000000781c */ /* 0x000fe40003f0f070 */
[----:B------:R-:W-:Y:S02]  /*19b0*/  CS2R R10, SRZ ;  /* 0x00000000000a7805 */ /* 0x000fe4000001ff00 */
[----:B------:R-:W-:Y:S01]  /*19c0*/  CS2R R174, SRZ ;  /* 0x0000000000ae7805 */ /* 0x000fe2000001ff00 */
[----:B------:R-:W-:Y:S02]  /*19d0*/  IMAD.IADD R0, R189, 0x1, R0 ;  /* 0x00000001bd007824 */ /* 0x000fe400078e0200 */
[----:B------:R-:W-:-:S02]  /*19e0*/  IMAD.MOV.U32 R27, RZ, RZ, RZ ;  /* 0x000000ffff1b7224 */ /* 0x000fc400078e00ff */
[----:B------:R-:W-:Y:S01]  /*19f0*/  IMAD.MOV.U32 R9, RZ, RZ, RZ ;  /* 0x000000ffff097224 */ /* 0x000fe200078e00ff */
[----:B------:R-:W-:Y:S01]  /*1a00*/  SHF.R.S32.HI R3, RZ, 0x1f, R0 ;  /* 0x0000001fff037819 */ /* 0x000fe20000011400 */
[----:B------:R-:W-:-:S03]  /*1a10*/  IMAD.MOV.U32 R20, RZ, RZ, RZ ;  /* 0x000000ffff147224 */ /* 0x000fc600078e00ff */
        /* <DEDUP_REMOVED lines=69> */
.L_x_5311:
        /* <DEDUP_REMOVED lines=172> */
.L_x_5310:
        /* <DEDUP_REMOVED lines=143> */
.L_x_5308:
[----:B------:R-:W1:Y:S01]  /*3220*/  LDC R0, c[0x0][0x448] ;  /* 0x00011200ff007b82 */ /* 0x000e620000000800 */
[----:B------:R-:W-:Y:S01]  /*3230*/  UIADD3 UR4, UR38, 0x3f, URZ ;  /* 0x0000003f26047890 */ /* 0x000fe2000fffe03f */
[----:B0-----:R-:W-:Y:S02]  /*3240*/  IADD3 R5, R189, 0x40, -R188 ;  /* 0x00000040bd057810 */ /* 0x001fe40007ffe8bc */
        /* <DEDUP_REMOVED lines=21> */
[----:B-1----:R-:W-:-:S02]  /*33a0*/  ISETP.NE.AND P0, PT, R0, 0x1, PT ;  /* 0x000000010000780c */ /* 0x002fc40003f05270 */
        /* <DEDUP_REMOVED lines=12> */
[----:B------:R-:W0:Y:S01]  /*3470*/  @P0 LDC R0, c[0x0][0x44c] ;  /* 0x00011300ff000b82 */ /* 0x000e220000000800 */
[----:B------:R-:W-:-:S02]  /*3480*/  CS2R R92, SRZ ;  /* 0x00000000005c7805 */ /* 0x000fc4000001ff00 */
[----:B------:R-:W-:Y:S02]  /*3490*/  CS2R R90, SRZ ;  /* 0x00000000005a7805 */ /* 0x000fe4000001ff00 */
        /* <DEDUP_REMOVED lines=24> */
[----:B------:R-:W-:Y:S01]  /*3620*/  CS2R R38, SRZ ;  /* 0x0000000000267805 */ /* 0x000fe2000001ff00 */
[----:B------:R-:W-:Y:S01]  /*3630*/  IMAD.U32 R0, RZ, RZ, UR4 ;  /* 0x00000004ff007e24 */ /* 0x000fe2000f8e00ff */
[----:B------:R-:W-:Y:S01]  /*3640*/  CS2R R172, SRZ ;  /* 0x0000000000ac7805 */ /* 0x000fe2000001ff00 */
[----:B------:R-:W-:Y:S01]  /*3650*/  IMAD.MOV.U32 R169, RZ, RZ, RZ ;  /* 0x000000ffffa97224 */ /* 0x000fe200078e00ff */
[----:B------:R-:W-:-:S02]  /*3660*/  CS2R R34, SRZ ;  /* 0x0000000000227805 */ /* 0x000fc4000001ff00 */
[----:B-1----:R-:W-:Y:S01]  /*3670*/  @P0 SHF.R.U32.HI R0, RZ, R4, R3 ;  /* 0x00000004ff000219 */ /* 0x002fe20000011603 */
[----:B------:R-:W-:Y:S01]  /*3680*/  IMAD.MOV.U32 R31, RZ, RZ, RZ ;  /* 0x000000ffff1f7224 */ /* 0x000fe200078e00ff */
[----:B------:R-:W-:Y:S02]  /*3690*/  PLOP3.LUT P0, PT, PT, PT, PT, 0x80, 0x0 ;  /* 0x000000000000781c */ /* 0x000fe40003f0f070 */
[----:B------:R-:W-:Y:S02]  /*36a0*/  CS2R R10, SRZ ;  /* 0x00000000000a7805 */ /* 0x000fe4000001ff00 */
[----:B------:R-:W-:Y:S01]  /*36b0*/  CS2R R174, SRZ ;  /* 0x0000000000ae7805 */ /* 0x000fe2000001ff00 */
[----:B------:R-:W-:Y:S02]  /*36c0*/  IMAD.IADD R0, R5, 0x1, R0 ;  /* 0x0000000105007824 */ /* 0x000fe400078e0200 */
[----:B------:R-:W-:Y:S02]  /*36d0*/  IMAD.MOV.U32 R27, RZ, RZ, RZ ;  /* 0x000000ffff1b7224 */ /* 0x000fe400078e00ff */
        /* <DEDUP_REMOVED lines=38> */
.L_x_5312:
        /* <DEDUP_REMOVED lines=9> */
.L_x_5502:
[----:B------:R-:W-:Y:S05]  /*39d0*/  @!P0 BRA `(.L_x_5314) ;  /* 0x0000000000048947 */ /* 0x000fea0003800000 */
[----:B------:R-:W-:Y:S01]  /*39e0*/  BPT.TRAP 0x1 ;  /* 0x000000040000795c */ /* 0x000fe20000300000 */
.L_x_5314:
[----:B------:R-:W-:Y:S01]  /*39f0*/  IMAD R5, R2, 0x8, R17 ;  /* 0x0000000802057824 */ /* 0x000fe200078e0211 */
[----:B------:R-:W-:-:S04]  /*3a00*/  SHF.L.U32 R8, R16, 0x1f, RZ ;  /* 0x0000001f10087819 */ /* 0x000fc800000006ff */
[----:B------:R1:W2:Y:S01]  /*3a10*/  SYNCS.PHASECHK.TRANS64.TRYWAIT P1, [R5+URZ+0x38830], R8 ;  /* 0x03883008050075a7 */ /* 0x0002a2000802017f */
[----:B------:R-:W-:Y:S05]  /*3a20*/  @!P0 BRA `(.L_x_5315) ;  /* 0x0000000000048947 */ /* 0x000fea0003800000 */
[----:B------:R-:W-:Y:S01]  /*3a30*/  BPT.TRAP 0x1 ;  /* 0x000000040000795c */ /* 0x000fe20000300000 */
.L_x_5315:
[----:B------:R-:W-:-:S05]  /*3a40*/  VIADD R0, R17, 0x22400 ;  /* 0x0002240011007836 */ /* 0x000fca0000000000 */
[----:B------:R-:W-:-:S04]  /*3a50*/  SHF.R.U32.HI R0, RZ, 0x4, R0 ;  /* 0x00000004ff007819 */ /* 0x000fc80000011600 */
[----:B------:R-:W-:Y:S01]  /*3a60*/  LOP3.LUT R0, R0, 0x3fff, RZ, 0xc0, !PT ;  /* 0x00003fff00007812 */ /* 0x000fe200078ec0ff */
[----:B--2---:R-:W-:Y:S06]  /*3a70*/  @P1 BRA `(.L_x_5316) ;  /* 0x0000000000081947 */ /* 0x004fec0003800000 */
[----:B------:R-:W2:Y:S02]  /*3a80*/  SYNCS.PHASECHK.TRANS64.TRYWAIT P1, [R5+URZ+0x38830], R8 ;  /* 0x03883008050075a7 */ /* 0x000ea4000802017f */
[----:B--2---:R-:W-:Y:S05]  /*3a90*/  @!P1 BRA `(.L_x_5317) ;  /* 0x0000015000dc9947 */ /* 0x004fea0003800000 */
.L_x_5316:
        /* <DEDUP_REMOVED lines=40> */
.L_x_5503:
[----:B------:R-:W-:Y:S05]  /*3d20*/  @!P0 BRA `(.L_x_5319) ;  /* 0x0000000000048947 */ /* 0x000fea0003800000 */
[----:B------:R-:W-:Y:S01]  /*3d30*/  BPT.TRAP 0x1 ;  /* 0x000000040000795c */ /* 0x000fe20000300000 */
.L_x_5319:
[----:B------:R4:W0:Y:S01]  /*3d40*/  SYNCS.PHASECHK.TRANS64.TRYWAIT P1, [R5+URZ+0x38850], R8 ;  /* 0x03885008050075a7 */ /* 0x000822000802017f */
[----:B------:R-:W-:Y:S05]  /*3d50*/  @!P0 BRA `(.L_x_5320) ;  /* 0x0000000000048947 */ /* 0x000fea0003800000 */
[----:B------:R-:W-:Y:S01]  /*3d60*/  BPT.TRAP 0x1 ;  /* 0x000000040000795c */ /* 0x000fe20000300000 */
.L_x_5320:
        /* <DEDUP_REMOVED lines=12> */
.L_x_5321:
        /* <DEDUP_REMOVED lines=17> */
[----:B------:R-:W-:Y:S01]  /*3f40*/  ULDC UR28, c[0x0][0xa80] ;  /* 0x0002a000001c7ab9 */ /* 0x000fe20000000800 */
[----:B------:R-:W-:Y:S01]  /*3f50*/  IMAD.MOV.U32 R15, RZ, RZ, 0x40 ;  /* 0x00000040ff0f7424 */ /* 0x000fe200078e00ff */
[----:B------:R-:W1:Y:S01]  /*3f60*/  S2R R56, SR_TID.X ;  /* 0x0000000000387919 */ /* 0x000e620000002100 */
[----:B------:R-:W-:Y:S01]  /*3f70*/  IMAD R217, R2, 0x1000, R19 ;  /* 0x0000100002d97824 */ /* 0x000fe200078e0213 */
[----:B------:R-:W-:-:S03]  /*3f80*/  UMOV UR7, 0x40000040 ;  /* 0x4000004000077882 */ /* 0x000fc60000000000 */
[----:B------:R-:W-:Y:S01]  /*3f90*/  VIADD R219, R217, 0x80 ;  /* 0x00000080d9db7836 */ /* 0x000fe20000000000 */
        /* <DEDUP_REMOVED lines=295> */
[----:B------:R-:W-:-:S04]  /*5210*/  SEL R8, R8, 0xf80, P1 ;  /* 0x00000f8008087807 */ /* 0x000fc80000800000 */
        /* <DEDUP_REMOVED lines=10> */
[----:B------:R-:W0:Y:S02]  /*52c0*/  LDC R6, c[0x0][0x448] ;  /* 0x00011200ff067b82 */ /* 0x000e240000000800 */
[----:B0-----:R-:W-:Y:S01]  /*52d0*/  ISETP.NE.AND P1, PT, R6, 0x1, PT ;  /* 0x000000010600780c */ /* 0x001fe20003f25270 */
[----:B------:R-:W-:-:S12]  /*52e0*/  VIADD R6, R191, UR38 ;  /* 0x00000026bf067c36 */ /* 0x000fd80008000000 */
[----:B------:R-:W0:Y:S08]  /*52f0*/  @P1 LDC R7, c[0x0][0x44c] ;  /* 0x00011300ff071b82 */ /* 0x000e300000000800 */
[----:B------:R-:W1:Y:S01]  /*5300*/  @P1 LDC R8, c[0x0][0x450] ;  /* 0x00011400ff081b82 */ /* 0x000e620000000800 */
[----:B0-----:R-:W-:-:S05]  /*5310*/  @P1 IMAD.HI.U32 R7, R6, R7, RZ ;  /* 0x0000000706071227 */ /* 0x001fca00078e00ff */
[----:B-1----:R-:W-:Y:S01]  /*5320*/  @P1 SHF.R.U32.HI R6, RZ, R8, R7 ;  /* 0x00000008ff061219 */ /* 0x002fe20000011607 */
[C---:B------:R-:W-:Y:S01]  /*5330*/  IMAD R8, R168.reuse, -0x40, R15 ;  /* 0xffffffc0a8087824 */ /* 0x040fe200078e020f */
[----:B------:R-:W-:Y:S02]  /*5340*/  WARPGROUP.DEPBAR.LE gsb0, 0x0 ;  /* 0x00008000000079c5 */ /* 0x000fe40000010000 */
[----:B------:R-:W-:Y:S01]  /*5350*/  WARPGROUP.ARRIVE ;  /* 0x00000000000079c5 */ /* 0x000fe20000000000 */
[----:B------:R-:W0:Y:S01]  /*5360*/  SHFL.IDX PT, R9, R6, RZ, 0x1c1f ;  /* 0x001c1fff06097589 */ /* 0x000e2200000e0000 */
[----:B------:R-:W-:Y:S01]  /*5370*/  IADD3 R7, R189, 0x1, R8 ;  /* 0x00000001bd077810 */ /* 0x000fe20007ffe008 */
[----:B------:R-:W-:Y:S01]  /*5380*/  VIADD R168, R168, 0xfffffffe ;  /* 0xfffffffea8a87836 */ /* 0x000fe20000000000 */
[----:B------:R-:W-:Y:S01]  /*5390*/  IADD3 R8, -R18, R8, R189 ;  /* 0x0000000812087210 */ /* 0x000fe20007ffe1bd */
[----:B------:R-:W1:Y:S01]  /*53a0*/  SHFL.IDX PT, R6, R6, 0x1, 0x1c1f ;  /* 0x003c1f0006067f89 */ /* 0x000e6200000e0000 */
[----:B------:R-:W-:Y:S01]  /*53b0*/  HGMMA.64x64x16.F32 R24, gdesc[UR24], R24, gsb0 ;  /* 0x00e00000181879f0 */ /* 0x000fe20008000818 */
[----:B------:R-:W-:-:S02]  /*53c0*/  IADD3 R7, -R188, R7, -R18 ;  /* 0x00000007bc077210 */ /* 0x000fc40007ffe912 */
[----:B------:R-:W-:Y:S02]  /*53d0*/  R2UR UR31, R168 ;  /* 0x00000000a81f72ca */ /* 0x000fe400000e0000 */
[----:B0-----:R-:W-:-:S04]  /*53e0*/  VIADDMNMX R9, R9, R7, R8, PT ;  /* 0x0000000709097246 */ /* 0x001fc80003800108 */
[C---:B------:R-:W-:Y:S02]  /*53f0*/  ISETP.GT.AND P2, PT, R9.reuse, RZ, PT ;  /* 0x000000ff0900720c */ /* 0x040fe40003f44270 */
[C---:B------:R-:W-:Y:S02]  /*5400*/  ISETP.GT.AND P3, PT, R9.reuse, 0x1, PT ;  /* 0x000000010900780c */ /* 0x040fe40003f64270 */
[----:B------:R-:W-:Y:S02]  /*5410*/  ISETP.GT.AND P4, PT, R9, 0x8, PT ;  /* 0x000000080900780c */ /* 0x000fe40003f84270 */
[----:B-1----:R-:W-:-:S04]  /*5420*/  VIADDMNMX R8, R6, R7, R8, PT ;  /* 0x0000000706087246 */ /* 0x002fc80003800108 */
[----:B------:R-:W-:Y:S01]  /*5430*/  ISETP.GT.AND P5, PT, R8, 0x28, PT ;  /* 0x000000280800780c */ /* 0x000fe20003fa4270 */
[----:B------:R-:W-:Y:S02]  /*5440*/  WARPGROUP.DEPBAR.LE gsb0, 0x0 ;  /* 0x00008000000079c5 */ /* 0x000fe40000010000 */
        /* <DEDUP_REMOVED lines=46> */
[----:B------:R-:W-:Y:S01]  /*5730*/  FMUL.FTZ R55, R55, UR6 ;  /* 0x0000000637377c20 */ /* 0x000fe20008410000 */
[----:B------:R-:W-:-:S02]  /*5740*/  ISETP.GT.AND P2, PT, R9, 0x11, PT ;  /* 0x000000110900780c */ /* 0x000fc40003f44270 */
[----:B------:R-:W-:Y:S02]  /*5750*/  FMNMX.FTZ R21, R13, R20, !PT ;  /* 0x000000140d157209 */ /* 0x000fe40007810000 */
[----:B------:R-:W-:Y:S01]  /*5760*/  R2UR UR6, R217 ;  /* 0x00000000d90672ca */ /* 0x000fe200000e0000 */
        /* <DEDUP_REMOVED lines=40> */
[----:B------:R-:W-:Y:S01]  /*59f0*/  MUFU.TANH R41, R30 ;  /* 0x0000001e00297308 */ /* 0x000fe20000002400 */
[----:B--2---:R-:W-:Y:S02]  /*5a00*/  FSEL R36, R52, -INF , P3 ;  /* 0xff80000034247808 */ /* 0x004fe40001800000 */
[----:B------:R-:W-:Y:S02]  /*5a10*/  ISETP.GT.AND P3, PT, R8, 0x1, PT ;  /* 0x000000010800780c */ /* 0x000fe40003f64270 */
[----:B------:R-:W-:-:S03]  /*5a20*/  FMNMX.FTZ R40, R36, R9, !PT ;  /* 0x0000000924287209 */ /* 0x000fc60007810000 */
[----:B------:R-:W1:Y:S01]  /*5a30*/  MUFU.TANH R26, R26 ;  /* 0x0000001a001a7308 */ /* 0x000e620000002400 */
[----:B0-----:R-:W-:Y:S02]  /*5a40*/  FSEL R37, R53, -INF , P2 ;  /* 0xff80000035257808 */ /* 0x001fe40001000000 */
[----:B------:R-:W-:Y:S02]  /*5a50*/  ISETP.GT.AND P2, PT, R8, RZ, PT ;  /* 0x000000ff0800720c */ /* 0x000fe40003f44270 */
[----:B------:R-:W-:-:S03]  /*5a60*/  FMNMX.FTZ R40, R37, R40, !PT ;  /* 0x0000002825287209 */ /* 0x000fc60007810000 */
[----:B------:R-:W0:Y:S02]  /*5a70*/  MUFU.TANH R27, R27 ;  /* 0x0000001b001b7308 */ /* 0x000e240000002400 */
[----:B------:R-:W2:Y:S06]  /*5a80*/  SHFL.BFLY PT, R9, R40, 0x2, 0x1f ;  /* 0x0c401f0028097f89 */ /* 0x000eac00000e0000 */
[----:B------:R-:W3:Y:S01]  /*5a90*/  MUFU.TANH R31, R31 ;  /* 0x0000001f001f7308 */ /* 0x000ee20000002400 */
[----:B-1----:R-:W-:Y:S02]  /*5aa0*/  FSEL R26, R26, -INF , P2 ;  /* 0xff8000001a1a7808 */ /* 0x002fe40001000000 */
[----:B------:R-:W-:-:S05]  /*5ab0*/  ISETP.GT.AND P2, PT, R8, 0x9, PT ;  /* 0x000000090800780c */ /* 0x000fca0003f44270 */
[----:B------:R-:W1:Y:S01]  /*5ac0*/  MUFU.TANH R34, R34 ;  /* 0x0000002200227308 */ /* 0x000e620000002400 */
[----:B0-----:R-:W-:Y:S02]  /*5ad0*/  FSEL R27, R27, -INF , P3 ;  /* 0xff8000001b1b7808 */ /* 0x001fe40001800000 */
[----:B------:R-:W-:-:S05]  /*5ae0*/  ISETP.GT.AND P3, PT, R8, 0x10, PT ;  /* 0x000000100800780c */ /* 0x000fca0003f64270 */
[----:B------:R-:W0:Y:S01]  /*5af0*/  MUFU.TANH R35, R35 ;  /* 0x0000002300237308 */ /* 0x000e220000002400 */
[----:B---3--:R-:W-:Y:S02]  /*5b00*/  FSEL R31, R31, -INF , P2 ;  /* 0xff8000001f1f7808 */ /* 0x008fe40001000000 */
[----:B--2---:R-:W-:Y:S02]  /*5b10*/  FMNMX.FTZ R9, R40, R9, !PT ;  /* 0x0000000928097209 */ /* 0x004fe40007810000 */
[----:B------:R-:W-:-:S03]  /*5b20*/  ISETP.GT.AND P2, PT, R8, 0x11, PT ;  /* 0x000000110800780c */ /* 0x000fc60003f44270 */
[----:B------:R-:W2:Y:S01]  /*5b30*/  SHFL.BFLY PT, R30, R9, 0x1, 0x1f ;  /* 0x0c201f00091e7f89 */ /* 0x000ea200000e0000 */
        /* <DEDUP_REMOVED lines=8> */
[----:B------:R-:W-:Y:S02]  /*5bc0*/  ISETP.GT.AND P3, PT, R8, 0x21, PT ;  /* 0x000000210800780c */ /* 0x000fe40003f64270 */
[----:B--2---:R-:W-:-:S03]  /*5bd0*/  FMNMX.FTZ R7, R9, R30, !PT ;  /* 0x0000001e09077209 */ /* 0x004fc60007810000 */
[----:B------:R-:W2:Y:S01]  /*5be0*/  MUFU.TANH R43, R43 ;  /* 0x0000002b002b7308 */ /* 0x000ea20000002400 */
[----:B------:R-:W-:Y:S02]  /*5bf0*/  FSEL R30, R41, -INF , P4 ;  /* 0xff800000291e7808 */ /* 0x000fe40002000000 */
[----:B------:R-:W-:Y:S02]  /*5c00*/  FMNMX.FTZ R9, R26, R27, !PT ;  /* 0x0000001b1a097209 */ /* 0x000fe40007810000 */
[----:B------:R-:W-:Y:S02]  /*5c10*/  ISETP.GT.AND P4, PT, R8, 0x19, PT ;  /* 0x000000190800780c */ /* 0x000fe40003f84270 */
[----:B------:R-:W-:Y:S01]  /*5c20*/  FMNMX.FTZ R6, R30, R9, !PT ;  /* 0x000000091e067209 */ /* 0x000fe20007810000 */
[----:B------:R-:W3:Y:S01]  /*5c30*/  MUFU.TANH R42, R46 ;  /* 0x0000002e002a7308 */ /* 0x000ee20000002400 */
[----:B-1----:R-:W-:Y:S02]  /*5c40*/  FSEL R39, R39, -INF , P4 ;  /* 0xff80000027277808 */ /* 0x002fe40002000000 */
[----:B------:R-:W-:-:S02]  /*5c50*/  FMNMX.FTZ R9, R31, R6, !PT ;  /* 0x000000061f097209 */ /* 0x000fc40007810000 */
[----:B0-----:R-:W-:Y:S02]  /*5c60*/  FSEL R40, R40, -INF , P2 ;  /* 0xff80000028287808 */ /* 0x001fe40001000000 */
[----:B------:R-:W-:Y:S01]  /*5c70*/  FMNMX.FTZ R6, R34, R9, !PT ;  /* 0x0000000922067209 */ /* 0x000fe20007810000 */
[----:B------:R-:W0:Y:S01]  /*5c80*/  MUFU.TANH R47, R47 ;  /* 0x0000002f002f7308 */ /* 0x000e220000002400 */
[----:B--2---:R-:W-:Y:S01]  /*5c90*/  FSEL R41, R43, -INF , P3 ;  /* 0xff8000002b297808 */ /* 0x004fe20001800000 */
[----:B------:R-:W-:Y:S01]  /*5ca0*/  FMUL.FTZ R43, R7, UR28 ;  /* 0x0000001c072b7c20 */ /* 0x000fe20008410000 */
[----:B------:R-:W-:Y:S02]  /*5cb0*/  FMNMX.FTZ R9, R35, R6, !PT ;  /* 0x0000000623097209 */ /* 0x000fe40007810000 */
[----:B------:R-:W-:Y:S02]  /*5cc0*/  FSETP.NEU.FTZ.AND P3, PT, R7, -INF , PT ;  /* 0xff8000000700780b */ /* 0x000fe40003f7d000 */
[----:B------:R-:W-:Y:S01]  /*5cd0*/  FMNMX.FTZ R6, R38, R9, !PT ;  /* 0x0000000926067209 */ /* 0x000fe20007810000 */
[----:B------:R-:W1:Y:S01]  /*5ce0*/  MUFU.TANH R44, R50 ;  /* 0x00000032002c7308 */ /* 0x000e620000002400 */
[----:B------:R-:W-:-:S02]  /*5cf0*/  ISETP.GT.AND P4, PT, R8, 0x29, PT ;  /* 0x000000290800780c */ /* 0x000fc40003f84270 */
[----:B------:R-:W-:Y:S02]  /*5d00*/  FMNMX.FTZ R9, R39, R6, !PT ;  /* 0x0000000627097209 */ /* 0x000fe40007810000 */
[----:B---3--:R-:W-:Y:S02]  /*5d10*/  FSEL R42, R42, -INF , P5 ;  /* 0xff8000002a2a7808 */ /* 0x008fe40002800000 */
[----:B------:R-:W-:Y:S01]  /*5d20*/  FMNMX.FTZ R6, R40, R9, !PT ;  /* 0x0000000928067209 */ /* 0x000fe20007810000 */
[----:B------:R-:W2:Y:S01]  /*5d30*/  MUFU.TANH R45, R51 ;  /* 0x00000033002d7308 */ /* 0x000ea20000002400 */
[----:B------:R-:W-:Y:S02]  /*5d40*/  FSEL R48, R43, RZ, P3 ;  /* 0x000000ff2b307208 */ /* 0x000fe40001800000 */
[----:B------:R-:W-:Y:S02]  /*5d50*/  FMNMX.FTZ R9, R41, R6, !PT ;  /* 0x0000000629097209 */ /* 0x000fe40007810000 */
[----:B------:R-:W-:Y:S01]  /*5d60*/  ISETP.GT.AND P2, PT, R8, 0x30, PT ;  /* 0x000000300800780c */ /* 0x000fe20003f44270 */
[--C-:B------:R-:W-:Y:S01]  /*5d70*/  FFMA.FTZ R49, R10, UR28, -R48.reuse ;  /* 0x0000001c0a317c23 */ /* 0x100fe20008010830 */
[----:B0-----:R-:W-:Y:S01]  /*5d80*/  FSEL R43, R47, -INF , P4 ;  /* 0xff8000002f2b7808 */ /* 0x001fe20002000000 */
[----:B------:R-:W0:Y:S01]  /*5d90*/  MUFU.TANH R46, R54 ;  /* 0x00000036002e7308 */ /* 0x000e220000002400 */
[----:B------:R-:W-:Y:S01]  /*5da0*/  FMNMX.FTZ R6, R42, R9, !PT ;  /* 0x000000092a067209 */ /* 0x000fe20007810000 */
[--C-:B------:R-:W-:Y:S01]  /*5db0*/  FFMA.FTZ R169, R28, UR28, -R48.reuse ;  /* 0x0000001c1ca97c23 */ /* 0x100fe20008010830 */
[----:B------:R-:W-:Y:S01]  /*5dc0*/  ISETP.GT.AND P3, PT, R8, 0x31, PT ;  /* 0x000000310800780c */ /* 0x000fe20003f64270 */
[--C-:B------:R-:W-:Y:S01]  /*5dd0*/  FFMA.FTZ R170, R29, UR28, -R48.reuse ;  /* 0x0000001c1daa7c23 */ /* 0x100fe20008010830 */
[----:B-1----:R-:W-:Y:S01]  /*5de0*/  FSEL R44, R44, -INF , P2 ;  /* 0xff8000002c2c7808 */ /* 0x002fe20001000000 */
[--C-:B------:R-:W-:Y:S01]  /*5df0*/  FFMA.FTZ R171, R32, UR28, -R48.reuse ;  /* 0x0000001c20ab7c23 */ /* 0x100fe20008010830 */
[----:B------:R-:W-:Y:S01]  /*5e00*/  FMNMX.FTZ R9, R43, R6, !PT ;  /* 0x000000062b097209 */ /* 0x000fe20007810000 */
[----:B------:R-:W1:Y:S01]  /*5e10*/  MUFU.TANH R55, R55 ;  /* 0x0000003700377308 */ /* 0x000e620000002400 */
[----:B------:R-:W-:Y:S01]  /*5e20*/  ISETP.GT.AND P2, PT, R8, 0x38, PT ;  /* 0x000000380800780c */ /* 0x000fe20003f44270 */
[--C-:B------:R-:W-:Y:S01]  /*5e30*/  FFMA.FTZ R172, R33, UR28, -R48.reuse ;  /* 0x0000001c21ac7c23 */ /* 0x100fe20008010830 */
[----:B--2---:R-:W-:Y:S01]  /*5e40*/  FSEL R45, R45, -INF , P3 ;  /* 0xff8000002d2d7808 */ /* 0x004fe20001800000 */
[--C-:B------:R-:W-:Y:S01]  /*5e50*/  FFMA.FTZ R173, R36, UR28, -R48.reuse ;  /* 0x0000001c24ad7c23 */ /* 0x100fe20008010830 */
[----:B------:R-:W-:Y:S01]  /*5e60*/  FMNMX.FTZ R10, R44, R9, !PT ;  /* 0x000000092c0a7209 */ /* 0x000fe20007810000 */
[--C-:B------:R-:W-:Y:S01]  /*5e70*/  FFMA.FTZ R9, R11, UR28, -R48.reuse ;  /* 0x0000001c0b097c23 */ /* 0x100fe20008010830 */
[----:B------:R-:W-:Y:S01]  /*5e80*/  ISETP.GT.AND P3, PT, R8, 0x39, PT ;  /* 0x000000390800780c */ /* 0x000fe20003f64270 */
[----:B------:R2:W-:Y:S01]  /*5e90*/  MUFU.EX2 R6, R49 ;  /* 0x0000003100067308 */ /* 0x0005e20000000800 */
[----:B0-----:R-:W-:Y:S01]  /*5ea0*/  FSEL R46, R46, -INF , P2 ;  /* 0xff8000002e2e7808 */ /* 0x001fe20001000000 */
        /* <DEDUP_REMOVED lines=12> */
[----:B------:R-:W-:Y:S01]  /*5f70*/  FFMA.FTZ R21, R25, UR28, -R48 ;  /* 0x0000001c19157c23 */ /* 0x000fe20008010830 */
[----:B------:R-:W0:Y:S03]  /*5f80*/  MUFU.EX2 R9, R9 ;  /* 0x0000000900097308 */ /* 0x000e260000000800 */
[----:B--2---:R-:W1:Y:S05]  /*5f90*/  SHFL.BFLY PT, R49, R8, 0x2, 0x1f ;  /* 0x0c401f0008317f89 */ /* 0x004e6a00000e0000 */
[----:B------:R-:W-:Y:S08]  /*5fa0*/  MUFU.EX2 R10, R10 ;  /* 0x0000000a000a7308 */ /* 0x000ff00000000800 */
[----:B------:R-:W2:Y:S01]  /*5fb0*/  MUFU.EX2 R11, R11 ;  /* 0x0000000b000b7308 */ /* 0x000ea20000000800 */
[----:B0-----:R-:W-:Y:S01]  /*5fc0*/  F2FP.F16.F32.PACK_AB R152, R9, R6 ;  /* 0x000000060998723e */ /* 0x001fe200000000ff */
[----:B------:R-:W-:Y:S01]  /*5fd0*/  FADD.FTZ R9, R6, R9 ;  /* 0x0000000906097221 */ /* 0x000fe20000010000 */
[----:B------:R-:W-:-:S05]  /*5fe0*/  IMAD.U32 R6, RZ, RZ, UR38 ;  /* 0x00000026ff067e24 */ /* 0x000fca000f8e00ff */
[----:B------:R-:W-:Y:S01]  /*5ff0*/  MUFU.EX2 R12, R12 ;  /* 0x0000000c000c7308 */ /* 0x000fe20000000800 */
[----:B-1----:R-:W-:-:S05]  /*6000*/  FMNMX.FTZ R49, R8, R49, !PT ;  /* 0x0000003108317209 */ /* 0x002fca0007810000 */
[----:B------:R-:W0:Y:S02]  /*6010*/  SHFL.BFLY PT, R8, R49, 0x1, 0x1f ;  /* 0x0c201f0031087f89 */ /* 0x000e2400000e0000 */
[----:B------:R-:W1:Y:S01]  /*6020*/  MUFU.EX2 R13, R13 ;  /* 0x0000000d000d7308 */ /* 0x000e620000000800 */
[----:B--2---:R-:W-:Y:S01]  /*6030*/  F2FP.F16.F32.PACK_AB R154, R11, R10 ;  /* 0x0000000a0b9a723e */ /* 0x004fe200000000ff */
[----:B------:R-:W-:-:S04]  /*6040*/  FADD.FTZ R10, R10, R9 ;  /* 0x000000090a0a7221 */ /* 0x000fc80000010000 */
[----:B------:R-:W-:Y:S02]  /*6050*/  FADD.FTZ R11, R11, R10 ;  /* 0x0000000a0b0b7221 */ /* 0x000fe40000010000 */
[----:B------:R-:W-:Y:S08]  /*6060*/  MUFU.EX2 R14, R14 ;  /* 0x0000000e000e7308 */ /* 0x000ff00000000800 */
[----:B------:R-:W2:Y:S01]  /*6070*/  MUFU.EX2 R15, R15 ;  /* 0x0000000f000f7308 */ /* 0x000ea20000000800 */
[----:B-1----:R-:W-:Y:S01]  /*6080*/  F2FP.F16.F32.PACK_AB R156, R13, R12 ;  /* 0x0000000c0d9c723e */ /* 0x002fe200000000ff */
[----:B------:R-:W-:-:S04]  /*6090*/  FADD.FTZ R12, R12, R11 ;  /* 0x0000000b0c0c7221 */ /* 0x000fc80000010000 */
[----:B------:R-:W-:Y:S01]  /*60a0*/  FADD.FTZ R13, R13, R12 ;  /* 0x0000000c0d0d7221 */ /* 0x000fe20000010000 */
[----:B0-----:R-:W-:Y:S01]  /*60b0*/  FMNMX.FTZ R8, R49, R8, !PT ;  /* 0x0000000831087209 */ /* 0x001fe20007810000 */
[----:B------:R-:W-:Y:S03]  /*60c0*/  MUFU.EX2 R20, R20 ;  /* 0x0000001400147308 */ /* 0x000fe60000000800 */
[C---:B------:R-:W-:Y:S01]  /*60d0*/  FSETP.NEU.FTZ.AND P2, PT, R8.reuse, -INF , PT ;  /* 0xff8000000800780b */ /* 0x040fe20003f5d000 */
[----:B------:R-:W-:-:S04]  /*60e0*/  FMUL.FTZ R24, R8, UR28 ;  /* 0x0000001c08187c20 */ /* 0x000fc80008410000 */
[----:B------:R-:W0:Y:S01]  /*60f0*/  MUFU.EX2 R21, R21 ;  /* 0x0000001500157308 */ /* 0x000e220000000800 */
[----:B------:R-:W-:Y:S02]  /*6100*/  FSEL R25, R24, RZ, P2 ;  /* 0x000000ff18197208 */ /* 0x000fe40001000000 */
[----:B------:R-:W-:Y:S02]  /*6110*/  ISETP.NE.AND P2, PT, R56, RZ, PT ;  /* 0x000000ff3800720c */ /* 0x000fe40003f45270 */
[----:B--2---:R-:W-:Y:S01]  /*6120*/  F2FP.F16.F32.PACK_AB R158, R15, R14 ;  /* 0x0000000e0f9e723e */ /* 0x004fe200000000ff */
        /* <DEDUP_REMOVED lines=25> */
[----:B------:R-:W-:Y:S02]  /*62c0*/  @!P2 PRMT R5, RZ, 0x654, R5 ;  /* 0x00000654ff05a816 */ /* 0x000fe40000000005 */
        /* <DEDUP_REMOVED lines=25> */
[----:B------:R-:W4:Y:S01]  /*6460*/  MUFU.EX2 R212, R212 ;  /* 0x000000d400d47308 */ /* 0x000f220000000800 */
[----:B---3--:R-:W-:Y:S01]  /*6470*/  F2FP.F16.F32.PACK_AB R162, R170, R169 ;  /* 0x000000a9aaa2723e */ /* 0x008fe200000000ff */
[----:B------:R-:W-:-:S04]  /*6480*/  FADD.FTZ R169, R169, R20 ;  /* 0x00000014a9a97221 */ /* 0x000fc80000010000 */
[----:B------:R-:W-:Y:S02]  /*6490*/  FADD.FTZ R170, R170, R169 ;  /* 0x000000a9aaaa7221 */ /* 0x000fe40000010000 */
[----:B------:R-:W-:Y:S08]  /*64a0*/  MUFU.EX2 R211, R211 ;  /* 0x000000d300d37308 */ /* 0x000ff00000000800 */
[----:B------:R-:W3:Y:S01]  /*64b0*/  MUFU.EX2 R214, R214 ;  /* 0x000000d600d67308 */ /* 0x000ee20000000800 */
[----:B----4-:R-:W-:Y:S01]  /*64c0*/  F2FP.F16.F32.PACK_AB R161, R212, R183 ;  /* 0x000000b7d4a1723e */ /* 0x010fe200000000ff */
[----:B------:R-:W-:-:S04]  /*64d0*/  FADD.FTZ R183, R183, R182 ;  /* 0x000000b6b7b77221 */ /* 0x000fc80000010000 */
[----:B------:R-:W-:Y:S02]  /*64e0*/  FADD.FTZ R212, R212, R183 ;  /* 0x000000b7d4d47221 */ /* 0x000fe40000010000 */
[----:B------:R-:W-:Y:S08]  /*64f0*/  MUFU.EX2 R171, R171 ;  /* 0x000000ab00ab7308 */ /* 0x000ff00000000800 */
[----:B------:R-:W4:Y:S01]  /*6500*/  MUFU.EX2 R172, R172 ;  /* 0x000000ac00ac7308 */ /* 0x000f220000000800 */
[----:B---3--:R-:W-:Y:S01]  /*6510*/  F2FP.F16.F32.PACK_AB R163, R214, R211 ;  /* 0x000000d3d6a3723e */ /* 0x008fe200000000ff */
[----:B------:R-:W-:-:S04]  /*6520*/  FADD.FTZ R211, R211, R212 ;  /* 0x000000d4d3d37221 */ /* 0x000fc80000010000 */
[----:B------:R2:W-:Y:S01]  /*6530*/  STSM.16.M88.4 [R190], R160 ;  /* 0x000000a0be007844 */ /* 0x0005e20000000200 */
[----:B------:R-:W-:Y:S01]  /*6540*/  FADD.FTZ R214, R214, R211 ;  /* 0x000000d3d6d67221 */ /* 0x000fe20000010000 */
[----:B------:R-:W-:Y:S08]  /*6550*/  MUFU.EX2 R173, R173 ;  /* 0x000000ad00ad7308 */ /* 0x000ff00000000800 */
[----:B------:R-:W3:Y:S01]  /*6560*/  MUFU.EX2 R174, R174 ;  /* 0x000000ae00ae7308 */ /* 0x000ee20000000800 */
[----:B----4-:R-:W-:Y:S01]  /*6570*/  F2FP.F16.F32.PACK_AB R164, R172, R171 ;  /* 0x000000abaca4723e */ /* 0x010fe200000000ff */
[----:B------:R-:W-:-:S04]  /*6580*/  FADD.FTZ R171, R171, R170 ;  /* 0x000000aaabab7221 */ /* 0x000fc80000010000 */
[----:B------:R-:W-:Y:S02]  /*6590*/  FADD.FTZ R172, R172, R171 ;  /* 0x000000abacac7221 */ /* 0x000fe40000010000 */
[----:B------:R-:W-:Y:S08]  /*65a0*/  MUFU.EX2 R213, R213 ;  /* 0x000000d500d57308 */ /* 0x000ff00000000800 */
[----:B------:R-:W4:Y:S01]  /*65b0*/  MUFU.EX2 R216, R216 ;  /* 0x000000d800d87308 */ /* 0x000f220000000800 */
[----:B---3--:R-:W-:-:S07]  /*65c0*/  F2FP.F16.F32.PACK_AB R166, R174, R173 ;  /* 0x000000adaea6723e */ /* 0x008fce00000000ff */
[----:B------:R-:W-:Y:S08]  /*65d0*/  MUFU.EX2 R215, R215 ;  /* 0x000000d700d77308 */ /* 0x000ff00000000800 */
[----:B------:R-:W3:Y:S01]  /*65e0*/  MUFU.EX2 R218, R218 ;  /* 0x000000da00da7308 */ /* 0x000ee20000000800 */
[----:B----4-:R-:W-:Y:S01]  /*65f0*/  F2FP.F16.F32.PACK_AB R165, R216, R213 ;  /* 0x000000d5d8a5723e */ /* 0x010fe200000000ff */
[----:B------:R-:W-:-:S04]  /*6600*/  FADD.FTZ R213, R213, R214 ;  /* 0x000000d6d5d57221 */ /* 0x000fc80000010000 */
[----:B------:R-:W-:Y:S01]  /*6610*/  FADD.FTZ R216, R216, R213 ;  /* 0x000000d5d8d87221 */ /* 0x000fe20000010000 */
[----:B---3--:R-:W-:-:S03]  /*6620*/  F2FP.F16.F32.PACK_AB R167, R218, R215 ;  /* 0x000000d7daa7723e */ /* 0x008fc600000000ff */
        /* <DEDUP_REMOVED lines=9> */
[----:B------:R-:W-:Y:S01]  /*66c0*/  WARPGROUP.ARRIVE ;  /* 0x00000000000079c5 */ /* 0x000fe20000000000 */
[----:B0-----:R-:W0:-:S15]  /*66d0*/  @P1 LDC R152, c[0x0][0x44c] ;  /* 0x00011300ff981b82 */ /* 0x001e1e0000000800 */
[----:B------:R-:W-:-:S04]  /*66e0*/  NOP ;  /* 0x0000000000007918 */ /* 0x000fc80000000000 */
[----:B------:R-:W-:Y:S01]  /*66f0*/  HGMMA.64x256x16.F32 R24, R156, gdesc[UR4].tnspB, R24, gsb0 ;  /* 0x43e000049c187df0 */ /* 0x000fe20008000818 */
[----:B------:R-:W-:Y:S01]  /*6700*/  R2UR UR6, R219 ;  /* 0x00000000db0672ca */ /* 0x000fe200000e0000 */
[----:B------:R-:W-:Y:S01]  /*6710*/  UMOV UR7, 0x40000040 ;  /* 0x4000004000077882 */ /* 0x000fe20000000000 */
[----:B------:R-:W1:Y:S01]  /*6720*/  @P1 LDC R154, c[0x0][0x450] ;  /* 0x00011400ff9a1b82 */ /* 0x000e620000000800 */
[----:B0-----:R-:W-:-:S05]  /*6730*/  @P1 IMAD.HI.U32 R9, R152, UR38, RZ ;  /* 0x0000002698091c27 */ /* 0x001fca000f8e00ff */
[----:B-1----:R-:W-:-:S04]  /*6740*/  @P1 SHF.R.U32.HI R6, RZ, R154, R9 ;  /* 0x0000009aff061219 */ /* 0x002fc80000011609 */
[----:B------:R-:W-:-:S04]  /*6750*/  IADD3 R6, R6, R189, -R188 ;  /* 0x000000bd06067210 */ /* 0x000fc80007ffe8bc */
[----:B------:R-:W-:-:S04]  /*6760*/  SHF.R.S32.HI R9, RZ, 0x1f, R6 ;  /* 0x0000001fff097819 */ /* 0x000fc80000011406 */
[----:B------:R-:W-:Y:S01]  /*6770*/  LEA.HI R9, R9, R6, RZ, 0x6 ;  /* 0x0000000609097211 */ /* 0x000fe200078f30ff */
[----:B------:R-:W-:-:S03]  /*6780*/  FADD.FTZ R6, R218, R215 ;  /* 0x000000d7da067221 */ /* 0x000fc60000010000 */
[----:B------:R-:W-:-:S04]  /*6790*/  SHF.R.S32.HI R9, RZ, 0x6, R9 ;  /* 0x00000006ff097819 */ /* 0x000fc80000011409 */
[----:B------:R-:W-:-:S13]  /*67a0*/  R2UR UR30, R9 ;  /* 0x00000000091e72ca */ /* 0x000fda00000e0000 */
[----:B------:R-:W-:-:S04]  /*67b0*/  UISETP.LT.AND UP0, UPT, URZ, UR30, UPT ;  /* 0x0000001e3f00728c */ /* 0x000fc8000bf01270 */
[----:B------:R-:W-:-:S04]  /*67c0*/  USEL UR30, URZ, UR30, !UP0 ;  /* 0x0000001e3f1e7287 */ /* 0x000fc8000c000000 */
[----:B------:R-:W-:-:S06]  /*67d0*/  UISETP.GE.AND UP0, UPT, UR31, UR30, UPT ;  /* 0x0000001e1f00728c */ /* 0x000fcc000bf06270 */
[----:B------:R-:W-:Y:S01]  /*67e0*/  PLOP3.LUT P3, PT, PT, PT, UP0, 0x80, 0x0 ;  /* 0x000000000000781c */ /* 0x000fe20003f6f008 */
        /* <DEDUP_REMOVED lines=19> */
[----:B0-----:R-:W-:-:S04]  /*6920*/  FADD.FTZ R5, R173, R172 ;  /* 0x000000acad057221 */ /* 0x001fc80000010000 */
[----:B------:R-:W-:Y:S01]  /*6930*/  FADD.FTZ R5, R174, R5 ;  /* 0x00000005ae057221 */ /* 0x000fe20000010000 */
[----:B--2---:R-:W-:Y:S06]  /*6940*/  @!P3 BRA `(.L_x_5323) ;  /* 0x00000034008cb947 */ /* 0x004fec0003800000 */
[----:B------:R-:W-:Y:S01]  /*6950*/  IMAD.MOV.U32 R10, RZ, RZ, R8 ;  /* 0x000000ffff0a7224 */ /* 0x000fe200078e0008 */
[----:B------:R-:W-:Y:S01]  /*6960*/  ULDC UR29, c[0x0][0xad0] ;  /* 0x0002b400001d7ab9 */ /* 0x000fe20000000800 */
[----:B------:R-:W-:Y:S01]  /*6970*/  IMAD.MOV.U32 R11, RZ, RZ, R7 ;  /* 0x000000ffff0b7224 */ /* 0x000fe200078e0007 */
[----:B------:R-:W-:Y:S01]  /*6980*/  ULDC UR28, c[0x0][0xa80] ;  /* 0x0002a000001c7ab9 */ /* 0x000fe20000000800 */
[----:B------:R-:W-:-:S07]  /*6990*/  IMAD.MOV.U32 R13, RZ, RZ, R2 ;  /* 0x000000ffff0d7224 */ /* 0x000fce00078e0002 */
.L_x_5332:
[----:B------:R-:W-:-:S05]  /*69a0*/  VIADD R2, R13, 0x1 ;  /* 0x000000010d027836 */ /* 0x000fca0000000000 */
[----:B------:R-:W-:-:S04]  /*69b0*/  ISETP.NE.AND P3, PT, R2, 0x2, PT ;  /* 0x000000020200780c */ /* 0x000fc80003f65270 */
[----:B------:R-:W-:Y:S02]  /*69c0*/  SEL R7, RZ, 0x1, P3 ;  /* 0x00000001ff077807 */ /* 0x000fe40001800000 */
[----:B------:R-:W-:Y:S02]  /*69d0*/  SEL R2, R2, RZ, P3 ;  /* 0x000000ff02027207 */ /* 0x000fe40001800000 */
[----:B------:R-:W-:Y:S01]  /*69e0*/  LOP3.LUT R16, R16, R7, RZ, 0x3c, !PT ;  /* 0x0000000710107212 */ /* 0x000fe200078e3cff */
[----:B-1----:R-:W-:Y:S06]  /*69f0*/  @!P0 BRA `(.L_x_5324) ;  /* 0x0000000000048947 */ /* 0x002fec0003800000 */
[----:B------:R-:W-:Y:S01]  /*6a00*/  BPT.TRAP 0x1 ;  /* 0x000000040000795c */ /* 0x000fe20000300000 */
.L_x_5324:
[----:B------:R-:W-:Y:S01]  /*6a10*/  IMAD R9, R2, 0x8, R17 ;  /* 0x0000000802097824 */ /* 0x000fe200078e0211 */
[----:B------:R-:W-:-:S04]  /*6a20*/  SHF.L.U32 R8, R16, 0x1f, RZ ;  /* 0x0000001f10087819 */ /* 0x000fc800000006ff */
[----:B------:R0:W1:Y:S01]  /*6a30*/  SYNCS.PHASECHK.TRANS64.TRYWAIT P3, [R9+URZ+0x38830], R8 ;  /* 0x03883008090075a7 */ /* 0x000062000806017f */
[----:B------:R-:W-:Y:S05]  /*6a40*/  @!P0 BRA `(.L_x_5325) ;  /* 0x0000000000048947 */ /* 0x000fea0003800000 */
[----:B------:R-:W-:Y:S01]  /*6a50*/  BPT.TRAP 0x1 ;  /* 0x000000040000795c */ /* 0x000fe20000300000 */
.L_x_5325:
[----:B------:R-:W-:Y:S01]  /*6a60*/  IMAD R7, R2, 0x200, R0 ;  /* 0x0000020002077824 */ /* 0x000fe200078e0200 */
[----:B-1----:R-:W-:Y:S06]  /*6a70*/  @P3 BRA `(.L_x_5326) ;  /* 0x0000000000083947 */ /* 0x002fec0003800000 */
[----:B------:R-:W1:Y:S02]  /*6a80*/  SYNCS.PHASECHK.TRANS64.TRYWAIT P3, [R9+URZ+0x38830], R8 ;  /* 0x03883008090075a7 */ /* 0x000e64000806017f */
[----:B-1----:R-:W-:Y:S05]  /*6a90*/  @!P3 BRA `(.L_x_5327) ;  /* 0x000001240018b947 */ /* 0x002fea0003800000 */
.L_x_5326:
        /* <DEDUP_REMOVED lines=22> */
.L_x_5328:
[----:B------:R2:W3:Y:S01]  /*6c00*/  SYNCS.PHASECHK.TRANS64.TRYWAIT P3, [R9+URZ+0x38850], R8 ;  /* 0x03885008090075a7 */ /* 0x0004e2000806017f */
[----:B------:R-:W-:Y:S05]  /*6c10*/  @!P0 BRA `(.L_x_5329) ;  /* 0x0000000000048947 */ /* 0x000fea0003800000 */
[----:B------:R-:W-:Y:S01]  /*6c20*/  BPT.TRAP 0x1 ;  /* 0x000000040000795c */ /* 0x000fe20000300000 */
.L_x_5329:
[----:B---3--:R-:W-:Y:S05]  /*6c30*/  @P3 BRA `(.L_x_5330) ;  /* 0x0000000000083947 */ /* 0x008fea0003800000 */
[----:B------:R-:W3:Y:S02]  /*6c40*/  SYNCS.PHASECHK.TRANS64.TRYWAIT P3, [R9+URZ+0x38850], R8 ;  /* 0x03885008090075a7 */ /* 0x000ee4000806017f */
[----:B---3--:R-:W-:Y:S05]  /*6c50*/  @!P3 BRA `(.L_x_5331) ;  /* 0x0000012000bcb947 */ /* 0x008fea0003800000 */
.L_x_5330:
        /* <DEDUP_REMOVED lines=13> */
[----:B------:R-:W-:Y:S01]  /*6d30*/  UMOV UR6, 0xffffffc0 ;  /* 0xffffffc000067882 */ /* 0x000fe20000000000 */
[----:B------:R-:W-:Y:S01]  /*6d40*/  VIADD R21, R4, 0x800 ;  /* 0x0000080004157836 */ /* 0x000fe20000000000 */
[----:B------:R-:W-:Y:S01]  /*6d50*/  UIMAD UR6, UR31, UR6, 0x1 ;  /* 0x000000011f0674a4 */ /* 0x000fe2000f8e0206 */
[----:B------:R-:W-:Y:S01]  /*6d60*/  VIADD R15, R7, 0x800 ;  /* 0x00000800070f7836 */ /* 0x000fe20000000000 */
[----:B------:R-:W-:Y:S01]  /*6d70*/  UMOV UR7, 0x40000040 ;  /* 0x4000004000077882 */ /* 0x000fe20000000000 */
[----:B------:R-:W-:Y:S01]  /*6d80*/  HGMMA.64x64x16.F32 R152, gdesc[UR20], R152, gsb0 ;  /* 0x00e00000149879f0 */ /* 0x000fe20008000898 */
[----:B------:R-:W-:Y:S01]  /*6d90*/  IMAD R221, R2, 0x1000, R19 ;  /* 0x0000100002dd7824 */ /* 0x000fe200078e0213 */
[----:B------:R-:W-:-:S02]  /*6da0*/  UISETP.GT.AND UP0, UPT, UR31, UR30, UPT ;  /* 0x0000001e1f00728c */ /* 0x000fc4000bf04270 */
[----:B------:R-:W-:Y:S01]  /*6db0*/  UIADD3 UR31, UR31, -0x1, URZ ;  /* 0xffffffff1f1f7890 */ /* 0x000fe2000fffe03f */
        /* <DEDUP_REMOVED lines=284> */
[----:B------:R-:W0:Y:S01]  /*7f80*/  @P1 LDC R21, c[0x0][0x450] ;  /* 0x00011400ff151b82 */ /* 0x000e220000000800 */
        /* <DEDUP_REMOVED lines=14> */
[----:B------:R-:W-:Y:S02]  /*8070*/  IADD3 R7, R8, R15, R7 ;  /* 0x0000000f08077210 */ /* 0x000fe40007ffe007 */
[----:B------:R-:W1:Y:S01]  /*8080*/  @P1 LDC R8, c[0x0][0x44c] ;  /* 0x00011300ff081b82 */ /* 0x000e620000000800 */
        /* <DEDUP_REMOVED lines=8> */
[----:B-1----:R-:W-:-:S05]  /*8110*/  @P1 IMAD.HI.U32 R8, R7, R8, RZ ;  /* 0x0000000807081227 */ /* 0x002fca00078e00ff */
[----:B0-----:R-:W-:Y:S02]  /*8120*/  @P1 SHF.R.U32.HI R7, RZ, R21, R8 ;  /* 0x00000015ff071219 */ /* 0x001fe40000011608 */
[----:B------:R-:W-:Y:S02]  /*8130*/  IADD3 R21, R189, UR6, -R18 ;  /* 0x00000006bd157c10 */ /* 0x000fe4000fffe812 */
[----:B------:R-:W-:-:S03]  /*8140*/  R2UR UR6, R221 ;  /* 0x00000000dd0672ca */ /* 0x000fc600000e0000 */
[----:B------:R-:W-:Y:S01]  /*8150*/  IMAD.IADD R21, R21, 0x1, -R188 ;  /* 0x0000000115157824 */ /* 0x000fe200078e0abc */
        /* <DEDUP_REMOVED lines=32> */
[----:B------:R-:W4:Y:S08]  /*8360*/  MUFU.TANH R20, R157 ;  /* 0x0000009d00147308 */ /* 0x000f300000002400 */
[----:B------:R-:W-:Y:S01]  /*8370*/  MUFU.TANH R160, R160 ;  /* 0x000000a000a07308 */ /* 0x000fe20000002400 */
[----:B0-----:R-:W-:-:S05]  /*8380*/  IMAD.IADD R152, R21, 0x1, R152 ;  /* 0x0000000115987824 */ /* 0x001fca00078e0298 */
[C---:B------:R-:W-:Y:S02]  /*8390*/  ISETP.GT.AND P3, PT, R152.reuse, RZ, PT ;  /* 0x000000ff9800720c */ /* 0x040fe40003f64270 */
[----:B------:R-:W-:Y:S01]  /*83a0*/  ISETP.GT.AND P4, PT, R152, 0x1, PT ;  /* 0x000000019800780c */ /* 0x000fe20003f84270 */
[----:B------:R-:W0:Y:S01]  /*83b0*/  MUFU.TANH R161, R161 ;  /* 0x000000a100a17308 */ /* 0x000e220000002400 */
[----:B-1----:R-:W-:Y:S02]  /*83c0*/  FSEL R12, R12, -INF , P3 ;  /* 0xff8000000c0c7808 */ /* 0x002fe40001800000 */
[C---:B------:R-:W-:Y:S02]  /*83d0*/  ISETP.GT.AND P3, PT, R152.reuse, 0x8, PT ;  /* 0x000000089800780c */ /* 0x040fe40003f64270 */
[----:B--2---:R-:W-:Y:S02]  /*83e0*/  FSEL R15, R15, -INF , P4 ;  /* 0xff8000000f0f7808 */ /* 0x004fe40002000000 */
[----:B------:R-:W-:Y:S01]  /*83f0*/  ISETP.GT.AND P4, PT, R152, 0x9, PT ;  /* 0x000000099800780c */ /* 0x000fe20003f84270 */
[----:B------:R1:W-:Y:S01]  /*8400*/  MUFU.TANH R156, R8 ;  /* 0x00000008009c7308 */ /* 0x0003e20000002400 */
[----:B---3--:R-:W-:-:S02]  /*8410*/  FSEL R14, R14, -INF , P3 ;  /* 0xff8000000e0e7808 */ /* 0x008fc40001800000 */
[----:B------:R-:W-:Y:S02]  /*8420*/  ISETP.GT.AND P3, PT, R152, 0x10, PT ;  /* 0x000000109800780c */ /* 0x000fe40003f64270 */
[----:B----4-:R-:W-:Y:S02]  /*8430*/  FSEL R20, R20, -INF , P4 ;  /* 0xff80000014147808 */ /* 0x010fe40002000000 */
[----:B------:R-:W-:Y:S01]  /*8440*/  ISETP.GT.AND P4, PT, R152, 0x11, PT ;  /* 0x000000119800780c */ /* 0x000fe20003f84270 */
[----:B------:R0:W2:Y:S01]  /*8450*/  MUFU.TANH R157, R165 ;  /* 0x000000a5009d7308 */ /* 0x0000a20000002400 */
[----:B-1----:R-:W-:-:S04]  /*8460*/  FMNMX.FTZ R8, R12, R11, !PT ;  /* 0x0000000b0c087209 */ /* 0x002fc80007810000 */
[----:B------:R-:W-:-:S03]  /*8470*/  FMNMX.FTZ R153, R15, R8, !PT ;  /* 0x000000080f997209 */ /* 0x000fc60007810000 */
[----:B------:R-:W1:Y:S01]  /*8480*/  MUFU.TANH R164, R164 ;  /* 0x000000a400a47308 */ /* 0x000e620000002400 */
[----:B------:R-:W-:Y:S02]  /*8490*/  FMNMX.FTZ R153, R14, R153, !PT ;  /* 0x000000990e997209 */ /* 0x000fe40007810000 */
[----:B0-----:R-:W-:Y:S02]  /*84a0*/  FSEL R165, R161, -INF , P4 ;  /* 0xff800000a1a57808 */ /* 0x001fe40002000000 */
[----:B------:R-:W-:Y:S02]  /*84b0*/  FMNMX.FTZ R8, R20, R153, !PT ;  /* 0x0000009914087209 */ /* 0x000fe40007810000 */
[----:B------:R-:W-:Y:S01]  /*84c0*/  ISETP.GT.AND P4, PT, R152, 0x19, PT ;  /* 0x000000199800780c */ /* 0x000fe20003f84270 */
[----:B------:R0:W3:Y:S03]  /*84d0*/  MUFU.TANH R211, R169 ;  /* 0x000000a900d37308 */ /* 0x0000e60000002400 */
[----:B--2---:R-:W-:-:S02]  /*84e0*/  FSEL R161, R157, -INF , P4 ;  /* 0xff8000009da17808 */ /* 0x004fc40002000000 */
[----:B------:R-:W-:-:S03]  /*84f0*/  ISETP.GT.AND P4, PT, R152, 0x21, PT ;  /* 0x000000219800780c */ /* 0x000fc60003f84270 */
[----:B------:R-:W2:Y:S01]  /*8500*/  MUFU.TANH R212, R173 ;  /* 0x000000ad00d47308 */ /* 0x000ea20000002400 */
        /* <DEDUP_REMOVED lines=8> */
[----:B-1----:R-:W-:Y:S01]  /*8590*/  FSEL R164, R164, -INF , P3 ;  /* 0xff800000a4a47808 */ /* 0x002fe20001800000 */
[----:B------:R-:W1:Y:S01]  /*85a0*/  MUFU.TANH R177, R177 ;  /* 0x000000b100b17308 */ /* 0x000e620000002400 */
[----:B------:R-:W-:Y:S02]  /*85b0*/  FMNMX.FTZ R153, R161, R8, !PT ;  /* 0x00000008a1997209 */ /* 0x000fe40007810000 */
[----:B---3--:R-:W-:Y:S02]  /*85c0*/  FSEL R157, R211, -INF , P4 ;  /* 0xff800000d39d7808 */ /* 0x008fe40002000000 */
[----:B------:R-:W-:Y:S01]  /*85d0*/  FMNMX.FTZ R8, R164, R153, !PT ;  /* 0x00000099a4087209 */ /* 0x000fe20007810000 */
[----:B------:R-:W-:Y:S01]  /*85e0*/  FMUL.FTZ R153, R181, UR29 ;  /* 0x0000001db5997c20 */ /* 0x000fe20008410000 */
[C---:B------:R-:W-:Y:S01]  /*85f0*/  ISETP.GT.AND P4, PT, R152.reuse, 0x29, PT ;  /* 0x000000299800780c */ /* 0x040fe20003f84270 */
[----:B------:R-:W3:Y:S01]  /*8600*/  MUFU.TANH R176, R176 ;  /* 0x000000b000b07308 */ /* 0x000ee20000002400 */
[----:B------:R-:W-:Y:S01]  /*8610*/  ISETP.GT.AND P3, PT, R152, 0x28, PT ;  /* 0x000000289800780c */ /* 0x000fe20003f64270 */
[----:B------:R-:W-:Y:S01]  /*8620*/  FMUL.FTZ R181, R154, UR29 ;  /* 0x0000001d9ab57c20 */ /* 0x000fe20008410000 */
[----:B--2---:R-:W-:Y:S01]  /*8630*/  FSEL R156, R212, -INF , P4 ;  /* 0xff800000d49c7808 */ /* 0x004fe20002000000 */
[----:B------:R-:W-:Y:S01]  /*8640*/  FMUL.FTZ R212, R163, UR29 ;  /* 0x0000001da3d47c20 */ /* 0x000fe20008410000 */
[----:B0-----:R-:W-:-:S02]  /*8650*/  FSEL R160, R172, -INF , P3 ;  /* 0xff800000aca07808 */ /* 0x001fc40001800000 */
[----:B------:R-:W-:Y:S01]  /*8660*/  FMNMX.FTZ R173, R157, R8, !PT ;  /* 0x000000089dad7209 */ /* 0x000fe20007810000 */
[----:B------:R-:W0:Y:S01]  /*8670*/  MUFU.TANH R211, R153 ;  /* 0x0000009900d37308 */ /* 0x000e220000002400 */
[C---:B------:R-:W-:Y:S02]  /*8680*/  ISETP.GT.AND P4, PT, R152.reuse, 0x31, PT ;  /* 0x000000319800780c */ /* 0x040fe40003f84270 */
[----:B------:R-:W-:Y:S02]  /*8690*/  ISETP.GT.AND P3, PT, R152, 0x30, PT ;  /* 0x000000309800780c */ /* 0x000fe40003f64270 */
[----:B------:R-:W-:Y:S02]  /*86a0*/  FMNMX.FTZ R173, R160, R173, !PT ;  /* 0x000000ada0ad7209 */ /* 0x000fe40007810000 */
[----:B-1----:R-:W-:Y:S01]  /*86b0*/  FSEL R8, R177, -INF , P4 ;  /* 0xff800000b1087808 */ /* 0x002fe20002000000 */
[----:B------:R-:W1:Y:S01]  /*86c0*/  MUFU.TANH R180, R180 ;  /* 0x000000b400b47308 */ /* 0x000e620000002400 */
[----:B------:R-:W-:-:S02]  /*86d0*/  ISETP.GT.AND P4, PT, R152, 0x39, PT ;  /* 0x000000399800780c */ /* 0x000fc40003f84270 */
[----:B---3--:R-:W-:Y:S02]  /*86e0*/  FSEL R154, R176, -INF , P3 ;  /* 0xff800000b09a7808 */ /* 0x008fe40001800000 */
[----:B------:R-:W-:Y:S02]  /*86f0*/  FMNMX.FTZ R173, R156, R173, !PT ;  /* 0x000000ad9cad7209 */ /* 0x000fe40007810000 */
[----:B------:R-:W-:Y:S01]  /*8700*/  ISETP.GT.AND P3, PT, R152, 0x38, PT ;  /* 0x000000389800780c */ /* 0x000fe20003f64270 */
[----:B------:R-:W2:Y:S01]  /*8710*/  MUFU.TANH R181, R181 ;  /* 0x000000b500b57308 */ /* 0x000ea20000002400 */
[----:B0-----:R-:W-:Y:S01]  /*8720*/  FSEL R152, R211, -INF , P4 ;  /* 0xff800000d3987808 */ /* 0x001fe20002000000 */
[----:B------:R-:W-:Y:S01]  /*8730*/  FMUL.FTZ R211, R162, UR29 ;  /* 0x0000001da2d37c20 */ /* 0x000fe20008410000 */
[----:B------:R-:W-:Y:S01]  /*8740*/  FMNMX.FTZ R173, R154, R173, !PT ;  /* 0x000000ad9aad7209 */ /* 0x000fe20007810000 */
[----:B------:R-:W0:Y:S03]  /*8750*/  SHFL.IDX PT, R162, R7, 0x1, 0x1c1f ;  /* 0x003c1f0007a27f89 */ /* 0x000e2600000e0000 */
[----:B------:R-:W-:Y:S01]  /*8760*/  FMNMX.FTZ R172, R8, R173, !PT ;  /* 0x000000ad08ac7209 */ /* 0x000fe20007810000 */
[----:B------:R-:W3:Y:S01]  /*8770*/  MUFU.TANH R155, R155 ;  /* 0x0000009b009b7308 */ /* 0x000ee20000002400 */
[----:B-1----:R-:W-:Y:S01]  /*8780*/  FSEL R153, R180, -INF , P3 ;  /* 0xff800000b4997808 */ /* 0x002fe20001800000 */
[----:B------:R-:W-:Y:S01]  /*8790*/  FMUL.FTZ R180, R158, UR29 ;  /* 0x0000001d9eb47c20 */ /* 0x000fe20008410000 */
[----:B------:R-:W-:Y:S01]  /*87a0*/  FMUL.FTZ R158, R159, UR29 ;  /* 0x0000001d9f9e7c20 */ /* 0x000fe20008410000 */
[----:B------:R-:W-:Y:S01]  /*87b0*/  FMUL.FTZ R159, R178, UR29 ;  /* 0x0000001db29f7c20 */ /* 0x000fe20008410000 */
[----:B------:R-:W-:-:S03]  /*87c0*/  FMNMX.FTZ R173, R153, R172, !PT ;  /* 0x000000ac99ad7209 */ /* 0x000fc60007810000 */
[----:B------:R-:W1:Y:S01]  /*87d0*/  MUFU.TANH R180, R180 ;  /* 0x000000b400b47308 */ /* 0x000e620000002400 */
[----:B------:R-:W-:-:S05]  /*87e0*/  FMNMX.FTZ R173, R152, R173, !PT ;  /* 0x000000ad98ad7209 */ /* 0x000fca0007810000 */
[----:B------:R-:W4:Y:S02]  /*87f0*/  SHFL.BFLY PT, R172, R173, 0x2, 0x1f ;  /* 0x0c401f00adac7f89 */ /* 0x000f2400000e0000 */
[----:B------:R-:W5:Y:S01]  /*8800*/  MUFU.TANH R158, R158 ;  /* 0x0000009e009e7308 */ /* 0x000f620000002400 */
[----:B0-----:R-:W-:Y:S02]  /*8810*/  IMAD.IADD R21, R21, 0x1, R162 ;  /* 0x0000000115157824 */ /* 0x001fe400078e02a2 */
[----:B------:R-:W-:-:S05]  /*8820*/  FMUL.FTZ R162, R182, UR29 ;  /* 0x0000001db6a27c20 */ /* 0x000fca0008410000 */
[----:B------:R-:W0:Y:S01]  /*8830*/  MUFU.TANH R211, R211 ;  /* 0x000000d300d37308 */ /* 0x000e220000002400 */
[C---:B------:R-:W-:Y:S02]  /*8840*/  ISETP.GT.AND P3, PT, R21.reuse, RZ, PT ;  /* 0x000000ff1500720c */ /* 0x040fe40003f64270 */
[----:B------:R-:W-:Y:S02]  /*8850*/  ISETP.GT.AND P4, PT, R21, 0x1, PT ;  /* 0x000000011500780c */ /* 0x000fe40003f84270 */
[----:B--2---:R-:W-:Y:S02]  /*8860*/  FSEL R181, R181, -INF , P3 ;  /* 0xff800000b5b57808 */ /* 0x004fe40001800000 */
[----:B---3--:R-:W-:Y:S01]  /*8870*/  FSEL R178, R155, -INF , P4 ;  /* 0xff8000009bb27808 */ /* 0x008fe20002000000 */
[----:B------:R-:W2:Y:S01]  /*8880*/  MUFU.TANH R212, R212 ;  /* 0x000000d400d47308 */ /* 0x000ea20000002400 */
[----:B------:R-:W-:Y:S02]  /*8890*/  ISETP.GT.AND P3, PT, R21, 0x8, PT ;  /* 0x000000081500780c */ /* 0x000fe40003f64270 */
[----:B------:R-:W-:-:S02]  /*88a0*/  FMNMX.FTZ R155, R181, R10, !PT ;  /* 0x0000000ab59b7209 */ /* 0x000fc40007810000 */
[----:B------:R-:W-:Y:S02]  /*88b0*/  ISETP.GT.AND P4, PT, R21, 0x9, PT ;  /* 0x000000091500780c */ /* 0x000fe40003f84270 */
[----:B-1----:R-:W-:Y:S01]  /*88c0*/  FSEL R180, R180, -INF , P3 ;  /* 0xff800000b4b47808 */ /* 0x002fe20001800000 */
[----:B------:R-:W1:Y:S01]  /*88d0*/  MUFU.TANH R213, R213 ;  /* 0x000000d500d57308 */ /* 0x000e620000002400 */
[----:B------:R-:W-:Y:S02]  /*88e0*/  FMNMX.FTZ R155, R178, R155, !PT ;  /* 0x0000009bb29b7209 */ /* 0x000fe40007810000 */
[----:B----4-:R-:W-:Y:S02]  /*88f0*/  FMNMX.FTZ R172, R173, R172, !PT ;  /* 0x000000acadac7209 */ /* 0x010fe40007810000 */
[C---:B------:R-:W-:Y:S02]  /*8900*/  ISETP.GT.AND P3, PT, R21.reuse, 0x10, PT ;  /* 0x000000101500780c */ /* 0x040fe40003f64270 */
[----:B-----5:R-:W-:Y:S01]  /*8910*/  FSEL R182, R158, -INF , P4 ;  /* 0xff8000009eb67808 */ /* 0x020fe20002000000 */
[----:B------:R-:W3:Y:S01]  /*8920*/  MUFU.TANH R214, R214 ;  /* 0x000000d600d67308 */ /* 0x000ee20000002400 */
[----:B------:R-:W-:Y:S01]  /*8930*/  FMNMX.FTZ R155, R180, R155, !PT ;  /* 0x0000009bb49b7209 */ /* 0x000fe20007810000 */
[----:B------:R-:W4:Y:S01]  /*8940*/  SHFL.BFLY PT, R163, R172, 0x1, 0x1f ;  /* 0x0c201f00aca37f89 */ /* 0x000f2200000e0000 */
[----:B------:R-:W-:-:S02]  /*8950*/  ISETP.GT.AND P4, PT, R21, 0x11, PT ;  /* 0x000000111500780c */ /* 0x000fc40003f84270 */
[----:B0-----:R-:W-:Y:S02]  /*8960*/  FSEL R211, R211, -INF , P3 ;  /* 0xff800000d3d37808 */ /* 0x001fe40001800000 */
[----:B------:R-:W-:Y:S01]  /*8970*/  FMNMX.FTZ R158, R182, R155, !PT ;  /* 0x0000009bb69e7209 */ /* 0x000fe20007810000 */
[----:B------:R-:W0:Y:S01]  /*8980*/  MUFU.TANH R215, R215 ;  /* 0x000000d700d77308 */ /* 0x000e220000002400 */
[----:B------:R-:W-:Y:S02]  /*8990*/  ISETP.GT.AND P3, PT, R21, 0x18, PT ;  /* 0x000000181500780c */ /* 0x000fe40003f64270 */
[----:B--2---:R-:W-:Y:S02]  /*89a0*/  FSEL R212, R212, -INF , P4 ;  /* 0xff800000d4d47808 */ /* 0x004fe40002000000 */
[----:B------:R-:W-:Y:S02]  /*89b0*/  FMNMX.FTZ R155, R211, R158, !PT ;  /* 0x0000009ed39b7209 */ /* 0x000fe40007810000 */
[----:B------:R-:W-:Y:S01]  /*89c0*/  ISETP.GT.AND P4, PT, R21, 0x19, PT ;  /* 0x000000191500780c */ /* 0x000fe20003f84270 */
[----:B------:R-:W2:Y:S01]  /*89d0*/  MUFU.TANH R167, R167 ;  /* 0x000000a700a77308 */ /* 0x000ea20000002400 */
[----:B-1----:R-:W-:-:S02]  /*89e0*/  FSEL R213, R213, -INF , P3 ;  /* 0xff800000d5d57808 */ /* 0x002fc40001800000 */
[----:B------:R-:W-:Y:S02]  /*89f0*/  FMNMX.FTZ R158, R212, R155, !PT ;  /* 0x0000009bd49e7209 */ /* 0x000fe40007810000 */
[----:B------:R-:W-:Y:S02]  /*8a00*/  ISETP.GT.AND P6, PT, R21, 0x20, PT ;  /* 0x000000201500780c */ /* 0x000fe40003fc4270 */
[----:B---3--:R-:W-:Y:S01]  /*8a10*/  FSEL R214, R214, -INF , P4 ;  /* 0xff800000d6d67808 */ /* 0x008fe20002000000 */
        /* <DEDUP_REMOVED lines=9> */
[----:B----4-:R-:W-:Y:S01]  /*8ab0*/  FMNMX.FTZ R7, R172, R163, !PT ;  /* 0x000000a3ac077209 */ /* 0x010fe20007810000 */
[----:B------:R0:W2:Y:S01]  /*8ac0*/  MUFU.TANH R166, R159 ;  /* 0x0000009f00a67308 */ /* 0x0000a20000002400 */
[----:B------:R-:W-:-:S02]  /*8ad0*/  ISETP.GT.AND P5, PT, R21, 0x29, PT ;  /* 0x000000291500780c */ /* 0x000fc40003fa4270 */
[----:B-1----:R-:W-:Y:S02]  /*8ae0*/  FSEL R163, R174, -INF , P4 ;  /* 0xff800000aea37808 */ /* 0x002fe40002000000 */
[----:B------:R-:W-:Y:S02]  /*8af0*/  FMNMX.FTZ R158, R167, R158, !PT ;  /* 0x0000009ea79e7209 */ /* 0x000fe40007810000 */
[----:B------:R-:W-:Y:S01]  /*8b00*/  ISETP.GT.AND P6, PT, R21, 0x30, PT ;  /* 0x000000301500780c */ /* 0x000fe20003fc4270 */
[----:B------:R1:W3:Y:S01]  /*8b10*/  MUFU.TANH R170, R179 ;  /* 0x000000b300aa7308 */ /* 0x0002e20000002400 */
[----:B0-----:R-:W-:Y:S02]  /*8b20*/  FSEL R159, R175, -INF , P5 ;  /* 0xff800000af9f7808 */ /* 0x001fe40002800000 */
[----:B------:R-:W-:Y:S02]  /*8b30*/  FMNMX.FTZ R158, R163, R158, !PT ;  /* 0x0000009ea39e7209 */ /* 0x000fe40007810000 */
[----:B------:R-:W-:-:S02]  /*8b40*/  ISETP.GT.AND P4, PT, R21, 0x31, PT ;  /* 0x000000311500780c */ /* 0x000fc40003f84270 */
[----:B------:R-:W-:Y:S01]  /*8b50*/  ISETP.GT.AND P5, PT, R21, 0x38, PT ;  /* 0x000000381500780c */ /* 0x000fe20003fa4270 */
[----:B------:R0:W4:Y:S01]  /*8b60*/  MUFU.TANH R172, R162 ;  /* 0x000000a200ac7308 */ /* 0x0001220000002400 */
[----:B--2---:R-:W-:Y:S01]  /*8b70*/  FSEL R155, R166, -INF , P6 ;  /* 0xff800000a69b7808 */ /* 0x004fe20003000000 */
[C---:B-1----:R-:W-:Y:S01]  /*8b80*/  FMUL.FTZ R179, R7.reuse, UR28 ;  /* 0x0000001c07b37c20 */ /* 0x042fe20008410000 */
[----:B------:R-:W-:-:S04]  /*8b90*/  FSETP.NEU.FTZ.AND P3, PT, R7, -INF , PT ;  /* 0xff8000000700780b */ /* 0x000fc80003f7d000 */
        /* <DEDUP_REMOVED lines=23> */
[----:B------:R-:W-:Y:S01]  /*8d10*/  FFMA.FTZ R174, R154, UR28, -R179 ;  /* 0x0000001c9aae7c23 */ /* 0x000fe200080108b3 */
[----:B------:R-:W-:Y:S01]  /*8d20*/  FSEL R154, R7, RZ, P3 ;  /* 0x000000ff079a7208 */ /* 0x000fe20001800000 */
[----:B------:R-:W-:Y:S01]  /*8d30*/  MUFU.EX2 R12, R12 ;  /* 0x0000000c000c7308 */ /* 0x000fe20000000800 */
[----:B------:R-:W0:Y:S03]  /*8d40*/  SHFL.BFLY PT, R173, R170, 0x2, 0x1f ;  /* 0x0c401f00aaad7f89 */ /* 0x000e2600000e0000 */
[----:B------:R-:W-:-:S04]  /*8d50*/  FADD.FTZ R154, -R154, R11 ;  /* 0x0000000b9a9a7221 */ /* 0x000fc80000010100 */
[----:B------:R-:W-:Y:S01]  /*8d60*/  FMUL.FTZ R154, R154, UR28 ;  /* 0x0000001c9a9a7c20 */ /* 0x000fe20008410000 */
[----:B------:R-:W-:Y:S08]  /*8d70*/  MUFU.EX2 R15, R15 ;  /* 0x0000000f000f7308 */ /* 0x000ff00000000800 */
[----:B------:R-:W1:Y:S01]  /*8d80*/  MUFU.EX2 R219, R154 ;  /* 0x0000009a00db7308 */ /* 0x000e620000000800 */
[----:B0-----:R-:W-:Y:S01]  /*8d90*/  FMNMX.FTZ R161, R170, R173, !PT ;  /* 0x000000adaaa17209 */ /* 0x001fe20007810000 */
[--C-:B------:R-:W-:Y:S01]  /*8da0*/  FFMA.FTZ R170, R164, UR28, -R179.reuse ;  /* 0x0000001ca4aa7c23 */ /* 0x100fe200080108b3 */
[--C-:B------:R-:W-:Y:S01]  /*8db0*/  FFMA.FTZ R173, R157, UR28, -R179.reuse ;  /* 0x0000001c9dad7c23 */ /* 0x100fe200080108b3 */
[----:B------:R-:W-:Y:S01]  /*8dc0*/  FFMA.FTZ R179, R152, UR28, -R179 ;  /* 0x0000001c98b37c23 */ /* 0x000fe200080108b3 */
[----:B------:R-:W-:Y:S01]  /*8dd0*/  IMAD.MOV R157, RZ, RZ, -R184 ;  /* 0x000000ffff9d7224 */ /* 0x000fe200078e0ab8 */
[----:B------:R-:W0:Y:S02]  /*8de0*/  SHFL.BFLY PT, R164, R161, 0x1, 0x1f ;  /* 0x0c201f00a1a47f89 */ /* 0x000e2400000e0000 */
[----:B------:R-:W-:Y:S02]  /*8df0*/  MUFU.EX2 R14, R14 ;  /* 0x0000000e000e7308 */ /* 0x000fe40000000800 */
[----:B------:R-:W-:Y:S01]  /*8e00*/  ISETP.NE.AND P3, PT, R18, R157, PT ;  /* 0x0000009d1200720c */ /* 0x000fe20003f65270 */
[-C--:B-1----:R-:W-:Y:S01]  /*8e10*/  FMUL.FTZ R24, R24, R219.reuse ;  /* 0x000000db18187220 */ /* 0x082fe20000410000 */
[-C--:B------:R-:W-:Y:S01]  /*8e20*/  FMUL.FTZ R25, R25, R219.reuse ;  /* 0x000000db19197220 */ /* 0x080fe20000410000 */
[-C--:B------:R-:W-:Y:S01]  /*8e30*/  FMUL.FTZ R28, R28, R219.reuse ;  /* 0x000000db1c1c7220 */ /* 0x080fe20000410000 */
[----:B------:R-:W-:-:S02]  /*8e40*/  FMUL.FTZ R29, R29, R219 ;  /* 0x000000db1d1d7220 */ /* 0x000fc40000410000 */
        /* <DEDUP_REMOVED lines=8> */
[----:B------:R-:W-:Y:S01]  /*8ed0*/  @!P3 IMAD R156, R13, 0x40, R22 ;  /* 0x000000400d9cb824 */ /* 0x000fe200078e0216 */
[----:B------:R-:W-:Y:S01]  /*8ee0*/  MUFU.EX2 R20, R20 ;  /* 0x0000001400147308 */ /* 0x000fe20000000800 */
[-C--:B------:R-:W-:Y:S01]  /*8ef0*/  FMUL.FTZ R45, R45, R219.reuse ;  /* 0x000000db2d2d7220 */ /* 0x080fe20000410000 */
[----:B------:R-:W-:Y:S01]  /*8f00*/  FMUL.FTZ R48, R48, R219 ;  /* 0x000000db30307220 */ /* 0x000fe20000410000 */
[----:B------:R-:W-:-:S02]  /*8f10*/  @!P3 IMAD R160, R156, 0x4, R17 ;  /* 0x000000049ca0b824 */ /* 0x000fc400078e0211 */
[-C--:B------:R-:W-:Y:S01]  /*8f20*/  FMUL.FTZ R49, R49, R219.reuse ;  /* 0x000000db31317220 */ /* 0x080fe20000410000 */
[-C--:B------:R-:W-:Y:S01]  /*8f30*/  FMUL.FTZ R52, R52, R219.reuse ;  /* 0x000000db34347220 */ /* 0x080fe20000410000 */
[----:B0-----:R-:W-:Y:S01]  /*8f40*/  FMNMX.FTZ R8, R161, R164, !PT ;  /* 0x000000a4a1087209 */ /* 0x001fe20007810000 */
[-C--:B------:R-:W-:Y:S01]  /*8f50*/  FMUL.FTZ R53, R53, R219.reuse ;  /* 0x000000db35357220 */ /* 0x080fe20000410000 */
[----:B------:R-:W0:Y:S01]  /*8f60*/  MUFU.EX2 R169, R169 ;  /* 0x000000a900a97308 */ /* 0x000e220000000800 */
[----:B-1----:R-:W-:Y:S01]  /*8f70*/  F2FP.F16.F32.PACK_AB R154, R21, R14 ;  /* 0x0000000e159a723e */ /* 0x002fe200000000ff */
[-C--:B------:R-:W-:Y:S01]  /*8f80*/  FMUL.FTZ R56, R56, R219.reuse ;  /* 0x000000db38387220 */ /* 0x080fe20000410000 */
[C---:B------:R-:W-:Y:S01]  /*8f90*/  FMUL.FTZ R153, R8.reuse, UR28 ;  /* 0x0000001c08997c20 */ /* 0x040fe20008410000 */
[----:B------:R-:W-:Y:S01]  /*8fa0*/  FSETP.NEU.FTZ.AND P4, PT, R8, -INF , PT ;  /* 0xff8000000800780b */ /* 0x000fe20003f9d000 */
[-C--:B------:R-:W-:Y:S01]  /*8fb0*/  FMUL.FTZ R57, R57, R219.reuse ;  /* 0x000000db39397220 */ /* 0x080fe20000410000 */
[-C--:B------:R-:W-:Y:S01]  /*8fc0*/  FMUL.FTZ R60, R60, R219.reuse ;  /* 0x000000db3c3c7220 */ /* 0x080fe20000410000 */
[-C--:B------:R-:W-:Y:S01]  /*8fd0*/  FMUL.FTZ R61, R61, R219.reuse ;  /* 0x000000db3d3d7220 */ /* 0x080fe20000410000 */
[----:B------:R-:W-:Y:S01]  /*8fe0*/  FSEL R152, R153, RZ, P4 ;  /* 0x000000ff99987208 */ /* 0x000fe20002000000 */
[----:B------:R-:W-:Y:S01]  /*8ff0*/  MUFU.EX2 R168, R168 ;  /* 0x000000a800a87308 */ /* 0x000fe20000000800 */
[----:B------:R-:W-:Y:S01]  /*9000*/  FSEL R153, R8, RZ, P4 ;  /* 0x000000ff08997208 */ /* 0x000fe20002000000 */
[-C--:B------:R-:W-:Y:S01]  /*9010*/  FMUL.FTZ R64, R64, R219.reuse ;  /* 0x000000db40407220 */ /* 0x080fe20000410000 */
[----:B------:R-:W-:Y:S01]  /*9020*/  FMUL.FTZ R65, R65, R219 ;  /* 0x000000db41417220 */ /* 0x000fe20000410000 */
[--C-:B------:R-:W-:Y:S01]  /*9030*/  FFMA.FTZ R183, R182, UR28, -R152.reuse ;  /* 0x0000001cb6b77c23 */ /* 0x100fe20008010898 */
[----:B------:R-:W-:Y:S01]  /*9040*/  FFMA.FTZ R182, R211, UR28, -R152 ;  /* 0x0000001cd3b67c23 */ /* 0x000fe20008010898 */
[----:B------:R-:W-:Y:S01]  /*9050*/  FADD.FTZ R153, -R153, R10 ;  /* 0x0000000a99997221 */ /* 0x000fe20000010100 */
[--C-:B------:R-:W-:Y:S01]  /*9060*/  FFMA.FTZ R211, R212, UR28, -R152.reuse ;  /* 0x0000001cd4d37c23 */ /* 0x100fe20008010898 */
[--C-:B------:R-:W-:Y:S01]  /*9070*/  FFMA.FTZ R212, R213, UR28, -R152.reuse ;  /* 0x0000001cd5d47c23 */ /* 0x100fe20008010898 */
[----:B------:R-:W-:Y:S01]  /*9080*/  FFMA.FTZ R181, R181, UR28, -R152 ;  /* 0x0000001cb5b57c23 */ /* 0x000fe20008010898 */
[----:B------:R-:W-:Y:S01]  /*9090*/  FMUL.FTZ R10, R153, UR28 ;  /* 0x0000001c990a7c20 */ /* 0x000fe20008410000 */
[----:B------:R-:W-:-:S02]  /*90a0*/  @!P2 VIADD R153, R9, 0x38840 ;  /* 0x000388400999a836 */ /* 0x000fc40000000000 */
[--C-:B------:R-:W-:Y:S01]  /*90b0*/  FFMA.FTZ R178, R178, UR28, -R152.reuse ;  /* 0x0000001cb2b27c23 */ /* 0x100fe20008010898 */
[--C-:B------:R-:W-:Y:S01]  /*90c0*/  FFMA.FTZ R180, R180, UR28, -R152.reuse ;  /* 0x0000001cb4b47c23 */ /* 0x100fe20008010898 */
[--C-:B------:R-:W-:Y:S01]  /*90d0*/  FFMA.FTZ R213, R214, UR28, -R152.reuse ;  /* 0x0000001cd6d57c23 */ /* 0x100fe20008010898 */
[--C-:B------:R-:W-:Y:S01]  /*90e0*/  FFMA.FTZ R214, R215, UR28, -R152.reuse ;  /* 0x0000001cd7d67c23 */ /* 0x100fe20008010898 */
[----:B------:R-:W1:Y:S01]  /*90f0*/  MUFU.EX2 R10, R10 ;  /* 0x0000000a000a7308 */ /* 0x000e620000000800 */
[----:B------:R-:W-:Y:S01]  /*9100*/  @!P2 PRMT R153, RZ, 0x654, R153 ;  /* 0x00000654ff99a816 */ /* 0x000fe20000000099 */
[--C-:B------:R-:W-:Y:S01]  /*9110*/  FFMA.FTZ R215, R167, UR28, -R152.reuse ;  /* 0x0000001ca7d77c23 */ /* 0x100fe20008010898 */
[--C-:B------:R-:W-:Y:S01]  /*9120*/  FFMA.FTZ R216, R163, UR28, -R152.reuse ;  /* 0x0000001ca3d87c23 */ /* 0x100fe20008010898 */
[--C-:B------:R-:W-:Y:S01]  /*9130*/  FFMA.FTZ R217, R159, UR28, -R152.reuse ;  /* 0x0000001c9fd97c23 */ /* 0x100fe20008010898 */
[----:B------:R2:W-:Y:S01]  /*9140*/  @!P2 SYNCS.ARRIVE.TRANS64.RED.A1T0 RZ, [R153+URZ], RZ ;  /* 0x000000ff99ffa9a7 */ /* 0x0005e2000810043f */
[--C-:B------:R-:W-:Y:S01]  /*9150*/  FFMA.FTZ R218, R158, UR28, -R152.reuse ;  /* 0x0000001c9eda7c23 */ /* 0x100fe20008010898 */
[--C-:B------:R-:W-:Y:S01]  /*9160*/  FFMA.FTZ R13, R162, UR28, -R152.reuse ;  /* 0x0000001ca20d7c23 */ /* 0x100fe20008010898 */
[--C-:B------:R-:W-:Y:S01]  /*9170*/  FFMA.FTZ R220, R166, UR28, -R152.reuse ;  /* 0x0000001ca6dc7c23 */ /* 0x100fe20008010898 */
[----:B------:R-:W-:Y:S01]  /*9180*/  @!P3 STS [R160+0x38400], R219 ;  /* 0x038400dba000b388 */ /* 0x000fe20000000800 */
[----:B------:R-:W-:Y:S01]  /*9190*/  FFMA.FTZ R155, R155, UR28, -R152 ;  /* 0x0000001c9b9b7c23 */ /* 0x000fe20008010898 */
[----:B------:R-:W-:Y:S01]  /*91a0*/  MUFU.EX2 R181, R181 ;  /* 0x000000b500b57308 */ /* 0x000fe20000000800 */
[----:B------:R-:W-:Y:S01]  /*91b0*/  F2FP.F16.F32.PACK_AB R152, R15, R12 ;  /* 0x0000000c0f98723e */ /* 0x000fe200000000ff */
[-C--:B------:R-:W-:Y:S01]  /*91c0*/  FMUL.FTZ R68, R68, R219.reuse ;  /* 0x000000db44447220 */ /* 0x080fe20000410000 */
[----:B0-----:R-:W-:Y:S01]  /*91d0*/  F2FP.F16.F32.PACK_AB R156, R169, R20 ;  /* 0x00000014a99c723e */ /* 0x001fe200000000ff */
[-C--:B------:R-:W-:Y:S01]  /*91e0*/  FMUL.FTZ R69, R69, R219.reuse ;  /* 0x000000db45457220 */ /* 0x080fe20000410000 */
[----:B------:R-:W-:Y:S01]  /*91f0*/  FMUL.FTZ R72, R72, R219 ;  /* 0x000000db48487220 */ /* 0x000fe20000410000 */
[----:B-1----:R0:W-:Y:S01]  /*9200*/  @!P3 STS [R160+0x38420], R10 ;  /* 0x0384200aa000b388 */ /* 0x0021e20000000800 */
[-C--:B------:R-:W-:Y:S01]  /*9210*/  FMUL.FTZ R26, R26, R10.reuse ;  /* 0x0000000a1a1a7220 */ /* 0x080fe20000410000 */
        /* <DEDUP_REMOVED lines=17> */
[----:B--2---:R-:W-:Y:S01]  /*9330*/  F2FP.F16.F32.PACK_AB R153, R178, R181 ;  /* 0x000000b5b299723e */ /* 0x004fe200000000ff */
        /* <DEDUP_REMOVED lines=105> */
[-C--:B------:R-:W-:Y:S01]  /*99d0*/  FMUL.FTZ R150, R150, R10.reuse ;  /* 0x0000000a96967220 */ /* 0x080fe20000410000 */
[----:B------:R-:W-:Y:S01]  /*99e0*/  FMUL.FTZ R151, R151, R10 ;  /* 0x0000000a97977220 */ /* 0x000fe20000410000 */
[----:B------:R-:W-:Y:S01]  /*99f0*/  FFMA.FTZ R181, R10, R6, R181 ;  /* 0x000000060ab57223 */ /* 0x000fe200000100b5 */
[----:B------:R-:W-:Y:S01]  /*9a00*/  FFMA.FTZ R12, R219, R5, R12 ;  /* 0x00000005db0c7223 */ /* 0x000fe2000001000c */
[----:B------:R-:W-:Y:S01]  /*9a10*/  PLOP3.LUT P3, PT, PT, PT, UP0, 0x80, 0x0 ;  /* 0x000000000000781c */ /* 0x000fe20003f6f008 */
[----:B------:R-:W-:Y:S01]  /*9a20*/  MUFU.EX2 R174, R174 ;  /* 0x000000ae00ae7308 */ /* 0x000fe20000000800 */
[----:B------:R-:W-:Y:S01]  /*9a30*/  FADD.FTZ R181, R178, R181 ;  /* 0x000000b5b2b57221 */ /* 0x000fe20000010000 */
[----:B------:R-:W-:Y:S01]  /*9a40*/  FADD.FTZ R15, R15, R12 ;  /* 0x0000000c0f0f7221 */ /* 0x000fe20000010000 */
[----:B------:R-:W-:-:S02]  /*9a50*/  @!P2 VIADD R9, R9, 0x38860 ;  /* 0x000388600909a836 */ /* 0x000fc40000000000 */
[----:B------:R-:W-:Y:S02]  /*9a60*/  IMAD.MOV.U32 R10, RZ, RZ, R8 ;  /* 0x000000ffff0a7224 */ /* 0x000fe400078e0008 */
[----:B------:R-:W-:Y:S01]  /*9a70*/  FADD.FTZ R14, R14, R15 ;  /* 0x0000000f0e0e7221 */ /* 0x000fe20000010000 */
[----:B------:R-:W0:Y:S01]  /*9a80*/  MUFU.EX2 R177, R177 ;  /* 0x000000b100b17308 */ /* 0x000e220000000800 */
[----:B-1----:R-:W-:Y:S02]  /*9a90*/  F2FP.F16.F32.PACK_AB R163, R217, R216 ;  /* 0x000000d8d9a3723e */ /* 0x002fe400000000ff */
[----:B------:R-:W-:Y:S01]  /*9aa0*/  FADD.FTZ R21, R21, R14 ;  /* 0x0000000e15157221 */ /* 0x000fe20000010000 */
[----:B------:R-:W-:-:S03]  /*9ab0*/  @!P2 PRMT R9, RZ, 0x654, R9 ;  /* 0x00000654ff09a816 */ /* 0x000fc60000000009 */
[----:B------:R-:W-:Y:S01]  /*9ac0*/  FADD.FTZ R20, R20, R21 ;  /* 0x0000001514147221 */ /* 0x000fe20000010000 */
[----:B------:R-:W-:Y:S03]  /*9ad0*/  MUFU.EX2 R176, R176 ;  /* 0x000000b000b07308 */ /* 0x000fe60000000800 */
[----:B------:R-:W-:-:S04]  /*9ae0*/  FADD.FTZ R169, R169, R20 ;  /* 0x00000014a9a97221 */ /* 0x000fc80000010000 */
[----:B------:R-:W-:Y:S01]  /*9af0*/  FADD.FTZ R168, R168, R169 ;  /* 0x000000a9a8a87221 */ /* 0x000fe20000010000 */
[----:B------:R-:W1:Y:S01]  /*9b00*/  MUFU.EX2 R179, R179 ;  /* 0x000000b300b37308 */ /* 0x000e620000000800 */
[----:B0-----:R-:W-:Y:S02]  /*9b10*/  F2FP.F16.F32.PACK_AB R164, R177, R174 ;  /* 0x000000aeb1a4723e */ /* 0x001fe400000000ff */
[----:B------:R-:W-:-:S04]  /*9b20*/  FADD.FTZ R171, R171, R168 ;  /* 0x000000a8abab7221 */ /* 0x000fc80000010000 */
[----:B------:R-:W-:Y:S01]  /*9b30*/  FADD.FTZ R170, R170, R171 ;  /* 0x000000abaaaa7221 */ /* 0x000fe20000010000 */
[----:B------:R0:W-:Y:S03]  /*9b40*/  MUFU.EX2 R11, R155 ;  /* 0x0000009b000b7308 */ /* 0x0001e60000000800 */
[----:B------:R-:W-:-:S04]  /*9b50*/  FADD.FTZ R173, R173, R170 ;  /* 0x000000aaadad7221 */ /* 0x000fc80000010000 */
[----:B------:R-:W-:Y:S01]  /*9b60*/  FADD.FTZ R172, R172, R173 ;  /* 0x000000adacac7221 */ /* 0x000fe20000010000 */
[----:B------:R-:W2:Y:S01]  /*9b70*/  MUFU.EX2 R218, R218 ;  /* 0x000000da00da7308 */ /* 0x000ea20000000800 */
[----:B0-----:R-:W-:Y:S01]  /*9b80*/  F2FP.F16.F32.PACK_AB R155, R183, R180 ;  /* 0x000000b4b79b723e */ /* 0x001fe200000000ff */
[----:B------:R-:W-:Y:S01]  /*9b90*/  BAR.SYNC.DEFER_BLOCKING 0xf, 0x100 ;  /* 0x03c4000000007b1d */ /* 0x000fe20000010000 */
[----:B-1----:R-:W-:Y:S01]  /*9ba0*/  F2FP.F16.F32.PACK_AB R166, R179, R176 ;  /* 0x000000b0b3a6723e */ /* 0x002fe200000000ff */
[----:B------:R-:W-:Y:S01]  /*9bb0*/  FADD.FTZ R180, R180, R181 ;  /* 0x000000b5b4b47221 */ /* 0x000fe20000010000 */
[----:B------:R-:W-:-:S03]  /*9bc0*/  FADD.FTZ R175, R175, R172 ;  /* 0x000000acafaf7221 */ /* 0x000fc60000010000 */
[----:B------:R-:W-:Y:S01]  /*9bd0*/  MUFU.EX2 R13, R13 ;  /* 0x0000000d000d7308 */ /* 0x000fe20000000800 */
[----:B------:R-:W-:Y:S01]  /*9be0*/  FADD.FTZ R183, R183, R180 ;  /* 0x000000b4b7b77221 */ /* 0x000fe20000010000 */
[----:B------:R-:W-:-:S03]  /*9bf0*/  FADD.FTZ R174, R174, R175 ;  /* 0x000000afaeae7221 */ /* 0x000fc60000010000 */
[----:B------:R-:W-:Y:S01]  /*9c00*/  FADD.FTZ R182, R182, R183 ;  /* 0x000000b7b6b67221 */ /* 0x000fe20000010000 */
[----:B------:R-:W-:Y:S02]  /*9c10*/  FADD.FTZ R177, R177, R174 ;  /* 0x000000aeb1b17221 */ /* 0x000fe40000010000 */
[----:B------:R-:W0:Y:S01]  /*9c20*/  MUFU.EX2 R220, R220 ;  /* 0x000000dc00dc7308 */ /* 0x000e220000000800 */
[----:B--2---:R-:W-:Y:S01]  /*9c30*/  F2FP.F16.F32.PACK_AB R165, R218, R11 ;  /* 0x0000000bdaa5723e */ /* 0x004fe200000000ff */
[----:B------:R-:W-:Y:S01]  /*9c40*/  FADD.FTZ R211, R211, R182 ;  /* 0x000000b6d3d37221 */ /* 0x000fe20000010000 */
[----:B------:R-:W-:-:S03]  /*9c50*/  FADD.FTZ R176, R176, R177 ;  /* 0x000000b1b0b07221 */ /* 0x000fc60000010000 */
[----:B------:R-:W-:Y:S01]  /*9c60*/  FADD.FTZ R212, R212, R211 ;  /* 0x000000d3d4d47221 */ /* 0x000fe20000010000 */
[----:B------:R-:W-:Y:S01]  /*9c70*/  FADD.FTZ R5, R179, R176 ;  /* 0x000000b0b3057221 */ /* 0x000fe20000010000 */
[----:B------:R1:W-:Y:S02]  /*9c80*/  STSM.16.M88.4 [R185+0x36400], R152 ;  /* 0x03640098b9007844 */ /* 0x0003e40000000200 */
[----:B------:R-:W-:Y:S02]  /*9c90*/  FADD.FTZ R213, R213, R212 ;  /* 0x000000d4d5d57221 */ /* 0x000fe40000010000 */
[----:B------:R1:W-:Y:S02]  /*9ca0*/  STSM.16.M88.4 [R186], R156 ;  /* 0x0000009cba007844 */ /* 0x0003e40000000200 */
[----:B------:R-:W-:Y:S01]  /*9cb0*/  FADD.FTZ R214, R214, R213 ;  /* 0x000000d5d6d67221 */ /* 0x000fe20000010000 */
[----:B0-----:R-:W-:Y:S01]  /*9cc0*/  F2FP.F16.F32.PACK_AB R167, R220, R13 ;  /* 0x0000000ddca7723e */ /* 0x001fe200000000ff */
[----:B------:R1:W-:Y:S02]  /*9cd0*/  STSM.16.M88.4 [R190], R160 ;  /* 0x000000a0be007844 */ /* 0x0003e40000000200 */
[----:B------:R-:W-:-:S02]  /*9ce0*/  FADD.FTZ R215, R215, R214 ;  /* 0x000000d6d7d77221 */ /* 0x000fc40000010000 */
[----:B------:R1:W-:Y:S01]  /*9cf0*/  STSM.16.M88.4 [R187], R164 ;  /* 0x000000a4bb007844 */ /* 0x0003e20000000200 */
[----:B------:R-:W-:Y:S01]  /*9d00*/  WARPGROUP.ARRIVE ;  /* 0x00000000000079c5 */ /* 0x000fe20000000000 */
[----:B------:R-:W-:-:S04]  /*9d10*/  FADD.FTZ R216, R216, R215 ;  /* 0x000000d7d8d87221 */ /* 0x000fc80000010000 */
[----:B------:R-:W-:Y:S01]  /*9d20*/  FADD.FTZ R216, R217, R216 ;  /* 0x000000d8d9d87221 */ /* 0x000fe20000010000 */
[----:B------:R-:W-:Y:S01]  /*9d30*/  HGMMA.64x256x16.F32 R24, R152, gdesc[UR4].tnspB, R24, gsb0 ;  /* 0x43e0000498187df0 */ /* 0x000fe20008000818 */
[----:B------:R-:W-:Y:S01]  /*9d40*/  R2UR UR6, R222 ;  /* 0x00000000de0672ca */ /* 0x000fe200000e0000 */
[----:B------:R-:W-:Y:S01]  /*9d50*/  UMOV UR7, 0x40000040 ;  /* 0x4000004000077882 */ /* 0x000fe20000000000 */
[----:B------:R-:W-:Y:S02]  /*9d60*/  VIADD R222, R221, 0x100 ;  /* 0x00000100ddde7836 */ /* 0x000fe40000000000 */
[----:B------:R-:W-:Y:S01]  /*9d70*/  FADD.FTZ R11, R11, R216 ;  /* 0x000000d80b0b7221 */ /* 0x000fe20000010000 */
[----:B------:R-:W-:-:S03]  /*9d80*/  VIADD R221, R221, 0x180 ;  /* 0x00000180dddd7836 */ /* 0x000fc60000000000 */
[----:B------:R-:W-:Y:S01]  /*9d90*/  FADD.FTZ R218, R218, R11 ;  /* 0x0000000bdada7221 */ /* 0x000fe20000010000 */
[----:B------:R-:W-:-:S03]  /*9da0*/  IMAD.MOV.U32 R11, RZ, RZ, R7 ;  /* 0x000000ffff0b7224 */ /* 0x000fc600078e0007 */
[----:B------:R-:W-:-:S04]  /*9db0*/  FADD.FTZ R13, R13, R218 ;  /* 0x000000da0d0d7221 */ /* 0x000fc80000010000 */
[----:B------:R-:W-:Y:S01]  /*9dc0*/  FADD.FTZ R6, R220, R13 ;  /* 0x0000000ddc067221 */ /* 0x000fe20000010000 */
[----:B------:R-:W-:Y:S01]  /*9dd0*/  IMAD.MOV.U32 R13, RZ, RZ, R2 ;  /* 0x000000ffff0d7224 */ /* 0x000fe200078e0002 */
[----:B------:R-:W-:Y:S02]  /*9de0*/  WARPGROUP.DEPBAR.LE gsb0, 0x0 ;  /* 0x00008000000079c5 */ /* 0x000fe40000010000 */
[----:B------:R-:W-:-:S07]  /*9df0*/  WARPGROUP.ARRIVE ;  /* 0x00000000000079c5 */ /* 0x000fce0000000000 */
        /* <DEDUP_REMOVED lines=24> */
.L_x_5323:
[----:B------:R-:W-:-:S13]  /*9f80*/  ISETP.LE.AND P1, PT, RZ, UR31, PT ;  /* 0x0000001fff007c0c */ /* 0x000fda000bf23270 */
[----:B------:R-:W-:Y:S05]  /*9f90*/  @!P1 BRA `(.L_x_5333) ;  /* 0x0000003000409947 */ /* 0x000fea0003800000 */
[----:B------:R-:W-:Y:S01]  /*9fa0*/  IMAD.MOV.U32 R11, RZ, RZ, R8 ;  /* 0x000000ffff0b7224 */ /* 0x000fe200078e0008 */
[----:B------:R-:W-:Y:S01]  /*9fb0*/  ULDC UR29, c[0x0][0xad0] ;  /* 0x0002b400001d7ab9 */ /* 0x000fe20000000800 */
[----:B------:R-:W-:Y:S01]  /*9fc0*/  IMAD.MOV.U32 R20, RZ, RZ, R7 ;  /* 0x000000ffff147224 */ /* 0x000fe200078e0007 */
[----:B------:R-:W-:Y:S01]  /*9fd0*/  ULDC UR28, c[0x0][0xa80] ;  /* 0x0002a000001c7ab9 */ /* 0x000fe20000000800 */
[----:B------:R-:W-:-:S07]  /*9fe0*/  IMAD.MOV.U32 R13, RZ, RZ, R2 ;  /* 0x000000ffff0d7224 */ /* 0x000fce00078e0002 */
.L_x_5342:
[----:B------:R-:W-:-:S05]  /*9ff0*/  VIADD R2, R13, 0x1 ;  /* 0x000000010d027836 */ /* 0x000fca0000000000 */
[----:B------:R-:W-:-:S04]  /*a000*/  ISETP.NE.AND P1, PT, R2, 0x2, PT ;  /* 0x000000020200780c */ /* 0x000fc80003f25270 */
[----:B------:R-:W-:Y:S02]  /*a010*/  SEL R7, RZ, 0x1, P1 ;  /* 0x00000001ff077807 */ /* 0x000fe40000800000 */
[----:B------:R-:W-:Y:S02]  /*a020*/  SEL R2, R2, RZ, P1 ;  /* 0x000000ff02027207 */ /* 0x000fe40000800000 */
[----:B------:R-:W-:Y:S01]  /*a030*/  LOP3.LUT R16, R16, R7, RZ, 0x3c, !PT ;  /* 0x0000000710107212 */ /* 0x000fe200078e3cff */
[----:B0-----:R-:W-:Y:S06]  /*a040*/  @!P0 BRA `(.L_x_5334) ;  /* 0x0000000000048947 */ /* 0x001fec0003800000 */
[----:B------:R-:W-:Y:S01]  /*a050*/  BPT.TRAP 0x1 ;  /* 0x000000040000795c */ /* 0x000fe20000300000 */
.L_x_5334:
[----:B-1----:R-:W-:Y:S01]  /*a060*/  IMAD R9, R2, 0x8, R17 ;  /* 0x0000000802097824 */ /* 0x002fe200078e0211 */
[----:B------:R-:W-:-:S04]  /*a070*/  SHF.L.U32 R8, R16, 0x1f, RZ ;  /* 0x0000001f10087819 */ /* 0x000fc800000006ff */
[----:B------:R0:W1:Y:S01]  /*a080*/  SYNCS.PHASECHK.TRANS64.TRYWAIT P1, [R9+URZ+0x38830], R8 ;  /* 0x03883008090075a7 */ /* 0x000062000802017f */
[----:B------:R-:W-:Y:S05]  /*a090*/  @!P0 BRA `(.L_x_5335) ;  /* 0x0000000000048947 */ /* 0x000fea0003800000 */
[----:B------:R-:W-:Y:S01]  /*a0a0*/  BPT.TRAP 0x1 ;  /* 0x000000040000795c */ /* 0x000fe20000300000 */
.L_x_5335:
[----:B------:R-:W-:Y:S01]  /*a0b0*/  IMAD R7, R2, 0x200, R0 ;  /* 0x0000020002077824 */ /* 0x000fe200078e0200 */
[----:B-1----:R-:W-:Y:S06]  /*a0c0*/  @P1 BRA `(.L_x_5336) ;  /* 0x0000000000081947 */ /* 0x002fec0003800000 */
[----:B------:R-:W1:Y:S02]  /*a0d0*/  SYNCS.PHASECHK.TRANS64.TRYWAIT P1, [R9+URZ+0x38830], R8 ;  /* 0x03883008090075a7 */ /* 0x000e64000802017f */
[----:B-1----:R-:W-:Y:S05]  /*a0e0*/  @!P1 BRA `(.L_x_5337) ;  /* 0x000000ec00ac9947 */ /* 0x002fea0003800000 */
.L_x_5336:
        /* <DEDUP_REMOVED lines=22> */
.L_x_5338:
[----:B------:R2:W3:Y:S01]  /*a250*/  SYNCS.PHASECHK.TRANS64.TRYWAIT P1, [R9+URZ+0x38850], R8 ;  /* 0x03885008090075a7 */ /* 0x0004e2000802017f */
[----:B------:R-:W-:Y:S05]  /*a260*/  @!P0 BRA `(.L_x_5339) ;  /* 0x0000000000048947 */ /* 0x000fea0003800000 */
[----:B------:R-:W-:Y:S01]  /*a270*/  BPT.TRAP 0x1 ;  /* 0x000000040000795c */ /* 0x000fe20000300000 */
.L_x_5339:
[----:B---3--:R-:W-:Y:S05]  /*a280*/  @P1 BRA `(.L_x_5340) ;  /* 0x0000000000081947 */ /* 0x008fea0003800000 */
[----:B------:R-:W3:Y:S02]  /*a290*/  SYNCS.PHASECHK.TRANS64.TRYWAIT P1, [R9+URZ+0x38850], R8 ;  /* 0x03885008090075a7 */ /* 0x000ee4000802017f */
[----:B---3--:R-:W-:Y:S05]  /*a2a0*/  @!P1 BRA `(.L_x_5341) ;  /* 0x000000ec00509947 */ /* 0x008fea0003800000 */
.L_x_5340:
        /* <DEDUP_REMOVED lines=12> */
[----:B------:R-:W-:Y:S01]  /*a370*/  VIADD R8, R7, 0x4 ;  /* 0x0000000407087836 */ /* 0x000fe20000000000 */
[----:B------:R-:W-:Y:S01]  /*a380*/  UMOV UR7, 0x40000040 ;  /* 0x4000004000077882 */ /* 0x000fe20000000000 */
[----:B------:R-:W-:-:S02]  /*a390*/  VIADD R21, R4, 0x800 ;  /* 0x0000080004157836 */ /* 0x000fc40000000000 */
[----:B------:R-:W-:Y:S02]  /*a3a0*/  VIADD R15, R7, 0x800 ;  /* 0x00000800070f7836 */ /* 0x000fe40000000000 */
        /* <DEDUP_REMOVED lines=398> */
[----:B---3--:R-:W-:-:S03]  /*bc90*/  FMNMX.FTZ R167, R155, R20, !PT ;  /* 0x000000149ba77209 */ /* 0x008fc60007810000 */
        /* <DEDUP_REMOVED lines=17> */
[----:B-1----:R-:W-:Y:S01]  /*bdb0*/  FMNMX.FTZ R168, R158, R167, !PT ;  /* 0x000000a79ea87209 */ /* 0x002fe20007810000 */
[--C-:B------:R-:W-:Y:S01]  /*bdc0*/  FFMA.FTZ R179, R218, UR28, -R166.reuse ;  /* 0x0000001cdab37c23 */ /* 0x100fe200080108a6 */
[--C-:B------:R-:W-:Y:S01]  /*bdd0*/  FFMA.FTZ R180, R219, UR28, -R166.reuse ;  /* 0x0000001cdbb47c23 */ /* 0x100fe200080108a6 */
[--C-:B------:R-:W-:Y:S01]  /*bde0*/  FFMA.FTZ R181, R220, UR28, -R166.reuse ;  /* 0x0000001cdcb57c23 */ /* 0x100fe200080108a6 */
[----:B------:R-:W-:Y:S01]  /*bdf0*/  FFMA.FTZ R182, R164, UR28, -R166 ;  /* 0x0000001ca4b67c23 */ /* 0x000fe200080108a6 */
[----:B------:R-:W-:-:S02]  /*be00*/  IMAD R219, R2, 0x1000, R19 ;  /* 0x0000100002db7824 */ /* 0x000fc400078e0213 */
[----:B------:R-:W1:Y:S01]  /*be10*/  MUFU.TANH R161, R161 ;  /* 0x000000a100a17308 */ /* 0x000e620000002400 */
[----:B--2---:R-:W-:Y:S01]  /*be20*/  FMNMX.FTZ R167, R159, R168, !PT ;  /* 0x000000a89fa77209 */ /* 0x004fe20007810000 */
[C---:B------:R-:W-:Y:S01]  /*be30*/  VIADD R220, R219.reuse, 0x80 ;  /* 0x00000080dbdc7836 */ /* 0x040fe20000000000 */
[----:B------:R-:W-:-:S05]  /*be40*/  R2UR UR6, R219 ;  /* 0x00000000db0672ca */ /* 0x000fca00000e0000 */
[----:B------:R-:W2:Y:S01]  /*be50*/  MUFU.TANH R162, R162 ;  /* 0x000000a200a27308 */ /* 0x000ea20000002400 */
[----:B0-----:R-:W-:-:S07]  /*be60*/  FMNMX.FTZ R8, R160, R167, !PT ;  /* 0x000000a7a0087209 */ /* 0x001fce0007810000 */
[----:B------:R-:W0:Y:S01]  /*be70*/  MUFU.TANH R163, R163 ;  /* 0x000000a300a37308 */ /* 0x000e220000002400 */
[----:B-1----:R-:W-:-:S07]  /*be80*/  FMNMX.FTZ R167, R161, R8, !PT ;  /* 0x00000008a1a77209 */ /* 0x002fce0007810000 */
[----:B------:R-:W1:Y:S01]  /*be90*/  MUFU.EX2 R20, R169 ;  /* 0x000000a900147308 */ /* 0x000e620000000800 */
[----:B--2---:R-:W-:-:S07]  /*bea0*/  FMNMX.FTZ R8, R162, R167, !PT ;  /* 0x000000a7a2087209 */ /* 0x004fce0007810000 */
[----:B------:R2:W-:Y:S01]  /*beb0*/  MUFU.EX2 R169, R188 ;  /* 0x000000bc00a97308 */ /* 0x0005e20000000800 */
[----:B0-----:R-:W-:-:S05]  /*bec0*/  FMNMX.FTZ R8, R163, R8, !PT ;  /* 0x00000008a3087209 */ /* 0x001fca0007810000 */
[----:B------:R-:W0:Y:S02]  /*bed0*/  SHFL.BFLY PT, R167, R8, 0x2, 0x1f ;  /* 0x0c401f0008a77f89 */ /* 0x000e2400000e0000 */
        /* <DEDUP_REMOVED lines=19> */
[-C--:B------:R-:W-:Y:S01]  /*c010*/  FMUL.FTZ R56, R56, R20.reuse ;  /* 0x0000001438387220 */ /* 0x080fe20000410000 */
[-C--:B------:R-:W-:Y:S01]  /*c020*/  FMUL.FTZ R57, R57, R20.reuse ;  /* 0x0000001439397220 */ /* 0x080fe20000410000 */
[-C--:B------:R-:W-:Y:S01]  /*c030*/  FMUL.FTZ R60, R60, R20.reuse ;  /* 0x000000143c3c7220 */ /* 0x080fe20000410000 */
        /* <DEDUP_REMOVED lines=45> */
[--C-:B--2---:R-:W-:Y:S01]  /*c310*/  FFMA.FTZ R188, R154, UR28, -R165.reuse ;  /* 0x0000001c9abc7c23 */ /* 0x104fe200080108a5 */
[----:B------:R-:W0:Y:S01]  /*c320*/  MUFU.EX2 R11, R11 ;  /* 0x0000000b000b7308 */ /* 0x000e220000000800 */
[----:B------:R-:W-:Y:S02]  /*c330*/  @!P2 VIADD R152, R9, 0x38840 ;  /* 0x000388400998a836 */ /* 0x000fe40000000000 */
[--C-:B------:R-:W-:Y:S01]  /*c340*/  FFMA.FTZ R10, R10, UR28, -R165.reuse ;  /* 0x0000001c0a0a7c23 */ /* 0x100fe200080108a5 */
[--C-:B------:R-:W-:Y:S01]  /*c350*/  FFMA.FTZ R15, R15, UR28, -R165.reuse ;  /* 0x0000001c0f0f7c23 */ /* 0x100fe200080108a5 */
[--C-:B-1----:R-:W-:Y:S01]  /*c360*/  FFMA.FTZ R211, R155, UR28, -R165.reuse ;  /* 0x0000001c9bd37c23 */ /* 0x102fe200080108a5 */
        /* <DEDUP_REMOVED lines=13> */
[----:B---3--:R-:W-:Y:S01]  /*c440*/  F2FP.F16.F32.PACK_AB R152, R168, R21 ;  /* 0x00000015a898723e */ /* 0x008fe200000000ff */
        /* <DEDUP_REMOVED lines=109> */
[----:B------:R-:W-:Y:S01]  /*cb20*/  ISETP.LT.AND P1, PT, RZ, UR31, PT ;  /* 0x0000001fff007c0c */ /* 0x000fe2000bf21270 */
[----:B------:R-:W2:Y:S01]  /*cb30*/  MUFU.EX2 R215, R215 ;  /* 0x000000d700d77308 */ /* 0x000ea20000000800 */
[----:B-1----:R-:W-:Y:S01]  /*cb40*/  F2FP.F16.F32.PACK_AB R161, R213, R212 ;  /* 0x000000d4d5a1723e */ /* 0x002fe200000000ff */
[----:B------:R0:W-:Y:S01]  /*cb50*/  STSM.16.M88.4 [R186], R156 ;  /* 0x0000009cba007844 */ /* 0x0001e20000000200 */
[----:B------:R-:W-:Y:S01]  /*cb60*/  FADD.FTZ R183, R183, R6 ;  /* 0x00000006b7b77221 */ /* 0x000fe20000010000 */
[----:B------:R-:W-:Y:S01]  /*cb70*/  FADD.FTZ R168, R168, R5 ;  /* 0x00000005a8a87221 */ /* 0x000fe20000010000 */
[----:B------:R-:W-:Y:S01]  /*cb80*/  @!P2 VIADD R9, R9, 0x38860 ;  /* 0x000388600909a836 */ /* 0x000fe20000000000 */
[----:B------:R-:W-:Y:S01]  /*cb90*/  UIADD3 UR31, UR31, -0x1, URZ ;  /* 0xffffffff1f1f7890 */ /* 0x000fe2000fffe03f */
[----:B------:R-:W-:Y:S01]  /*cba0*/  FADD.FTZ R12, R12, R183 ;  /* 0x000000b70c0c7221 */ /* 0x000fe20000010000 */
[----:B------:R-:W-:Y:S01]  /*cbb0*/  MUFU.EX2 R179, R179 ;  /* 0x000000b300b37308 */ /* 0x000fe20000000800 */
[----:B------:R-:W-:Y:S01]  /*cbc0*/  FADD.FTZ R169, R169, R168 ;  /* 0x000000a8a9a97221 */ /* 0x000fe20000010000 */
[----:B------:R-:W-:Y:S01]  /*cbd0*/  @!P2 PRMT R9, RZ, 0x654, R9 ;  /* 0x00000654ff09a816 */ /* 0x000fe20000000009 */
[----:B------:R-:W-:Y:S01]  /*cbe0*/  FADD.FTZ R15, R15, R12 ;  /* 0x0000000c0f0f7221 */ /* 0x000fe20000010000 */
[----:B------:R-:W-:-:S02]  /*cbf0*/  IMAD.MOV.U32 R11, RZ, RZ, R8 ;  /* 0x000000ffff0b7224 */ /* 0x000fc400078e0008 */
[----:B------:R-:W-:Y:S01]  /*cc00*/  FADD.FTZ R170, R170, R169 ;  /* 0x000000a9aaaa7221 */ /* 0x000fe20000010000 */
[----:B------:R-:W-:Y:S02]  /*cc10*/  IMAD.MOV.U32 R20, RZ, RZ, R7 ;  /* 0x000000ffff147224 */ /* 0x000fe400078e0007 */
[----:B------:R-:W-:Y:S01]  /*cc20*/  FADD.FTZ R14, R14, R15 ;  /* 0x0000000f0e0e7221 */ /* 0x000fe20000010000 */
[----:B------:R-:W1:Y:S01]  /*cc30*/  MUFU.EX2 R180, R180 ;  /* 0x000000b400b47308 */ /* 0x000e620000000800 */
[----:B--2---:R-:W-:Y:S01]  /*cc40*/  F2FP.F16.F32.PACK_AB R163, R215, R214 ;  /* 0x000000d6d7a3723e */ /* 0x004fe200000000ff */
[----:B------:R-:W-:Y:S01]  /*cc50*/  FADD.FTZ R171, R171, R170 ;  /* 0x000000aaabab7221 */ /* 0x000fe20000010000 */
[----:B------:R-:W-:-:S03]  /*cc60*/  FADD.FTZ R189, R189, R14 ;  /* 0x0000000ebdbd7221 */ /* 0x000fc60000010000 */
[----:B------:R0:W-:Y:S01]  /*cc70*/  STSM.16.M88.4 [R190], R160 ;  /* 0x000000a0be007844 */ /* 0x0001e20000000200 */
[----:B------:R-:W-:Y:S01]  /*cc80*/  FADD.FTZ R172, R172, R171 ;  /* 0x000000abacac7221 */ /* 0x000fe20000010000 */
[----:B------:R-:W-:Y:S01]  /*cc90*/  MUFU.EX2 R181, R181 ;  /* 0x000000b500b57308 */ /* 0x000fe20000000800 */
[----:B------:R-:W-:Y:S02]  /*cca0*/  FADD.FTZ R188, R188, R189 ;  /* 0x000000bdbcbc7221 */ /* 0x000fe40000010000 */
[----:B------:R-:W-:Y:S02]  /*ccb0*/  FADD.FTZ R173, R173, R172 ;  /* 0x000000acadad7221 */ /* 0x000fe40000010000 */
[----:B------:R-:W-:Y:S02]  /*ccc0*/  FADD.FTZ R211, R211, R188 ;  /* 0x000000bcd3d37221 */ /* 0x000fe40000010000 */
        /* <DEDUP_REMOVED lines=10> */
[----:B------:R-:W-:Y:S01]  /*cd70*/  FADD.FTZ R215, R215, R214 ;  /* 0x000000d6d7d77221 */ /* 0x000fe20000010000 */
[----:B------:R-:W-:Y:S01]  /*cd80*/  FADD.FTZ R178, R178, R177 ;  /* 0x000000b1b2b27221 */ /* 0x000fe20000010000 */
[----:B------:R-:W1:Y:S01]  /*cd90*/  MUFU.EX2 R217, R217 ;  /* 0x000000d900d97308 */ /* 0x000e620000000800 */
[----:B--2---:R-:W-:Y:S02]  /*cda0*/  F2FP.F16.F32.PACK_AB R166, R182, R181 ;  /* 0x000000b5b6a6723e */ /* 0x004fe400000000ff */
[----:B------:R-:W-:-:S04]  /*cdb0*/  FADD.FTZ R179, R179, R178 ;  /* 0x000000b2b3b37221 */ /* 0x000fc80000010000 */
[----:B------:R-:W-:Y:S01]  /*cdc0*/  FADD.FTZ R180, R180, R179 ;  /* 0x000000b3b4b47221 */ /* 0x000fe20000010000 */
[----:B------:R-:W-:Y:S03]  /*cdd0*/  MUFU.EX2 R13, R13 ;  /* 0x0000000d000d7308 */ /* 0x000fe60000000800 */
[----:B------:R-:W-:-:S04]  /*cde0*/  FADD.FTZ R5, R181, R180 ;  /* 0x000000b4b5057221 */ /* 0x000fc80000010000 */
[----:B------:R-:W-:Y:S01]  /*cdf0*/  FADD.FTZ R5, R182, R5 ;  /* 0x00000005b6057221 */ /* 0x000fe20000010000 */
        /* <DEDUP_REMOVED lines=42> */
.L_x_5333:
[----:B------:R-:W2:Y:S01]  /*d0a0*/  SHFL.BFLY PT, R0, R5, 0x2, 0x1f ;  /* 0x0c401f0005007f89 */ /* 0x000ea200000e0000 */
[----:B01----:R-:W-:Y:S01]  /*d0b0*/  IMAD.MOV R9, RZ, RZ, -R184 ;  /* 0x000000ffff097224 */ /* 0x003fe200078e0ab8 */
[----:B------:R-:W-:Y:S02]  /*d0c0*/  UIADD3 UR37, UR37, 0x1, URZ ;  /* 0x0000000125257890 */ /* 0x000fe4000fffe03f */
[----:B------:R-:W0:Y:S01]  /*d0d0*/  SHFL.BFLY PT, R3, R6, 0x2, 0x1f ;  /* 0x0c401f0006037f89 */ /* 0x000e2200000e0000 */
[----:B------:R-:W-:Y:S08]  /*d0e0*/  BAR.ARV 0x8, 0x100 ;  /* 0x0204000000007b1d */ /* 0x000ff00000002000 */
[----:B------:R-:W-:Y:S01]  /*d0f0*/  BAR.SYNC.DEFER_BLOCKING 0xf, 0x100 ;  /* 0x03c4000000007b1d */ /* 0x000fe20000010000 */
[----:B------:R-:W-:Y:S01]  /*d100*/  ISETP.NE.AND P0, PT, R18, R9, PT ;  /* 0x000000091200720c */ /* 0x000fe20003f05270 */
[----:B--2---:R-:W-:Y:S01]  /*d110*/  FADD.FTZ R0, R0, R5 ;  /* 0x0000000500007221 */ /* 0x004fe20000010000 */
[----:B------:R-:W-:-:S02]  /*d120*/  VIADD R5, R2, 0x1 ;  /* 0x0000000102057836 */ /* 0x000fc40000000000 */
[----:B0-----:R-:W-:Y:S02]  /*d130*/  FADD.FTZ R3, R3, R6 ;  /* 0x0000000603037221 */ /* 0x001fe40000010000 */
[----:B------:R-:W0:Y:S01]  /*d140*/  SHFL.BFLY PT, R11, R0, 0x1, 0x1f ;  /* 0x0c201f00000b7f89 */ /* 0x000e2200000e0000 */
[----:B------:R-:W-:Y:S01]  /*d150*/  IMAD.MOV.U32 R6, RZ, RZ, RZ ;  /* 0x000000ffff067224 */ /* 0x000fe200078e00ff */
[----:B------:R-:W-:-:S05]  /*d160*/  ISETP.NE.AND P1, PT, R5, 0x2, PT ;  /* 0x000000020500780c */ /* 0x000fca0003f25270 */
[----:B------:R-:W-:Y:S01]  /*d170*/  @!P0 IMAD R2, R2, 0x40, R22 ;  /* 0x0000004002028824 */ /* 0x000fe200078e0216 */
[----:B------:R-:W1:Y:S03]  /*d180*/  SHFL.BFLY PT, R4, R3, 0x1, 0x1f ;  /* 0x0c201f0003047f89 */ /* 0x000e6600000e0000 */
[----:B------:R-:W-:Y:S02]  /*d190*/  @!P0 IMAD R17, R2, 0x4, R17 ;  /* 0x0000000402118824 */ /* 0x000fe400078e0211 */
[----:B------:R-:W-:Y:S02]  /*d1a0*/  IMAD.U32 R2, RZ, RZ, UR28 ;  /* 0x0000001cff027e24 */ /* 0x000fe4000f8e00ff */
[----:B0-----:R-:W-:Y:S01]  /*d1b0*/  FADD.FTZ R11, R0, R11 ;  /* 0x0000000b000b7221 */ /* 0x001fe20000010000 */
[----:B------:R-:W-:Y:S02]  /*d1c0*/  IMAD.MOV.U32 R0, RZ, RZ, -0x800000 ;  /* 0xff800000ff007424 */ /* 0x000fe400078e00ff */
[----:B-1----:R-:W-:-:S02]  /*d1d0*/  FADD.FTZ R15, R3, R4 ;  /* 0x00000004030f7221 */ /* 0x002fc40000010000 */
[----:B------:R-:W-:Y:S01]  /*d1e0*/  FSETP.NE.FTZ.AND P2, PT, R11, RZ, PT ;  /* 0x000000ff0b00720b */ /* 0x000fe20003f55000 */
[----:B------:R-:W-:Y:S01]  /*d1f0*/  IMAD.MOV.U32 R4, RZ, RZ, RZ ;  /* 0x000000ffff047224 */ /* 0x000fe200078e00ff */
[----:B------:R-:W-:Y:S02]  /*d200*/  SEL R3, RZ, 0x1, P1 ;  /* 0x00000001ff037807 */ /* 0x000fe40000800000 */
[----:B------:R-:W-:Y:S02]  /*d210*/  FSETP.NE.FTZ.AND P3, PT, R15, RZ, PT ;  /* 0x000000ff0f00720b */ /* 0x000fe40003f75000 */
[----:B------:R-:W-:Y:S01]  /*d220*/  LOP3.LUT R16, R16, R3, RZ, 0x3c, !PT ;  /* 0x0000000310107212 */ /* 0x000fe200078e3cff */
[----:B------:R-:W-:-:S06]  /*d230*/  IMAD.MOV.U32 R3, RZ, RZ, -0x800000 ;  /* 0xff800000ff037424 */ /* 0x000fcc00078e00ff */
[----:B------:R-:W0:Y:S01]  /*d240*/  @P2 MUFU.RCP R6, R11 ;  /* 0x0000000b00062308 */ /* 0x000e220000001000 */
[----:B------:R-:W-:-:S07]  /*d250*/  @P2 FMUL.FTZ R2, R2, 0.69314718246459960938 ;  /* 0x3f31721802022820 */ /* 0x000fce0000410000 */
[----:B------:R-:W1:Y:S08]  /*d260*/  @P3 MUFU.RCP R4, R15 ;  /* 0x0000000f00043308 */ /* 0x000e700000001000 */
[----:B------:R-:W2:Y:S01]  /*d270*/  @P3 MUFU.LG2 R21, R15 ;  /* 0x0000000f00153308 */ /* 0x000ea20000000c00 */
[-C--:B0-----:R-:W-:Y:S01]  /*d280*/  FMUL.FTZ R175, R24, R6.reuse ;  /* 0x0000000618af7220 */ /* 0x081fe20000410000 */
[-C--:B------:R-:W-:Y:S01]  /*d290*/  FMUL.FTZ R174, R28, R6.reuse ;  /* 0x000000061cae7220 */ /* 0x080fe20000410000 */
[----:B------:R0:W-:Y:S01]  /*d2a0*/  @!P0 STS [R17+0x38400], R6 ;  /* 0x0384000611008388 */ /* 0x0001e20000000800 */
        /* <DEDUP_REMOVED lines=62> */
[----:B-1----:R1:W-:Y:S01]  /*d690*/  @!P0 STS [R17+0x38420], R4 ;  /* 0x0384200411008388 */ /* 0x0023e20000000800 */
[----:B0-----:R0:W1:Y:S01]  /*d6a0*/  @P2 MUFU.LG2 R6, R11 ;  /* 0x0000000b00062308 */ /* 0x0010620000000c00 */
[----:B------:R-:W-:-:S02]  /*d6b0*/  IMAD.U32 R32, RZ, RZ, UR28 ;  /* 0x0000001cff207e24 */ /* 0x000fc4000f8e00ff */
[----:B--2---:R-:W-:Y:S01]  /*d6c0*/  @P3 FMUL.FTZ R21, R21, 0.69314718246459960938 ;  /* 0x3f31721815153820 */ /* 0x004fe20000410000 */
[-C--:B------:R-:W-:Y:S01]  /*d6d0*/  FMUL.FTZ R13, R42, R4.reuse ;  /* 0x000000042a0d7220 */ /* 0x080fe20000410000 */
[-C--:B------:R-:W-:Y:S01]  /*d6e0*/  FMUL.FTZ R15, R46, R4.reuse ;  /* 0x000000042e0f7220 */ /* 0x080fe20000410000 */
[----:B------:R-:W-:Y:S01]  /*d6f0*/  @P3 FMUL.FTZ R32, R32, 0.69314718246459960938 ;  /* 0x3f31721820203820 */ /* 0x000fe20000410000 */
[-C--:B------:R-:W-:Y:S01]  /*d700*/  FMUL.FTZ R25, R50, R4.reuse ;  /* 0x0000000432197220 */ /* 0x080fe20000410000 */
[-C--:B------:R-:W-:Y:S01]  /*d710*/  FMUL.FTZ R29, R58, R4.reuse ;  /* 0x000000043a1d7220 */ /* 0x080fe20000410000 */
[----:B------:R-:W-:Y:S01]  /*d720*/  PLOP3.LUT P0, PT, PT, PT, PT, 0x8, 0x0 ;  /* 0x000000000000781c */ /* 0x000fe20003f0e170 */
        /* <DEDUP_REMOVED lines=12> */
[----:B------:R-:W-:Y:S01]  /*d7f0*/  @P2 FFMA.FTZ R3, R2, R7, R17 ;  /* 0x0000000702032223 */ /* 0x000fe20000010011 */
        /* <DEDUP_REMOVED lines=52> */
.L_x_5309:
[----:B------:R-:W0:Y:S01]  /*db40*/  S2R R4, SR_CgaCtaId ;  /* 0x0000000000047919 */ /* 0x000e220000008800 */
[----:B------:R-:W-:Y:S01]  /*db50*/  MOV R17, 0x400 ;  /* 0x0000040000117802 */ /* 0x000fe20000000f00 */
[----:B------:R-:W-:Y:S01]  /*db60*/  BSSY B0, `(.L_x_5343) ;  /* 0x00002f1000007945 */ /* 0x000fe20003800000 */
[----:B------:R-:W-:Y:S02]  /*db70*/  BAR.SYNC.DEFER_BLOCKING 0x5, 0x180 ;  /* 0x0146000000007b1d */ /* 0x000fe40000010000 */
[----:B0-----:R-:W-:-:S05]  /*db80*/  LEA R17, R4, R17, 0x18 ;  /* 0x0000001104117211 */ /* 0x001fca00078ec0ff */
[----:B------:R-:W0:Y:S02]  /*db90*/  LDS.128 R4, [R17+0x388d0] ;  /* 0x0388d00011047984 */ /* 0x000e240000000c00 */
[----:B0-----:R-:W-:Y:S02]  /*dba0*/  R2UR UR5, R5 ;  /* 0x00000000050572ca */ /* 0x001fe400000e0000 */
[----:B------:R-:W-:Y:S01]  /*dbb0*/  R2UR UR6, R6 ;  /* 0x00000000060672ca */ /* 0x000fe200000e0000 */
[----:B------:R-:W-:Y:S06]  /*dbc0*/  BAR.ARV 0x4, 0x180 ;  /* 0x0106000000007b1d */ /* 0x000fec0000002000 */
[----:B------:R-:W-:Y:S08]  /*dbd0*/  @P0 BRA `(.L_x_5344) ;  /* 0x0000002000240947 */ /* 0x000ff00003800000 */
[----:B------:R-:W0:Y:S01]  /*dbe0*/  S2R R6, SR_SWINHI ;  /* 0x0000000000067919 */ /* 0x000e220000002f00 */
[----:B------:R-:W-:Y:S01]  /*dbf0*/  F2FP.F16.F32.PACK_AB R9, R27, R9 ;  /* 0x000000091b09723e */ /* 0x000fe200000000ff */
[----:B------:R-:W-:Y:S01]  /*dc00*/  USHF.L.U32 UR10, UR41, 0x2, URZ ;  /* 0x00000002290a7899 */ /* 0x000fe2000800063f */
[----:B------:R-:W-:Y:S01]  /*dc10*/  F2FP.F16.F32.PACK_AB R10, R10, R174 ;  /* 0x000000ae0a0a723e */ /* 0x000fe200000000ff */
[----:B------:R-:W-:Y:S01]  /*dc20*/  BAR.SYNC.DEFER_BLOCKING 0x1, 0x100 ;  /* 0x0044000000007b1d */ /* 0x000fe20000010000 */
[----:B------:R-:W-:Y:S01]  /*dc30*/  F2FP.F16.F32.PACK_AB R11, R31, R11 ;  /* 0x0000000b1f0b723e */ /* 0x000fe200000000ff */
[----:B------:R-:W-:Y:S01]  /*dc40*/  USHF.L.U64.HI UR11, UR41, 0x2, UR40 ;  /* 0x00000002290b7899 */ /* 0x000fe20008010228 */
[----:B------:R-:W-:Y:S02]  /*dc50*/  F2FP.F16.F32.PACK_AB R12, R12, R170 ;  /* 0x000000aa0c0c723e */ /* 0x000fe400000000ff */
[----:B------:R-:W-:Y:S01]  /*dc60*/  F2FP.F16.F32.PACK_AB R13, R43, R13 ;  /* 0x0000000d2b0d723e */ /* 0x000fe200000000ff */
[----:B------:R-:W-:Y:S01]  /*dc70*/  ULDC.64 UR8, c[0x0][0xd00] ;  /* 0x0003400000087ab9 */ /* 0x000fe20000000a00 */
[----:B------:R-:W-:Y:S01]  /*dc80*/  F2FP.F16.F32.PACK_AB R14, R14, R167 ;  /* 0x000000a70e0e723e */ /* 0x000fe200000000ff */
[----:B------:R-:W-:Y:S01]  /*dc90*/  UISETP.NE.U32.AND UP0, UPT, UR8, URZ, UPT ;  /* 0x0000003f0800728c */ /* 0x000fe2000bf05070 */
[----:B------:R-:W-:Y:S01]  /*dca0*/  F2FP.F16.F32.PACK_AB R15, R47, R15 ;  /* 0x0000000f2f0f723e */ /* 0x000fe200000000ff */
[----:B------:R-:W-:Y:S01]  /*dcb0*/  UIADD3 UR4, UP1, UR10, UR8, URZ ;  /* 0x000000080a047290 */ /* 0x000fe2000ff3e03f */
[----:B------:R-:W-:Y:S01]  /*dcc0*/  F2FP.F16.F32.PACK_AB R24, R24, R166 ;  /* 0x000000a61818723e */ /* 0x000fe200000000ff */
[----:B------:R-:W-:Y:S01]  /*dcd0*/  UISETP.NE.AND.EX UP0, UPT, UR9, URZ, UPT, UP0 ;  /* 0x0000003f0900728c */ /* 0x000fe2000bf05300 */
[----:B------:R-:W-:Y:S01]  /*dce0*/  F2FP.F16.F32.PACK_AB R25, R51, R25 ;  /* 0x000000193319723e */ /* 0x000fe200000000ff */
[----:B------:R-:W-:Y:S01]  /*dcf0*/  UIADD3.X UR7, UR11, UR9, URZ, UP1, !UPT ;  /* 0x000000090b077290 */ /* 0x000fe20008ffe43f */
[----:B------:R-:W-:-:S02]  /*dd00*/  F2FP.F16.F32.PACK_AB R64, R65, R64 ;  /* 0x000000404140723e */ /* 0x000fc400000000ff */
[----:B------:R-:W-:Y:S01]  /*dd10*/  F2FP.F16.F32.PACK_AB R29, R59, R29 ;  /* 0x0000001d3b1d723e */ /* 0x000fe200000000ff */
[----:B------:R-:W-:Y:S01]  /*dd20*/  ULDC.64 UR8, c[0x0][0xd08] ;  /* 0x0003420000087ab9 */ /* 0x000fe20000000a00 */
[----:B------:R-:W-:Y:S02]  /*dd30*/  F2FP.F16.F32.PACK_AB R31, R63, R62 ;  /* 0x0000003e3f1f723e */ /* 0x000fe400000000ff */
[----:B------:R-:W-:Y:S02]  /*dd40*/  F2FP.F16.F32.PACK_AB R65, R67, R66 ;  /* 0x000000424341723e */ /* 0x000fe400000000ff */
[----:B------:R-:W-:Y:S02]  /*dd50*/  F2FP.F16.F32.PACK_AB R72, R73, R72 ;  /* 0x000000484948723e */ /* 0x000fe400000000ff */
[----:B------:R-:W-:Y:S02]  /*dd60*/  F2FP.F16.F32.PACK_AB R66, R69, R68 ;  /* 0x000000444542723e */ /* 0x000fe400000000ff */
[----:B------:R-:W-:-:S02]  /*dd70*/  F2FP.F16.F32.PACK_AB R67, R71, R70 ;  /* 0x000000464743723e */ /* 0x000fc400000000ff */
[----:B------:R-:W-:Y:S02]  /*dd80*/  MOV R4, R17 ;  /* 0x0000001100047202 */ /* 0x000fe40000000f00 */
[----:B0-----:R-:W-:Y:S02]  /*dd90*/  MOV R5, R6 ;  /* 0x0000000600057202 */ /* 0x001fe40000000f00 */
[----:B------:R-:W-:Y:S02]  /*dda0*/  F2FP.F16.F32.PACK_AB R73, R75, R74 ;  /* 0x0000004a4b49723e */ /* 0x000fe400000000ff */
[----:B------:R-:W-:Y:S01]  /*ddb0*/  F2FP.F16.F32.PACK_AB R80, R81, R80 ;  /* 0x000000505150723e */ /* 0x000fe200000000ff */
[----:B------:R-:W-:Y:S01]  /*ddc0*/  IMAD.WIDE R126, R202, 0x2, R4 ;  /* 0x00000002ca7e7825 */ /* 0x000fe200078e0204 */
[----:B------:R-:W-:Y:S02]  /*ddd0*/  F2FP.F16.F32.PACK_AB R74, R77, R76 ;  /* 0x0000004c4d4a723e */ /* 0x000fe400000000ff */
[----:B------:R-:W-:-:S02]  /*dde0*/  F2FP.F16.F32.PACK_AB R75, R79, R78 ;  /* 0x0000004e4f4b723e */ /* 0x000fc400000000ff */
[C---:B------:R-:W-:Y:S02]  /*ddf0*/  IADD3 R177, P1, R126.reuse, 0x20, RZ ;  /* 0x000000207eb17810 */ /* 0x040fe40007f3e0ff */
[C---:B------:R-:W-:Y:S02]  /*de00*/  IADD3 R179, P0, R126.reuse, 0x40, RZ ;  /* 0x000000407eb37810 */ /* 0x040fe40007f1e0ff */
[----:B------:R-:W-:Y:S01]  /*de10*/  LOP3.LUT R32, R177, 0x380, RZ, 0xc0, !PT ;  /* 0x00000380b1207812 */ /* 0x000fe200078ec0ff */
[--C-:B------:R-:W-:Y:S01]  /*de20*/  IMAD.X R33, RZ, RZ, R127.reuse, P1 ;  /* 0x000000ffff217224 */ /* 0x100fe200008e067f */
[----:B------:R-:W-:Y:S01]  /*de30*/  LOP3.LUT R21, R126, 0x380, RZ, 0xc0, !PT ;  /* 0x000003807e157812 */ /* 0x000fe200078ec0ff */
[----:B------:R-:W-:Y:S01]  /*de40*/  IMAD.X R37, RZ, RZ, R127, P0 ;  /* 0x000000ffff257224 */ /* 0x000fe200000e067f */
[----:B------:R-:W-:Y:S02]  /*de50*/  SHF.R.U64 R32, R32, 0x3, RZ ;  /* 0x0000000320207819 */ /* 0x000fe400000012ff */
        /* <DEDUP_REMOVED lines=16> */
[----:B------:R-:W-:-:S02]  /*df60*/  SHF.R.U64 R21, R21, 0x3, RZ ;  /* 0x0000000315157819 */ /* 0x000fc400000012ff */
        /* <DEDUP_REMOVED lines=12> */
[----:B------:R-:W-:Y:S01]  /*e030*/  IMAD.X R123, RZ, RZ, R127, P2 ;  /* 0x000000ffff7b7224 */ /* 0x000fe200010e067f */
[----:B------:R-:W-:-:S02]  /*e040*/  LOP3.LUT R40, R181, 0x380, RZ, 0xc0, !PT ;  /* 0x00000380b5287812 */ /* 0x000fc400078ec0ff */
[----:B------:R-:W-:Y:S01]  /*e050*/  LOP3.LUT R126, R21, R126, RZ, 0x3c, !PT ;  /* 0x0000007e157e7212 */ /* 0x000fe200078e3cff */
[----:B------:R-:W-:Y:S01]  /*e060*/  IMAD.X R21, RZ, RZ, R127, P1 ;  /* 0x000000ffff157224 */ /* 0x000fe200008e067f */
[----:B------:R-:W-:Y:S02]  /*e070*/  LOP3.LUT R44, R183, 0x380, RZ, 0xc0, !PT ;  /* 0x00000380b72c7812 */ /* 0x000fe400078ec0ff */
[----:B------:R-:W-:Y:S02]  /*e080*/  SHF.R.U64 R36, R36, 0x3, RZ ;  /* 0x0000000324247819 */ /* 0x000fe400000012ff */
[----:B------:R-:W-:Y:S02]  /*e090*/  LOP3.LUT R48, R189, 0x380, RZ, 0xc0, !PT ;  /* 0x00000380bd307812 */ /* 0x000fe400078ec0ff */
[----:B------:R-:W-:Y:S02]  /*e0a0*/  LOP3.LUT R102, R177, R8, RZ, 0x3c, !PT ;  /* 0x00000008b1667212 */ /* 0x000fe400078e3cff */
[----:B------:R-:W-:-:S02]  /*e0b0*/  SHF.R.U64 R40, R40, 0x3, RZ ;  /* 0x0000000328287819 */ /* 0x000fc400000012ff */
[----:B------:R-:W-:Y:S02]  /*e0c0*/  LOP3.LUT R52, R211, 0x380, RZ, 0xc0, !PT ;  /* 0x00000380d3347812 */ /* 0x000fe400078ec0ff */
[----:B------:R-:W-:Y:S02]  /*e0d0*/  F2FP.F16.F32.PACK_AB R8, R20, R175 ;  /* 0x000000af1408723e */ /* 0x000fe400000000ff */
[----:B------:R-:W-:Y:S02]  /*e0e0*/  LOP3.LUT R27, R6, 0x380, RZ, 0xc0, !PT ;  /* 0x00000380061b7812 */ /* 0x000fe400078ec0ff */
[----:B------:R-:W-:Y:S02]  /*e0f0*/  LOP3.LUT R177, R26, 0x380, RZ, 0xc0, !PT ;  /* 0x000003801ab17812 */ /* 0x000fe400078ec0ff */
[----:B------:R-:W-:Y:S02]  /*e100*/  SHF.R.U64 R44, R44, 0x3, RZ ;  /* 0x000000032c2c7819 */ /* 0x000fe400000012ff */
[----:B------:R-:W-:-:S02]  /*e110*/  LOP3.LUT R94, R213, 0x380, RZ, 0xc0, !PT ;  /* 0x00000380d55e7812 */ /* 0x000fc400078ec0ff */
[----:B------:R-:W-:Y:S02]  /*e120*/  MOV R127, R126 ;  /* 0x0000007e007f7202 */ /* 0x000fe40000000f00 */
[----:B------:R-:W-:Y:S02]  /*e130*/  LOP3.LUT R175, R30, 0x380, RZ, 0xc0, !PT ;  /* 0x000003801eaf7812 */ /* 0x000fe400078ec0ff */
[----:B------:R-:W-:Y:S01]  /*e140*/  LOP3.LUT R36, R36, R179, RZ, 0x3c, !PT ;  /* 0x000000b324247212 */ /* 0x000fe200078e3cff */
[----:B------:R0:W-:Y:S01]  /*e150*/  STSM.16.M88.4 [R127], R8 ;  /* 0x000000087f007844 */ /* 0x0001e20000000200 */
[----:B------:R-:W-:Y:S02]  /*e160*/  LOP3.LUT R98, R215, 0x380, RZ, 0xc0, !PT ;  /* 0x00000380d7627812 */ /* 0x000fe400078ec0ff */
[----:B------:R-:W-:Y:S02]  /*e170*/  SHF.R.U64 R48, R48, 0x3, RZ ;  /* 0x0000000330307819 */ /* 0x000fe400000012ff */
[----:B------:R-:W-:-:S02]  /*e180*/  LOP3.LUT R179, R106, 0x380, RZ, 0xc0, !PT ;  /* 0x000003806ab37812 */ /* 0x000fc400078ec0ff */
[----:B------:R-:W-:Y:S02]  /*e190*/  LOP3.LUT R40, R40, R181, RZ, 0x3c, !PT ;  /* 0x000000b528287212 */ /* 0x000fe400078e3cff */
[----:B------:R-:W-:Y:S02]  /*e1a0*/  SHF.R.U64 R52, R52, 0x3, RZ ;  /* 0x0000000334347819 */ /* 0x000fe400000012ff */
[----:B------:R-:W-:Y:S02]  /*e1b0*/  SHF.R.U64 R27, R27, 0x3, RZ ;  /* 0x000000031b1b7819 */ /* 0x000fe400000012ff */
[----:B------:R-:W-:Y:S02]  /*e1c0*/  SHF.R.U64 R177, R177, 0x3, RZ ;  /* 0x00000003b1b17819 */ /* 0x000fe400000012ff */
[----:B------:R-:W-:Y:S02]  /*e1d0*/  LOP3.LUT R44, R44, R183, RZ, 0x3c, !PT ;  /* 0x000000b72c2c7212 */ /* 0x000fe400078e3cff */
[----:B------:R-:W-:-:S02]  /*e1e0*/  SHF.R.U64 R94, R94, 0x3, RZ ;  /* 0x000000035e5e7819 */ /* 0x000fc400000012ff */
[----:B------:R-:W-:Y:S02]  /*e1f0*/  LOP3.LUT R181, R110, 0x380, RZ, 0xc0, !PT ;  /* 0x000003806eb57812 */ /* 0x000fe400078ec0ff */
[----:B------:R-:W-:Y:S02]  /*e200*/  SHF.R.U64 R175, R175, 0x3, RZ ;  /* 0x00000003afaf7819 */ /* 0x000fe400000012ff */
[----:B------:R-:W-:Y:S02]  /*e210*/  SHF.R.U64 R98, R98, 0x3, RZ ;  /* 0x0000000362627819 */ /* 0x000fe400000012ff */
[----:B------:R-:W-:Y:S02]  /*e220*/  LOP3.LUT R183, R114, 0x380, RZ, 0xc0, !PT ;  /* 0x0000038072b77812 */ /* 0x000fe400078ec0ff */
[----:B------:R-:W-:Y:S02]  /*e230*/  LOP3.LUT R48, R48, R189, RZ, 0x3c, !PT ;  /* 0x000000bd30307212 */ /* 0x000fe400078e3cff */
[----:B------:R-:W-:-:S02]  /*e240*/  SHF.R.U64 R179, R179, 0x3, RZ ;  /* 0x00000003b3b37819 */ /* 0x000fc400000012ff */
[----:B------:R-:W-:Y:S02]  /*e250*/  MOV R126, R32 ;  /* 0x00000020007e7202 */ /* 0x000fe40000000f00 */
[----:B0-----:R-:W-:Y:S02]  /*e260*/  F2FP.F16.F32.PACK_AB R8, R171, R173 ;  /* 0x000000adab08723e */ /* 0x001fe400000000ff */
[----:B------:R-:W-:Y:S02]  /*e270*/  F2FP.F16.F32.PACK_AB R9, R35, R34 ;  /* 0x000000222309723e */ /* 0x000fe400000000ff */
[----:B------:R-:W-:Y:S02]  /*e280*/  F2FP.F16.F32.PACK_AB R10, R169, R172 ;  /* 0x000000aca90a723e */ /* 0x000fe400000000ff */
[----:B------:R-:W-:Y:S02]  /*e290*/  F2FP.F16.F32.PACK_AB R11, R39, R38 ;  /* 0x00000026270b723e */ /* 0x000fe400000000ff */
[----:B------:R-:W-:-:S02]  /*e2a0*/  LOP3.LUT R52, R52, R211, RZ, 0x3c, !PT ;  /* 0x000000d334347212 */ /* 0x000fc400078e3cff */
[----:B------:R-:W-:Y:S01]  /*e2b0*/  LOP3.LUT R118, R27, R6, RZ, 0x3c, !PT ;  /* 0x000000061b767212 */ /* 0x000fe200078e3cff */
[----:B------:R0:W-:Y:S01]  /*e2c0*/  STSM.16.M88.4 [R126], R8 ;  /* 0x000000087e007844 */ /* 0x0001e20000000200 */
[----:B------:R-:W-:Y:S02]  /*e2d0*/  LOP3.LUT R20, R177, R26, RZ, 0x3c, !PT ;  /* 0x0000001ab1147212 */ /* 0x000fe400078e3cff */
[----:B------:R-:W-:Y:S02]  /*e2e0*/  MOV R36, R36 ;  /* 0x0000002400247202 */ /* 0x000fe40000000f00 */
[----:B------:R-:W-:Y:S02]  /*e2f0*/  LOP3.LUT R94, R94, R213, RZ, 0x3c, !PT ;  /* 0x000000d55e5e7212 */ /* 0x000fe400078e3cff */
[----:B------:R-:W-:Y:S01]  /*e300*/  SHF.R.U64 R181, R181, 0x3, RZ ;  /* 0x00000003b5b57819 */ /* 0x000fe200000012ff */
[----:B------:R1:W-:Y:S01]  /*e310*/  STSM.16.M88.4 [R36], R12 ;  /* 0x0000000c24007844 */ /* 0x0003e20000000200 */
[----:B------:R-:W-:-:S02]  /*e320*/  LOP3.LUT R122, R175, R30, RZ, 0x3c, !PT ;  /* 0x0000001eaf7a7212 */ /* 0x000fc400078e3cff */
[----:B------:R-:W-:Y:S02]  /*e330*/  MOV R40, R40 ;  /* 0x0000002800287202 */ /* 0x000fe40000000f00 */
[----:B------:R-:W-:Y:S02]  /*e340*/  F2FP.F16.F32.PACK_AB R26, R28, R161 ;  /* 0x000000a11c1a723e */ /* 0x000fe400000000ff */
[----:B------:R-:W-:Y:S02]  /*e350*/  F2FP.F16.F32.PACK_AB R27, R55, R54 ;  /* 0x00000036371b723e */ /* 0x000fe400000000ff */
[----:B------:R-:W-:Y:S02]  /*e360*/  F2FP.F16.F32.PACK_AB R88, R89, R88 ;  /* 0x000000585958723e */ /* 0x000fe400000000ff */
[----:B------:R-:W-:Y:S01]  /*e370*/  F2FP.F16.F32.PACK_AB R96, R97, R96 ;  /* 0x000000606160723e */ /* 0x000fe200000000ff */
[----:B------:R2:W-:Y:S01]  /*e380*/  STSM.16.M88.4 [R40], R24 ;  /* 0x0000001828007844 */ /* 0x0005e20000000200 */
[----:B------:R-:W-:-:S02]  /*e390*/  LOP3.LUT R98, R98, R215, RZ, 0x3c, !PT ;  /* 0x000000d762627212 */ /* 0x000fc400078e3cff */
        /* <DEDUP_REMOVED lines=8> */
[----:B------:R-:W-:Y:S01]  /*e420*/  SHF.R.U64 R183, R183, 0x3, RZ ;  /* 0x00000003b7b77819 */ /* 0x000fe200000012ff */
[----:B0-----:R-:W-:Y:S01]  /*e430*/  IMAD.U32 R10, RZ, RZ, UR4 ;  /* 0x00000004ff0a7e24 */ /* 0x001fe2000f8e00ff */
[----:B------:R-:W-:Y:S01]  /*e440*/  MOV R44, R44 ;  /* 0x0000002c002c7202 */ /* 0x000fe20000000f00 */
[----:B------:R-:W-:Y:S01]  /*e450*/  IMAD.U32 R11, RZ, RZ, UR7 ;  /* 0x00000007ff0b7e24 */ /* 0x000fe2000f8e00ff */
[----:B------:R-:W-:Y:S02]  /*e460*/  F2FP.F16.F32.PACK_AB R28, R57, R153 ;  /* 0x00000099391c723e */ /* 0x000fe400000000ff */
[----:B------:R-:W-:Y:S02]  /*e470*/  F2FP.F16.F32.PACK_AB R30, R61, R60 ;  /* 0x0000003c3d1e723e */ /* 0x000fe400000000ff */
[----:B------:R-:W-:-:S02]  /*e480*/  LOP3.LUT R106, R179, R106, RZ, 0x3c, !PT ;  /* 0x0000006ab36a7212 */ /* 0x000fc400078e3cff */
[----:B------:R-:W-:Y:S01]  /*e490*/  MOV R48, R48 ;  /* 0x0000003000307202 */ /* 0x000fe20000000f00 */
[----:B------:R-:W-:Y:S01]  /*e4a0*/  STSM.16.M88.4 [R44], R28 ;  /* 0x0000001c2c007844 */ /* 0x000fe20000000200 */
[----:B------:R-:W-:Y:S02]  /*e4b0*/  MOV R52, R52 ;  /* 0x0000003400347202 */ /* 0x000fe40000000f00 */
[----:B------:R-:W-:Y:S01]  /*e4c0*/  F2FP.F16.F32.PACK_AB R81, R83, R82 ;  /* 0x000000525351723e */ /* 0x000fe200000000ff */
[----:B------:R-:W-:Y:S01]  /*e4d0*/  STSM.16.M88.4 [R48], R64 ;  /* 0x0000004030007844 */ /* 0x000fe20000000200 */
[----:B------:R-:W-:Y:S02]  /*e4e0*/  LOP3.LUT R110, R181, R110, RZ, 0x3c, !PT ;  /* 0x0000006eb56e7212 */ /* 0x000fe400078e3cff */
[----:B------:R-:W-:Y:S01]  /*e4f0*/  MOV R94, R94 ;  /* 0x0000005e005e7202 */ /* 0x000fe20000000f00 */
[----:B------:R-:W-:Y:S01]  /*e500*/  STSM.16.M88.4 [R52], R72 ;  /* 0x0000004834007844 */ /* 0x000fe20000000200 */
[----:B------:R-:W-:-:S02]  /*e510*/  F2FP.F16.F32.PACK_AB R82, R85, R84 ;  /* 0x000000545552723e */ /* 0x000fc400000000ff */
[----:B------:R-:W-:Y:S02]  /*e520*/  F2FP.F16.F32.PACK_AB R83, R87, R86 ;  /* 0x000000565753723e */ /* 0x000fe400000000ff */
[----:B------:R-:W-:Y:S02]  /*e530*/  F2FP.F16.F32.PACK_AB R89, R91, R90 ;  /* 0x0000005a5b59723e */ /* 0x000fe400000000ff */
[----:B------:R-:W-:Y:S01]  /*e540*/  LOP3.LUT R114, R183, R114, RZ, 0x3c, !PT ;  /* 0x00000072b7727212 */ /* 0x000fe200078e3cff */
[----:B------:R-:W-:Y:S01]  /*e550*/  STSM.16.M88.4 [R94], R80 ;  /* 0x000000505e007844 */ /* 0x000fe20000000200 */
[----:B------:R-:W-:Y:S02]  /*e560*/  MOV R33, R98 ;  /* 0x0000006200217202 */ /* 0x000fe40000000f00 */
[----:B------:R-:W-:Y:S02]  /*e570*/  F2FP.F16.F32.PACK_AB R90, R93, R92 ;  /* 0x0000005c5d5a723e */ /* 0x000fe400000000ff */
[----:B------:R-:W-:-:S02]  /*e580*/  F2FP.F16.F32.PACK_AB R91, R42, R19 ;  /* 0x000000132a5b723e */ /* 0x000fc400000000ff */
[----:B------:R-:W-:Y:S02]  /*e590*/  MOV R102, R102 ;  /* 0x0000006600667202 */ /* 0x000fe40000000f00 */
[----:B------:R-:W-:Y:S01]  /*e5a0*/  MOV R32, R106 ;  /* 0x0000006a00207202 */ /* 0x000fe20000000f00 */
[----:B------:R-:W-:Y:S01]  /*e5b0*/  STSM.16.M88.4 [R33], R88 ;  /* 0x0000005821007844 */ /* 0x000fe20000000200 */
[----:B------:R-:W-:Y:S02]  /*e5c0*/  F2FP.F16.F32.PACK_AB R97, R50, R46 ;  /* 0x0000002e3261723e */ /* 0x000fe400000000ff */
[----:B------:R-:W-:Y:S02]  /*e5d0*/  F2FP.F16.F32.PACK_AB R98, R101, R100 ;  /* 0x000000646562723e */ /* 0x000fe400000000ff */
[----:B------:R-:W-:Y:S02]  /*e5e0*/  F2FP.F16.F32.PACK_AB R99, R58, R56 ;  /* 0x000000383a63723e */ /* 0x000fe400000000ff */
[----:B------:R-:W-:-:S02]  /*e5f0*/  F2FP.F16.F32.PACK_AB R105, R154, R152 ;  /* 0x000000989a69723e */ /* 0x000fc400000000ff */
[----:B------:R-:W-:Y:S01]  /*e600*/  F2FP.F16.F32.PACK_AB R106, R109, R108 ;  /* 0x0000006c6d6a723e */ /* 0x000fe200000000ff */
[----:B------:R-:W-:Y:S01]  /*e610*/  STSM.16.M88.4 [R102], R96 ;  /* 0x0000006066007844 */ /* 0x000fe20000000200 */
[----:B------:R-:W-:Y:S02]  /*e620*/  F2FP.F16.F32.PACK_AB R107, R156, R155 ;  /* 0x0000009b9c6b723e */ /* 0x000fe400000000ff */
[----:B------:R-:W-:Y:S02]  /*e630*/  MOV R110, R110 ;  /* 0x0000006e006e7202 */ /* 0x000fe40000000f00 */
[----:B------:R-:W-:Y:S01]  /*e640*/  MOV R6, R122 ;  /* 0x0000007a00067202 */ /* 0x000fe20000000f00 */
[----:B------:R-:W-:Y:S01]  /*e650*/  STSM.16.M88.4 [R32], R104 ;  /* 0x0000006820007844 */ /* 0x000fe20000000200 */
[----:B------:R-:W-:Y:S02]  /*e660*/  F2FP.F16.F32.PACK_AB R156, R113, R112 ;  /* 0x00000070719c723e */ /* 0x000fe400000000ff */
[----:B------:R-:W-:-:S02]  /*e670*/  F2FP.F16.F32.PACK_AB R158, R117, R116 ;  /* 0x00000074759e723e */ /* 0x000fc400000000ff */
[----:B------:R-:W-:Y:S02]  /*e680*/  MOV R114, R114 ;  /* 0x0000007200727202 */ /* 0x000fe40000000f00 */
[----:B------:R-:W-:Y:S01]  /*e690*/  F2FP.F16.F32.PACK_AB R121, R163, R162 ;  /* 0x000000a2a379723e */ /* 0x000fe200000000ff */
[----:B------:R-:W-:Y:S01]  /*e6a0*/  STSM.16.M88.4 [R110], R156 ;  /* 0x0000009c6e007844 */ /* 0x000fe20000000200 */
        /* <DEDUP_REMOVED lines=13> */
[----:B------:R0:W-:Y:S01]  /*e780*/  STSM.16.M88.4 [R6], R136 ;  /* 0x0000008806007844 */ /* 0x0001e20000000200 */
[----:B------:R-:W-:-:S02]  /*e790*/  F2FP.F16.F32.PACK_AB R146, R149, R148 ;  /* 0x000000949592723e */ /* 0x000fc400000000ff */
        /* <DEDUP_REMOVED lines=9> */
[----:B------:R-:W-:Y:S01]  /*e830*/  IMAD.WIDE R8, R9, 0x2, R4 ;  /* 0x0000000209087825 */ /* 0x000fe200078e0204 */
[----:B------:R-:W-:-:S03]  /*e840*/  ULDC UR4, c[0x0][0xb88] ;  /* 0x0002e20000047ab9 */ /* 0x000fc60000000800 */
[----:B------:R-:W-:Y:S01]  /*e850*/  IMAD.U32 R4, RZ, RZ, UR4 ;  /* 0x00000004ff047e24 */ /* 0x000fe2000f8e00ff */
[----:B-1----:R-:W4:Y:S01]  /*e860*/  @P0 LDG.E R13, desc[UR44][R10.64] ;  /* 0x0000002c0a0d0981 */ /* 0x002f22000c1e1900 */
[----:B------:R-:W-:Y:S01]  /*e870*/  IMAD.U32 R14, RZ, RZ, UR8 ;  /* 0x00000008ff0e7e24 */ /* 0x000fe2000f8e00ff */
[C---:B------:R-:W-:Y:S01]  /*e880*/  IADD3 R5, P2, R8.reuse, 0x1000, RZ ;  /* 0x0000100008057810 */ /* 0x040fe20007f5e0ff */
[----:B------:R-:W-:Y:S01]  /*e890*/  IMAD.U32 R15, RZ, RZ, UR9 ;  /* 0x00000009ff0f7e24 */ /* 0x000fe2000f8e00ff */
[C---:B--2---:R-:W-:Y:S02]  /*e8a0*/  IADD3 R25, P1, R8.reuse, 0x2000, RZ ;  /* 0x0000200008197810 */ /* 0x044fe40007f3e0ff */
[----:B0-----:R-:W-:Y:S02]  /*e8b0*/  P2R R6, PR, RZ, 0x4 ;  /* 0x00000004ff067803 */ /* 0x001fe40000000000 */
        /* <DEDUP_REMOVED lines=24> */
[----:B----4-:R-:W-:Y:S01]  /*ea40*/  @P0 R2UR UR4, R13 ;  /* 0x000000000d0402ca */ /* 0x010fe200000e0000 */
[----:B---3--:R-:W-:-:S14]  /*ea50*/  @P6 BRA `(.L_x_5345) ;  /* 0x0000000000106947 */ /* 0x008fdc0003800000 */
[----:B------:R-:W-:Y:S05]  /*ea60*/  @!P0 BRA `(.L_x_5345) ;  /* 0x00000000000c8947 */ /* 0x000fea0003800000 */
[----:B------:R-:W2:Y:S04]  /*ea70*/  LDG.E R5, desc[UR44][R10.64] ;  /* 0x0000002c0a057981 */ /* 0x000ea8000c1e1900 */
[----:B-----5:R-:W2:Y:S02]  /*ea80*/  LDG.E R4, desc[UR44][R10.64+0x4] ;  /* 0x0000042c0a047981 */ /* 0x020ea4000c1e1900 */
[----:B--2---:R-:W-:-:S07]  /*ea90*/  IMAD.IADD R4, R4, 0x1, -R5 ;  /* 0x0000000104047824 */ /* 0x004fce00078e0a05 */
.L_x_5345:
        /* <DEDUP_REMOVED lines=72> */
[----:B------:R-:W-:Y:S01]  /*ef20*/  VIADD R21, R22, UR38 ;  /* 0x0000002616157c36 */ /* 0x000fe20008000000 */
[----:B------:R-:W-:-:S02]  /*ef30*/  UIMAD UR7, UR39, UR11, UR7 ;  /* 0x0000000b270772a4 */ /* 0x000fc4000f8e0207 */
[----:B------:R-:W-:Y:S02]  /*ef40*/  UIMAD UR10, UR40, UR12, URZ ;  /* 0x0000000c280a72a4 */ /* 0x000fe4000f8e023f */
[----:B------:R-:W-:Y:S02]  /*ef50*/  UIADD3 UR9, UR9, UR7, URZ ;  /* 0x0000000709097290 */ /* 0x000fe4000fffe03f */
        /* <DEDUP_REMOVED lines=34> */
.L_x_5346:
        /* <DEDUP_REMOVED lines=20> */
[----:B------:R-:W0:Y:S01]  /*f2c0*/  @P2 LDC R19, c[0x0][0xcec] ;  /* 0x00033b00ff132b82 */ /* 0x000e220000000800 */
[----:B------:R-:W-:Y:S01]  /*f2d0*/  IMAD.SHL.U32 R3, R3, 0x4, RZ ;  /* 0x0000000403037824 */ /* 0x000fe200078e00ff */
[----:B------:R-:W-:Y:S01]  /*f2e0*/  ISETP.GE.AND P0, PT, R194, UR12, PT ;  /* 0x0000000cc2007c0c */ /* 0x000fe2000bf06270 */
[----:B------:R-:W-:Y:S01]  /*f2f0*/  UIMAD UR7, UR14, UR10, URZ ;  /* 0x0000000a0e0772a4 */ /* 0x000fe2000f8e023f */
[----:B------:R-:W5:Y:S04]  /*f300*/  LD.E.128 R48, desc[UR44][R48.64] ;  /* 0x0000002c30307980 */ /* 0x000f68000c101d00 */
[----:B------:R-:W1:Y:S01]  /*f310*/  @P2 LDC R21, c[0x0][0xcf0] ;  /* 0x00033c00ff152b82 */ /* 0x000e620000000800 */
        /* <DEDUP_REMOVED lines=8> */
[----:B------:R-:W-:Y:S01]  /*f3a0*/  IMAD.SHL.U32 R6, R5, 0x8, RZ ;  /* 0x0000000805067824 */ /* 0x000fe200078e00ff */
[----:B------:R-:W-:Y:S01]  /*f3b0*/  UIMAD UR4, UR15, UR10, URZ ;  /* 0x0000000a0f0472a4 */ /* 0x000fe2000f8e023f */
[----:B------:R-:W-:Y:S01]  /*f3c0*/  VIADD R82, R0, UR38 ;  /* 0x0000002600527c36 */ /* 0x000fe20008000000 */
[----:B------:R-:W-:Y:S01]  /*f3d0*/  SEL R0, RZ, 0xffffffff, P0 ;  /* 0xffffffffff007807 */ /* 0x000fe20000000000 */
[----:B------:R-:W-:Y:S01]  /*f3e0*/  UIMAD.WIDE.U32 UR8, UR39, UR10, UR8 ;  /* 0x0000000a270872a5 */ /* 0x000fe2000f8e0008 */
[----:B------:R-:W-:Y:S01]  /*f3f0*/  LOP3.LUT R5, R6, 0x8, R3, 0xe2, !PT ;  /* 0x0000000806057812 */ /* 0x000fe200078ee203 */
[----:B------:R-:W-:Y:S01]  /*f400*/  UIMAD UR4, UR39, UR11, UR4 ;  /* 0x0000000b270472a4 */ /* 0x000fe2000f8e0204 */
[----:B------:R-:W5:Y:S01]  /*f410*/  LD.E.128 R52, desc[UR44][R52.64] ;  /* 0x0000002c34347980 */ /* 0x000f62000c101d00 */
[----:B------:R-:W-:Y:S01]  /*f420*/  IMAD.SHL.U32 R6, R0, 0x10, RZ ;  /* 0x0000001000067824 */ /* 0x000fe200078e00ff */
[----:B------:R-:W-:Y:S01]  /*f430*/  ULDC.64 UR10, c[0x0][0xbf0] ;  /* 0x0002fc00000a7ab9 */ /* 0x000fe20000000a00 */
[----:B0-----:R-:W-:Y:S01]  /*f440*/  @P2 IMAD.HI.U32 R0, R82, R19, RZ ;  /* 0x0000001352002227 */ /* 0x001fe200078e00ff */
[----:B------:R-:W-:Y:S01]  /*f450*/  UIADD3 UR9, UR9, UR4, URZ ;  /* 0x0000000409097290 */ /* 0x000fe2000fffe03f */
[----:B------:R-:W5:Y:S01]  /*f460*/  LD.E.128 R56, desc[UR44][R56.64] ;  /* 0x0000002c38387980 */ /* 0x000f62000c101d00 */
[----:B------:R-:W-:Y:S01]  /*f470*/  UIMAD UR4, UR40, UR10, URZ ;  /* 0x0000000a280472a4 */ /* 0x000fe2000f8e023f */
[----:B------:R-:W-:Y:S01]  /*f480*/  IMAD.MOV.U32 R3, RZ, RZ, R82 ;  /* 0x000000ffff037224 */ /* 0x000fe200078e0052 */
[----:B------:R-:W-:Y:S01]  /*f490*/  UIMAD.WIDE.U32 UR8, UR41, UR10, UR8 ;  /* 0x0000000a290872a5 */ /* 0x000fe2000f8e0008 */
[----:B-1----:R-:W-:Y:S01]  /*f4a0*/  @P2 SHF.R.U32.HI R3, RZ, R21, R0 ;  /* 0x00000015ff032219 */ /* 0x002fe20000011600 */
        /* <DEDUP_REMOVED lines=20> */
[----:B------:R-:W-:Y:S01]  /*f5f0*/  IMAD R19, R3, UR9, R80 ;  /* 0x0000000903137c24 */ /* 0x000fe2000f8e0250 */
[----:B------:R-:W-:Y:S01]  /*f600*/  ISETP.GE.AND P0, PT, R201, UR12, PT ;  /* 0x0000000cc9007c0c */ /* 0x000fe2000bf06270 */
[----:B------:R-:W-:Y:S01]  /*f610*/  IMAD.WIDE.U32 R20, R3, UR8, R20 ;  /* 0x0000000803147c25 */ /* 0x000fe2000f8e0014 */
[----:B------:R-:W-:Y:S01]  /*f620*/  @!PT LDS RZ, [RZ] ;  /* 0x00000000fffff984 */ /* 0x000fe20000000800 */
[----:B------:R-:W-:Y:S01]  /*f630*/  @!PT LDS RZ, [RZ] ;  /* 0x00000000fffff984 */ /* 0x000fe20000000800 */
[----:B------:R-:W-:Y:S01]  /*f640*/  @!PT LDS RZ, [RZ] ;  /* 0x00000000fffff984 */ /* 0x000fe20000000800 */
[----:B------:R-:W-:Y:S01]  /*f650*/  @!PT LDS RZ, [RZ] ;  /* 0x00000000fffff984 */ /* 0x000fe20000000800 */
[----:B------:R0:W-:Y:S06]  /*f660*/  MEMBAR.ALL.CTA ;  /* 0x0000000000007992 */ /* 0x0001ec0000008000 */
[----:B0-----:R-:W0:Y:S01]  /*f670*/  FENCE.VIEW.ASYNC.S ;  /* 0x00000000000073c6 */ /* 0x001e220000000000 */
[----:B------:R-:W-:Y:S01]  /*f680*/  ULDC.64 UR8, c[0x0][0xbd8] ;  /* 0x0002f60000087ab9 */ /* 0x000fe20000000a00 */
[----:B------:R-:W-:Y:S01]  /*f690*/  LOP3.LUT R6, R83, 0x20, R6, 0xe2, !PT ;  /* 0x0000002053067812 */ /* 0x000fe200078ee206 */
[----:B------:R-:W-:Y:S01]  /*f6a0*/  IMAD R0, R0, UR8, RZ ;  /* 0x0000000800007c24 */ /* 0x000fe2000f8e02ff */
[----:B------:R-:W-:Y:S01]  /*f6b0*/  SEL R3, RZ, 0x40, P0 ;  /* 0x00000040ff037807 */ /* 0x000fe20000000000 */
[----:B------:R-:W-:Y:S01]  /*f6c0*/  IMAD.IADD R21, R21, 0x1, R19 ;  /* 0x0000000115157824 */ /* 0x000fe200078e0213 */
[----:B------:R-:W-:Y:S01]  /*f6d0*/  ISETP.GE.AND P0, PT, R200, UR12, PT ;  /* 0x0000000cc8007c0c */ /* 0x000fe2000bf06270 */
[----:B-----5:R-:W-:Y:S01]  /*f6e0*/  IMAD R88, R4, R81, RZ ;  /* 0x0000005104587224 */ /* 0x020fe200078e02ff */
[----:B------:R-:W-:Y:S01]  /*f6f0*/  LOP3.LUT R3, R6, R3, RZ, 0xfc, !PT ;  /* 0x0000000306037212 */ /* 0x000fe200078efcff */
[----:B------:R-:W-:Y:S01]  /*f700*/  VIADD R87, R198, UR38 ;  /* 0x00000026c6577c36 */ /* 0x000fe20008000000 */
[----:B------:R-:W-:Y:S01]  /*f710*/  SEL R6, RZ, 0x80, P0 ;  /* 0x00000080ff067807 */ /* 0x000fe20000000000 */
[C---:B------:R-:W-:Y:S01]  /*f720*/  IMAD R19, R5.reuse, UR9, R0 ;  /* 0x0000000905137c24 */ /* 0x040fe2000f8e0200 */
[----:B------:R-:W-:Y:S01]  /*f730*/  BSSY B1, `(.L_x_5347) ;  /* 0x000002d000017945 */ /* 0x000fe20003800000 */
[----:B------:R-:W-:Y:S01]  /*f740*/  IMAD.WIDE.U32 R4, R5, UR8, R20 ;  /* 0x0000000805047c25 */ /* 0x000fe2000f8e0014 */
[----:B------:R-:W-:Y:S01]  /*f750*/  ISETP.GE.AND P1, PT, R87, R88, PT ;  /* 0x000000585700720c */ /* 0x000fe20003f26270 */
[----:B------:R-:W-:Y:S01]  /*f760*/  ULDC.64 UR8, c[0x0][0xb80] ;  /* 0x0002e00000087ab9 */ /* 0x000fe20000000a00 */
[----:B------:R-:W-:Y:S01]  /*f770*/  LOP3.LUT R6, R3, R6, RZ, 0xfc, !PT ;  /* 0x0000000603067212 */ /* 0x000fe200078efcff */
[----:B------:R-:W-:Y:S01]  /*f780*/  IMAD.IADD R5, R5, 0x1, R19 ;  /* 0x0000000105057824 */ /* 0x000fe200078e0213 */
[----:B------:R-:W-:Y:S01]  /*f790*/  LEA R19, P2, R4, UR8, 0x1 ;  /* 0x0000000804137c11 */ /* 0x000fe2000f8408ff */
[----:B------:R-:W-:-:S03]  /*f7a0*/  VIADD R0, R17, 0x38820 ;  /* 0x0003882011007836 */ /* 0x000fc60000000000 */
[----:B------:R-:W-:Y:S01]  /*f7b0*/  LEA.HI.X R86, R4, UR9, R5, 0x1, P2 ;  /* 0x0000000904567c11 */ /* 0x000fe200090f0c05 */
[----:B0-----:R0:W1:Y:S01]  /*f7c0*/  SHFL.IDX PT, R20, R19, RZ, 0x181f ;  /* 0x00181fff13147589 */ /* 0x00106200000e0000 */
[----:B------:R-:W-:-:S03]  /*f7d0*/  PRMT R0, RZ, 0x654, R0 ;  /* 0x00000654ff007816 */ /* 0x000fc60000000000 */
[----:B------:R0:W2:Y:S01]  /*f7e0*/  SHFL.IDX PT, R21, R86, RZ, 0x181f ;  /* 0x00181fff56157589 */ /* 0x0000a200000e0000 */
[----:B------:R0:W-:Y:S01]  /*f7f0*/  SYNCS.ARRIVE.TRANS64.RED.A1T0 RZ, [R0+URZ], RZ ;  /* 0x000000ff00ff79a7 */ /* 0x0001e2000810043f */
        /* <DEDUP_REMOVED lines=32> */
.L_x_5348:
[----:B------:R-:W-:Y:S05]  /*fa00*/  BSYNC B1 ;  /* 0x0000000000017941 */ /* 0x000fea0003800000 */
.L_x_5347:
[----:B0-----:R-:W-:Y:S01]  /*fa10*/  VIADD R0, R87, 0x20 ;  /* 0x0000002057007836 */ /* 0x001fe20000000000 */
[----:B---3--:R0:W3:Y:S04]  /*fa20*/  SHFL.IDX PT, R9, R86, 0x1, 0x181f ;  /* 0x00381f0056097f89 */ /* 0x0080e800000e0000 */
[----:B------:R-:W-:Y:S01]  /*fa30*/  ISETP.GE.AND P0, PT, R0, R88, PT ;  /* 0x000000580000720c */ /* 0x000fe20003f06270 */
[----:B------:R0:W4:-:S12]  /*fa40*/  SHFL.IDX PT, R8, R19, 0x1, 0x181f ;  /* 0x00381f0013087f89 */ /* 0x00011800000e0000 */
[----:B0-----:R-:W-:Y:S05]  /*fa50*/  @P0 BRA `(.L_x_5349) ;  /* 0x0000001000040947 */ /* 0x001fea0003800000 */
[----:B------:R-:W-:Y:S02]  /*fa60*/  ISETP.GE.AND P0, PT, R23, UR12, PT ;  /* 0x0000000c17007c0c */ /* 0x000fe4000bf06270 */
[----:B------:R-:W-:Y:S02]  /*fa70*/  ISETP.GE.AND P5, PT, R196, UR12, PT ;  /* 0x0000000cc4007c0c */ /* 0x000fe4000bfa6270 */
[----:B------:R-:W-:Y:S02]  /*fa80*/  ISETP.GE.AND P3, PT, R195, UR12, PT ;  /* 0x0000000cc3007c0c */ /* 0x000fe4000bf66270 */
[----:B------:R-:W-:Y:S02]  /*fa90*/  ISETP.GE.AND P2, PT, R194, UR12, PT ;  /* 0x0000000cc2007c0c */ /* 0x000fe4000bf46270 */
[----:B------:R-:W-:-:S05]  /*faa0*/  ISETP.GE.AND P1, PT, R193, UR12, PT ;  /* 0x0000000cc1007c0c */ /* 0x000fca000bf26270 */
[----:B---34-:R-:W-:Y:S02]  /*fab0*/  @!P0 IMAD.WIDE R4, R23, 0x2, R8 ;  /* 0x0000000217048825 */ /* 0x018fe400078e0208 */
        /* <DEDUP_REMOVED lines=27> */
.L_x_5344:
        /* <DEDUP_REMOVED lines=31> */
.L_x_5350:
        /* <DEDUP_REMOVED lines=45> */
.L_x_5352:
[----:B------:R-:W-:Y:S05]  /*10130*/  BSYNC B1 ;  /* 0x0000000000017941 */ /* 0x000fea0003800000 */
.L_x_5351:
        /* <DEDUP_REMOVED lines=110> */
.L_x_5354:
[----:B------:R-:W-:Y:S05]  /*10820*/  BSYNC B1 ;  /* 0x0000000000017941 */ /* 0x000fea0003800000 */
.L_x_5353:
        /* <DEDUP_REMOVED lines=36> */
.L_x_5349:
[----:B------:R-:W-:Y:S05]  /*10a70*/  BSYNC B0 ;  /* 0x0000000000007941 */ /* 0x000fea0003800000 */
.L_x_5343:
[----:B------:R-:W-:Y:S02]  /*10a80*/  ULDC UR4, c[0x0][0xd3c] ;  /* 0x00034f0000047ab9 */ /* 0x000fe40000000800 */
[----:B------:R-:W-:-:S13]  /*10a90*/  ISETP.GE.AND P0, PT, R7, UR4, PT ;  /* 0x0000000407007c0c */ /* 0x000fda000bf06270 */
[----:B------:R-:W-:Y:S05]  /*10aa0*/  @!P0 BRA `(.L_x_5355) ;  /* 0xffffff0400748947 */ /* 0x000fea000383ffff */
[----:B------:R-:W-:Y:S05]  /*10ab0*/  EXIT ;  /* 0x000000000000794d */ /* 0x000fea0003800000 */
.L_x_5303:
        /* <DEDUP_REMOVED lines=18> */
.L_x_5356:
        /* <DEDUP_REMOVED lines=42> */
.L_x_5362:
        /* <DEDUP_REMOVED lines=12> */
.L_x_5361:
[----:B------:R-:W-:Y:S05]  /*10f40*/  BSYNC B0 ;  /* 0x0000000000007941 */ /* 0x000fea0003800000 */
.L_x_5360:
        /* <DEDUP_REMOVED lines=21> */
.L_x_5358:
        /* <DEDUP_REMOVED lines=20> */
.L_x_5363:
        /* <DEDUP_REMOVED lines=56> */
.L_x_5359:
[----:B------:R-:W-:Y:S02]  /*11560*/  IMAD.MOV.U32 R17, RZ, RZ, RZ ;  /* 0x000000ffff117224 */ /* 0x000fe400078e00ff */
[----:B------:R-:W-:Y:S02]  /*11570*/  IMAD.U32 R16, RZ, RZ, UR6 ;  /* 0x00000006ff107e24 */ /* 0x000fe4000f8e00ff */
[----:B------:R-:W-:-:S07]  /*11580*/  IMAD.MOV.U32 R18, RZ, RZ, RZ ;  /* 0x000000ffff127224 */ /* 0x000fce00078e00ff */
.L_x_5364:
[----:B------:R-:W-:-:S13]  /*11590*/  ISETP.NE.AND P0, PT, R0, RZ, PT ;  /* 0x000000ff0000720c */ /* 0x000fda0003f05270 */
[----:B------:R-:W1:Y:S01]  /*115a0*/  @!P0 S2R R3, SR_CgaCtaId ;  /* 0x0000000000038919 */ /* 0x000e620000008800 */
[----:B------:R-:W-:-:S04]  /*115b0*/  @!P0 MOV R0, 0x400 ;  /* 0x0000040000008802 */ /* 0x000fc80000000f00 */
[----:B-1----:R-:W-:-:S05]  /*115c0*/  @!P0 LEA R0, R3, R0, 0x18 ;  /* 0x0000000003008211 */ /* 0x002fca00078ec0ff */
[----:B------:R2:W-:Y:S01]  /*115d0*/  @!P0 STS.128 [R0+0x388d0], R16 ;  /* 0x0388d01000008388 */ /* 0x0005e20000000c00 */
[----:B------:R-:W-:Y:S06]  /*115e0*/  BAR.ARV 0x5, 0x180 ;  /* 0x0146000000007b1d */ /* 0x000fec0000002000 */
.L_x_5357:
        /* <DEDUP_REMOVED lines=11> */
[----:B------:R-:W-:Y:S01]  /*116a0*/  ULDC UR37, c[0x0][0xc] ;  /* 0x0000030000257ab9 */ /* 0x000fe20000000800 */
[----:B------:R-:W-:Y:S01]  /*116b0*/  ULDC.64 UR38, c[0x0][0x198] ;  /* 0x0000660000267ab9 */ /* 0x000fe20000000a00 */
        /* <DEDUP_REMOVED lines=26> */
.L_x_5489:
        /* <DEDUP_REMOVED lines=56> */
.L_x_5366:
        /* <DEDUP_REMOVED lines=12> */
.L_x_5367:
[----:B------:R-:W-:Y:S05]  /*11ca0*/  @!P0 BRA `(.L_x_5368) ;  /* 0x00000000000c8947 */ /* 0x000fea0003800000 */
[----:B------:R-:W2:Y:S04]  /*11cb0*/  LDG.E R6, desc[UR44][R4.64] ;  /* 0x0000002c04067981 */ /* 0x000ea8000c1e1900 */
[----:B------:R-:W2:Y:S02]  /*11cc0*/  LDG.E R4, desc[UR44][R4.64+0x4] ;  /* 0x0000042c04047981 */ /* 0x000ea4000c1e1900 */
[----:B--2---:R-:W-:-:S07]  /*11cd0*/  IMAD.IADD R6, R4, 0x1, -R6 ;  /* 0x0000000104067824 */ /* 0x004fce00078e0a06 */
.L_x_5368:
        /* <DEDUP_REMOVED lines=9> */
[----:B----4-:R-:W-:Y:S01]  /*11d70*/  @P0 SHF.R.U32.HI R0, RZ, R3, R2 ;  /* 0x00000003ff000219 */ /* 0x010fe20000011602 */
[C---:B------:R-:W-:Y:S01]  /*11d80*/  VIADD R3, R6.reuse, 0x3f ;  /* 0x0000003f06037836 */ /* 0x040fe20000000000 */
[----:B------:R-:W-:-:S05]  /*11d90*/  IADD3 R2, R6, 0x40, -R9 ;  /* 0x0000004006027810 */ /* 0x000fca0007ffe809 */
[----:B------:R-:W-:Y:S01]  /*11da0*/  IMAD.IADD R0, R2, 0x1, R0 ;  /* 0x0000000102007824 */ /* 0x000fe200078e0200 */
[----:B------:R-:W-:-:S04]  /*11db0*/  SHF.R.S32.HI R2, RZ, 0x1f, R3 ;  /* 0x0000001fff027819 */ /* 0x000fc80000011403 */
[----:B------:R-:W-:Y:S02]  /*11dc0*/  LEA.HI R3, R2, R3, RZ, 0x6 ;  /* 0x0000000302037211 */ /* 0x000fe400078f30ff */
[----:B------:R-:W-:Y:S02]  /*11dd0*/  SHF.R.S32.HI R2, RZ, 0x1f, R0 ;  /* 0x0000001fff027819 */ /* 0x000fe40000011400 */
[----:B------:R-:W-:Y:S02]  /*11de0*/  SHF.R.S32.HI R3, RZ, 0x6, R3 ;  /* 0x00000006ff037819 */ /* 0x000fe40000011403 */
[----:B------:R-:W-:-:S04]  /*11df0*/  LEA.HI R2, R2, R0, RZ, 0x6 ;  /* 0x0000000002027211 */ /* 0x000fc800078f30ff */
        /* <DEDUP_REMOVED lines=22> */
.L_x_5370:
        /* <DEDUP_REMOVED lines=21> */
.L_x_5373:
[----:B------:R-:W-:Y:S05]  /*120b0*/  BSYNC B6 ;  /* 0x0000000000067941 */ /* 0x000fea0003800000 */
.L_x_5372:
        /* <DEDUP_REMOVED lines=21> */
.L_x_5376:
        /* <DEDUP_REMOVED lines=16> */
.L_x_5375:
[----:B------:R-:W-:Y:S05]  /*12310*/  BSYNC B6 ;  /* 0x0000000000067941 */ /* 0x000fea0003800000 */
.L_x_5374:
        /* <DEDUP_REMOVED lines=25> */
.L_x_5506:
[----:B--2---:R-:W2:Y:S01]  /*124b0*/  LDL.LU R5, [R1+0x8] ;  /* 0x0000080001057983 */ /* 0x004ea20000300800 */
[----:B------:R-:W-:Y:S02]  /*124c0*/  PLOP3.LUT P1, PT, PT, PT, PT, 0x8, 0x0 ;  /* 0x000000000000781c */ /* 0x000fe40003f2e170 */
[----:B---3--:R-:W-:Y:S01]  /*124d0*/  ISETP.NE.AND P0, PT, R14, RZ, PT ;  /* 0x000000ff0e00720c */ /* 0x008fe20003f05270 */
[----:B------:R3:W-:Y:S04]  /*124e0*/  STL [R1], R0 ;  /* 0x0000000001007387 */ /* 0x0007e80000100800 */
[----:B------:R3:W-:Y:S01]  /*124f0*/  STL [R1+0x2c], R4 ;  /* 0x00002c0401007387 */ /* 0x0007e20000100800 */
[----:B--2---:R-:W-:-:S05]  /*12500*/  LOP3.LUT R5, R5, 0xfffffffe, RZ, 0xc0, !PT ;  /* 0xfffffffe05057812 */ /* 0x004fca00078ec0ff */
[----:B------:R-:W-:-:S05]  /*12510*/  @P1 LOP3.LUT R5, R5, 0x1, RZ, 0xfc, !PT ;  /* 0x0000000105051812 */ /* 0x000fca00078efcff */
[----:B------:R3:W-:Y:S01]  /*12520*/  STL [R1+0x8], R5 ;  /* 0x0000080501007387 */ /* 0x0007e20000100800 */
[----:B------:R-:W-:Y:S05]  /*12530*/  @P0 BRA `(.L_x_5378) ;  /* 0x0000000400240947 */ /* 0x000fea0003800000 */
[----:B------:R-:W-:-:S03]  /*12540*/  UMOV UR4, 0xffffffff ;  /* 0xffffffff00047882 */ /* 0x000fc60000000000 */
[----:B------:R-:W-:Y:S05]  /*12550*/  BRA.DIV UR4, `(.L_x_5379) ;  /* 0x0000006a04ec7947 */ /* 0x000fea000b800000 */
[----:B------:R-:W-:-:S13]  /*12560*/  ELECT P6, URZ, PT ;  /* 0x00000000003f782f */ /* 0x000fda00038c0000 */
.L_x_5509:
[----:B------:R-:W-:Y:S05]  /*12570*/  @!P6 BRA `(.L_x_5378) ;  /* 0x000000040014e947 */ /* 0x000fea0003800000 */
[----:B------:R-:W-:-:S04]  /*12580*/  ISETP.NE.U32.AND P0, PT, R2, RZ, PT ;  /* 0x000000ff0200720c */ /* 0x000fc80003f05070 */
[----:B------:R-:W-:-:S13]  /*12590*/  ISETP.NE.AND.EX P0, PT, R3, RZ, PT, P0 ;  /* 0x000000ff0300720c */ /* 0x000fda0003f05300 */
[----:B------:R-:W-:Y:S05]  /*125a0*/  @!P0 BRA `(.L_x_5380) ;  /* 0x0000000000548947 */ /* 0x000fea0003800000 */
[----:B------:R-:W2:Y:S01]  /*125b0*/  LDC R6, c[0x0][0x43c] ;  /* 0x00010f00ff067b82 */ /* 0x000ea20000000800 */
[----:B01----:R-:W-:Y:S01]  /*125c0*/  IMAD.MOV.U32 R9, RZ, RZ, R4 ;  /* 0x000000ffff097224 */ /* 0x003fe200078e0004 */
[----:B------:R-:W-:-:S03]  /*125d0*/  ULDC.64 UR4, c[0x0][0x428] ;  /* 0x00010a0000047ab9 */ /* 0x000fc60000000a00 */
[----:B---3--:R-:W-:Y:S01]  /*125e0*/  IMAD.MOV.U32 R0, RZ, RZ, R9 ;  /* 0x000000ffff007224 */ /* 0x008fe200078e0009 */
[----:B--2---:R-:W-:-:S13]  /*125f0*/  ISETP.NE.AND P0, PT, R6, 0x1, PT ;  /* 0x000000010600780c */ /* 0x004fda0003f05270 */
        /* <DEDUP_REMOVED lines=14> */
[----:B------:R-:W3:Y:S04]  /*126e0*/  LDG.E R0, desc[UR44][R2.64] ;  /* 0x0000002c02007981 */ /* 0x000ee8000c1e1900 */
[----:B---3--:R2:W-:Y:S02]  /*126f0*/  STL [R1], R0 ;  /* 0x0000000001007387 */ /* 0x0085e40000100800 */
.L_x_5380:
[----:B------:R-:W4:Y:S04]  /*12700*/  LDL R7, [R1+0x4] ;  /* 0x0000040001077983 */ /* 0x000f280000100800 */
[----:B--23--:R-:W4:Y:S04]  /*12710*/  LDL R0, [R1+0xc] ;  /* 0x00000c0001007983 */ /* 0x00cf280000100800 */
[----:B------:R-:W2:Y:S01]  /*12720*/  LDL R2, [R1+0x18] ;  /* 0x0000180001027983 */ /* 0x000ea20000100800 */
[----:B----4-:R-:W-:Y:S01]  /*12730*/  IMAD R0, R0, 0x8, R7 ;  /* 0x0000000800007824 */ /* 0x010fe200078e0207 */
[----:B--2---:R-:W-:-:S04]  /*12740*/  SHF.L.U32 R2, R2, 0x1f, RZ ;  /* 0x0000001f02027819 */ /* 0x004fc800000006ff */
[----:B------:R-:W2:Y:S02]  /*12750*/  SYNCS.PHASECHK.TRANS64.TRYWAIT P0, [R0+URZ+0x38840], R2 ;  /* 0x03884002000075a7 */ /* 0x000ea4000800017f */
[----:B--2---:R-:W-:Y:S05]  /*12760*/  @!P0 BRA `(.L_x_5381) ;  /* 0x0000006800888947 */ /* 0x004fea0003800000 */
.L_x_5510:
        /* <DEDUP_REMOVED lines=11> */
.L_x_5382:
[----:B------:R-:W3:Y:S04]  /*12820*/  LDL R6, [R1+0x4] ;  /* 0x0000040001067983 */ /* 0x000ee80000100800 */
[----:B------:R-:W3:Y:S04]  /*12830*/  LDL R5, [R1+0xc] ;  /* 0x00000c0001057983 */ /* 0x000ee80000100800 */
[----:B------:R-:W4:Y:S04]  /*12840*/  LDL R7, [R1+0x2c] ;  /* 0x00002c0001077983 */ /* 0x000f280000100800 */
[----:B------:R-:W5:Y:S04]  /*12850*/  LDL R4, [R1+0x20] ;  /* 0x0000200001047983 */ /* 0x000f680000100800 */
[----:B------:R-:W5:Y:S04]  /*12860*/  LDL R3, [R1] ;  /* 0x0000000001037983 */ /* 0x000f680000100800 */
[----:B--2---:R-:W2:Y:S01]  /*12870*/  LDL.LU R2, [R1+0x8] ;  /* 0x0000080001027983 */ /* 0x004ea20000300800 */
        /* <DEDUP_REMOVED lines=8> */
[----:B---3--:R-:W-:Y:S01]  /*12900*/  IMAD R0, R5, 0x2000, R6 ;  /* 0x0000200005007824 */ /* 0x008fe200078e0206 */
[----:B----4-:R-:W-:-:S04]  /*12910*/  R2UR UR11, R7 ;  /* 0x00000000070b72ca */ /* 0x010fc800000e0000 */
[----:B------:R-:W-:Y:S02]  /*12920*/  R2UR UR8, R0 ;  /* 0x00000000000872ca */ /* 0x000fe400000e0000 */
[----:B-----5:R-:W-:Y:S02]  /*12930*/  R2UR UR4, R4 ;  /* 0x00000000040472ca */ /* 0x020fe400000e0000 */
[----:B------:R-:W-:Y:S02]  /*12940*/  R2UR UR13, R3 ;  /* 0x00000000030d72ca */ /* 0x000fe400000e0000 */
[----:B--2---:R-:W-:-:S07]  /*12950*/  LOP3.LUT R2, R2, 0xfffffffe, RZ, 0xc0, !PT ;  /* 0xfffffffe02027812 */ /* 0x004fce00078ec0ff */
[----:B------:R-:W-:Y:S02]  /*12960*/  UIADD3 UR8, UR8, 0x22400, URZ ;  /* 0x0002240008087890 */ /* 0x000fe4000fffe03f */
[----:B------:R-:W-:Y:S01]  /*12970*/  ULEA UR11, UR11, UR4, 0x6 ;  /* 0x000000040b0b7291 */ /* 0x000fe2000f8e303f */
[----:B------:R-:W-:Y:S02]  /*12980*/  @P0 LOP3.LUT R2, R2, 0x1, RZ, 0xfc, !PT ;  /* 0x0000000102020812 */ /* 0x000fe400078efcff */
[----:B------:R-:W-:-:S03]  /*12990*/  UMOV UR4, 0x0 ;  /* 0x0000000000047882 */ /* 0x000fc60000000000 */
[----:B------:R2:W-:Y:S03]  /*129a0*/  STL [R1+0x8], R2 ;  /* 0x0000080201007387 */ /* 0x0005e60000100800 */
[----:B------:R2:W-:Y:S01]  /*129b0*/  UTMALDG.4D [UR8], [UR6], desc[UR4] ;  /* 0x00000408060075b4 */ /* 0x0005e20008019000 */
[----:B------:R-:W-:Y:S02]  /*129c0*/  NOP ;  /* 0x0000000000007918 */ /* 0x000fe40000000000 */
.L_x_5378:
[----:B---3--:R-:W3:Y:S04]  /*129d0*/  LDL R0, [R1+0x4] ;  /* 0x0000040001007983 */ /* 0x008ee80000100800 */
        /* <DEDUP_REMOVED lines=16> */
[----:B---3--:R-:W-:-:S05]  /*12ae0*/  SHF.R.S32.HI R0, RZ, 0x1f, R18 ;  /* 0x0000001fff007819 */ /* 0x008fca0000011412 */
        /* <DEDUP_REMOVED lines=19> */
.L_x_5384:
[----:B------:R-:W-:Y:S05]  /*12c20*/  BSYNC B6 ;  /* 0x0000000000067941 */ /* 0x000fea0003800000 */
.L_x_5383:
[----:B------:R-:W3:Y:S01]  /*12c30*/  LDL R4, [R1+0x40] ;  /* 0x0000400001047983 */ /* 0x000ee20000100800 */
[----:B------:R-:W4:Y:S01]  /*12c40*/  LDC R7, c[0x0][0x448] ;  /* 0x00011200ff077b82 */ /* 0x000f220000000800 */
[----:B------:R-:W-:Y:S01]  /*12c50*/  ULDC.64 UR4, c[0x0][0x298] ;  /* 0x0000a60000047ab9 */ /* 0x000fe20000000a00 */
[----:B------:R-:W-:Y:S01]  /*12c60*/  ULDC.64 UR6, c[0x0][0x280] ;  /* 0x0000a00000067ab9 */ /* 0x000fe20000000a00 */
[----:B------:R-:W3:Y:S04]  /*12c70*/  LDL R10, [R1+0x28] ;  /* 0x00002800010a7983 */ /* 0x000ee80000100800 */
[----:B01----:R-:W3:Y:S01]  /*12c80*/  LDL R9, [R1+0x4c] ;  /* 0x00004c0001097983 */ /* 0x003ee20000100800 */
[----:B--2---:R-:W0:Y:S01]  /*12c90*/  S2R R2, SR_TID.X ;  /* 0x0000000000027919 */ /* 0x004e220000002100 */
[----:B------:R-:W1:Y:S02]  /*12ca0*/  S2R R0, SR_TID.X ;  /* 0x0000000000007919 */ /* 0x000e640000002100 */
[----:B------:R-:W2:Y:S04]  /*12cb0*/  LDL R8, [R1+0x50] ;  /* 0x0000500001087983 */ /* 0x000ea80000100800 */
[----:B------:R-:W2:Y:S01]  /*12cc0*/  LDL R6, [R1+0x38] ;  /* 0x0000380001067983 */ /* 0x000ea20000100800 */
[----:B----4-:R-:W-:-:S13]  /*12cd0*/  ISETP.NE.AND P0, PT, R7, 0x1, PT ;  /* 0x000000010700780c */ /* 0x010fda0003f05270 */
[----:B------:R-:W4:Y:S01]  /*12ce0*/  @P0 LDC R3, c[0x0][0x450] ;  /* 0x00011400ff030b82 */ /* 0x000f220000000800 */
[----:B0-----:R-:W-:-:S04]  /*12cf0*/  LOP3.LUT R2, R2, 0x7f, RZ, 0xc0, !PT ;  /* 0x0000007f02027812 */ /* 0x001fc800078ec0ff */
[----:B------:R-:W-:Y:S01]  /*12d00*/  SHF.R.U32.HI R2, RZ, 0x3, R2 ;  /* 0x00000003ff027819 */ /* 0x000fe20000011602 */
[----:B-1----:R-:W-:-:S05]  /*12d10*/  IMAD.SHL.U32 R0, R0, 0x10, RZ ;  /* 0x0000001000007824 */ /* 0x002fca00078e00ff */
[----:B------:R-:W-:Y:S02]  /*12d20*/  LOP3.LUT R0, R2, 0x70, R0, 0xf8, !PT ;  /* 0x0000007002007812 */ /* 0x000fe400078ef800 */
[----:B------:R-:W0:Y:S03]  /*12d30*/  @P0 LDC R2, c[0x0][0x44c] ;  /* 0x00011300ff020b82 */ /* 0x000e260000000800 */
[----:B------:R-:W-:-:S04]  /*12d40*/  IMAD R5, R17, 0x40, R0 ;  /* 0x0000004011057824 */ /* 0x000fc800078e0200 */
[----:B------:R-:W-:Y:S01]  /*12d50*/  IMAD.MOV.U32 R0, RZ, RZ, R5 ;  /* 0x000000ffff007224 */ /* 0x000fe200078e0005 */
[----:B------:R1:W-:Y:S01]  /*12d60*/  STL [R1+0x24], R5 ;  /* 0x0000240501007387 */ /* 0x0003e20000100800 */
[----:B0-----:R-:W-:-:S05]  /*12d70*/  @P0 IMAD.HI.U32 R2, R5, R2, RZ ;  /* 0x0000000205020227 */ /* 0x001fca00078e00ff */
[----:B----4-:R-:W-:Y:S01]  /*12d80*/  @P0 SHF.R.U32.HI R0, RZ, R3, R2 ;  /* 0x00000003ff000219 */ /* 0x010fe20000011602 */
[----:B---3--:R-:W-:-:S04]  /*12d90*/  IMAD R2, R4, UR4, RZ ;  /* 0x0000000404027c24 */ /* 0x008fc8000f8e02ff */
        /* <DEDUP_REMOVED lines=10> */
[----:B--2---:R-:W-:Y:S02]  /*12e40*/  IMAD R4, R8, UR4, RZ ;  /* 0x0000000408047c24 */ /* 0x004fe4000f8e02ff */
[----:B------:R-:W2:Y:S01]  /*12e50*/  S2R R8, SR_TID.X ;  /* 0x0000000000087919 */ /* 0x000ea20000002100 */
        /* <DEDUP_REMOVED lines=13> */
[----:B--2---:R-:W-:Y:S02]  /*12f30*/  IMAD.SHL.U32 R10, R8, 0x8, RZ ;  /* 0x00000008080a7824 */ /* 0x004fe400078e00ff */
[----:B------:R-:W-:Y:S02]  /*12f40*/  IMAD R6, R6, UR4, RZ ;  /* 0x0000000406067c24 */ /* 0x000fe4000f8e02ff */
[----:B-1----:R-:W-:Y:S01]  /*12f50*/  IMAD.WIDE.U32 R4, R0, UR4, R2 ;  /* 0x0000000400047c25 */ /* 0x002fe2000f8e0002 */
        /* <DEDUP_REMOVED lines=47> */
.L_x_5519:
        /* <DEDUP_REMOVED lines=12> */
.L_x_5386:
        /* <DEDUP_REMOVED lines=38> */
.L_x_5388:
[----:B------:R-:W-:Y:S05]  /*13570*/  BSYNC B6 ;  /* 0x0000000000067941 */ /* 0x000fea0003800000 */
.L_x_5387:
        /* <DEDUP_REMOVED lines=188> */
.L_x_5529:
        /* <DEDUP_REMOVED lines=31> */
.L_x_5391:
[----:B------:R-:W-:Y:S05]  /*14330*/  BSYNC B0 ;  /* 0x0000000000007941 */ /* 0x000fea0003800000 */
.L_x_5390:
[----:B--2---:R2:W5:Y:S01]  /*14340*/  LDL R0, [R1+0x4] ;  /* 0x0000040001007983 */ /* 0x0045620000100800 */
[----:B------:R-:W-:Y:S01]  /*14350*/  PLOP3.LUT P0, PT, PT, PT, PT, 0x80, 0x0 ;  /* 0x000000000000781c */ /* 0x000fe20003f0f070 */
[----:B------:R-:W-:-:S12]  /*14360*/  NOP ;  /* 0x0000000000007918 */ /* 0x000fd80000000000 */
.L_x_5392:
        /* <DEDUP_REMOVED lines=19> */
.L_x_5530:
[----:B------:R-:W-:Y:S05]  /*144a0*/  BSYNC B0 ;  /* 0x0000000000007941 */ /* 0x000fea0003800000 */
.L_x_5393:
        /* <DEDUP_REMOVED lines=16> */
.L_x_5531:
[----:B------:R-:W-:Y:S05]  /*145b0*/  BSYNC B1 ;  /* 0x0000000000017941 */ /* 0x000fea0003800000 */
.L_x_5397:
        /* <DEDUP_REMOVED lines=9> */
.L_x_5400:
[----:B------:R-:W-:Y:S05]  /*14650*/  BSYNC B1 ;  /* 0x0000000000017941 */ /* 0x000fea0003800000 */
.L_x_5399:
[----:B------:R-:W3:Y:S04]  /*14660*/  LDL R5, [R1+0x20] ;  /* 0x0000200001057983 */ /* 0x000ee80000100800 */
[----:B------:R-:W3:Y:S04]  /*14670*/  LDL.LU R3, [R1+0x2c] ;  /* 0x00002c0001037983 */ /* 0x000ee80000300800 */
[----:B------:R-:W4:Y:S04]  /*14680*/  LDL R4, [R1+0x4] ;  /* 0x0000040001047983 */ /* 0x000f280000100800 */
[----:B0-----:R-:W4:Y:S01]  /*14690*/  LDL R2, [R1+0xc] ;  /* 0x00000c0001027983 */ /* 0x001f220000100800 */
[----:B------:R-:W-:Y:S01]  /*146a0*/  UIADD3 UR4, UP0, UR38, 0x470, URZ ;  /* 0x0000047026047890 */ /* 0x000fe2000ff1e03f */
[----:B------:R-:W-:Y:S01]  /*146b0*/  PLOP3.LUT P0, PT, PT, PT, PT, 0x80, 0x0 ;  /* 0x000000000000781c */ /* 0x000fe20003f0f070 */
[----:B------:R-:W-:Y:S01]  /*146c0*/  VIADD R0, R0, 0x38850 ;  /* 0x0003885000007836 */ /* 0x000fe20000000000 */
[----:B------:R-:W-:Y:S01]  /*146d0*/  UMOV UR6, 0x0 ;  /* 0x0000000000067882 */ /* 0x000fe20000000000 */
[----:B------:R-:W-:Y:S01]  /*146e0*/  UIADD3.X UR5, URZ, UR39, URZ, UP0, !UPT ;  /* 0x000000273f057290 */ /* 0x000fe200087fe43f */
[----:B------:R-:W-:Y:S01]  /*146f0*/  UMOV UR7, 0x14f00000 ;  /* 0x14f0000000077882 */ /* 0x000fe20000000000 */
[----:B------:R-:W-:Y:S01]  /*14700*/  UMOV UR10, URZ ;  /* 0x0000003f000a7c82 */ /* 0x000fe20008000000 */
[----:B---3--:R-:W-:-:S02]  /*14710*/  IMAD R3, R3, 0x40, R5 ;  /* 0x0000004003037824 */ /* 0x008fc400078e0205 */
[----:B----4-:R-:W-:-:S04]  /*14720*/  IMAD R2, R2, 0x10000, R4 ;  /* 0x0001000002027824 */ /* 0x010fc800078e0204 */
[----:B------:R-:W-:-:S07]  /*14730*/  VIADD R4, R2, 0x400 ;  /* 0x0000040002047836 */ /* 0x000fce0000000000 */
.L_x_5401:
        /* <DEDUP_REMOVED lines=16> */
.L_x_5402:
        /* <DEDUP_REMOVED lines=16> */
.L_x_5403:
        /* <DEDUP_REMOVED lines=16> */
.L_x_5404:
        /* <DEDUP_REMOVED lines=16> */
.L_x_5405:
        /* <DEDUP_REMOVED lines=16> */
.L_x_5406:
        /* <DEDUP_REMOVED lines=16> */
.L_x_5407:
        /* <DEDUP_REMOVED lines=16> */
.L_x_5408:
        /* <DEDUP_REMOVED lines=11> */
.L_x_5396:
[----:B------:R-:W-:Y:S05]  /*14ef0*/  BSYNC B0 ;  /* 0x0000000000007941 */ /* 0x000fea0003800000 */
.L_x_5395:
[----:B-1----:R-:W3:Y:S01]  /*14f00*/  LDL R4, [R1+0x30] ;  /* 0x0000300001047983 */ /* 0x002ee20000100800 */
[----:B------:R-:W-:Y:S01]  /*14f10*/  BSSY B0, `(.L_x_5409) ;  /* 0x00002ca000007945 */ /* 0x000fe20003800000 */
[----:B---3--:R-:W-:-:S13]  /*14f20*/  ISETP.GE.AND P0, PT, R4, 0x2, PT ;  /* 0x000000020400780c */ /* 0x008fda0003f06270 */
[----:B------:R-:W-:Y:S05]  /*14f30*/  @!P0 BRA `(.L_x_5410) ;  /* 0x0000002c001c8947 */ /* 0x000fea0003800000 */
[C---:B------:R-:W-:Y:S01]  /*14f40*/  LOP3.LUT R0, R4.reuse, 0x1, RZ, 0xc0, !PT ;  /* 0x0000000104007812 */ /* 0x040fe200078ec0ff */
[----:B------:R-:W-:Y:S01]  /*14f50*/  VIADD R4, R4, 0xfffffffe ;  /* 0xfffffffe04047836 */ /* 0x000fe20000000000 */
[----:B------:R-:W-:Y:S02]  /*14f60*/  BSSY B2, `(.L_x_5411) ;  /* 0x00000f0000027945 */ /* 0x000fe40003800000 */
[----:B------:R-:W-:Y:S01]  /*14f70*/  ISETP.NE.U32.AND P0, PT, R0, 0x1, PT ;  /* 0x000000010000780c */ /* 0x000fe20003f05070 */
[----:B------:R-:W-:-:S12]  /*14f80*/  IMAD.MOV.U32 R0, RZ, RZ, R4 ;  /* 0x000000ffff007224 */ /* 0x000fd800078e0004 */
[----:B------:R-:W-:Y:S05]  /*14f90*/  @!P0 BRA `(.L_x_5412) ;  /* 0x0000000c00b08947 */ /* 0x000fea0003800000 */
        /* <DEDUP_REMOVED lines=38> */
.L_x_5415:
        /* <DEDUP_REMOVED lines=9> */
.L_x_5532:
[----:B------:R-:W-:Y:S05]  /*15290*/  BSYNC B3 ;  /* 0x0000000000037941 */ /* 0x000fea0003800000 */
.L_x_5416:
        /* <DEDUP_REMOVED lines=9> */
.L_x_5419:
[----:B------:R-:W-:Y:S05]  /*15330*/  BSYNC B3 ;  /* 0x0000000000037941 */ /* 0x000fea0003800000 */
.L_x_5418:
[----:B------:R-:W3:Y:S04]  /*15340*/  LDL R7, [R1+0x4] ;  /* 0x0000040001077983 */ /* 0x000ee80000100800 */
[----:B------:R-:W3:Y:S04]  /*15350*/  LDL R5, [R1+0xc] ;  /* 0x00000c0001057983 */ /* 0x000ee80000100800 */
[----:B------:R-:W4:Y:S01]  /*15360*/  LDL R6, [R1+0x20] ;  /* 0x0000200001067983 */ /* 0x000f220000100800 */
[----:B0-----:R-:W-:Y:S01]  /*15370*/  IMAD.MOV.U32 R8, RZ, RZ, RZ ;  /* 0x000000ffff087224 */ /* 0x001fe200078e00ff */
        /* <DEDUP_REMOVED lines=10> */
.L_x_5420:
        /* <DEDUP_REMOVED lines=14> */
.L_x_5533:
[----:B------:R-:W-:Y:S05]  /*15500*/  BSYNC B3 ;  /* 0x0000000000037941 */ /* 0x000fea0003800000 */
.L_x_5421:
        /* <DEDUP_REMOVED lines=11> */
.L_x_5424:
[----:B------:R-:W-:Y:S05]  /*155c0*/  BSYNC B3 ;  /* 0x0000000000037941 */ /* 0x000fea0003800000 */
.L_x_5423:
        /* <DEDUP_REMOVED lines=11> */
.L_x_5425:
        /* <DEDUP_REMOVED lines=16> */
.L_x_5426:
        /* <DEDUP_REMOVED lines=16> */
.L_x_5427:
        /* <DEDUP_REMOVED lines=16> */
.L_x_5428:
        /* <DEDUP_REMOVED lines=16> */
.L_x_5429:
        /* <DEDUP_REMOVED lines=16> */
.L_x_5430:
        /* <DEDUP_REMOVED lines=16> */
.L_x_5431:
        /* <DEDUP_REMOVED lines=16> */
.L_x_5432:
        /* <DEDUP_REMOVED lines=11> */
.L_x_5414:
[----:B------:R-:W-:Y:S05]  /*15e30*/  BSYNC B1 ;  /* 0x0000000000017941 */ /* 0x000fea0003800000 */
.L_x_5413:
[----:B------:R-:W3:Y:S02]  /*15e40*/  LDL.LU R5, [R1+0x30] ;  /* 0x0000300001057983 */ /* 0x000ee40000300800 */
[----:B---3--:R-:W-:-:S07]  /*15e50*/  VIADD R0, R5, 0xfffffffd ;  /* 0xfffffffd05007836 */ /* 0x008fce0000000000 */
.L_x_5412:
[----:B------:R-:W-:Y:S05]  /*15e60*/  BSYNC B2 ;  /* 0x0000000000027941 */ /* 0x000fea0003800000 */
.L_x_5411:
[----:B------:R-:W-:-:S13]  /*15e70*/  ISETP.NE.AND P0, PT, R4, RZ, PT ;  /* 0x000000ff0400720c */ /* 0x000fda0003f05270 */
[----:B------:R-:W-:Y:S05]  /*15e80*/  @!P0 BRA `(.L_x_5410) ;  /* 0x0000001c00488947 */ /* 0x000fea0003800000 */
.L_x_5473:
        /* <DEDUP_REMOVED lines=13> */
[----:B0-----:R-:W-:Y:S01]  /*15f60*/  IMAD.MOV.U32 R8, RZ, RZ, R0 ;  /* 0x000000ffff087224 */ /* 0x001fe200078e0000 */
        /* <DEDUP_REMOVED lines=23> */
.L_x_5435:
        /* <DEDUP_REMOVED lines=9> */
.L_x_5534:
[----:B------:R-:W-:Y:S05]  /*16170*/  BSYNC B2 ;  /* 0x0000000000027941 */ /* 0x000fea0003800000 */
.L_x_5436:
        /* <DEDUP_REMOVED lines=9> */
.L_x_5439:
[----:B------:R-:W-:Y:S05]  /*16210*/  BSYNC B2 ;  /* 0x0000000000027941 */ /* 0x000fea0003800000 */
.L_x_5438:
        /* <DEDUP_REMOVED lines=13> */
.L_x_5440:
        /* <DEDUP_REMOVED lines=14> */
.L_x_5535:
[----:B------:R-:W-:Y:S05]  /*163d0*/  BSYNC B2 ;  /* 0x0000000000027941 */ /* 0x000fea0003800000 */
.L_x_5441:
        /* <DEDUP_REMOVED lines=11> */
.L_x_5444:
[----:B------:R-:W-:Y:S05]  /*16490*/  BSYNC B2 ;  /* 0x0000000000027941 */ /* 0x000fea0003800000 */
.L_x_5443:
        /* <DEDUP_REMOVED lines=10> */
.L_x_5445:
        /* <DEDUP_REMOVED lines=16> */
.L_x_5446:
        /* <DEDUP_REMOVED lines=16> */
.L_x_5447:
        /* <DEDUP_REMOVED lines=16> */
.L_x_5448:
        /* <DEDUP_REMOVED lines=16> */
.L_x_5449:
        /* <DEDUP_REMOVED lines=16> */
.L_x_5450:
        /* <DEDUP_REMOVED lines=16> */
.L_x_5451:
        /* <DEDUP_REMOVED lines=16> */
.L_x_5452:
        /* <DEDUP_REMOVED lines=11> */
.L_x_5434:
[----:B------:R-:W-:Y:S05]  /*16cf0*/  BSYNC B1 ;  /* 0x0000000000017941 */ /* 0x000fea0003800000 */
.L_x_5433:
[----:B------:R-:W3:Y:S01]  /*16d00*/  LDL R2, [R1+0x8] ;  /* 0x0000080001027983 */ /* 0x000ee20000100800 */
[----:B------:R-:W-:Y:S01]  /*16d10*/  VIADD R7, R7, 0x1 ;  /* 0x0000000107077836 */ /* 0x000fe20000000000 */
[----:B------:R-:W-:Y:S04]  /*16d20*/  BSSY B1, `(.L_x_5453) ;  /* 0x00000e5000017945 */ /* 0x000fe80003800000 */
[----:B------:R-:W-:-:S04]  /*16d30*/  ISETP.NE.AND P0, PT, R7, 0x2, PT ;  /* 0x000000020700780c */ /* 0x000fc80003f05270 */
[----:B0-----:R-:W-:Y:S02]  /*16d40*/  SEL R9, R7, RZ, P0 ;  /* 0x000000ff07097207 */ /* 0x001fe40000000000 */
        /* <DEDUP_REMOVED lines=31> */
.L_x_5455:
        /* <DEDUP_REMOVED lines=9> */
.L_x_5536:
[----:B------:R-:W-:Y:S05]  /*16fd0*/  BSYNC B2 ;  /* 0x0000000000027941 */ /* 0x000fea0003800000 */
.L_x_5456:
        /* <DEDUP_REMOVED lines=9> */
.L_x_5459:
[----:B------:R-:W-:Y:S05]  /*17070*/  BSYNC B2 ;  /* 0x0000000000027941 */ /* 0x000fea0003800000 */
.L_x_5458:
        /* <DEDUP_REMOVED lines=14> */
.L_x_5460:
        /* <DEDUP_REMOVED lines=14> */
.L_x_5537:
[----:B------:R-:W-:Y:S05]  /*17240*/  BSYNC B2 ;  /* 0x0000000000027941 */ /* 0x000fea0003800000 */
.L_x_5461:
        /* <DEDUP_REMOVED lines=11> */
.L_x_5464:
[----:B------:R-:W-:Y:S05]  /*17300*/  BSYNC B2 ;  /* 0x0000000000027941 */ /* 0x000fea0003800000 */
.L_x_5463:
        /* <DEDUP_REMOVED lines=11> */
.L_x_5465:
        /* <DEDUP_REMOVED lines=16> */
.L_x_5466:
        /* <DEDUP_REMOVED lines=16> */
.L_x_5467:
        /* <DEDUP_REMOVED lines=16> */
.L_x_5468:
        /* <DEDUP_REMOVED lines=16> */
.L_x_5469:
        /* <DEDUP_REMOVED lines=16> */
.L_x_5470:
        /* <DEDUP_REMOVED lines=16> */
.L_x_5471:
        /* <DEDUP_REMOVED lines=16> */
.L_x_5472:
        /* <DEDUP_REMOVED lines=11> */
.L_x_5454:
[----:B------:R-:W-:Y:S05]  /*17b70*/  BSYNC B1 ;  /* 0x0000000000017941 */ /* 0x000fea0003800000 */
.L_x_5453:
[C---:B------:R-:W-:Y:S01]  /*17b80*/  ISETP.GT.AND P0, PT, R0.reuse, 0x1, PT ;  /* 0x000000010000780c */ /* 0x040fe20003f04270 */
[----:B------:R-:W-:-:S12]  /*17b90*/  VIADD R0, R0, 0xfffffffe ;  /* 0xfffffffe00007836 */ /* 0x000fd80000000000 */
[----:B------:R-:W-:Y:S05]  /*17ba0*/  @P0 BRA `(.L_x_5473) ;  /* 0xffffffe000b80947 */ /* 0x000fea000383ffff */
.L_x_5410:
[----:B------:R-:W-:Y:S05]  /*17bb0*/  BSYNC B0 ;  /* 0x0000000000007941 */ /* 0x000fea0003800000 */
.L_x_5409:
        /* <DEDUP_REMOVED lines=24> */
.L_x_5475:
[----:B------:R-:W-:Y:S05]  /*17d40*/  BSYNC B0 ;  /* 0x0000000000007941 */ /* 0x000fea0003800000 */
.L_x_5474:
[----:B------:R-:W-:-:S05]  /*17d50*/  SEL R0, R0, RZ, P0 ;  /* 0x000000ff00007207 */ /* 0x000fca0000000000 */
[----:B------:R3:W-:Y:S02]  /*17d60*/  STL [R1+0xc], R0 ;  /* 0x00000c0001007387 */ /* 0x0007e40000100800 */
.L_x_5371:
[----:B------:R-:W-:Y:S05]  /*17d70*/  BSYNC B7 ;  /* 0x0000000000077941 */ /* 0x000fea0003800000 */
.L_x_5369:
        /* <DEDUP_REMOVED lines=13> */
.L_x_5476:
        /* <DEDUP_REMOVED lines=36> */
.L_x_5547:
[----:B------:R-:W-:Y:S02]  /*18090*/  ULDC UR4, c[0x0][0xd38] ;  /* 0x00034e0000047ab9 */ /* 0x000fe40000000800 */
[----:B------:R-:W-:-:S04]  /*180a0*/  IMAD.U32 R4, RZ, RZ, UR4 ;  /* 0x00000004ff047e24 */ /* 0x000fc8000f8e00ff */
[----:B---3--:R-:W-:-:S04]  /*180b0*/  IMAD R16, R16, R4, RZ ;  /* 0x0000000410107224 */ /* 0x008fc800078e02ff */
[----:B------:R-:W-:-:S05]  /*180c0*/  IMAD.IADD R5, R5, 0x1, R16 ;  /* 0x0000000105057824 */ /* 0x000fca00078e0210 */
[----:B------:R-:W-:-:S13]  /*180d0*/  ISETP.GT.AND P6, PT, R5, R0, PT ;  /* 0x000000000500720c */ /* 0x000fda0003fc4270 */
[----:B------:R-:W-:Y:S05]  /*180e0*/  @P6 BRA `(.L_x_5479) ;  /* 0x00000000009c6947 */ /* 0x000fea0003800000 */
.L_x_5484:
        /* <DEDUP_REMOVED lines=14> */
.L_x_5482:
[----:B------:R-:W-:Y:S05]  /*181d0*/  BSYNC B0 ;  /* 0x0000000000007941 */ /* 0x000fea0003800000 */
.L_x_5481:
        /* <DEDUP_REMOVED lines=18> */
.L_x_5555:
[----:B------:R-:W-:Y:S02]  /*18300*/  ULDC UR4, c[0x0][0xd38] ;  /* 0x00034e0000047ab9 */ /* 0x000fe40000000800 */
[----:B------:R-:W-:-:S04]  /*18310*/  IMAD.U32 R4, RZ, RZ, UR4 ;  /* 0x00000004ff047e24 */ /* 0x000fc8000f8e00ff */
[----:B---3--:R-:W-:-:S04]  /*18320*/  IMAD R16, R16, R4, RZ ;  /* 0x0000000410107224 */ /* 0x008fc800078e02ff */
[----:B------:R-:W-:-:S05]  /*18330*/  IMAD.IADD R5, R16, 0x1, R5 ;  /* 0x0000000110057824 */ /* 0x000fca00078e0205 */
[----:B------:R-:W-:-:S13]  /*18340*/  ISETP.GT.AND P6, PT, R5, R0, PT ;  /* 0x000000000500720c */ /* 0x000fda0003fc4270 */
[----:B------:R-:W-:Y:S05]  /*18350*/  @!P6 BRA `(.L_x_5484) ;  /* 0xfffffffc0064e947 */ /* 0x000fea000383ffff */
.L_x_5479:
        /* <DEDUP_REMOVED lines=8> */
.L_x_5559:
[----:B------:R-:W-:Y:S01]  /*183e0*/  ISETP.NE.AND P0, PT, R5, RZ, PT ;  /* 0x000000ff0500720c */ /* 0x000fe20003f05270 */
[----:B------:R-:W-:-:S12]  /*183f0*/  IMAD.MOV.U32 R5, RZ, RZ, RZ ;  /* 0x000000ffff057224 */ /* 0x000fd800078e00ff */
[----:B------:R-:W-:Y:S05]  /*18400*/  @!P0 BRA `(.L_x_5486) ;  /* 0x0000000000148947 */ /* 0x000fea0003800000 */
[----:B------:R-:W-:Y:S01]  /*18410*/  UMOV UR4, 0xffffffff ;  /* 0xffffffff00047882 */ /* 0x000fe20000000000 */
[----:B------:R-:W-:Y:S02]  /*18420*/  VIADD R12, R6, 0xffffffff ;  /* 0xffffffff060c7836 */ /* 0x000fe40000000000 */
[----:B------:R-:W-:Y:S05]  /*18430*/  BRA.DIV UR4, `(.L_x_5487) ;  /* 0x0000002a049c7947 */ /* 0x000fea000b800000 */
[----:B-1----:R1:W0:Y:S02]  /*18440*/  SHFL.IDX PT, R3, R3, R12, 0x1f ;  /* 0x00001f0c03037589 */ /* 0x00222400000e0000 */
.L_x_5562:
[----:B0-----:R-:W-:-:S07]  /*18450*/  IMAD.MOV.U32 R5, RZ, RZ, R3 ;  /* 0x000000ffff057224 */ /* 0x001fce00078e0003 */
.L_x_5486:
        /* <DEDUP_REMOVED lines=66> */
.L_x_5480:
[----:B------:R-:W-:Y:S01]  /*18880*/  UMOV UR4, URZ ;  /* 0x0000003f00047c82 */ /* 0x000fe20008000000 */
[----:B------:R-:W-:Y:S01]  /*18890*/  UMOV UR5, URZ ;  /* 0x0000003f00057c82 */ /* 0x000fe20008000000 */
[----:B------:R-:W-:Y:S01]  /*188a0*/  ULDC UR6, c[0x0][0xd3c] ;  /* 0x00034f0000067ab9 */ /* 0x000fe20000000800 */
[----:B------:R-:W-:Y:S02]  /*188b0*/  IMAD.MOV.U32 R16, RZ, RZ, R0 ;  /* 0x000000ffff107224 */ /* 0x000fe400078e0000 */
[----:B------:R-:W-:Y:S02]  /*188c0*/  IMAD.U32 R17, RZ, RZ, UR4 ;  /* 0x00000004ff117e24 */ /* 0x000fe4000f8e00ff */
[----:B------:R-:W-:Y:S02]  /*188d0*/  IMAD.U32 R18, RZ, RZ, UR5 ;  /* 0x00000005ff127e24 */ /* 0x000fe4000f8e00ff */
[----:B------:R-:W-:-:S07]  /*188e0*/  IMAD.U32 R19, RZ, RZ, UR6 ;  /* 0x00000006ff137e24 */ /* 0x000fce000f8e00ff */
.L_x_5488:
        /* <DEDUP_REMOVED lines=12> */
.L_x_5477:
[----:B------:R-:W-:Y:S02]  /*189b0*/  ULDC UR4, c[0x0][0xd3c] ;  /* 0x00034f0000047ab9 */ /* 0x000fe40000000800 */
[----:B----4-:R-:W-:-:S13]  /*189c0*/  ISETP.GE.AND P0, PT, R19, UR4, PT ;  /* 0x0000000413007c0c */ /* 0x010fda000bf06270 */
[----:B------:R-:W-:Y:S05]  /*189d0*/  @!P0 BRA `(.L_x_5489) ;  /* 0xffffff8c00a08947 */ /* 0x000fea000383ffff */
[----:B------:R-:W-:Y:S05]  /*189e0*/  BSYNC B8 ;  /* 0x0000000000087941 */ /* 0x000fea0003800000 */
.L_x_5365:
        /* <DEDUP_REMOVED lines=12> */
.L_x_5563:
[----:B------:R-:W-:Y:S05]  /*18ab0*/  BSYNC B0 ;  /* 0x0000000000007941 */ /* 0x000fea0003800000 */
.L_x_5490:
[----:B------:R-:W-:-:S03]  /*18ac0*/  UMOV UR4, 0xffffffff ;  /* 0xffffffff00047882 */ /* 0x000fc60000000000 */
[----:B------:R-:W-:Y:S05]  /*18ad0*/  BRA.DIV UR4, `(.L_x_5492) ;  /* 0x0000002604307947 */ /* 0x000fea000b800000 */
[----:B------:R-:W1:Y:S02]  /*18ae0*/  S2R R2, SR_TID.X ;  /* 0x0000000000027919 */ /* 0x000e640000002100 */
[----:B-1----:R-:W-:-:S04]  /*18af0*/  SHF.R.U32.HI R2, RZ, 0x5, R2 ;  /* 0x00000005ff027819 */ /* 0x002fc80000011602 */
[----:B------:R-:W-:-:S05]  /*18b00*/  LOP3.LUT R2, R2, 0x3, RZ, 0xc0, !PT ;  /* 0x0000000302027812 */ /* 0x000fca00078ec0ff */
[----:B------:R1:W3:Y:S02]  /*18b10*/  SHFL.IDX PT, R14, R2, RZ, 0x1f ;  /* 0x00001fff020e7589 */ /* 0x0002e400000e0000 */
.L_x_5566:
[----:B---3--:R-:W-:Y:S01]  /*18b20*/  ISETP.NE.AND P0, PT, R14, RZ, PT ;  /* 0x000000ff0e00720c */ /* 0x008fe20003f05270 */
[----:B------:R-:W-:-:S12]  /*18b30*/  BSSY B0, `(.L_x_5493) ;  /* 0x0000027000007945 */ /* 0x000fd80003800000 */
[----:B------:R-:W-:Y:S05]  /*18b40*/  @P0 BRA `(.L_x_5494) ;  /* 0x0000000000940947 */ /* 0x000fea0003800000 */
[----:B------:R-:W-:-:S03]  /*18b50*/  UMOV UR4, 0xffffffff ;  /* 0xffffffff00047882 */ /* 0x000fc60000000000 */
[----:B------:R-:W-:Y:S05]  /*18b60*/  BRA.DIV UR4, `(.L_x_5495) ;  /* 0x0000002604407947 */ /* 0x000fea000b800000 */
[----:B------:R-:W-:-:S13]  /*18b70*/  ELECT P6, URZ, PT ;  /* 0x00000000003f782f */ /* 0x000fda00038c0000 */
.L_x_5569:
[----:B------:R-:W-:Y:S05]  /*18b80*/  @!P6 BRA `(.L_x_5494) ;  /* 0x000000000084e947 */ /* 0x000fea0003800000 */
[----:B------:R-:W-:-:S06]  /*18b90*/  ULOP3.LUT UR4, UR36, 0x2, URZ, 0xfc, !UPT ;  /* 0x0000000224047892 */ /* 0x000fcc000f8efc3f */
[----:B-1----:R-:W-:-:S05]  /*18ba0*/  IMAD.U32 R2, RZ, RZ, UR4 ;  /* 0x00000004ff027e24 */ /* 0x002fca000f8e00ff */
[----:B------:R-:W-:-:S13]  /*18bb0*/  ISETP.NE.AND P2, PT, R2, 0x3, PT ;  /* 0x000000030200780c */ /* 0x000fda0003f45270 */
[----:B------:R-:W-:Y:S05]  /*18bc0*/  @!P2 BRA `(.L_x_5496) ;  /* 0x000000000004a947 */ /* 0x000fea0003800000 */
[----:B------:R-:W-:Y:S01]  /*18bd0*/  BPT.TRAP 0x1 ;  /* 0x000000040000795c */ /* 0x000fe20000300000 */
.L_x_5496:
[----:B0-----:R-:W3:Y:S04]  /*18be0*/  LDL R3, [R1+0xc] ;  /* 0x00000c0001037983 */ /* 0x001ee80000100800 */
[----:B--2---:R-:W2:Y:S01]  /*18bf0*/  LDL.LU R7, [R1+0x18] ;  /* 0x0000180001077983 */ /* 0x004ea20000300800 */
[----:B------:R-:W-:-:S04]  /*18c00*/  VIADD R2, R0, 0x38840 ;  /* 0x0003884000027836 */ /* 0x000fc80000000000 */
[C---:B---3--:R-:W-:Y:S02]  /*18c10*/  IMAD R6, R3.reuse, 0x8, R2 ;  /* 0x0000000803067824 */ /* 0x048fe400078e0202 */
[----:B------:R-:W-:Y:S01]  /*18c20*/  VIADD R3, R3, 0x1 ;  /* 0x0000000103037836 */ /* 0x000fe20000000000 */
[----:B--2---:R-:W-:-:S04]  /*18c30*/  SHF.L.U32 R5, R7, 0x1f, RZ ;  /* 0x0000001f07057819 */ /* 0x004fc800000006ff */
        /* <DEDUP_REMOVED lines=8> */
.L_x_5570:
[----:B------:R-:W1:Y:S02]  /*18cc0*/  SYNCS.PHASECHK.TRANS64.TRYWAIT P0, [R7+URZ], R2 ;  /* 0x00000002070075a7 */ /* 0x000e64000800017f */
[----:B-1----:R-:W-:Y:S05]  /*18cd0*/  @!P0 BRA `(.L_x_5498) ;  /* 0x0000002400188947 */ /* 0x002fea0003800000 */
.L_x_5571:
[----:B------:R-:W-:Y:S05]  /*18ce0*/  @!P2 BRA `(.L_x_5499) ;  /* 0x000000000004a947 */ /* 0x000fea0003800000 */
[----:B------:R-:W-:Y:S01]  /*18cf0*/  BPT.TRAP 0x1 ;  /* 0x000000040000795c */ /* 0x000fe20000300000 */
.L_x_5499:
[----:B------:R-:W2:Y:S01]  /*18d00*/  LDL.LU R4, [R1+0xc] ;  /* 0x00000c0001047983 */ /* 0x000ea20000300800 */
[----:B------:R-:W-:-:S04]  /*18d10*/  VIADD R0, R0, 0x38860 ;  /* 0x0003886000007836 */ /* 0x000fc80000000000 */
[----:B--2---:R-:W-:-:S04]  /*18d20*/  IMAD R4, R4, 0x8, R0 ;  /* 0x0000000804047824 */ /* 0x004fc800078e0200 */
[----:B------:R-:W2:Y:S02]  /*18d30*/  SYNCS.PHASECHK.TRANS64.TRYWAIT P0, [R4+URZ], R5 ;  /* 0x00000005040075a7 */ /* 0x000ea4000800017f */
[----:B--2---:R-:W-:Y:S05]  /*18d40*/  @!P0 BRA `(.L_x_5500) ;  /* 0x0000002400108947 */ /* 0x004fea0003800000 */
.L_x_5572:
[----:B------:R-:W-:-:S07]  /*18d50*/  IMAD R3, R3, 0x8, R0 ;  /* 0x0000000803037824 */ /* 0x000fce00078e0200 */
.L_x_5501:
[----:B---3--:R3:W4:Y:S02]  /*18d60*/  SYNCS.PHASECHK.TRANS64.TRYWAIT P0, [R3+URZ], R2 ;  /* 0x00000002030075a7 */ /* 0x008724000800017f */
[----:B----4-:R-:W-:Y:S05]  /*18d70*/  @!P0 NANOSLEEP.SYNCS 0x989680 ;  /* 0x009896800000895d */ /* 0x010fea0003900000 */
[----:B------:R-:W4:Y:S02]  /*18d80*/  @!P0 SYNCS.PHASECHK.TRANS64 P0, [R3+URZ], R2 ;  /* 0x00000002030085a7 */ /* 0x000f24000800007f */
[----:B----4-:R-:W-:Y:S05]  /*18d90*/  @!P0 BRA `(.L_x_5501) ;  /* 0xfffffffc00f08947 */ /* 0x010fea000383ffff */
.L_x_5494:
[----:B------:R-:W-:Y:S05]  /*18da0*/  BSYNC B0 ;  /* 0x0000000000007941 */ /* 0x000fea0003800000 */
.L_x_5493:
[----:B------:R-:W-:Y:S05]  /*18db0*/  EXIT ;  /* 0x000000000000794d */ /* 0x000fea0003800000 */
.L_x_5313:
[----:B0-----:R0:W1:Y:S02]  /*18dc0*/  SYNCS.PHASECHK.TRANS64.TRYWAIT P1, [R17+URZ+0x38800], R4 ;  /* 0x03880004110075a7 */ /* 0x001064000802017f */
[----:B-1----:R-:W-:Y:S05]  /*18dd0*/  @!P1 NANOSLEEP.SYNCS 0x989680 ;  /* 0x009896800000995d */ /* 0x002fea0003900000 */
[----:B------:R-:W1:Y:S02]  /*18de0*/  @!P1 SYNCS.PHASECHK.TRANS64 P1, [R17+URZ+0x38800], R4 ;  /* 0x03880004110095a7 */ /* 0x000e64000802007f */
[----:B-1----:R-:W-:Y:S05]  /*18df0*/  @!P1 BRA `(.L_x_5313) ;  /* 0xfffffffc00f09947 */ /* 0x002fea000383ffff */
[----:B------:R-:W-:Y:S05]  /*18e00*/  BRA `(.L_x_5502) ;  /* 0xfffffea800f07947 */ /* 0x000fea000383ffff */
.L_x_5317:
[----:B--2---:R2:W3:Y:S02]  /*18e10*/  SYNCS.PHASECHK.TRANS64.TRYWAIT P1, [R5+URZ+0x38830], R8 ;  /* 0x03883008050075a7 */ /* 0x0044e4000802017f */
[----:B---3--:R-:W-:Y:S05]  /*18e20*/  @!P1 NANOSLEEP.SYNCS 0x989680 ;  /* 0x009896800000995d */ /* 0x008fea0003900000 */
[----:B------:R-:W3:Y:S02]  /*18e30*/  @!P1 SYNCS.PHASECHK.TRANS64 P1, [R5+URZ+0x38830], R8 ;  /* 0x03883008050095a7 */ /* 0x000ee4000802007f */
[----:B---3--:R-:W-:Y:S05]  /*18e40*/  @!P1 BRA `(.L_x_5317) ;  /* 0xfffffffc00f09947 */ /* 0x008fea000383ffff */
[----:B------:R-:W-:Y:S05]  /*18e50*/  BRA `(.L_x_5316) ;  /* 0xfffffeac00107947 */ /* 0x000fea000383ffff */
.L_x_5318:
[----:B---3--:R3:W4:Y:S02]  /*18e60*/  SYNCS.PHASECHK.TRANS64.TRYWAIT P1, [R17+URZ+0x38810], R4 ;  /* 0x03881004110075a7 */ /* 0x008724000802017f */
[----:B----4-:R-:W-:Y:S05]  /*18e70*/  @!P1 NANOSLEEP.SYNCS 0x989680 ;  /* 0x009896800000995d */ /* 0x010fea0003900000 */
[----:B------:R-:W4:Y:S02]  /*18e80*/  @!P1 SYNCS.PHASECHK.TRANS64 P1, [R17+URZ+0x38810], R4 ;  /* 0x03881004110095a7 */ /* 0x000f24000802007f */
[----:B----4-:R-:W-:Y:S05]  /*18e90*/  @!P1 BRA `(.L_x_5318) ;  /* 0xfffffffc00f09947 */ /* 0x010fea000383ffff */
[----:B------:R-:W-:Y:S05]  /*18ea0*/  BRA `(.L_x_5503) ;  /* 0xfffffeac009c7947 */ /* 0x000fea000383ffff */
.L_x_5322:
[----:B0-----:R0:W3:Y:S02]  /*18eb0*/  SYNCS.PHASECHK.TRANS64.TRYWAIT P1, [R5+URZ+0x38850], R8 ;  /* 0x03885008050075a7 */ /* 0x0010e4000802017f */
[----:B---3--:R-:W-:Y:S05]  /*18ec0*/  @!P1 NANOSLEEP.SYNCS 0x989680 ;  /* 0x009896800000995d */ /* 0x008fea0003900000 */
[----:B------:R-:W3:Y:S02]  /*18ed0*/  @!P1 SYNCS.PHASECHK.TRANS64 P1, [R5+URZ+0x38850], R8 ;  /* 0x03885008050095a7 */ /* 0x000ee4000802007f */
[----:B---3--:R-:W-:Y:S05]  /*18ee0*/  @!P1 BRA `(.L_x_5322) ;  /* 0xfffffffc00f09947 */ /* 0x008fea000383ffff */
[----:B------:R-:W-:Y:S05]  /*18ef0*/  BRA `(.L_x_5321) ;  /* 0xfffffeac00cc7947 */ /* 0x000fea000383ffff */
.L_x_5327:
[----:B-1----:R1:W2:Y:S02]  /*18f00*/  SYNCS.PHASECHK.TRANS64.TRYWAIT P3, [R9+URZ+0x38830], R8 ;  /* 0x03883008090075a7 */ /* 0x0022a4000806017f */
[----:B--2---:R-:W-:Y:S05]  /*18f10*/  @!P3 NANOSLEEP.SYNCS 0x989680 ;  /* 0x009896800000b95d */ /* 0x004fea0003900000 */
[----:B------:R-:W2:Y:S02]  /*18f20*/  @!P3 SYNCS.PHASECHK.TRANS64 P3, [R9+URZ+0x38830], R8 ;  /* 0x038830080900b5a7 */ /* 0x000ea4000806007f */
[----:B--2---:R-:W-:Y:S05]  /*18f30*/  @!P3 BRA `(.L_x_5327) ;  /* 0xfffffffc00f0b947 */ /* 0x004fea000383ffff */
[----:B------:R-:W-:Y:S05]  /*18f40*/  BRA `(.L_x_5326) ;  /* 0xfffffed800d47947 */ /* 0x000fea000383ffff */
.L_x_5331:
[----:B---3--:R3:W4:Y:S02]  /*18f50*/  SYNCS.PHASECHK.TRANS64.TRYWAIT P3, [R9+URZ+0x38850], R8 ;  /* 0x03885008090075a7 */ /* 0x008724000806017f */
[----:B----4-:R-:W-:Y:S05]  /*18f60*/  @!P3 NANOSLEEP.SYNCS 0x989680 ;  /* 0x009896800000b95d */ /* 0x010fea0003900000 */
[----:B------:R-:W4:Y:S02]  /*18f70*/  @!P3 SYNCS.PHASECHK.TRANS64 P3, [R9+URZ+0x38850], R8 ;  /* 0x038850080900b5a7 */ /* 0x000f24000806007f */
[----:B----4-:R-:W-:Y:S05]  /*18f80*/  @!P3 BRA `(.L_x_5331) ;  /* 0xfffffffc00f0b947 */ /* 0x010fea000383ffff */
[----:B------:R-:W-:Y:S05]  /*18f90*/  BRA `(.L_x_5330) ;  /* 0xfffffedc00307947 */ /* 0x000fea000383ffff */
.L_x_5337:
[----:B-1----:R1:W2:Y:S02]  /*18fa0*/  SYNCS.PHASECHK.TRANS64.TRYWAIT P1, [R9+URZ+0x38830], R8 ;  /* 0x03883008090075a7 */ /* 0x0022a4000802017f */
[----:B--2---:R-:W-:Y:S05]  /*18fb0*/  @!P1 NANOSLEEP.SYNCS 0x989680 ;  /* 0x009896800000995d */ /* 0x004fea0003900000 */
[----:B------:R-:W2:Y:S02]  /*18fc0*/  @!P1 SYNCS.PHASECHK.TRANS64 P1, [R9+URZ+0x38830], R8 ;  /* 0x03883008090095a7 */ /* 0x000ea4000802007f */
[----:B--2---:R-:W-:Y:S05]  /*18fd0*/  @!P1 BRA `(.L_x_5337) ;  /* 0xfffffffc00f09947 */ /* 0x004fea000383ffff */
[----:B------:R-:W-:Y:S05]  /*18fe0*/  BRA `(.L_x_5336) ;  /* 0xffffff1000407947 */ /* 0x000fea000383ffff */
.L_x_5341:
[----:B---3--:R3:W4:Y:S02]  /*18ff0*/  SYNCS.PHASECHK.TRANS64.TRYWAIT P1, [R9+URZ+0x38850], R8 ;  /* 0x03885008090075a7 */ /* 0x008724000802017f */
[----:B----4-:R-:W-:Y:S05]  /*19000*/  @!P1 NANOSLEEP.SYNCS 0x989680 ;  /* 0x009896800000995d */ /* 0x010fea0003900000 */
[----:B------:R-:W4:Y:S02]  /*19010*/  @!P1 SYNCS.PHASECHK.TRANS64 P1, [R9+URZ+0x38850], R8 ;  /* 0x03885008090095a7 */ /* 0x000f24000802007f */
[----:B----4-:R-:W-:Y:S05]  /*19020*/  @!P1 BRA `(.L_x_5341) ;  /* 0xfffffffc00f09947 */ /* 0x010fea000383ffff */
[----:B------:R-:W-:Y:S05]  /*19030*/  BRA `(.L_x_5340) ;  /* 0xffffff10009c7947 */ /* 0x000fea000383ffff */
.L_x_5377:
        /* <DEDUP_REMOVED lines=11> */
.L_x_5505:
[----:B------:R-:W-:Y:S05]  /*190f0*/  BSYNC B0 ;  /* 0x0000000000007941 */ /* 0x000fea0003800000 */
.L_x_5504:
[----:B------:R-:W-:Y:S05]  /*19100*/  BRA `(.L_x_5506) ;  /* 0xffffff9000e87947 */ /* 0x000fea000383ffff */
.L_x_5379:
[----:B------:R-:W-:Y:S01]  /*19110*/  BSSY B0, `(.L_x_5507) ;  /* 0x0000006000007945 */ /* 0x000fe20003800000 */
[----:B------:R-:W-:-:S07]  /*19120*/  IMAD.MOV.U32 R15, RZ, RZ, -0x1 ;  /* 0xffffffffff0f7424 */ /* 0x000fce00078e00ff */
[----:B01-3--:R-:W-:Y:S05]  /*19130*/  WARPSYNC.COLLECTIVE R15, `(.L_x_5508) ;  /* 0x000000000f0c7348 */ /* 0x00bfea0003c00000 */
[----:B------:R-:W-:Y:S02]  /*19140*/  ELECT P6, UR62, PT ;  /* 0x00000000003e782f */ /* 0x000fe400038c0000 */
[----:B------:R-:W-:Y:S01]  /*19150*/  MOV R14, UR62 ;  /* 0x0000003e000e7c02 */ /* 0x000fe20008000f00 */
[----:B01-3--:R-:W-:Y:S10]  /*19160*/  ENDCOLLECTIVE ;  /* 0x000000000000791b */ /* 0x00bff40003800000 */
.L_x_5508:
[----:B------:R-:W-:Y:S05]  /*19170*/  BSYNC B0 ;  /* 0x0000000000007941 */ /* 0x000fea0003800000 */
.L_x_5507:
[----:B------:R-:W-:Y:S05]  /*19180*/  BRA `(.L_x_5509) ;  /* 0xffffff9000f87947 */ /* 0x000fea000383ffff */
.L_x_5381:
[----:B--2---:R2:W3:Y:S02]  /*19190*/  SYNCS.PHASECHK.TRANS64.TRYWAIT P0, [R0+URZ+0x38840], R2 ;  /* 0x03884002000075a7 */ /* 0x0044e4000800017f */
[----:B---3--:R-:W-:Y:S05]  /*191a0*/  @!P0 NANOSLEEP.SYNCS 0x989680 ;  /* 0x009896800000895d */ /* 0x008fea0003900000 */
[----:B------:R-:W3:Y:S02]  /*191b0*/  @!P0 SYNCS.PHASECHK.TRANS64 P0, [R0+URZ+0x38840], R2 ;  /* 0x03884002000085a7 */ /* 0x000ee4000800007f */
[----:B---3--:R-:W-:Y:S05]  /*191c0*/  @!P0 BRA `(.L_x_5381) ;  /* 0xfffffffc00f08947 */ /* 0x008fea000383ffff */
[----:B------:R-:W-:Y:S05]  /*191d0*/  BRA `(.L_x_5510) ;  /* 0xffffff9400647947 */ /* 0x000fea000383ffff */
.L_x_5385:
        /* <DEDUP_REMOVED lines=9> */
.L_x_5511:
[----:B------:R-:W-:Y:S02]  /*19270*/  IMAD.MOV.U32 R13, RZ, RZ, R3 ;  /* 0x000000ffff0d7224 */ /* 0x000fe400078e0003 */
[----:B------:R-:W-:-:S07]  /*19280*/  IMAD.MOV.U32 R4, RZ, RZ, R14 ;  /* 0x000000ffff047224 */ /* 0x000fce00078e000e */
[----:B------:R-:W-:Y:S05]  /*19290*/  WARPSYNC.COLLECTIVE R15, `(.L_x_5512) ;  /* 0x000000000f087348 */ /* 0x000fea0003c00000 */
[----:B------:R0:W1:Y:S02]  /*192a0*/  SHFL.IDX P6, R14, R13, R12, R11 ;  /* 0x0000000c0d0e7389 */ /* 0x00006400000c000b */
[----:B01----:R-:W-:Y:S01]  /*192b0*/  ENDCOLLECTIVE ;  /* 0x000000000000791b */ /* 0x003fe20003800000 */
.L_x_5512:
[----:B------:R-:W-:Y:S02]  /*192c0*/  IMAD.MOV.U32 R13, RZ, RZ, R2 ;  /* 0x000000ffff0d7224 */ /* 0x000fe400078e0002 */
[----:B------:R-:W-:Y:S02]  /*192d0*/  IMAD.MOV.U32 R12, RZ, RZ, 0x1 ;  /* 0x00000001ff0c7424 */ /* 0x000fe400078e00ff */
[----:B------:R-:W-:-:S07]  /*192e0*/  IMAD.MOV.U32 R5, RZ, RZ, R14 ;  /* 0x000000ffff057224 */ /* 0x000fce00078e000e */
[----:B------:R-:W-:Y:S05]  /*192f0*/  WARPSYNC.COLLECTIVE R15, `(.L_x_5513) ;  /* 0x000000000f087348 */ /* 0x000fea0003c00000 */
[----:B------:R0:W1:Y:S02]  /*19300*/  SHFL.IDX P6, R14, R13, R12, R11 ;  /* 0x0000000c0d0e7389 */ /* 0x00006400000c000b */
[----:B01----:R-:W-:Y:S01]  /*19310*/  ENDCOLLECTIVE ;  /* 0x000000000000791b */ /* 0x003fe20003800000 */
.L_x_5513:
[----:B------:R-:W-:Y:S02]  /*19320*/  IMAD.MOV.U32 R13, RZ, RZ, R3 ;  /* 0x000000ffff0d7224 */ /* 0x000fe400078e0003 */
[----:B------:R-:W-:Y:S02]  /*19330*/  IMAD R0, R6, R7, RZ ;  /* 0x0000000706007224 */ /* 0x000fe400078e02ff */
[----:B------:R-:W-:-:S07]  /*19340*/  IMAD.MOV.U32 R6, RZ, RZ, R14 ;  /* 0x000000ffff067224 */ /* 0x000fce00078e000e */
[----:B------:R-:W-:Y:S05]  /*19350*/  WARPSYNC.COLLECTIVE R15, `(.L_x_5514) ;  /* 0x000000000f087348 */ /* 0x000fea0003c00000 */
[----:B------:R0:W1:Y:S02]  /*19360*/  SHFL.IDX P6, R14, R13, R12, R11 ;  /* 0x0000000c0d0e7389 */ /* 0x00006400000c000b */
[----:B01----:R-:W-:Y:S01]  /*19370*/  ENDCOLLECTIVE ;  /* 0x000000000000791b */ /* 0x003fe20003800000 */
.L_x_5514:
        /* <DEDUP_REMOVED lines=21> */
.L_x_5515:
        /* <DEDUP_REMOVED lines=10> */
.L_x_5516:
        /* <DEDUP_REMOVED lines=11> */
.L_x_5517:
        /* <DEDUP_REMOVED lines=14> */
.L_x_5518:
[----:B------:R-:W-:Y:S01]  /*19700*/  IMAD.MOV.U32 R3, RZ, RZ, R14 ;  /* 0x000000ffff037224 */ /* 0x000fe200078e000e */
[----:B------:R-:W-:Y:S06]  /*19710*/  BRA `(.L_x_5519) ;  /* 0xffffff9800cc7947 */ /* 0x000fec000383ffff */
.L_x_5389:
        /* <DEDUP_REMOVED lines=27> */
.L_x_5521:
[----:B------:R-:W-:Y:S05]  /*198d0*/  BSYNC B0 ;  /* 0x0000000000007941 */ /* 0x000fea0003800000 */
.L_x_5520:
        /* <DEDUP_REMOVED lines=11> */
.L_x_5522:
        /* <DEDUP_REMOVED lines=43> */
.L_x_5523:
        /* <DEDUP_REMOVED lines=18> */
.L_x_5524:
        /* <DEDUP_REMOVED lines=29> */
.L_x_5525:
        /* <DEDUP_REMOVED lines=13> */
.L_x_5526:
        /* <DEDUP_REMOVED lines=32> */
.L_x_5527:
        /* <DEDUP_REMOVED lines=9> */
.L_x_5528:
[----:B------:R-:W-:Y:S01]  /*1a290*/  IMAD.MOV.U32 R0, RZ, RZ, R14 ;  /* 0x000000ffff007224 */ /* 0x000fe200078e000e */
[----:B------:R-:W-:Y:S06]  /*1a2a0*/  BRA `(.L_x_5529) ;  /* 0xffffff9c00a47947 */ /* 0x000fec000383ffff */
.L_x_5394:
[----:B0-----:R-:W3:Y:S02]  /*1a2b0*/  LDL R2, [R1+0x4] ;  /* 0x0000040001027983 */ /* 0x001ee40000100800 */
[----:B---3--:R0:W3:Y:S02]  /*1a2c0*/  SYNCS.PHASECHK.TRANS64.TRYWAIT P0, [R2+URZ+0x38820], R0 ;  /* 0x03882000020075a7 */ /* 0x0080e4000800017f */
[----:B---3--:R-:W-:Y:S05]  /*1a2d0*/  @!P0 NANOSLEEP.SYNCS 0x989680 ;  /* 0x009896800000895d */ /* 0x008fea0003900000 */
[----:B------:R-:W3:Y:S02]  /*1a2e0*/  @!P0 SYNCS.PHASECHK.TRANS64 P0, [R2+URZ+0x38820], R0 ;  /* 0x03882000020085a7 */ /* 0x000ee4000800007f */
[----:B---3--:R-:W-:Y:S05]  /*1a2f0*/  @!P0 BRA `(.L_x_5394) ;  /* 0xfffffffc00ec8947 */ /* 0x008fea000383ffff */
[----:B------:R-:W-:Y:S05]  /*1a300*/  BRA `(.L_x_5530) ;  /* 0xffffffa000647947 */ /* 0x000fea000383ffff */
.L_x_5398:
[----:B0-----:R0:W1:Y:S02]  /*1a310*/  SYNCS.PHASECHK.TRANS64.TRYWAIT P0, [R0+URZ+0x38860], R2 ;  /* 0x03886002000075a7 */ /* 0x001064000800017f */
[----:B-1----:R-:W-:Y:S05]  /*1a320*/  @!P0 NANOSLEEP.SYNCS 0x989680 ;  /* 0x009896800000895d */ /* 0x002fea0003900000 */
[----:B------:R-:W1:Y:S02]  /*1a330*/  @!P0 SYNCS.PHASECHK.TRANS64 P0, [R0+URZ+0x38860], R2 ;  /* 0x03886002000085a7 */ /* 0x000e64000800007f */
[----:B-1----:R-:W-:Y:S05]  /*1a340*/  @!P0 BRA `(.L_x_5398) ;  /* 0xfffffffc00f08947 */ /* 0x002fea000383ffff */
[----:B------:R-:W-:Y:S05]  /*1a350*/  BRA `(.L_x_5531) ;  /* 0xffffffa000947947 */ /* 0x000fea000383ffff */
.L_x_5417:
[----:B-1----:R1:W3:Y:S02]  /*1a360*/  SYNCS.PHASECHK.TRANS64.TRYWAIT P0, [R3+URZ+0x38840], R2 ;  /* 0x03884002030075a7 */ /* 0x0022e4000800017f */
[----:B---3--:R-:W-:Y:S05]  /*1a370*/  @!P0 NANOSLEEP.SYNCS 0x989680 ;  /* 0x009896800000895d */ /* 0x008fea0003900000 */
[----:B------:R-:W3:Y:S02]  /*1a380*/  @!P0 SYNCS.PHASECHK.TRANS64 P0, [R3+URZ+0x38840], R2 ;  /* 0x03884002030085a7 */ /* 0x000ee4000800007f */
[----:B---3--:R-:W-:Y:S05]  /*1a390*/  @!P0 BRA `(.L_x_5417) ;  /* 0xfffffffc00f08947 */ /* 0x008fea000383ffff */
[----:B------:R-:W-:Y:S05]  /*1a3a0*/  BRA `(.L_x_5532) ;  /* 0xffffffac00b87947 */ /* 0x000fea000383ffff */
.L_x_5422:
[----:B0-----:R0:W3:Y:S02]  /*1a3b0*/  SYNCS.PHASECHK.TRANS64.TRYWAIT P0, [R3+URZ+0x38860], R2 ;  /* 0x03886002030075a7 */ /* 0x0010e4000800017f */
[----:B---3--:R-:W-:Y:S05]  /*1a3c0*/  @!P0 NANOSLEEP.SYNCS 0x989680 ;  /* 0x009896800000895d */ /* 0x008fea0003900000 */
[----:B------:R-:W3:Y:S02]  /*1a3d0*/  @!P0 SYNCS.PHASECHK.TRANS64 P0, [R3+URZ+0x38860], R2 ;  /* 0x03886002030085a7 */ /* 0x000ee4000800007f */
[----:B---3--:R-:W-:Y:S05]  /*1a3e0*/  @!P0 BRA `(.L_x_5422) ;  /* 0xfffffffc00f08947 */ /* 0x008fea000383ffff */
[----:B------:R-:W-:Y:S05]  /*1a3f0*/  BRA `(.L_x_5533) ;  /* 0xffffffb000407947 */ /* 0x000fea000383ffff */
.L_x_5437:
[----:B0-----:R0:W1:Y:S02]  /*1a400*/  SYNCS.PHASECHK.TRANS64.TRYWAIT P0, [R4+URZ+0x38840], R2 ;  /* 0x03884002040075a7 */ /* 0x001064000800017f */
[----:B-1----:R-:W-:Y:S05]  /*1a410*/  @!P0 NANOSLEEP.SYNCS 0x989680 ;  /* 0x009896800000895d */ /* 0x002fea0003900000 */
[----:B------:R-:W1:Y:S02]  /*1a420*/  @!P0 SYNCS.PHASECHK.TRANS64 P0, [R4+URZ+0x38840], R2 ;  /* 0x03884002040085a7 */ /* 0x000e64000800007f */
[----:B-1----:R-:W-:Y:S05]  /*1a430*/  @!P0 BRA `(.L_x_5437) ;  /* 0xfffffffc00f08947 */ /* 0x002fea000383ffff */
[----:B------:R-:W-:Y:S05]  /*1a440*/  BRA `(.L_x_5534) ;  /* 0xffffffbc00487947 */ /* 0x000fea000383ffff */
.L_x_5442:
[----:B-1----:R1:W3:Y:S02]  /*1a450*/  SYNCS.PHASECHK.TRANS64.TRYWAIT P0, [R4+URZ+0x38860], R2 ;  /* 0x03886002040075a7 */ /* 0x0022e4000800017f */
[----:B---3--:R-:W-:Y:S05]  /*1a460*/  @!P0 NANOSLEEP.SYNCS 0x989680 ;  /* 0x009896800000895d */ /* 0x008fea0003900000 */
[----:B------:R-:W3:Y:S02]  /*1a470*/  @!P0 SYNCS.PHASECHK.TRANS64 P0, [R4+URZ+0x38860], R2 ;  /* 0x03886002040085a7 */ /* 0x000ee4000800007f */
[----:B---3--:R-:W-:Y:S05]  /*1a480*/  @!P0 BRA `(.L_x_5442) ;  /* 0xfffffffc00f08947 */ /* 0x008fea000383ffff */
[----:B------:R-:W-:Y:S05]  /*1a490*/  BRA `(.L_x_5535) ;  /* 0xffffffbc00cc7947 */ /* 0x000fea000383ffff */
.L_x_5457:
[----:B-1----:R1:W3:Y:S02]  /*1a4a0*/  SYNCS.PHASECHK.TRANS64.TRYWAIT P0, [R4+URZ+0x38840], R2 ;  /* 0x03884002040075a7 */ /* 0x0022e4000800017f */
[----:B---3--:R-:W-:Y:S05]  /*1a4b0*/  @!P0 NANOSLEEP.SYNCS 0x989680 ;  /* 0x009896800000895d */ /* 0x008fea0003900000 */
[----:B------:R-:W3:Y:S02]  /*1a4c0*/  @!P0 SYNCS.PHASECHK.TRANS64 P0, [R4+URZ+0x38840], R2 ;  /* 0x03884002040085a7 */ /* 0x000ee4000800007f */
[----:B---3--:R-:W-:Y:S05]  /*1a4d0*/  @!P0 BRA `(.L_x_5457) ;  /* 0xfffffffc00f08947 */ /* 0x008fea000383ffff */
[----:B------:R-:W-:Y:S05]  /*1a4e0*/  BRA `(.L_x_5536) ;  /* 0xffffffc800b87947 */ /* 0x000fea000383ffff */
.L_x_5462:
[----:B0-----:R0:W3:Y:S02]  /*1a4f0*/  SYNCS.PHASECHK.TRANS64.TRYWAIT P0, [R4+URZ+0x38860], R2 ;  /* 0x03886002040075a7 */ /* 0x0010e4000800017f */
[----:B---3--:R-:W-:Y:S05]  /*1a500*/  @!P0 NANOSLEEP.SYNCS 0x989680 ;  /* 0x009896800000895d */ /* 0x008fea0003900000 */
[----:B------:R-:W3:Y:S02]  /*1a510*/  @!P0 SYNCS.PHASECHK.TRANS64 P0, [R4+URZ+0x38860], R2 ;  /* 0x03886002040085a7 */ /* 0x000ee4000800007f */
[----:B---3--:R-:W-:Y:S05]  /*1a520*/  @!P0 BRA `(.L_x_5462) ;  /* 0xfffffffc00f08947 */ /* 0x008fea000383ffff */
[----:B------:R-:W-:Y:S05]  /*1a530*/  BRA `(.L_x_5537) ;  /* 0xffffffcc00407947 */ /* 0x000fea000383ffff */
.L_x_5478:
        /* <DEDUP_REMOVED lines=8> */
.L_x_5539:
[----:B------:R-:W-:Y:S05]  /*1a5c0*/  BSYNC B0 ;  /* 0x0000000000007941 */ /* 0x000fea0003800000 */
.L_x_5538:
        /* <DEDUP_REMOVED lines=9> */
.L_x_5540:
        /* <DEDUP_REMOVED lines=18> */
.L_x_5541:
        /* <DEDUP_REMOVED lines=8> */
.L_x_5542:
        /* <DEDUP_REMOVED lines=8> */
.L_x_5543:
        /* <DEDUP_REMOVED lines=8> */
.L_x_5544:
        /* <DEDUP_REMOVED lines=8> */
.L_x_5545:
        /* <DEDUP_REMOVED lines=9> */
.L_x_5546:
[----:B------:R-:W-:Y:S01]  /*1aa10*/  IMAD.MOV.U32 R16, RZ, RZ, R14 ;  /* 0x000000ffff107224 */ /* 0x000fe200078e000e */
[----:B------:R-:W-:Y:S06]  /*1aa20*/  BRA `(.L_x_5547) ;  /* 0xffffffd400987947 */ /* 0x000fec000383ffff */
.L_x_5483:
        /* <DEDUP_REMOVED lines=8> */
.L_x_5549:
[----:B------:R-:W-:Y:S05]  /*1aab0*/  BSYNC B0 ;  /* 0x0000000000007941 */ /* 0x000fea0003800000 */
.L_x_5548:
        /* <DEDUP_REMOVED lines=10> */
.L_x_5550:
        /* <DEDUP_REMOVED lines=8> */
.L_x_5551:
        /* <DEDUP_REMOVED lines=8> */
.L_x_5552:
        /* <DEDUP_REMOVED lines=8> */
.L_x_5553:
        /* <DEDUP_REMOVED lines=9> */
.L_x_5554:
[----:B------:R-:W-:Y:S01]  /*1ad70*/  IMAD.MOV.U32 R16, RZ, RZ, R14 ;  /* 0x000000ffff107224 */ /* 0x000fe200078e000e */
[----:B------:R-:W-:Y:S06]  /*1ad80*/  BRA `(.L_x_5555) ;  /* 0xffffffd4005c7947 */ /* 0x000fec000383ffff */
.L_x_5485:
[----:B------:R-:W-:Y:S01]  /*1ad90*/  BSSY B0, `(.L_x_5556) ;  /* 0x0000006000007945 */ /* 0x000fe20003800000 */
[----:B------:R-:W-:Y:S01]  /*1ada0*/  PLOP3.LUT P6, PT, P6, PT, PT, 0x8, 0x0 ;  /* 0x000000000000781c */ /* 0x000fe200037ce170 */
[----:B------:R-:W-:-:S12]  /*1adb0*/  IMAD.MOV.U32 R15, RZ, RZ, -0x1 ;  /* 0xffffffffff0f7424 */ /* 0x000fd800078e00ff */
[----:B012---:R-:W-:Y:S05]  /*1adc0*/  WARPSYNC.COLLECTIVE R15, `(.L_x_5557) ;  /* 0x000000000f087348 */ /* 0x007fea0003c00000 */
[----:B------:R-:W-:Y:S01]  /*1add0*/  VOTE.ANY R14, PT, P6 ;  /* 0x00000000000e7806 */ /* 0x000fe200030e0100 */
[----:B012---:R-:W-:Y:S06]  /*1ade0*/  ENDCOLLECTIVE ;  /* 0x000000000000791b */ /* 0x007fec0003800000 */
.L_x_5557:
[----:B------:R-:W-:Y:S05]  /*1adf0*/  BSYNC B0 ;  /* 0x0000000000007941 */ /* 0x000fea0003800000 */
.L_x_5556:
        /* <DEDUP_REMOVED lines=9> */
.L_x_5558:
[----:B------:R-:W-:Y:S01]  /*1ae90*/  IMAD.MOV.U32 R17, RZ, RZ, R14 ;  /* 0x000000ffff117224 */ /* 0x000fe200078e000e */
[----:B------:R-:W-:Y:S06]  /*1aea0*/  BRA `(.L_x_5559) ;  /* 0xffffffd4004c7947 */ /* 0x000fec000383ffff */
.L_x_5487:
[----:B------:R-:W-:Y:S01]  /*1aeb0*/  BSSY B0, `(.L_x_5560) ;  /* 0x0000007000007945 */ /* 0x000fe20003800000 */
[----:B------:R-:W-:Y:S02]  /*1aec0*/  IMAD.MOV.U32 R13, RZ, RZ, R3 ;  /* 0x000000ffff0d7224 */ /* 0x000fe400078e0003 */
[----:B------:R-:W-:Y:S02]  /*1aed0*/  IMAD.MOV.U32 R11, RZ, RZ, 0x1f ;  /* 0x0000001fff0b7424 */ /* 0x000fe400078e00ff */
[----:B------:R-:W-:-:S07]  /*1aee0*/  IMAD.MOV.U32 R15, RZ, RZ, -0x1 ;  /* 0xffffffffff0f7424 */ /* 0x000fce00078e00ff */
[----:B01234-:R-:W-:Y:S05]  /*1aef0*/  WARPSYNC.COLLECTIVE R15, `(.L_x_5561) ;  /* 0x000000000f087348 */ /* 0x01ffea0003c00000 */
[----:B------:R0:W0:Y:S02]  /*1af00*/  SHFL.IDX P6, R14, R13, R12, R11 ;  /* 0x0000000c0d0e7389 */ /* 0x00002400000c000b */
[----:B01234-:R-:W-:Y:S01]  /*1af10*/  ENDCOLLECTIVE ;  /* 0x000000000000791b */ /* 0x01ffe20003800000 */
.L_x_5561:
[----:B------:R-:W-:Y:S05]  /*1af20*/  BSYNC B0 ;  /* 0x0000000000007941 */ /* 0x000fea0003800000 */
.L_x_5560:
[----:B------:R-:W-:Y:S01]  /*1af30*/  IMAD.MOV.U32 R3, RZ, RZ, R14 ;  /* 0x000000ffff037224 */ /* 0x000fe200078e000e */
[----:B------:R-:W-:Y:S06]  /*1af40*/  BRA `(.L_x_5562) ;  /* 0xffffffd400407947 */ /* 0x000fec000383ffff */
.L_x_5491:
[----:B0-----:R0:W1:Y:S02]  /*1af50*/  SYNCS.PHASECHK.TRANS64.TRYWAIT P0, [R0+URZ+0x38820], R3 ;  /* 0x03882003000075a7 */ /* 0x001064000800017f */
[----:B-1----:R-:W-:Y:S05]  /*1af60*/  @!P0 NANOSLEEP.SYNCS 0x989680 ;  /* 0x009896800000895d */ /* 0x002fea0003900000 */
[----:B------:R-:W1:Y:S02]  /*1af70*/  @!P0 SYNCS.PHASECHK.TRANS64 P0, [R0+URZ+0x38820], R3 ;  /* 0x03882003000085a7 */ /* 0x000e64000800007f */
[----:B-1----:R-:W-:Y:S05]  /*1af80*/  @!P0 BRA `(.L_x_5491) ;  /* 0xfffffffc00f08947 */ /* 0x002fea000383ffff */
[----:B------:R-:W-:Y:S05]  /*1af90*/  BRA `(.L_x_5563) ;  /* 0xffffffd800c47947 */ /* 0x000fea000383ffff */
.L_x_5492:
        /* <DEDUP_REMOVED lines=11> */
.L_x_5565:
[----:B------:R-:W-:Y:S05]  /*1b050*/  BSYNC B0 ;  /* 0x0000000000007941 */ /* 0x000fea0003800000 */
.L_x_5564:
[----:B------:R-:W-:Y:S05]  /*1b060*/  BRA `(.L_x_5566) ;  /* 0xffffffd800ac7947 */ /* 0x000fea000383ffff */
.L_x_5495:
[----:B------:R-:W-:Y:S01]  /*1b070*/  BSSY B1, `(.L_x_5567) ;  /* 0x0000006000017945 */ /* 0x000fe20003800000 */
[----:B------:R-:W-:-:S07]  /*1b080*/  IMAD.MOV.U32 R15, RZ, RZ, -0x1 ;  /* 0xffffffffff0f7424 */ /* 0x000fce00078e00ff */
[----:B012---:R-:W-:Y:S05]  /*1b090*/  WARPSYNC.COLLECTIVE R15, `(.L_x_5568) ;  /* 0x000000000f0c7348 */ /* 0x007fea0003c00000 */
[----:B------:R-:W-:Y:S02]  /*1b0a0*/  ELECT P6, UR62, PT ;  /* 0x00000000003e782f */ /* 0x000fe400038c0000 */
[----:B------:R-:W-:Y:S01]  /*1b0b0*/  MOV R14, UR62 ;  /* 0x0000003e000e7c02 */ /* 0x000fe20008000f00 */
[----:B012---:R-:W-:Y:S10]  /*1b0c0*/  ENDCOLLECTIVE ;  /* 0x000000000000791b */ /* 0x007ff40003800000 */
.L_x_5568:
[----:B------:R-:W-:Y:S05]  /*1b0d0*/  BSYNC B1 ;  /* 0x0000000000017941 */ /* 0x000fea0003800000 */
.L_x_5567:
[----:B------:R-:W-:Y:S05]  /*1b0e0*/  BRA `(.L_x_5569) ;  /* 0xffffffd800a47947 */ /* 0x000fea000383ffff */
.L_x_5497:
[----:B0-----:R0:W1:Y:S02]  /*1b0f0*/  SYNCS.PHASECHK.TRANS64.TRYWAIT P0, [R6+URZ], R5 ;  /* 0x00000005060075a7 */ /* 0x001064000800017f */
[----:B-1----:R-:W-:Y:S05]  /*1b100*/  @!P0 NANOSLEEP.SYNCS 0x989680 ;  /* 0x009896800000895d */ /* 0x002fea0003900000 */
[----:B------:R-:W1:Y:S02]  /*1b110*/  @!P0 SYNCS.PHASECHK.TRANS64 P0, [R6+URZ], R5 ;  /* 0x00000005060085a7 */ /* 0x000e64000800007f */
[----:B-1----:R-:W-:Y:S05]  /*1b120*/  @!P0 BRA `(.L_x_5497) ;  /* 0xfffffffc00f08947 */ /* 0x002fea000383ffff */
[----:B------:R-:W-:Y:S05]  /*1b130*/  BRA `(.L_x_5570) ;  /* 0xffffffd800e07947 */ /* 0x000fea000383ffff */
.L_x_5498:
[----:B-1----:R1:W2:Y:S02]  /*1b140*/  SYNCS.PHASECHK.TRANS64.TRYWAIT P0, [R7+URZ], R2 ;  /* 0x00000002070075a7 */ /* 0x0022a4000800017f */
[----:B--2---:R-:W-:Y:S05]  /*1b150*/  @!P0 NANOSLEEP.SYNCS 0x989680 ;  /* 0x009896800000895d */ /* 0x004fea0003900000 */
[----:B------:R-:W2:Y:S02]  /*1b160*/  @!P0 SYNCS.PHASECHK.TRANS64 P0, [R7+URZ], R2 ;  /* 0x00000002070085a7 */ /* 0x000ea4000800007f */
[----:B--2---:R-:W-:Y:S05]  /*1b170*/  @!P0 BRA `(.L_x_5498) ;  /* 0xfffffffc00f08947 */ /* 0x004fea000383ffff */
[----:B------:R-:W-:Y:S05]  /*1b180*/  BRA `(.L_x_5571) ;  /* 0xffffffd800d47947 */ /* 0x000fea000383ffff */
.L_x_5500:
[----:B--2---:R2:W3:Y:S02]  /*1b190*/  SYNCS.PHASECHK.TRANS64.TRYWAIT P0, [R4+URZ], R5 ;  /* 0x00000005040075a7 */ /* 0x0044e4000800017f */
[----:B---3--:R-:W-:Y:S05]  /*1b1a0*/  @!P0 NANOSLEEP.SYNCS 0x989680 ;  /* 0x009896800000895d */ /* 0x008fea0003900000 */
[----:B------:R-:W3:Y:S02]  /*1b1b0*/  @!P0 SYNCS.PHASECHK.TRANS64 P0, [R4+URZ], R5 ;  /* 0x00000005040085a7 */ /* 0x000ee4000800007f */
[----:B---3--:R-:W-:Y:S05]  /*1b1c0*/  @!P0 BRA `(.L_x_5500) ;  /* 0xfffffffc00f08947 */ /* 0x008fea000383ffff */
[----:B------:R-:W-:Y:S05]  /*1b1d0*/  BRA `(.L_x_5572) ;  /* 0xffffffd800dc7947 */ /* 0x000fea000383ffff */
.L_x_5573:
        /* <DEDUP_REMOVED lines=10> */
.L_x_6038:


//--------------------- .text._ZN7cutlass13device_kernelIN5flash11enable_sm90INS1_16FlashAttnFwdSm90INS1_25CollectiveMainloopFwdSm90ILi2EN4cute5tupleIJNS5_1CILi1EEES8_S8_EEENS6_IJNS7_ILi64EEESA_SA_EEELi512ENS_6half_tEfNS_4arch4Sm90ELb1ELb0ELb1ELb1ELb0ELb1ELb1ELb0ELb0ELb1ELb0ELb0EEENS1_21CollectiveEpilogueFwdINS6_IJSA_NS7_ILi512EEESA_EEES9_SC_SE_Li256ELb1ELb1ELb0ELb0EEENS1_36VarlenDynamicPersistentTileSchedulerILi64ELi64ELi256ELi128ELb0ELb1ELb1ELb1ELb1ELb1EEEEEEEEEvNT_6ParamsE --------------------------
	.section	.text._ZN7cutlass13device_kernelIN5flash11enable_sm90INS1_16FlashAttnFwdSm90INS1_25CollectiveMainloopFwdSm90ILi2EN4cute5tupleIJNS5_1CILi1EEES8_S8_EEENS6_IJNS7_ILi64EEESA_SA_EEELi512ENS_6half_tEfNS_4arch4Sm90ELb1ELb0ELb1ELb1ELb0ELb1ELb1ELb0ELb0ELb1ELb0ELb0EEENS1_21CollectiveEpilogueFwdINS6_IJSA_NS7_ILi512EEESA_EEES9_SC_SE_Li256ELb1ELb1ELb0ELb0EEENS1_36VarlenDynamicPersistentTileSchedulerILi64ELi64ELi256ELi128ELb0ELb1ELb1ELb1ELb1ELb1EEEEEEEEEvNT_6ParamsE,"ax",@progbits
	.align	128
.text._ZN7cutlass13device_kernelIN5flash11enable_sm90INS1_16FlashAttnFwdSm90INS1_25CollectiveMainloopFwdSm90ILi2EN4cute5tupleIJNS5_1CILi1EEES8_S8_EEENS6_IJNS7_ILi64EEESA_SA_EEELi512ENS_6half_tEfNS_4arch4Sm90ELb1ELb0ELb1ELb1ELb0ELb1ELb1ELb0ELb0ELb1ELb0ELb0EEENS1_21CollectiveEpilogueFwdINS6_IJSA_NS7_ILi512EEESA_EEES9_SC_SE_Li256ELb1ELb1ELb0ELb0EEENS1_36VarlenDynamicPersistentTileSchedulerILi64ELi64ELi256ELi128ELb0ELb1ELb1ELb1ELb1ELb1EEEEEEEEEvNT_6ParamsE:
        .type           _ZN7cutlass13device_kernelIN5flash11enable_sm90INS1_16FlashAttnFwdSm90INS1_25CollectiveMainloopFwdSm90ILi2EN4cute5tupleIJNS5_1CILi1EEES8_S8_EEENS6_IJNS7_ILi64EEESA_SA_EEELi512ENS_6half_tEfNS_4arch4Sm90ELb1ELb0ELb1ELb1ELb0ELb1ELb1ELb0ELb0ELb1ELb0ELb0EEENS1_21CollectiveEpilogueFwdINS6_IJSA_NS7_ILi512EEESA_EEES9_SC_SE_Li256ELb1ELb1ELb0ELb0EEENS1_36VarlenDynamicPersistentTileSchedulerILi64ELi64ELi256ELi128ELb0ELb1ELb1ELb1ELb1ELb1EEEEEEEEEvNT_6ParamsE,@function
        .size           _ZN7cutlass13device_kernelIN5flash11enable_sm90INS1_16FlashAttnFwdSm90INS1_25CollectiveMainloopFwdSm90ILi2EN4cute5tupleIJNS5_1CILi1EEES8_S8_EEENS6_IJNS7_ILi64EEESA_SA_EEELi512ENS_6half_tEfNS_4arch4Sm90ELb1ELb0ELb1ELb1ELb0ELb1ELb1ELb0ELb0ELb1ELb0ELb0EEENS1_21CollectiveEpilogueFwdINS6_IJSA_NS7_ILi512EEESA_EEES9_SC_SE_Li256ELb1ELb1ELb0ELb0EEENS1_36VarlenDynamicPersistentTileSchedulerILi64ELi64ELi256ELi128ELb0ELb1ELb1ELb1ELb1ELb1EEEEEEEEEvNT_6ParamsE,(.L_x_6039 - _ZN7cutlass13device_kernelIN5flash11enable_sm90INS1_16FlashAttnFwdSm90INS1_25CollectiveMainloopFwdSm90ILi2EN4cute5tupleIJNS5_1CILi1EEES8_S8_EEENS6_IJNS7_ILi64EEESA_SA_EEELi512ENS_6half_tEfNS_4arch4Sm90ELb1ELb0ELb1ELb1ELb0ELb1ELb1ELb0ELb0ELb1ELb0ELb0EEENS1_21CollectiveEpilogueFwdINS6_IJSA_NS7_ILi512EEESA_EEES9_SC_SE_Li256ELb1ELb1ELb0ELb0EEENS1_36VarlenDynamicPersistentTileSchedulerILi64ELi64ELi256ELi128ELb0ELb1ELb1ELb1ELb1ELb1EEEEEEEEEvNT_6ParamsE)
        .other          _ZN7cutlass13device_kernelIN5flash11enable_sm90INS1_16FlashAttnFwdSm90INS1_25CollectiveMainloopFwdSm90ILi2EN4cute5tupleIJNS5_1CILi1EEES8_S8_EEENS6_IJNS7_ILi64EEESA_SA_EEELi512ENS_6half_tEfNS_4arch4Sm90ELb1ELb0ELb1ELb1ELb0ELb1ELb1ELb0ELb0ELb1ELb0ELb0EEENS1_21CollectiveEpilogueFwdINS6_IJSA_NS7_ILi512EEESA_EEES9_SC_SE_Li256ELb1ELb1ELb0ELb0EEENS1_36VarlenDynamicPersistentTileSchedulerILi64ELi64ELi256ELi128ELb0ELb1ELb1ELb1ELb1ELb1EEEEEEEEEvNT_6ParamsE,@"STO_CUDA_ENTRY STV_DEFAULT"
_ZN7cutlass13device_kernelIN5flash11enable_sm90INS1_16FlashAttnFwdSm90INS1_25CollectiveMainloopFwdSm90ILi2EN4cute5tupleIJNS5_1CILi1EEES8_S8_EEENS6_IJNS7_ILi64EEESA_SA_EEELi512ENS_6half_tEfNS_4arch4Sm90ELb1ELb0ELb1ELb1ELb0ELb1ELb1ELb0ELb0ELb1ELb0ELb0EEENS1_21CollectiveEpilogueFwdINS6_IJSA_NS7_ILi512EEESA_EEES9_SC_SE_Li256ELb1ELb1ELb0ELb0EEENS1_36VarlenDynamicPersistentTileSchedulerILi64ELi64ELi256ELi128ELb0ELb1ELb1ELb1ELb1ELb1EEEEEEEEEvNT_6ParamsE:
        /* <DEDUP_REMOVED lines=23> */
.L_x_5575:
[----:B------:R-:W-:Y:S05]  /*0170*/  BSYNC B0 ;  /* 0x0000000000007941 */ /* 0x000fea0003800000 */
.L_x_5574:
        /* <DEDUP_REMOVED lines=39> */
.L_x_5576:
        /* <DEDUP_REMOVED lines=22> */
.L_x_5577:
        /* <DEDUP_REMOVED lines=18> */
.L_x_5578:
        /* <DEDUP_REMOVED lines=22> */
.L_x_5579:
        /* <DEDUP_REMOVED lines=22> */
.L_x_5580:
        /* <DEDUP_REMOVED lines=9> */
.L_x_5583:
        /* <DEDUP_REMOVED lines=25> */
[-C--:B------:R-:W-:Y:S02]  /*0b50*/  LEA.HI R5, R0, R16.reuse, RZ, 0x4 ;  /* 0x0000001000057211 */ /* 0x080fe400078f20ff */
[----:B------:R-:W-:Y:S02]  /*0b60*/  LOP3.LUT R3, R4, 0xffffff80, RZ, 0xc0, !PT ;  /* 0xffffff8004037812 */ /* 0x000fe400078ec0ff */
[C---:B------:R-:W-:Y:S02]  /*0b70*/  LOP3.LUT R6, R5.reuse, 0xfffffff0, RZ, 0xc0, !PT ;  /* 0xfffffff005067812 */ /* 0x040fe400078ec0ff */
[----:B------:R-:W-:Y:S01]  /*0b80*/  SHF.R.S32.HI R12, RZ, 0x4, R5 ;  /* 0x00000004ff0c7819 */ /* 0x000fe20000011405 */
[----:B------:R-:W-:Y:S01]  /*0b90*/  IMAD.IADD R3, R16, 0x1, -R3 ;  /* 0x0000000110037824 */ /* 0x000fe200078e0a03 */
[----:B------:R-:W-:Y:S01]  /*0ba0*/  LEA.HI R7, R0, R16, RZ, 0x5 ;  /* 0x0000001000077211 */ /* 0x000fe200078f28ff */
[----:B------:R-:W-:Y:S01]  /*0bb0*/  IMAD.IADD R10, R16, 0x1, -R6 ;  /* 0x00000001100a7824 */ /* 0x000fe200078e0a06 */
[----:B------:R-:W-:-:S02]  /*0bc0*/  LEA.HI R8, R5, R12, RZ, 0x1 ;  /* 0x0000000c05087211 */ /* 0x000fc400078f08ff */
[----:B------:R-:W-:Y:S02]  /*0bd0*/  SHF.R.S32.HI R6, RZ, 0x1f, R3 ;  /* 0x0000001fff067819 */ /* 0x000fe40000011403 */
[--C-:B------:R-:W-:Y:S02]  /*0be0*/  SHF.R.S32.HI R215, RZ, 0x5, R7.reuse ;  /* 0x00000005ffd77819 */ /* 0x100fe40000011407 */
[----:B------:R-:W-:Y:S02]  /*0bf0*/  SHF.R.S32.HI R14, RZ, 0x1f, R7 ;  /* 0x0000001fff0e7819 */ /* 0x000fe40000011407 */
[----:B------:R-:W-:Y:S02]  /*0c00*/  SHF.R.S32.HI R7, RZ, 0x1f, R10 ;  /* 0x0000001fff077819 */ /* 0x000fe4000001140a */
[----:B------:R-:W-:Y:S02]  /*0c10*/  LEA.HI R5, R6, R3, RZ, 0x2 ;  /* 0x0000000306057211 */ /* 0x000fe400078f10ff */
[----:B------:R-:W-:-:S02]  /*0c20*/  LOP3.LUT R13, R8, 0x1ffffffe, RZ, 0xc0, !PT ;  /* 0x1ffffffe080d7812 */ /* 0x000fc400078ec0ff */
[----:B------:R-:W-:Y:S02]  /*0c30*/  LEA.HI R9, R7, R10, RZ, 0x3 ;  /* 0x0000000a07097211 */ /* 0x000fe400078f18ff */
[----:B------:R-:W-:Y:S01]  /*0c40*/  SHF.R.S32.HI R7, RZ, 0x2, R5 ;  /* 0x00000002ff077819 */ /* 0x000fe20000011405 */
[----:B------:R-:W-:Y:S01]  /*0c50*/  IMAD.IADD R13, R12, 0x1, -R13 ;  /* 0x000000010c0d7824 */ /* 0x000fe200078e0a0d */
[----:B------:R-:W-:Y:S02]  /*0c60*/  SHF.R.S32.HI R8, RZ, 0x1f, R5 ;  /* 0x0000001fff087819 */ /* 0x000fe40000011405 */
[----:B------:R-:W-:Y:S02]  /*0c70*/  LOP3.LUT R12, R5, 0x7ffffffc, RZ, 0xc0, !PT ;  /* 0x7ffffffc050c7812 */ /* 0x000fe400078ec0ff */
[----:B------:R-:W-:Y:S02]  /*0c80*/  LEA.HI R8, R8, R7, RZ, 0x3 ;  /* 0x0000000708087211 */ /* 0x000fe400078f18ff */
[----:B------:R-:W-:Y:S01]  /*0c90*/  LEA.HI R6, R6, R3, RZ, 0x5 ;  /* 0x0000000306067211 */ /* 0x000fe200078f28ff */
[----:B------:R-:W-:Y:S01]  /*0ca0*/  IMAD.IADD R12, R3, 0x1, -R12 ;  /* 0x00000001030c7824 */ /* 0x000fe200078e0a0c */
[----:B------:R-:W-:-:S02]  /*0cb0*/  LOP3.LUT R8, R8, 0xfffffff8, RZ, 0xc0, !PT ;  /* 0xfffffff808087812 */ /* 0x000fc400078ec0ff */
[CC--:B------:R-:W-:Y:S02]  /*0cc0*/  LEA.HI R3, R0.reuse, R16.reuse, RZ, 0x3 ;  /* 0x0000001000037211 */ /* 0x0c0fe400078f18ff */
[----:B------:R-:W-:Y:S01]  /*0cd0*/  LEA.HI R0, R0, R16, RZ, 0x2 ;  /* 0x0000001000007211 */ /* 0x000fe200078f10ff */
[----:B------:R-:W-:Y:S01]  /*0ce0*/  IMAD.IADD R7, R7, 0x1, -R8 ;  /* 0x0000000107077824 */ /* 0x000fe200078e0a08 */
[----:B------:R-:W-:Y:S02]  /*0cf0*/  SHF.R.S32.HI R6, RZ, 0x5, R6 ;  /* 0x00000005ff067819 */ /* 0x000fe40000011406 */
[----:B------:R-:W-:Y:S02]  /*0d00*/  SHF.R.S32.HI R22, RZ, 0x2, R0 ;  /* 0x00000002ff167819 */ /* 0x000fe40000011400 */
[----:B------:R-:W-:Y:S01]  /*0d10*/  LEA.HI R14, R14, R215, RZ, 0x2 ;  /* 0x000000d70e0e7211 */ /* 0x000fe200078f10ff */
[----:B------:R-:W-:Y:S01]  /*0d20*/  IMAD R190, R6, 0x10, R7 ;  /* 0x0000001006be7824 */ /* 0x000fe200078e0207 */
[----:B------:R-:W-:Y:S01]  /*0d30*/  SHF.R.S32.HI R231, RZ, 0x7, R4 ;  /* 0x00000007ffe77819 */ /* 0x000fe20000011404 */
[----:B------:R-:W-:Y:S01]  /*0d40*/  VIADD R6, R22, 0x20 ;  /* 0x0000002016067836 */ /* 0x000fe20000000000 */
[----:B------:R-:W-:-:S02]  /*0d50*/  LOP3.LUT R228, R3, 0xfffffff8, RZ, 0xc0, !PT ;  /* 0xfffffff803e47812 */ /* 0x000fc400078ec0ff */
[----:B------:R-:W-:Y:S02]  /*0d60*/  LOP3.LUT R11, R9, 0xfffffff8, RZ, 0xc0, !PT ;  /* 0xfffffff8090b7812 */ /* 0x000fe400078ec0ff */
[----:B------:R-:W-:Y:S01]  /*0d70*/  LOP3.LUT R14, R14, 0x3ffffc, RZ, 0xc0, !PT ;  /* 0x003ffffc0e0e7812 */ /* 0x000fe200078ec0ff */
[----:B------:R-:W-:Y:S01]  /*0d80*/  IMAD.IADD R228, R16, 0x1, -R228 ;  /* 0x0000000110e47824 */ /* 0x000fe200078e0ae4 */
[----:B------:R-:W-:Y:S01]  /*0d90*/  LEA.HI R4, R4, R231, RZ, 0x1 ;  /* 0x000000e704047211 */ /* 0x000fe200078f08ff */
[----:B------:R-:W-:Y:S01]  /*0da0*/  IMAD.IADD R11, R10, 0x1, -R11 ;  /* 0x000000010a0b7824 */ /* 0x000fe200078e0a0b */
[----:B------:R-:W-:Y:S01]  /*0db0*/  SHF.R.S32.HI R5, RZ, 0x1f, R6 ;  /* 0x0000001fff057819 */ /* 0x000fe20000011406 */
[----:B------:R-:W-:Y:S02]  /*0dc0*/  IMAD R15, R231, 0x100, R10 ;  /* 0x00000100e70f7824 */ /* 0x000fe400078e020a */
[----:B------:R-:W-:Y:S01]  /*0dd0*/  IMAD.IADD R14, R215, 0x1, -R14 ;  /* 0x00000001d70e7824 */ /* 0x000fe200078e0a0e */
[----:B------:R-:W-:Y:S01]  /*0de0*/  LOP3.LUT R4, R4, 0xfffffe, RZ, 0xc0, !PT ;  /* 0x00fffffe04047812 */ /* 0x000fe200078ec0ff */
[----:B------:R-:W-:Y:S01]  /*0df0*/  IMAD.SHL.U32 R192, R228, 0x8, RZ ;  /* 0x00000008e4c07824 */ /* 0x000fe200078e00ff */
[----:B------:R-:W-:Y:S01]  /*0e00*/  LEA.HI R5, R5, R6, RZ, 0x3 ;  /* 0x0000000605057211 */ /* 0x000fe200078f18ff */
[----:B------:R-:W-:-:S02]  /*0e10*/  IMAD.SHL.U32 R10, R11, 0x40, RZ ;  /* 0x000000400b0a7824 */ /* 0x000fc400078e00ff */
[----:B------:R-:W-:Y:S02]  /*0e20*/  IMAD R14, R14, 0x10, R15 ;  /* 0x000000100e0e7824 */ /* 0x000fe400078e020f */
[----:B------:R-:W-:Y:S02]  /*0e30*/  IMAD.SHL.U32 R13, R13, 0x8, RZ ;  /* 0x000000080d0d7824 */ /* 0x000fe400078e00ff */
[----:B------:R-:W-:Y:S02]  /*0e40*/  IMAD.IADD R4, R231, 0x1, -R4 ;  /* 0x00000001e7047824 */ /* 0x000fe400078e0a04 */
[----:B------:R-:W-:Y:S01]  /*0e50*/  VIADD R224, R192, 0x80 ;  /* 0x00000080c0e07836 */ /* 0x000fe20000000000 */
[----:B------:R-:W-:Y:S01]  /*0e60*/  LOP3.LUT R10, R10, 0x1c0, RZ, 0xc0, !PT ;  /* 0x000001c00a0a7812 */ /* 0x000fe200078ec0ff */
[----:B------:R-:W-:Y:S02]  /*0e70*/  IMAD.U32 R8, R14, 0x40, R13 ;  /* 0x000000400e087824 */ /* 0x000fe400078e000d */
[----:B------:R-:W-:-:S02]  /*0e80*/  VIADD R221, R192, 0x140 ;  /* 0x00000140c0dd7836 */ /* 0x000fc40000000000 */
[----:B------:R-:W-:Y:S02]  /*0e90*/  IMAD.SHL.U32 R9, R9, 0x40, RZ ;  /* 0x0000004009097824 */ /* 0x000fe400078e00ff */
[----:B------:R-:W-:Y:S02]  /*0ea0*/  IMAD.SHL.U32 R5, R5, 0x40, RZ ;  /* 0x0000004005057824 */ /* 0x000fe400078e00ff */
[----:B------:R-:W-:Y:S01]  /*0eb0*/  IMAD.SHL.U32 R203, R4, 0x100, RZ ;  /* 0x0000010004cb7824 */ /* 0x000fe200078e00ff */
[----:B------:R-:W-:Y:S01]  /*0ec0*/  SHF.R.S32.HI R4, RZ, 0x1f, R224 ;  /* 0x0000001fff047819 */ /* 0x000fe200000114e0 */
[----:B------:R0:W-:Y:S01]  /*0ed0*/  STL [R1+0xc], R8 ;  /* 0x00000c0801007387 */ /* 0x0001e20000100800 */
[----:B------:R-:W-:Y:S02]  /*0ee0*/  LOP3.LUT R13, R10, 0x8, R13, 0xf8, !PT ;  /* 0x000000080a0d7812 */ /* 0x000fe400078ef80d */
[----:B------:R-:W-:Y:S02]  /*0ef0*/  SHF.R.S32.HI R4, RZ, 0x1f, R221 ;  /* 0x0000001fff047819 */ /* 0x000fe400000114dd */
[----:B------:R-:W-:-:S02]  /*0f00*/  SHF.R.U32.HI R10, RZ, 0x3, R10 ;  /* 0x00000003ff0a7819 */ /* 0x000fc4000001160a */
[----:B------:R-:W-:Y:S02]  /*0f10*/  SHF.R.S32.HI R229, RZ, 0x3, R3 ;  /* 0x00000003ffe57819 */ /* 0x000fe40000011403 */
[----:B------:R-:W-:Y:S02]  /*0f20*/  LOP3.LUT R4, R5, 0xfffffe00, RZ, 0xc0, !PT ;  /* 0xfffffe0005047812 */ /* 0x000fe400078ec0ff */
[----:B0-----:R-:W-:Y:S02]  /*0f30*/  LOP3.LUT R8, R9, 0x7ffffe00, RZ, 0xc0, !PT ;  /* 0x7ffffe0009087812 */ /* 0x001fe400078ec0ff */
[----:B------:R-:W-:Y:S02]  /*0f40*/  SHF.R.S32.HI R3, RZ, 0x1f, R0 ;  /* 0x0000001fff037819 */ /* 0x000fe40000011400 */
[----:B------:R-:W-:Y:S01]  /*0f50*/  LOP3.LUT R234, R0, 0xfffffffc, RZ, 0xc0, !PT ;  /* 0xfffffffc00ea7812 */ /* 0x000fe200078ec0ff */
[----:B------:R-:W-:Y:S01]  /*0f60*/  IMAD R8, R215, 0x400, R8 ;  /* 0x00000400d7087824 */ /* 0x000fe200078e0208 */
[----:B------:R-:W-:Y:S01]  /*0f70*/  LOP3.LUT R13, R13, R10, RZ, 0x3c, !PT ;  /* 0x0000000a0d0d7212 */ /* 0x000fe200078e3cff */
[----:B------:R0:W-:Y:S01]  /*0f80*/  STL [R1+0x8], R4 ;  /* 0x0000080401007387 */ /* 0x0001e20000100800 */
[----:B------:R-:W-:Y:S01]  /*0f90*/  LEA.HI R3, R3, R22, RZ, 0x3 ;  /* 0x0000001603037211 */ /* 0x000fe200078f18ff */
[----:B------:R-:W-:Y:S01]  /*0fa0*/  IMAD.IADD R234, R16, 0x1, -R234 ;  /* 0x0000000110ea7824 */ /* 0x000fe200078e0aea */
[----:B------:R-:W-:Y:S01]  /*0fb0*/  R2P PR, R11, 0x6 ;  /* 0x000000060b007804 */ /* 0x000fe20000000000 */
[----:B------:R-:W-:Y:S01]  /*0fc0*/  IMAD.SHL.U32 R237, R6, 0x40, RZ ;  /* 0x0000004006ed7824 */ /* 0x000fe200078e00ff */
[----:B------:R-:W-:Y:S01]  /*0fd0*/  LOP3.LUT R3, R3, 0xfffffff8, RZ, 0xc0, !PT ;  /* 0xfffffff803037812 */ /* 0x000fe200078ec0ff */
[----:B------:R-:W-:Y:S01]  /*0fe0*/  IMAD.IADD R13, R8, 0x1, R13 ;  /* 0x00000001080d7824 */ /* 0x000fe200078e020d */
[C---:B------:R-:W-:Y:S01]  /*0ff0*/  LEA.HI R0, R234.reuse, R234, RZ, 0x1 ;  /* 0x000000eaea007211 */ /* 0x040fe200078f08ff */
[----:B------:R-:W-:Y:S01]  /*1000*/  IMAD.SHL.U32 R16, R234, 0x8, RZ ;  /* 0x00000008ea107824 */ /* 0x000fe200078e00ff */
[----:B------:R-:W-:Y:S01]  /*1010*/  LOP3.LUT R237, R237, 0x1c0, RZ, 0xc0, !PT ;  /* 0x000001c0eded7812 */ /* 0x000fe200078ec0ff */
[----:B------:R-:W-:-:S02]  /*1020*/  IMAD R210, R13, 0x2, R2 ;  /* 0x000000020dd27824 */ /* 0x000fc400078e0202 */
[----:B------:R-:W-:Y:S02]  /*1030*/  IMAD.MOV.U32 R213, RZ, RZ, 0x40 ;  /* 0x00000040ffd57424 */ /* 0x000fe400078e00ff */
[----:B------:R-:W-:Y:S01]  /*1040*/  IMAD.IADD R188, R22, 0x1, -R3 ;  /* 0x0000000116bc7824 */ /* 0x000fe200078e0a03 */
[----:B------:R-:W-:Y:S01]  /*1050*/  LOP3.LUT R3, R0, 0x1ffffffe, RZ, 0xc0, !PT ;  /* 0x1ffffffe00037812 */ /* 0x000fe200078ec0ff */
[----:B------:R-:W-:Y:S01]  /*1060*/  VIADD R232, R192, 0x1c0 ;  /* 0x000001c0c0e87836 */ /* 0x000fe20000000000 */
[----:B------:R-:W-:Y:S01]  /*1070*/  LOP3.LUT R0, R237, 0x38, R16, 0xf8, !PT ;  /* 0x00000038ed007812 */ /* 0x000fe200078ef810 */
[----:B------:R-:W-:Y:S01]  /*1080*/  IMAD.SHL.U32 R184, R234, 0x4, RZ ;  /* 0x00000004eab87824 */ /* 0x000fe200078e00ff */
[----:B------:R-:W-:Y:S01]  /*1090*/  SHF.R.U32.HI R6, RZ, 0x3, R237 ;  /* 0x00000003ff067819 */ /* 0x000fe200000116ed */
[----:B------:R-:W-:Y:S01]  /*10a0*/  VIADD R214, R210, 0x36400 ;  /* 0x00036400d2d67836 */ /* 0x000fe20000000000 */
[----:B------:R-:W-:Y:S01]  /*10b0*/  SHF.R.S32.HI R5, RZ, 0x1f, R232 ;  /* 0x0000001fff057819 */ /* 0x000fe200000114e8 */
[C---:B------:R-:W-:Y:S01]  /*10c0*/  VIADD R225, R192.reuse, 0x40 ;  /* 0x00000040c0e17836 */ /* 0x040fe20000000000 */
[----:B------:R-:W-:Y:S01]  /*10d0*/  SEL R213, R213, 0xffffffc0, !P2 ;  /* 0xffffffc0d5d57807 */ /* 0x000fe20005000000 */
[----:B------:R-:W-:Y:S01]  /*10e0*/  VIADD R222, R192, 0x100 ;  /* 0x00000100c0de7836 */ /* 0x000fe20000000000 */
[----:B------:R-:W-:Y:S01]  /*10f0*/  LOP3.LUT R5, R4, R0, R6, 0xf6, !PT ;  /* 0x0000000004057212 */ /* 0x000fe200078ef606 */
[----:B------:R-:W-:-:S02]  /*1100*/  VIADD R191, R184, 0x10 ;  /* 0x00000010b8bf7836 */ /* 0x000fc40000000000 */
[C---:B------:R-:W-:Y:S02]  /*1110*/  VIADD R223, R192.reuse, 0xc0 ;  /* 0x000000c0c0df7836 */ /* 0x040fe40000000000 */
[----:B------:R-:W-:Y:S02]  /*1120*/  VIADD R233, R192, 0x180 ;  /* 0x00000180c0e97836 */ /* 0x000fe40000000000 */
[----:B------:R-:W-:Y:S02]  /*1130*/  VIADD R212, R210, 0x36420 ;  /* 0x00036420d2d47836 */ /* 0x000fe40000000000 */
[----:B------:R-:W-:Y:S02]  /*1140*/  IMAD.IADD R3, R234, 0x1, -R3 ;  /* 0x00000001ea037824 */ /* 0x000fe400078e0a03 */
[C---:B------:R-:W-:Y:S01]  /*1150*/  @P1 VIADD R212, R214.reuse, 0xffffffe0 ;  /* 0xffffffe0d6d41836 */ /* 0x040fe20000000000 */
[----:B------:R-:W-:Y:S01]  /*1160*/  SHF.R.S32.HI R7, RZ, 0x1f, R225 ;  /* 0x0000001fff077819 */ /* 0x000fe200000114e1 */
[----:B------:R-:W-:Y:S01]  /*1170*/  IMAD.IADD R214, R214, 0x1, R213 ;  /* 0x00000001d6d67824 */ /* 0x000fe200078e02d5 */
[----:B------:R-:W-:Y:S01]  /*1180*/  SHF.R.S32.HI R7, RZ, 0x1f, R222 ;  /* 0x0000001fff077819 */ /* 0x000fe200000114de */
[----:B------:R-:W-:Y:S01]  /*1190*/  IMAD.MOV.U32 R23, RZ, RZ, RZ ;  /* 0x000000ffff177224 */ /* 0x000fe200078e00ff */
[----:B------:R-:W-:Y:S01]  /*11a0*/  SHF.R.S32.HI R235, RZ, 0x1f, R191 ;  /* 0x0000001fffeb7819 */ /* 0x000fe200000114bf */
[----:B------:R-:W-:Y:S01]  /*11b0*/  IMAD.MOV.U32 R186, RZ, RZ, RZ ;  /* 0x000000ffffba7224 */ /* 0x000fe200078e00ff */
[----:B------:R-:W-:Y:S01]  /*11c0*/  SHF.R.S32.HI R8, RZ, 0x1f, R223 ;  /* 0x0000001fff087819 */ /* 0x000fe200000114df */
[----:B------:R-:W-:Y:S01]  /*11d0*/  IMAD.MOV.U32 R226, RZ, RZ, RZ ;  /* 0x000000ffffe27224 */ /* 0x000fe200078e00ff */
[----:B------:R-:W-:Y:S01]  /*11e0*/  SHF.R.S32.HI R7, RZ, 0x1f, R233 ;  /* 0x0000001fff077819 */ /* 0x000fe200000114e9 */
[----:B------:R-:W-:-:S02]  /*11f0*/  IMAD.SHL.U32 R189, R12, 0x2, RZ ;  /* 0x000000020cbd7824 */ /* 0x000fc400078e00ff */
[----:B------:R-:W-:Y:S02]  /*1200*/  IMAD R236, R5, 0x2, R2 ;  /* 0x0000000205ec7824 */ /* 0x000fe400078e0202 */
[----:B------:R-:W-:Y:S02]  /*1210*/  IMAD R216, R3, 0x8, R190 ;  /* 0x0000000803d87824 */ /* 0x000fe400078e02be */
[----:B------:R-:W-:Y:S01]  /*1220*/  IMAD.IADD R213, R213, 0x1, R212 ;  /* 0x00000001d5d57824 */ /* 0x000fe200078e02d4 */
[----:B--2---:R-:W-:Y:S02]  /*1230*/  LOP3.LUT R187, R18, 0x1, RZ, 0xfc, !PT ;  /* 0x0000000112bb7812 */ /* 0x004fe400078efcff */
[----:B0-----:R-:W-:-:S07]  /*1240*/  CS2R R18, SRZ ;  /* 0x0000000000127805 */ /* 0x001fce000001ff00 */
.L_x_5717:
        /* <DEDUP_REMOVED lines=51> */
.L_x_5585:
[----:B------:R-:W-:Y:S02]  /*1580*/  IMAD.U32 R44, RZ, RZ, UR5 ;  /* 0x00000005ff2c7e24 */ /* 0x000fe4000f8e00ff */
[----:B------:R-:W-:Y:S01]  /*1590*/  IMAD.U32 R24, RZ, RZ, UR4 ;  /* 0x00000004ff187e24 */ /* 0x000fe2000f8e00ff */
[----:B------:R-:W-:Y:S06]  /*15a0*/  @!P2 BRA `(.L_x_5586) ;  /* 0x000000000010a947 */ /* 0x000fec0003800000 */
[----:B------:R-:W-:-:S04]  /*15b0*/  IADD3 R4, P0, R218, UR8, RZ ;  /* 0x00000008da047c10 */ /* 0x000fc8000ff1e0ff */
[----:B------:R-:W-:-:S05]  /*15c0*/  IADD3.X R5, R219, UR9, RZ, P0, !PT ;  /* 0x00000009db057c10 */ /* 0x000fca00087fe4ff */
[----:B------:R0:W5:Y:S01]  /*15d0*/  LDG.E R24, desc[UR40][R4.64] ;  /* 0x0000002804187981 */ /* 0x000162000c1e1900 */
[----:B------:R-:W-:Y:S05]  /*15e0*/  BRA `(.L_x_5587) ;  /* 0x0000000000107947 */ /* 0x000fea0003800000 */
.L_x_5586:
[----:B------:R-:W-:Y:S05]  /*15f0*/  @!P0 BRA `(.L_x_5587) ;  /* 0x00000000000c8947 */ /* 0x000fea0003800000 */
[----:B------:R-:W2:Y:S04]  /*1600*/  LDG.E R5, desc[UR40][R8.64] ;  /* 0x0000002808057981 */ /* 0x000ea8000c1e1900 */
[----:B------:R-:W2:Y:S02]  /*1610*/  LDG.E R24, desc[UR40][R8.64+0x4] ;  /* 0x0000042808187981 */ /* 0x000ea4000c1e1900 */
[----:B--2---:R-:W-:-:S07]  /*1620*/  IMAD.IADD R24, R24, 0x1, -R5 ;  /* 0x0000000118187824 */ /* 0x004fce00078e0a05 */
.L_x_5587:
        /* <DEDUP_REMOVED lines=17> */
[----:B------:R-:W-:-:S03]  /*1740*/  PLOP3.LUT P3, PT, PT, PT, PT, 0x80, 0x0 ;  /* 0x000000000000781c */ /* 0x000fc60003f6f070 */
[----:B0-----:R-:W-:-:S08]  /*1750*/  VIADD R4, R194, 0x3f ;  /* 0x0000003fc2047836 */ /* 0x001fd00000000000 */
[----:B------:R-:W0:Y:S08]  /*1760*/  @P1 LDC R11, c[0x0][0x44c] ;  /* 0x00011300ff0b1b82 */ /* 0x000e300000000800 */
[----:B------:R-:W1:Y:S01]  /*1770*/  @P1 LDC R5, c[0x0][0x450] ;  /* 0x00011400ff051b82 */ /* 0x000e620000000800 */
[----:B--2---:R-:W-:Y:S02]  /*1780*/  @P0 IMAD.IADD R44, R9, 0x1, -R0 ;  /* 0x00000001092c0824 */ /* 0x004fe400078e0a00 */
[----:B------:R-:W-:-:S02]  /*1790*/  IMAD.IADD R9, R24, 0x1, -R3 ;  /* 0x0000000118097824 */ /* 0x000fc400078e0a03 */
[----:B0-----:R-:W-:-:S04]  /*17a0*/  @P1 IMAD.HI.U32 R0, R4, R11, RZ ;  /* 0x0000000b04001227 */ /* 0x001fc800078e00ff */
[----:B------:R-:W-:Y:S01]  /*17b0*/  IMAD.IADD R211, R9, 0x1, R44 ;  /* 0x0000000109d37824 */ /* 0x000fe200078e022c */
[----:B-1----:R-:W-:Y:S01]  /*17c0*/  @P1 SHF.R.U32.HI R4, RZ, R5, R0 ;  /* 0x00000005ff041219 */ /* 0x002fe20000011600 */
[----:B------:R-:W-:Y:S02]  /*17d0*/  IMAD.MOV R42, RZ, RZ, -R9 ;  /* 0x000000ffff2a7224 */ /* 0x000fe400078e0a09 */
[C---:B------:R-:W-:Y:S01]  /*17e0*/  VIADD R0, R211.reuse, 0x3f ;  /* 0x0000003fd3007836 */ /* 0x040fe20000000000 */
[----:B------:R-:W-:Y:S02]  /*17f0*/  IADD3 R43, R211, 0x40, -R193 ;  /* 0x00000040d32b7810 */ /* 0x000fe40007ffe8c1 */
[----:B------:R-:W-:Y:S02]  /*1800*/  VIMNMX R42, RZ, R42, !PT ;  /* 0x0000002aff2a7248 */ /* 0x000fe40007fe0100 */
        /* <DEDUP_REMOVED lines=39> */
.L_x_5590:
[----:B------:R-:W-:Y:S05]  /*1a80*/  BSYNC B6 ;  /* 0x0000000000067941 */ /* 0x000fea0003800000 */
.L_x_5589:
        /* <DEDUP_REMOVED lines=20> */
.L_x_5592:
[----:B------:R-:W-:Y:S05]  /*1bd0*/  BSYNC B6 ;  /* 0x0000000000067941 */ /* 0x000fea0003800000 */
.L_x_5591:
[----:B------:R-:W-:Y:S01]  /*1be0*/  ULDC.64 UR4, c[0x0][0xaf0] ;  /* 0x0002bc0000047ab9 */ /* 0x000fe20000000a00 */
[----:B------:R-:W0:Y:S01]  /*1bf0*/  LDC.64 R4, c[0x0][0x300] ;  /* 0x0000c000ff047b82 */ /* 0x000e220000000a00 */
[----:B------:R-:W-:Y:S01]  /*1c00*/  ISETP.NE.U32.AND P0, PT, RZ, UR4, PT ;  /* 0x00000004ff007c0c */ /* 0x000fe2000bf05070 */
[----:B------:R-:W-:Y:S01]  /*1c10*/  IMAD.IADD R27, R27, 0x1, R24 ;  /* 0x000000011b1b7824 */ /* 0x000fe200078e0218 */
[----:B------:R-:W-:Y:S02]  /*1c20*/  ULDC.64 UR6, c[0x0][0x330] ;  /* 0x0000cc0000067ab9 */ /* 0x000fe40000000a00 */
[----:B------:R-:W-:Y:S02]  /*1c30*/  ISETP.NE.AND.EX P0, PT, RZ, UR5, PT, P0 ;  /* 0x00000005ff007c0c */ /* 0x000fe4000bf05300 */
[----:B------:R-:W-:Y:S01]  /*1c40*/  SHF.R.S32.HI R17, RZ, 0x1f, R16 ;  /* 0x0000001fff117819 */ /* 0x000fe20000011410 */
[----:B------:R-:W1:Y:S08]  /*1c50*/  LDC R59, c[0x0][0x3f4] ;  /* 0x0000fd00ff3b7b82 */ /* 0x000e700000000800 */
        /* <DEDUP_REMOVED lines=21> */
[----:B------:R-:W-:Y:S01]  /*1db0*/  IMAD R3, R0, UR6, RZ ;  /* 0x0000000600037c24 */ /* 0x000fe2000f8e02ff */
[----:B------:R-:W-:Y:S01]  /*1dc0*/  IADD3 R40, P2, R22, R27, RZ ;  /* 0x0000001b16287210 */ /* 0x000fe20007f5e0ff */
        /* <DEDUP_REMOVED lines=20> */
[----:B------:R-:W-:-:S02]  /*1f10*/  IMAD R33, R22, R57, R12 ;  /* 0x0000003916217224 */ /* 0x000fc400078e020c */
[----:B------:R-:W-:-:S04]  /*1f20*/  IMAD.WIDE.U32 R12, R22, R56, R16 ;  /* 0x00000038160c7225 */ /* 0x000fc800078e0010 */
[----:B------:R-:W-:Y:S02]  /*1f30*/  IMAD.IADD R13, R33, 0x1, R13 ;  /* 0x00000001210d7824 */ /* 0x000fe400078e020d */
[----:B------:R-:W-:Y:S02]  /*1f40*/  VIADD R58, R26, 0x8 ;  /* 0x000000081a3a7836 */ /* 0x000fe40000000000 */
[----:B-----5:R-:W-:-:S04]  /*1f50*/  IMAD.WIDE.U32 R38, R30, R56, R12 ;  /* 0x000000381e267225 */ /* 0x020fc800078e000c */
[----:B------:R-:W-:Y:S02]  /*1f60*/  IMAD.SHL.U32 R59, R59, 0x2, RZ ;  /* 0x000000023b3b7824 */ /* 0x000fe400078e00ff */
[----:B------:R-:W-:Y:S01]  /*1f70*/  IMAD.X R41, R24, 0x1, R3, P2 ;  /* 0x0000000118297824 */ /* 0x000fe200010e0603 */
[----:B---3--:R-:W-:Y:S02]  /*1f80*/  SHF.R.S32.HI R0, RZ, 0x1f, R25 ;  /* 0x0000001fff007819 */ /* 0x008fe40000011419 */
        /* <DEDUP_REMOVED lines=21> */
[----:B------:R-:W-:Y:S01]  /*20e0*/  SHF.R.S32.HI R25, RZ, 0x1f, R30 ;  /* 0x0000001fff197819 */ /* 0x000fe2000001141e */
        /* <DEDUP_REMOVED lines=16> */
[----:B------:R-:W-:-:S04]  /*21f0*/  IMAD.WIDE.U32 R34, R30, R54, R10 ;  /* 0x000000361e227225 */ /* 0x000fc800078e000a */
[----:B------:R-:W-:Y:S01]  /*2200*/  IMAD R60, R215, 0x200, R4 ;  /* 0x00000200d73c7824 */ /* 0x000fe200078e0204 */
[----:B------:R-:W-:Y:S01]  /*2210*/  LOP3.LUT R4, R53, 0x38, R47, 0xf8, !PT ;  /* 0x0000003835047812 */ /* 0x000fe200078ef82f */
[----:B------:R-:W-:-:S03]  /*2220*/  IMAD.WIDE.U32 R36, R30, R56, R8 ;  /* 0x000000381e247225 */ /* 0x000fc600078e0008 */
[----:B------:R-:W-:Y:S01]  /*2230*/  LOP3.LUT R4, R4, R57, RZ, 0x3c, !PT ;  /* 0x0000003904047212 */ /* 0x000fe200078e3cff */
[----:B------:R-:W-:Y:S02]  /*2240*/  IMAD.SHL.U32 R54, R54, 0x40, RZ ;  /* 0x0000004036367824 */ /* 0x000fe400078e00ff */
[----:B------:R-:W-:Y:S02]  /*2250*/  IMAD.SHL.U32 R56, R56, 0x40, RZ ;  /* 0x0000004038387824 */ /* 0x000fe400078e00ff */
[----:B------:R-:W-:Y:S02]  /*2260*/  IMAD.IADD R61, R33, 0x1, R5 ;  /* 0x00000001213d7824 */ /* 0x000fe400078e0205 */
[----:B------:R-:W-:Y:S02]  /*2270*/  IMAD.IADD R62, R5, 0x1, R35 ;  /* 0x00000001053e7824 */ /* 0x000fe400078e0223 */
[----:B------:R-:W-:Y:S02]  /*2280*/  IMAD.IADD R65, R37, 0x1, R25 ;  /* 0x0000000125417824 */ /* 0x000fe400078e0219 */
[----:B------:R-:W-:-:S02]  /*2290*/  IMAD.IADD R67, R25, 0x1, R39 ;  /* 0x0000000119437824 */ /* 0x000fc400078e0227 */
[----:B------:R-:W-:-:S07]  /*22a0*/  IMAD R66, R215, 0x200, R4 ;  /* 0x00000200d7427824 */ /* 0x000fce00078e0204 */
.L_x_5622:
        /* <DEDUP_REMOVED lines=58> */
.L_x_5597:
[----:B------:R-:W-:Y:S05]  /*2650*/  BSYNC B1 ;  /* 0x0000000000017941 */ /* 0x000fea0003800000 */
.L_x_5596:
        /* <DEDUP_REMOVED lines=15> */
.L_x_5598:
[----:B------:R-:W-:Y:S01]  /*2750*/  IMAD R68, R23, 0x8, R2 ;  /* 0x0000000817447824 */ /* 0x000fe200078e0202 */
[----:B------:R-:W-:Y:S01]  /*2760*/  SHF.L.U32 R73, R186, 0x1f, RZ ;  /* 0x0000001fba497819 */ /* 0x000fe200000006ff */
[----:B------:R-:W-:Y:S03]  /*2770*/  BSSY B1, `(.L_x_5599) ;  /* 0x0000003000017945 */ /* 0x000fe60003800000 */
[----:B------:R-:W0:Y:S02]  /*2780*/  SYNCS.PHASECHK.TRANS64.TRYWAIT P5, [R68+URZ+0x38890], R73 ;  /* 0x03889049440075a7 */ /* 0x000e2400080a017f */
[----:B0-----:R-:W-:Y:S05]  /*2790*/  @!P5 BRA `(.L_x_5600) ;  /* 0x000001ec00bcd947 */ /* 0x001fea0003800000 */
.L_x_5908:
[----:B------:R-:W-:Y:S05]  /*27a0*/  BSYNC B1 ;  /* 0x0000000000017941 */ /* 0x000fea0003800000 */
.L_x_5599:
        /* <DEDUP_REMOVED lines=48> */
.L_x_5605:
[----:B------:R-:W-:Y:S05]  /*2ab0*/  BSYNC B2 ;  /* 0x0000000000027941 */ /* 0x000fea0003800000 */
.L_x_5604:
[----:B--2---:R1:W-:Y:S02]  /*2ac0*/  STG.E.128 desc[UR40][R12.64], R4 ;  /* 0x000000040c007986 */ /* 0x0043e4000c101d28 */
.L_x_5603:
[----:B------:R-:W-:Y:S05]  /*2ad0*/  BSYNC B1 ;  /* 0x0000000000017941 */ /* 0x000fea0003800000 */
.L_x_5602:
        /* <DEDUP_REMOVED lines=51> */
.L_x_5607:
[----:B------:R-:W-:Y:S05]  /*2e10*/  BSYNC B1 ;  /* 0x0000000000017941 */ /* 0x000fea0003800000 */
.L_x_5606:
[----:B-1----:R1:W-:Y:S01]  /*2e20*/  STG.E.128 desc[UR40][R12.64+0x40], R4 ;  /* 0x000040040c007986 */ /* 0x0023e2000c101d28 */
[----:B------:R-:W-:Y:S05]  /*2e30*/  BRA `(.L_x_5601) ;  /* 0x0000000c00107947 */ /* 0x000fea0003800000 */
.L_x_5595:
        /* <DEDUP_REMOVED lines=41> */
.L_x_5608:
[----:B------:R-:W-:Y:S01]  /*30d0*/  IMAD R68, R23, 0x8, R2 ;  /* 0x0000000817447824 */ /* 0x000fe200078e0202 */
[----:B------:R-:W-:Y:S01]  /*30e0*/  SHF.L.U32 R73, R186, 0x1f, RZ ;  /* 0x0000001fba497819 */ /* 0x000fe200000006ff */
[----:B------:R-:W-:Y:S03]  /*30f0*/  BSSY B1, `(.L_x_5609) ;  /* 0x0000003000017945 */ /* 0x000fe60003800000 */
[----:B------:R-:W0:Y:S02]  /*3100*/  SYNCS.PHASECHK.TRANS64.TRYWAIT P5, [R68+URZ+0x38890], R73 ;  /* 0x03889049440075a7 */ /* 0x000e2400080a017f */
[----:B0-----:R-:W-:Y:S05]  /*3110*/  @!P5 BRA `(.L_x_5610) ;  /* 0x000001e40070d947 */ /* 0x001fea0003800000 */
.L_x_5909:
[----:B------:R-:W-:Y:S05]  /*3120*/  BSYNC B1 ;  /* 0x0000000000017941 */ /* 0x000fea0003800000 */
.L_x_5609:
        /* <DEDUP_REMOVED lines=114> */
.L_x_5612:
[----:B------:R-:W-:Y:S05]  /*3850*/  BSYNC B1 ;  /* 0x0000000000017941 */ /* 0x000fea0003800000 */
.L_x_5611:
        /* <DEDUP_REMOVED lines=10> */
.L_x_5594:
[----:B------:R-:W-:-:S13]  /*3900*/  ISETP.NE.AND P3, PT, R187, 0x3, PT ;  /* 0x00000003bb00780c */ /* 0x000fda0003f65270 */
[----:B------:R-:W-:Y:S05]  /*3910*/  @!P3 BRA `(.L_x_5613) ;  /* 0x000000000004b947 */ /* 0x000fea0003800000 */
[----:B------:R-:W-:Y:S01]  /*3920*/  BPT.TRAP 0x1 ;  /* 0x000000040000795c */ /* 0x000fe20000300000 */
.L_x_5613:
        /* <DEDUP_REMOVED lines=8> */
.L_x_5910:
[----:B------:R-:W-:Y:S05]  /*39b0*/  BSYNC B1 ;  /* 0x0000000000017941 */ /* 0x000fea0003800000 */
.L_x_5614:
[----:B------:R-:W-:Y:S05]  /*39c0*/  @P4 BRA `(.L_x_5601) ;  /* 0x00000000002c4947 */ /* 0x000fea0003800000 */
[----:B------:R-:W-:Y:S01]  /*39d0*/  @!P1 LOP3.LUT P4, RZ, R188, 0x4, RZ, 0xc0, !PT ;  /* 0x00000004bcff9812 */ /* 0x000fe2000788c0ff */
[----:B------:R-:W-:Y:S01]  /*39e0*/  @!P1 VIADD R4, R60, 0x20 ;  /* 0x000000203c049836 */ /* 0x000fe20000000000 */
[----:B------:R-:W-:Y:S02]  /*39f0*/  PLOP3.LUT P5, PT, PT, PT, PT, 0x8, 0x0 ;  /* 0x000000000000781c */ /* 0x000fe40003fae170 */
[----:B------:R-:W-:-:S13]  /*3a00*/  @!P1 PLOP3.LUT P5, PT, P4, PT, PT, 0x80, 0x0 ;  /* 0x000000000000981c */ /* 0x000fda00027af070 */
[----:B------:R-:W-:-:S04]  /*3a10*/  @P5 VIADD R4, R60, 0xffffffe0 ;  /* 0xffffffe03c045836 */ /* 0x000fc80000000000 */
[----:B------:R-:W-:Y:S02]  /*3a20*/  @!P1 IMAD.IADD R27, R27, 0x1, R4 ;  /* 0x000000011b1b9824 */ /* 0x000fe400078e0204 */
[----:B------:R-:W1:Y:S02]  /*3a30*/  @!P0 LDS.128 R4, [R26+0x22400] ;  /* 0x022400001a048984 */ /* 0x000e640000000c00 */
[----:B------:R-:W-:-:S06]  /*3a40*/  @!P1 IMAD R8, R27, 0x2, R2 ;  /* 0x000000021b089824 */ /* 0x000fcc00078e0202 */
[----:B------:R-:W2:Y:S04]  /*3a50*/  @!P1 LDS.128 R8, [R8+0x22400] ;  /* 0x0224000008089984 */ /* 0x000ea80000000c00 */
[----:B-1----:R1:W-:Y:S04]  /*3a60*/  @!P0 STG.E.128 desc[UR40][R12.64], R4 ;  /* 0x000000040c008986 */ /* 0x0023e8000c101d28 */
[----:B--2---:R1:W-:Y:S02]  /*3a70*/  @!P1 STG.E.128 desc[UR40][R12.64+0x40], R8 ;  /* 0x000040080c009986 */ /* 0x0043e4000c101d28 */
.L_x_5601:
[----:B------:R-:W-:Y:S05]  /*3a80*/  BSYNC B0 ;  /* 0x0000000000007941 */ /* 0x000fea0003800000 */
.L_x_5593:
        /* <DEDUP_REMOVED lines=17> */
.L_x_5617:
[----:B------:R-:W-:Y:S05]  /*3ba0*/  BSYNC B0 ;  /* 0x0000000000007941 */ /* 0x000fea0003800000 */
.L_x_5616:
[----:B------:R-:W5:Y:S01]  /*3bb0*/  SYNCS.PHASECHK.TRANS64.TRYWAIT P5, [R68+URZ+0x388b0], R73 ;  /* 0x0388b049440075a7 */ /* 0x000f6200080a017f */
[----:B------:R-:W-:Y:S01]  /*3bc0*/  BSSY B0, `(.L_x_5618) ;  /* 0x0000003000007945 */ /* 0x000fe20003800000 */
[----:B------:R-:W-:-:S03]  /*3bd0*/  ISETP.GE.AND P3, PT, R22, R71, PT ;  /* 0x000000471600720c */ /* 0x000fc60003f66270 */
[----:B-----5:R-:W-:Y:S10]  /*3be0*/  @!P5 BRA `(.L_x_5619) ;  /* 0x000001d800e4d947 */ /* 0x020ff40003800000 */
.L_x_5911:
[----:B------:R-:W-:Y:S05]  /*3bf0*/  BSYNC B0 ;  /* 0x0000000000007941 */ /* 0x000fea0003800000 */
.L_x_5618:
        /* <DEDUP_REMOVED lines=82> */
.L_x_5621:
[----:B------:R-:W-:Y:S05]  /*4120*/  BSYNC B0 ;  /* 0x0000000000007941 */ /* 0x000fea0003800000 */
.L_x_5620:
        /* <DEDUP_REMOVED lines=17> */
.L_x_5588:
[----:B------:R-:W2:Y:S01]  /*4240*/  LDL R4, [R1+0x4] ;  /* 0x0000040001047983 */ /* 0x000ea20000100800 */
[----:B------:R-:W-:Y:S01]  /*4250*/  BSSY B0, `(.L_x_5623) ;  /* 0x0000005000007945 */ /* 0x000fe20003800000 */
[----:B--2---:R-:W-:-:S03]  /*4260*/  ISETP.NE.AND P0, PT, R4, 0x1, PT ;  /* 0x000000010400780c */ /* 0x004fc60003f05270 */
[----:B------:R-:W-:Y:S10]  /*4270*/  @P3 BRA `(.L_x_5624) ;  /* 0x0000000000083947 */ /* 0x000ff40003800000 */
[----:B------:R-:W0:Y:S02]  /*4280*/  FENCE.VIEW.ASYNC.G ;  /* 0x00000000000073c6 */ /* 0x000e240000000100 */
[----:B0-----:R-:W-:Y:S06]  /*4290*/  BAR.ARV 0xc, 0x180 ;  /* 0x0306000000007b1d */ /* 0x001fec0000002000 */
.L_x_5624:
[----:B------:R-:W-:Y:S05]  /*42a0*/  BSYNC B0 ;  /* 0x0000000000007941 */ /* 0x000fea0003800000 */
.L_x_5623:
[----:B------:R-:W-:Y:S04]  /*42b0*/  BSSY B7, `(.L_x_5625) ;  /* 0x000103d000077945 */ /* 0x000fe80003800000 */
[----:B------:R-:W-:Y:S05]  /*42c0*/  @!P0 BRA `(.L_x_5626) ;  /* 0x0000001c00808947 */ /* 0x000fea0003800000 */
[----:B------:R-:W0:Y:S01]  /*42d0*/  LDC R0, c[0x0][0x448] ;  /* 0x00011200ff007b82 */ /* 0x000e220000000800 */
        /* <DEDUP_REMOVED lines=43> */
[----:B---3--:R-:W-:Y:S01]  /*4590*/  CS2R R76, SRZ ;  /* 0x00000000004c7805 */ /* 0x008fe2000001ff00 */
[----:B------:R-:W1:Y:S01]  /*45a0*/  @P0 LDC R4, c[0x0][0x450] ;  /* 0x00011400ff040b82 */ /* 0x000e620000000800 */
[----:B------:R-:W-:-:S02]  /*45b0*/  CS2R R74, SRZ ;  /* 0x00000000004a7805 */ /* 0x000fc4000001ff00 */
[----:B------:R-:W-:Y:S01]  /*45c0*/  CS2R R152, SRZ ;  /* 0x0000000000987805 */ /* 0x000fe2000001ff00 */
        /* <DEDUP_REMOVED lines=18> */
[----:B------:R-:W-:Y:S01]  /*46f0*/  CS2R R26, SRZ ;  /* 0x00000000001a7805 */ /* 0x000fe2000001ff00 */
[----:B------:R-:W-:Y:S01]  /*4700*/  IMAD.MOV.U32 R171, RZ, RZ, RZ ;  /* 0x000000ffffab7224 */ /* 0x000fe200078e00ff */
[----:B------:R-:W-:-:S02]  /*4710*/  CS2R R28, SRZ ;  /* 0x00000000001c7805 */ /* 0x000fc4000001ff00 */
[----:B-1----:R-:W-:Y:S01]  /*4720*/  @P0 SHF.R.U32.HI R0, RZ, R4, R3 ;  /* 0x00000004ff000219 */ /* 0x002fe20000011603 */
[----:B------:R-:W-:Y:S01]  /*4730*/  IMAD.MOV.U32 R31, RZ, RZ, RZ ;  /* 0x000000ffff1f7224 */ /* 0x000fe200078e00ff */
        /* <DEDUP_REMOVED lines=9> */
[----:B------:R-:W-:-:S04]  /*47d0*/  VIMNMX R4, R195, R4, PT ;  /* 0x00000004c3047248 */ /* 0x000fc80003fe0100 */
[----:B------:R-:W-:-:S13]  /*47e0*/  ISETP.GE.AND P1, PT, R4, 0x1, PT ;  /* 0x000000010400780c */ /* 0x000fda0003f26270 */
        /* <DEDUP_REMOVED lines=71> */
[----:B0-----:R-:W-:-:S07]  /*4c60*/  VIADD R0, R4, 0xfffffffe ;  /* 0xfffffffe04007836 */ /* 0x001fce0000000000 */
.L_x_5630:
[----:B------:R-:W-:Y:S01]  /*4c70*/  BAR.SYNC.DEFER_BLOCKING 0xe, 0x100 ;  /* 0x0384000000007b1d */ /* 0x000fe20000010000 */
[----:B-1----:R-:W-:Y:S01]  /*4c80*/  IMAD R3, R18, 0x40, R190 ;  /* 0x0000004012037824 */ /* 0x002fe200078e02be */
[----:B------:R-:W-:Y:S01]  /*4c90*/  R2UR UR4, R10 ;  /* 0x000000000a0472ca */ /* 0x000fe200000e0000 */
[----:B------:R-:W-:Y:S01]  /*4ca0*/  VIADD R18, R18, 0x1 ;  /* 0x0000000112127836 */ /* 0x000fe20000000000 */
[----:B------:R-:W-:Y:S01]  /*4cb0*/  R2UR UR5, R11 ;  /* 0x000000000b0572ca */ /* 0x000fe200000e0000 */
[----:B------:R-:W-:Y:S01]  /*4cc0*/  IMAD R3, R3, 0x4, R2 ;  /* 0x0000000403037824 */ /* 0x000fe200078e0202 */
[----:B------:R-:W-:Y:S01]  /*4cd0*/  ISETP.GT.AND P1, PT, R0, RZ, PT ;  /* 0x000000ff0000720c */ /* 0x000fe20003f24270 */
[----:B------:R-:W-:Y:S01]  /*4ce0*/  IMAD.MOV.U32 R5, RZ, RZ, 0x40000040 ;  /* 0x40000040ff057424 */ /* 0x000fe200078e00ff */
[----:B------:R-:W-:Y:S01]  /*4cf0*/  ISETP.NE.AND P0, PT, R18, 0x2, PT ;  /* 0x000000021200780c */ /* 0x000fe20003f05270 */
[----:B------:R-:W-:-:S03]  /*4d00*/  VIADD R0, R0, 0xffffffff ;  /* 0xffffffff00007836 */ /* 0x000fc60000000000 */
[----:B------:R-:W-:Y:S02]  /*4d10*/  SEL R18, R18, RZ, P0 ;  /* 0x000000ff12127207 */ /* 0x000fe40000000000 */
[----:B------:R-:W-:Y:S01]  /*4d20*/  R2UR UR7, R5 ;  /* 0x00000000050772ca */ /* 0x000fe200000e0000 */
[----:B------:R-:W-:Y:S02]  /*4d30*/  IMAD.MOV.U32 R5, RZ, RZ, 0x40000040 ;  /* 0x40000040ff057424 */ /* 0x000fe400078e00ff */
[----:B------:R-:W-:-:S05]  /*4d40*/  IMAD R4, R18, 0x1000, R21 ;  /* 0x0000100012047824 */ /* 0x000fca00078e0215 */
[----:B------:R-:W-:Y:S01]  /*4d50*/  R2UR UR6, R4 ;  /* 0x00000000040672ca */ /* 0x000fe200000e0000 */
[----:B------:R-:W0:Y:S04]  /*4d60*/  LDS R14, [R3+0x38400] ;  /* 0x03840000030e7984 */ /* 0x000e280000000800 */
[----:B------:R1:W2:Y:S02]  /*4d70*/  LDS R15, [R3+0x38420] ;  /* 0x03842000030f7984 */ /* 0x0002a40000000800 */
[----:B-1----:R-:W-:-:S04]  /*4d80*/  @!P2 IMAD R3, R18, 0x8, R2 ;  /* 0x000000081203a824 */ /* 0x002fc800078e0202 */
        /* <DEDUP_REMOVED lines=131> */
[----:B------:R-:W-:-:S03]  /*55c0*/  IMAD.MOV.U32 R15, RZ, RZ, 0x40000040 ;  /* 0x40000040ff0f7424 */ /* 0x000fc600078e00ff */
[----:B------:R-:W-:-:S06]  /*55d0*/  WARPGROUP.ARRIVE ;  /* 0x00000000000079c5 */ /* 0x000fcc0000000000 */
        /* <DEDUP_REMOVED lines=22> */
[----:B------:R-:W-:Y:S02]  /*5740*/  R2UR UR7, R5 ;  /* 0x00000000050772ca */ /* 0x000fe400000e0000 */
[----:B------:R-:W-:-:S04]  /*5750*/  SEL R4, RZ, 0x1, P0 ;  /* 0x00000001ff047807 */ /* 0x000fc80000000000 */
[----:B------:R-:W-:Y:S01]  /*5760*/  LOP3.LUT R19, R19, R4, RZ, 0x3c, !PT ;  /* 0x0000000413137212 */ /* 0x000fe200078e3cff */
[----:B------:R-:W-:Y:S02]  /*5770*/  WARPGROUP.DEPBAR.LE gsb0, 0x0 ;  /* 0x00008000000079c5 */ /* 0x000fe40000010000 */
[----:B------:R-:W-:-:S12]  /*5780*/  WARPGROUP.ARRIVE ;  /* 0x00000000000079c5 */ /* 0x000fd80000000000 */
[----:B------:R-:W-:Y:S03]  /*5790*/  HGMMA.64x256x16.F32 R24, gdesc[UR4].tnspB, R24, gsb0 ;  /* 0x43e00000041879f0 */ /* 0x000fe60008000818 */
[----:B------:R-:W-:Y:S02]  /*57a0*/  WARPGROUP.DEPBAR.LE gsb0, 0x0 ;  /* 0x00008000000079c5 */ /* 0x000fe40000010000 */
[----:B------:R-:W-:Y:S06]  /*57b0*/  BAR.ARV 0xf, 0x100 ;  /* 0x03c4000000007b1d */ /* 0x000fec0000002000 */
[----:B------:R1:W-:Y:S01]  /*57c0*/  @!P2 SYNCS.ARRIVE.TRANS64.RED.A1T0 RZ, [R3+URZ], RZ ;  /* 0x000000ff03ffa9a7 */ /* 0x0003e2000810043f */
[----:B------:R-:W-:Y:S05]  /*57d0*/  @P1 BRA `(.L_x_5630) ;  /* 0xfffffff400241947 */ /* 0x000fea000383ffff */
.L_x_5629:
[----:B------:R-:W-:Y:S05]  /*57e0*/  BSYNC B0 ;  /* 0x0000000000007941 */ /* 0x000fea0003800000 */
.L_x_5628:
[----:B------:R-:W-:Y:S01]  /*57f0*/  BAR.SYNC.DEFER_BLOCKING 0xe, 0x100 ;  /* 0x0384000000007b1d */ /* 0x000fe20000010000 */
[C---:B-1----:R-:W-:Y:S01]  /*5800*/  IMAD R3, R18.reuse, 0x40, R190 ;  /* 0x0000004012037824 */ /* 0x042fe200078e02be */
        /* <DEDUP_REMOVED lines=140> */
.L_x_5626:
        /* <DEDUP_REMOVED lines=76> */
[----:B------:R-:W-:-:S04]  /*6590*/  LEA.HI R3, R3, R0, RZ, 0x6 ;  /* 0x0000000003037211 */ /* 0x000fc800078f30ff */
        /* <DEDUP_REMOVED lines=34> */
.L_x_5632:
[----:B------:R-:W-:Y:S05]  /*67c0*/  BSYNC B6 ;  /* 0x0000000000067941 */ /* 0x000fea0003800000 */
.L_x_5631:
        /* <DEDUP_REMOVED lines=12> */
.L_x_5636:
[----:B-1----:R1:W2:Y:S02]  /*6890*/  SYNCS.PHASECHK.TRANS64.TRYWAIT P0, [R2+URZ+0x38800], R3 ;  /* 0x03880003020075a7 */ /* 0x0022a4000800017f */
[----:B--2---:R-:W-:Y:S05]  /*68a0*/  @!P0 NANOSLEEP.SYNCS 0x989680 ;  /* 0x009896800000895d */ /* 0x004fea0003900000 */
[----:B------:R-:W2:Y:S02]  /*68b0*/  @!P0 SYNCS.PHASECHK.TRANS64 P0, [R2+URZ+0x38800], R3 ;  /* 0x03880003020085a7 */ /* 0x000ea4000800007f */
[----:B--2---:R-:W-:Y:S05]  /*68c0*/  @!P0 BRA `(.L_x_5636) ;  /* 0xfffffffc00f08947 */ /* 0x004fea000383ffff */
.L_x_5635:
[----:B------:R-:W-:Y:S05]  /*68d0*/  BSYNC B0 ;  /* 0x0000000000007941 */ /* 0x000fea0003800000 */
.L_x_5634:
[----:B------:R-:W-:Y:S05]  /*68e0*/  BRA `(.L_x_5637) ;  /* 0x0000002800dc7947 */ /* 0x000fea0003800000 */
.L_x_5633:
        /* <DEDUP_REMOVED lines=31> */
.L_x_5639:
[----:B------:R-:W-:Y:S05]  /*6ae0*/  BSYNC B6 ;  /* 0x0000000000067941 */ /* 0x000fea0003800000 */
.L_x_5638:
        /* <DEDUP_REMOVED lines=39> */
.L_x_5917:
        /* <DEDUP_REMOVED lines=30> */
.L_x_5644:
[----:B------:R-:W-:Y:S05]  /*6f40*/  BSYNC B1 ;  /* 0x0000000000017941 */ /* 0x000fea0003800000 */
.L_x_5643:
[----:B--2--5:R-:W-:Y:S01]  /*6f50*/  IMAD.MOV.U32 R0, RZ, RZ, R32 ;  /* 0x000000ffff007224 */ /* 0x024fe200078e0020 */
[----:B------:R-:W-:Y:S01]  /*6f60*/  UMOV UR4, 0xffffffff ;  /* 0xffffffff00047882 */ /* 0x000fe20000000000 */
[----:B-1----:R-:W-:Y:S01]  /*6f70*/  IMAD.MOV.U32 R3, RZ, RZ, R33 ;  /* 0x000000ffff037224 */ /* 0x002fe200078e0021 */
[----:B------:R-:W-:Y:S01]  /*6f80*/  CS2R R28, SRZ ;  /* 0x00000000001c7805 */ /* 0x000fe2000001ff00 */
[----:B---3--:R-:W-:Y:S02]  /*6f90*/  IMAD.MOV.U32 R5, RZ, RZ, R24 ;  /* 0x000000ffff057224 */ /* 0x008fe400078e0018 */
        /* <DEDUP_REMOVED lines=14> */
.L_x_5923:
        /* <DEDUP_REMOVED lines=34> */
.L_x_5647:
[----:B------:R-:W-:Y:S05]  /*72a0*/  BSYNC B1 ;  /* 0x0000000000017941 */ /* 0x000fea0003800000 */
.L_x_5646:
        /* <DEDUP_REMOVED lines=8> */
[----:B------:R-:W-:Y:S01]  /*7330*/  BSSY B1, `(.L_x_5648) ;  /* 0x0000014000017945 */ /* 0x000fe20003800000 */
[----:B------:R-:W-:Y:S01]  /*7340*/  PRMT R45, R4, 0x7610, R45 ;  /* 0x00007610042d7816 */ /* 0x000fe2000000002d */
[----:B------:R-:W-:Y:S01]  /*7350*/  IMAD.MOV.U32 R4, RZ, RZ, R8 ;  /* 0x000000ffff047224 */ /* 0x000fe200078e0008 */
[----:B------:R-:W-:Y:S01]  /*7360*/  LOP3.LUT R0, R0, R3, RZ, 0x3c, !PT ;  /* 0x0000000300007212 */ /* 0x000fe200078e3cff */
[----:B------:R-:W-:Y:S01]  /*7370*/  IMAD.MOV.U32 R3, RZ, RZ, R29 ;  /* 0x000000ffff037224 */ /* 0x000fe200078e001d */
[----:B------:R-:W-:-:S02]  /*7380*/  PRMT R47, R6, 0x7610, R47 ;  /* 0x00007610062f7816 */ /* 0x000fc4000000002f */
[----:B------:R-:W-:Y:S01]  /*7390*/  PRMT R46, R4, 0x5410, R5 ;  /* 0x00005410042e7816 */ /* 0x000fe20000000005 */
[----:B------:R-:W-:Y:S01]  /*73a0*/  IMAD.MOV.U32 R4, RZ, RZ, R10 ;  /* 0x000000ffff047224 */ /* 0x000fe200078e000a */
[----:B------:R-:W-:Y:S01]  /*73b0*/  PRMT R45, R45, 0x5410, R3 ;  /* 0x000054102d2d7816 */ /* 0x000fe20000000003 */
[----:B------:R-:W-:Y:S01]  /*73c0*/  IMAD R3, R215, 0x200, R0 ;  /* 0x00000200d7037824 */ /* 0x000fe200078e0200 */
[----:B------:R-:W-:Y:S01]  /*73d0*/  LOP3.LUT P2, RZ, R188, 0x4, RZ, 0xc0, !PT ;  /* 0x00000004bcff7812 */ /* 0x000fe2000784c0ff */
[----:B------:R-:W-:Y:S01]  /*73e0*/  IMAD.MOV.U32 R0, RZ, RZ, R13 ;  /* 0x000000ffff007224 */ /* 0x000fe200078e000d */
[----:B------:R-:W-:Y:S01]  /*73f0*/  PRMT R48, R4, 0x7610, R48 ;  /* 0x0000761004307816 */ /* 0x000fe20000000030 */
[----:B------:R-:W-:Y:S01]  /*7400*/  IMAD R3, R3, 0x2, R2 ;  /* 0x0000000203037824 */ /* 0x000fe200078e0202 */
[----:B------:R-:W-:Y:S01]  /*7410*/  ISETP.GE.AND P1, PT, R22, R41, PT ;  /* 0x000000291600720c */ /* 0x000fe20003f26270 */
[----:B------:R-:W-:Y:S01]  /*7420*/  IMAD.MOV.U32 R5, RZ, RZ, R11 ;  /* 0x000000ffff057224 */ /* 0x000fe200078e000b */
[----:B------:R-:W-:Y:S01]  /*7430*/  PRMT R47, R47, 0x5410, R0 ;  /* 0x000054102f2f7816 */ /* 0x000fe20000000000 */
[----:B------:R-:W-:-:S02]  /*7440*/  VIADD R4, R3, 0x20400 ;  /* 0x0002040003047836 */ /* 0x000fc40000000000 */
[----:B------:R-:W-:Y:S01]  /*7450*/  VIADD R0, R3, 0x20440 ;  /* 0x0002044003007836 */ /* 0x000fe20000000000 */
[----:B-1----:R-:W-:Y:S07]  /*7460*/  @!P0 BRA `(.L_x_5649) ;  /* 0x000001a400b88947 */ /* 0x002fee0003800000 */
.L_x_5924:
[----:B------:R-:W-:Y:S05]  /*7470*/  BSYNC B1 ;  /* 0x0000000000017941 */ /* 0x000fea0003800000 */
.L_x_5648:
        /* <DEDUP_REMOVED lines=9> */
[----:B------:R-:W0:Y:S01]  /*7510*/  LDS.128 R4, [R3+0x20400] ;  /* 0x0204000003047984 */ /* 0x000e220000000c00 */
[----:B----4-:R-:W-:Y:S02]  /*7520*/  SHF.R.U32.HI R14, RZ, 0x10, R31 ;  /* 0x00000010ff0e7819 */ /* 0x010fe4000001161f */
[----:B------:R-:W-:Y:S02]  /*7530*/  SHF.R.U32.HI R34, RZ, 0x10, R33 ;  /* 0x00000010ff227819 */ /* 0x000fe40000011621 */
[----:B------:R-:W-:Y:S01]  /*7540*/  SHF.R.U64 R39, R30, 0x10, R31 ;  /* 0x000000101e277819 */ /* 0x000fe2000000121f */
[----:B------:R-:W-:Y:S01]  /*7550*/  HADD2.F32 R31, -RZ, R43.H0_H0 ;  /* 0x2000002bff1f7230 */ /* 0x000fe20000004100 */
[----:B------:R-:W-:Y:S01]  /*7560*/  SHF.R.U64 R38, R32, 0x10, R33 ;  /* 0x0000001020267819 */ /* 0x000fe20000001221 */
[----:B------:R-:W-:Y:S02]  /*7570*/  HADD2.F32 R34, -RZ, R34.H0_H0 ;  /* 0x20000022ff227230 */ /* 0x000fe40000004100 */
        /* <DEDUP_REMOVED lines=16> */
[----:B------:R-:W-:Y:S02]  /*7680*/  HADD2.F32 R31, -RZ, R40.H1_H1 ;  /* 0x30000028ff1f7230 */ /* 0x000fe40000004100 */
        /* <DEDUP_REMOVED lines=18> */
.L_x_5653:
[----:B------:R-:W-:Y:S05]  /*77b0*/  BSYNC B2 ;  /* 0x0000000000027941 */ /* 0x000fea0003800000 */
.L_x_5652:
[----:B------:R-:W-:Y:S05]  /*77c0*/  @P1 BRA `(.L_x_5651) ;  /* 0x0000000000a81947 */ /* 0x000fea0003800000 */
[----:B-1----:R-:W0:Y:S01]  /*77d0*/  LDS.128 R4, [R0] ;  /* 0x0000000000047984 */ /* 0x002e220000000c00 */
[--C-:B------:R-:W-:Y:S02]  /*77e0*/  SHF.R.U64 R35, R26, 0x10, R27.reuse ;  /* 0x000000101a237819 */ /* 0x100fe4000000121b */
[----:B------:R-:W-:Y:S01]  /*77f0*/  SHF.R.U32.HI R26, RZ, 0x10, R27 ;  /* 0x00000010ff1a7819 */ /* 0x000fe2000001161b */
[----:B------:R-:W-:Y:S01]  /*7800*/  HADD2.F32 R27, -RZ, R42.H0_H0 ;  /* 0x2000002aff1b7230 */ /* 0x000fe20000004100 */
[--C-:B------:R-:W-:Y:S02]  /*7810*/  SHF.R.U32.HI R30, RZ, 0x10, R25.reuse ;  /* 0x00000010ff1e7819 */ /* 0x100fe40000011619 */
        /* <DEDUP_REMOVED lines=10> */
[----:B----4-:R-:W-:-:S02]  /*78c0*/  HADD2.F32 R14, -RZ, R6.H0_H0 ;  /* 0x20000006ff0e7230 */ /* 0x010fc40000004100 */
        /* <DEDUP_REMOVED lines=25> */
[----:B------:R2:W-:Y:S02]  /*7a60*/  STS.128 [R0], R4 ;  /* 0x0000000400007388 */ /* 0x0005e40000000c00 */
.L_x_5651:
[----:B------:R-:W-:Y:S05]  /*7a70*/  BSYNC B1 ;  /* 0x0000000000017941 */ /* 0x000fea0003800000 */
.L_x_5650:
[----:B-12---:R-:W-:-:S05]  /*7a80*/  VIADD R4, R22, 0x20 ;  /* 0x0000002016047836 */ /* 0x006fca0000000000 */
[----:B------:R-:W-:-:S13]  /*7a90*/  ISETP.GE.AND P0, PT, R4, R41, PT ;  /* 0x000000290400720c */ /* 0x000fda0003f06270 */
[----:B------:R-:W-:Y:S05]  /*7aa0*/  @P0 BRA `(.L_x_5654) ;  /* 0x0000001800480947 */ /* 0x000fea0003800000 */
[----:B------:R-:W1:Y:S01]  /*7ab0*/  LDC R4, c[0x0][0x3f4] ;  /* 0x0000fd00ff047b82 */ /* 0x000e620000000800 */
[----:B------:R-:W-:Y:S01]  /*7ac0*/  BSSY B1, `(.L_x_5655) ;  /* 0x000002e000017945 */ /* 0x000fe20003800000 */
[-C--:B-1----:R-:W-:Y:S02]  /*7ad0*/  ISETP.GE.AND P0, PT, R184, R4.reuse, PT ;  /* 0x00000004b800720c */ /* 0x082fe40003f06270 */
[----:B------:R-:W-:-:S11]  /*7ae0*/  ISETP.GE.AND P1, PT, R191, R4, PT ;  /* 0x00000004bf00720c */ /* 0x000fd60003f26270 */
[----:B------:R-:W-:Y:S05]  /*7af0*/  @P0 BRA `(.L_x_5656) ;  /* 0x0000000000a80947 */ /* 0x000fea0003800000 */
[----:B------:R-:W4:Y:S01]  /*7b00*/  LDS.128 R4, [R3+0x21400] ;  /* 0x0214000003047984 */ /* 0x000f220000000c00 */
[----:B------:R-:W-:Y:S01]  /*7b10*/  SHF.R.U32.HI R26, RZ, 0x10, R29 ;  /* 0x00000010ff1a7819 */ /* 0x000fe2000001161d */
[----:B------:R-:W-:Y:S01]  /*7b20*/  HADD2.F32 R25, -RZ, R45.H0_H0 ;  /* 0x2000002dff197230 */ /* 0x000fe20000004100 */
[----:B------:R-:W-:Y:S01]  /*7b30*/  SHF.R.U32.HI R24, RZ, 0x10, R13 ;  /* 0x00000010ff187819 */ /* 0x000fe2000001160d */
[----:B0-----:R-:W-:Y:S01]  /*7b40*/  HADD2.F32 R21, -RZ, R47.H0_H0 ;  /* 0x2000002fff157230 */ /* 0x001fe20000004100 */
[----:B------:R-:W-:Y:S01]  /*7b50*/  SHF.R.U64 R31, R28, 0x10, R29 ;  /* 0x000000101c1f7819 */ /* 0x000fe2000000121d */
[----:B------:R-:W-:Y:S01]  /*7b60*/  HADD2.F32 R26, -RZ, R26.H0_H0 ;  /* 0x2000001aff1a7230 */ /* 0x000fe20000004100 */
[----:B------:R-:W-:Y:S01]  /*7b70*/  SHF.R.U64 R32, R12, 0x10, R13 ;  /* 0x000000100c207819 */ /* 0x000fe2000000120d */
[----:B------:R-:W-:Y:S02]  /*7b80*/  HADD2.F32 R24, -RZ, R24.H0_H0 ;  /* 0x20000018ff187230 */ /* 0x000fe40000004100 */
[----:B----4-:R-:W-:-:S02]  /*7b90*/  HADD2.F32 R14, -RZ, R7.H0_H0 ;  /* 0x20000007ff0e7230 */ /* 0x010fc40000004100 */
        /* <DEDUP_REMOVED lines=14> */
[----:B------:R-:W-:Y:S02]  /*7c80*/  HADD2.F32 R21, -RZ, R45.H1_H1 ;  /* 0x3000002dff157230 */ /* 0x000fe40000004100 */
        /* <DEDUP_REMOVED lines=10> */
[----:B------:R-:W-:Y:S01]  /*7d30*/  FFMA.FTZ R5, R6, R4, -R7 ;  /* 0x0000000406057223 */ /* 0x000fe20000010807 */
[----:B------:R-:W-:Y:S01]  /*7d40*/  F2FP.F16.F32.PACK_AB R7, R30, R29 ;  /* 0x0000001d1e07723e */ /* 0x000fe200000000ff */
[----:B------:R-:W-:Y:S01]  /*7d50*/  FFMA.FTZ R24, R6, R15, R24 ;  /* 0x0000000f06187223 */ /* 0x000fe20000010018 */
[----:B------:R-:W-:-:S02]  /*7d60*/  F2FP.F16.F32.PACK_AB R4, R25, R28 ;  /* 0x0000001c1904723e */ /* 0x000fc400000000ff */
[----:B------:R-:W-:Y:S02]  /*7d70*/  F2FP.F16.F32.PACK_AB R6, R26, R27 ;  /* 0x0000001b1a06723e */ /* 0x000fe400000000ff */
[----:B------:R-:W-:-:S05]  /*7d80*/  F2FP.F16.F32.PACK_AB R5, R24, R5 ;  /* 0x000000051805723e */ /* 0x000fca00000000ff */
[----:B------:R1:W-:Y:S02]  /*7d90*/  STS.128 [R3+0x21400], R4 ;  /* 0x0214000403007388 */ /* 0x0003e40000000c00 */
.L_x_5656:
[----:B------:R-:W-:Y:S05]  /*7da0*/  BSYNC B1 ;  /* 0x0000000000017941 */ /* 0x000fea0003800000 */
.L_x_5655:
[----:B------:R-:W-:Y:S05]  /*7db0*/  @P1 BRA `(.L_x_5654) ;  /* 0x0000001400841947 */ /* 0x000fea0003800000 */
[----:B-1----:R-:W1:Y:S01]  /*7dc0*/  LDS.128 R4, [R0+0x1000] ;  /* 0x0010000000047984 */ /* 0x002e620000000c00 */
[----:B------:R-:W-:Y:S01]  /*7dd0*/  SHF.R.U32.HI R12, RZ, 0x10, R11 ;  /* 0x00000010ff0c7819 */ /* 0x000fe2000001160b */
[----:B------:R-:W-:Y:S01]  /*7de0*/  HADD2.F32 R13, -RZ, R46.H0_H0 ;  /* 0x2000002eff0d7230 */ /* 0x000fe20000004100 */
[----:B----4-:R-:W-:Y:S02]  /*7df0*/  SHF.R.U32.HI R14, RZ, 0x10, R9 ;  /* 0x00000010ff0e7819 */ /* 0x010fe40000011609 */
[----:B------:R-:W-:Y:S01]  /*7e00*/  SHF.R.U64 R26, R10, 0x10, R11 ;  /* 0x000000100a1a7819 */ /* 0x000fe2000000120b */
[----:B------:R-:W-:Y:S01]  /*7e10*/  HADD2.F32 R12, -RZ, R12.H0_H0 ;  /* 0x2000000cff0c7230 */ /* 0x000fe20000004100 */
[----:B------:R-:W-:Y:S01]  /*7e20*/  SHF.R.U64 R25, R8, 0x10, R9 ;  /* 0x0000001008197819 */ /* 0x000fe20000001209 */
[----:B------:R-:W-:Y:S02]  /*7e30*/  HADD2.F32 R14, -RZ, R14.H0_H0 ;  /* 0x2000000eff0e7230 */ /* 0x000fe40000004100 */
[----:B------:R-:W-:-:S02]  /*7e40*/  HADD2.F32 R11, -RZ, R48.H0_H0 ;  /* 0x20000030ff0b7230 */ /* 0x000fc40000004100 */
[--C-:B-1----:R-:W-:Y:S02]  /*7e50*/  HADD2.F32 R10, -RZ, R7.reuse.H1_H1 ;  /* 0x30000007ff0a7230 */ /* 0x102fe40000004100 */
[--C-:B------:R-:W-:Y:S02]  /*7e60*/  HADD2.F32 R3, -RZ, R4.reuse.H0_H0 ;  /* 0x20000004ff037230 */ /* 0x100fe40000004100 */
[----:B------:R-:W-:Y:S02]  /*7e70*/  HADD2.F32 R4, -RZ, R4.H1_H1 ;  /* 0x30000004ff047230 */ /* 0x000fe40000004100 */
[C---:B------:R-:W-:Y:S01]  /*7e80*/  FMUL.FTZ R24, R10.reuse, R14 ;  /* 0x0000000e0a187220 */ /* 0x040fe20000410000 */
[----:B------:R-:W-:Y:S02]  /*7e90*/  HADD2.F32 R9, -RZ, R7.H0_H0 ;  /* 0x20000007ff097230 */ /* 0x000fe40000004100 */
[----:B------:R-:W-:Y:S01]  /*7ea0*/  FMUL.FTZ R15, R10, R12 ;  /* 0x0000000c0a0f7220 */ /* 0x000fe20000410000 */
[----:B------:R-:W-:-:S02]  /*7eb0*/  HADD2.F32 R7, -RZ, R6.H0_H0 ;  /* 0x20000006ff077230 */ /* 0x000fc40000004100 */
[C---:B------:R-:W-:Y:S01]  /*7ec0*/  FMUL.FTZ R10, R4.reuse, R13 ;  /* 0x0000000d040a7220 */ /* 0x040fe20000410000 */
[----:B------:R-:W-:Y:S02]  /*7ed0*/  HADD2.F32 R8, -RZ, R6.H1_H1 ;  /* 0x30000006ff087230 */ /* 0x000fe40000004100 */
[C---:B------:R-:W-:Y:S01]  /*7ee0*/  FFMA.FTZ R24, R9.reuse, R12, -R24 ;  /* 0x0000000c09187223 */ /* 0x040fe20000010818 */
[----:B0-----:R-:W-:Y:S01]  /*7ef0*/  FFMA.FTZ R21, R9, R14, R15 ;  /* 0x0000000e09157223 */ /* 0x001fe2000001000f */
[-C--:B------:R-:W-:Y:S01]  /*7f00*/  FMUL.FTZ R14, R4, R11.reuse ;  /* 0x0000000b040e7220 */ /* 0x080fe20000410000 */
[C---:B------:R-:W-:Y:S01]  /*7f10*/  FFMA.FTZ R12, R3.reuse, R11, -R10 ;  /* 0x0000000b030c7223 */ /* 0x040fe2000001080a */
[--C-:B------:R-:W-:Y:S02]  /*7f20*/  HADD2.F32 R6, -RZ, R5.reuse.H0_H0 ;  /* 0x20000005ff067230 */ /* 0x100fe40000004100 */
        /* <DEDUP_REMOVED lines=18> */
[----:B------:R2:W-:Y:S01]  /*8050*/  STS.128 [R0+0x1000], R4 ;  /* 0x0010000400007388 */ /* 0x0005e20000000c00 */
[----:B------:R-:W-:Y:S05]  /*8060*/  BRA `(.L_x_5654) ;  /* 0x0000001000d87947 */ /* 0x000fea0003800000 */
.L_x_5641:
        /* <DEDUP_REMOVED lines=36> */
.L_x_5930:
        /* <DEDUP_REMOVED lines=16> */
.L_x_5659:
[----:B------:R-:W-:Y:S05]  /*83b0*/  BSYNC B1 ;  /* 0x0000000000017941 */ /* 0x000fea0003800000 */
.L_x_5658:
        /* <DEDUP_REMOVED lines=13> */
[----:B------:R-:W-:Y:S02]  /*8490*/  PRMT R46, R5, 0x7610, R46 ;  /* 0x00007610052e7816 */ /* 0x000fe4000000002e */
[----:B------:R-:W-:Y:S02]  /*84a0*/  CS2R R4, SRZ ;  /* 0x0000000000047805 */ /* 0x000fe4000001ff00 */
        /* <DEDUP_REMOVED lines=8> */
.L_x_5936:
        /* <DEDUP_REMOVED lines=23> */
.L_x_5662:
[----:B------:R-:W-:Y:S05]  /*86a0*/  BSYNC B1 ;  /* 0x0000000000017941 */ /* 0x000fea0003800000 */
.L_x_5661:
[----:B------:R-:W2:Y:S01]  /*86b0*/  SYNCS.PHASECHK.TRANS64.TRYWAIT P1, [R2+URZ+0x38800], R3 ;  /* 0x03880003020075a7 */ /* 0x000ea2000802017f */
[----:B-----5:R-:W-:Y:S01]  /*86c0*/  IMAD.MOV.U32 R0, RZ, RZ, R4 ;  /* 0x000000ffff007224 */ /* 0x020fe200078e0004 */
[----:B-1----:R-:W-:Y:S01]  /*86d0*/  VIADDMNMX R13, R21, -R194, 0x40, PT ;  /* 0x00000040150d7446 */ /* 0x002fe200038009c2 */
[----:B------:R-:W-:Y:S01]  /*86e0*/  IMAD.MOV.U32 R12, RZ, RZ, R5 ;  /* 0x000000ffff0c7224 */ /* 0x000fe200078e0005 */
[----:B0-----:R-:W-:Y:S01]  /*86f0*/  ISETP.GE.AND P0, PT, R16, R33, PT ;  /* 0x000000211000720c */ /* 0x001fe20003f06270 */
[----:B----4-:R-:W-:Y:S01]  /*8700*/  VIADD R14, R22, 0x20 ;  /* 0x00000020160e7836 */ /* 0x010fe20000000000 */
[----:B------:R-:W-:Y:S02]  /*8710*/  BSSY B1, `(.L_x_5663) ;  /* 0x000000c000017945 */ /* 0x000fe40003800000 */
[----:B------:R-:W-:Y:S01]  /*8720*/  PRMT R53, R0, 0x5410, R12 ;  /* 0x0000541000357816 */ /* 0x000fe2000000000c */
[----:B------:R-:W-:Y:S01]  /*8730*/  IMAD.MOV.U32 R0, RZ, RZ, R6 ;  /* 0x000000ffff007224 */ /* 0x000fe200078e0006 */
[-C--:B------:R-:W-:Y:S01]  /*8740*/  ISETP.GE.OR P2, PT, R22, R13.reuse, P0 ;  /* 0x0000000d1600720c */ /* 0x080fe20000746670 */
[----:B------:R-:W-:Y:S01]  /*8750*/  IMAD.MOV.U32 R12, RZ, RZ, R7 ;  /* 0x000000ffff0c7224 */ /* 0x000fe200078e0007 */
[----:B------:R-:W-:Y:S01]  /*8760*/  ISETP.GE.OR P0, PT, R14, R13, P0 ;  /* 0x0000000d0e00720c */ /* 0x000fe20000706670 */
[----:B------:R-:W-:-:S02]  /*8770*/  IMAD.MOV.U32 R13, RZ, RZ, R8 ;  /* 0x000000ffff0d7224 */ /* 0x000fc400078e0008 */
[----:B------:R-:W-:Y:S01]  /*8780*/  IMAD.MOV.U32 R14, RZ, RZ, R9 ;  /* 0x000000ffff0e7224 */ /* 0x000fe200078e0009 */
[----:B------:R-:W-:Y:S01]  /*8790*/  PRMT R54, R0, 0x5410, R12 ;  /* 0x0000541000367816 */ /* 0x000fe2000000000c */
[----:B------:R-:W-:-:S03]  /*87a0*/  IMAD.IADD R0, R16, 0x1, R33 ;  /* 0x0000000110007824 */ /* 0x000fc600078e0221 */
[----:B------:R-:W-:Y:S01]  /*87b0*/  PRMT R55, R13, 0x5410, R14 ;  /* 0x000054100d377816 */ /* 0x000fe2000000000e */
[----:B--2---:R-:W-:Y:S06]  /*87c0*/  @!P1 BRA `(.L_x_5664) ;  /* 0x0000019400e49947 */ /* 0x004fec0003800000 */
.L_x_5937:
[----:B------:R-:W-:Y:S05]  /*87d0*/  BSYNC B1 ;  /* 0x0000000000017941 */ /* 0x000fea0003800000 */
.L_x_5663:
[----:B------:R-:W-:Y:S01]  /*87e0*/  BSSY B1, `(.L_x_5665) ;  /* 0x0000063000017945 */ /* 0x000fe20003800000 */
[----:B------:R-:W-:Y:S01]  /*87f0*/  IMAD.MOV.U32 R57, RZ, RZ, R10 ;  /* 0x000000ffff397224 */ /* 0x000fe200078e000a */
[----:B------:R-:W-:Y:S01]  /*8800*/  LOP3.LUT R0, R0, 0x38, RZ, 0xc0, !PT ;  /* 0x0000003800007812 */ /* 0x000fe200078ec0ff */
[----:B------:R-:W-:Y:S01]  /*8810*/  IMAD.MOV.U32 R58, RZ, RZ, R11 ;  /* 0x000000ffff3a7224 */ /* 0x000fe200078e000b */
[----:B------:R-:W-:Y:S06]  /*8820*/  @P2 BRA `(.L_x_5666) ;  /* 0x0000000400782947 */ /* 0x000fec0003800000 */
[----:B0-----:R-:W-:Y:S01]  /*8830*/  IMAD.SHL.U32 R3, R188, 0x40, RZ ;  /* 0x00000040bc037824 */ /* 0x001fe200078e00ff */
[----:B------:R-:W-:Y:S01]  /*8840*/  SHF.R.U64 R45, R30, 0x10, R31 ;  /* 0x000000101e2d7819 */ /* 0x000fe2000000121f */
[--C-:B------:R-:W-:Y:S01]  /*8850*/  HADD2.F32 R30, -RZ, R36.reuse.H1_H1 ;  /* 0x30000024ff1e7230 */ /* 0x100fe20000004100 */
[--C-:B------:R-:W-:Y:S01]  /*8860*/  SHF.R.U64 R49, R26, 0x10, R27.reuse ;  /* 0x000000101a317819 */ /* 0x100fe2000000121b */
[----:B------:R-:W-:Y:S01]  /*8870*/  HADD2.F32 R36, -RZ, R36.H0_H0 ;  /* 0x20000024ff247230 */ /* 0x000fe20000004100 */
[----:B------:R-:W-:Y:S02]  /*8880*/  LOP3.LUT R13, R3, 0x1c0, RZ, 0xc0, !PT ;  /* 0x000001c0030d7812 */ /* 0x000fe400078ec0ff */
[----:B------:R-:W-:Y:S02]  /*8890*/  SHF.R.U32.HI R48, RZ, 0x10, R27 ;  /* 0x00000010ff307819 */ /* 0x000fe4000001161b */
[----:B------:R-:W-:Y:S02]  /*88a0*/  LOP3.LUT R3, R13, 0x38, R16, 0xf8, !PT ;  /* 0x000000380d037812 */ /* 0x000fe400078ef810 */
[----:B------:R-:W-:-:S02]  /*88b0*/  SHF.R.U32.HI R32, RZ, 0x3, R13 ;  /* 0x00000003ff207819 */ /* 0x000fc4000001160d */
[----:B------:R-:W-:Y:S02]  /*88c0*/  SHF.R.U32.HI R38, RZ, 0x10, R29 ;  /* 0x00000010ff267819 */ /* 0x000fe4000001161d */
[----:B------:R-:W-:Y:S02]  /*88d0*/  LOP3.LUT R12, R3, R32, RZ, 0x3c, !PT ;  /* 0x00000020030c7212 */ /* 0x000fe400078e3cff */
[----:B------:R-:W-:Y:S01]  /*88e0*/  LOP3.LUT R32, R32, R0, R13, 0x1e, !PT ;  /* 0x0000000020207212 */ /* 0x000fe200078e1e0d */
[----:B------:R-:W-:Y:S01]  /*88f0*/  HADD2.F32 R38, -RZ, R38.H0_H0 ;  /* 0x20000026ff267230 */ /* 0x000fe20000004100 */
[----:B------:R-:W-:Y:S01]  /*8900*/  SHF.R.U32.HI R37, RZ, 0x10, R25 ;  /* 0x00000010ff257819 */ /* 0x000fe20000011619 */
[----:B------:R-:W-:Y:S01]  /*8910*/  IMAD R3, R215, 0x200, R12 ;  /* 0x00000200d7037824 */ /* 0x000fe200078e020c */
[----:B------:R-:W-:Y:S02]  /*8920*/  SHF.R.U64 R47, R28, 0x10, R29 ;  /* 0x000000101c2f7819 */ /* 0x000fe4000000121d */
        /* <DEDUP_REMOVED lines=14> */
[----:B------:R-:W-:Y:S01]  /*8a10*/  FMUL.FTZ R42, R27, R30 ;  /* 0x0000001e1b2a7220 */ /* 0x000fe20000410000 */
[----:B------:R-:W-:Y:S02]  /*8a20*/  HADD2.F32 R27, -RZ, R44.H0_H0 ;  /* 0x2000002cff1b7230 */ /* 0x000fe40000004100 */
[----:B------:R-:W-:Y:S01]  /*8a30*/  FMUL.FTZ R44, R33, R38 ;  /* 0x00000026212c7220 */ /* 0x000fe20000410000 */
[C---:B------:R-:W-:Y:S01]  /*8a40*/  FFMA.FTZ R40, R21.reuse, R30, -R40 ;  /* 0x0000001e15287223 */ /* 0x040fe20000010828 */
[----:B------:R-:W-:Y:S02]  /*8a50*/  HADD2.F32 R30, -RZ, R37.H0_H0 ;  /* 0x20000025ff1e7230 */ /* 0x000fe40000004100 */
[----:B------:R-:W-:Y:S01]  /*8a60*/  FFMA.FTZ R42, R21, R36, R42 ;  /* 0x00000024152a7223 */ /* 0x000fe2000001002a */
[----:B------:R-:W-:Y:S02]  /*8a70*/  HADD2.F32 R21, -RZ, R46.H0_H0 ;  /* 0x2000002eff157230 */ /* 0x000fe40000004100 */
[----:B------:R-:W-:Y:S01]  /*8a80*/  FMUL.FTZ R37, R29, R27 ;  /* 0x0000001b1d257220 */ /* 0x000fe20000410000 */
[----:B------:R-:W-:-:S02]  /*8a90*/  HADD2.F32 R35, -RZ, R35.H1_H1 ;  /* 0x30000023ff237230 */ /* 0x000fc40000004100 */
[-C--:B------:R-:W-:Y:S01]  /*8aa0*/  FFMA.FTZ R31, R13, R30.reuse, -R44 ;  /* 0x0000001e0d1f7223 */ /* 0x080fe2000001082c */
[----:B------:R-:W-:Y:S01]  /*8ab0*/  FMUL.FTZ R46, R33, R30 ;  /* 0x0000001e212e7220 */ /* 0x000fe20000410000 */
[----:B------:R-:W-:Y:S02]  /*8ac0*/  HADD2.F32 R36, -RZ, R39.H0_H0 ;  /* 0x20000027ff247230 */ /* 0x000fe40000004100 */
[-C--:B------:R-:W-:Y:S01]  /*8ad0*/  FMUL.FTZ R44, R29, R21.reuse ;  /* 0x000000151d2c7220 */ /* 0x080fe20000410000 */
[----:B------:R-:W-:Y:S02]  /*8ae0*/  HADD2.F32 R25, -RZ, R15.H1_H1 ;  /* 0x3000000fff197230 */ /* 0x000fe40000004100 */
[----:B------:R-:W-:Y:S01]  /*8af0*/  FFMA.FTZ R33, R13, R38, R46 ;  /* 0x000000260d217223 */ /* 0x000fe2000001002e */
[C---:B------:R-:W-:Y:S01]  /*8b00*/  FFMA.FTZ R37, R24.reuse, R21, -R37 ;  /* 0x0000001518257223 */ /* 0x040fe20000010825 */
[----:B------:R-:W-:Y:S02]  /*8b10*/  HADD2.F32 R30, -RZ, R48.H0_H0 ;  /* 0x20000030ff1e7230 */ /* 0x000fe40000004100 */
[----:B------:R-:W-:Y:S01]  /*8b20*/  FFMA.FTZ R44, R24, R27, R44 ;  /* 0x0000001b182c7223 */ /* 0x000fe2000001002c */
[----:B------:R-:W-:-:S02]  /*8b30*/  HADD2.F32 R26, -RZ, R32.H0_H0 ;  /* 0x20000020ff1a7230 */ /* 0x000fc40000004100 */
[C---:B------:R-:W-:Y:S01]  /*8b40*/  FMUL.FTZ R38, R35.reuse, R36 ;  /* 0x0000002423267220 */ /* 0x040fe20000410000 */
[----:B------:R-:W-:Y:S02]  /*8b50*/  HADD2.F32 R13, -RZ, R52.H0_H0 ;  /* 0x20000034ff0d7230 */ /* 0x000fe40000004100 */
[-C--:B------:R-:W-:Y:S01]  /*8b60*/  FMUL.FTZ R46, R35, R30.reuse ;  /* 0x0000001e232e7220 */ /* 0x080fe20000410000 */
[--C-:B------:R-:W-:Y:S02]  /*8b70*/  HADD2.F32 R24, -RZ, R51.reuse.H0_H0 ;  /* 0x20000033ff187230 */ /* 0x100fe40000004100 */
[----:B------:R-:W-:Y:S01]  /*8b80*/  FFMA.FTZ R38, R25, R30, -R38 ;  /* 0x0000001e19267223 */ /* 0x000fe20000010826 */
[----:B------:R-:W-:Y:S02]  /*8b90*/  HADD2.F32 R28, -RZ, R34.H0_H0 ;  /* 0x20000022ff1c7230 */ /* 0x000fe40000004100 */
[----:B------:R-:W-:Y:S01]  /*8ba0*/  FMUL.FTZ R29, R26, R13 ;  /* 0x0000000d1a1d7220 */ /* 0x000fe20000410000 */
[----:B------:R-:W-:-:S02]  /*8bb0*/  HADD2.F32 R27, -RZ, R51.H1_H1 ;  /* 0x30000033ff1b7230 */ /* 0x000fc40000004100 */
[----:B------:R-:W-:Y:S01]  /*8bc0*/  FMUL.FTZ R30, R26, R24 ;  /* 0x000000181a1e7220 */ /* 0x000fe20000410000 */
[----:B------:R-:W-:Y:S02]  /*8bd0*/  HADD2.F32 R15, -RZ, R14.H0_H0 ;  /* 0x2000000eff0f7230 */ /* 0x000fe40000004100 */
[----:B------:R-:W-:Y:S01]  /*8be0*/  FFMA.FTZ R39, R25, R36, R46 ;  /* 0x0000002419277223 */ /* 0x000fe2000001002e */
[----:B------:R-:W-:Y:S02]  /*8bf0*/  HADD2.F32 R21, -RZ, R52.H1_H1 ;  /* 0x30000034ff157230 */ /* 0x000fe40000004100 */
[C---:B------:R-:W-:Y:S01]  /*8c00*/  FMUL.FTZ R26, R28.reuse, R27 ;  /* 0x0000001b1c1a7220 */ /* 0x040fe20000410000 */
[----:B------:R-:W-:Y:S02]  /*8c10*/  HADD2.F32 R3, -RZ, R12.H0_H0 ;  /* 0x2000000cff037230 */ /* 0x000fe40000004100 */
[----:B------:R-:W-:Y:S02]  /*8c20*/  HADD2.F32 R32, -RZ, R32.H1_H1 ;  /* 0x30000020ff207230 */ /* 0x000fe40000004100 */
[-C--:B------:R-:W-:Y:S01]  /*8c30*/  FMUL.FTZ R28, R28, R21.reuse ;  /* 0x000000151c1c7220 */ /* 0x080fe20000410000 */
[----:B------:R-:W-:Y:S01]  /*8c40*/  FFMA.FTZ R26, R15, R21, -R26 ;  /* 0x000000150f1a7223 */ /* 0x000fe2000001081a */
[----:B------:R-:W-:-:S02]  /*8c50*/  HADD2.F32 R34, -RZ, R34.H1_H1 ;  /* 0x30000022ff227230 */ /* 0x000fc40000004100 */
[C---:B------:R-:W-:Y:S01]  /*8c60*/  FFMA.FTZ R30, R3.reuse, R13, -R30 ;  /* 0x0000000d031e7223 */ /* 0x040fe2000001081e */
[----:B------:R-:W-:Y:S01]  /*8c70*/  FFMA.FTZ R24, R3, R24, R29 ;  /* 0x0000001803187223 */ /* 0x000fe2000001001d */
        /* <DEDUP_REMOVED lines=25> */
.L_x_5666:
[----:B------:R-:W-:Y:S05]  /*8e10*/  BSYNC B1 ;  /* 0x0000000000017941 */ /* 0x000fea0003800000 */
.L_x_5665:
[----:B------:R-:W-:Y:S01]  /*8e20*/  PRMT R40, R57, 0x5410, R58 ;  /* 0x0000541039287816 */ /* 0x000fe2000000003a */
[----:B------:R-:W-:Y:S06]  /*8e30*/  @P0 BRA `(.L_x_5654) ;  /* 0x0000000400640947 */ /* 0x000fec0003800000 */
[----:B0-----:R-:W2:Y:S01]  /*8e40*/  LDL R3, [R1+0x8] ;  /* 0x0000080001037983 */ /* 0x001ea20000100800 */
[----:B-1----:R-:W-:-:S04]  /*8e50*/  SHF.R.U32.HI R12, RZ, 0x3, R237 ;  /* 0x00000003ff0c7819 */ /* 0x002fc800000116ed */
[----:B------:R-:W-:Y:S02]  /*8e60*/  LOP3.LUT R0, R12, R0, R237, 0x1e, !PT ;  /* 0x000000000c007212 */ /* 0x000fe400078e1eed */
[----:B------:R-:W0:Y:S01]  /*8e70*/  LDS.128 R12, [R236+0x20400] ;  /* 0x02040000ec0c7984 */ /* 0x000e220000000c00 */
[----:B------:R-:W-:Y:S01]  /*8e80*/  SHF.R.U64 R39, R8, 0x10, R9 ;  /* 0x0000001008277819 */ /* 0x000fe20000001209 */
[----:B------:R-:W-:Y:S01]  /*8e90*/  HADD2.F32 R21, -RZ, R53.H1_H1 ;  /* 0x30000035ff157230 */ /* 0x000fe20000004100 */
[--C-:B------:R-:W-:Y:S02]  /*8ea0*/  SHF.R.U64 R38, R10, 0x10, R11.reuse ;  /* 0x000000100a267819 */ /* 0x100fe4000000120b */
[----:B------:R-:W-:Y:S01]  /*8eb0*/  SHF.R.U32.HI R36, RZ, 0x10, R11 ;  /* 0x00000010ff247819 */ /* 0x000fe2000001160b */
[----:B------:R-:W-:Y:S01]  /*8ec0*/  HADD2.F32 R11, -RZ, R55.H1_H1 ;  /* 0x30000037ff0b7230 */ /* 0x000fe20000004100 */
[--C-:B------:R-:W-:Y:S02]  /*8ed0*/  SHF.R.U32.HI R28, RZ, 0x10, R5.reuse ;  /* 0x00000010ff1c7819 */ /* 0x100fe40000011605 */
[----:B------:R-:W-:-:S02]  /*8ee0*/  SHF.R.U64 R37, R4, 0x10, R5 ;  /* 0x0000001004257819 */ /* 0x000fc40000001205 */
[----:B------:R-:W-:Y:S01]  /*8ef0*/  SHF.R.U32.HI R30, RZ, 0x10, R9 ;  /* 0x00000010ff1e7819 */ /* 0x000fe20000011609 */
[----:B------:R-:W-:Y:S01]  /*8f00*/  HADD2.F32 R28, -RZ, R28.H0_H0 ;  /* 0x2000001cff1c7230 */ /* 0x000fe20000004100 */
[--C-:B------:R-:W-:Y:S02]  /*8f10*/  SHF.R.U64 R35, R6, 0x10, R7.reuse ;  /* 0x0000001006237819 */ /* 0x100fe40000001207 */
[----:B------:R-:W-:Y:S01]  /*8f20*/  SHF.R.U32.HI R33, RZ, 0x10, R7 ;  /* 0x00000010ff217819 */ /* 0x000fe20000011607 */
[--C-:B0-----:R-:W-:Y:S02]  /*8f30*/  HADD2.F32 R4, -RZ, R13.reuse.H0_H0 ;  /* 0x2000000dff047230 */ /* 0x101fe40000004100 */
[----:B------:R-:W-:Y:S02]  /*8f40*/  HADD2.F32 R13, -RZ, R13.H1_H1 ;  /* 0x3000000dff0d7230 */ /* 0x000fe40000004100 */
[----:B------:R-:W-:Y:S02]  /*8f50*/  HADD2.F32 R5, -RZ, R14.H0_H0 ;  /* 0x2000000eff057230 */ /* 0x000fe40000004100 */
[----:B------:R-:W-:-:S02]  /*8f60*/  HADD2.F32 R6, -RZ, R15.H0_H0 ;  /* 0x2000000fff067230 */ /* 0x000fc40000004100 */
[----:B------:R-:W-:Y:S02]  /*8f70*/  HADD2.F32 R15, -RZ, R15.H1_H1 ;  /* 0x3000000fff0f7230 */ /* 0x000fe40000004100 */
[----:B------:R-:W-:Y:S02]  /*8f80*/  HADD2.F32 R14, -RZ, R14.H1_H1 ;  /* 0x3000000eff0e7230 */ /* 0x000fe40000004100 */
[----:B--2---:R-:W-:-:S04]  /*8f90*/  IMAD.IADD R3, R3, 0x1, R0 ;  /* 0x0000000103037824 */ /* 0x004fc800078e0200 */
[----:B------:R-:W-:-:S05]  /*8fa0*/  IMAD R3, R3, 0x2, R2 ;  /* 0x0000000203037824 */ /* 0x000fca00078e0202 */
[----:B------:R-:W0:Y:S01]  /*8fb0*/  LDS.128 R24, [R3+0x20400] ;  /* 0x0204000003187984 */ /* 0x000e220000000c00 */
[--C-:B------:R-:W-:Y:S02]  /*8fc0*/  HADD2.F32 R0, -RZ, R12.reuse.H0_H0 ;  /* 0x2000000cff007230 */ /* 0x100fe40000004100 */
[----:B------:R-:W-:Y:S02]  /*8fd0*/  HADD2.F32 R12, -RZ, R12.H1_H1 ;  /* 0x3000000cff0c7230 */ /* 0x000fe40000004100 */
[--C-:B0-----:R-:W-:Y:S02]  /*8fe0*/  HADD2.F32 R8, -RZ, R25.reuse.H0_H0 ;  /* 0x20000019ff087230 */ /* 0x101fe40000004100 */
[----:B------:R-:W-:-:S03]  /*8ff0*/  HADD2.F32 R25, -RZ, R25.H1_H1 ;  /* 0x30000019ff197230 */ /* 0x000fc60000004100 */
[C---:B------:R-:W-:Y:S01]  /*9000*/  FMUL.FTZ R29, R8.reuse, R21 ;  /* 0x00000015081d7220 */ /* 0x040fe20000410000 */
        /* <DEDUP_REMOVED lines=8> */
[-C--:B------:R-:W-:Y:S01]  /*9090*/  FMUL.FTZ R34, R25, R8.reuse ;  /* 0x0000000819227220 */ /* 0x080fe20000410000 */
[----:B------:R-:W-:Y:S02]  /*90a0*/  HADD2.F32 R9, -RZ, R26.H0_H0 ;  /* 0x2000001aff097230 */ /* 0x000fe40000004100 */
[----:B------:R-:W-:Y:S01]  /*90b0*/  FFMA.FTZ R32, R13, R8, -R30 ;  /* 0x000000080d207223 */ /* 0x000fe2000001081e */
[CC--:B------:R-:W-:Y:S01]  /*90c0*/  FMUL.FTZ R21, R7.reuse, R11.reuse ;  /* 0x0000000b07157220 */ /* 0x0c0fe20000410000 */
[----:B------:R-:W-:Y:S02]  /*90d0*/  HADD2.F32 R8, -RZ, R54.H0_H0 ;  /* 0x20000036ff087230 */ /* 0x000fe40000004100 */
[-C--:B------:R-:W-:Y:S01]  /*90e0*/  FMUL.FTZ R30, R7, R4.reuse ;  /* 0x00000004071e7220 */ /* 0x080fe20000410000 */
[C---:B------:R-:W-:Y:S01]  /*90f0*/  FFMA.FTZ R21, R0.reuse, R4, -R21 ;  /* 0x0000000400157223 */ /* 0x040fe20000010815 */
[----:B------:R-:W-:Y:S02]  /*9100*/  HADD2.F32 R4, -RZ, R40.H0_H0 ;  /* 0x20000028ff047230 */ /* 0x000fe40000004100 */
[----:B------:R-:W-:Y:S01]  /*9110*/  FFMA.FTZ R30, R0, R11, R30 ;  /* 0x0000000b001e7223 */ /* 0x000fe2000001001e */
[----:B------:R-:W-:Y:S01]  /*9120*/  FMUL.FTZ R0, R9, R8 ;  /* 0x0000000809007220 */ /* 0x000fe20000410000 */
[----:B------:R-:W-:-:S02]  /*9130*/  HADD2.F32 R10, -RZ, R27.H0_H0 ;  /* 0x2000001bff0a7230 */ /* 0x000fc40000004100 */
[----:B------:R-:W-:Y:S02]  /*9140*/  HADD2.F32 R7, -RZ, R40.H1_H1 ;  /* 0x30000028ff077230 */ /* 0x000fe40000004100 */
[----:B------:R-:W-:Y:S02]  /*9150*/  HADD2.F32 R11, -RZ, R54.H1_H1 ;  /* 0x30000036ff0b7230 */ /* 0x000fe40000004100 */
[----:B------:R-:W-:Y:S01]  /*9160*/  FFMA.FTZ R34, R13, R28, R34 ;  /* 0x0000001c0d227223 */ /* 0x000fe20000010022 */
[-C--:B------:R-:W-:Y:S01]  /*9170*/  FFMA.FTZ R25, R5, R4.reuse, -R0 ;  /* 0x0000000405197223 */ /* 0x080fe20000010800 */
[----:B------:R-:W-:Y:S01]  /*9180*/  FMUL.FTZ R28, R9, R4 ;  /* 0x00000004091c7220 */ /* 0x000fe20000410000 */
[----:B------:R-:W-:Y:S02]  /*9190*/  HADD2.F32 R0, -RZ, R36.H0_H0 ;  /* 0x20000024ff007230 */ /* 0x000fe40000004100 */
[----:B------:R-:W-:Y:S01]  /*91a0*/  FMUL.FTZ R9, R10, R11 ;  /* 0x0000000b0a097220 */ /* 0x000fe20000410000 */
[----:B------:R-:W-:-:S02]  /*91b0*/  HADD2.F32 R27, -RZ, R27.H1_H1 ;  /* 0x3000001bff1b7230 */ /* 0x000fc40000004100 */
[-C--:B------:R-:W-:Y:S01]  /*91c0*/  FMUL.FTZ R36, R10, R7.reuse ;  /* 0x000000070a247220 */ /* 0x080fe20000410000 */
[----:B------:R-:W-:Y:S02]  /*91d0*/  HADD2.F32 R4, -RZ, R33.H0_H0 ;  /* 0x20000021ff047230 */ /* 0x000fe40000004100 */
[----:B------:R-:W-:Y:S01]  /*91e0*/  FFMA.FTZ R10, R5, R8, R28 ;  /* 0x00000008050a7223 */ /* 0x000fe2000001001c */
[C---:B------:R-:W-:Y:S01]  /*91f0*/  FFMA.FTZ R8, R6.reuse, R7, -R9 ;  /* 0x0000000706087223 */ /* 0x040fe20000010809 */
[----:B------:R-:W-:Y:S01]  /*9200*/  FFMA.FTZ R36, R6, R11, R36 ;  /* 0x0000000b06247223 */ /* 0x000fe20000010024 */
[----:B------:R-:W-:Y:S02]  /*9210*/  HADD2.F32 R24, -RZ, R24.H1_H1 ;  /* 0x30000018ff187230 */ /* 0x000fe40000004100 */
[C---:B------:R-:W-:Y:S01]  /*9220*/  FMUL.FTZ R28, R27.reuse, R4 ;  /* 0x000000041b1c7220 */ /* 0x040fe20000410000 */
[----:B------:R-:W-:Y:S02]  /*9230*/  HADD2.F32 R26, -RZ, R26.H1_H1 ;  /* 0x3000001aff1a7230 */ /* 0x000fe40000004100 */
[----:B------:R-:W-:Y:S01]  /*9240*/  FMUL.FTZ R6, R27, R0 ;  /* 0x000000001b067220 */ /* 0x000fe20000410000 */
[----:B------:R-:W-:-:S02]  /*9250*/  HADD2.F32 R9, -RZ, R37.H0_H0 ;  /* 0x20000025ff097230 */ /* 0x000fc40000004100 */
[----:B------:R-:W-:Y:S02]  /*9260*/  HADD2.F32 R11, -RZ, R35.H0_H0 ;  /* 0x20000023ff0b7230 */ /* 0x000fe40000004100 */
[----:B------:R-:W-:Y:S02]  /*9270*/  HADD2.F32 R5, -RZ, R39.H0_H0 ;  /* 0x20000027ff057230 */ /* 0x000fe40000004100 */
[----:B------:R-:W-:Y:S02]  /*9280*/  HADD2.F32 R7, -RZ, R38.H0_H0 ;  /* 0x20000026ff077230 */ /* 0x000fe40000004100 */
[C---:B------:R-:W-:Y:S01]  /*9290*/  FFMA.FTZ R27, R15.reuse, R0, -R28 ;  /* 0x000000000f1b7223 */ /* 0x040fe2000001081c */
[----:B------:R-:W-:Y:S01]  /*92a0*/  FFMA.FTZ R33, R15, R4, R6 ;  /* 0x000000040f217223 */ /* 0x000fe20000010006 */
[----:B------:R-:W-:Y:S01]  /*92b0*/  FMUL.FTZ R13, R24, R9 ;  /* 0x00000009180d7220 */ /* 0x000fe20000410000 */
[----:B------:R-:W-:Y:S01]  /*92c0*/  FMUL.FTZ R15, R26, R11 ;  /* 0x0000000b1a0f7220 */ /* 0x000fe20000410000 */
[----:B------:R-:W-:Y:S01]  /*92d0*/  FMUL.FTZ R24, R24, R5 ;  /* 0x0000000518187220 */ /* 0x000fe20000410000 */
        /* <DEDUP_REMOVED lines=13> */
[----:B------:R3:W-:Y:S04]  /*93b0*/  STS.128 [R236+0x20400], R4 ;  /* 0x02040004ec007388 */ /* 0x0007e80000000c00 */
[----:B------:R3:W-:Y:S02]  /*93c0*/  STS.128 [R3+0x20400], R8 ;  /* 0x0204000803007388 */ /* 0x0007e40000000c00 */
.L_x_5654:
[----:B------:R-:W-:Y:S05]  /*93d0*/  BSYNC B0 ;  /* 0x0000000000007941 */ /* 0x000fea0003800000 */
.L_x_5640:
        /* <DEDUP_REMOVED lines=8> */
.L_x_5637:
[----:B------:R-:W-:-:S13]  /*9460*/  ISETP.NE.AND P0, PT, R187, 0x3, PT ;  /* 0x00000003bb00780c */ /* 0x000fda0003f05270 */
[----:B------:R-:W-:Y:S05]  /*9470*/  @!P0 BRA `(.L_x_5667) ;  /* 0x0000000000048947 */ /* 0x000fea0003800000 */
[----:B------:R-:W-:Y:S01]  /*9480*/  BPT.TRAP 0x1 ;  /* 0x000000040000795c */ /* 0x000fe20000300000 */
.L_x_5667:
[----:B-1----:R-:W-:Y:S01]  /*9490*/  IMAD R15, R18, 0x8, R2 ;  /* 0x00000008120f7824 */ /* 0x002fe200078e0202 */
[----:B----4-:R-:W-:-:S04]  /*94a0*/  SHF.L.U32 R14, R19, 0x1f, RZ ;  /* 0x0000001f130e7819 */ /* 0x010fc800000006ff */
[----:B------:R1:W4:Y:S01]  /*94b0*/  SYNCS.PHASECHK.TRANS64.TRYWAIT P1, [R15+URZ+0x38830], R14 ;  /* 0x0388300e0f0075a7 */ /* 0x000322000802017f */
[----:B------:R-:W-:Y:S05]  /*94c0*/  @!P0 BRA `(.L_x_5668) ;  /* 0x0000000000048947 */ /* 0x000fea0003800000 */
[----:B------:R-:W-:Y:S01]  /*94d0*/  BPT.TRAP 0x1 ;  /* 0x000000040000795c */ /* 0x000fe20000300000 */
.L_x_5668:
[C---:B--2---:R-:W-:Y:S02]  /*94e0*/  VIADD R0, R2.reuse, 0x22400 ;  /* 0x0002240002007836 */ /* 0x044fe40000000000 */
[----:B0--3--:R-:W-:-:S03]  /*94f0*/  VIADD R3, R2, 0x20400 ;  /* 0x0002040002037836 */ /* 0x009fc60000000000 */
[----:B------:R-:W-:Y:S02]  /*9500*/  SHF.R.U32.HI R0, RZ, 0x4, R0 ;  /* 0x00000004ff007819 */ /* 0x000fe40000011600 */
[----:B------:R-:W-:Y:S02]  /*9510*/  SHF.R.U32.HI R3, RZ, 0x4, R3 ;  /* 0x00000004ff037819 */ /* 0x000fe40000011603 */
[----:B------:R-:W-:Y:S02]  /*9520*/  LOP3.LUT R0, R0, 0x3fff, RZ, 0xc0, !PT ;  /* 0x00003fff00007812 */ /* 0x000fe400078ec0ff */
[----:B------:R-:W-:Y:S02]  /*9530*/  LOP3.LUT R4, R3, 0x3fff, RZ, 0xc0, !PT ;  /* 0x00003fff03047812 */ /* 0x000fe400078ec0ff */
[----:B------:R-:W-:Y:S01]  /*9540*/  LOP3.LUT R3, R0, 0x10000, RZ, 0xfc, !PT ;  /* 0x0001000000037812 */ /* 0x000fe200078efcff */
[----:B----4-:R-:W-:Y:S06]  /*9550*/  @P1 BRA `(.L_x_5669) ;  /* 0x0000000000081947 */ /* 0x010fec0003800000 */
[----:B------:R-:W0:Y:S02]  /*9560*/  SYNCS.PHASECHK.TRANS64.TRYWAIT P1, [R15+URZ+0x38830], R14 ;  /* 0x0388300e0f0075a7 */ /* 0x000e24000802017f */
[----:B0-----:R-:W-:Y:S05]  /*9570*/  @!P1 BRA `(.L_x_5670) ;  /* 0x00000188008c9947 */ /* 0x001fea0003800000 */
.L_x_5669:
        /* <DEDUP_REMOVED lines=15> */
[----:B------:R-:W-:Y:S02]  /*9670*/  VIADD R10, R4, 0x4 ;  /* 0x00000004040a7836 */ /* 0x000fe40000000000 */
[----:B------:R-:W-:Y:S02]  /*9680*/  IMAD.MOV.U32 R11, RZ, RZ, 0x40000040 ;  /* 0x40000040ff0b7424 */ /* 0x000fe400078e00ff */
[----:B------:R-:W-:-:S04]  /*9690*/  IMAD.MOV.U32 R7, RZ, RZ, 0x40000040 ;  /* 0x40000040ff077424 */ /* 0x000fc800078e00ff */
[----:B------:R-:W-:Y:S01]  /*96a0*/  HGMMA.64x64x16.F32 R24, gdesc[UR4], RZ, !UPT, gsb0 ;  /* 0x00e00000041879f0 */ /* 0x000fe2000c0008ff */
        /* <DEDUP_REMOVED lines=8> */
[----:B------:R-:W-:-:S07]  /*9730*/  WARPGROUP.ARRIVE ;  /* 0x00000000000079c5 */ /* 0x000fce0000000000 */
[----:B------:R-:W-:Y:S01]  /*9740*/  HGMMA.64x64x16.F32 R24, gdesc[UR4], R24, gsb0 ;  /* 0x00e00000041879f0 */ /* 0x000fe20008000818 */
[----:B------:R-:W-:Y:S02]  /*9750*/  R2UR UR4, R10 ;  /* 0x000000000a0472ca */ /* 0x000fe400000e0000 */
[----:B------:R-:W-:Y:S02]  /*9760*/  R2UR UR5, R11 ;  /* 0x000000000b0572ca */ /* 0x000fe400000e0000 */
[----:B------:R-:W-:Y:S01]  /*9770*/  R2UR UR6, R8 ;  /* 0x00000000080672ca */ /* 0x000fe200000e0000 */
[----:B------:R-:W-:Y:S01]  /*9780*/  VIADD R8, R4, 0x6 ;  /* 0x0000000604087836 */ /* 0x000fe20000000000 */
[----:B------:R-:W-:Y:S01]  /*9790*/  R2UR UR7, R9 ;  /* 0x00000000090772ca */ /* 0x000fe200000e0000 */
[----:B------:R-:W-:Y:S01]  /*97a0*/  IMAD.MOV.U32 R9, RZ, RZ, 0x40000040 ;  /* 0x40000040ff097424 */ /* 0x000fe200078e00ff */
[----:B------:R-:W-:Y:S02]  /*97b0*/  WARPGROUP.DEPBAR.LE gsb0, 0x0 ;  /* 0x00008000000079c5 */ /* 0x000fe40000010000 */
[----:B------:R-:W-:-:S09]  /*97c0*/  WARPGROUP.ARRIVE ;  /* 0x00000000000079c5 */ /* 0x000fd20000000000 */
        /* <DEDUP_REMOVED lines=10> */
[----:B------:R-:W2:Y:S02]  /*9870*/  SYNCS.PHASECHK.TRANS64.TRYWAIT P1, [R2+URZ+0x38810], R7 ;  /* 0x03881007020075a7 */ /* 0x000ea4000802017f */
[----:B--2---:R-:W-:Y:S05]  /*9880*/  @!P1 BRA `(.L_x_5672) ;  /* 0x0000018400dc9947 */ /* 0x004fea0003800000 */
.L_x_5938:
[----:B------:R-:W-:Y:S05]  /*9890*/  BSYNC B0 ;  /* 0x0000000000007941 */ /* 0x000fea0003800000 */
.L_x_5671:
[----:B------:R-:W-:Y:S05]  /*98a0*/  @!P0 BRA `(.L_x_5673) ;  /* 0x0000000000048947 */ /* 0x000fea0003800000 */
[----:B------:R-:W-:Y:S01]  /*98b0*/  BPT.TRAP 0x1 ;  /* 0x000000040000795c */ /* 0x000fe20000300000 */
.L_x_5673:
[----:B------:R3:W4:Y:S01]  /*98c0*/  SYNCS.PHASECHK.TRANS64.TRYWAIT P2, [R15+URZ+0x38850], R14 ;  /* 0x0388500e0f0075a7 */ /* 0x000722000804017f */
[----:B------:R-:W-:Y:S05]  /*98d0*/  @!P0 BRA `(.L_x_5674) ;  /* 0x0000000000048947 */ /* 0x000fea0003800000 */
[----:B------:R-:W-:Y:S01]  /*98e0*/  BPT.TRAP 0x1 ;  /* 0x000000040000795c */ /* 0x000fe20000300000 */
.L_x_5674:
[----:B------:R-:W5:Y:S01]  /*98f0*/  S2R R0, SR_TID.X ;  /* 0x0000000000007919 */ /* 0x000f620000002100 */
[----:B------:R-:W-:Y:S01]  /*9900*/  BSSY B0, `(.L_x_5675) ;  /* 0x0000009000007945 */ /* 0x000fe20003800000 */
[----:B-----5:R-:W-:Y:S01]  /*9910*/  LOP3.LUT R6, R0, 0x7f, RZ, 0xc0, !PT ;  /* 0x0000007f00067812 */ /* 0x020fe200078ec0ff */
[----:B------:R-:W-:-:S03]  /*9920*/  VIADD R0, R2, 0x400 ;  /* 0x0000040002007836 */ /* 0x000fc60000000000 */
[----:B------:R-:W-:Y:S02]  /*9930*/  ISETP.NE.AND P1, PT, R6, RZ, PT ;  /* 0x000000ff0600720c */ /* 0x000fe40003f25270 */
[----:B------:R-:W-:-:S04]  /*9940*/  SHF.R.U32.HI R0, RZ, 0x4, R0 ;  /* 0x00000004ff007819 */ /* 0x000fc80000011600 */
[----:B------:R-:W-:Y:S01]  /*9950*/  LOP3.LUT R0, R0, 0x3fff, RZ, 0xc0, !PT ;  /* 0x00003fff00007812 */ /* 0x000fe200078ec0ff */
[----:B----4-:R-:W-:Y:S06]  /*9960*/  @P2 BRA `(.L_x_5676) ;  /* 0x0000000000082947 */ /* 0x010fec0003800000 */
[----:B------:R-:W4:Y:S02]  /*9970*/  SYNCS.PHASECHK.TRANS64.TRYWAIT P2, [R15+URZ+0x38850], R14 ;  /* 0x0388500e0f0075a7 */ /* 0x000f24000804017f */
[----:B----4-:R-:W-:Y:S05]  /*9980*/  @!P2 BRA `(.L_x_5677) ;  /* 0x0000018400b0a947 */ /* 0x010fea0003800000 */
.L_x_5676:
[----:B------:R-:W-:Y:S05]  /*9990*/  BSYNC B0 ;  /* 0x0000000000007941 */ /* 0x000fea0003800000 */
.L_x_5675:
[----:B------:R-:W-:Y:S05]  /*99a0*/  WARPSYNC.ALL ;  /* 0x0000000000007948 */ /* 0x000fea0003800000 */
[----:B01-34-:R-:W-:Y:S01]  /*99b0*/  LOP3.LUT R14, R0, 0x10000, RZ, 0xfc, !PT ;  /* 0x00010000000e7812 */ /* 0x01bfe200078efcff */
[----:B------:R-:W-:Y:S01]  /*99c0*/  VIADD R0, R2, 0x26400 ;  /* 0x0002640002007836 */ /* 0x000fe20000000000 */
[----:B------:R-:W-:-:S03]  /*99d0*/  WARPGROUP.ARRIVE ;  /* 0x00000000000079c5 */ /* 0x000fc60000000000 */
[----:B------:R-:W-:-:S03]  /*99e0*/  IMAD R20, R18, 0x1000, R14 ;  /* 0x0000100012147824 */ /* 0x000fc600078e020e */
[----:B------:R-:W0:Y:S01]  /*99f0*/  S2R R57, SR_TID.X ;  /* 0x0000000000397919 */ /* 0x000e220000002100 */
[----:B------:R-:W-:Y:S01]  /*9a00*/  IMAD.MOV.U32 R21, RZ, RZ, 0x40000040 ;  /* 0x40000040ff157424 */ /* 0x000fe200078e00ff */
[----:B------:R-:W-:Y:S01]  /*9a10*/  SHF.R.U32.HI R0, RZ, 0x4, R0 ;  /* 0x00000004ff007819 */ /* 0x000fe20000011600 */
[----:B--2---:R-:W-:Y:S01]  /*9a20*/  IMAD.MOV.U32 R7, RZ, RZ, 0x40000040 ;  /* 0x40000040ff077424 */ /* 0x004fe200078e00ff */
[C---:B------:R-:W-:Y:S01]  /*9a30*/  R2UR UR6, R20.reuse ;  /* 0x00000000140672ca */ /* 0x040fe200000e0000 */
[----:B------:R-:W-:Y:S01]  /*9a40*/  VIADD R58, R20, 0x2 ;  /* 0x00000002143a7836 */ /* 0x000fe20000000000 */
[----:B------:R-:W-:Y:S01]  /*9a50*/  LOP3.LUT R0, R0, 0x3fff, RZ, 0xc0, !PT ;  /* 0x00003fff00007812 */ /* 0x000fe200078ec0ff */
[----:B------:R-:W-:Y:S01]  /*9a60*/  IMAD.MOV.U32 R59, RZ, RZ, 0x40000040 ;  /* 0x40000040ff3b7424 */ /* 0x000fe200078e00ff */
[----:B------:R-:W-:Y:S01]  /*9a70*/  R2UR UR7, R21 ;  /* 0x00000000150772ca */ /* 0x000fe200000e0000 */
[----:B------:R-:W-:Y:S01]  /*9a80*/  IMAD.MOV.U32 R61, RZ, RZ, 0x40000040 ;  /* 0x40000040ff3d7424 */ /* 0x000fe200078e00ff */
[----:B------:R-:W-:Y:S01]  /*9a90*/  LOP3.LUT R6, R0, 0x10000, RZ, 0xfc, !PT ;  /* 0x0001000000067812 */ /* 0x000fe200078efcff */
[----:B------:R-:W-:Y:S01]  /*9aa0*/  IMAD.MOV.U32 R64, RZ, RZ, 0x4 ;  /* 0x00000004ff407424 */ /* 0x000fe200078e00ff */
[----:B------:R-:W-:Y:S01]  /*9ab0*/  R2UR UR5, R7 ;  /* 0x00000000070572ca */ /* 0x000fe200000e0000 */
[----:B------:R-:W-:Y:S01]  /*9ac0*/  IMAD.MOV.U32 R69, RZ, RZ, 0x40000040 ;  /* 0x40000040ff457424 */ /* 0x000fe200078e00ff */
[C---:B------:R-:W-:Y:S01]  /*9ad0*/  R2UR UR4, R6.reuse ;  /* 0x00000000060472ca */ /* 0x040fe200000e0000 */
[C---:B------:R-:W-:Y:S01]  /*9ae0*/  VIADD R60, R6.reuse, 0x2 ;  /* 0x00000002063c7836 */ /* 0x040fe20000000000 */
[----:B------:R-:W-:Y:S01]  /*9af0*/  ULDC UR38, c[0x0][0xad0] ;  /* 0x0002b40000267ab9 */ /* 0x000fe20000000800 */
[----:B------:R-:W-:Y:S01]  /*9b00*/  VIADD R21, R6, 0x800 ;  /* 0x0000080006157836 */ /* 0x000fe20000000000 */
[----:B------:R-:W-:Y:S01]  /*9b10*/  ULDC UR39, c[0x0][0xad0] ;  /* 0x0002b40000277ab9 */ /* 0x000fe20000000800 */
[----:B------:R-:W-:Y:S01]  /*9b20*/  IMAD.MOV.U32 R67, RZ, RZ, 0x40000040 ;  /* 0x40000040ff437424 */ /* 0x000fe200078e00ff */
[----:B------:R-:W-:Y:S01]  /*9b30*/  ULDC UR36, c[0x0][0xa80] ;  /* 0x0002a00000247ab9 */ /* 0x000fe20000000800 */
[----:B------:R-:W-:Y:S01]  /*9b40*/  ULDC UR37, c[0x0][0xa80] ;  /* 0x0002a00000257ab9 */ /* 0x000fe20000000800 */
[----:B------:R-:W-:Y:S05]  /*9b50*/  BSSY B0, `(.L_x_5678) ;  /* 0x00006a0000007945 */ /* 0x000fea0003800000 */
        /* <DEDUP_REMOVED lines=9> */
[----:B0-----:R-:W-:-:S05]  /*9bf0*/  SHF.R.U32.HI R57, RZ, 0x7, R57 ;  /* 0x00000007ff397819 */ /* 0x001fca0000011639 */
[----:B------:R0:W1:Y:S02]  /*9c00*/  SHFL.IDX PT, R0, R57, RZ, 0x1f ;  /* 0x00001fff39007589 */ /* 0x00006400000e0000 */
[----:B0-----:R-:W-:Y:S01]  /*9c10*/  VIADD R57, R20, 0x800 ;  /* 0x0000080014397836 */ /* 0x001fe20000000000 */
[----:B-1----:R-:W-:-:S04]  /*9c20*/  ISETP.GT.AND P2, PT, R0, 0x7f, PT ;  /* 0x0000007f0000780c */ /* 0x002fc80003f44270 */
[----:B------:R-:W-:Y:S02]  /*9c30*/  SEL R0, RZ, 0x2, !P2 ;  /* 0x00000002ff007807 */ /* 0x000fe40005000000 */
[C---:B------:R-:W-:Y:S02]  /*9c40*/  SEL R62, R64.reuse, 0x2, P2 ;  /* 0x00000002403e7807 */ /* 0x040fe40001000000 */
[----:B------:R-:W-:Y:S01]  /*9c50*/  SEL R64, R64, 0x6, !P2 ;  /* 0x0000000640407807 */ /* 0x000fe20005000000 */
        /* <DEDUP_REMOVED lines=175> */
[----:B------:R-:W-:Y:S02]  /*a750*/  IMAD.MOV.U32 R59, RZ, RZ, 0x40000040 ;  /* 0x40000040ff3b7424 */ /* 0x000fe400078e00ff */
[----:B------:R-:W-:-:S02]  /*a760*/  IMAD.MOV.U32 R21, RZ, RZ, 0x28 ;  /* 0x00000028ff157424 */ /* 0x000fc400078e00ff */
[----:B------:R-:W-:-:S03]  /*a770*/  IMAD.MOV.U32 R57, RZ, RZ, 0xa00 ;  /* 0x00000a00ff397424 */ /* 0x000fc600078e00ff */
[----:B------:R-:W-:Y:S02]  /*a780*/  SEL R21, R21, 0x26, P2 ;  /* 0x0000002615157807 */ /* 0x000fe40001000000 */
[----:B------:R-:W-:Y:S02]  /*a790*/  SEL R57, R57, 0x980, P2 ;  /* 0x0000098039397807 */ /* 0x000fe40001000000 */
[----:B------:R-:W-:Y:S02]  /*a7a0*/  LOP3.LUT R21, R21, 0x6, RZ, 0xc0, !PT ;  /* 0x0000000615157812 */ /* 0x000fe400078ec0ff */
        /* <DEDUP_REMOVED lines=10> */
[CC--:B------:R-:W-:Y:S02]  /*a850*/  IADD3 R60, R21.reuse, R57.reuse, R6 ;  /* 0x00000039153c7210 */ /* 0x0c0fe40007ffe006 */
[----:B------:R-:W-:Y:S01]  /*a860*/  IADD3 R58, R21, R57, R20 ;  /* 0x00000039153a7210 */ /* 0x000fe20007ffe014 */
        /* <DEDUP_REMOVED lines=11> */
[----:B------:R-:W-:Y:S01]  /*a920*/  VIADD R61, R20, 0xa00 ;  /* 0x00000a00143d7836 */ /* 0x000fe20000000000 */
[----:B------:R-:W-:Y:S02]  /*a930*/  R2UR UR6, R58 ;  /* 0x000000003a0672ca */ /* 0x000fe400000e0000 */
[----:B------:R-:W-:Y:S01]  /*a940*/  R2UR UR7, R59 ;  /* 0x000000003b0772ca */ /* 0x000fe200000e0000 */
[----:B------:R-:W-:Y:S02]  /*a950*/  VIADD R59, R6, 0xa00 ;  /* 0x00000a00063b7836 */ /* 0x000fe40000000000 */
[----:B------:R-:W-:-:S02]  /*a960*/  IMAD.IADD R68, R0, 0x1, R61 ;  /* 0x0000000100447824 */ /* 0x000fc400078e023d */
[----:B------:R-:W-:Y:S02]  /*a970*/  IMAD.IADD R66, R0, 0x1, R59 ;  /* 0x0000000100427824 */ /* 0x000fe400078e023b */
[C---:B------:R-:W-:Y:S02]  /*a980*/  IMAD.IADD R60, R64.reuse, 0x1, R61 ;  /* 0x00000001403c7824 */ /* 0x040fe400078e023d */
[----:B------:R-:W-:Y:S01]  /*a990*/  IMAD.IADD R58, R64, 0x1, R59 ;  /* 0x00000001403a7824 */ /* 0x000fe200078e023b */
        /* <DEDUP_REMOVED lines=11> */
[----:B------:R-:W-:-:S02]  /*aa50*/  IMAD.MOV.U32 R61, RZ, RZ, 0x40000040 ;  /* 0x40000040ff3d7424 */ /* 0x000fc400078e00ff */
[----:B------:R-:W-:Y:S01]  /*aa60*/  IMAD.MOV.U32 R59, RZ, RZ, 0x40000040 ;  /* 0x40000040ff3b7424 */ /* 0x000fe200078e00ff */
        /* <DEDUP_REMOVED lines=56> */
[----:B------:R-:W-:Y:S02]  /*adf0*/  R2UR UR7, R69 ;  /* 0x00000000450772ca */ /* 0x000fe400000e0000 */
        /* <DEDUP_REMOVED lines=14> */
[----:B------:R-:W-:-:S02]  /*aee0*/  VIADD R21, R6, 0xe00 ;  /* 0x00000e0006157836 */ /* 0x000fc40000000000 */
        /* <DEDUP_REMOVED lines=8> */
[----:B------:R-:W-:Y:S01]  /*af70*/  VIADD R61, R20, 0xe00 ;  /* 0x00000e00143d7836 */ /* 0x000fe20000000000 */
[----:B------:R-:W-:Y:S01]  /*af80*/  R2UR UR6, R58 ;  /* 0x000000003a0672ca */ /* 0x000fe200000e0000 */
[C---:B------:R-:W-:Y:S01]  /*af90*/  IMAD.IADD R58, R0.reuse, 0x1, R21 ;  /* 0x00000001003a7824 */ /* 0x040fe200078e0215 */
[----:B------:R-:W-:Y:S01]  /*afa0*/  R2UR UR7, R59 ;  /* 0x000000003b0772ca */ /* 0x000fe200000e0000 */
[----:B------:R-:W-:Y:S02]  /*afb0*/  IMAD.IADD R66, R0, 0x1, R61 ;  /* 0x0000000100427824 */ /* 0x000fe400078e023d */
[----:B------:R-:W-:-:S02]  /*afc0*/  IMAD.MOV.U32 R59, RZ, RZ, 0x40000040 ;  /* 0x40000040ff3b7424 */ /* 0x000fc400078e00ff */
        /* <DEDUP_REMOVED lines=12> */
[----:B------:R-:W-:Y:S01]  /*b090*/  IMAD.MOV.U32 R61, RZ, RZ, 0x40000040 ;  /* 0x40000040ff3d7424 */ /* 0x000fe200078e00ff */
[----:B------:R-:W-:-:S02]  /*b0a0*/  WARPGROUP.DEPBAR.LE gsb0, 0x0 ;  /* 0x00008000000079c5 */ /* 0x000fc40000010000 */
[----:B------:R-:W-:-:S07]  /*b0b0*/  WARPGROUP.ARRIVE ;  /* 0x00000000000079c5 */ /* 0x000fce0000000000 */
[----:B------:R-:W-:Y:S01]  /*b0c0*/  HGMMA.64x64x16.F32 R24, gdesc[UR4], R24, gsb0 ;  /* 0x00e00000041879f0 */ /* 0x000fe20008000818 */
[----:B------:R-:W-:Y:S02]  /*b0d0*/  R2UR UR6, R66 ;  /* 0x00000000420672ca */ /* 0x000fe400000e0000 */
[----:B------:R-:W-:Y:S02]  /*b0e0*/  R2UR UR7, R67 ;  /* 0x00000000430772ca */ /* 0x000fe400000e0000 */
[----:B------:R-:W-:Y:S01]  /*b0f0*/  R2UR UR4, R58 ;  /* 0x000000003a0472ca */ /* 0x000fe200000e0000 */
[----:B------:R-:W-:Y:S01]  /*b100*/  IMAD.IADD R58, R64, 0x1, R21 ;  /* 0x00000001403a7824 */ /* 0x000fe200078e0215 */
[----:B------:R-:W-:Y:S01]  /*b110*/  R2UR UR5, R59 ;  /* 0x000000003b0572ca */ /* 0x000fe200000e0000 */
[----:B------:R-:W-:Y:S02]  /*b120*/  IMAD.MOV.U32 R59, RZ, RZ, 0x40000040 ;  /* 0x40000040ff3b7424 */ /* 0x000fe400078e00ff */
[----:B------:R-:W-:-:S05]  /*b130*/  IMAD.MOV.U32 R64, RZ, RZ, 0x40 ;  /* 0x00000040ff407424 */ /* 0x000fca00078e00ff */
[----:B------:R-:W-:-:S04]  /*b140*/  SEL R0, R64, 0x3e, P2 ;  /* 0x0000003e40007807 */ /* 0x000fc80001000000 */
[----:B------:R-:W-:Y:S02]  /*b150*/  LOP3.LUT R21, R0, 0x6, RZ, 0xc0, !PT ;  /* 0x0000000600157812 */ /* 0x000fe400078ec0ff */
[----:B------:R-:W0:Y:S02]  /*b160*/  LDC R0, c[0x0][0x448] ;  /* 0x00011200ff007b82 */ /* 0x000e240000000800 */
[----:B------:R-:W-:Y:S02]  /*b170*/  IADD3 R20, R21, R57, R20 ;  /* 0x0000003915147210 */ /* 0x000fe40007ffe014 */
[----:B0-----:R-:W-:Y:S01]  /*b180*/  ISETP.NE.AND P2, PT, R0, 0x1, PT ;  /* 0x000000010000780c */ /* 0x001fe20003f45270 */
[----:B------:R-:W-:-:S12]  /*b190*/  IMAD.IADD R0, R216, 0x1, R194 ;  /* 0x00000001d8007824 */ /* 0x000fd800078e02c2 */
[----:B------:R-:W0:Y:S08]  /*b1a0*/  @P2 LDC R63, c[0x0][0x450] ;  /* 0x00011400ff3f2b82 */ /* 0x000e300000000800 */
[----:B------:R-:W1:Y:S01]  /*b1b0*/  @P2 LDC R199, c[0x0][0x44c] ;  /* 0x00011300ffc72b82 */ /* 0x000e620000000800 */
        /* <DEDUP_REMOVED lines=8> */
[----:B------:R-:W-:Y:S01]  /*b240*/  IADD3 R58, R21, R57, R6 ;  /* 0x00000039153a7210 */ /* 0x000fe20007ffe006 */
[----:B------:R-:W-:Y:S01]  /*b250*/  IMAD.MOV.U32 R21, RZ, RZ, 0x40000040 ;  /* 0x40000040ff157424 */ /* 0x000fe200078e00ff */
[----:B------:R-:W-:-:S02]  /*b260*/  WARPGROUP.DEPBAR.LE gsb0, 0x0 ;  /* 0x00008000000079c5 */ /* 0x000fc40000010000 */
[----:B------:R-:W-:-:S07]  /*b270*/  WARPGROUP.ARRIVE ;  /* 0x00000000000079c5 */ /* 0x000fce0000000000 */
[----:B------:R-:W-:Y:S01]  /*b280*/  HGMMA.64x64x16.F32 R24, gdesc[UR4], R24, gsb0 ;  /* 0x00e00000041879f0 */ /* 0x000fe20008000818 */
[----:B------:R-:W-:Y:S02]  /*b290*/  R2UR UR4, R58 ;  /* 0x000000003a0472ca */ /* 0x000fe400000e0000 */
[----:B------:R-:W-:Y:S02]  /*b2a0*/  R2UR UR5, R59 ;  /* 0x000000003b0572ca */ /* 0x000fe400000e0000 */
[----:B------:R-:W-:Y:S02]  /*b2b0*/  R2UR UR6, R20 ;  /* 0x00000000140672ca */ /* 0x000fe400000e0000 */
[----:B------:R-:W-:Y:S02]  /*b2c0*/  R2UR UR7, R21 ;  /* 0x00000000150772ca */ /* 0x000fe400000e0000 */
[----:B------:R-:W2:Y:S02]  /*b2d0*/  @P2 LDC R21, c[0x0][0x44c] ;  /* 0x00011300ff152b82 */ /* 0x000ea40000000800 */
[----:B--2---:R-:W-:-:S05]  /*b2e0*/  @P2 IMAD.HI.U32 R20, R0, R21, RZ ;  /* 0x0000001500142227 */ /* 0x004fca00078e00ff */
[----:B0-----:R-:W-:Y:S01]  /*b2f0*/  @P2 SHF.R.U32.HI R0, RZ, R63, R20 ;  /* 0x0000003fff002219 */ /* 0x001fe20000011614 */
[C---:B------:R-:W-:Y:S02]  /*b300*/  IMAD R20, R195.reuse, -0x40, R64 ;  /* 0xffffffc0c3147824 */ /* 0x040fe400078e0240 */
[----:B------:R-:W-:Y:S01]  /*b310*/  VIADD R195, R195, 0xfffffffe ;  /* 0xfffffffec3c37836 */ /* 0x000fe20000000000 */
        /* <DEDUP_REMOVED lines=9> */
[----:B------:R0:W-:Y:S01]  /*b3b0*/  MUFU.TANH R58, R25 ;  /* 0x00000019003a7308 */ /* 0x0001e20000002400 */
[----:B------:R-:W-:Y:S01]  /*b3c0*/  FMUL.FTZ R32, R32, UR4 ;  /* 0x0000000420207c20 */ /* 0x000fe20008410000 */
[----:B------:R-:W-:Y:S01]  /*b3d0*/  FMUL.FTZ R33, R33, UR4 ;  /* 0x0000000421217c20 */ /* 0x000fe20008410000 */
[----:B------:R-:W-:Y:S01]  /*b3e0*/  FMUL.FTZ R36, R36, UR4 ;  /* 0x0000000424247c20 */ /* 0x000fe20008410000 */
[----:B------:R-:W-:Y:S01]  /*b3f0*/  FMUL.FTZ R37, R37, UR4 ;  /* 0x0000000425257c20 */ /* 0x000fe20008410000 */
[----:B------:R-:W-:Y:S01]  /*b400*/  FMUL.FTZ R40, R40, UR4 ;  /* 0x0000000428287c20 */ /* 0x000fe20008410000 */
[----:B------:R-:W-:Y:S01]  /*b410*/  FMUL.FTZ R41, R41, UR4 ;  /* 0x0000000429297c20 */ /* 0x000fe20008410000 */
[----:B------:R-:W-:Y:S01]  /*b420*/  FMUL.FTZ R44, R44, UR4 ;  /* 0x000000042c2c7c20 */ /* 0x000fe20008410000 */
[----:B------:R2:W3:Y:S01]  /*b430*/  MUFU.TANH R57, R24 ;  /* 0x0000001800397308 */ /* 0x0004e20000002400 */
[----:B0-----:R-:W0:Y:S01]  /*b440*/  SHFL.IDX PT, R25, R0, RZ, 0x1c1f ;  /* 0x001c1fff00197589 */ /* 0x001e2200000e0000 */
[----:B------:R-:W-:Y:S01]  /*b450*/  FMUL.FTZ R45, R45, UR4 ;  /* 0x000000042d2d7c20 */ /* 0x000fe20008410000 */
[----:B------:R-:W-:Y:S01]  /*b460*/  FMUL.FTZ R48, R48, UR4 ;  /* 0x0000000430307c20 */ /* 0x000fe20008410000 */
[----:B------:R-:W-:Y:S01]  /*b470*/  FMUL.FTZ R49, R49, UR4 ;  /* 0x0000000431317c20 */ /* 0x000fe20008410000 */
[----:B------:R-:W-:Y:S01]  /*b480*/  FMUL.FTZ R52, R52, UR4 ;  /* 0x0000000434347c20 */ /* 0x000fe20008410000 */
[----:B------:R-:W-:Y:S01]  /*b490*/  FMUL.FTZ R53, R53, UR4 ;  /* 0x0000000435357c20 */ /* 0x000fe20008410000 */
[----:B------:R-:W4:Y:S01]  /*b4a0*/  SHFL.IDX PT, R0, R0, 0x1, 0x1c1f ;  /* 0x003c1f0000007f89 */ /* 0x000f2200000e0000 */
[----:B------:R5:W1:Y:S01]  /*b4b0*/  MUFU.TANH R59, R28 ;  /* 0x0000001c003b7308 */ /* 0x000a620000002400 */
[----:B--2---:R-:W-:Y:S01]  /*b4c0*/  IADD3 R24, R211, 0x1, R20 ;  /* 0x00000001d3187810 */ /* 0x004fe20007ffe014 */
[----:B------:R-:W-:Y:S01]  /*b4d0*/  FMUL.FTZ R26, R26, UR4 ;  /* 0x000000041a1a7c20 */ /* 0x000fe20008410000 */
[----:B------:R-:W-:Y:S01]  /*b4e0*/  IADD3 R20, -R189, R20, R211 ;  /* 0x00000014bd147210 */ /* 0x000fe20007ffe1d3 */
[----:B------:R-:W-:Y:S01]  /*b4f0*/  FMUL.FTZ R27, R27, UR4 ;  /* 0x000000041b1b7c20 */ /* 0x000fe20008410000 */
[----:B------:R-:W-:Y:S01]  /*b500*/  IADD3 R21, -R193, R24, -R189 ;  /* 0x00000018c1157210 */ /* 0x000fe20007ffe9bd */
        /* <DEDUP_REMOVED lines=11> */
[----:B0-----:R-:W-:Y:S01]  /*b5c0*/  VIADDMNMX R25, R25, R21, R20, PT ;  /* 0x0000001519197246 */ /* 0x001fe20003800114 */
[----:B------:R-:W-:Y:S01]  /*b5d0*/  FMUL.FTZ R47, R47, UR4 ;  /* 0x000000042f2f7c20 */ /* 0x000fe20008410000 */
[----:B------:R-:W-:Y:S01]  /*b5e0*/  FMUL.FTZ R50, R50, UR4 ;  /* 0x0000000432327c20 */ /* 0x000fe20008410000 */
[----:B------:R-:W-:Y:S01]  /*b5f0*/  FMUL.FTZ R51, R51, UR4 ;  /* 0x0000000433337c20 */ /* 0x000fe20008410000 */
[C---:B------:R-:W-:Y:S01]  /*b600*/  ISETP.GT.AND P3, PT, R25.reuse, RZ, PT ;  /* 0x000000ff1900720c */ /* 0x040fe20003f64270 */
[----:B------:R-:W-:Y:S01]  /*b610*/  FMUL.FTZ R54, R54, UR4 ;  /* 0x0000000436367c20 */ /* 0x000fe20008410000 */
[C---:B------:R-:W-:Y:S01]  /*b620*/  ISETP.GT.AND P4, PT, R25.reuse, 0x1, PT ;  /* 0x000000011900780c */ /* 0x040fe20003f84270 */
[----:B------:R-:W-:Y:S01]  /*b630*/  MUFU.TANH R33, R33 ;  /* 0x0000002100217308 */ /* 0x000fe20000002400 */
[----:B------:R-:W-:Y:S01]  /*b640*/  ISETP.GT.AND P5, PT, R25, 0x8, PT ;  /* 0x000000081900780c */ /* 0x000fe20003fa4270 */
[----:B------:R-:W-:Y:S01]  /*b650*/  FMUL.FTZ R55, R55, UR4 ;  /* 0x0000000437377c20 */ /* 0x000fe20008410000 */
[----:B---3--:R-:W-:Y:S01]  /*b660*/  FSEL R24, R57, -INF , P3 ;  /* 0xff80000039187808 */ /* 0x008fe20001800000 */
[----:B------:R-:W-:Y:S01]  /*b670*/  ULDC UR4, c[0x0][0xa80] ;  /* 0x0002a00000047ab9 */ /* 0x000fe20000000800 */
[----:B-----5:R-:W-:Y:S01]  /*b680*/  FSEL R28, R58, -INF , P4 ;  /* 0xff8000003a1c7808 */ /* 0x020fe20002000000 */
[----:B------:R-:W-:Y:S01]  /*b690*/  IMAD.U32 R169, RZ, RZ, UR4 ;  /* 0x00000004ffa97e24 */ /* 0x000fe2000f8e00ff */
[----:B------:R-:W-:Y:S01]  /*b6a0*/  ISETP.GT.AND P3, PT, R25, 0x9, PT ;  /* 0x000000091900780c */ /* 0x000fe20003f64270 */
[----:B------:R2:W0:Y:S01]  /*b6b0*/  MUFU.TANH R62, R36 ;  /* 0x00000024003e7308 */ /* 0x0004220000002400 */
[----:B-1----:R-:W-:-:S02]  /*b6c0*/  FSEL R32, R59, -INF , P5 ;  /* 0xff8000003b207808 */ /* 0x002fc40002800000 */
[----:B------:R-:W-:Y:S02]  /*b6d0*/  FMNMX.FTZ R29, R24, R28, !PT ;  /* 0x0000001c181d7209 */ /* 0x000fe40007810000 */
[C---:B------:R-:W-:Y:S02]  /*b6e0*/  ISETP.GT.AND P4, PT, R25.reuse, 0x10, PT ;  /* 0x000000101900780c */ /* 0x040fe40003f84270 */
[----:B------:R-:W-:Y:S01]  /*b6f0*/  FMNMX.FTZ R29, R32, R29, !PT ;  /* 0x0000001d201d7209 */ /* 0x000fe20007810000 */
[----:B------:R-:W1:Y:S01]  /*b700*/  MUFU.TANH R37, R37 ;  /* 0x0000002500257308 */ /* 0x000e620000002400 */
[----:B--2---:R-:W-:Y:S02]  /*b710*/  FSEL R36, R60, -INF , P3 ;  /* 0xff8000003c247808 */ /* 0x004fe40001800000 */
[----:B------:R-:W-:Y:S02]  /*b720*/  ISETP.GT.AND P3, PT, R25, 0x11, PT ;  /* 0x000000111900780c */ /* 0x000fe40003f64270 */
[----:B------:R-:W-:-:S02]  /*b730*/  FMNMX.FTZ R29, R36, R29, !PT ;  /* 0x0000001d241d7209 */ /* 0x000fc40007810000 */
[----:B----4-:R-:W-:Y:S01]  /*b740*/  VIADDMNMX R0, R0, R21, R20, PT ;  /* 0x0000001500007246 */ /* 0x010fe20003800114 */
[----:B------:R2:W-:Y:S03]  /*b750*/  MUFU.TANH R63, R40 ;  /* 0x00000028003f7308 */ /* 0x0005e60000002400 */
[C---:B------:R-:W-:Y:S02]  /*b760*/  ISETP.GT.AND P5, PT, R0.reuse, 0x8, PT ;  /* 0x000000080000780c */ /* 0x040fe40003fa4270 */
[----:B------:R-:W-:-:S03]  /*b770*/  ISETP.GT.AND P6, PT, R0, 0x20, PT ;  /* 0x000000200000780c */ /* 0x000fc60003fc4270 */
[----:B------:R-:W3:Y:S01]  /*b780*/  MUFU.TANH R41, R41 ;  /* 0x0000002900297308 */ /* 0x000ee20000002400 */
[----:B--2---:R-:W-:Y:S02]  /*b790*/  FSEL R40, R61, -INF , P4 ;  /* 0xff8000003d287808 */ /* 0x004fe40002000000 */
[C---:B------:R-:W-:Y:S02]  /*b7a0*/  ISETP.GT.AND P4, PT, R25.reuse, 0x18, PT ;  /* 0x000000181900780c */ /* 0x040fe40003f84270 */
[----:B------:R-:W-:Y:S02]  /*b7b0*/  FMNMX.FTZ R29, R40, R29, !PT ;  /* 0x0000001d281d7209 */ /* 0x000fe40007810000 */
[----:B0-----:R-:W-:Y:S01]  /*b7c0*/  FSEL R58, R62, -INF , P4 ;  /* 0xff8000003e3a7808 */ /* 0x001fe20002000000 */
[----:B------:R0:W2:Y:S01]  /*b7d0*/  MUFU.TANH R64, R44 ;  /* 0x0000002c00407308 */ /* 0x0000a20000002400 */
[----:B------:R-:W-:-:S07]  /*b7e0*/  ISETP.GT.AND P4, PT, R25, 0x20, PT ;  /* 0x000000201900780c */ /* 0x000fce0003f84270 */
[----:B------:R-:W4:Y:S01]  /*b7f0*/  MUFU.TANH R45, R45 ;  /* 0x0000002d002d7308 */ /* 0x000f220000002400 */
[----:B0-----:R-:W-:Y:S02]  /*b800*/  FSEL R44, R33, -INF , P3 ;  /* 0xff800000212c7808 */ /* 0x001fe40001800000 */
[----:B------:R-:W-:Y:S02]  /*b810*/  ISETP.GT.AND P3, PT, R25, 0x19, PT ;  /* 0x000000191900780c */ /* 0x000fe40003f64270 */
[----:B------:R-:W-:Y:S02]  /*b820*/  FMNMX.FTZ R29, R44, R29, !PT ;  /* 0x0000001d2c1d7209 */ /* 0x000fe40007810000 */
[----:B-1----:R-:W-:Y:S01]  /*b830*/  FSEL R60, R37, -INF , P3 ;  /* 0xff800000253c7808 */ /* 0x002fe20001800000 */
[----:B------:R0:W1:Y:S01]  /*b840*/  MUFU.TANH R57, R48 ;  /* 0x0000003000397308 */ /* 0x0000620000002400 */
[----:B------:R-:W-:Y:S02]  /*b850*/  FMNMX.FTZ R29, R58, R29, !PT ;  /* 0x0000001d3a1d7209 */ /* 0x000fe40007810000 */
[----:B------:R-:W-:-:S02]  /*b860*/  ISETP.GT.AND P3, PT, R25, 0x21, PT ;  /* 0x000000211900780c */ /* 0x000fc40003f64270 */
[----:B------:R-:W-:Y:S02]  /*b870*/  FMNMX.FTZ R29, R60, R29, !PT ;  /* 0x0000001d3c1d7209 */ /* 0x000fe40007810000 */
[----:B---3--:R-:W-:Y:S01]  /*b880*/  FSEL R62, R41, -INF , P3 ;  /* 0xff800000293e7808 */ /* 0x008fe20001800000 */
[----:B------:R-:W3:Y:S01]  /*b890*/  MUFU.TANH R49, R49 ;  /* 0x0000003100317308 */ /* 0x000ee20000002400 */
[----:B0-----:R-:W-:Y:S02]  /*b8a0*/  FSEL R48, R63, -INF , P4 ;  /* 0xff8000003f307808 */ /* 0x001fe40002000000 */
[C---:B------:R-:W-:Y:S02]  /*b8b0*/  ISETP.GT.AND P4, PT, R25.reuse, 0x28, PT ;  /* 0x000000281900780c */ /* 0x040fe40003f84270 */
[----:B------:R-:W-:Y:S02]  /*b8c0*/  FMNMX.FTZ R29, R48, R29, !PT ;  /* 0x0000001d301d7209 */ /* 0x000fe40007810000 */
[----:B------:R-:W-:Y:S01]  /*b8d0*/  ISETP.GT.AND P3, PT, R25, 0x29, PT ;  /* 0x000000291900780c */ /* 0x000fe20003f64270 */
[----:B------:R1:W0:Y:S01]  /*b8e0*/  MUFU.TANH R70, R52 ;  /* 0x0000003400467308 */ /* 0x0002220000002400 */
[----:B--2---:R-:W-:-:S02]  /*b8f0*/  FSEL R64, R64, -INF , P4 ;  /* 0xff80000040407808 */ /* 0x004fc40002000000 */
[----:B------:R-:W-:Y:S02]  /*b900*/  FMNMX.FTZ R29, R62, R29, !PT ;  /* 0x0000001d3e1d7209 */ /* 0x000fe40007810000 */
[----:B------:R-:W-:Y:S02]  /*b910*/  ISETP.GT.AND P4, PT, R25, 0x30, PT ;  /* 0x000000301900780c */ /* 0x000fe40003f84270 */
[----:B----4-:R-:W-:Y:S01]  /*b920*/  FSEL R66, R45, -INF , P3 ;  /* 0xff8000002d427808 */ /* 0x010fe20001800000 */
[----:B------:R-:W2:Y:S01]  /*b930*/  MUFU.TANH R53, R53 ;  /* 0x0000003500357308 */ /* 0x000ea20000002400 */
[----:B------:R-:W-:Y:S02]  /*b940*/  FMNMX.FTZ R29, R64, R29, !PT ;  /* 0x0000001d401d7209 */ /* 0x000fe40007810000 */
[----:B------:R-:W-:Y:S02]  /*b950*/  ISETP.GT.AND P3, PT, R25, 0x31, PT ;  /* 0x000000311900780c */ /* 0x000fe40003f64270 */
[----:B-1----:R-:W-:-:S02]  /*b960*/  FSEL R52, R57, -INF , P4 ;  /* 0xff80000039347808 */ /* 0x002fc40002000000 */
[----:B------:R-:W-:Y:S01]  /*b970*/  FMNMX.FTZ R29, R66, R29, !PT ;  /* 0x0000001d421d7209 */ /* 0x000fe20007810000 */
[----:B------:R-:W1:Y:S01]  /*b980*/  MUFU.TANH R26, R26 ;  /* 0x0000001a001a7308 */ /* 0x000e620000002400 */
[----:B------:R-:W-:Y:S02]  /*b990*/  ISETP.GT.AND P4, PT, R25, 0x38, PT ;  /* 0x000000381900780c */ /* 0x000fe40003f84270 */
[----:B---3--:R-:W-:Y:S02]  /*b9a0*/  FSEL R68, R49, -INF , P3 ;  /* 0xff80000031447808 */ /* 0x008fe40001800000 */
[----:B------:R-:W-:Y:S02]  /*b9b0*/  FMNMX.FTZ R29, R52, R29, !PT ;  /* 0x0000001d341d7209 */ /* 0x000fe40007810000 */
[----:B------:R-:W-:Y:S01]  /*b9c0*/  ISETP.GT.AND P3, PT, R25, 0x39, PT ;  /* 0x000000391900780c */ /* 0x000fe20003f64270 */
[----:B------:R-:W3:Y:S01]  /*b9d0*/  MUFU.TANH R27, R27 ;  /* 0x0000001b001b7308 */ /* 0x000ee20000002400 */
[----:B0-----:R-:W-:-:S02]  /*b9e0*/  FSEL R70, R70, -INF , P4 ;  /* 0xff80000046467808 */ /* 0x001fc40002000000 */
[----:B------:R-:W-:Y:S02]  /*b9f0*/  FMNMX.FTZ R29, R68, R29, !PT ;  /* 0x0000001d441d7209 */ /* 0x000fe40007810000 */
[----:B--2---:R-:W-:Y:S02]  /*ba00*/  FSEL R72, R53, -INF , P3 ;  /* 0xff80000035487808 */ /* 0x004fe40001800000 */
[----:B------:R-:W-:Y:S01]  /*ba10*/  FMNMX.FTZ R29, R70, R29, !PT ;  /* 0x0000001d461d7209 */ /* 0x000fe20007810000 */
[----:B------:R-:W0:Y:S01]  /*ba20*/  MUFU.TANH R30, R30 ;  /* 0x0000001e001e7308 */ /* 0x000e220000002400 */
[----:B------:R-:W-:Y:S02]  /*ba30*/  ISETP.GT.AND P3, PT, R0, RZ, PT ;  /* 0x000000ff0000720c */ /* 0x000fe40003f64270 */
[----:B------:R-:W-:Y:S02]  /*ba40*/  FMNMX.FTZ R29, R72, R29, !PT ;  /* 0x0000001d481d7209 */ /* 0x000fe40007810000 */
[----:B------:R-:W-:-:S02]  /*ba50*/  ISETP.GT.AND P4, PT, R0, 0x1, PT ;  /* 0x000000010000780c */ /* 0x000fc40003f84270 */
[----:B-1----:R-:W-:Y:S01]  /*ba60*/  FSEL R20, R26, -INF , P3 ;  /* 0xff8000001a147808 */ /* 0x002fe20001800000 */
[----:B------:R-:W1:Y:S01]  /*ba70*/  SHFL.BFLY PT, R74, R29, 0x2, 0x1f ;  /* 0x0c401f001d4a7f89 */ /* 0x000e6200000e0000 */
[----:B------:R-:W2:Y:S01]  /*ba80*/  MUFU.TANH R31, R31 ;  /* 0x0000001f001f7308 */ /* 0x000ea20000002400 */
[----:B---3--:R-:W-:Y:S02]  /*ba90*/  FSEL R21, R27, -INF , P4 ;  /* 0xff8000001b157808 */ /* 0x008fe40002000000 */
[C---:B------:R-:W-:Y:S02]  /*baa0*/  ISETP.GT.AND P3, PT, R0.reuse, 0x9, PT ;  /* 0x000000090000780c */ /* 0x040fe40003f64270 */
[----:B------:R-:W-:-:S03]  /*bab0*/  ISETP.GT.AND P4, PT, R0, 0x10, PT ;  /* 0x000000100000780c */ /* 0x000fc60003f84270 */
[----:B------:R-:W3:Y:S01]  /*bac0*/  MUFU.TANH R34, R34 ;  /* 0x0000002200227308 */ /* 0x000ee20000002400 */
[----:B0-----:R-:W-:Y:S02]  /*bad0*/  FSEL R26, R30, -INF , P5 ;  /* 0xff8000001e1a7808 */ /* 0x001fe40002800000 */
[----:B------:R-:W-:-:S05]  /*bae0*/  ISETP.GT.AND P5, PT, R0, 0x21, PT ;  /* 0x000000210000780c */ /* 0x000fca0003fa4270 */
[----:B------:R-:W0:Y:S01]  /*baf0*/  MUFU.TANH R35, R35 ;  /* 0x0000002300237308 */ /* 0x000e220000002400 */
[----:B--2---:R-:W-:Y:S02]  /*bb00*/  FSEL R30, R31, -INF , P3 ;  /* 0xff8000001f1e7808 */ /* 0x004fe40001800000 */
[----:B------:R-:W-:Y:S02]  /*bb10*/  ISETP.GT.AND P3, PT, R0, 0x11, PT ;  /* 0x000000110000780c */ /* 0x000fe40003f64270 */
[----:B-1----:R-:W-:-:S03]  /*bb20*/  FMNMX.FTZ R74, R29, R74, !PT ;  /* 0x0000004a1d4a7209 */ /* 0x002fc60007810000 */
[----:B------:R-:W-:Y:S01]  /*bb30*/  MUFU.TANH R39, R39 ;  /* 0x0000002700277308 */ /* 0x000fe20000002400 */
[----:B---3--:R-:W-:Y:S02]  /*bb40*/  FSEL R34, R34, -INF , P4 ;  /* 0xff80000022227808 */ /* 0x008fe40002000000 */
[----:B------:R-:W-:Y:S01]  /*bb50*/  ISETP.GT.AND P4, PT, R0, 0x18, PT ;  /* 0x000000180000780c */ /* 0x000fe20003f84270 */
[----:B------:R-:W1:Y:S04]  /*bb60*/  SHFL.BFLY PT, R25, R74, 0x1, 0x1f ;  /* 0x0c201f004a197f89 */ /* 0x000e6800000e0000 */
[----:B------:R0:W2:Y:S08]  /*bb70*/  MUFU.TANH R29, R38 ;  /* 0x00000026001d7308 */ /* 0x0000b00000002400 */
[----:B------:R2:W-:Y:S01]  /*bb80*/  MUFU.TANH R33, R42 ;  /* 0x0000002a00217308 */ /* 0x0005e20000002400 */
[----:B0-----:R-:W-:-:S02]  /*bb90*/  FSEL R38, R35, -INF , P3 ;  /* 0xff80000023267808 */ /* 0x001fc40001800000 */
[----:B------:R-:W-:-:S05]  /*bba0*/  ISETP.GT.AND P3, PT, R0, 0x19, PT ;  /* 0x000000190000780c */ /* 0x000fca0003f64270 */
[----:B------:R-:W0:Y:S01]  /*bbb0*/  MUFU.TANH R43, R43 ;  /* 0x0000002b002b7308 */ /* 0x000e220000002400 */
[----:B--2---:R-:W-:Y:S02]  /*bbc0*/  FSEL R42, R29, -INF , P4 ;  /* 0xff8000001d2a7808 */ /* 0x004fe40002000000 */
[----:B------:R-:W-:Y:S02]  /*bbd0*/  ISETP.GT.AND P4, PT, R0, 0x28, PT ;  /* 0x000000280000780c */ /* 0x000fe40003f84270 */
[----:B-1----:R-:W-:Y:S02]  /*bbe0*/  FMNMX.FTZ R168, R74, R25, !PT ;  /* 0x000000194aa87209 */ /* 0x002fe40007810000 */
[----:B------:R-:W-:Y:S01]  /*bbf0*/  FMNMX.FTZ R25, R20, R21, !PT ;  /* 0x0000001514197209 */ /* 0x000fe20007810000 */
[----:B------:R1:W2:Y:S02]  /*bc00*/  MUFU.TANH R76, R46 ;  /* 0x0000002e004c7308 */ /* 0x0002a40000002400 */
[----:B------:R-:W-:Y:S01]  /*bc10*/  FMUL.FTZ R27, R168, R169 ;  /* 0x000000a9a81b7220 */ /* 0x000fe20000410000 */
[----:B------:R-:W-:-:S04]  /*bc20*/  FMNMX.FTZ R25, R26, R25, !PT ;  /* 0x000000191a197209 */ /* 0x000fc80007810000 */
[----:B------:R-:W-:Y:S01]  /*bc30*/  FMNMX.FTZ R25, R30, R25, !PT ;  /* 0x000000191e197209 */ /* 0x000fe20007810000 */
[----:B------:R-:W3:Y:S01]  /*bc40*/  MUFU.TANH R47, R47 ;  /* 0x0000002f002f7308 */ /* 0x000ee20000002400 */
[----:B-1----:R-:W-:Y:S02]  /*bc50*/  FSEL R46, R39, -INF , P3 ;  /* 0xff800000272e7808 */ /* 0x002fe40001800000 */
[----:B------:R-:W-:Y:S02]  /*bc60*/  FMNMX.FTZ R25, R34, R25, !PT ;  /* 0x0000001922197209 */ /* 0x000fe40007810000 */
[----:B0-----:R-:W-:Y:S02]  /*bc70*/  FSEL R74, R43, -INF , P5 ;  /* 0xff8000002b4a7808 */ /* 0x001fe40002800000 */
[----:B------:R-:W-:Y:S01]  /*bc80*/  FMNMX.FTZ R25, R38, R25, !PT ;  /* 0x0000001926197209 */ /* 0x000fe20007810000 */
[----:B------:R0:W1:Y:S01]  /*bc90*/  MUFU.TANH R31, R50 ;  /* 0x00000032001f7308 */ /* 0x0000620000002400 */
[----:B------:R-:W-:-:S02]  /*bca0*/  ISETP.GT.AND P3, PT, R0, 0x29, PT ;  /* 0x000000290000780c */ /* 0x000fc40003f64270 */
[----:B------:R-:W-:Y:S02]  /*bcb0*/  FMNMX.FTZ R25, R42, R25, !PT ;  /* 0x000000192a197209 */ /* 0x000fe40007810000 */
[----:B--2---:R-:W-:Y:S02]  /*bcc0*/  FSEL R76, R76, -INF , P4 ;  /* 0xff8000004c4c7808 */ /* 0x004fe40002000000 */
[----:B------:R-:W-:Y:S01]  /*bcd0*/  FMNMX.FTZ R25, R46, R25, !PT ;  /* 0x000000192e197209 */ /* 0x000fe20007810000 */
[----:B------:R-:W2:Y:S01]  /*bce0*/  MUFU.TANH R51, R51 ;  /* 0x0000003300337308 */ /* 0x000ea20000002400 */
[----:B0-----:R-:W-:Y:S02]  /*bcf0*/  FSEL R50, R33, -INF , P6 ;  /* 0xff80000021327808 */ /* 0x001fe40003000000 */
[----:B------:R-:W-:Y:S02]  /*bd00*/  FSETP.NEU.FTZ.AND P5, PT, R168, -INF , PT ;  /* 0xff800000a800780b */ /* 0x000fe40003fbd000 */
[----:B------:R-:W-:-:S02]  /*bd10*/  FMNMX.FTZ R25, R50, R25, !PT ;  /* 0x0000001932197209 */ /* 0x000fc40007810000 */
[----:B------:R-:W-:Y:S01]  /*bd20*/  ISETP.GT.AND P6, PT, R0, 0x30, PT ;  /* 0x000000300000780c */ /* 0x000fe20003fc4270 */
[----:B------:R1:W0:Y:S01]  /*bd30*/  MUFU.TANH R80, R54 ;  /* 0x0000003600507308 */ /* 0x0002220000002400 */
[----:B------:R-:W-:Y:S02]  /*bd40*/  FMNMX.FTZ R25, R74, R25, !PT ;  /* 0x000000194a197209 */ /* 0x000fe40007810000 */
[----:B---3--:R-:W-:Y:S02]  /*bd50*/  FSEL R78, R47, -INF , P3 ;  /* 0xff8000002f4e7808 */ /* 0x008fe40001800000 */
[----:B------:R-:W-:Y:S02]  /*bd60*/  FMNMX.FTZ R25, R76, R25, !PT ;  /* 0x000000194c197209 */ /* 0x000fe40007810000 */
[----:B------:R-:W-:Y:S01]  /*bd70*/  FSEL R27, R27, RZ, P5 ;  /* 0x000000ff1b1b7208 */ /* 0x000fe20002800000 */
[----:B------:R-:W3:Y:S01]  /*bd80*/  MUFU.TANH R55, R55 ;  /* 0x0000003700377308 */ /* 0x000ee20000002400 */
[----:B------:R-:W-:-:S02]  /*bd90*/  ISETP.GT.AND P3, PT, R0, 0x31, PT ;  /* 0x000000310000780c */ /* 0x000fc40003f64270 */
[----:B-1----:R-:W-:Y:S01]  /*bda0*/  FSEL R54, R31, -INF , P6 ;  /* 0xff8000001f367808 */ /* 0x002fe20003000000 */
[--C-:B------:R-:W-:Y:S01]  /*bdb0*/  FFMA.FTZ R29, R24, R169, -R27.reuse ;  /* 0x000000a9181d7223 */ /* 0x100fe2000001081b */
[----:B------:R-:W-:Y:S01]  /*bdc0*/  FMNMX.FTZ R25, R78, R25, !PT ;  /* 0x000000194e197209 */ /* 0x000fe20007810000 */
[-CC-:B------:R-:W-:Y:S01]  /*bdd0*/  FFMA.FTZ R31, R28, R169.reuse, -R27.reuse ;  /* 0x000000a91c1f7223 */ /* 0x180fe2000001081b */
[----:B------:R-:W-:Y:S01]  /*bde0*/  ISETP.GT.AND P4, PT, R0, 0x38, PT ;  /* 0x000000380000780c */ /* 0x000fe20003f84270 */
[-CC-:B------:R-:W-:Y:S01]  /*bdf0*/  FFMA.FTZ R36, R36, R169.reuse, -R27.reuse ;  /* 0x000000a924247223 */ /* 0x180fe2000001081b */
[----:B--2---:R-:W-:Y:S01]  /*be00*/  FSEL R24, R51, -INF , P3 ;  /* 0xff80000033187808 */ /* 0x004fe20001800000 */
[--C-:B------:R-:W-:Y:S01]  /*be10*/  FFMA.FTZ R32, R32, R169, -R27.reuse ;  /* 0x000000a920207223 */ /* 0x100fe2000001081b */
[----:B------:R-:W-:Y:S01]  /*be20*/  FMNMX.FTZ R25, R54, R25, !PT ;  /* 0x0000001936197209 */ /* 0x000fe20007810000 */
[----:B------:R-:W-:Y:S01]  /*be30*/  MUFU.EX2 R29, R29 ;  /* 0x0000001d001d7308 */ /* 0x000fe20000000800 */
[----:B------:R-:W-:Y:S01]  /*be40*/  ISETP.GT.AND P3, PT, R0, 0x39, PT ;  /* 0x000000390000780c */ /* 0x000fe20003f64270 */
[-CC-:B------:R-:W-:Y:S01]  /*be50*/  FFMA.FTZ R40, R40, R169.reuse, -R27.reuse ;  /* 0x000000a928287223 */ /* 0x180fe2000001081b */
[----:B0-----:R-:W-:Y:S01]  /*be60*/  FSEL R80, R80, -INF , P4 ;  /* 0xff80000050507808 */ /* 0x001fe20002000000 */
[--C-:B------:R-:W-:Y:S01]  /*be70*/  FFMA.FTZ R44, R44, R169, -R27.reuse ;  /* 0x000000a92c2c7223 */ /* 0x100fe2000001081b */
[----:B------:R-:W-:Y:S01]  /*be80*/  FMNMX.FTZ R25, R24, R25, !PT ;  /* 0x0000001918197209 */ /* 0x000fe20007810000 */
[--C-:B------:R-:W-:Y:S01]  /*be90*/  FFMA.FTZ R58, R58, R169, -R27.reuse ;  /* 0x000000a93a3a7223 */ /* 0x100fe2000001081b */
[----:B---3--:R-:W-:Y:S01]  /*bea0*/  FSEL R28, R55, -INF , P3 ;  /* 0xff800000371c7808 */ /* 0x008fe20001800000 */
[----:B------:R-:W-:Y:S01]  /*beb0*/  MUFU.EX2 R152, R31 ;  /* 0x0000001f00987308 */ /* 0x000fe20000000800 */
[----:B------:R-:W-:Y:S01]  /*bec0*/  FMNMX.FTZ R25, R80, R25, !PT ;  /* 0x0000001950197209 */ /* 0x000fe20007810000 */
        /* <DEDUP_REMOVED lines=8> */
[----:B------:R-:W0:Y:S01]  /*bf50*/  SHFL.BFLY PT, R0, R25, 0x2, 0x1f ;  /* 0x0c401f0019007f89 */ /* 0x000e2200000e0000 */
[-CC-:B------:R-:W-:Y:S01]  /*bf60*/  FFMA.FTZ R177, R68, R169.reuse, -R27.reuse ;  /* 0x000000a944b17223 */ /* 0x180fe2000001081b */
[-CC-:B------:R-:W-:Y:S01]  /*bf70*/  FFMA.FTZ R172, R70, R169.reuse, -R27.reuse ;  /* 0x000000a946ac7223 */ /* 0x180fe2000001081b */
[----:B------:R-:W-:-:S03]  /*bf80*/  FFMA.FTZ R173, R72, R169, -R27 ;  /* 0x000000a948ad7223 */ /* 0x000fc6000001081b */
[----:B------:R-:W1:Y:S08]  /*bf90*/  MUFU.EX2 R32, R32 ;  /* 0x0000002000207308 */ /* 0x000e700000000800 */
[----:B------:R-:W-:Y:S08]  /*bfa0*/  MUFU.EX2 R40, R40 ;  /* 0x0000002800287308 */ /* 0x000ff00000000800 */
[----:B------:R-:W2:Y:S01]  /*bfb0*/  MUFU.EX2 R31, R44 ;  /* 0x0000002c001f7308 */ /* 0x000ea20000000800 */
[----:B-1----:R-:W-:-:S02]  /*bfc0*/  F2FP.F16.F32.PACK_AB R154, R33, R32 ;  /* 0x00000020219a723e */ /* 0x002fc400000000ff */
[----:B0-----:R-:W-:-:S05]  /*bfd0*/  FMNMX.FTZ R0, R25, R0, !PT ;  /* 0x0000000019007209 */ /* 0x001fca0007810000 */
[----:B------:R-:W0:Y:S01]  /*bfe0*/  SHFL.BFLY PT, R25, R0, 0x1, 0x1f ;  /* 0x0c201f0000197f89 */ /* 0x000e2200000e0000 */
[----:B------:R-:W-:Y:S08]  /*bff0*/  MUFU.EX2 R58, R58 ;  /* 0x0000003a003a7308 */ /* 0x000ff00000000800 */
[----:B------:R-:W1:Y:S01]  /*c000*/  MUFU.EX2 R35, R60 ;  /* 0x0000003c00237308 */ /* 0x000e620000000800 */
[----:B--2---:R-:W-:-:S07]  /*c010*/  F2FP.F16.F32.PACK_AB R156, R31, R40 ;  /* 0x000000281f9c723e */ /* 0x004fce00000000ff */
[----:B------:R-:W-:Y:S01]  /*c020*/  MUFU.EX2 R37, R48 ;  /* 0x0000003000257308 */ /* 0x000fe20000000800 */
[----:B0-----:R-:W-:-:S07]  /*c030*/  FMNMX.FTZ R170, R0, R25, !PT ;  /* 0x0000001900aa7209 */ /* 0x001fce0007810000 */
[----:B------:R-:W-:Y:S01]  /*c040*/  MUFU.EX2 R182, R182 ;  /* 0x000000b600b67308 */ /* 0x000fe20000000800 */
[----:B-1----:R-:W-:Y:S02]  /*c050*/  F2FP.F16.F32.PACK_AB R158, R35, R58 ;  /* 0x0000003a239e723e */ /* 0x002fe400000000ff */
[C---:B------:R-:W-:Y:S01]  /*c060*/  FSETP.NEU.FTZ.AND P3, PT, R170.reuse, -INF , PT ;  /* 0xff800000aa00780b */ /* 0x040fe20003f7d000 */
[----:B------:R-:W-:-:S04]  /*c070*/  FMUL.FTZ R0, R170, R169 ;  /* 0x000000a9aa007220 */ /* 0x000fc80000410000 */
[----:B------:R-:W-:Y:S01]  /*c080*/  MUFU.EX2 R183, R183 ;  /* 0x000000b700b77308 */ /* 0x000fe20000000800 */
[----:B------:R-:W-:Y:S01]  /*c090*/  FSEL R25, R0, RZ, P3 ;  /* 0x000000ff00197208 */ /* 0x000fe20001800000 */
[C---:B------:R-:W-:Y:S02]  /*c0a0*/  @!P1 VIADD R0, R15.reuse, 0x38840 ;  /* 0x000388400f009836 */ /* 0x040fe40000000000 */
[----:B------:R-:W-:Y:S02]  /*c0b0*/  @!P1 VIADD R15, R15, 0x38860 ;  /* 0x000388600f0f9836 */ /* 0x000fe40000000000 */
        /* <DEDUP_REMOVED lines=10> */
[-CC-:B------:R-:W-:Y:S01]  /*c160*/  FFMA.FTZ R197, R74, R169.reuse, -R25.reuse ;  /* 0x000000a94ac57223 */ /* 0x180fe20000010819 */
[-CC-:B------:R-:W-:Y:S01]  /*c170*/  FFMA.FTZ R178, R76, R169.reuse, -R25.reuse ;  /* 0x000000a94cb27223 */ /* 0x180fe20000010819 */
[----:B------:R1:W2:Y:S01]  /*c180*/  MUFU.EX2 R36, R21 ;  /* 0x0000001500247308 */ /* 0x0002a20000000800 */
[-CC-:B------:R-:W-:Y:S01]  /*c190*/  FFMA.FTZ R179, R78, R169.reuse, -R25.reuse ;  /* 0x000000a94eb37223 */ /* 0x180fe20000010819 */
[-CC-:B------:R-:W-:Y:S01]  /*c1a0*/  FFMA.FTZ R180, R54, R169.reuse, -R25.reuse ;  /* 0x000000a936b47223 */ /* 0x180fe20000010819 */
[-CC-:B------:R-:W-:Y:S01]  /*c1b0*/  FFMA.FTZ R181, R24, R169.reuse, -R25.reuse ;  /* 0x000000a918b57223 */ /* 0x180fe20000010819 */
[-CC-:B------:R-:W-:Y:S01]  /*c1c0*/  FFMA.FTZ R174, R80, R169.reuse, -R25.reuse ;  /* 0x000000a950ae7223 */ /* 0x180fe20000010819 */
[----:B------:R-:W-:Y:S01]  /*c1d0*/  FFMA.FTZ R171, R28, R169, -R25 ;  /* 0x000000a91cab7223 */ /* 0x000fe20000010819 */
[----:B------:R-:W-:Y:S01]  /*c1e0*/  FADD.FTZ R25, R29, R152 ;  /* 0x000000981d197221 */ /* 0x000fe20000010000 */
[----:B0-----:R-:W-:Y:S01]  /*c1f0*/  @!P1 PRMT R20, RZ, 0x654, R0 ;  /* 0x00000654ff149816 */ /* 0x001fe20000000000 */
[----:B------:R-:W0:Y:S01]  /*c200*/  MUFU.EX2 R26, R26 ;  /* 0x0000001a001a7308 */ /* 0x000e220000000800 */
[----:B------:R-:W-:Y:S01]  /*c210*/  LOP3.LUT R0, R56, 0x2000000, RZ, 0xfc, !PT ;  /* 0x0200000038007812 */ /* 0x000fe200078efcff */
[----:B------:R-:W-:Y:S01]  /*c220*/  FADD.FTZ R28, R32, R25 ;  /* 0x00000019201c7221 */ /* 0x000fe20000010000 */
[----:B------:R-:W-:Y:S01]  /*c230*/  IMAD.MOV.U32 R25, RZ, RZ, 0x40000040 ;  /* 0x40000040ff197424 */ /* 0x000fe200078e00ff */
[----:B------:R3:W-:Y:S01]  /*c240*/  @!P1 SYNCS.ARRIVE.TRANS64.RED.A1T0 RZ, [R20+URZ], RZ ;  /* 0x000000ff14ff99a7 */ /* 0x0007e2000810043f */
[----:B-1----:R-:W-:Y:S01]  /*c250*/  IMAD.MOV.U32 R21, RZ, RZ, 0x40000040 ;  /* 0x40000040ff157424 */ /* 0x002fe200078e00ff */
[----:B------:R-:W-:-:S02]  /*c260*/  F2FP.F16.F32.PACK_AB R152, R152, R29 ;  /* 0x0000001d9898723e */ /* 0x000fc400000000ff */
[----:B------:R0:W1:Y:S01]  /*c270*/  MUFU.EX2 R155, R30 ;  /* 0x0000001e009b7308 */ /* 0x0000620000000800 */
[----:B--2---:R-:W-:Y:S01]  /*c280*/  FADD.FTZ R27, R153, R36 ;  /* 0x00000024991b7221 */ /* 0x004fe20000010000 */
[----:B------:R-:W-:Y:S01]  /*c290*/  R2UR UR11, R25 ;  /* 0x00000000190b72ca */ /* 0x000fe200000e0000 */
[----:B---3--:R-:W-:Y:S01]  /*c2a0*/  IMAD R20, R18, 0x1000, R0 ;  /* 0x0000100012147824 */ /* 0x008fe200078e0200 */
[----:B------:R-:W-:Y:S01]  /*c2b0*/  R2UR UR7, R21 ;  /* 0x00000000150772ca */ /* 0x000fe200000e0000 */
[----:B------:R-:W-:Y:S01]  /*c2c0*/  FADD.FTZ R21, R33, R28 ;  /* 0x0000001c21157221 */ /* 0x000fe20000010000 */
[----:B------:R-:W-:Y:S02]  /*c2d0*/  F2FP.F16.F32.PACK_AB R153, R36, R153 ;  /* 0x000000992499723e */ /* 0x000fe400000000ff */
[----:B------:R-:W2:Y:S01]  /*c2e0*/  MUFU.EX2 R34, R34 ;  /* 0x0000002200227308 */ /* 0x000ea20000000800 */
[----:B0-----:R-:W-:Y:S01]  /*c2f0*/  FADD.FTZ R30, R26, R27 ;  /* 0x0000001b1a1e7221 */ /* 0x001fe20000010000 */
[C---:B------:R-:W-:Y:S01]  /*c300*/  VIADD R24, R20.reuse, 0x80 ;  /* 0x0000008014187836 */ /* 0x040fe20000000000 */
[----:B------:R-:W-:-:S02]  /*c310*/  R2UR UR6, R20 ;  /* 0x00000000140672ca */ /* 0x000fc400000e0000 */
[----:B------:R-:W-:Y:S02]  /*c320*/  F2FP.F16.F32.PACK_AB R160, R182, R37 ;  /* 0x00000025b6a0723e */ /* 0x000fe400000000ff */
[----:B------:R-:W-:Y:S01]  /*c330*/  R2UR UR10, R24 ;  /* 0x00000000180a72ca */ /* 0x000fe200000e0000 */
[----:B------:R-:W0:Y:S01]  /*c340*/  MUFU.EX2 R157, R38 ;  /* 0x00000026009d7308 */ /* 0x000e220000000800 */
[C---:B-1----:R-:W-:Y:S01]  /*c350*/  FADD.FTZ R25, R155.reuse, R30 ;  /* 0x0000001e9b197221 */ /* 0x042fe20000010000 */
[----:B------:R-:W-:Y:S01]  /*c360*/  FADD.FTZ R24, R40, R21 ;  /* 0x0000001528187221 */ /* 0x000fe20000010000 */
[----:B------:R-:W-:Y:S01]  /*c370*/  F2FP.F16.F32.PACK_AB R155, R155, R26 ;  /* 0x0000001a9b9b723e */ /* 0x000fe200000000ff */
[----:B------:R-:W-:Y:S01]  /*c380*/  BAR.SYNC.DEFER_BLOCKING 0xf, 0x100 ;  /* 0x03c4000000007b1d */ /* 0x000fe20000010000 */
[----:B------:R-:W-:Y:S01]  /*c390*/  @!P1 PRMT R15, RZ, 0x654, R15 ;  /* 0x00000654ff0f9816 */ /* 0x000fe2000000000f */
[----:B------:R-:W-:Y:S01]  /*c3a0*/  FADD.FTZ R21, R31, R24 ;  /* 0x000000181f157221 */ /* 0x000fe20000010000 */
[----:B--2---:R-:W-:-:S03]  /*c3b0*/  FADD.FTZ R28, R34, R25 ;  /* 0x00000019221c7221 */ /* 0x004fc60000010000 */
[----:B------:R-:W1:Y:S01]  /*c3c0*/  MUFU.EX2 R42, R42 ;  /* 0x0000002a002a7308 */ /* 0x000e620000000800 */
[----:B------:R-:W-:-:S04]  /*c3d0*/  FADD.FTZ R24, R58, R21 ;  /* 0x000000153a187221 */ /* 0x000fc80000010000 */
[----:B------:R-:W-:Y:S01]  /*c3e0*/  FADD.FTZ R24, R35, R24 ;  /* 0x0000001823187221 */ /* 0x000fe20000010000 */
[C---:B0-----:R-:W-:Y:S02]  /*c3f0*/  FADD.FTZ R25, R157.reuse, R28 ;  /* 0x0000001c9d197221 */ /* 0x041fe40000010000 */
[----:B------:R-:W0:Y:S01]  /*c400*/  MUFU.EX2 R159, R46 ;  /* 0x0000002e009f7308 */ /* 0x000e220000000800 */
[----:B------:R-:W-:Y:S01]  /*c410*/  F2FP.F16.F32.PACK_AB R157, R157, R34 ;  /* 0x000000229d9d723e */ /* 0x000fe200000000ff */
[----:B------:R-:W-:-:S04]  /*c420*/  FADD.FTZ R198, R37, R24 ;  /* 0x0000001825c67221 */ /* 0x000fc80000010000 */
[----:B------:R-:W-:Y:S02]  /*c430*/  FADD.FTZ R198, R182, R198 ;  /* 0x000000c6b6c67221 */ /* 0x000fe40000010000 */
[----:B------:R-:W2:Y:S01]  /*c440*/  MUFU.EX2 R175, R175 ;  /* 0x000000af00af7308 */ /* 0x000ea20000000800 */
[----:B-1----:R-:W-:Y:S01]  /*c450*/  FADD.FTZ R26, R42, R25 ;  /* 0x000000192a1a7221 */ /* 0x002fe20000010000 */
[----:B------:R1:W-:Y:S06]  /*c460*/  STSM.16.M88.4 [R210+0x36400], R152 ;  /* 0x03640098d2007844 */ /* 0x0003ec0000000200 */
[----:B------:R-:W3:Y:S01]  /*c470*/  MUFU.EX2 R196, R196 ;  /* 0x000000c400c47308 */ /* 0x000ee20000000800 */
[C---:B0-----:R-:W-:Y:S01]  /*c480*/  FADD.FTZ R21, R159.reuse, R26 ;  /* 0x0000001a9f157221 */ /* 0x041fe20000010000 */
[----:B------:R-:W-:-:S05]  /*c490*/  F2FP.F16.F32.PACK_AB R159, R159, R42 ;  /* 0x0000002a9f9f723e */ /* 0x000fca00000000ff */
[----:B------:R0:W-:Y:S01]  /*c4a0*/  STSM.16.M88.4 [R212], R156 ;  /* 0x0000009cd4007844 */ /* 0x0001e20000000200 */
[----:B------:R-:W4:Y:S01]  /*c4b0*/  MUFU.EX2 R197, R197 ;  /* 0x000000c500c57308 */ /* 0x000f220000000800 */
[----:B--2---:R-:W-:Y:S01]  /*c4c0*/  F2FP.F16.F32.PACK_AB R162, R175, R183 ;  /* 0x000000b7afa2723e */ /* 0x004fe200000000ff */
[----:B------:R-:W-:-:S04]  /*c4d0*/  FADD.FTZ R183, R183, R198 ;  /* 0x000000c6b7b77221 */ /* 0x000fc80000010000 */
[----:B------:R-:W-:Y:S02]  /*c4e0*/  FADD.FTZ R183, R175, R183 ;  /* 0x000000b7afb77221 */ /* 0x000fe40000010000 */
[----:B------:R-:W-:Y:S01]  /*c4f0*/  MUFU.EX2 R178, R178 ;  /* 0x000000b200b27308 */ /* 0x000fe20000000800 */
[----:B---3--:R-:W-:-:S07]  /*c500*/  FADD.FTZ R21, R196, R21 ;  /* 0x00000015c4157221 */ /* 0x008fce0000010000 */
[----:B------:R-:W2:Y:S01]  /*c510*/  MUFU.EX2 R179, R179 ;  /* 0x000000b300b37308 */ /* 0x000ea20000000800 */
[C---:B----4-:R-:W-:Y:S01]  /*c520*/  F2FP.F16.F32.PACK_AB R161, R197.reuse, R196 ;  /* 0x000000c4c5a1723e */ /* 0x050fe200000000ff */
[----:B------:R-:W-:Y:S02]  /*c530*/  FADD.FTZ R197, R197, R21 ;  /* 0x00000015c5c57221 */ /* 0x000fe40000010000 */
[----:B------:R-:W3:Y:S04]  /*c540*/  @P2 LDC R21, c[0x0][0x450] ;  /* 0x00011400ff152b82 */ /* 0x000ee80000000800 */
[----:B------:R-:W-:Y:S08]  /*c550*/  MUFU.EX2 R176, R176 ;  /* 0x000000b000b07308 */ /* 0x000ff00000000800 */
[----:B------:R-:W4:Y:S01]  /*c560*/  MUFU.EX2 R177, R177 ;  /* 0x000000b100b17308 */ /* 0x000f220000000800 */
[----:B--2---:R-:W-:Y:S01]  /*c570*/  F2FP.F16.F32.PACK_AB R163, R179, R178 ;  /* 0x000000b2b3a3723e */ /* 0x004fe200000000ff */
[----:B------:R-:W-:-:S04]  /*c580*/  FADD.FTZ R178, R178, R197 ;  /* 0x000000c5b2b27221 */ /* 0x000fc80000010000 */
[----:B------:R0:W-:Y:S01]  /*c590*/  STSM.16.M88.4 [R214], R160 ;  /* 0x000000a0d6007844 */ /* 0x0001e20000000200 */
[----:B------:R-:W-:Y:S01]  /*c5a0*/  FADD.FTZ R179, R179, R178 ;  /* 0x000000b2b3b37221 */ /* 0x000fe20000010000 */
[----:B------:R-:W-:Y:S08]  /*c5b0*/  MUFU.EX2 R172, R172 ;  /* 0x000000ac00ac7308 */ /* 0x000ff00000000800 */
[----:B------:R-:W2:Y:S01]  /*c5c0*/  MUFU.EX2 R173, R173 ;  /* 0x000000ad00ad7308 */ /* 0x000ea20000000800 */
[----:B----4-:R-:W-:Y:S01]  /*c5d0*/  F2FP.F16.F32.PACK_AB R164, R177, R176 ;  /* 0x000000b0b1a4723e */ /* 0x010fe200000000ff */
[----:B------:R-:W-:-:S04]  /*c5e0*/  FADD.FTZ R176, R176, R183 ;  /* 0x000000b7b0b07221 */ /* 0x000fc80000010000 */
[----:B------:R-:W-:Y:S02]  /*c5f0*/  FADD.FTZ R177, R177, R176 ;  /* 0x000000b0b1b17221 */ /* 0x000fe40000010000 */
[----:B------:R-:W-:Y:S08]  /*c600*/  MUFU.EX2 R180, R180 ;  /* 0x000000b400b47308 */ /* 0x000ff00000000800 */
[----:B------:R-:W4:Y:S01]  /*c610*/  MUFU.EX2 R181, R181 ;  /* 0x000000b500b57308 */ /* 0x000f220000000800 */
[----:B--2---:R-:W-:Y:S01]  /*c620*/  F2FP.F16.F32.PACK_AB R166, R173, R172 ;  /* 0x000000acada6723e */ /* 0x004fe200000000ff */
[----:B------:R-:W-:-:S06]  /*c630*/  FADD.FTZ R172, R172, R177 ;  /* 0x000000b1acac7221 */ /* 0x000fcc0000010000 */
[----:B------:R-:W-:Y:S08]  /*c640*/  MUFU.EX2 R174, R174 ;  /* 0x000000ae00ae7308 */ /* 0x000ff00000000800 */
[----:B------:R-:W2:Y:S01]  /*c650*/  MUFU.EX2 R171, R171 ;  /* 0x000000ab00ab7308 */ /* 0x000ea20000000800 */
[----:B----4-:R-:W-:Y:S01]  /*c660*/  F2FP.F16.F32.PACK_AB R165, R181, R180 ;  /* 0x000000b4b5a5723e */ /* 0x010fe200000000ff */
[----:B------:R-:W-:-:S04]  /*c670*/  FADD.FTZ R180, R180, R179 ;  /* 0x000000b3b4b47221 */ /* 0x000fc80000010000 */
[----:B------:R-:W-:Y:S01]  /*c680*/  FADD.FTZ R181, R181, R180 ;  /* 0x000000b4b5b57221 */ /* 0x000fe20000010000 */
[----:B--2---:R-:W-:-:S05]  /*c690*/  F2FP.F16.F32.PACK_AB R167, R171, R174 ;  /* 0x000000aeaba7723e */ /* 0x004fca00000000ff */
[----:B------:R0:W-:Y:S01]  /*c6a0*/  STSM.16.M88.4 [R213], R164 ;  /* 0x000000a4d5007844 */ /* 0x0001e20000000200 */
[----:B------:R-:W-:-:S06]  /*c6b0*/  WARPGROUP.ARRIVE ;  /* 0x00000000000079c5 */ /* 0x000fcc0000000000 */
[----:B------:R-:W-:Y:S03]  /*c6c0*/  HGMMA.64x256x16.F32 R24, R152, gdesc[UR4].tnspB, RZ, !UPT, gsb0 ;  /* 0x43e0000498187df0 */ /* 0x000fe6000c0008ff */
[----:B------:R-:W-:Y:S02]  /*c6d0*/  WARPGROUP.DEPBAR.LE gsb0, 0x0 ;  /* 0x00008000000079c5 */ /* 0x000fe40000010000 */
[----:B------:R-:W-:Y:S01]  /*c6e0*/  WARPGROUP.ARRIVE ;  /* 0x00000000000079c5 */ /* 0x000fe20000000000 */
[----:B-1----:R-:W-:-:S04]  /*c6f0*/  @P2 IMAD.HI.U32 R152, R194, R199, RZ ;  /* 0x000000c7c2982227 */ /* 0x002fc800078e00ff */
[----:B------:R-:W-:-:S15]  /*c700*/  IMAD.MOV.U32 R154, RZ, RZ, R194 ;  /* 0x000000ffff9a7224 */ /* 0x000fde00078e00c2 */
[----:B------:R-:W-:-:S03]  /*c710*/  NOP ;  /* 0x0000000000007918 */ /* 0x000fc60000000000 */
[----:B------:R-:W-:Y:S01]  /*c720*/  HGMMA.64x256x16.F32 R24, R156, gdesc[UR8].tnspB, R24, gsb0 ;  /* 0x43e000089c187df0 */ /* 0x000fe20008000818 */
[----:B---3--:R-:W-:Y:S01]  /*c730*/  @P2 SHF.R.U32.HI R154, RZ, R21, R152 ;  /* 0x00000015ff9a2219 */ /* 0x008fe20000011698 */
[C---:B------:R-:W-:Y:S02]  /*c740*/  VIADD R152, R20.reuse, 0x100 ;  /* 0x0000010014987836 */ /* 0x040fe40000000000 */
[----:B------:R-:W-:Y:S02]  /*c750*/  IMAD.MOV.U32 R153, RZ, RZ, 0x40000040 ;  /* 0x40000040ff997424 */ /* 0x000fe400078e00ff */
[----:B------:R-:W-:Y:S01]  /*c760*/  VIADD R20, R20, 0x180 ;  /* 0x0000018014147836 */ /* 0x000fe20000000000 */
[----:B------:R-:W-:Y:S01]  /*c770*/  R2UR UR6, R152 ;  /* 0x00000000980672ca */ /* 0x000fe200000e0000 */
[----:B------:R-:W-:Y:S01]  /*c780*/  IMAD.MOV.U32 R21, RZ, RZ, 0x40000040 ;  /* 0x40000040ff157424 */ /* 0x000fe200078e00ff */
[----:B------:R-:W-:Y:S01]  /*c790*/  R2UR UR7, R153 ;  /* 0x00000000990772ca */ /* 0x000fe200000e0000 */
[----:B------:R-:W-:-:S02]  /*c7a0*/  WARPGROUP.DEPBAR.LE gsb0, 0x0 ;  /* 0x00008000000079c5 */ /* 0x000fc40000010000 */
[----:B------:R-:W-:-:S15]  /*c7b0*/  WARPGROUP.ARRIVE ;  /* 0x00000000000079c5 */ /* 0x000fde0000000000 */
[----:B------:R-:W-:-:S01]  /*c7c0*/  NOP ;  /* 0x0000000000007918 */ /* 0x000fc20000000000 */
[----:B------:R-:W-:Y:S01]  /*c7d0*/  HGMMA.64x256x16.F32 R24, R160, gdesc[UR4].tnspB, R24, gsb0 ;  /* 0x43e00004a0187df0 */ /* 0x000fe20008000818 */
[----:B------:R-:W-:Y:S02]  /*c7e0*/  R2UR UR6, R20 ;  /* 0x00000000140672ca */ /* 0x000fe400000e0000 */
[----:B------:R-:W-:Y:S02]  /*c7f0*/  R2UR UR7, R21 ;  /* 0x00000000150772ca */ /* 0x000fe400000e0000 */
[----:B------:R-:W-:-:S04]  /*c800*/  IADD3 R20, R154, R211, -R193 ;  /* 0x000000d39a147210 */ /* 0x000fc80007ffe8c1 */
[----:B------:R-:W-:-:S04]  /*c810*/  SHF.R.S32.HI R21, RZ, 0x1f, R20 ;  /* 0x0000001fff157819 */ /* 0x000fc80000011414 */
[----:B------:R-:W-:Y:S01]  /*c820*/  LEA.HI R21, R21, R20, RZ, 0x6 ;  /* 0x0000001415157211 */ /* 0x000fe200078f30ff */
[----:B------:R-:W-:-:S03]  /*c830*/  FADD.FTZ R20, R174, R181 ;  /* 0x000000b5ae147221 */ /* 0x000fc60000010000 */
[----:B------:R-:W-:Y:S01]  /*c840*/  SHF.R.S32.HI R21, RZ, 0x6, R21 ;  /* 0x00000006ff157819 */ /* 0x000fe20000011415 */
[----:B------:R-:W-:-:S03]  /*c850*/  FADD.FTZ R20, R171, R20 ;  /* 0x00000014ab147221 */ /* 0x000fc60000010000 */
[----:B------:R-:W-:-:S04]  /*c860*/  VIMNMX R196, RZ, R21, !PT ;  /* 0x00000015ffc47248 */ /* 0x000fc80007fe0100 */
[----:B------:R-:W-:Y:S01]  /*c870*/  ISETP.GE.AND P3, PT, R195, R196, PT ;  /* 0x000000c4c300720c */ /* 0x000fe20003f66270 */
[----:B------:R-:W-:Y:S02]  /*c880*/  WARPGROUP.DEPBAR.LE gsb0, 0x0 ;  /* 0x00008000000079c5 */ /* 0x000fe40000010000 */
[----:B------:R-:W-:-:S06]  /*c890*/  WARPGROUP.ARRIVE ;  /* 0x00000000000079c5 */ /* 0x000fcc0000000000 */
        /* <DEDUP_REMOVED lines=11> */
[----:B-1----:R-:W-:Y:S01]  /*c950*/  FADD.FTZ R15, R173, R172 ;  /* 0x000000acad0f7221 */ /* 0x002fe20000010000 */
[----:B0-----:R-:W-:Y:S06]  /*c960*/  @!P3 BRA `(.L_x_5679) ;  /* 0x0000003800f8b947 */ /* 0x001fec0003800000 */
[----:B------:R-:W-:Y:S01]  /*c970*/  BSSY B1, `(.L_x_5680) ;  /* 0x00003bc000017945 */ /* 0x000fe20003800000 */
[----:B------:R-:W-:Y:S02]  /*c980*/  IMAD.MOV.U32 R201, RZ, RZ, R170 ;  /* 0x000000ffffc97224 */ /* 0x000fe400078e00aa */
[----:B------:R-:W-:Y:S02]  /*c990*/  IMAD.MOV.U32 R197, RZ, RZ, R168 ;  /* 0x000000ffffc57224 */ /* 0x000fe400078e00a8 */
[----:B------:R-:W-:-:S07]  /*c9a0*/  IMAD.MOV.U32 R200, RZ, RZ, R18 ;  /* 0x000000ffffc87224 */ /* 0x000fce00078e0012 */
.L_x_5691:
[----:B------:R-:W-:-:S05]  /*c9b0*/  VIADD R18, R200, 0x1 ;  /* 0x00000001c8127836 */ /* 0x000fca0000000000 */
[----:B------:R-:W-:-:S04]  /*c9c0*/  ISETP.NE.AND P3, PT, R18, 0x2, PT ;  /* 0x000000021200780c */ /* 0x000fc80003f65270 */
[----:B------:R-:W-:Y:S02]  /*c9d0*/  SEL R152, RZ, 0x1, P3 ;  /* 0x00000001ff987807 */ /* 0x000fe40001800000 */
[----:B------:R-:W-:Y:S02]  /*c9e0*/  SEL R18, R18, RZ, P3 ;  /* 0x000000ff12127207 */ /* 0x000fe40001800000 */
[----:B------:R-:W-:Y:S01]  /*c9f0*/  LOP3.LUT R19, R19, R152, RZ, 0x3c, !PT ;  /* 0x0000009813137212 */ /* 0x000fe200078e3cff */
[----:B------:R-:W-:Y:S06]  /*ca00*/  @!P0 BRA `(.L_x_5681) ;  /* 0x0000000000048947 */ /* 0x000fec0003800000 */
[----:B------:R-:W-:Y:S01]  /*ca10*/  BPT.TRAP 0x1 ;  /* 0x000000040000795c */ /* 0x000fe20000300000 */
.L_x_5681:
[----:B------:R-:W-:Y:S01]  /*ca20*/  IMAD R21, R18, 0x8, R2 ;  /* 0x0000000812157824 */ /* 0x000fe200078e0202 */
[----:B------:R-:W-:-:S04]  /*ca30*/  SHF.L.U32 R198, R19, 0x1f, RZ ;  /* 0x0000001f13c67819 */ /* 0x000fc800000006ff */
[----:B------:R0:W1:Y:S01]  /*ca40*/  SYNCS.PHASECHK.TRANS64.TRYWAIT P3, [R21+URZ+0x38830], R198 ;  /* 0x038830c6150075a7 */ /* 0x000062000806017f */
[----:B------:R-:W-:Y:S05]  /*ca50*/  @!P0 BRA `(.L_x_5682) ;  /* 0x0000000000048947 */ /* 0x000fea0003800000 */
[----:B------:R-:W-:Y:S01]  /*ca60*/  BPT.TRAP 0x1 ;  /* 0x000000040000795c */ /* 0x000fe20000300000 */
.L_x_5682:
[----:B------:R-:W-:Y:S01]  /*ca70*/  BSSY B2, `(.L_x_5683) ;  /* 0x0000006000027945 */ /* 0x000fe20003800000 */
[----:B------:R-:W-:Y:S02]  /*ca80*/  IMAD R156, R18, 0x200, R3 ;  /* 0x00000200129c7824 */ /* 0x000fe400078e0203 */
[----:B------:R-:W-:Y:S01]  /*ca90*/  IMAD.MOV.U32 R157, RZ, RZ, 0x40000040 ;  /* 0x40000040ff9d7424 */ /* 0x000fe200078e00ff */
[----:B-1----:R-:W-:Y:S06]  /*caa0*/  @P3 BRA `(.L_x_5684) ;  /* 0x0000000000083947 */ /* 0x002fec0003800000 */
[----:B------:R-:W1:Y:S02]  /*cab0*/  SYNCS.PHASECHK.TRANS64.TRYWAIT P3, [R21+URZ+0x38830], R198 ;  /* 0x038830c6150075a7 */ /* 0x000e64000806017f */
[----:B-1----:R-:W-:Y:S05]  /*cac0*/  @!P3 BRA `(.L_x_5685) ;  /* 0x000001540074b947 */ /* 0x002fea0003800000 */
.L_x_5684:
[----:B------:R-:W-:Y:S05]  /*cad0*/  BSYNC B2 ;  /* 0x0000000000027941 */ /* 0x000fea0003800000 */
.L_x_5683:
        /* <DEDUP_REMOVED lines=36> */
.L_x_5686:
[----:B------:R2:W3:Y:S01]  /*cd20*/  SYNCS.PHASECHK.TRANS64.TRYWAIT P3, [R21+URZ+0x38850], R198 ;  /* 0x038850c6150075a7 */ /* 0x0004e2000806017f */
[----:B------:R-:W-:Y:S05]  /*cd30*/  @!P0 BRA `(.L_x_5687) ;  /* 0x0000000000048947 */ /* 0x000fea0003800000 */
[----:B------:R-:W-:Y:S01]  /*cd40*/  BPT.TRAP 0x1 ;  /* 0x000000040000795c */ /* 0x000fe20000300000 */
.L_x_5687:
[----:B------:R-:W-:Y:S04]  /*cd50*/  BSSY B2, `(.L_x_5688) ;  /* 0x0000004000027945 */ /* 0x000fe80003800000 */
[----:B---3--:R-:W-:Y:S05]  /*cd60*/  @P3 BRA `(.L_x_5689) ;  /* 0x0000000000083947 */ /* 0x008fea0003800000 */
[----:B------:R-:W3:Y:S02]  /*cd70*/  SYNCS.PHASECHK.TRANS64.TRYWAIT P3, [R21+URZ+0x38850], R198 ;  /* 0x038850c6150075a7 */ /* 0x000ee4000806017f */
[----:B---3--:R-:W-:Y:S05]  /*cd80*/  @!P3 BRA `(.L_x_5690) ;  /* 0x0000015000d8b947 */ /* 0x008fea0003800000 */
.L_x_5689:
[----:B------:R-:W-:Y:S05]  /*cd90*/  BSYNC B2 ;  /* 0x0000000000027941 */ /* 0x000fea0003800000 */
.L_x_5688:
[----:B------:R-:W-:Y:S01]  /*cda0*/  IMAD R204, R18, 0x1000, R14 ;  /* 0x0000100012cc7824 */ /* 0x000fe200078e020e */
[----:B------:R-:W-:Y:S01]  /*cdb0*/  R2UR UR4, R6 ;  /* 0x00000000060472ca */ /* 0x000fe200000e0000 */
[----:B------:R-:W-:Y:S01]  /*cdc0*/  IMAD.MOV.U32 R205, RZ, RZ, 0x40000040 ;  /* 0x40000040ffcd7424 */ /* 0x000fe200078e00ff */
[----:B------:R-:W-:Y:S01]  /*cdd0*/  R2UR UR5, R7 ;  /* 0x00000000070572ca */ /* 0x000fe200000e0000 */
[----:B------:R-:W-:Y:S01]  /*cde0*/  WARPGROUP.ARRIVE ;  /* 0x00000000000079c5 */ /* 0x000fe20000000000 */
[----:B------:R-:W-:Y:S01]  /*cdf0*/  R2UR UR6, R204 ;  /* 0x00000000cc0672ca */ /* 0x000fe200000e0000 */
[----:B0123--:R-:W-:Y:S01]  /*ce00*/  VIADD R198, R6, 0x2 ;  /* 0x0000000206c67836 */ /* 0x00ffe20000000000 */
[----:B------:R-:W-:Y:S01]  /*ce10*/  R2UR UR7, R205 ;  /* 0x00000000cd0772ca */ /* 0x000fe200000e0000 */
[----:B------:R-:W-:Y:S02]  /*ce20*/  IMAD.MOV.U32 R199, RZ, RZ, 0x40000040 ;  /* 0x40000040ffc77424 */ /* 0x000fe400078e00ff */
[----:B------:R-:W0:Y:S01]  /*ce30*/  S2R R202, SR_TID.X ;  /* 0x0000000000ca7919 */ /* 0x000e220000002100 */
[----:B------:R-:W-:-:S02]  /*ce40*/  VIADD R205, R204, 0x800 ;  /* 0x00000800cccd7836 */ /* 0x000fc40000000000 */
[----:B------:R-:W-:Y:S02]  /*ce50*/  IMAD.MOV.U32 R207, RZ, RZ, 0x40000040 ;  /* 0x40000040ffcf7424 */ /* 0x000fe400078e00ff */
[----:B------:R-:W-:Y:S02]  /*ce60*/  VIADD R208, R6, 0x800 ;  /* 0x0000080006d07836 */ /* 0x000fe40000000000 */
[----:B------:R-:W-:-:S03]  /*ce70*/  IMAD.MOV.U32 R209, RZ, RZ, 0xa00 ;  /* 0x00000a00ffd17424 */ /* 0x000fc600078e00ff */
        /* <DEDUP_REMOVED lines=9> */
[----:B0-----:R-:W-:Y:S01]  /*cf10*/  SHF.R.U32.HI R202, RZ, 0x7, R202 ;  /* 0x00000007ffca7819 */ /* 0x001fe200000116ca */
[----:B------:R-:W-:Y:S02]  /*cf20*/  WARPGROUP.DEPBAR.LE gsb0, 0x0 ;  /* 0x00008000000079c5 */ /* 0x000fe40000010000 */
[----:B------:R-:W-:-:S08]  /*cf30*/  WARPGROUP.ARRIVE ;  /* 0x00000000000079c5 */ /* 0x000fd00000000000 */
        /* <DEDUP_REMOVED lines=150> */
[----:B------:R-:W0:Y:S01]  /*d8a0*/  SHFL.IDX PT, R198, R202, RZ, 0x1f ;  /* 0x00001fffcac67589 */ /* 0x000e2200000e0000 */
[----:B------:R-:W-:Y:S01]  /*d8b0*/  IMAD.MOV.U32 R199, RZ, RZ, 0x4 ;  /* 0x00000004ffc77424 */ /* 0x000fe200078e00ff */
        /* <DEDUP_REMOVED lines=164> */
[C---:B------:R-:W-:Y:S01]  /*e300*/  IMAD.IADD R206, R208.reuse, 0x1, R198 ;  /* 0x00000001d0ce7824 */ /* 0x040fe200078e02c6 */
[----:B------:R-:W-:Y:S01]  /*e310*/  R2UR UR7, R207 ;  /* 0x00000000cf0772ca */ /* 0x000fe200000e0000 */
[----:B------:R-:W-:Y:S02]  /*e320*/  IMAD.MOV.U32 R207, RZ, RZ, 0x40000040 ;  /* 0x40000040ffcf7424 */ /* 0x000fe400078e00ff */
[----:B------:R-:W-:Y:S01]  /*e330*/  IMAD.IADD R198, R208, 0x1, R199 ;  /* 0x00000001d0c67824 */ /* 0x000fe200078e02c7 */
[----:B------:R-:W-:Y:S01]  /*e340*/  R2UR UR4, R206 ;  /* 0x00000000ce0472ca */ /* 0x000fe200000e0000 */
[----:B------:R-:W-:Y:S01]  /*e350*/  IMAD.IADD R206, R208, 0x1, R202 ;  /* 0x00000001d0ce7824 */ /* 0x000fe200078e02ca */
[----:B------:R-:W-:Y:S01]  /*e360*/  R2UR UR5, R207 ;  /* 0x00000000cf0572ca */ /* 0x000fe200000e0000 */
[----:B------:R-:W-:Y:S01]  /*e370*/  IMAD.MOV.U32 R207, RZ, RZ, 0x40000040 ;  /* 0x40000040ffcf7424 */ /* 0x000fe200078e00ff */
[----:B------:R-:W-:-:S02]  /*e380*/  WARPGROUP.DEPBAR.LE gsb0, 0x0 ;  /* 0x00008000000079c5 */ /* 0x000fc40000010000 */
[----:B------:R-:W-:-:S09]  /*e390*/  WARPGROUP.ARRIVE ;  /* 0x00000000000079c5 */ /* 0x000fd20000000000 */
[----:B------:R-:W-:Y:S01]  /*e3a0*/  HGMMA.64x64x16.F32 R152, gdesc[UR4], R152, gsb0 ;  /* 0x00e00000049879f0 */ /* 0x000fe20008000898 */
[----:B------:R-:W-:Y:S01]  /*e3b0*/  R2UR UR4, R206 ;  /* 0x00000000ce0472ca */ /* 0x000fe200000e0000 */
[--C-:B------:R-:W-:Y:S01]  /*e3c0*/  IMAD.IADD R206, R202, 0x1, R205.reuse ;  /* 0x00000001cace7824 */ /* 0x100fe200078e02cd */
[----:B------:R-:W-:Y:S01]  /*e3d0*/  R2UR UR5, R207 ;  /* 0x00000000cf0572ca */ /* 0x000fe200000e0000 */
[----:B------:R-:W-:Y:S01]  /*e3e0*/  IMAD.MOV.U32 R207, RZ, RZ, 0x40000040 ;  /* 0x40000040ffcf7424 */ /* 0x000fe200078e00ff */
[----:B------:R-:W0:Y:S02]  /*e3f0*/  @P2 LDC R202, c[0x0][0x44c] ;  /* 0x00011300ffca2b82 */ /* 0x000e240000000800 */
[----:B------:R-:W-:Y:S01]  /*e400*/  R2UR UR6, R206 ;  /* 0x00000000ce0672ca */ /* 0x000fe200000e0000 */
[----:B------:R-:W-:Y:S01]  /*e410*/  IMAD.IADD R206, R199, 0x1, R205 ;  /* 0x00000001c7ce7824 */ /* 0x000fe200078e02cd */
[----:B------:R-:W-:Y:S01]  /*e420*/  R2UR UR7, R207 ;  /* 0x00000000cf0772ca */ /* 0x000fe200000e0000 */
[----:B------:R-:W-:-:S02]  /*e430*/  IMAD.MOV.U32 R199, RZ, RZ, 0x40000040 ;  /* 0x40000040ffc77424 */ /* 0x000fc400078e00ff */
        /* <DEDUP_REMOVED lines=8> */
[----:B------:R-:W-:Y:S01]  /*e4c0*/  IMAD.MOV.U32 R198, RZ, RZ, 0x40 ;  /* 0x00000040ffc67424 */ /* 0x000fe200078e00ff */
[----:B------:R-:W-:Y:S02]  /*e4d0*/  R2UR UR5, R199 ;  /* 0x00000000c70572ca */ /* 0x000fe400000e0000 */
[----:B------:R-:W-:Y:S01]  /*e4e0*/  R2UR UR6, R206 ;  /* 0x00000000ce0672ca */ /* 0x000fe200000e0000 */
[----:B------:R-:W1:Y:S01]  /*e4f0*/  @P2 LDC R199, c[0x0][0x450] ;  /* 0x00011400ffc72b82 */ /* 0x000e620000000800 */
[----:B------:R-:W-:Y:S02]  /*e500*/  R2UR UR7, R207 ;  /* 0x00000000cf0772ca */ /* 0x000fe400000e0000 */
[----:B------:R-:W-:-:S04]  /*e510*/  SEL R198, R198, 0x3e, P3 ;  /* 0x0000003ec6c67807 */ /* 0x000fc80001800000 */
[----:B------:R-:W-:-:S04]  /*e520*/  LOP3.LUT R198, R198, 0x6, RZ, 0xc0, !PT ;  /* 0x00000006c6c67812 */ /* 0x000fc800078ec0ff */
[CC--:B------:R-:W-:Y:S02]  /*e530*/  IADD3 R204, R198.reuse, R205.reuse, R204 ;  /* 0x000000cdc6cc7210 */ /* 0x0c0fe40007ffe0cc */
[----:B------:R-:W-:Y:S01]  /*e540*/  IADD3 R198, R198, R205, R6 ;  /* 0x000000cdc6c67210 */ /* 0x000fe20007ffe006 */
[----:B------:R-:W-:-:S04]  /*e550*/  IMAD.IADD R205, R216, 0x1, R194 ;  /* 0x00000001d8cd7824 */ /* 0x000fc800078e02c2 */
[----:B0-----:R-:W-:-:S04]  /*e560*/  @P2 IMAD.HI.U32 R206, R205, R202, RZ ;  /* 0x000000cacdce2227 */ /* 0x001fc800078e00ff */
[----:B------:R-:W-:Y:S01]  /*e570*/  IMAD.MOV.U32 R202, RZ, RZ, R205 ;  /* 0x000000ffffca7224 */ /* 0x000fe200078e00cd */
[----:B-1----:R-:W-:Y:S01]  /*e580*/  @P2 SHF.R.U32.HI R202, RZ, R199, R206 ;  /* 0x000000c7ffca2219 */ /* 0x002fe200000116ce */
        /* <DEDUP_REMOVED lines=14> */
[----:B------:R-:W-:Y:S02]  /*e670*/  R2UR UR7, R199 ;  /* 0x00000000c70772ca */ /* 0x000fe400000e0000 */
[----:B------:R-:W-:Y:S01]  /*e680*/  R2UR UR6, R198 ;  /* 0x00000000c60672ca */ /* 0x000fe200000e0000 */
[----:B------:R-:W-:Y:S02]  /*e690*/  WARPGROUP.DEPBAR.LE gsb0, 0x0 ;  /* 0x00008000000079c5 */ /* 0x000fe40000010000 */
[----:B------:R-:W-:Y:S01]  /*e6a0*/  FMUL.FTZ R207, R152, UR39 ;  /* 0x0000002798cf7c20 */ /* 0x000fe20008410000 */
[----:B------:R-:W-:Y:S01]  /*e6b0*/  FMUL.FTZ R152, R153, UR39 ;  /* 0x0000002799987c20 */ /* 0x000fe20008410000 */
[----:B------:R-:W-:Y:S01]  /*e6c0*/  FMUL.FTZ R206, R161, UR39 ;  /* 0x00000027a1ce7c20 */ /* 0x000fe20008410000 */
[----:B------:R-:W0:Y:S01]  /*e6d0*/  SHFL.IDX PT, R153, R202, RZ, 0x1c1f ;  /* 0x001c1fffca997589 */ /* 0x000e2200000e0000 */
[----:B------:R-:W-:-:S02]  /*e6e0*/  IMAD.MOV.U32 R161, RZ, RZ, -0x40 ;  /* 0xffffffc0ffa17424 */ /* 0x000fc400078e00ff */
[----:B------:R-:W-:Y:S01]  /*e6f0*/  FMUL.FTZ R199, R156, UR39 ;  /* 0x000000279cc77c20 */ /* 0x000fe20008410000 */
[----:B------:R-:W1:Y:S01]  /*e700*/  MUFU.TANH R207, R207 ;  /* 0x000000cf00cf7308 */ /* 0x000e620000002400 */
[----:B------:R-:W-:Y:S01]  /*e710*/  FMUL.FTZ R157, R157, UR39 ;  /* 0x000000279d9d7c20 */ /* 0x000fe20008410000 */
[----:B------:R-:W-:Y:S02]  /*e720*/  IMAD R161, R195, R161, 0x1 ;  /* 0x00000001c3a17424 */ /* 0x000fe400078e02a1 */
[----:B------:R-:W-:Y:S01]  /*e730*/  FMUL.FTZ R156, R160, UR39 ;  /* 0x00000027a09c7c20 */ /* 0x000fe20008410000 */
[----:B------:R-:W-:Y:S01]  /*e740*/  FMUL.FTZ R205, R168, UR39 ;  /* 0x00000027a8cd7c20 */ /* 0x000fe20008410000 */
[----:B------:R-:W-:Y:S01]  /*e750*/  FMUL.FTZ R160, R164, UR39 ;  /* 0x00000027a4a07c20 */ /* 0x000fe20008410000 */
[----:B------:R-:W-:Y:S01]  /*e760*/  FMUL.FTZ R165, R165, UR39 ;  /* 0x00000027a5a57c20 */ /* 0x000fe20008410000 */
[----:B------:R-:W-:Y:S01]  /*e770*/  IADD3 R161, R211, R161, -R189 ;  /* 0x000000a1d3a17210 */ /* 0x000fe20007ffe8bd */
[----:B------:R-:W2:Y:S01]  /*e780*/  MUFU.TANH R152, R152 ;  /* 0x0000009800987308 */ /* 0x000ea20000002400 */
[----:B------:R-:W-:Y:S01]  /*e790*/  FMUL.FTZ R204, R169, UR39 ;  /* 0x00000027a9cc7c20 */ /* 0x000fe20008410000 */
[----:B------:R-:W-:Y:S01]  /*e7a0*/  FMUL.FTZ R208, R173, UR39 ;  /* 0x00000027add07c20 */ /* 0x000fe20008410000 */
[----:B------:R-:W-:Y:S01]  /*e7b0*/  FMUL.FTZ R172, R172, UR39 ;  /* 0x00000027acac7c20 */ /* 0x000fe20008410000 */
[----:B------:R-:W-:-:S02]  /*e7c0*/  IMAD.IADD R168, R161, 0x1, -R193 ;  /* 0x00000001a1a87824 */ /* 0x000fc400078e0ac1 */
[----:B------:R-:W-:Y:S01]  /*e7d0*/  FMUL.FTZ R158, R158, UR39 ;  /* 0x000000279e9e7c20 */ /* 0x000fe20008410000 */
[----:B------:R-:W-:Y:S01]  /*e7e0*/  FMUL.FTZ R176, R176, UR39 ;  /* 0x00000027b0b07c20 */ /* 0x000fe20008410000 */
[----:B------:R-:W-:Y:S01]  /*e7f0*/  FMUL.FTZ R180, R180, UR39 ;  /* 0x00000027b4b47c20 */ /* 0x000fe20008410000 */
[----:B------:R-:W3:Y:S01]  /*e800*/  MUFU.TANH R199, R199 ;  /* 0x000000c700c77308 */ /* 0x000ee20000002400 */
[----:B------:R-:W-:Y:S01]  /*e810*/  FMUL.FTZ R181, R181, UR39 ;  /* 0x00000027b5b57c20 */ /* 0x000fe20008410000 */
[----:B------:R-:W-:Y:S01]  /*e820*/  FMUL.FTZ R159, R159, UR39 ;  /* 0x000000279f9f7c20 */ /* 0x000fe20008410000 */
[----:B------:R-:W-:Y:S01]  /*e830*/  FMUL.FTZ R162, R162, UR39 ;  /* 0x00000027a2a27c20 */ /* 0x000fe20008410000 */
[----:B------:R-:W4:Y:S01]  /*e840*/  SHFL.IDX PT, R202, R202, 0x1, 0x1c1f ;  /* 0x003c1f00caca7f89 */ /* 0x000f2200000e0000 */
[----:B0-----:R-:W-:Y:S02]  /*e850*/  IMAD.IADD R169, R168, 0x1, R153 ;  /* 0x00000001a8a97824 */ /* 0x001fe400078e0299 */
[----:B------:R-:W-:Y:S01]  /*e860*/  FMUL.FTZ R171, R171, UR39 ;  /* 0x00000027abab7c20 */ /* 0x000fe20008410000 */
[----:B------:R-:W-:Y:S01]  /*e870*/  FMUL.FTZ R209, R182, UR39 ;  /* 0x00000027b6d17c20 */ /* 0x000fe20008410000 */
[----:B------:R-:W0:Y:S01]  /*e880*/  MUFU.TANH R157, R157 ;  /* 0x0000009d009d7308 */ /* 0x000e220000002400 */
[----:B------:R-:W-:Y:S01]  /*e890*/  FMUL.FTZ R227, R183, UR39 ;  /* 0x00000027b7e37c20 */ /* 0x000fe20008410000 */
[----:B------:R-:W-:-:S02]  /*e8a0*/  ISETP.GT.AND P5, PT, R169, RZ, PT ;  /* 0x000000ffa900720c */ /* 0x000fc40003fa4270 */
[----:B------:R-:W-:Y:S02]  /*e8b0*/  ISETP.GT.AND P6, PT, R169, 0x1, PT ;  /* 0x00000001a900780c */ /* 0x000fe40003fc4270 */
[----:B-1----:R-:W-:Y:S02]  /*e8c0*/  FSEL R153, R207, -INF , P5 ;  /* 0xff800000cf997808 */ /* 0x002fe40002800000 */
[----:B------:R-:W1:Y:S01]  /*e8d0*/  MUFU.TANH R156, R156 ;  /* 0x0000009c009c7308 */ /* 0x000e620000002400 */
[C---:B------:R-:W-:Y:S02]  /*e8e0*/  ISETP.GT.AND P3, PT, R169.reuse, 0x8, PT ;  /* 0x00000008a900780c */ /* 0x040fe40003f64270 */
[C---:B------:R-:W-:Y:S02]  /*e8f0*/  ISETP.GT.AND P4, PT, R169.reuse, 0x9, PT ;  /* 0x00000009a900780c */ /* 0x040fe40003f84270 */
[C---:B------:R-:W-:Y:S02]  /*e900*/  ISETP.GT.AND P5, PT, R169.reuse, 0x10, PT ;  /* 0x00000010a900780c */ /* 0x040fe40003fa4270 */
[----:B--2---:R-:W-:Y:S01]  /*e910*/  FSEL R152, R152, -INF , P6 ;  /* 0xff80000098987808 */ /* 0x004fe20003000000 */
[----:B------:R-:W2:Y:S01]  /*e920*/  MUFU.TANH R206, R206 ;  /* 0x000000ce00ce7308 */ /* 0x000ea20000002400 */
[----:B------:R-:W-:-:S02]  /*e930*/  ISETP.GT.AND P6, PT, R169, 0x11, PT ;  /* 0x00000011a900780c */ /* 0x000fc40003fc4270 */
[----:B---3--:R-:W-:Y:S01]  /*e940*/  FSEL R161, R199, -INF , P3 ;  /* 0xff800000c7a17808 */ /* 0x008fe20001800000 */
[----:B------:R-:W-:Y:S01]  /*e950*/  FMUL.FTZ R199, R154, UR39 ;  /* 0x000000279ac77c20 */ /* 0x000fe20008410000 */
[----:B0-----:R-:W-:Y:S01]  /*e960*/  FSEL R157, R157, -INF , P4 ;  /* 0xff8000009d9d7808 */ /* 0x001fe20002000000 */
[----:B----4-:R-:W-:Y:S01]  /*e970*/  IMAD.IADD R168, R168, 0x1, R202 ;  /* 0x00000001a8a87824 */ /* 0x010fe200078e02ca */
[C---:B------:R-:W-:Y:S01]  /*e980*/  ISETP.GT.AND P3, PT, R169.reuse, 0x18, PT ;  /* 0x00000018a900780c */ /* 0x040fe20003f64270 */
[----:B------:R-:W0:Y:S01]  /*e990*/  MUFU.TANH R160, R160 ;  /* 0x000000a000a07308 */ /* 0x000e220000002400 */
[C---:B------:R-:W-:Y:S02]  /*e9a0*/  ISETP.GT.AND P4, PT, R169.reuse, 0x19, PT ;  /* 0x00000019a900780c */ /* 0x040fe40003f84270 */
[----:B-1----:R-:W-:Y:S02]  /*e9b0*/  FSEL R164, R156, -INF , P5 ;  /* 0xff8000009ca47808 */ /* 0x002fe40002800000 */
[----:B------:R-:W-:-:S03]  /*e9c0*/  ISETP.GT.AND P5, PT, R169, 0x20, PT ;  /* 0x00000020a900780c */ /* 0x000fc60003fa4270 */
[----:B------:R-:W-:Y:S01]  /*e9d0*/  MUFU.TANH R165, R165 ;  /* 0x000000a500a57308 */ /* 0x000fe20000002400 */
[----:B--2---:R-:W-:Y:S02]  /*e9e0*/  FSEL R156, R206, -INF , P6 ;  /* 0xff800000ce9c7808 */ /* 0x004fe40003000000 */
[----:B------:R-:W-:-:S05]  /*e9f0*/  ISETP.GT.AND P6, PT, R169, 0x21, PT ;  /* 0x00000021a900780c */ /* 0x000fca0003fc4270 */
[----:B------:R-:W1:Y:S01]  /*ea00*/  MUFU.TANH R204, R204 ;  /* 0x000000cc00cc7308 */ /* 0x000e620000002400 */
[----:B0-----:R-:W-:Y:S02]  /*ea10*/  FSEL R160, R160, -INF , P3 ;  /* 0xff800000a0a07808 */ /* 0x001fe40001800000 */
[----:B------:R-:W-:-:S05]  /*ea20*/  ISETP.GT.AND P3, PT, R169, 0x28, PT ;  /* 0x00000028a900780c */ /* 0x000fca0003f64270 */
[----:B------:R-:W0:Y:S08]  /*ea30*/  MUFU.TANH R205, R205 ;  /* 0x000000cd00cd7308 */ /* 0x000e300000002400 */
[----:B------:R2:W3:Y:S01]  /*ea40*/  MUFU.TANH R207, R172 ;  /* 0x000000ac00cf7308 */ /* 0x0004e20000002400 */
[----:B-1----:R-:W-:Y:S01]  /*ea50*/  FSEL R154, R204, -INF , P6 ;  /* 0xff800000cc9a7808 */ /* 0x002fe20003000000 */
[----:B------:R-:W-:Y:S01]  /*ea60*/  FMUL.FTZ R204, R155, UR39 ;  /* 0x000000279bcc7c20 */ /* 0x000fe20008410000 */
[----:B------:R-:W-:-:S05]  /*ea70*/  ISETP.GT.AND P6, PT, R169, 0x31, PT ;  /* 0x00000031a900780c */ /* 0x000fca0003fc4270 */
[----:B------:R-:W1:Y:S01]  /*ea80*/  MUFU.TANH R208, R208 ;  /* 0x000000d000d07308 */ /* 0x000e620000002400 */
[----:B--2---:R-:W-:Y:S02]  /*ea90*/  FSEL R172, R165, -INF , P4 ;  /* 0xff800000a5ac7808 */ /* 0x004fe40002000000 */
[----:B------:R-:W-:Y:S02]  /*eaa0*/  ISETP.GT.AND P4, PT, R169, 0x29, PT ;  /* 0x00000029a900780c */ /* 0x000fe40003f84270 */
[----:B0-----:R-:W-:Y:S02]  /*eab0*/  FSEL R165, R205, -INF , P5 ;  /* 0xff800000cda57808 */ /* 0x001fe40002800000 */
[----:B------:R-:W-:Y:S01]  /*eac0*/  ISETP.GT.AND P5, PT, R169, 0x30, PT ;  /* 0x00000030a900780c */ /* 0x000fe20003fa4270 */
[----:B------:R-:W-:Y:S01]  /*ead0*/  MUFU.TANH R181, R181 ;  /* 0x000000b500b57308 */ /* 0x000fe20000002400 */
[----:B---3--:R-:W-:Y:S01]  /*eae0*/  FSEL R173, R207, -INF , P3 ;  /* 0xff800000cfad7808 */ /* 0x008fe20001800000 */
[----:B------:R-:W-:Y:S01]  /*eaf0*/  FMUL.FTZ R207, R174, UR39 ;  /* 0x00000027aecf7c20 */ /* 0x000fe20008410000 */
[----:B------:R-:W-:-:S05]  /*eb00*/  ISETP.GT.AND P3, PT, R169, 0x38, PT ;  /* 0x00000038a900780c */ /* 0x000fca0003f64270 */
[----:B------:R-:W-:Y:S01]  /*eb10*/  MUFU.TANH R199, R199 ;  /* 0x000000c700c77308 */ /* 0x000fe20000002400 */
[----:B-1----:R-:W-:Y:S02]  /*eb20*/  FSEL R155, R208, -INF , P4 ;  /* 0xff800000d09b7808 */ /* 0x002fe40002000000 */
[----:B------:R-:W-:-:S05]  /*eb30*/  ISETP.GT.AND P4, PT, R169, 0x39, PT ;  /* 0x00000039a900780c */ /* 0x000fca0003f84270 */
[----:B------:R0:W-:Y:S08]  /*eb40*/  MUFU.TANH R169, R204 ;  /* 0x000000cc00a97308 */ /* 0x0001f00000002400 */
[----:B------:R-:W-:Y:S01]  /*eb50*/  MUFU.TANH R171, R171 ;  /* 0x000000ab00ab7308 */ /* 0x000fe20000002400 */
[----:B0-----:R-:W-:-:S04]  /*eb60*/  FMNMX.FTZ R204, R153, R197, !PT ;  /* 0x000000c599cc7209 */ /* 0x001fc80007810000 */
[----:B------:R-:W-:-:S03]  /*eb70*/  FMNMX.FTZ R205, R152, R204, !PT ;  /* 0x000000cc98cd7209 */ /* 0x000fc60007810000 */
[----:B------:R0:W-:Y:S01]  /*eb80*/  MUFU.TANH R204, R158 ;  /* 0x0000009e00cc7308 */ /* 0x0001e20000002400 */
[----:B------:R-:W-:-:S07]  /*eb90*/  FMNMX.FTZ R205, R161, R205, !PT ;  /* 0x000000cda1cd7209 */ /* 0x000fce0007810000 */
[----:B------:R-:W-:Y:S01]  /*eba0*/  MUFU.TANH R207, R207 ;  /* 0x000000cf00cf7308 */ /* 0x000fe20000002400 */
[----:B0-----:R-:W-:-:S04]  /*ebb0*/  FMNMX.FTZ R158, R157, R205, !PT ;  /* 0x000000cd9d9e7209 */ /* 0x001fc80007810000 */
[----:B------:R-:W-:-:S03]  /*ebc0*/  FMNMX.FTZ R158, R164, R158, !PT ;  /* 0x0000009ea49e7209 */ /* 0x000fc60007810000 */
[----:B------:R0:W1:Y:S01]  /*ebd0*/  MUFU.TANH R205, R176 ;  /* 0x000000b000cd7308 */ /* 0x0000620000002400 */
[----:B------:R-:W-:-:S04]  /*ebe0*/  FMNMX.FTZ R158, R156, R158, !PT ;  /* 0x0000009e9c9e7209 */ /* 0x000fc80007810000 */
[----:B------:R-:W-:-:S03]  /*ebf0*/  FMNMX.FTZ R158, R160, R158, !PT ;  /* 0x0000009ea09e7209 */ /* 0x000fc60007810000 */
[----:B------:R-:W-:Y:S01]  /*ec00*/  MUFU.TANH R209, R209 ;  /* 0x000000d100d17308 */ /* 0x000fe20000002400 */
[----:B0-----:R-:W-:Y:S01]  /*ec10*/  FMUL.FTZ R176, R177, UR39 ;  /* 0x00000027b1b07c20 */ /* 0x001fe20008410000 */
[----:B------:R-:W-:-:S04]  /*ec20*/  FMNMX.FTZ R177, R172, R158, !PT ;  /* 0x0000009eacb17209 */ /* 0x000fc80007810000 */
[----:B------:R-:W-:Y:S02]  /*ec30*/  FMNMX.FTZ R177, R165, R177, !PT ;  /* 0x000000b1a5b17209 */ /* 0x000fe40007810000 */
[----:B------:R-:W0:Y:S02]  /*ec40*/  MUFU.TANH R176, R176 ;  /* 0x000000b000b07308 */ /* 0x000e240000002400 */
[----:B------:R-:W-:-:S06]  /*ec50*/  FMNMX.FTZ R177, R154, R177, !PT ;  /* 0x000000b19ab17209 */ /* 0x000fcc0007810000 */
[----:B------:R2:W3:Y:S08]  /*ec60*/  MUFU.TANH R158, R180 ;  /* 0x000000b4009e7308 */ /* 0x0004f00000002400 */
[----:B------:R-:W-:Y:S01]  /*ec70*/  MUFU.TANH R227, R227 ;  /* 0x000000e300e37308 */ /* 0x000fe20000002400 */
[----:B--2---:R-:W-:Y:S02]  /*ec80*/  FMNMX.FTZ R180, R173, R177, !PT ;  /* 0x000000b1adb47209 */ /* 0x004fe40007810000 */
[----:B-1----:R-:W-:-:S02]  /*ec90*/  FSEL R177, R205, -INF , P5 ;  /* 0xff800000cdb17808 */ /* 0x002fc40002800000 */
[----:B------:R-:W-:Y:S02]  /*eca0*/  FMNMX.FTZ R180, R155, R180, !PT ;  /* 0x000000b49bb47209 */ /* 0x000fe40007810000 */
[----:B0-----:R-:W-:Y:S01]  /*ecb0*/  FSEL R176, R176, -INF , P6 ;  /* 0xff800000b0b07808 */ /* 0x001fe20003000000 */
[----:B------:R0:W1:Y:S01]  /*ecc0*/  MUFU.TANH R205, R159 ;  /* 0x0000009f00cd7308 */ /* 0x0000620000002400 */
[----:B------:R-:W-:Y:S02]  /*ecd0*/  FMNMX.FTZ R180, R177, R180, !PT ;  /* 0x000000b4b1b47209 */ /* 0x000fe40007810000 */
[----:B---3--:R-:W-:Y:S02]  /*ece0*/  FSEL R158, R158, -INF , P3 ;  /* 0xff8000009e9e7808 */ /* 0x008fe40001800000 */
[----:B------:R-:W-:Y:S02]  /*ecf0*/  FMNMX.FTZ R206, R176, R180, !PT ;  /* 0x000000b4b0ce7209 */ /* 0x000fe40007810000 */
[C---:B------:R-:W-:Y:S01]  /*ed00*/  ISETP.GT.AND P5, PT, R168.reuse, 0x1, PT ;  /* 0x00000001a800780c */ /* 0x040fe20003fa4270 */
[----:B------:R2:W-:Y:S01]  /*ed10*/  MUFU.TANH R180, R162 ;  /* 0x000000a200b47308 */ /* 0x0005e20000002400 */
[----:B0-----:R-:W-:Y:S01]  /*ed20*/  FSEL R159, R181, -INF , P4 ;  /* 0xff800000b59f7808 */ /* 0x001fe20002000000 */
[----:B------:R-:W-:Y:S01]  /*ed30*/  FMUL.FTZ R181, R163, UR39 ;  /* 0x00000027a3b57c20 */ /* 0x000fe20008410000 */
[----:B------:R-:W-:-:S02]  /*ed40*/  ISETP.GT.AND P4, PT, R168, RZ, PT ;  /* 0x000000ffa800720c */ /* 0x000fc40003f84270 */
[C---:B------:R-:W-:Y:S02]  /*ed50*/  ISETP.GT.AND P6, PT, R168.reuse, 0x8, PT ;  /* 0x00000008a800780c */ /* 0x040fe40003fc4270 */
[----:B------:R-:W-:Y:S01]  /*ed60*/  ISETP.GT.AND P3, PT, R168, 0x9, PT ;  /* 0x00000009a800780c */ /* 0x000fe20003f64270 */
[----:B------:R-:W-:Y:S01]  /*ed70*/  MUFU.TANH R181, R181 ;  /* 0x000000b500b57308 */ /* 0x000fe20000002400 */
[----:B--2---:R-:W-:Y:S01]  /*ed80*/  FMNMX.FTZ R162, R158, R206, !PT ;  /* 0x000000ce9ea27209 */ /* 0x004fe20007810000 */
[----:B------:R-:W-:Y:S01]  /*ed90*/  FMUL.FTZ R206, R166, UR39 ;  /* 0x00000027a6ce7c20 */ /* 0x000fe20008410000 */
[----:B------:R-:W-:Y:S01]  /*eda0*/  FMUL.FTZ R166, R167, UR39 ;  /* 0x00000027a7a67c20 */ /* 0x000fe20008410000 */
[----:B------:R-:W-:Y:S01]  /*edb0*/  FMUL.FTZ R167, R170, UR39 ;  /* 0x00000027aaa77c20 */ /* 0x000fe20008410000 */
[----:B------:R-:W-:Y:S02]  /*edc0*/  FMNMX.FTZ R162, R159, R162, !PT ;  /* 0x000000a29fa27209 */ /* 0x000fe40007810000 */
[----:B------:R-:W-:Y:S01]  /*edd0*/  FSEL R202, R204, -INF , P6 ;  /* 0xff800000ccca7808 */ /* 0x000fe20003000000 */
[----:B------:R-:W-:Y:S01]  /*ede0*/  MUFU.TANH R206, R206 ;  /* 0x000000ce00ce7308 */ /* 0x000fe20000002400 */
[----:B-1----:R-:W-:Y:S01]  /*edf0*/  FSEL R205, R205, -INF , P3 ;  /* 0xff800000cdcd7808 */ /* 0x002fe20001800000 */
[----:B------:R-:W0:Y:S01]  /*ee00*/  SHFL.BFLY PT, R163, R162, 0x2, 0x1f ;  /* 0x0c401f00a2a37f89 */ /* 0x000e2200000e0000 */
[----:B------:R-:W-:-:S02]  /*ee10*/  ISETP.GT.AND P6, PT, R168, 0x18, PT ;  /* 0x00000018a800780c */ /* 0x000fc40003fc4270 */
[----:B------:R-:W-:-:S03]  /*ee20*/  ISETP.GT.AND P3, PT, R168, 0x19, PT ;  /* 0x00000019a800780c */ /* 0x000fc60003f64270 */
[----:B------:R-:W1:Y:S08]  /*ee30*/  MUFU.TANH R166, R166 ;  /* 0x000000a600a67308 */ /* 0x000e700000002400 */
[----:B------:R-:W2:Y:S01]  /*ee40*/  MUFU.TANH R167, R167 ;  /* 0x000000a700a77308 */ /* 0x000ea20000002400 */
[----:B-1----:R-:W-:Y:S02]  /*ee50*/  FSEL R166, R166, -INF , P3 ;  /* 0xff800000a6a67808 */ /* 0x002fe40001800000 */
[----:B0-----:R-:W-:-:S02]  /*ee60*/  FMNMX.FTZ R170, R162, R163, !PT ;  /* 0x000000a3a2aa7209 */ /* 0x001fc40007810000 */
[----:B------:R-:W-:Y:S01]  /*ee70*/  FSEL R163, R169, -INF , P5 ;  /* 0xff800000a9a37808 */ /* 0x000fe20002800000 */
[----:B------:R-:W-:Y:S01]  /*ee80*/  FMUL.FTZ R169, R175, UR39 ;  /* 0x00000027afa97c20 */ /* 0x000fe20008410000 */
[----:B------:R-:W-:Y:S01]  /*ee90*/  FSEL R162, R199, -INF , P4 ;  /* 0xff800000c7a27808 */ /* 0x000fe20002000000 */
[----:B------:R-:W0:Y:S01]  /*eea0*/  SHFL.BFLY PT, R174, R170, 0x1, 0x1f ;  /* 0x0c201f00aaae7f89 */ /* 0x000e2200000e0000 */
[----:B------:R-:W-:Y:S01]  /*eeb0*/  ISETP.GT.AND P5, PT, R168, 0x11, PT ;  /* 0x00000011a800780c */ /* 0x000fe20003fa4270 */
[----:B------:R-:W-:Y:S01]  /*eec0*/  FMUL.FTZ R175, R178, UR39 ;  /* 0x00000027b2af7c20 */ /* 0x000fe20008410000 */
[----:B------:R-:W-:Y:S01]  /*eed0*/  ISETP.GT.AND P4, PT, R168, 0x10, PT ;  /* 0x00000010a800780c */ /* 0x000fe20003f84270 */
[----:B------:R-:W1:Y:S01]  /*eee0*/  MUFU.TANH R169, R169 ;  /* 0x000000a900a97308 */ /* 0x000e620000002400 */
[----:B------:R-:W-:Y:S02]  /*eef0*/  FSEL R204, R181, -INF , P5 ;  /* 0xff800000b5cc7808 */ /* 0x000fe40002800000 */
[----:B------:R-:W-:-:S02]  /*ef00*/  FSEL R199, R180, -INF , P4 ;  /* 0xff800000b4c77808 */ /* 0x000fc40002000000 */
[----:B------:R-:W-:Y:S02]  /*ef10*/  FSEL R181, R206, -INF , P6 ;  /* 0xff800000ceb57808 */ /* 0x000fe40003000000 */
[C---:B------:R-:W-:Y:S01]  /*ef20*/  ISETP.GT.AND P4, PT, R168.reuse, 0x20, PT ;  /* 0x00000020a800780c */ /* 0x040fe20003f84270 */
[----:B------:R-:W3:Y:S01]  /*ef30*/  MUFU.TANH R175, R175 ;  /* 0x000000af00af7308 */ /* 0x000ee20000002400 */
[C---:B------:R-:W-:Y:S02]  /*ef40*/  ISETP.GT.AND P5, PT, R168.reuse, 0x21, PT ;  /* 0x00000021a800780c */ /* 0x040fe40003fa4270 */
[C---:B------:R-:W-:Y:S02]  /*ef50*/  ISETP.GT.AND P6, PT, R168.reuse, 0x28, PT ;  /* 0x00000028a800780c */ /* 0x040fe40003fc4270 */
[----:B------:R-:W-:Y:S02]  /*ef60*/  ISETP.GT.AND P3, PT, R168, 0x29, PT ;  /* 0x00000029a800780c */ /* 0x000fe40003f64270 */
[----:B--2---:R-:W-:-:S02]  /*ef70*/  FSEL R167, R167, -INF , P4 ;  /* 0xff800000a7a77808 */ /* 0x004fc40002000000 */
[----:B------:R-:W-:Y:S01]  /*ef80*/  FSEL R180, R171, -INF , P5 ;  /* 0xff800000abb47808 */ /* 0x000fe20002800000 */
[----:B------:R-:W-:Y:S01]  /*ef90*/  FMUL.FTZ R171, R179, UR39 ;  /* 0x00000027b3ab7c20 */ /* 0x000fe20008410000 */
[----:B------:R-:W-:Y:S02]  /*efa0*/  FSEL R207, R207, -INF , P6 ;  /* 0xff800000cfcf7808 */ /* 0x000fe40003000000 */
[----:B-1----:R-:W-:Y:S02]  /*efb0*/  FSEL R206, R169, -INF , P3 ;  /* 0xff800000a9ce7808 */ /* 0x002fe40001800000 */
[C---:B------:R-:W-:Y:S01]  /*efc0*/  ISETP.GT.AND P4, PT, R168.reuse, 0x30, PT ;  /* 0x00000030a800780c */ /* 0x040fe20003f84270 */
[----:B------:R-:W1:Y:S01]  /*efd0*/  MUFU.TANH R171, R171 ;  /* 0x000000ab00ab7308 */ /* 0x000e620000002400 */
[C---:B------:R-:W-:Y:S02]  /*efe0*/  ISETP.GT.AND P5, PT, R168.reuse, 0x31, PT ;  /* 0x00000031a800780c */ /* 0x040fe40003fa4270 */
[----:B------:R-:W-:-:S02]  /*eff0*/  ISETP.GT.AND P6, PT, R168, 0x38, PT ;  /* 0x00000038a800780c */ /* 0x000fc40003fc4270 */
[----:B------:R-:W-:Y:S02]  /*f000*/  ISETP.GT.AND P3, PT, R168, 0x39, PT ;  /* 0x00000039a800780c */ /* 0x000fe40003f64270 */
[----:B------:R-:W-:Y:S02]  /*f010*/  FMNMX.FTZ R168, R162, R201, !PT ;  /* 0x000000c9a2a87209 */ /* 0x000fe40007810000 */
[----:B---3--:R-:W-:Y:S02]  /*f020*/  FSEL R182, R175, -INF , P4 ;  /* 0xff800000afb67808 */ /* 0x008fe40002000000 */
[----:B------:R-:W-:Y:S02]  /*f030*/  FMNMX.FTZ R168, R163, R168, !PT ;  /* 0x000000a8a3a87209 */ /* 0x000fe40007810000 */
[----:B------:R-:W-:Y:S02]  /*f040*/  FSEL R209, R209, -INF , P6 ;  /* 0xff800000d1d17808 */ /* 0x000fe40003000000 */
[----:B------:R-:W-:-:S02]  /*f050*/  FMNMX.FTZ R168, R202, R168, !PT ;  /* 0x000000a8caa87209 */ /* 0x000fc40007810000 */
[----:B-1----:R-:W-:Y:S02]  /*f060*/  FSEL R183, R171, -INF , P5 ;  /* 0xff800000abb77808 */ /* 0x002fe40002800000 */
[----:B------:R-:W-:Y:S02]  /*f070*/  FMNMX.FTZ R169, R205, R168, !PT ;  /* 0x000000a8cda97209 */ /* 0x000fe40007810000 */
[----:B0-----:R-:W-:Y:S02]  /*f080*/  FMNMX.FTZ R168, R170, R174, !PT ;  /* 0x000000aeaaa87209 */ /* 0x001fe40007810000 */
[----:B------:R-:W-:Y:S01]  /*f090*/  FMNMX.FTZ R170, R199, R169, !PT ;  /* 0x000000a9c7aa7209 */ /* 0x000fe20007810000 */
[----:B------:R-:W-:Y:S01]  /*f0a0*/  IMAD.U32 R169, RZ, RZ, UR37 ;  /* 0x00000025ffa97e24 */ /* 0x000fe2000f8e00ff */
[----:B------:R-:W-:Y:S02]  /*f0b0*/  FSETP.NEU.FTZ.AND P4, PT, R168, -INF , PT ;  /* 0xff800000a800780b */ /* 0x000fe40003f9d000 */
[----:B------:R-:W-:Y:S01]  /*f0c0*/  FMNMX.FTZ R170, R204, R170, !PT ;  /* 0x000000aaccaa7209 */ /* 0x000fe20007810000 */
[----:B------:R-:W-:Y:S01]  /*f0d0*/  FMUL.FTZ R178, R168, R169 ;  /* 0x000000a9a8b27220 */ /* 0x000fe20000410000 */
[----:B------:R-:W-:-:S02]  /*f0e0*/  FSEL R227, R227, -INF , P3 ;  /* 0xff800000e3e37808 */ /* 0x000fc40001800000 */
[----:B------:R-:W-:Y:S02]  /*f0f0*/  FMNMX.FTZ R170, R181, R170, !PT ;  /* 0x000000aab5aa7209 */ /* 0x000fe40007810000 */
[----:B------:R-:W-:Y:S02]  /*f100*/  FSEL R178, R178, RZ, P4 ;  /* 0x000000ffb2b27208 */ /* 0x000fe40002000000 */
[----:B------:R-:W-:-:S03]  /*f110*/  FMNMX.FTZ R170, R166, R170, !PT ;  /* 0x000000aaa6aa7209 */ /* 0x000fc60007810000 */
[-CC-:B------:R-:W-:Y:S01]  /*f120*/  FFMA.FTZ R208, R157, R169.reuse, -R178.reuse ;  /* 0x000000a99dd07223 */ /* 0x180fe200000108b2 */
[----:B------:R-:W-:Y:S01]  /*f130*/  FMNMX.FTZ R170, R167, R170, !PT ;  /* 0x000000aaa7aa7209 */ /* 0x000fe20007810000 */
[-CC-:B------:R-:W-:Y:S01]  /*f140*/  FFMA.FTZ R157, R164, R169.reuse, -R178.reuse ;  /* 0x000000a9a49d7223 */ /* 0x180fe200000108b2 */
[-CC-:B------:R-:W-:Y:S01]  /*f150*/  FFMA.FTZ R174, R154, R169.reuse, -R178.reuse ;  /* 0x000000a99aae7223 */ /* 0x180fe200000108b2 */
[-CC-:B------:R-:W-:Y:S01]  /*f160*/  FFMA.FTZ R179, R159, R169.reuse, -R178.reuse ;  /* 0x000000a99fb37223 */ /* 0x180fe200000108b2 */
[----:B------:R-:W-:Y:S01]  /*f170*/  FMNMX.FTZ R170, R180, R170, !PT ;  /* 0x000000aab4aa7209 */ /* 0x000fe20007810000 */
[-CC-:B------:R-:W-:Y:S01]  /*f180*/  FFMA.FTZ R171, R172, R169.reuse, -R178.reuse ;  /* 0x000000a9acab7223 */ /* 0x180fe200000108b2 */
[-CC-:B------:R-:W-:Y:S01]  /*f190*/  FFMA.FTZ R175, R155, R169.reuse, -R178.reuse ;  /* 0x000000a99baf7223 */ /* 0x180fe200000108b2 */
[-CC-:B------:R-:W-:Y:S01]  /*f1a0*/  FFMA.FTZ R172, R165, R169.reuse, -R178.reuse ;  /* 0x000000a9a5ac7223 */ /* 0x180fe200000108b2 */
[----:B------:R-:W-:Y:S01]  /*f1b0*/  FMNMX.FTZ R170, R207, R170, !PT ;  /* 0x000000aacfaa7209 */ /* 0x000fe20007810000 */
[-CC-:B------:R-:W-:Y:S01]  /*f1c0*/  FFMA.FTZ R153, R153, R169.reuse, -R178.reuse ;  /* 0x000000a999997223 */ /* 0x180fe200000108b2 */
[----:B------:R-:W-:Y:S01]  /*f1d0*/  FSEL R165, R168, RZ, P4 ;  /* 0x000000ffa8a57208 */ /* 0x000fe20002000000 */
[-CC-:B------:R-:W-:Y:S01]  /*f1e0*/  FFMA.FTZ R152, R152, R169.reuse, -R178.reuse ;  /* 0x000000a998987223 */ /* 0x180fe200000108b2 */
[----:B------:R-:W-:Y:S01]  /*f1f0*/  FMNMX.FTZ R170, R206, R170, !PT ;  /* 0x000000aaceaa7209 */ /* 0x000fe20007810000 */
[-CC-:B------:R-:W-:Y:S01]  /*f200*/  FFMA.FTZ R161, R161, R169.reuse, -R178.reuse ;  /* 0x000000a9a1a17223 */ /* 0x180fe200000108b2 */
[-CC-:B------:R-:W-:Y:S01]  /*f210*/  FFMA.FTZ R158, R158, R169.reuse, -R178.reuse ;  /* 0x000000a99e9e7223 */ /* 0x180fe200000108b2 */
[----:B------:R-:W-:Y:S01]  /*f220*/  FADD.FTZ R165, -R165, R197 ;  /* 0x000000c5a5a57221 */ /* 0x000fe20000010100 */
[----:B------:R-:W-:Y:S01]  /*f230*/  FMNMX.FTZ R170, R182, R170, !PT ;  /* 0x000000aab6aa7209 */ /* 0x000fe20007810000 */
[----:B------:R-:W-:Y:S01]  /*f240*/  MUFU.EX2 R153, R153 ;  /* 0x0000009900997308 */ /* 0x000fe20000000800 */
[-CC-:B------:R-:W-:Y:S01]  /*f250*/  FFMA.FTZ R156, R156, R169.reuse, -R178.reuse ;  /* 0x000000a99c9c7223 */ /* 0x180fe200000108b2 */
[-C--:B------:R-:W-:Y:S01]  /*f260*/  FMUL.FTZ R165, R165, R169.reuse ;  /* 0x000000a9a5a57220 */ /* 0x080fe20000410000 */
[----:B------:R-:W-:Y:S01]  /*f270*/  FMNMX.FTZ R170, R183, R170, !PT ;  /* 0x000000aab7aa7209 */ /* 0x000fe20007810000 */
[-CC-:B------:R-:W-:Y:S01]  /*f280*/  FFMA.FTZ R160, R160, R169.reuse, -R178.reuse ;  /* 0x000000a9a0a07223 */ /* 0x180fe200000108b2 */
[-CC-:B------:R-:W-:Y:S01]  /*f290*/  FFMA.FTZ R173, R173, R169.reuse, -R178.reuse ;  /* 0x000000a9adad7223 */ /* 0x180fe200000108b2 */
[-CC-:B------:R-:W-:Y:S01]  /*f2a0*/  FFMA.FTZ R177, R177, R169.reuse, -R178.reuse ;  /* 0x000000a9b1b17223 */ /* 0x180fe200000108b2 */
[----:B------:R-:W-:Y:S01]  /*f2b0*/  FMNMX.FTZ R170, R209, R170, !PT ;  /* 0x000000aad1aa7209 */ /* 0x000fe20007810000 */
[----:B------:R-:W0:Y:S01]  /*f2c0*/  MUFU.EX2 R165, R165 ;  /* 0x000000a500a57308 */ /* 0x000e220000000800 */
[----:B------:R-:W-:-:S02]  /*f2d0*/  FFMA.FTZ R176, R176, R169, -R178 ;  /* 0x000000a9b0b07223 */ /* 0x000fc400000108b2 */
[----:B------:R-:W-:-:S05]  /*f2e0*/  FMNMX.FTZ R170, R227, R170, !PT ;  /* 0x000000aae3aa7209 */ /* 0x000fca0007810000 */
[----:B------:R-:W1:Y:S01]  /*f2f0*/  SHFL.BFLY PT, R164, R170, 0x2, 0x1f ;  /* 0x0c401f00aaa47f89 */ /* 0x000e6200000e0000 */
[----:B------:R-:W-:Y:S08]  /*f300*/  MUFU.EX2 R152, R152 ;  /* 0x0000009800987308 */ /* 0x000ff00000000800 */
[----:B------:R-:W-:Y:S01]  /*f310*/  MUFU.EX2 R161, R161 ;  /* 0x000000a100a17308 */ /* 0x000fe20000000800 */
        /* <DEDUP_REMOVED lines=14> */
[----:B-1----:R-:W-:Y:S01]  /*f400*/  FMNMX.FTZ R170, R170, R164, !PT ;  /* 0x000000a4aaaa7209 */ /* 0x002fe20007810000 */
[----:B------:R0:W-:Y:S01]  /*f410*/  MUFU.EX2 R178, R158 ;  /* 0x0000009e00b27308 */ /* 0x0001e20000000800 */
[-C--:B------:R-:W-:Y:S01]  /*f420*/  FMUL.FTZ R49, R49, R165.reuse ;  /* 0x000000a531317220 */ /* 0x080fe20000410000 */
[-C--:B------:R-:W-:Y:S01]  /*f430*/  FMUL.FTZ R52, R52, R165.reuse ;  /* 0x000000a534347220 */ /* 0x080fe20000410000 */
[-C--:B------:R-:W-:Y:S01]  /*f440*/  FMUL.FTZ R53, R53, R165.reuse ;  /* 0x000000a535357220 */ /* 0x080fe20000410000 */
[----:B------:R-:W1:Y:S01]  /*f450*/  SHFL.BFLY PT, R154, R170, 0x1, 0x1f ;  /* 0x0c201f00aa9a7f89 */ /* 0x000e6200000e0000 */
        /* <DEDUP_REMOVED lines=23> */
[----:B-1----:R-:W-:Y:S01]  /*f5d0*/  FMNMX.FTZ R170, R170, R154, !PT ;  /* 0x0000009aaaaa7209 */ /* 0x002fe20007810000 */
[-C--:B------:R-:W-:Y:S01]  /*f5e0*/  FMUL.FTZ R96, R96, R165.reuse ;  /* 0x000000a560607220 */ /* 0x080fe20000410000 */
[-C--:B------:R-:W-:Y:S01]  /*f5f0*/  FMUL.FTZ R97, R97, R165.reuse ;  /* 0x000000a561617220 */ /* 0x080fe20000410000 */
[----:B------:R-:W-:Y:S01]  /*f600*/  FMUL.FTZ R100, R100, R165 ;  /* 0x000000a564647220 */ /* 0x000fe20000410000 */
[C---:B------:R-:W-:Y:S01]  /*f610*/  FSETP.NEU.FTZ.AND P3, PT, R170.reuse, -INF , PT ;  /* 0xff800000aa00780b */ /* 0x040fe20003f7d000 */
[----:B------:R-:W-:Y:S01]  /*f620*/  FMUL.FTZ R159, R170, R169 ;  /* 0x000000a9aa9f7220 */ /* 0x000fe20000410000 */
[----:B------:R-:W-:Y:S01]  /*f630*/  MUFU.EX2 R171, R171 ;  /* 0x000000ab00ab7308 */ /* 0x000fe20000000800 */
[-C--:B------:R-:W-:Y:S01]  /*f640*/  FMUL.FTZ R101, R101, R165.reuse ;  /* 0x000000a565657220 */ /* 0x080fe20000410000 */
[-C--:B------:R-:W-:Y:S01]  /*f650*/  FMUL.FTZ R104, R104, R165.reuse ;  /* 0x000000a568687220 */ /* 0x080fe20000410000 */
[-C--:B------:R-:W-:Y:S01]  /*f660*/  FMUL.FTZ R105, R105, R165.reuse ;  /* 0x000000a569697220 */ /* 0x080fe20000410000 */
[----:B------:R-:W-:Y:S01]  /*f670*/  FSEL R159, R159, RZ, P3 ;  /* 0x000000ff9f9f7208 */ /* 0x000fe20001800000 */
[-C--:B------:R-:W-:Y:S01]  /*f680*/  FMUL.FTZ R108, R108, R165.reuse ;  /* 0x000000a56c6c7220 */ /* 0x080fe20000410000 */
[-C--:B------:R-:W-:Y:S01]  /*f690*/  FMUL.FTZ R109, R109, R165.reuse ;  /* 0x000000a56d6d7220 */ /* 0x080fe20000410000 */
[----:B------:R-:W-:Y:S01]  /*f6a0*/  FMUL.FTZ R112, R112, R165 ;  /* 0x000000a570707220 */ /* 0x000fe20000410000 */
[----:B------:R-:W-:Y:S01]  /*f6b0*/  MUFU.EX2 R172, R172 ;  /* 0x000000ac00ac7308 */ /* 0x000fe20000000800 */
[-CC-:B------:R-:W-:Y:S01]  /*f6c0*/  FFMA.FTZ R155, R202, R169.reuse, -R159.reuse ;  /* 0x000000a9ca9b7223 */ /* 0x180fe2000001089f */
[-CC-:B------:R-:W-:Y:S01]  /*f6d0*/  FFMA.FTZ R202, R166, R169.reuse, -R159.reuse ;  /* 0x000000a9a6ca7223 */ /* 0x180fe2000001089f */
[----:B------:R-:W-:Y:S01]  /*f6e0*/  FSEL R166, R170, RZ, P3 ;  /* 0x000000ffaaa67208 */ /* 0x000fe20001800000 */
[-CC-:B------:R-:W-:Y:S01]  /*f6f0*/  FFMA.FTZ R167, R167, R169.reuse, -R159.reuse ;  /* 0x000000a9a7a77223 */ /* 0x180fe2000001089f */
[-CC-:B------:R-:W-:Y:S01]  /*f700*/  FFMA.FTZ R154, R162, R169.reuse, -R159.reuse ;  /* 0x000000a9a29a7223 */ /* 0x180fe2000001089f */
[-CC-:B------:R-:W-:Y:S01]  /*f710*/  FFMA.FTZ R162, R163, R169.reuse, -R159.reuse ;  /* 0x000000a9a3a27223 */ /* 0x180fe2000001089f */
[-C--:B------:R-:W-:Y:S01]  /*f720*/  FFMA.FTZ R163, R205, R169.reuse, -R159 ;  /* 0x000000a9cda37223 */ /* 0x080fe2000001089f */
[----:B------:R-:W-:Y:S01]  /*f730*/  FADD.FTZ R166, -R166, R201 ;  /* 0x000000c9a6a67221 */ /* 0x000fe20000010100 */
[----:B------:R1:W-:Y:S01]  /*f740*/  MUFU.EX2 R197, R167 ;  /* 0x000000a700c57308 */ /* 0x0003e20000000800 */
[-CC-:B0-----:R-:W-:Y:S01]  /*f750*/  FFMA.FTZ R158, R199, R169.reuse, -R159.reuse ;  /* 0x000000a9c79e7223 */ /* 0x181fe2000001089f */
[-CC-:B------:R-:W-:Y:S01]  /*f760*/  FFMA.FTZ R164, R204, R169.reuse, -R159.reuse ;  /* 0x000000a9cca47223 */ /* 0x180fe2000001089f */
[-C--:B------:R-:W-:Y:S01]  /*f770*/  FMUL.FTZ R166, R166, R169.reuse ;  /* 0x000000a9a6a67220 */ /* 0x080fe20000410000 */
[-CC-:B------:R-:W-:Y:S01]  /*f780*/  FFMA.FTZ R181, R181, R169.reuse, -R159.reuse ;  /* 0x000000a9b5b57223 */ /* 0x180fe2000001089f */
[-CC-:B------:R-:W-:Y:S01]  /*f790*/  FFMA.FTZ R180, R180, R169.reuse, -R159.reuse ;  /* 0x000000a9b4b47223 */ /* 0x180fe2000001089f */
[-CC-:B------:R-:W-:Y:S01]  /*f7a0*/  FFMA.FTZ R206, R206, R169.reuse, -R159.reuse ;  /* 0x000000a9cece7223 */ /* 0x180fe2000001089f */
[----:B------:R-:W-:Y:S01]  /*f7b0*/  FFMA.FTZ R183, R183, R169, -R159 ;  /* 0x000000a9b7b77223 */ /* 0x000fe2000001089f */
[----:B------:R-:W-:Y:S01]  /*f7c0*/  MUFU.EX2 R154, R154 ;  /* 0x0000009a009a7308 */ /* 0x000fe20000000800 */
[----:B-1----:R-:W-:-:S02]  /*f7d0*/  IMAD.MOV R167, RZ, RZ, -R203 ;  /* 0x000000ffffa77224 */ /* 0x002fc400078e0acb */
[-CC-:B------:R-:W-:Y:S01]  /*f7e0*/  FFMA.FTZ R201, R209, R169.reuse, -R159.reuse ;  /* 0x000000a9d1c97223 */ /* 0x180fe2000001089f */
[----:B------:R-:W-:Y:S01]  /*f7f0*/  FFMA.FTZ R204, R227, R169, -R159 ;  /* 0x000000a9e3cc7223 */ /* 0x000fe2000001089f */
[-C--:B------:R-:W-:Y:S01]  /*f800*/  FMUL.FTZ R113, R113, R165.reuse ;  /* 0x000000a571717220 */ /* 0x080fe20000410000 */
[----:B------:R-:W-:Y:S01]  /*f810*/  FMUL.FTZ R116, R116, R165 ;  /* 0x000000a574747220 */ /* 0x000fe20000410000 */
[----:B------:R-:W-:Y:S01]  /*f820*/  ISETP.NE.AND P3, PT, R189, R167, PT ;  /* 0x000000a7bd00720c */ /* 0x000fe20003f65270 */
[----:B------:R-:W-:Y:S01]  /*f830*/  @!P1 VIADD R167, R21, 0x38840 ;  /* 0x0003884015a79836 */ /* 0x000fe20000000000 */
[----:B------:R-:W0:Y:S01]  /*f840*/  MUFU.EX2 R166, R166 ;  /* 0x000000a600a67308 */ /* 0x000e220000000800 */
[-C--:B------:R-:W-:Y:S01]  /*f850*/  FMUL.FTZ R117, R117, R165.reuse ;  /* 0x000000a575757220 */ /* 0x080fe20000410000 */
[-C--:B------:R-:W-:Y:S01]  /*f860*/  FMUL.FTZ R120, R120, R165.reuse ;  /* 0x000000a578787220 */ /* 0x080fe20000410000 */
[-C--:B------:R-:W-:Y:S01]  /*f870*/  FMUL.FTZ R121, R121, R165.reuse ;  /* 0x000000a579797220 */ /* 0x080fe20000410000 */
[----:B------:R-:W-:Y:S01]  /*f880*/  @!P1 PRMT R167, RZ, 0x654, R167 ;  /* 0x00000654ffa79816 */ /* 0x000fe200000000a7 */
[-C--:B------:R-:W-:Y:S01]  /*f890*/  FMUL.FTZ R124, R124, R165.reuse ;  /* 0x000000a57c7c7220 */ /* 0x080fe20000410000 */
[-C--:B------:R-:W-:Y:S01]  /*f8a0*/  FMUL.FTZ R125, R125, R165.reuse ;  /* 0x000000a57d7d7220 */ /* 0x080fe20000410000 */
[-C--:B------:R-:W-:Y:S01]  /*f8b0*/  FMUL.FTZ R128, R128, R165.reuse ;  /* 0x000000a580807220 */ /* 0x080fe20000410000 */
[----:B------:R-:W1:Y:S01]  /*f8c0*/  MUFU.EX2 R162, R162 ;  /* 0x000000a200a27308 */ /* 0x000e620000000800 */
[----:B------:R2:W-:Y:S01]  /*f8d0*/  @!P1 SYNCS.ARRIVE.TRANS64.RED.A1T0 RZ, [R167+URZ], RZ ;  /* 0x000000ffa7ff99a7 */ /* 0x0005e2000810043f */
[----:B------:R-:W-:Y:S01]  /*f8e0*/  FMUL.FTZ R129, R129, R165 ;  /* 0x000000a581817220 */ /* 0x000fe20000410000 */
[----:B------:R-:W-:-:S02]  /*f8f0*/  @!P3 IMAD R199, R200, 0x40, R190 ;  /* 0x00000040c8c7b824 */ /* 0x000fc400078e02be */
[--C-:B------:R-:W-:Y:S01]  /*f900*/  FFMA.FTZ R200, R207, R169, -R159.reuse ;  /* 0x000000a9cfc87223 */ /* 0x100fe2000001089f */
[-C--:B------:R-:W-:Y:S01]  /*f910*/  FMUL.FTZ R132, R132, R165.reuse ;  /* 0x000000a584847220 */ /* 0x080fe20000410000 */
[----:B------:R-:W-:Y:S01]  /*f920*/  FMUL.FTZ R133, R133, R165 ;  /* 0x000000a585857220 */ /* 0x000fe20000410000 */
[----:B------:R-:W-:Y:S01]  /*f930*/  @!P3 IMAD R199, R199, 0x4, R2 ;  /* 0x00000004c7c7b824 */ /* 0x000fe200078e0202 */
[----:B------:R-:W3:Y:S01]  /*f940*/  MUFU.EX2 R155, R155 ;  /* 0x0000009b009b7308 */ /* 0x000ee20000000800 */
[----:B--2---:R-:W-:Y:S01]  /*f950*/  FFMA.FTZ R167, R182, R169, -R159 ;  /* 0x000000a9b6a77223 */ /* 0x004fe2000001089f */
[----:B------:R-:W-:Y:S01]  /*f960*/  FFMA.FTZ R159, R165, R15, R153 ;  /* 0x0000000fa59f7223 */ /* 0x000fe20000010099 */
[----:B0-----:R-:W-:Y:S01]  /*f970*/  FFMA.FTZ R15, R166, R20, R154 ;  /* 0x00000014a60f7223 */ /* 0x001fe2000001009a */
[----:B------:R-:W-:Y:S01]  /*f980*/  @!P3 STS [R199+0x38400], R165 ;  /* 0x038400a5c700b388 */ /* 0x000fe20000000800 */
[----:B------:R-:W-:Y:S01]  /*f990*/  FMUL.FTZ R136, R136, R165 ;  /* 0x000000a588887220 */ /* 0x000fe20000410000 */
[C---:B------:R-:W-:Y:S01]  /*f9a0*/  FADD.FTZ R20, R152.reuse, R159 ;  /* 0x0000009f98147221 */ /* 0x040fe20000010000 */
[----:B------:R-:W-:Y:S01]  /*f9b0*/  F2FP.F16.F32.PACK_AB R152, R152, R153 ;  /* 0x000000999898723e */ /* 0x000fe200000000ff */
[----:B------:R-:W0:Y:S01]  /*f9c0*/  MUFU.EX2 R163, R163 ;  /* 0x000000a300a37308 */ /* 0x000e220000000800 */
[C---:B-1----:R-:W-:Y:S01]  /*f9d0*/  FADD.FTZ R159, R162.reuse, R15 ;  /* 0x0000000fa29f7221 */ /* 0x042fe20000010000 */
[----:B------:R-:W-:Y:S01]  /*f9e0*/  F2FP.F16.F32.PACK_AB R153, R162, R154 ;  /* 0x0000009aa299723e */ /* 0x000fe200000000ff */
[----:B------:R-:W-:Y:S01]  /*f9f0*/  FADD.FTZ R154, R161, R20 ;  /* 0x00000014a19a7221 */ /* 0x000fe20000010000 */
[----:B------:R1:W-:Y:S01]  /*fa00*/  @!P3 STS [R199+0x38420], R166 ;  /* 0x038420a6c700b388 */ /* 0x0003e20000000800 */
[-C--:B------:R-:W-:Y:S01]  /*fa10*/  FMUL.FTZ R137, R137, R165.reuse ;  /* 0x000000a589897220 */ /* 0x080fe20000410000 */
[-C--:B------:R-:W-:Y:S01]  /*fa20*/  FMUL.FTZ R140, R140, R165.reuse ;  /* 0x000000a58c8c7220 */ /* 0x080fe20000410000 */
[----:B------:R-:W-:Y:S01]  /*fa30*/  FMUL.FTZ R141, R141, R165 ;  /* 0x000000a58d8d7220 */ /* 0x000fe20000410000 */
[----:B------:R-:W2:Y:S01]  /*fa40*/  MUFU.EX2 R158, R158 ;  /* 0x0000009e009e7308 */ /* 0x000ea20000000800 */
[----:B---3--:R-:W-:Y:S01]  /*fa50*/  FADD.FTZ R20, R155, R159 ;  /* 0x0000009f9b147221 */ /* 0x008fe20000010000 */
[C---:B------:R-:W-:Y:S01]  /*fa60*/  FADD.FTZ R159, R208.reuse, R154 ;  /* 0x0000009ad09f7221 */ /* 0x040fe20000010000 */
[----:B------:R-:W-:Y:S01]  /*fa70*/  F2FP.F16.F32.PACK_AB R154, R208, R161 ;  /* 0x000000a1d09a723e */ /* 0x000fe200000000ff */
[-C--:B------:R-:W-:Y:S01]  /*fa80*/  FMUL.FTZ R144, R144, R165.reuse ;  /* 0x000000a590907220 */ /* 0x080fe20000410000 */
[-C--:B------:R-:W-:Y:S01]  /*fa90*/  FMUL.FTZ R145, R145, R165.reuse ;  /* 0x000000a591917220 */ /* 0x080fe20000410000 */
[----:B------:R-:W-:Y:S01]  /*faa0*/  FADD.FTZ R159, R157, R159 ;  /* 0x0000009f9d9f7221 */ /* 0x000fe20000010000 */
[----:B------:R-:W-:Y:S01]  /*fab0*/  FMUL.FTZ R148, R148, R165 ;  /* 0x000000a594947220 */ /* 0x000fe20000410000 */
[----:B------:R-:W3:Y:S01]  /*fac0*/  MUFU.EX2 R164, R164 ;  /* 0x000000a400a47308 */ /* 0x000ee20000000800 */
[----:B0-----:R-:W-:Y:S01]  /*fad0*/  FADD.FTZ R161, R163, R20 ;  /* 0x00000014a3a17221 */ /* 0x001fe20000010000 */
[C---:B------:R-:W-:Y:S01]  /*fae0*/  FADD.FTZ R205, R156.reuse, R159 ;  /* 0x0000009f9ccd7221 */ /* 0x040fe20000010000 */
        /* <DEDUP_REMOVED lines=8> */
[-C--:B------:R-:W-:Y:S01]  /*fb70*/  FMUL.FTZ R30, R30, R166.reuse ;  /* 0x000000a61e1e7220 */ /* 0x080fe20000410000 */
[----:B------:R-:W-:Y:S01]  /*fb80*/  MUFU.EX2 R181, R181 ;  /* 0x000000b500b57308 */ /* 0x000fe20000000800 */
[-C--:B------:R-:W-:Y:S01]  /*fb90*/  FMUL.FTZ R31, R31, R166.reuse ;  /* 0x000000a61f1f7220 */ /* 0x080fe20000410000 */
[-C--:B------:R-:W-:Y:S01]  /*fba0*/  FMUL.FTZ R34, R34, R166.reuse ;  /* 0x000000a622227220 */ /* 0x080fe20000410000 */
[-C--:B------:R-:W-:Y:S01]  /*fbb0*/  FMUL.FTZ R35, R35, R166.reuse ;  /* 0x000000a623237220 */ /* 0x080fe20000410000 */
[----:B------:R-:W-:Y:S01]  /*fbc0*/  FMUL.FTZ R38, R38, R166 ;  /* 0x000000a626267220 */ /* 0x000fe20000410000 */
[----:B---3--:R-:W-:Y:S01]  /*fbd0*/  F2FP.F16.F32.PACK_AB R157, R164, R158 ;  /* 0x0000009ea49d723e */ /* 0x008fe200000000ff */
[----:B------:R-:W-:Y:S01]  /*fbe0*/  FMUL.FTZ R39, R39, R166 ;  /* 0x000000a627277220 */ /* 0x000fe20000410000 */
[----:B------:R-:W-:Y:S01]  /*fbf0*/  F2FP.F16.F32.PACK_AB R158, R171, R160 ;  /* 0x000000a0ab9e723e */ /* 0x000fe200000000ff */
        /* <DEDUP_REMOVED lines=66> */
[----:B--2---:R-:W-:Y:S01]  /*10020*/  F2FP.F16.F32.PACK_AB R160, R174, R172 ;  /* 0x000000acaea0723e */ /* 0x004fe200000000ff */
[----:B------:R2:W-:Y:S01]  /*10030*/  STSM.16.M88.4 [R210+0x36400], R152 ;  /* 0x03640098d2007844 */ /* 0x0005e20000000200 */
[----:B0-----:R-:W-:Y:S01]  /*10040*/  F2FP.F16.F32.PACK_AB R162, R175, R173 ;  /* 0x000000adafa2723e */ /* 0x001fe200000000ff */
[----:B-1----:R-:W-:Y:S01]  /*10050*/  IMAD.MOV.U32 R199, RZ, RZ, 0x40000040 ;  /* 0x40000040ffc77424 */ /* 0x002fe200078e00ff */
[----:B---3--:R-:W-:Y:S01]  /*10060*/  F2FP.F16.F32.PACK_AB R163, R182, R200 ;  /* 0x000000c8b6a3723e */ /* 0x008fe200000000ff */
[----:B------:R0:W-:Y:S01]  /*10070*/  STSM.16.M88.4 [R212], R156 ;  /* 0x0000009cd4007844 */ /* 0x0001e20000000200 */
[----:B------:R-:W1:Y:S01]  /*10080*/  MUFU.EX2 R179, R179 ;  /* 0x000000b300b37308 */ /* 0x000e620000000800 */
[----:B------:R-:W-:Y:S01]  /*10090*/  FADD.FTZ R205, R171, R205 ;  /* 0x000000cdabcd7221 */ /* 0x000fe20000010000 */
[----:B------:R-:W-:Y:S01]  /*100a0*/  ISETP.GT.AND P3, PT, R195, R196, PT ;  /* 0x000000c4c300720c */ /* 0x000fe20003f64270 */
[----:B------:R-:W-:-:S02]  /*100b0*/  @!P1 VIADD R21, R21, 0x38860 ;  /* 0x0003886015159836 */ /* 0x000fc40000000000 */
[----:B------:R-:W-:-:S03]  /*100c0*/  FADD.FTZ R205, R172, R205 ;  /* 0x000000cdaccd7221 */ /* 0x000fc60000010000 */
[----:B------:R-:W-:Y:S01]  /*100d0*/  MUFU.EX2 R15, R167 ;  /* 0x000000a7000f7308 */ /* 0x000fe20000000800 */
[----:B------:R-:W-:Y:S01]  /*100e0*/  FADD.FTZ R174, R174, R205 ;  /* 0x000000cdaeae7221 */ /* 0x000fe20000010000 */
[----:B------:R-:W-:-:S03]  /*100f0*/  @!P1 PRMT R21, RZ, 0x654, R21 ;  /* 0x00000654ff159816 */ /* 0x000fc60000000015 */
[----:B------:R-:W-:-:S03]  /*10100*/  FADD.FTZ R174, R173, R174 ;  /* 0x000000aeadae7221 */ /* 0x000fc60000010000 */
[----:B------:R3:W4:Y:S01]  /*10110*/  MUFU.EX2 R20, R183 ;  /* 0x000000b700147308 */ /* 0x0007220000000800 */
[----:B-1----:R-:W-:Y:S01]  /*10120*/  F2FP.F16.F32.PACK_AB R166, R179, R178 ;  /* 0x000000b2b3a6723e */ /* 0x002fe200000000ff */
[----:B------:R-:W-:-:S06]  /*10130*/  FADD.FTZ R174, R175, R174 ;  /* 0x000000aeafae7221 */ /* 0x000fcc0000010000 */
[----:B------:R-:W-:Y:S01]  /*10140*/  MUFU.EX2 R201, R201 ;  /* 0x000000c900c97308 */ /* 0x000fe20000000800 */
[----:B---3--:R-:W-:Y:S01]  /*10150*/  FADD.FTZ R183, R164, R161 ;  /* 0x000000a1a4b77221 */ /* 0x008fe20000010000 */
[----:B------:R-:W-:Y:S02]  /*10160*/  F2FP.F16.F32.PACK_AB R161, R180, R197 ;  /* 0x000000c5b4a1723e */ /* 0x000fe400000000ff */
[----:B------:R-:W-:Y:S01]  /*10170*/  F2FP.F16.F32.PACK_AB R164, R176, R177 ;  /* 0x000000b1b0a4723e */ /* 0x000fe200000000ff */
[----:B------:R-:W-:Y:S01]  /*10180*/  FADD.FTZ R183, R181, R183 ;  /* 0x000000b7b5b77221 */ /* 0x000fe20000010000 */
[----:B------:R-:W-:Y:S01]  /*10190*/  FADD.FTZ R177, R177, R174 ;  /* 0x000000aeb1b17221 */ /* 0x000fe20000010000 */
[----:B------:R0:W-:Y:S01]  /*101a0*/  STSM.16.M88.4 [R214], R160 ;  /* 0x000000a0d6007844 */ /* 0x0001e20000000200 */
[----:B------:R-:W1:Y:S01]  /*101b0*/  MUFU.EX2 R204, R204 ;  /* 0x000000cc00cc7308 */ /* 0x000e620000000800 */
[----:B----4-:R-:W-:Y:S01]  /*101c0*/  F2FP.F16.F32.PACK_AB R165, R20, R15 ;  /* 0x0000000f14a5723e */ /* 0x010fe200000000ff */
[----:B------:R-:W-:Y:S01]  /*101d0*/  FADD.FTZ R202, R202, R183 ;  /* 0x000000b7caca7221 */ /* 0x000fe20000010000 */
[----:B------:R-:W-:-:S03]  /*101e0*/  FADD.FTZ R177, R176, R177 ;  /* 0x000000b1b0b17221 */ /* 0x000fc60000010000 */
[----:B------:R-:W-:Y:S01]  /*101f0*/  FADD.FTZ R197, R197, R202 ;  /* 0x000000cac5c57221 */ /* 0x000fe20000010000 */
[----:B------:R-:W-:-:S03]  /*10200*/  FADD.FTZ R178, R178, R177 ;  /* 0x000000b1b2b27221 */ /* 0x000fc60000010000 */
[----:B------:R-:W-:-:S04]  /*10210*/  FADD.FTZ R197, R180, R197 ;  /* 0x000000c5b4c57221 */ /* 0x000fc80000010000 */
[----:B------:R-:W-:Y:S01]  /*10220*/  FADD.FTZ R197, R200, R197 ;  /* 0x000000c5c8c57221 */ /* 0x000fe20000010000 */
[----:B------:R-:W-:Y:S01]  /*10230*/  IMAD.MOV.U32 R200, RZ, RZ, R18 ;  /* 0x000000ffffc87224 */ /* 0x000fe200078e0012 */
[----:B-1----:R-:W-:Y:S02]  /*10240*/  F2FP.F16.F32.PACK_AB R167, R204, R201 ;  /* 0x000000c9cca7723e */ /* 0x002fe400000000ff */
[----:B------:R-:W-:Y:S01]  /*10250*/  FADD.FTZ R182, R182, R197 ;  /* 0x000000c5b6b67221 */ /* 0x000fe20000010000 */
[----:B------:R-:W-:Y:S02]  /*10260*/  IMAD.MOV.U32 R197, RZ, RZ, R168 ;  /* 0x000000ffffc57224 */ /* 0x000fe400078e00a8 */
[----:B------:R0:W-:Y:S01]  /*10270*/  STSM.16.M88.4 [R213], R164 ;  /* 0x000000a4d5007844 */ /* 0x0001e20000000200 */
[----:B------:R-:W-:Y:S01]  /*10280*/  WARPGROUP.ARRIVE ;  /* 0x00000000000079c5 */ /* 0x000fe20000000000 */
[----:B------:R-:W-:-:S04]  /*10290*/  FADD.FTZ R15, R15, R182 ;  /* 0x000000b60f0f7221 */ /* 0x000fc80000010000 */
[----:B------:R-:W-:Y:S01]  /*102a0*/  FADD.FTZ R20, R20, R15 ;  /* 0x0000000f14147221 */ /* 0x000fe20000010000 */
[----:B------:R-:W-:Y:S01]  /*102b0*/  HGMMA.64x256x16.F32 R24, R152, gdesc[UR4].tnspB, R24, gsb0 ;  /* 0x43e0000498187df0 */ /* 0x000fe20008000818 */
[----:B------:R-:W-:Y:S02]  /*102c0*/  FADD.FTZ R15, R179, R178 ;  /* 0x000000b2b30f7221 */ /* 0x000fe40000010000 */
[----:B------:R-:W-:-:S04]  /*102d0*/  FADD.FTZ R201, R201, R20 ;  /* 0x00000014c9c97221 */ /* 0x000fc80000010000 */
[----:B------:R-:W-:Y:S01]  /*102e0*/  FADD.FTZ R20, R204, R201 ;  /* 0x000000c9cc147221 */ /* 0x000fe20000010000 */
[----:B------:R-:W-:Y:S01]  /*102f0*/  IMAD.MOV.U32 R201, RZ, RZ, R170 ;  /* 0x000000ffffc97224 */ /* 0x000fe200078e00aa */
[----:B------:R-:W-:Y:S02]  /*10300*/  WARPGROUP.DEPBAR.LE gsb0, 0x0 ;  /* 0x00008000000079c5 */ /* 0x000fe40000010000 */
[----:B--2---:R-:W-:Y:S01]  /*10310*/  VIADD R152, R198, 0x80 ;  /* 0x00000080c6987836 */ /* 0x004fe20000000000 */
[----:B------:R-:W-:Y:S01]  /*10320*/  WARPGROUP.ARRIVE ;  /* 0x00000000000079c5 */ /* 0x000fe20000000000 */
[----:B------:R-:W-:-:S03]  /*10330*/  IMAD.MOV.U32 R153, RZ, RZ, 0x40000040 ;  /* 0x40000040ff997424 */ /* 0x000fc600078e00ff */
[----:B------:R-:W-:Y:S01]  /*10340*/  R2UR UR6, R152 ;  /* 0x00000000980672ca */ /* 0x000fe200000e0000 */
[C---:B------:R-:W-:Y:S01]  /*10350*/  VIADD R152, R198.reuse, 0x100 ;  /* 0x00000100c6987836 */ /* 0x040fe20000000000 */
[----:B------:R-:W-:Y:S01]  /*10360*/  R2UR UR7, R153 ;  /* 0x00000000990772ca */ /* 0x000fe200000e0000 */
[----:B------:R-:W-:Y:S02]  /*10370*/  IMAD.MOV.U32 R153, RZ, RZ, 0x40000040 ;  /* 0x40000040ff997424 */ /* 0x000fe400078e00ff */
[----:B------:R-:W-:-:S10]  /*10380*/  VIADD R198, R198, 0x180 ;  /* 0x00000180c6c67836 */ /* 0x000fd40000000000 */
        /* <DEDUP_REMOVED lines=23> */
[----:B-1----:R-:W-:-:S04]  /*10500*/  VIADD R21, R195, 0xffffffff ;  /* 0xffffffffc3157836 */ /* 0x002fc80000000000 */
[----:B------:R-:W-:Y:S01]  /*10510*/  IMAD.MOV.U32 R195, RZ, RZ, R21 ;  /* 0x000000ffffc37224 */ /* 0x000fe200078e0015 */
[----:B0-----:R-:W-:Y:S06]  /*10520*/  @P3 BRA `(.L_x_5691) ;  /* 0xffffffc400203947 */ /* 0x001fec000383ffff */
[----:B------:R-:W-:Y:S05]  /*10530*/  BSYNC B1 ;  /* 0x0000000000017941 */ /* 0x000fea0003800000 */
.L_x_5680:
[----:B------:R-:W-:-:S07]  /*10540*/  IMAD.MOV.U32 R195, RZ, RZ, R21 ;  /* 0x000000ffffc37224 */ /* 0x000fce00078e0015 */
.L_x_5679:
[----:B------:R-:W-:Y:S05]  /*10550*/  BSYNC B0 ;  /* 0x0000000000007941 */ /* 0x000fea0003800000 */
.L_x_5678:
[----:B------:R-:W-:Y:S01]  /*10560*/  ISETP.GE.AND P2, PT, R195, RZ, PT ;  /* 0x000000ffc300720c */ /* 0x000fe20003f46270 */
[----:B------:R-:W-:-:S12]  /*10570*/  BSSY B0, `(.L_x_5692) ;  /* 0x0000368000007945 */ /* 0x000fd80003800000 */
[----:B------:R-:W-:Y:S05]  /*10580*/  @!P2 BRA `(.L_x_5693) ;  /* 0x000000340098a947 */ /* 0x000fea0003800000 */
[----:B------:R-:W-:Y:S02]  /*10590*/  IMAD.MOV.U32 R199, RZ, RZ, R170 ;  /* 0x000000ffffc77224 */ /* 0x000fe400078e00aa */
[----:B------:R-:W-:Y:S02]  /*105a0*/  IMAD.MOV.U32 R193, RZ, RZ, R168 ;  /* 0x000000ffffc17224 */ /* 0x000fe400078e00a8 */
[----:B------:R-:W-:-:S07]  /*105b0*/  IMAD.MOV.U32 R198, RZ, RZ, R18 ;  /* 0x000000ffffc67224 */ /* 0x000fce00078e0012 */
.L_x_5704:
[----:B------:R-:W-:-:S05]  /*105c0*/  VIADD R18, R198, 0x1 ;  /* 0x00000001c6127836 */ /* 0x000fca0000000000 */
[----:B------:R-:W-:-:S04]  /*105d0*/  ISETP.NE.AND P2, PT, R18, 0x2, PT ;  /* 0x000000021200780c */ /* 0x000fc80003f45270 */
[----:B------:R-:W-:Y:S02]  /*105e0*/  SEL R152, RZ, 0x1, P2 ;  /* 0x00000001ff987807 */ /* 0x000fe40001000000 */
[----:B------:R-:W-:Y:S02]  /*105f0*/  SEL R18, R18, RZ, P2 ;  /* 0x000000ff12127207 */ /* 0x000fe40001000000 */
[----:B------:R-:W-:Y:S01]  /*10600*/  LOP3.LUT R19, R19, R152, RZ, 0x3c, !PT ;  /* 0x0000009813137212 */ /* 0x000fe200078e3cff */
[----:B------:R-:W-:Y:S06]  /*10610*/  @!P0 BRA `(.L_x_5694) ;  /* 0x0000000000048947 */ /* 0x000fec0003800000 */
[----:B------:R-:W-:Y:S01]  /*10620*/  BPT.TRAP 0x1 ;  /* 0x000000040000795c */ /* 0x000fe20000300000 */
.L_x_5694:
[----:B------:R-:W-:Y:S01]  /*10630*/  IMAD R21, R18, 0x8, R2 ;  /* 0x0000000812157824 */ /* 0x000fe200078e0202 */
[----:B------:R-:W-:-:S04]  /*10640*/  SHF.L.U32 R196, R19, 0x1f, RZ ;  /* 0x0000001f13c47819 */ /* 0x000fc800000006ff */
[----:B------:R0:W1:Y:S01]  /*10650*/  SYNCS.PHASECHK.TRANS64.TRYWAIT P2, [R21+URZ+0x38830], R196 ;  /* 0x038830c4150075a7 */ /* 0x000062000804017f */
[----:B------:R-:W-:Y:S05]  /*10660*/  @!P0 BRA `(.L_x_5695) ;  /* 0x0000000000048947 */ /* 0x000fea0003800000 */
[----:B------:R-:W-:Y:S01]  /*10670*/  BPT.TRAP 0x1 ;  /* 0x000000040000795c */ /* 0x000fe20000300000 */
.L_x_5695:
[----:B------:R-:W-:Y:S01]  /*10680*/  BSSY B1, `(.L_x_5696) ;  /* 0x0000006000017945 */ /* 0x000fe20003800000 */
[----:B------:R-:W-:Y:S02]  /*10690*/  IMAD R156, R18, 0x200, R3 ;  /* 0x00000200129c7824 */ /* 0x000fe400078e0203 */
[----:B------:R-:W-:Y:S01]  /*106a0*/  IMAD.MOV.U32 R157, RZ, RZ, 0x40000040 ;  /* 0x40000040ff9d7424 */ /* 0x000fe200078e00ff */
[----:B-1----:R-:W-:Y:S06]  /*106b0*/  @P2 BRA `(.L_x_5697) ;  /* 0x0000000000082947 */ /* 0x002fec0003800000 */
[----:B------:R-:W1:Y:S02]  /*106c0*/  SYNCS.PHASECHK.TRANS64.TRYWAIT P2, [R21+URZ+0x38830], R196 ;  /* 0x038830c4150075a7 */ /* 0x000e64000804017f */
[----:B-1----:R-:W-:Y:S05]  /*106d0*/  @!P2 BRA `(.L_x_5698) ;  /* 0x000001180098a947 */ /* 0x002fea0003800000 */
.L_x_5697:
[----:B------:R-:W-:Y:S05]  /*106e0*/  BSYNC B1 ;  /* 0x0000000000017941 */ /* 0x000fea0003800000 */
.L_x_5696:
        /* <DEDUP_REMOVED lines=36> */
.L_x_5699:
[----:B------:R2:W3:Y:S01]  /*10930*/  SYNCS.PHASECHK.TRANS64.TRYWAIT P2, [R21+URZ+0x38850], R196 ;  /* 0x038850c4150075a7 */ /* 0x0004e2000804017f */
[----:B------:R-:W-:Y:S05]  /*10940*/  @!P0 BRA `(.L_x_5700) ;  /* 0x0000000000048947 */ /* 0x000fea0003800000 */
[----:B------:R-:W-:Y:S01]  /*10950*/  BPT.TRAP 0x1 ;  /* 0x000000040000795c */ /* 0x000fe20000300000 */
.L_x_5700:
[----:B------:R-:W-:Y:S04]  /*10960*/  BSSY B1, `(.L_x_5701) ;  /* 0x0000004000017945 */ /* 0x000fe80003800000 */
[----:B---3--:R-:W-:Y:S05]  /*10970*/  @P2 BRA `(.L_x_5702) ;  /* 0x0000000000082947 */ /* 0x008fea0003800000 */
[----:B------:R-:W3:Y:S02]  /*10980*/  SYNCS.PHASECHK.TRANS64.TRYWAIT P2, [R21+URZ+0x38850], R196 ;  /* 0x038850c4150075a7 */ /* 0x000ee4000804017f */
[----:B---3--:R-:W-:Y:S05]  /*10990*/  @!P2 BRA `(.L_x_5703) ;  /* 0x0000011400fca947 */ /* 0x008fea0003800000 */
.L_x_5702:
[----:B------:R-:W-:Y:S05]  /*109a0*/  BSYNC B1 ;  /* 0x0000000000017941 */ /* 0x000fea0003800000 */
.L_x_5701:
        /* <DEDUP_REMOVED lines=13> */
[----:B------:R-:W-:Y:S02]  /*10a80*/  IMAD.MOV.U32 R207, RZ, RZ, 0x40000040 ;  /* 0x40000040ffcf7424 */ /* 0x000fe400078e00ff */
[----:B------:R-:W-:Y:S01]  /*10a90*/  IMAD.MOV.U32 R208, RZ, RZ, 0x28 ;  /* 0x00000028ffd07424 */ /* 0x000fe200078e00ff */
[----:B------:R-:W-:Y:S01]  /*10aa0*/  HGMMA.64x64x16.F32 R152, gdesc[UR4], R152, gsb0 ;  /* 0x00e00000049879f0 */ /* 0x000fe20008000898 */
[----:B------:R-:W-:Y:S01]  /*10ab0*/  R2UR UR4, R196 ;  /* 0x00000000c40472ca */ /* 0x000fe200000e0000 */
[----:B------:R-:W-:Y:S01]  /*10ac0*/  VIADD R196, R204, 0x2 ;  /* 0x00000002ccc47836 */ /* 0x000fe20000000000 */
[----:B------:R-:W-:Y:S01]  /*10ad0*/  R2UR UR5, R197 ;  /* 0x00000000c50572ca */ /* 0x000fe200000e0000 */
[----:B------:R-:W-:-:S02]  /*10ae0*/  IMAD.MOV.U32 R197, RZ, RZ, 0x40000040 ;  /* 0x40000040ffc57424 */ /* 0x000fc400078e00ff */
[----:B------:R-:W-:Y:S01]  /*10af0*/  IMAD.MOV.U32 R209, RZ, RZ, 0xa00 ;  /* 0x00000a00ffd17424 */ /* 0x000fe200078e00ff */
        /* <DEDUP_REMOVED lines=161> */
[----:B------:R-:W-:Y:S02]  /*11510*/  SEL R208, R208, 0x26, P2 ;  /* 0x00000026d0d07807 */ /* 0x000fe40001000000 */
[----:B------:R-:W-:Y:S01]  /*11520*/  SEL R209, R209, 0x980, P2 ;  /* 0x00000980d1d17807 */ /* 0x000fe20001000000 */
[----:B------:R-:W-:Y:S01]  /*11530*/  IMAD.IADD R200, R196, 0x1, R202 ;  /* 0x00000001c4c87824 */ /* 0x000fe200078e02ca */
[----:B------:R-:W-:Y:S02]  /*11540*/  LOP3.LUT R208, R208, 0x6, RZ, 0xc0, !PT ;  /* 0x00000006d0d07812 */ /* 0x000fe400078ec0ff */
        /* <DEDUP_REMOVED lines=8> */
[----:B------:R-:W-:Y:S02]  /*115d0*/  R2UR UR4, R200 ;  /* 0x00000000c80472ca */ /* 0x000fe400000e0000 */
[----:B------:R-:W-:Y:S01]  /*115e0*/  R2UR UR5, R201 ;  /* 0x00000000c90572ca */ /* 0x000fe200000e0000 */
[----:B------:R-:W-:Y:S01]  /*115f0*/  VIADD R201, R6, 0xa00 ;  /* 0x00000a0006c97836 */ /* 0x000fe20000000000 */
[C---:B------:R-:W-:Y:S02]  /*11600*/  SEL R200, R197.reuse, 0x2, P2 ;  /* 0x00000002c5c87807 */ /* 0x040fe40001000000 */
[----:B------:R-:W-:-:S03]  /*11610*/  SEL R197, R197, 0x6, !P2 ;  /* 0x00000006c5c57807 */ /* 0x000fc60005000000 */
[----:B------:R-:W-:Y:S01]  /*11620*/  IMAD.IADD R206, R202, 0x1, R200 ;  /* 0x00000001cace7824 */ /* 0x000fe200078e02c8 */
        /* <DEDUP_REMOVED lines=34> */
[----:B------:R-:W-:Y:S01]  /*11850*/  IMAD.MOV.U32 R208, RZ, RZ, 0x30 ;  /* 0x00000030ffd07424 */ /* 0x000fe200078e00ff */
[----:B------:R-:W-:Y:S01]  /*11860*/  R2UR UR7, R209 ;  /* 0x00000000d10772ca */ /* 0x000fe200000e0000 */
        /* <DEDUP_REMOVED lines=79> */
[----:B------:R-:W-:Y:S01]  /*11d60*/  IMAD.MOV.U32 R201, RZ, RZ, 0x40000040 ;  /* 0x40000040ffc97424 */ /* 0x000fe200078e00ff */
        /* <DEDUP_REMOVED lines=21> */
[----:B------:R-:W-:Y:S02]  /*11ec0*/  R2UR UR6, R208 ;  /* 0x00000000d00672ca */ /* 0x000fe400000e0000 */
        /* <DEDUP_REMOVED lines=8> */
[C---:B------:R-:W-:Y:S01]  /*11f50*/  IMAD.IADD R196, R205.reuse, 0x1, R197 ;  /* 0x00000001cdc47824 */ /* 0x040fe200078e02c5 */
[----:B------:R-:W-:Y:S01]  /*11f60*/  R2UR UR4, R206 ;  /* 0x00000000ce0472ca */ /* 0x000fe200000e0000 */
[----:B------:R-:W-:Y:S01]  /*11f70*/  IMAD.IADD R206, R205, 0x1, R200 ;  /* 0x00000001cdce7824 */ /* 0x000fe200078e02c8 */
[----:B------:R-:W-:Y:S01]  /*11f80*/  R2UR UR5, R207 ;  /* 0x00000000cf0572ca */ /* 0x000fe200000e0000 */
[----:B------:R-:W-:-:S02]  /*11f90*/  IMAD.MOV.U32 R207, RZ, RZ, 0x40000040 ;  /* 0x40000040ffcf7424 */ /* 0x000fc400078e00ff */
[----:B------:R-:W-:Y:S02]  /*11fa0*/  IMAD.IADD R200, R200, 0x1, R202 ;  /* 0x00000001c8c87824 */ /* 0x000fe400078e02ca */
[----:B------:R-:W-:-:S05]  /*11fb0*/  IMAD.MOV.U32 R205, RZ, RZ, 0x40 ;  /* 0x00000040ffcd7424 */ /* 0x000fca00078e00ff */
[----:B------:R-:W-:-:S04]  /*11fc0*/  SEL R205, R205, 0x3e, P2 ;  /* 0x0000003ecdcd7807 */ /* 0x000fc80001000000 */
[----:B------:R-:W-:Y:S01]  /*11fd0*/  LOP3.LUT R205, R205, 0x6, RZ, 0xc0, !PT ;  /* 0x00000006cdcd7812 */ /* 0x000fe200078ec0ff */
        /* <DEDUP_REMOVED lines=138> */
[C---:B------:R-:W-:Y:S01]  /*12880*/  FADD.FTZ R171, -R168.reuse, R193 ;  /* 0x000000c1a8ab7221 */ /* 0x040fe20000010100 */
[----:B------:R-:W-:-:S03]  /*12890*/  FMUL.FTZ R193, R168, R169 ;  /* 0x000000a9a8c17220 */ /* 0x000fc60000410000 */
[-C--:B------:R-:W-:Y:S01]  /*128a0*/  FMUL.FTZ R171, R171, R169.reuse ;  /* 0x000000a9abab7220 */ /* 0x080fe20000410000 */
[-CC-:B------:R-:W-:Y:S01]  /*128b0*/  FFMA.FTZ R208, R156, R169.reuse, -R193.reuse ;  /* 0x000000a99cd07223 */ /* 0x180fe200000108c1 */
[-CC-:B------:R-:W-:Y:S01]  /*128c0*/  FFMA.FTZ R156, R159, R169.reuse, -R193.reuse ;  /* 0x000000a99f9c7223 */ /* 0x180fe200000108c1 */
[----:B0-----:R-:W-:Y:S01]  /*128d0*/  FMNMX.FTZ R170, R182, R170, !PT ;  /* 0x000000aab6aa7209 */ /* 0x001fe20007810000 */
[-CC-:B------:R-:W-:Y:S01]  /*128e0*/  FFMA.FTZ R159, R161, R169.reuse, -R193.reuse ;  /* 0x000000a9a19f7223 */ /* 0x180fe200000108c1 */
[-CC-:B------:R-:W-:Y:S01]  /*128f0*/  FFMA.FTZ R174, R165, R169.reuse, -R193.reuse ;  /* 0x000000a9a5ae7223 */ /* 0x180fe200000108c1 */
[-CC-:B------:R-:W-:Y:S01]  /*12900*/  FFMA.FTZ R178, R201, R169.reuse, -R193.reuse ;  /* 0x000000a9c9b27223 */ /* 0x180fe200000108c1 */
[-CC-:B------:R-:W-:Y:S01]  /*12910*/  FFMA.FTZ R152, R152, R169.reuse, -R193.reuse ;  /* 0x000000a998987223 */ /* 0x180fe200000108c1 */
[-CC-:B------:R-:W-:Y:S01]  /*12920*/  FFMA.FTZ R153, R153, R169.reuse, -R193.reuse ;  /* 0x000000a999997223 */ /* 0x180fe200000108c1 */
[----:B------:R0:W2:Y:S01]  /*12930*/  MUFU.EX2 R179, R171 ;  /* 0x000000ab00b37308 */ /* 0x0000a20000000800 */
[-CC-:B------:R-:W-:Y:S01]  /*12940*/  FFMA.FTZ R197, R197, R169.reuse, -R193.reuse ;  /* 0x000000a9c5c57223 */ /* 0x180fe200000108c1 */
[----:B-1----:R-:W-:Y:S01]  /*12950*/  FMNMX.FTZ R170, R183, R170, !PT ;  /* 0x000000aab7aa7209 */ /* 0x002fe20007810000 */
[-CC-:B------:R-:W-:Y:S01]  /*12960*/  FFMA.FTZ R160, R160, R169.reuse, -R193.reuse ;  /* 0x000000a9a0a07223 */ /* 0x180fe200000108c1 */
[-CC-:B------:R-:W-:Y:S01]  /*12970*/  FFMA.FTZ R172, R172, R169.reuse, -R193.reuse ;  /* 0x000000a9acac7223 */ /* 0x180fe200000108c1 */
[-CC-:B------:R-:W-:Y:S01]  /*12980*/  FFMA.FTZ R173, R173, R169.reuse, -R193.reuse ;  /* 0x000000a9adad7223 */ /* 0x180fe200000108c1 */
[-CC-:B------:R-:W-:Y:S01]  /*12990*/  FFMA.FTZ R176, R176, R169.reuse, -R193.reuse ;  /* 0x000000a9b0b07223 */ /* 0x180fe200000108c1 */
[----:B------:R-:W1:Y:S01]  /*129a0*/  SHFL.BFLY PT, R175, R170, 0x2, 0x1f ;  /* 0x0c401f00aaaf7f89 */ /* 0x000e6200000e0000 */
[----:B------:R-:W-:Y:S01]  /*129b0*/  MUFU.EX2 R152, R152 ;  /* 0x0000009800987308 */ /* 0x000fe20000000800 */
[-CC-:B0-----:R-:W-:Y:S01]  /*129c0*/  FFMA.FTZ R171, R164, R169.reuse, -R193.reuse ;  /* 0x000000a9a4ab7223 */ /* 0x181fe200000108c1 */
[-CC-:B------:R-:W-:Y:S01]  /*129d0*/  FFMA.FTZ R177, R177, R169.reuse, -R193.reuse ;  /* 0x000000a9b1b17223 */ /* 0x180fe200000108c1 */
[----:B------:R-:W-:-:S05]  /*129e0*/  FFMA.FTZ R180, R180, R169, -R193 ;  /* 0x000000a9b4b47223 */ /* 0x000fca00000108c1 */
        /* <DEDUP_REMOVED lines=15> */
[----:B-1----:R-:W-:Y:S01]  /*12ae0*/  FMNMX.FTZ R170, R170, R175, !PT ;  /* 0x000000afaaaa7209 */ /* 0x002fe20007810000 */
[----:B------:R-:W-:Y:S01]  /*12af0*/  MUFU.EX2 R197, R197 ;  /* 0x000000c500c57308 */ /* 0x000fe20000000800 */
[----:B------:R-:W-:Y:S01]  /*12b00*/  FFMA.FTZ R175, R200, R169, -R193 ;  /* 0x000000a9c8af7223 */ /* 0x000fe200000108c1 */
[-C--:B------:R-:W-:Y:S01]  /*12b10*/  FMUL.FTZ R49, R49, R179.reuse ;  /* 0x000000b331317220 */ /* 0x080fe20000410000 */
[-C--:B------:R-:W-:Y:S01]  /*12b20*/  FMUL.FTZ R52, R52, R179.reuse ;  /* 0x000000b334347220 */ /* 0x080fe20000410000 */
[----:B------:R-:W0:Y:S01]  /*12b30*/  SHFL.BFLY PT, R161, R170, 0x1, 0x1f ;  /* 0x0c201f00aaa17f89 */ /* 0x000e2200000e0000 */
        /* <DEDUP_REMOVED lines=22> */
[----:B------:R-:W-:Y:S01]  /*12ca0*/  FMUL.FTZ R92, R92, R179 ;  /* 0x000000b35c5c7220 */ /* 0x000fe20000410000 */
[----:B0-----:R-:W-:Y:S01]  /*12cb0*/  FMNMX.FTZ R170, R170, R161, !PT ;  /* 0x000000a1aaaa7209 */ /* 0x001fe20007810000 */
[-C--:B------:R-:W-:Y:S01]  /*12cc0*/  FMUL.FTZ R93, R93, R179.reuse ;  /* 0x000000b35d5d7220 */ /* 0x080fe20000410000 */
[-C--:B------:R-:W-:Y:S01]  /*12cd0*/  FMUL.FTZ R96, R96, R179.reuse ;  /* 0x000000b360607220 */ /* 0x080fe20000410000 */
[----:B------:R-:W-:Y:S01]  /*12ce0*/  FMUL.FTZ R97, R97, R179 ;  /* 0x000000b361617220 */ /* 0x000fe20000410000 */
[----:B------:R-:W-:Y:S01]  /*12cf0*/  MUFU.EX2 R171, R171 ;  /* 0x000000ab00ab7308 */ /* 0x000fe20000000800 */
[C---:B------:R-:W-:Y:S01]  /*12d00*/  FMUL.FTZ R165, R170.reuse, R169 ;  /* 0x000000a9aaa57220 */ /* 0x040fe20000410000 */
[----:B------:R-:W-:Y:S01]  /*12d10*/  FADD.FTZ R161, -R170, R199 ;  /* 0x000000c7aaa17221 */ /* 0x000fe20000010100 */
[-C--:B------:R-:W-:Y:S01]  /*12d20*/  FMUL.FTZ R100, R100, R179.reuse ;  /* 0x000000b364647220 */ /* 0x080fe20000410000 */
[----:B------:R-:W-:Y:S01]  /*12d30*/  FMUL.FTZ R101, R101, R179 ;  /* 0x000000b365657220 */ /* 0x000fe20000410000 */
[-CC-:B------:R-:W-:Y:S01]  /*12d40*/  FFMA.FTZ R201, R155, R169.reuse, -R165.reuse ;  /* 0x000000a99bc97223 */ /* 0x180fe200000108a5 */
[-CC-:B------:R-:W-:Y:S01]  /*12d50*/  FFMA.FTZ R155, R157, R169.reuse, -R165.reuse ;  /* 0x000000a99d9b7223 */ /* 0x180fe200000108a5 */
[----:B------:R-:W-:Y:S01]  /*12d60*/  FFMA.FTZ R157, R162, R169, -R165 ;  /* 0x000000a9a29d7223 */ /* 0x000fe200000108a5 */
[----:B------:R-:W-:-:S02]  /*12d70*/  IMAD.MOV R162, RZ, RZ, -R203 ;  /* 0x000000ffffa27224 */ /* 0x000fc400078e0acb */
[-C--:B------:R-:W-:Y:S01]  /*12d80*/  FMUL.FTZ R161, R161, R169.reuse ;  /* 0x000000a9a1a17220 */ /* 0x080fe20000410000 */
[-CC-:B------:R-:W-:Y:S01]  /*12d90*/  FFMA.FTZ R154, R154, R169.reuse, -R165.reuse ;  /* 0x000000a99a9a7223 */ /* 0x180fe200000108a5 */
[----:B------:R-:W-:Y:S01]  /*12da0*/  MUFU.EX2 R201, R201 ;  /* 0x000000c900c97308 */ /* 0x000fe20000000800 */
[-CC-:B------:R-:W-:Y:S01]  /*12db0*/  FFMA.FTZ R164, R158, R169.reuse, -R165.reuse ;  /* 0x000000a99ea47223 */ /* 0x180fe200000108a5 */
[----:B------:R-:W-:Y:S01]  /*12dc0*/  ISETP.NE.AND P2, PT, R189, R162, PT ;  /* 0x000000a2bd00720c */ /* 0x000fe20003f45270 */
[-CC-:B------:R-:W-:Y:S01]  /*12dd0*/  FFMA.FTZ R158, R163, R169.reuse, -R165.reuse ;  /* 0x000000a9a39e7223 */ /* 0x180fe200000108a5 */
[----:B------:R-:W-:Y:S02]  /*12de0*/  @!P1 VIADD R162, R21, 0x38840 ;  /* 0x0003884015a29836 */ /* 0x000fe40000000000 */
[-CC-:B------:R-:W-:Y:S01]  /*12df0*/  FFMA.FTZ R193, R166, R169.reuse, -R165.reuse ;  /* 0x000000a9a6c17223 */ /* 0x180fe200000108a5 */
[-CC-:B------:R-:W-:Y:S01]  /*12e00*/  FFMA.FTZ R199, R167, R169.reuse, -R165.reuse ;  /* 0x000000a9a7c77223 */ /* 0x180fe200000108a5 */
[-CC-:B------:R-:W-:Y:S01]  /*12e10*/  FFMA.FTZ R181, R181, R169.reuse, -R165.reuse ;  /* 0x000000a9b5b57223 */ /* 0x180fe200000108a5 */
[----:B------:R-:W0:Y:S01]  /*12e20*/  MUFU.EX2 R161, R161 ;  /* 0x000000a100a17308 */ /* 0x000e220000000800 */
[----:B------:R-:W-:Y:S01]  /*12e30*/  @!P1 PRMT R162, RZ, 0x654, R162 ;  /* 0x00000654ffa29816 */ /* 0x000fe200000000a2 */
[-CC-:B------:R-:W-:Y:S01]  /*12e40*/  FFMA.FTZ R200, R202, R169.reuse, -R165.reuse ;  /* 0x000000a9cac87223 */ /* 0x180fe200000108a5 */
[-CC-:B------:R-:W-:Y:S01]  /*12e50*/  FFMA.FTZ R205, R205, R169.reuse, -R165.reuse ;  /* 0x000000a9cdcd7223 */ /* 0x180fe200000108a5 */
[-CC-:B------:R-:W-:Y:S01]  /*12e60*/  FFMA.FTZ R206, R206, R169.reuse, -R165.reuse ;  /* 0x000000a9cece7223 */ /* 0x180fe200000108a5 */
[----:B------:R1:W-:Y:S01]  /*12e70*/  @!P1 SYNCS.ARRIVE.TRANS64.RED.A1T0 RZ, [R162+URZ], RZ ;  /* 0x000000ffa2ff99a7 */ /* 0x0003e2000810043f */
[-CC-:B------:R-:W-:Y:S01]  /*12e80*/  FFMA.FTZ R207, R207, R169.reuse, -R165.reuse ;  /* 0x000000a9cfcf7223 */ /* 0x180fe200000108a5 */
[----:B------:R-:W-:Y:S01]  /*12e90*/  @!P2 IMAD R163, R198, 0x40, R190 ;  /* 0x00000040c6a3a824 */ /* 0x000fe200078e02be */
[----:B------:R-:W2:Y:S01]  /*12ea0*/  MUFU.EX2 R154, R154 ;  /* 0x0000009a009a7308 */ /* 0x000ea20000000800 */
[----:B------:R-:W-:Y:S01]  /*12eb0*/  FFMA.FTZ R198, R204, R169, -R165 ;  /* 0x000000a9ccc67223 */ /* 0x000fe200000108a5 */
[----:B------:R-:W-:Y:S01]  /*12ec0*/  FMUL.FTZ R104, R104, R179 ;  /* 0x000000b368687220 */ /* 0x000fe20000410000 */
[----:B------:R-:W-:-:S02]  /*12ed0*/  @!P2 IMAD R163, R163, 0x4, R2 ;  /* 0x00000004a3a3a824 */ /* 0x000fc400078e0202 */
[----:B------:R-:W-:Y:S01]  /*12ee0*/  FMUL.FTZ R105, R105, R179 ;  /* 0x000000b369697220 */ /* 0x000fe20000410000 */
[-CC-:B-1----:R-:W-:Y:S01]  /*12ef0*/  FFMA.FTZ R162, R182, R169.reuse, -R165.reuse ;  /* 0x000000a9b6a27223 */ /* 0x182fe200000108a5 */
[----:B------:R-:W-:Y:S01]  /*12f00*/  FFMA.FTZ R165, R183, R169, -R165 ;  /* 0x000000a9b7a57223 */ /* 0x000fe200000108a5 */
[-C--:B------:R-:W-:Y:S01]  /*12f10*/  FMUL.FTZ R108, R108, R179.reuse ;  /* 0x000000b36c6c7220 */ /* 0x080fe20000410000 */
[----:B------:R-:W1:Y:S01]  /*12f20*/  MUFU.EX2 R155, R155 ;  /* 0x0000009b009b7308 */ /* 0x000e620000000800 */
[----:B------:R-:W-:Y:S01]  /*12f30*/  @!P2 STS [R163+0x38400], R179 ;  /* 0x038400b3a300a388 */ /* 0x000fe20000000800 */
[-C--:B------:R-:W-:Y:S01]  /*12f40*/  FMUL.FTZ R109, R109, R179.reuse ;  /* 0x000000b36d6d7220 */ /* 0x080fe20000410000 */
[-C--:B------:R-:W-:Y:S01]  /*12f50*/  FMUL.FTZ R112, R112, R179.reuse ;  /* 0x000000b370707220 */ /* 0x080fe20000410000 */
[-C--:B------:R-:W-:Y:S01]  /*12f60*/  FMUL.FTZ R113, R113, R179.reuse ;  /* 0x000000b371717220 */ /* 0x080fe20000410000 */
[----:B0-----:R0:W-:Y:S01]  /*12f70*/  @!P2 STS [R163+0x38420], R161 ;  /* 0x038420a1a300a388 */ /* 0x0011e20000000800 */
        /* <DEDUP_REMOVED lines=8> */
[----:B------:R-:W-:Y:S01]  /*13000*/  FMUL.FTZ R129, R129, R179 ;  /* 0x000000b381817220 */ /* 0x000fe20000410000 */
[----:B0-----:R-:W-:Y:S01]  /*13010*/  FFMA.FTZ R163, R179, R15, R152 ;  /* 0x0000000fb3a37223 */ /* 0x001fe20000010098 */
[----:B--2---:R-:W-:Y:S01]  /*13020*/  FFMA.FTZ R15, R161, R20, R154 ;  /* 0x00000014a10f7223 */ /* 0x004fe2000001009a */
[C---:B------:R-:W-:Y:S01]  /*13030*/  F2FP.F16.F32.PACK_AB R152, R153.reuse, R152 ;  /* 0x000000989998723e */ /* 0x040fe200000000ff */
[----:B------:R-:W0:Y:S01]  /*13040*/  MUFU.EX2 R157, R157 ;  /* 0x0000009d009d7308 */ /* 0x000e220000000800 */
[----:B------:R-:W-:Y:S01]  /*13050*/  FADD.FTZ R20, R153, R163 ;  /* 0x000000a399147221 */ /* 0x000fe20000010000 */
[C---:B------:R-:W-:Y:S01]  /*13060*/  FADD.FTZ R163, R201.reuse, R15 ;  /* 0x0000000fc9a37221 */ /* 0x040fe20000010000 */
[----:B------:R-:W-:Y:S01]  /*13070*/  F2FP.F16.F32.PACK_AB R153, R201, R154 ;  /* 0x0000009ac999723e */ /* 0x000fe200000000ff */
[-C--:B------:R-:W-:Y:S01]  /*13080*/  FMUL.FTZ R132, R132, R179.reuse ;  /* 0x000000b384847220 */ /* 0x080fe20000410000 */
[----:B------:R-:W-:Y:S01]  /*13090*/  FADD.FTZ R154, R208, R20 ;  /* 0x00000014d09a7221 */ /* 0x000fe20000010000 */
[----:B-1----:R-:W-:Y:S01]  /*130a0*/  FADD.FTZ R20, R155, R163 ;  /* 0x000000a39b147221 */ /* 0x002fe20000010000 */
[-C--:B------:R-:W-:Y:S01]  /*130b0*/  FMUL.FTZ R133, R133, R179.reuse ;  /* 0x000000b385857220 */ /* 0x080fe20000410000 */
[----:B------:R-:W1:Y:S01]  /*130c0*/  MUFU.EX2 R158, R158 ;  /* 0x0000009e009e7308 */ /* 0x000e620000000800 */
[-C--:B------:R-:W-:Y:S01]  /*130d0*/  FMUL.FTZ R136, R136, R179.reuse ;  /* 0x000000b388887220 */ /* 0x080fe20000410000 */
[----:B---3--:R-:W-:Y:S01]  /*130e0*/  FADD.FTZ R166, R164, R20 ;  /* 0x00000014a4a67221 */ /* 0x008fe20000010000 */
        /* <DEDUP_REMOVED lines=8> */
[----:B------:R-:W-:Y:S01]  /*13170*/  FADD.FTZ R163, R197, R154 ;  /* 0x0000009ac5a37221 */ /* 0x000fe20000010000 */
[----:B0-----:R-:W-:Y:S01]  /*13180*/  FADD.FTZ R166, R157, R166 ;  /* 0x000000a69da67221 */ /* 0x001fe20000010000 */
[----:B------:R-:W-:Y:S01]  /*13190*/  F2FP.F16.F32.PACK_AB R154, R197, R208 ;  /* 0x000000d0c59a723e */ /* 0x000fe200000000ff */
[----:B------:R-:W-:Y:S01]  /*131a0*/  FMUL.FTZ R26, R26, R161 ;  /* 0x000000a11a1a7220 */ /* 0x000fe20000410000 */
[----:B------:R-:W-:Y:S01]  /*131b0*/  FADD.FTZ R163, R156, R163 ;  /* 0x000000a39ca37221 */ /* 0x000fe20000010000 */
[----:B------:R-:W0:Y:S01]  /*131c0*/  MUFU.EX2 R199, R199 ;  /* 0x000000c700c77308 */ /* 0x000e220000000800 */
[C---:B-1----:R-:W-:Y:S01]  /*131d0*/  FADD.FTZ R183, R158.reuse, R166 ;  /* 0x000000a69eb77221 */ /* 0x042fe20000010000 */
[----:B------:R-:W-:Y:S01]  /*131e0*/  F2FP.F16.F32.PACK_AB R157, R158, R157 ;  /* 0x0000009d9e9d723e */ /* 0x000fe200000000ff */
[----:B------:R-:W-:Y:S01]  /*131f0*/  FADD.FTZ R202, R160, R163 ;  /* 0x000000a3a0ca7221 */ /* 0x000fe20000010000 */
[----:B------:R-:W-:Y:S01]  /*13200*/  F2FP.F16.F32.PACK_AB R155, R164, R155 ;  /* 0x0000009ba49b723e */ /* 0x000fe200000000ff */
[----:B------:R-:W-:Y:S01]  /*13210*/  BAR.SYNC.DEFER_BLOCKING 0xf, 0x100 ;  /* 0x03c4000000007b1d */ /* 0x000fe20000010000 */
[----:B------:R-:W-:Y:S01]  /*13220*/  F2FP.F16.F32.PACK_AB R158, R171, R159 ;  /* 0x0000009fab9e723e */ /* 0x000fe200000000ff */
[----:B------:R-:W-:Y:S01]  /*13230*/  FADD.FTZ R202, R159, R202 ;  /* 0x000000ca9fca7221 */ /* 0x000fe20000010000 */
[----:B------:R-:W-:Y:S01]  /*13240*/  F2FP.F16.F32.PACK_AB R156, R160, R156 ;  /* 0x0000009ca09c723e */ /* 0x000fe200000000ff */
        /* <DEDUP_REMOVED lines=72> */
[----:B0-----:R-:W-:Y:S01]  /*136d0*/  F2FP.F16.F32.PACK_AB R159, R199, R193 ;  /* 0x000000c1c79f723e */ /* 0x001fe200000000ff */
[----:B------:R0:W-:Y:S01]  /*136e0*/  STSM.16.M88.4 [R210+0x36400], R152 ;  /* 0x03640098d2007844 */ /* 0x0001e20000000200 */
[----:B------:R-:W4:Y:S01]  /*136f0*/  MUFU.EX2 R178, R178 ;  /* 0x000000b200b27308 */ /* 0x000f220000000800 */
[----:B-1----:R-:W-:Y:S01]  /*13700*/  F2FP.F16.F32.PACK_AB R160, R175, R174 ;  /* 0x000000aeafa0723e */ /* 0x002fe200000000ff */
[----:B------:R-:W-:Y:S01]  /*13710*/  IMAD.MOV.U32 R197, RZ, RZ, 0x40000040 ;  /* 0x40000040ffc57424 */ /* 0x000fe200078e00ff */
[----:B--2---:R-:W-:Y:S01]  /*13720*/  F2FP.F16.F32.PACK_AB R161, R200, R181 ;  /* 0x000000b5c8a1723e */ /* 0x004fe200000000ff */
[----:B------:R1:W-:Y:S01]  /*13730*/  STSM.16.M88.4 [R212], R156 ;  /* 0x0000009cd4007844 */ /* 0x0003e20000000200 */
[----:B---3--:R-:W-:Y:S01]  /*13740*/  F2FP.F16.F32.PACK_AB R163, R182, R198 ;  /* 0x000000c6b6a3723e */ /* 0x008fe200000000ff */
[----:B------:R-:W-:Y:S01]  /*13750*/  FADD.FTZ R171, R171, R202 ;  /* 0x000000caabab7221 */ /* 0x000fe20000010000 */
[----:B------:R-:W-:Y:S01]  /*13760*/  ISETP.GT.AND P2, PT, R195, RZ, PT ;  /* 0x000000ffc300720c */ /* 0x000fe20003f44270 */
[----:B------:R-:W-:Y:S01]  /*13770*/  MUFU.EX2 R177, R177 ;  /* 0x000000b100b17308 */ /* 0x000fe20000000800 */
[----:B------:R-:W-:-:S02]  /*13780*/  @!P1 VIADD R21, R21, 0x38860 ;  /* 0x0003886015159836 */ /* 0x000fc40000000000 */
[----:B------:R-:W-:-:S04]  /*13790*/  FADD.FTZ R174, R174, R171 ;  /* 0x000000abaeae7221 */ /* 0x000fc80000010000 */
[----:B------:R-:W-:Y:S01]  /*137a0*/  FADD.FTZ R175, R175, R174 ;  /* 0x000000aeafaf7221 */ /* 0x000fe20000010000 */
[----:B------:R-:W-:Y:S01]  /*137b0*/  @!P1 PRMT R21, RZ, 0x654, R21 ;  /* 0x00000654ff159816 */ /* 0x000fe20000000015 */
[----:B------:R-:W2:Y:S01]  /*137c0*/  MUFU.EX2 R180, R180 ;  /* 0x000000b400b47308 */ /* 0x000ea20000000800 */
[----:B----4-:R-:W-:-:S07]  /*137d0*/  F2FP.F16.F32.PACK_AB R164, R178, R176 ;  /* 0x000000b0b2a4723e */ /* 0x010fce00000000ff */
[----:B------:R-:W-:Y:S08]  /*137e0*/  MUFU.EX2 R15, R206 ;  /* 0x000000ce000f7308 */ /* 0x000ff00000000800 */
[----:B------:R-:W3:Y:S01]  /*137f0*/  MUFU.EX2 R20, R207 ;  /* 0x000000cf00147308 */ /* 0x000ee20000000800 */
[----:B--2---:R-:W-:-:S07]  /*13800*/  F2FP.F16.F32.PACK_AB R166, R180, R177 ;  /* 0x000000b1b4a6723e */ /* 0x004fce00000000ff */
[----:B------:R2:W-:Y:S08]  /*13810*/  MUFU.EX2 R201, R162 ;  /* 0x000000a200c97308 */ /* 0x0005f00000000800 */
[----:B------:R3:W4:Y:S01]  /*13820*/  MUFU.EX2 R179, R165 ;  /* 0x000000a500b37308 */ /* 0x0007220000000800 */
[----:B--2---:R-:W-:Y:S01]  /*13830*/  F2FP.F16.F32.PACK_AB R162, R173, R172 ;  /* 0x000000acada2723e */ /* 0x004fe200000000ff */
[----:B------:R-:W-:-:S04]  /*13840*/  FADD.FTZ R172, R172, R175 ;  /* 0x000000afacac7221 */ /* 0x000fc80000010000 */
[----:B------:R1:W-:Y:S01]  /*13850*/  STSM.16.M88.4 [R214], R160 ;  /* 0x000000a0d6007844 */ /* 0x0003e20000000200 */
[----:B------:R-:W-:Y:S01]  /*13860*/  FADD.FTZ R173, R173, R172 ;  /* 0x000000acadad7221 */ /* 0x000fe20000010000 */
[----:B---3--:R-:W-:-:S03]  /*13870*/  F2FP.F16.F32.PACK_AB R165, R20, R15 ;  /* 0x0000000f14a5723e */ /* 0x008fc600000000ff */
[----:B------:R-:W-:-:S04]  /*13880*/  FADD.FTZ R173, R176, R173 ;  /* 0x000000adb0ad7221 */ /* 0x000fc80000010000 */
[----:B------:R-:W-:Y:S01]  /*13890*/  FADD.FTZ R178, R178, R173 ;  /* 0x000000adb2b27221 */ /* 0x000fe20000010000 */
[----:B----4-:R-:W-:-:S05]  /*138a0*/  F2FP.F16.F32.PACK_AB R167, R179, R201 ;  /* 0x000000c9b3a7723e */ /* 0x010fca00000000ff */
[----:B------:R1:W-:Y:S01]  /*138b0*/  STSM.16.M88.4 [R213], R164 ;  /* 0x000000a4d5007844 */ /* 0x0003e20000000200 */
[----:B------:R-:W-:-:S06]  /*138c0*/  WARPGROUP.ARRIVE ;  /* 0x00000000000079c5 */ /* 0x000fcc0000000000 */
        /* <DEDUP_REMOVED lines=11> */
[----:B------:R-:W-:Y:S01]  /*13980*/  R2UR UR6, R152 ;  /* 0x00000000980672ca */ /* 0x000fe200000e0000 */
[----:B------:R-:W-:Y:S01]  /*13990*/  FADD.FTZ R152, R193, R183 ;  /* 0x000000b7c1987221 */ /* 0x000fe20000010000 */
[----:B------:R-:W-:Y:S01]  /*139a0*/  R2UR UR7, R153 ;  /* 0x00000000990772ca */ /* 0x000fe200000e0000 */
[----:B------:R-:W-:Y:S02]  /*139b0*/  IMAD.MOV.U32 R193, RZ, RZ, R168 ;  /* 0x000000ffffc17224 */ /* 0x000fe400078e00a8 */
[----:B------:R-:W-:Y:S01]  /*139c0*/  FADD.FTZ R152, R199, R152 ;  /* 0x00000098c7987221 */ /* 0x000fe20000010000 */
[----:B------:R-:W-:-:S03]  /*139d0*/  IMAD.MOV.U32 R199, RZ, RZ, R170 ;  /* 0x000000ffffc77224 */ /* 0x000fc600078e00aa */
[----:B------:R-:W-:-:S04]  /*139e0*/  FADD.FTZ R181, R181, R152 ;  /* 0x00000098b5b57221 */ /* 0x000fc80000010000 */
[----:B------:R-:W-:-:S04]  /*139f0*/  FADD.FTZ R181, R200, R181 ;  /* 0x000000b5c8b57221 */ /* 0x000fc80000010000 */
[----:B------:R-:W-:Y:S01]  /*13a00*/  FADD.FTZ R181, R198, R181 ;  /* 0x000000b5c6b57221 */ /* 0x000fe20000010000 */
[----:B------:R-:W-:-:S03]  /*13a10*/  IMAD.MOV.U32 R198, RZ, RZ, R18 ;  /* 0x000000ffffc67224 */ /* 0x000fc600078e0012 */
[----:B------:R-:W-:-:S04]  /*13a20*/  FADD.FTZ R182, R182, R181 ;  /* 0x000000b5b6b67221 */ /* 0x000fc80000010000 */
[----:B------:R-:W-:-:S04]  /*13a30*/  FADD.FTZ R15, R15, R182 ;  /* 0x000000b60f0f7221 */ /* 0x000fc80000010000 */
[----:B------:R-:W-:Y:S01]  /*13a40*/  FADD.FTZ R20, R20, R15 ;  /* 0x0000000f14147221 */ /* 0x000fe20000010000 */
[----:B------:R-:W-:-:S03]  /*13a50*/  FADD.FTZ R15, R177, R178 ;  /* 0x000000b2b10f7221 */ /* 0x000fc60000010000 */
[----:B------:R-:W-:Y:S01]  /*13a60*/  FADD.FTZ R20, R201, R20 ;  /* 0x00000014c9147221 */ /* 0x000fe20000010000 */
[----:B------:R-:W-:-:S03]  /*13a70*/  FADD.FTZ R15, R180, R15 ;  /* 0x0000000fb40f7221 */ /* 0x000fc60000010000 */
[----:B------:R-:W-:Y:S01]  /*13a80*/  FADD.FTZ R20, R179, R20 ;  /* 0x00000014b3147221 */ /* 0x000fe20000010000 */
[----:B------:R-:W-:Y:S02]  /*13a90*/  WARPGROUP.DEPBAR.LE gsb0, 0x0 ;  /* 0x00008000000079c5 */ /* 0x000fe40000010000 */
[----:B------:R-:W-:-:S06]  /*13aa0*/  WARPGROUP.ARRIVE ;  /* 0x00000000000079c5 */ /* 0x000fcc0000000000 */
        /* <DEDUP_REMOVED lines=17> */
[----:B0-----:R-:W-:-:S04]  /*13bc0*/  VIADD R21, R195, 0xffffffff ;  /* 0xffffffffc3157836 */ /* 0x001fc80000000000 */
[----:B------:R-:W-:Y:S01]  /*13bd0*/  IMAD.MOV.U32 R195, RZ, RZ, R21 ;  /* 0x000000ffffc37224 */ /* 0x000fe200078e0015 */
[----:B-1----:R-:W-:Y:S06]  /*13be0*/  @P2 BRA `(.L_x_5704) ;  /* 0xffffffc800742947 */ /* 0x002fec000383ffff */
.L_x_5693:
[----:B------:R-:W-:Y:S05]  /*13bf0*/  BSYNC B0 ;  /* 0x0000000000007941 */ /* 0x000fea0003800000 */
.L_x_5692:
[----:B------:R-:W0:Y:S01]  /*13c00*/  SHFL.BFLY PT, R0, R15, 0x2, 0x1f ;  /* 0x0c401f000f007f89 */ /* 0x000e2200000e0000 */
[----:B------:R-:W-:Y:S02]  /*13c10*/  IMAD.MOV R6, RZ, RZ, -R203 ;  /* 0x000000ffff067224 */ /* 0x000fe400078e0acb */
[----:B------:R-:W-:Y:S01]  /*13c20*/  VIADD R172, R18, 0x1 ;  /* 0x0000000112ac7836 */ /* 0x000fe20000000000 */
[----:B------:R-:W1:Y:S01]  /*13c30*/  SHFL.BFLY PT, R5, R20, 0x2, 0x1f ;  /* 0x0c401f0014057f89 */ /* 0x000e6200000e0000 */
[----:B------:R-:W-:Y:S01]  /*13c40*/  IMAD.MOV.U32 R21, RZ, RZ, -0x800000 ;  /* 0xff800000ff157424 */ /* 0x000fe200078e00ff */
[----:B------:R-:W-:Y:S08]  /*13c50*/  BAR.ARV 0x8, 0x100 ;  /* 0x0204000000007b1d */ /* 0x000ff00000002000 */
[----:B------:R-:W-:Y:S01]  /*13c60*/  BAR.SYNC.DEFER_BLOCKING 0xf, 0x100 ;  /* 0x03c4000000007b1d */ /* 0x000fe20000010000 */
[----:B------:R-:W-:Y:S01]  /*13c70*/  ISETP.NE.AND P0, PT, R189, R6, PT ;  /* 0x00000006bd00720c */ /* 0x000fe20003f05270 */
[----:B------:R-:W-:Y:S01]  /*13c80*/  VIADD R226, R226, 0x1 ;  /* 0x00000001e2e27836 */ /* 0x000fe20000000000 */
[----:B------:R-:W-:-:S04]  /*13c90*/  ISETP.NE.AND P1, PT, R172, 0x2, PT ;  /* 0x00000002ac00780c */ /* 0x000fc80003f25270 */
[----:B------:R-:W-:Y:S01]  /*13ca0*/  SEL R6, RZ, 0x1, P1 ;  /* 0x00000001ff067807 */ /* 0x000fe20000800000 */
[----:B0-----:R-:W-:-:S03]  /*13cb0*/  FADD.FTZ R4, R0, R15 ;  /* 0x0000000f00047221 */ /* 0x001fc60000010000 */
[----:B------:R-:W-:Y:S01]  /*13cc0*/  LOP3.LUT R19, R19, R6, RZ, 0x3c, !PT ;  /* 0x0000000613137212 */ /* 0x000fe200078e3cff */
[----:B-1----:R-:W-:Y:S01]  /*13cd0*/  FADD.FTZ R5, R5, R20 ;  /* 0x0000001405057221 */ /* 0x002fe20000010000 */
[----:B------:R-:W0:Y:S01]  /*13ce0*/  SHFL.BFLY PT, R3, R4, 0x1, 0x1f ;  /* 0x0c201f0004037f89 */ /* 0x000e2200000e0000 */
[----:B------:R-:W-:-:S03]  /*13cf0*/  IMAD.MOV.U32 R20, RZ, RZ, -0x800000 ;  /* 0xff800000ff147424 */ /* 0x000fc600078e00ff */
[----:B------:R-:W1:Y:S01]  /*13d00*/  SHFL.BFLY PT, R0, R5, 0x1, 0x1f ;  /* 0x0c201f0005007f89 */ /* 0x000e6200000e0000 */
[----:B0-----:R-:W-:Y:S01]  /*13d10*/  FADD.FTZ R7, R4, R3 ;  /* 0x0000000304077221 */ /* 0x001fe20000010000 */
[----:B------:R-:W-:Y:S02]  /*13d20*/  IMAD.MOV.U32 R3, RZ, RZ, RZ ;  /* 0x000000ffff037224 */ /* 0x000fe400078e00ff */
[----:B------:R-:W-:Y:S02]  /*13d30*/  IMAD.MOV.U32 R4, RZ, RZ, RZ ;  /* 0x000000ffff047224 */ /* 0x000fe400078e00ff */
[----:B-1----:R-:W-:Y:S01]  /*13d40*/  FADD.FTZ R0, R5, R0 ;  /* 0x0000000005007221 */ /* 0x002fe20000010000 */
[----:B------:R-:W-:Y:S01]  /*13d50*/  FSETP.NE.FTZ.AND P2, PT, R7, RZ, PT ;  /* 0x000000ff0700720b */ /* 0x000fe20003f55000 */
[----:B------:R-:W-:-:S03]  /*13d60*/  @!P0 IMAD R5, R18, 0x40, R190 ;  /* 0x0000004012058824 */ /* 0x000fc600078e02be */
[----:B------:R-:W-:Y:S01]  /*13d70*/  FSETP.NE.FTZ.AND P3, PT, R0, RZ, PT ;  /* 0x000000ff0000720b */ /* 0x000fe20003f75000 */
[----:B------:R-:W-:-:S08]  /*13d80*/  @!P0 IMAD R5, R5, 0x4, R2 ;  /* 0x0000000405058824 */ /* 0x000fd000078e0202 */
[----:B------:R-:W0:Y:S01]  /*13d90*/  @P2 MUFU.RCP R3, R7 ;  /* 0x0000000700032308 */ /* 0x000e220000001000 */
[----:B------:R-:W-:-:S03]  /*13da0*/  @P2 FMUL.FTZ R18, R169, 0.69314718246459960938 ;  /* 0x3f317218a9122820 */ /* 0x000fc60000410000 */
[----:B------:R-:W-:-:S04]  /*13db0*/  @P3 FMUL.FTZ R169, R169, 0.69314718246459960938 ;  /* 0x3f317218a9a93820 */ /* 0x000fc80000410000 */
[----:B------:R-:W1:Y:S08]  /*13dc0*/  @P3 MUFU.RCP R4, R0 ;  /* 0x0000000000043308 */ /* 0x000e700000001000 */
[----:B------:R-:W2:Y:S01]  /*13dd0*/  @P2 MUFU.LG2 R2, R7 ;  /* 0x0000000700022308 */ /* 0x000ea20000000c00 */
[-C--:B0-----:R-:W-:Y:S01]  /*13de0*/  FMUL.FTZ R171, R32, R3.reuse ;  /* 0x0000000320ab7220 */ /* 0x081fe20000410000 */
[----:B------:R0:W-:Y:S01]  /*13df0*/  @!P0 STS [R5+0x38400], R3 ;  /* 0x0384000305008388 */ /* 0x0001e20000000800 */
[-C--:B------:R-:W-:Y:S01]  /*13e00*/  FMUL.FTZ R166, R33, R3.reuse ;  /* 0x0000000321a67220 */ /* 0x080fe20000410000 */
[-C--:B------:R-:W-:Y:S01]  /*13e10*/  FMUL.FTZ R24, R24, R3.reuse ;  /* 0x0000000318187220 */ /* 0x080fe20000410000 */
[-C--:B------:R-:W-:Y:S01]  /*13e20*/  FMUL.FTZ R25, R25, R3.reuse ;  /* 0x0000000319197220 */ /* 0x080fe20000410000 */
[-C--:B------:R-:W-:Y:S01]  /*13e30*/  FMUL.FTZ R28, R28, R3.reuse ;  /* 0x000000031c1c7220 */ /* 0x080fe20000410000 */
[-C--:B------:R-:W-:Y:S01]  /*13e40*/  FMUL.FTZ R29, R29, R3.reuse ;  /* 0x000000031d1d7220 */ /* 0x080fe20000410000 */
[----:B------:R-:W3:Y:S01]  /*13e50*/  @P3 MUFU.LG2 R32, R0 ;  /* 0x0000000000203308 */ /* 0x000ee20000000c00 */
        /* <DEDUP_REMOVED lines=65> */
[----:B------:R-:W-:Y:S01]  /*14270*/  FMUL.FTZ R13, R66, R4 ;  /* 0x00000004420d7220 */ /* 0x000fe20000410000 */
[----:B------:R-:W-:Y:S01]  /*14280*/  @P2 FFMA.FTZ R21, R18, R168, R33 ;  /* 0x000000a812152223 */ /* 0x000fe20000010021 */
[----:B------:R-:W-:Y:S01]  /*14290*/  PLOP3.LUT P0, PT, PT, PT, PT, 0x8, 0x0 ;  /* 0x000000000000781c */ /* 0x000fe20003f0e170 */
[-C--:B------:R-:W-:Y:S01]  /*142a0*/  FMUL.FTZ R26, R26, R4.reuse ;  /* 0x000000041a1a7220 */ /* 0x080fe20000410000 */
[-C--:B------:R-:W-:Y:S01]  /*142b0*/  FMUL.FTZ R27, R30, R4.reuse ;  /* 0x000000041e1b7220 */ /* 0x080fe20000410000 */
[-C--:B------:R-:W-:Y:S01]  /*142c0*/  FMUL.FTZ R31, R31, R4.reuse ;  /* 0x000000041f1f7220 */ /* 0x080fe20000410000 */
[-C--:B0-----:R-:W-:Y:S01]  /*142d0*/  FMUL.FTZ R3, R34, R4.reuse ;  /* 0x0000000422037220 */ /* 0x081fe20000410000 */
        /* <DEDUP_REMOVED lines=58> */
.L_x_5627:
[----:B------:R-:W-:Y:S05]  /*14680*/  BSYNC B7 ;  /* 0x0000000000077941 */ /* 0x000fea0003800000 */
.L_x_5625:
[----:B------:R-:W0:Y:S08]  /*14690*/  S2UR UR5, SR_CgaCtaId ;  /* 0x00000000000579c3 */ /* 0x000e300000008800 */
[----:B------:R-:W-:Y:S06]  /*146a0*/  BAR.SYNC.DEFER_BLOCKING 0x5, 0x180 ;  /* 0x0146000000007b1d */ /* 0x000fec0000010000 */
[----:B------:R-:W-:Y:S01]  /*146b0*/  UMOV UR4, 0x400 ;  /* 0x0000040000047882 */ /* 0x000fe20000000000 */
[----:B------:R-:W-:Y:S01]  /*146c0*/  BSSY B0, `(.L_x_5705) ;  /* 0x00002e8000007945 */ /* 0x000fe20003800000 */
[----:B0-----:R-:W-:-:S06]  /*146d0*/  ULEA UR4, UR5, UR4, 0x18 ;  /* 0x0000000405047291 */ /* 0x001fcc000f8ec03f */
[----:B------:R-:W-:-:S05]  /*146e0*/  IMAD.U32 R2, RZ, RZ, UR4 ;  /* 0x00000004ff027e24 */ /* 0x000fca000f8e00ff */
[----:B------:R0:W1:Y:S01]  /*146f0*/  LDS.128 R32, [R2+0x388d0] ;  /* 0x0388d00002207984 */ /* 0x0000620000000c00 */
[----:B------:R-:W-:Y:S06]  /*14700*/  BAR.ARV 0x4, 0x180 ;  /* 0x0106000000007b1d */ /* 0x000fec0000002000 */
[----:B------:R-:W-:Y:S05]  /*14710*/  @P0 BRA `(.L_x_5706) ;  /* 0x0000002000140947 */ /* 0x000fea0003800000 */
[----:B------:R-:W2:Y:S01]  /*14720*/  LDL R4, [R1+0xc] ;  /* 0x00000c0001047983 */ /* 0x000ea20000100800 */
[----:B------:R-:W-:Y:S01]  /*14730*/  F2FP.F16.F32.PACK_AB R24, R25, R24 ;  /* 0x000000181918723e */ /* 0x000fe200000000ff */
[----:B------:R-:W-:Y:S01]  /*14740*/  ULDC.64 UR4, c[0x0][0xd00] ;  /* 0x0003400000047ab9 */ /* 0x000fe20000000a00 */
[----:B------:R-:W-:Y:S01]  /*14750*/  F2FP.F16.F32.PACK_AB R25, R0, R26 ;  /* 0x0000001a0019723e */ /* 0x000fe200000000ff */
[----:B------:R-:W3:Y:S01]  /*14760*/  S2R R41, SR_SWINHI ;  /* 0x0000000000297919 */ /* 0x000ee20000002f00 */
        /* <DEDUP_REMOVED lines=16> */
[----:B------:R-:W-:Y:S02]  /*14870*/  MOV R36, R2 ;  /* 0x0000000200247202 */ /* 0x000fe40000000f00 */
[----:B---3--:R-:W-:Y:S02]  /*14880*/  MOV R37, R41 ;  /* 0x0000002900257202 */ /* 0x008fe40000000f00 */
        /* <DEDUP_REMOVED lines=25> */
[----:B------:R-:W-:Y:S01]  /*14a20*/  F2FP.F16.F32.PACK_AB R147, R151, R150 ;  /* 0x000000969793723e */ /* 0x000fe200000000ff */
[----:B------:R-:W-:Y:S01]  /*14a30*/  BAR.SYNC.DEFER_BLOCKING 0x1, 0x100 ;  /* 0x0044000000007b1d */ /* 0x000fe20000010000 */
[----:B--2---:R-:W-:-:S03]  /*14a40*/  IMAD.WIDE R40, R4, 0x2, R36 ;  /* 0x0000000204287825 */ /* 0x004fc600078e0224 */
[C---:B------:R-:W-:Y:S02]  /*14a50*/  LOP3.LUT R45, R40.reuse, 0x380, RZ, 0xc0, !PT ;  /* 0x00000380282d7812 */ /* 0x040fe400078ec0ff */
[C---:B------:R-:W-:Y:S02]  /*14a60*/  IADD3 R0, P1, R40.reuse, 0x20, RZ ;  /* 0x0000002028007810 */ /* 0x040fe40007f3e0ff */
[----:B------:R-:W-:Y:S02]  /*14a70*/  SHF.R.U64 R45, R45, 0x3, RZ ;  /* 0x000000032d2d7819 */ /* 0x000fe400000012ff */
[C---:B------:R-:W-:Y:S02]  /*14a80*/  IADD3 R28, P4, R40.reuse, 0x60, RZ ;  /* 0x00000060281c7810 */ /* 0x040fe40007f9e0ff */
[----:B------:R-:W-:Y:S01]  /*14a90*/  LOP3.LUT R44, R45, R40, RZ, 0x3c, !PT ;  /* 0x000000282d2c7212 */ /* 0x000fe200078e3cff */
[--C-:B------:R-:W-:Y:S01]  /*14aa0*/  IMAD.MOV.U32 R45, RZ, RZ, R41.reuse ;  /* 0x000000ffff2d7224 */ /* 0x100fe200078e0029 */
[----:B------:R-:W-:Y:S01]  /*14ab0*/  IADD3 R4, P0, R40, 0x40, RZ ;  /* 0x0000004028047810 */ /* 0x000fe20007f1e0ff */
[----:B------:R-:W-:Y:S01]  /*14ac0*/  IMAD.X R29, RZ, RZ, R41, P4 ;  /* 0x000000ffff1d7224 */ /* 0x000fe200020e0629 */
[----:B------:R-:W-:-:S02]  /*14ad0*/  LOP3.LUT R169, R0, 0x380, RZ, 0xc0, !PT ;  /* 0x0000038000a97812 */ /* 0x000fc400078ec0ff */
[----:B------:R-:W-:Y:S02]  /*14ae0*/  LOP3.LUT R175, R28, 0x380, RZ, 0xc0, !PT ;  /* 0x000003801caf7812 */ /* 0x000fe400078ec0ff */
[----:B------:R-:W-:Y:S02]  /*14af0*/  MOV R44, R44 ;  /* 0x0000002c002c7202 */ /* 0x000fe40000000f00 */
[----:B------:R-:W-:Y:S02]  /*14b00*/  LOP3.LUT R173, R4, 0x380, RZ, 0xc0, !PT ;  /* 0x0000038004ad7812 */ /* 0x000fe400078ec0ff */
[----:B------:R-:W-:Y:S01]  /*14b10*/  SHF.R.U64 R169, R169, 0x3, RZ ;  /* 0x00000003a9a97819 */ /* 0x000fe200000012ff */
[----:B------:R2:W-:Y:S01]  /*14b20*/  STSM.16.M88.4 [R44], R24 ;  /* 0x000000182c007844 */ /* 0x0005e20000000200 */
[----:B-----5:R-:W-:Y:S02]  /*14b30*/  IADD3 R30, P3, R40, 0x2000, RZ ;  /* 0x00002000281e7810 */ /* 0x020fe40007f7e0ff */
[----:B------:R-:W-:-:S02]  /*14b40*/  SHF.R.U64 R175, R175, 0x3, RZ ;  /* 0x00000003afaf7819 */ /* 0x000fc400000012ff */
[C---:B-1----:R-:W-:Y:S01]  /*14b50*/  IADD3 R32, P5, R40.reuse, 0x2040, RZ ;  /* 0x0000204028207810 */ /* 0x042fe20007fbe0ff */
[--C-:B------:R-:W-:Y:S01]  /*14b60*/  IMAD.X R31, RZ, RZ, R41.reuse, P3 ;  /* 0x000000ffff1f7224 */ /* 0x100fe200018e0629 */
[----:B------:R-:W-:Y:S02]  /*14b70*/  SHF.R.U64 R173, R173, 0x3, RZ ;  /* 0x00000003adad7819 */ /* 0x000fe400000012ff */
[----:B------:R-:W-:Y:S01]  /*14b80*/  IADD3 R48, P6, R40, 0x2020, RZ ;  /* 0x0000202028307810 */ /* 0x000fe20007fde0ff */
[--C-:B------:R-:W-:Y:S01]  /*14b90*/  IMAD.X R53, RZ, RZ, R41.reuse, P5 ;  /* 0x000000ffff357224 */ /* 0x100fe200028e0629 */
[----:B------:R-:W-:Y:S02]  /*14ba0*/  LOP3.LUT R28, R175, R28, RZ, 0x3c, !PT ;  /* 0x0000001caf1c7212 */ /* 0x000fe400078e3cff */
[----:B------:R-:W-:Y:S01]  /*14bb0*/  LOP3.LUT R175, R32, 0x380, RZ, 0xc0, !PT ;  /* 0x0000038020af7812 */ /* 0x000fe200078ec0ff */
[--C-:B------:R-:W-:Y:S01]  /*14bc0*/  IMAD.X R49, RZ, RZ, R41.reuse, P6 ;  /* 0x000000ffff317224 */ /* 0x100fe200030e0629 */
[----:B------:R-:W-:Y:S01]  /*14bd0*/  IADD3 R68, P4, R40, 0x4040, RZ ;  /* 0x0000404028447810 */ /* 0x000fe20007f9e0ff */
[--C-:B--2---:R-:W-:Y:S01]  /*14be0*/  IMAD.X R25, RZ, RZ, R41.reuse, P1 ;  /* 0x000000ffff197224 */ /* 0x104fe200008e0629 */
[----:B------:R-:W-:Y:S01]  /*14bf0*/  LOP3.LUT R24, R169, R0, RZ, 0x3c, !PT ;  /* 0x00000000a9187212 */ /* 0x000fe200078e3cff */
[--C-:B------:R-:W-:Y:S01]  /*14c00*/  IMAD.X R27, RZ, RZ, R41.reuse, P0 ;  /* 0x000000ffff1b7224 */ /* 0x100fe200000e0629 */
[----:B------:R-:W-:Y:S01]  /*14c10*/  LOP3.LUT R169, R30, 0x380, RZ, 0xc0, !PT ;  /* 0x000003801ea97812 */ /* 0x000fe200078ec0ff */
[----:B------:R-:W-:Y:S01]  /*14c20*/  IMAD.X R69, RZ, RZ, R41, P4 ;  /* 0x000000ffff457224 */ /* 0x000fe200020e0629 */
[----:B------:R-:W-:-:S02]  /*14c30*/  LOP3.LUT R26, R173, R4, RZ, 0x3c, !PT ;  /* 0x00000004ad1a7212 */ /* 0x000fc400078e3cff */
[----:B------:R-:W-:Y:S02]  /*14c40*/  LOP3.LUT R173, R48, 0x380, RZ, 0xc0, !PT ;  /* 0x0000038030ad7812 */ /* 0x000fe400078ec0ff */
[----:B------:R-:W-:Y:S02]  /*14c50*/  SHF.R.U64 R169, R169, 0x3, RZ ;  /* 0x00000003a9a97819 */ /* 0x000fe400000012ff */
[C---:B------:R-:W-:Y:S02]  /*14c60*/  IADD3 R60, P1, R40.reuse, 0x4000, RZ ;  /* 0x00004000283c7810 */ /* 0x040fe40007f3e0ff */
[----:B------:R-:W-:Y:S02]  /*14c70*/  SHF.R.U64 R175, R175, 0x3, RZ ;  /* 0x00000003afaf7819 */ /* 0x000fe400000012ff */
[----:B------:R-:W-:Y:S01]  /*14c80*/  SHF.R.U64 R173, R173, 0x3, RZ ;  /* 0x00000003adad7819 */ /* 0x000fe200000012ff */
[----:B------:R-:W-:Y:S01]  /*14c90*/  IMAD.X R61, RZ, RZ, R41, P1 ;  /* 0x000000ffff3d7224 */ /* 0x000fe200008e0629 */
[----:B------:R-:W-:-:S02]  /*14ca0*/  IADD3 R64, P0, R40, 0x4020, RZ ;  /* 0x0000402028407810 */ /* 0x000fc40007f1e0ff */
[----:B------:R-:W-:Y:S02]  /*14cb0*/  LOP3.LUT R30, R169, R30, RZ, 0x3c, !PT ;  /* 0x0000001ea91e7212 */ /* 0x000fe400078e3cff */
[----:B------:R-:W-:Y:S01]  /*14cc0*/  IADD3 R56, P2, R40, 0x2060, RZ ;  /* 0x0000206028387810 */ /* 0x000fe20007f5e0ff */
[--C-:B------:R-:W-:Y:S01]  /*14cd0*/  IMAD.X R65, RZ, RZ, R41.reuse, P0 ;  /* 0x000000ffff417224 */ /* 0x100fe200000e0629 */
[----:B------:R-:W-:Y:S02]  /*14ce0*/  LOP3.LUT R52, R175, R32, RZ, 0x3c, !PT ;  /* 0x00000020af347212 */ /* 0x000fe400078e3cff */
[----:B------:R-:W-:Y:S01]  /*14cf0*/  LOP3.LUT R169, R60, 0x380, RZ, 0xc0, !PT ;  /* 0x000003803ca97812 */ /* 0x000fe200078ec0ff */
[----:B------:R-:W-:Y:S01]  /*14d00*/  IMAD.X R57, RZ, RZ, R41, P2 ;  /* 0x000000ffff397224 */ /* 0x000fe200010e0629 */
[----:B------:R-:W-:Y:S02]  /*14d10*/  LOP3.LUT R48, R173, R48, RZ, 0x3c, !PT ;  /* 0x00000030ad307212 */ /* 0x000fe400078e3cff */
[----:B------:R-:W-:-:S02]  /*14d20*/  LOP3.LUT R175, R68, 0x380, RZ, 0xc0, !PT ;  /* 0x0000038044af7812 */ /* 0x000fc400078ec0ff */
[----:B------:R-:W-:Y:S02]  /*14d30*/  LOP3.LUT R173, R64, 0x380, RZ, 0xc0, !PT ;  /* 0x0000038040ad7812 */ /* 0x000fe400078ec0ff */
[----:B------:R-:W-:Y:S02]  /*14d40*/  SHF.R.U64 R169, R169, 0x3, RZ ;  /* 0x00000003a9a97819 */ /* 0x000fe400000012ff */
[----:B------:R-:W-:Y:S02]  /*14d50*/  IADD3 R44, P6, R40, 0x6000, RZ ;  /* 0x00006000282c7810 */ /* 0x000fe40007fde0ff */
[----:B------:R-:W-:Y:S02]  /*14d60*/  LOP3.LUT R177, R56, 0x380, RZ, 0xc0, !PT ;  /* 0x0000038038b17812 */ /* 0x000fe400078ec0ff */
[----:B------:R-:W-:Y:S01]  /*14d70*/  SHF.R.U64 R175, R175, 0x3, RZ ;  /* 0x00000003afaf7819 */ /* 0x000fe200000012ff */
[----:B------:R-:W-:Y:S01]  /*14d80*/  IMAD.X R115, RZ, RZ, R41, P6 ;  /* 0x000000ffff737224 */ /* 0x000fe200030e0629 */
[----:B------:R-:W-:-:S02]  /*14d90*/  IADD3 R168, P2, R40, 0x6040, RZ ;  /* 0x0000604028a87810 */ /* 0x000fc40007f5e0ff */
[----:B------:R-:W-:Y:S02]  /*14da0*/  SHF.R.U64 R173, R173, 0x3, RZ ;  /* 0x00000003adad7819 */ /* 0x000fe400000012ff */
[----:B------:R-:W-:Y:S01]  /*14db0*/  IADD3 R70, P5, R40, 0x6020, RZ ;  /* 0x0000602028467810 */ /* 0x000fe20007fbe0ff */
[--C-:B------:R-:W-:Y:S01]  /*14dc0*/  IMAD.X R45, RZ, RZ, R41.reuse, P2 ;  /* 0x000000ffff2d7224 */ /* 0x100fe200010e0629 */
[----:B------:R-:W-:Y:S02]  /*14dd0*/  LOP3.LUT R60, R169, R60, RZ, 0x3c, !PT ;  /* 0x0000003ca93c7212 */ /* 0x000fe400078e3cff */
[----:B------:R-:W-:Y:S01]  /*14de0*/  SHF.R.U64 R177, R177, 0x3, RZ ;  /* 0x00000003b1b17819 */ /* 0x000fe200000012ff */
[----:B------:R-:W-:Y:S01]  /*14df0*/  IMAD.X R119, RZ, RZ, R41, P5 ;  /* 0x000000ffff777224 */ /* 0x000fe200028e0629 */
[----:B------:R-:W-:Y:S02]  /*14e00*/  LOP3.LUT R68, R175, R68, RZ, 0x3c, !PT ;  /* 0x00000044af447212 */ /* 0x000fe400078e3cff */
[----:B------:R-:W-:-:S02]  /*14e10*/  LOP3.LUT R169, R44, 0x380, RZ, 0xc0, !PT ;  /* 0x000003802ca97812 */ /* 0x000fc400078ec0ff */
[----:B------:R-:W-:Y:S02]  /*14e20*/  IADD3 R72, P3, R40, 0x4060, RZ ;  /* 0x0000406028487810 */ /* 0x000fe40007f7e0ff */
[----:B------:R-:W-:Y:S02]  /*14e30*/  LOP3.LUT R64, R173, R64, RZ, 0x3c, !PT ;  /* 0x00000040ad407212 */ /* 0x000fe400078e3cff */
[----:B------:R-:W-:Y:S01]  /*14e40*/  LOP3.LUT R175, R168, 0x380, RZ, 0xc0, !PT ;  /* 0x00000380a8af7812 */ /* 0x000fe200078ec0ff */
[----:B------:R-:W-:Y:S01]  /*14e50*/  IMAD.X R73, RZ, RZ, R41, P3 ;  /* 0x000000ffff497224 */ /* 0x000fe200018e0629 */
[----:B------:R-:W-:Y:S02]  /*14e60*/  LOP3.LUT R173, R70, 0x380, RZ, 0xc0, !PT ;  /* 0x0000038046ad7812 */ /* 0x000fe400078ec0ff */
[----:B------:R-:W-:Y:S02]  /*14e70*/  LOP3.LUT R56, R177, R56, RZ, 0x3c, !PT ;  /* 0x00000038b1387212 */ /* 0x000fe400078e3cff */
[----:B------:R-:W-:-:S02]  /*14e80*/  SHF.R.U64 R169, R169, 0x3, RZ ;  /* 0x00000003a9a97819 */ /* 0x000fc400000012ff */
[----:B------:R-:W-:Y:S02]  /*14e90*/  LOP3.LUT R177, R72, 0x380, RZ, 0xc0, !PT ;  /* 0x0000038048b17812 */ /* 0x000fe400078ec0ff */
[----:B------:R-:W-:Y:S02]  /*14ea0*/  SHF.R.U64 R175, R175, 0x3, RZ ;  /* 0x00000003afaf7819 */ /* 0x000fe400000012ff */
[----:B------:R-:W-:Y:S02]  /*14eb0*/  SHF.R.U64 R173, R173, 0x3, RZ ;  /* 0x00000003adad7819 */ /* 0x000fe400000012ff */
[----:B------:R-:W-:Y:S02]  /*14ec0*/  LOP3.LUT R114, R169, R44, RZ, 0x3c, !PT ;  /* 0x0000002ca9727212 */ /* 0x000fe400078e3cff */
[----:B------:R-:W-:Y:S02]  /*14ed0*/  SHF.R.U64 R177, R177, 0x3, RZ ;  /* 0x00000003b1b17819 */ /* 0x000fe400000012ff */
[----:B------:R-:W-:-:S02]  /*14ee0*/  LOP3.LUT R44, R175, R168, RZ, 0x3c, !PT ;  /* 0x000000a8af2c7212 */ /* 0x000fc400078e3cff */
[----:B------:R-:W-:Y:S02]  /*14ef0*/  IADD3 R40, P1, R40, 0x6060, RZ ;  /* 0x0000606028287810 */ /* 0x000fe40007f3e0ff */
[----:B------:R-:W-:Y:S02]  /*14f00*/  LOP3.LUT R118, R173, R70, RZ, 0x3c, !PT ;  /* 0x00000046ad767212 */ /* 0x000fe400078e3cff */
[----:B------:R-:W-:Y:S01]  /*14f10*/  MOV R168, R24 ;  /* 0x0000001800a87202 */ /* 0x000fe20000000f00 */
[----:B------:R-:W-:Y:S01]  /*14f20*/  IMAD.X R41, RZ, RZ, R41, P1 ;  /* 0x000000ffff297224 */ /* 0x000fe200008e0629 */
[----:B------:R-:W-:Y:S02]  /*14f30*/  MOV R169, R26 ;  /* 0x0000001a00a97202 */ /* 0x000fe40000000f00 */
[----:B------:R-:W-:Y:S02]  /*14f40*/  MOV R32, R28 ;  /* 0x0000001c00207202 */ /* 0x000fe40000000f00 */
[----:B------:R-:W-:-:S02]  /*14f50*/  MOV R70, R30 ;  /* 0x0000001e00467202 */ /* 0x000fc40000000f00 */
[----:B------:R-:W-:Y:S02]  /*14f60*/  F2FP.F16.F32.PACK_AB R24, R166, R171 ;  /* 0x000000aba618723e */ /* 0x000fe400000000ff */
[----:B------:R-:W-:Y:S02]  /*14f70*/  F2FP.F16.F32.PACK_AB R25, R5, R3 ;  /* 0x000000030519723e */ /* 0x000fe400000000ff */
[----:B------:R-:W-:Y:S02]  /*14f80*/  F2FP.F16.F32.PACK_AB R26, R164, R167 ;  /* 0x000000a7a41a723e */ /* 0x000fe400000000ff */
[----:B------:R-:W-:Y:S02]  /*14f90*/  F2FP.F16.F32.PACK_AB R27, R39, R38 ;  /* 0x00000026271b723e */ /* 0x000fe400000000ff */
[----:B------:R-:W-:Y:S02]  /*14fa0*/  F2FP.F16.F32.PACK_AB R28, R162, R165 ;  /* 0x000000a5a21c723e */ /* 0x000fe400000000ff */
[----:B------:R-:W-:Y:S01]  /*14fb0*/  F2FP.F16.F32.PACK_AB R29, R43, R42 ;  /* 0x0000002a2b1d723e */ /* 0x000fe200000000ff */
[----:B------:R1:W-:Y:S01]  /*14fc0*/  STSM.16.M88.4 [R168], R24 ;  /* 0x00000018a8007844 */ /* 0x0003e20000000200 */
[----:B------:R-:W-:-:S02]  /*14fd0*/  F2FP.F16.F32.PACK_AB R30, R160, R163 ;  /* 0x000000a3a01e723e */ /* 0x000fc400000000ff */
[----:B------:R-:W-:Y:S02]  /*14fe0*/  F2FP.F16.F32.PACK_AB R31, R47, R46 ;  /* 0x0000002e2f1f723e */ /* 0x000fe400000000ff */
[----:B------:R-:W-:Y:S02]  /*14ff0*/  LOP3.LUT R72, R177, R72, RZ, 0x3c, !PT ;  /* 0x00000048b1487212 */ /* 0x000fe400078e3cff */
[----:B------:R-:W-:Y:S01]  /*15000*/  LOP3.LUT R177, R40, 0x380, RZ, 0xc0, !PT ;  /* 0x0000038028b17812 */ /* 0x000fe200078ec0ff */
[----:B------:R2:W-:Y:S01]  /*15010*/  STSM.16.M88.4 [R169], R28 ;  /* 0x0000001ca9007844 */ /* 0x0005e20000000200 */
[----:B------:R-:W-:Y:S02]  /*15020*/  F2FP.F16.F32.PACK_AB R4, R158, R161 ;  /* 0x000000a19e04723e */ /* 0x000fe400000000ff */
[----:B------:R-:W-:Y:S02]  /*15030*/  F2FP.F16.F32.PACK_AB R5, R51, R50 ;  /* 0x000000323305723e */ /* 0x000fe400000000ff */
[----:B------:R-:W-:-:S02]  /*15040*/  MOV R48, R48 ;  /* 0x0000003000307202 */ /* 0x000fc40000000f00 */
[----:B------:R-:W-:Y:S01]  /*15050*/  MOV R52, R52 ;  /* 0x0000003400347202 */ /* 0x000fe20000000f00 */
[----:B------:R3:W-:Y:S01]  /*15060*/  STSM.16.M88.4 [R32], R4 ;  /* 0x0000000420007844 */ /* 0x0007e20000000200 */
[----:B-1----:R-:W-:Y:S02]  /*15070*/  F2FP.F16.F32.PACK_AB R24, R152, R153 ;  /* 0x000000999818723e */ /* 0x002fe400000000ff */
[----:B------:R-:W-:Y:S01]  /*15080*/  F2FP.F16.F32.PACK_AB R25, R75, R74 ;  /* 0x0000004a4b19723e */ /* 0x000fe200000000ff */
[----:B------:R-:W-:Y:S01]  /*15090*/  STSM.16.M88.4 [R70], R8 ;  /* 0x0000000846007844 */ /* 0x000fe20000000200 */
[----:B------:R-:W-:Y:S02]  /*150a0*/  F2FP.F16.F32.PACK_AB R26, R77, R76 ;  /* 0x0000004c4d1a723e */ /* 0x000fe400000000ff */
[----:B------:R-:W-:Y:S01]  /*150b0*/  F2FP.F16.F32.PACK_AB R27, R79, R78 ;  /* 0x0000004e4f1b723e */ /* 0x000fe200000000ff */
[----:B------:R-:W-:Y:S01]  /*150c0*/  STSM.16.M88.4 [R48], R12 ;  /* 0x0000000c30007844 */ /* 0x000fe20000000200 */
[----:B------:R-:W-:-:S02]  /*150d0*/  SHF.R.U64 R177, R177, 0x3, RZ ;  /* 0x00000003b1b17819 */ /* 0x000fc400000012ff */
[----:B------:R-:W-:Y:S01]  /*150e0*/  MOV R56, R56 ;  /* 0x0000003800387202 */ /* 0x000fe20000000f00 */
[----:B------:R-:W-:Y:S01]  /*150f0*/  STSM.16.M88.4 [R52], R24 ;  /* 0x0000001834007844 */ /* 0x000fe20000000200 */
[----:B--2---:R-:W-:Y:S02]  /*15100*/  F2FP.F16.F32.PACK_AB R28, R81, R80 ;  /* 0x00000050511c723e */ /* 0x004fe400000000ff */
[----:B------:R-:W-:Y:S01]  /*15110*/  F2FP.F16.F32.PACK_AB R29, R83, R82 ;  /* 0x00000052531d723e */ /* 0x000fe200000000ff */
[----:B---3--:R-:W-:Y:S01]  /*15120*/  IMAD.MOV.U32 R32, RZ, RZ, RZ ;  /* 0x000000ffff207224 */ /* 0x008fe200078e00ff */
[----:B------:R-:W-:Y:S02]  /*15130*/  F2FP.F16.F32.PACK_AB R30, R85, R84 ;  /* 0x00000054551e723e */ /* 0x000fe400000000ff */
[----:B------:R-:W-:Y:S02]  /*15140*/  F2FP.F16.F32.PACK_AB R31, R87, R86 ;  /* 0x00000056571f723e */ /* 0x000fe400000000ff */
[----:B------:R-:W-:-:S02]  /*15150*/  MOV R60, R60 ;  /* 0x0000003c003c7202 */ /* 0x000fc40000000f00 */
[----:B------:R-:W-:Y:S01]  /*15160*/  MOV R64, R64 ;  /* 0x0000004000407202 */ /* 0x000fe20000000f00 */
[----:B------:R-:W-:Y:S01]  /*15170*/  STSM.16.M88.4 [R56], R28 ;  /* 0x0000001c38007844 */ /* 0x000fe20000000200 */
[----:B------:R-:W-:Y:S02]  /*15180*/  MOV R68, R68 ;  /* 0x0000004400447202 */ /* 0x000fe40000000f00 */
[----:B------:R-:W-:Y:S01]  /*15190*/  MOV R0, R114 ;  /* 0x0000007200007202 */ /* 0x000fe20000000f00 */
[----:B------:R-:W-:Y:S01]  /*151a0*/  STSM.16.M88.4 [R60], R88 ;  /* 0x000000583c007844 */ /* 0x000fe20000000200 */
[----:B------:R-:W-:Y:S02]  /*151b0*/  LOP3.LUT R40, R177, R40, RZ, 0x3c, !PT ;  /* 0x00000028b1287212 */ /* 0x000fe400078e3cff */
[----:B------:R-:W-:Y:S01]  /*151c0*/  MOV R72, R72 ;  /* 0x0000004800487202 */ /* 0x000fe20000000f00 */
[----:B------:R-:W-:Y:S01]  /*151d0*/  STSM.16.M88.4 [R64], R96 ;  /* 0x0000006040007844 */ /* 0x000fe20000000200 */
[----:B------:R-:W-:-:S02]  /*151e0*/  F2FP.F16.F32.PACK_AB R114, R117, R116 ;  /* 0x000000747572723e */ /* 0x000fc400000000ff */
[----:B------:R-:W-:Y:S01]  /*151f0*/  F2FP.F16.F32.PACK_AB R115, R66, R62 ;  /* 0x0000003e4273723e */ /* 0x000fe200000000ff */
[----:B------:R-:W-:Y:S01]  /*15200*/  STSM.16.M88.4 [R68], R104 ;  /* 0x0000006844007844 */ /* 0x000fe20000000200 */
[----:B------:R-:W-:Y:S02]  /*15210*/  ISETP.NE.U32.AND P0, PT, RZ, UR4, PT ;  /* 0x00000004ff007c0c */ /* 0x000fe4000bf05070 */
[----:B------:R-:W-:Y:S01]  /*15220*/  IADD3 R6, P1, R218, UR4, RZ ;  /* 0x00000004da067c10 */ /* 0x000fe2000ff3e0ff */
[----:B------:R-:W-:Y:S01]  /*15230*/  STSM.16.M88.4 [R72], R112 ;  /* 0x0000007048007844 */ /* 0x000fe20000000200 */
[----:B------:R-:W-:Y:S02]  /*15240*/  MOV R118, R118 ;  /* 0x0000007600767202 */ /* 0x000fe40000000f00 */
[----:B------:R-:W-:Y:S01]  /*15250*/  MOV R44, R44 ;  /* 0x0000002c002c7202 */ /* 0x000fe20000000f00 */
[----:B------:R1:W-:Y:S01]  /*15260*/  STSM.16.M88.4 [R0], R120 ;  /* 0x0000007800007844 */ /* 0x0003e20000000200 */
[----:B------:R-:W-:-:S02]  /*15270*/  MOV R40, R40 ;  /* 0x0000002800287202 */ /* 0x000fc40000000f00 */
[----:B------:R-:W-:Y:S01]  /*15280*/  ISETP.NE.AND.EX P0, PT, RZ, UR5, PT, P0 ;  /* 0x00000005ff007c0c */ /* 0x000fe2000bf05300 */
[----:B------:R-:W-:Y:S01]  /*15290*/  STSM.16.M88.4 [R118], R128 ;  /* 0x0000008076007844 */ /* 0x000fe20000000200 */
[----:B------:R-:W-:Y:S01]  /*152a0*/  IADD3.X R7, R219, UR5, RZ, P1, !PT ;  /* 0x00000005db077c10 */ /* 0x000fe20008ffe4ff */
[----:B------:R-:W-:Y:S02]  /*152b0*/  ULDC.64 UR4, c[0x0][0xd08] ;  /* 0x0003420000047ab9 */ /* 0x000fe40000000a00 */
[----:B------:R-:W-:Y:S01]  /*152c0*/  STSM.16.M88.4 [R44], R136 ;  /* 0x000000882c007844 */ /* 0x000fe20000000200 */
[----:B------:R-:W-:-:S03]  /*152d0*/  ISETP.NE.U32.AND P6, PT, RZ, UR4, PT ;  /* 0x00000004ff007c0c */ /* 0x000fc6000bfc5070 */
[----:B------:R2:W-:Y:S01]  /*152e0*/  STSM.16.M88.4 [R40], R144 ;  /* 0x0000009028007844 */ /* 0x0005e20000000200 */
[----:B------:R-:W-:Y:S01]  /*152f0*/  BAR.SYNC.DEFER_BLOCKING 0x1, 0x100 ;  /* 0x0044000000007b1d */ /* 0x000fe20000010000 */
        /* <DEDUP_REMOVED lines=59> */
.L_x_5707:
        /* <DEDUP_REMOVED lines=45> */
[----:B------:R-:W-:Y:S02]  /*15980*/  IMAD.IADD R26, R216, 0x1, R194 ;  /* 0x00000001d81a7824 */ /* 0x000fe400078e02c2 */
        /* <DEDUP_REMOVED lines=8> */
[----:B------:R-:W-:Y:S02]  /*15a10*/  IMAD.IADD R31, R190, 0x1, R194 ;  /* 0x00000001be1f7824 */ /* 0x000fe400078e02c2 */
        /* <DEDUP_REMOVED lines=34> */
.L_x_5708:
[----:B------:R-:W2:Y:S01]  /*15c40*/  LDC R85, c[0x0][0xce8] ;  /* 0x00033a00ff557b82 */ /* 0x000ea20000000800 */
[----:B------:R-:W-:Y:S01]  /*15c50*/  ULDC.64 UR4, c[0x0][0xba0] ;  /* 0x0002e80000047ab9 */ /* 0x000fe20000000a00 */
[----:B-1----:R-:W5:Y:S01]  /*15c60*/  LD.E.128 R4, desc[UR40][R6.64] ;  /* 0x0000002806047980 */ /* 0x002f62000c101d00 */
[----:B------:R-:W-:Y:S02]  /*15c70*/  IMAD R3, R81, UR4, RZ ;  /* 0x0000000451037c24 */ /* 0x000fe4000f8e02ff */
[C---:B------:R-:W-:Y:S01]  /*15c80*/  IMAD.WIDE.U32 R20, R32.reuse, UR4, RZ ;  /* 0x0000000420147c25 */ /* 0x040fe2000f8e00ff */
[----:B------:R-:W5:Y:S02]  /*15c90*/  LD.E.128 R8, desc[UR40][R8.64] ;  /* 0x0000002808087980 */ /* 0x000f64000c101d00 */
[----:B------:R-:W1:Y:S02]  /*15ca0*/  LDC R88, c[0x0][0xbc8] ;  /* 0x0002f200ff587b82 */ /* 0x000e640000000800 */
[----:B------:R-:W5:Y:S04]  /*15cb0*/  LD.E.128 R12, desc[UR40][R12.64] ;  /* 0x000000280c0c7980 */ /* 0x000f68000c101d00 */
[----:B------:R-:W5:Y:S04]  /*15cc0*/  LD.E.128 R24, desc[UR40][R24.64] ;  /* 0x0000002818187980 */ /* 0x000f68000c101d00 */
[----:B------:R-:W5:Y:S04]  /*15cd0*/  LD.E.128 R28, desc[UR40][R28.64] ;  /* 0x000000281c1c7980 */ /* 0x000f68000c101d00 */
[----:B------:R-:W5:Y:S01]  /*15ce0*/  LD.E.128 R36, desc[UR40][R36.64] ;  /* 0x0000002824247980 */ /* 0x000f62000c101d00 */
[----:B--2---:R-:W-:Y:S01]  /*15cf0*/  ISETP.NE.AND P1, PT, R85, 0x1, PT ;  /* 0x000000015500780c */ /* 0x004fe20003f25270 */
[----:B------:R-:W-:Y:S01]  /*15d00*/  IMAD R3, R32, UR5, R3 ;  /* 0x0000000520037c24 */ /* 0x000fe2000f8e0203 */
[----:B------:R-:W-:Y:S01]  /*15d10*/  ULDC.64 UR4, c[0x0][0xbe8] ;  /* 0x0002fa0000047ab9 */ /* 0x000fe20000000a00 */
[----:B------:R-:W5:Y:S01]  /*15d20*/  LD.E.128 R40, desc[UR40][R40.64] ;  /* 0x0000002828287980 */ /* 0x000f62000c101d00 */
[----:B------:R-:W-:-:S02]  /*15d30*/  IMAD R32, R80, UR4, RZ ;  /* 0x0000000450207c24 */ /* 0x000fc4000f8e02ff */
[----:B------:R-:W-:Y:S01]  /*15d40*/  IMAD.IADD R21, R21, 0x1, R3 ;  /* 0x0000000115157824 */ /* 0x000fe200078e0203 */
[----:B------:R-:W5:Y:S04]  /*15d50*/  LD.E.128 R44, desc[UR40][R44.64] ;  /* 0x000000282c2c7980 */ /* 0x000f68000c101d00 */
[----:B------:R-:W5:Y:S02]  /*15d60*/  LD.E.128 R48, desc[UR40][R48.64] ;  /* 0x0000002830307980 */ /* 0x000f64000c101d00 */
[----:B------:R-:W2:Y:S01]  /*15d70*/  @P1 LDC R87, c[0x0][0xcec] ;  /* 0x00033b00ff571b82 */ /* 0x000ea20000000800 */
[C---:B------:R-:W-:Y:S01]  /*15d80*/  IMAD R3, R217.reuse, UR5, R32 ;  /* 0x00000005d9037c24 */ /* 0x040fe2000f8e0220 */
[----:B------:R-:W5:Y:S04]  /*15d90*/  LD.E.128 R52, desc[UR40][R52.64] ;  /* 0x0000002834347980 */ /* 0x000f68000c101d00 */
[----:B------:R-:W5:Y:S02]  /*15da0*/  LD.E.128 R56, desc[UR40][R56.64] ;  /* 0x0000002838387980 */ /* 0x000f64000c101d00 */
[----:B------:R-:W3:Y:S01]  /*15db0*/  @P1 LDC R89, c[0x0][0xcf0] ;  /* 0x00033c00ff591b82 */ /* 0x000ee20000000800 */
        /* <DEDUP_REMOVED lines=8> */
[-C--:B-1----:R-:W-:Y:S01]  /*15e40*/  ISETP.GE.AND P0, PT, R225, R88.reuse, PT ;  /* 0x00000058e100720c */ /* 0x082fe20003f06270 */
[----:B------:R-:W-:Y:S01]  /*15e50*/  IMAD R81, R83, UR5, R32 ;  /* 0x0000000553517c24 */ /* 0x000fe2000f8e0220 */
[----:B------:R-:W5:Y:S01]  /*15e60*/  LD.E.128 R68, desc[UR40][R68.64] ;  /* 0x0000002844447980 */ /* 0x000f62000c101d00 */
[----:B--2---:R-:W-:Y:S01]  /*15e70*/  @P1 IMAD.HI.U32 R32, R82, R87, RZ ;  /* 0x0000005752201227 */ /* 0x004fe200078e00ff */
[----:B------:R-:W-:Y:S02]  /*15e80*/  SEL R80, RZ, 0xffffffff, P0 ;  /* 0xffffffffff507807 */ /* 0x000fe40000000000 */
[----:B------:R-:W5:Y:S01]  /*15e90*/  LD.E.128 R72, desc[UR40][R72.64] ;  /* 0x0000002848487980 */ /* 0x000f62000c101d00 */
[----:B------:R-:W-:Y:S01]  /*15ea0*/  IMAD.MOV.U32 R3, RZ, RZ, R82 ;  /* 0x000000ffff037224 */ /* 0x000fe200078e0052 */
[----:B------:R-:W-:-:S02]  /*15eb0*/  ISETP.GE.AND P0, PT, R224, R88, PT ;  /* 0x00000058e000720c */ /* 0x000fc40003f06270 */
[----:B------:R-:W5:Y:S01]  /*15ec0*/  LD.E.128 R76, desc[UR40][R76.64] ;  /* 0x000000284c4c7980 */ /* 0x000f62000c101d00 */
[----:B------:R-:W-:Y:S01]  /*15ed0*/  IMAD.WIDE.U32 R20, R83, UR4, R20 ;  /* 0x0000000453147c25 */ /* 0x000fe2000f8e0014 */
[----:B---3--:R-:W-:Y:S01]  /*15ee0*/  @P1 SHF.R.U32.HI R3, RZ, R89, R32 ;  /* 0x00000059ff031219 */ /* 0x008fe20000011620 */
[----:B------:R-:W-:Y:S01]  /*15ef0*/  ULDC.64 UR4, c[0x0][0xbe0] ;  /* 0x0002f80000047ab9 */ /* 0x000fe20000000a00 */
[-C--:B------:R-:W-:Y:S01]  /*15f00*/  ISETP.GE.AND P1, PT, R192, R88.reuse, PT ;  /* 0x00000058c000720c */ /* 0x080fe20003f26270 */
[----:B------:R-:W-:Y:S01]  /*15f10*/  IMAD.SHL.U32 R83, R80, 0x2, RZ ;  /* 0x0000000250537824 */ /* 0x000fe200078e00ff */
[----:B------:R-:W-:Y:S01]  /*15f20*/  SEL R80, RZ, 0xffffffff, P0 ;  /* 0xffffffffff507807 */ /* 0x000fe20000000000 */
[----:B------:R-:W-:Y:S01]  /*15f30*/  IMAD.IADD R21, R21, 0x1, R81 ;  /* 0x0000000115157824 */ /* 0x000fe200078e0251 */
[----:B------:R-:W-:Y:S01]  /*15f40*/  SEL R32, RZ, 0x1, P1 ;  /* 0x00000001ff207807 */ /* 0x000fe20000800000 */
[----:B------:R-:W-:Y:S01]  /*15f50*/  IMAD.MOV R81, RZ, RZ, -R3 ;  /* 0x000000ffff517224 */ /* 0x000fe200078e0a03 */
[-C--:B------:R-:W-:Y:S01]  /*15f60*/  ISETP.GE.AND P0, PT, R223, R88.reuse, PT ;  /* 0x00000058df00720c */ /* 0x080fe20003f06270 */
[----:B------:R-:W-:Y:S01]  /*15f70*/  @!PT LDS RZ, [RZ] ;  /* 0x00000000fffff984 */ /* 0x000fe20000000800 */
[----:B------:R-:W-:Y:S01]  /*15f80*/  @!PT LDS RZ, [RZ] ;  /* 0x00000000fffff984 */ /* 0x000fe20000000800 */
[----:B------:R-:W-:Y:S01]  /*15f90*/  @!PT LDS RZ, [RZ] ;  /* 0x00000000fffff984 */ /* 0x000fe20000000800 */
[----:B------:R-:W-:Y:S01]  /*15fa0*/  @!PT LDS RZ, [RZ] ;  /* 0x00000000fffff984 */ /* 0x000fe20000000800 */
[----:B------:R1:W-:Y:S06]  /*15fb0*/  MEMBAR.ALL.CTA ;  /* 0x0000000000007992 */ /* 0x0003ec0000008000 */
[----:B-1----:R-:W1:Y:S01]  /*15fc0*/  FENCE.VIEW.ASYNC.S ;  /* 0x00000000000073c6 */ /* 0x002e620000000000 */
[----:B------:R-:W-:Y:S01]  /*15fd0*/  LOP3.LUT R32, R83, 0x2, R32, 0xe2, !PT ;  /* 0x0000000253207812 */ /* 0x000fe200078ee220 */
[----:B------:R-:W-:Y:S01]  /*15fe0*/  IMAD.SHL.U32 R83, R80, 0x4, RZ ;  /* 0x0000000450537824 */ /* 0x000fe200078e00ff */
[----:B------:R-:W-:Y:S01]  /*15ff0*/  SEL R80, RZ, 0xffffffff, P0 ;  /* 0xffffffffff507807 */ /* 0x000fe20000000000 */
[----:B------:R-:W-:Y:S01]  /*16000*/  IMAD R81, R85, R81, R82 ;  /* 0x0000005155517224 */ /* 0x000fe200078e0252 */
[-C--:B------:R-:W-:Y:S01]  /*16010*/  ISETP.GE.AND P0, PT, R222, R88.reuse, PT ;  /* 0x00000058de00720c */ /* 0x080fe20003f06270 */
[----:B------:R-:W-:Y:S01]  /*16020*/  IMAD.WIDE.U32 R20, R3, UR4, R20 ;  /* 0x0000000403147c25 */ /* 0x000fe2000f8e0014 */
[----:B------:R-:W-:Y:S01]  /*16030*/  SHF.R.S32.HI R82, RZ, 0x1f, R3 ;  /* 0x0000001fff527819 */ /* 0x000fe20000011403 */
[----:B------:R-:W-:Y:S01]  /*16040*/  BSSY B1, `(.L_x_5709) ;  /* 0x000004c000017945 */ /* 0x000fe20003800000 */
[----:B------:R-:W-:Y:S01]  /*16050*/  LOP3.LUT R32, R83, 0x4, R32, 0xe2, !PT ;  /* 0x0000000453207812 */ /* 0x000fe200078ee220 */
[----:B------:R-:W-:Y:S01]  /*16060*/  IMAD.SHL.U32 R83, R80, 0x8, RZ ;  /* 0x0000000850537824 */ /* 0x000fe200078e00ff */
[----:B------:R-:W-:Y:S01]  /*16070*/  SEL R80, RZ, 0xffffffff, P0 ;  /* 0xffffffffff507807 */ /* 0x000fe20000000000 */
[----:B------:R-:W-:Y:S01]  /*16080*/  IMAD R82, R82, UR4, RZ ;  /* 0x0000000452527c24 */ /* 0x000fe2000f8e02ff */
[-C--:B------:R-:W-:Y:S01]  /*16090*/  ISETP.GE.AND P0, PT, R221, R88.reuse, PT ;  /* 0x00000058dd00720c */ /* 0x080fe20003f06270 */
[----:B------:R-:W-:Y:S01]  /*160a0*/  IMAD R91, R0, R85, RZ ;  /* 0x00000055005b7224 */ /* 0x000fe200078e02ff */
[----:B------:R-:W-:Y:S01]  /*160b0*/  LOP3.LUT R32, R83, 0x8, R32, 0xe2, !PT ;  /* 0x0000000853207812 */ /* 0x000fe200078ee220 */
[----:B------:R-:W-:Y:S01]  /*160c0*/  IMAD.SHL.U32 R87, R80, 0x10, RZ ;  /* 0x0000001050577824 */ /* 0x000fe200078e00ff */
[----:B------:R-:W-:Y:S01]  /*160d0*/  SHF.R.S32.HI R80, RZ, 0x1f, R81 ;  /* 0x0000001fff507819 */ /* 0x000fe20000011451 */
[----:B------:R-:W-:Y:S01]  /*160e0*/  IMAD R83, R3, UR5, R82 ;  /* 0x0000000503537c24 */ /* 0x000fe2000f8e0252 */
[----:B------:R-:W-:Y:S01]  /*160f0*/  ULDC.64 UR4, c[0x0][0xbd8] ;  /* 0x0002f60000047ab9 */ /* 0x000fe20000000a00 */
[----:B------:R-:W-:Y:S01]  /*16100*/  SEL R3, RZ, 0xffffffff, P0 ;  /* 0xffffffffff037807 */ /* 0x000fe20000000000 */
[----:B------:R-:W-:Y:S01]  /*16110*/  IMAD.IADD R194, R229, 0x1, R194 ;  /* 0x00000001e5c27824 */ /* 0x000fe200078e02c2 */
[----:B------:R-:W-:Y:S01]  /*16120*/  LOP3.LUT R32, R87, 0x10, R32, 0xe2, !PT ;  /* 0x0000001057207812 */ /* 0x000fe200078ee220 */
[----:B------:R-:W-:Y:S01]  /*16130*/  IMAD.IADD R21, R21, 0x1, R83 ;  /* 0x0000000115157824 */ /* 0x000fe200078e0253 */
[----:B------:R-:W-:Y:S01]  /*16140*/  ISETP.GE.AND P0, PT, R233, R88, PT ;  /* 0x00000058e900720c */ /* 0x000fe20003f06270 */
[----:B------:R-:W-:Y:S01]  /*16150*/  IMAD R80, R80, UR4, RZ ;  /* 0x0000000450507c24 */ /* 0x000fe2000f8e02ff */
[----:B------:R-:W-:Y:S01]  /*16160*/  ISETP.GE.AND P1, PT, R194, R91, PT ;  /* 0x0000005bc200720c */ /* 0x000fe20003f26270 */
[----:B------:R-:W-:Y:S01]  /*16170*/  IMAD.WIDE.U32 R20, R81, UR4, R20 ;  /* 0x0000000451147c25 */ /* 0x000fe2000f8e0014 */
[----:B------:R-:W-:-:S02]  /*16180*/  SHF.R.S32.HI R92, RZ, 0x1f, R232 ;  /* 0x0000001fff5c7819 */ /* 0x000fc400000114e8 */
[----:B------:R-:W-:Y:S01]  /*16190*/  SHF.R.S32.HI R93, RZ, 0x1f, R233 ;  /* 0x0000001fff5d7819 */ /* 0x000fe200000114e9 */
[----:B------:R-:W-:Y:S01]  /*161a0*/  IMAD R83, R81, UR5, R80 ;  /* 0x0000000551537c24 */ /* 0x000fe2000f8e0250 */
[----:B------:R-:W-:Y:S01]  /*161b0*/  ULDC.64 UR4, c[0x0][0xb80] ;  /* 0x0002e00000047ab9 */ /* 0x000fe20000000a00 */
[----:B------:R-:W-:Y:S01]  /*161c0*/  IMAD.SHL.U32 R3, R3, 0x20, RZ ;  /* 0x0000002003037824 */ /* 0x000fe200078e00ff */
[----:B------:R-:W-:Y:S01]  /*161d0*/  LEA R89, P2, R20, UR4, 0x1 ;  /* 0x0000000414597c11 */ /* 0x000fe2000f8408ff */
[----:B------:R-:W-:Y:S01]  /*161e0*/  IMAD.IADD R21, R21, 0x1, R83 ;  /* 0x0000000115157824 */ /* 0x000fe200078e0253 */
[----:B------:R-:W-:Y:S01]  /*161f0*/  SHF.R.S32.HI R94, RZ, 0x1f, R221 ;  /* 0x0000001fff5e7819 */ /* 0x000fe200000114dd */
[----:B------:R-:W-:Y:S01]  /*16200*/  VIADD R0, R2, 0x38820 ;  /* 0x0003882002007836 */ /* 0x000fe20000000000 */
[----:B------:R-:W-:Y:S01]  /*16210*/  LOP3.LUT R32, R3, 0x20, R32, 0xe2, !PT ;  /* 0x0000002003207812 */ /* 0x000fe200078ee220 */
[----:B-1----:R1:W2:Y:S01]  /*16220*/  SHFL.IDX PT, R80, R89, RZ, 0x181f ;  /* 0x00181fff59507589 */ /* 0x0022a200000e0000 */
[----:B------:R-:W-:-:S02]  /*16230*/  SEL R3, RZ, 0x40, P0 ;  /* 0x00000040ff037807 */ /* 0x000fc40000000000 */
[----:B------:R-:W-:Y:S02]  /*16240*/  ISETP.GE.AND P0, PT, R232, R88, PT ;  /* 0x00000058e800720c */ /* 0x000fe40003f06270 */
[----:B------:R-:W-:Y:S02]  /*16250*/  LEA.HI.X R90, R20, UR5, R21, 0x1, P2 ;  /* 0x00000005145a7c11 */ /* 0x000fe400090f0c15 */
[----:B------:R-:W-:Y:S02]  /*16260*/  PRMT R0, RZ, 0x654, R0 ;  /* 0x00000654ff007816 */ /* 0x000fe40000000000 */
[----:B------:R-:W-:Y:S01]  /*16270*/  LOP3.LUT R3, R32, R3, RZ, 0xfc, !PT ;  /* 0x0000000320037212 */ /* 0x000fe200078efcff */
[----:B------:R1:W3:Y:S01]  /*16280*/  SHFL.IDX PT, R81, R90, RZ, 0x181f ;  /* 0x00181fff5a517589 */ /* 0x0002e200000e0000 */
[----:B------:R-:W-:Y:S01]  /*16290*/  SEL R32, RZ, 0x80, P0 ;  /* 0x00000080ff207807 */ /* 0x000fe20000000000 */
[----:B------:R1:W-:Y:S01]  /*162a0*/  SYNCS.ARRIVE.TRANS64.RED.A1T0 RZ, [R0+URZ], RZ ;  /* 0x000000ff00ff79a7 */ /* 0x0003e2000810043f */
[----:B------:R-:W-:-:S02]  /*162b0*/  SHF.R.S32.HI R95, RZ, 0x1f, R222 ;  /* 0x0000001fff5f7819 */ /* 0x000fc400000114de */
[----:B------:R-:W-:Y:S02]  /*162c0*/  LOP3.LUT R32, R3, R32, RZ, 0xfc, !PT ;  /* 0x0000002003207212 */ /* 0x000fe400078efcff */
[----:B------:R-:W-:Y:S02]  /*162d0*/  SHF.R.S32.HI R96, RZ, 0x1f, R223 ;  /* 0x0000001fff607819 */ /* 0x000fe400000114df */
[----:B------:R-:W-:Y:S02]  /*162e0*/  SHF.R.S32.HI R97, RZ, 0x1f, R224 ;  /* 0x0000001fff617819 */ /* 0x000fe400000114e0 */
[----:B------:R-:W-:Y:S01]  /*162f0*/  SHF.R.S32.HI R98, RZ, 0x1f, R225 ;  /* 0x0000001fff627819 */ /* 0x000fe200000114e1 */
[----:B-1----:R-:W-:Y:S06]  /*16300*/  @P1 BRA `(.L_x_5710) ;  /* 0x00000000007c1947 */ /* 0x002fec0003800000 */
[-C--:B------:R-:W-:Y:S02]  /*16310*/  ISETP.GE.AND P1, PT, R225, R88.reuse, PT ;  /* 0x00000058e100720c */ /* 0x080fe40003f26270 */
[-C--:B------:R-:W-:Y:S02]  /*16320*/  ISETP.GE.AND P0, PT, R192, R88.reuse, PT ;  /* 0x00000058c000720c */ /* 0x080fe40003f06270 */
[-C--:B------:R-:W-:Y:S02]  /*16330*/  ISETP.GE.AND P5, PT, R224, R88.reuse, PT ;  /* 0x00000058e000720c */ /* 0x080fe40003fa6270 */
[----:B------:R-:W-:-:S07]  /*16340*/  ISETP.GE.AND P3, PT, R223, R88, PT ;  /* 0x00000058df00720c */ /* 0x000fce0003f66270 */
[C---:B--2---:R-:W-:Y:S02]  /*16350*/  @!P1 LEA R82, P2, R225.reuse, R80, 0x1 ;  /* 0x00000050e1529211 */ /* 0x044fe400078408ff */
        /* <DEDUP_REMOVED lines=26> */
.L_x_5710:
[----:B------:R-:W-:Y:S05]  /*16500*/  BSYNC B1 ;  /* 0x0000000000017941 */ /* 0x000fea0003800000 */
.L_x_5709:
        /* <DEDUP_REMOVED lines=38> */
.L_x_5706:
        /* <DEDUP_REMOVED lines=24> */
.L_x_5712:
        /* <DEDUP_REMOVED lines=8> */
[----:B----4-:R-:W-:Y:S01]  /*16970*/  IMAD R4, R0, R14, RZ ;  /* 0x0000000e00047224 */ /* 0x010fe200078e02ff */
[----:B--2---:R-:W-:-:S04]  /*16980*/  IADD3 R11, R194, -0x80, R5 ;  /* 0xffffff80c20b7810 */ /* 0x004fc80007ffe005 */
        /* <DEDUP_REMOVED lines=9> */
[----:B------:R-:W2:Y:S01]  /*16a20*/  @P0 LDC R6, c[0x0][0xcec] ;  /* 0x00033b00ff060b82 */ /* 0x000ea20000000800 */
[----:B------:R-:W-:Y:S01]  /*16a30*/  IMAD R9, R217, UR5, R8 ;  /* 0x00000005d9097c24 */ /* 0x000fe2000f8e0208 */
[----:B------:R-:W-:-:S03]  /*16a40*/  ULDC.64 UR4, c[0x0][0xc98] ;  /* 0x0003260000047ab9 */ /* 0x000fc60000000a00 */
[----:B------:R-:W-:-:S03]  /*16a50*/  IMAD.IADD R5, R5, 0x1, R9 ;  /* 0x0000000105057824 */ /* 0x000fc600078e0209 */
[----:B------:R-:W4:Y:S01]  /*16a60*/  @P0 LDC R15, c[0x0][0xcf0] ;  /* 0x00033c00ff0f0b82 */ /* 0x000f220000000800 */
[----:B------:R-:W-:-:S04]  /*16a70*/  IMAD.WIDE.U32 R4, R13, UR4, R4 ;  /* 0x000000040d047c25 */ /* 0x000fc8000f8e0004 */
[----:B--2---:R-:W-:-:S05]  /*16a80*/  @P0 IMAD.HI.U32 R6, R11, R6, RZ ;  /* 0x000000060b060227 */ /* 0x004fca00078e00ff */
[----:B----4-:R-:W-:Y:S01]  /*16a90*/  @P0 SHF.R.U32.HI R7, RZ, R15, R6 ;  /* 0x0000000fff070219 */ /* 0x010fe20000011606 */
        /* <DEDUP_REMOVED lines=18> */
.L_x_5714:
[----:B------:R-:W-:Y:S05]  /*16bc0*/  BSYNC B1 ;  /* 0x0000000000017941 */ /* 0x000fea0003800000 */
.L_x_5713:
[----:B---3--:R-:W-:Y:S01]  /*16bd0*/  ISETP.NE.AND P0, PT, R21, 0x1, PT ;  /* 0x000000011500780c */ /* 0x008fe20003f05270 */
[----:B------:R-:W3:Y:S01]  /*16be0*/  LDC R24, c[0x0][0xbc8] ;  /* 0x0002f200ff187b82 */ /* 0x000ee20000000800 */
[----:B------:R-:W-:Y:S01]  /*16bf0*/  ULDC.64 UR4, c[0x0][0xba0] ;  /* 0x0002e80000047ab9 */ /* 0x000fe20000000a00 */
[----:B--2---:R-:W-:Y:S01]  /*16c00*/  IMAD R7, R228, 0x20, R229 ;  /* 0x00000020e4077824 */ /* 0x004fe200078e02e5 */
[----:B------:R-:W-:Y:S01]  /*16c10*/  BSSY B1, `(.L_x_5715) ;  /* 0x000006e000017945 */ /* 0x000fe20003800000 */
[----:B------:R-:W-:Y:S01]  /*16c20*/  IMAD R6, R10, UR4, RZ ;  /* 0x000000040a067c24 */ /* 0x000fe2000f8e02ff */
        /* <DEDUP_REMOVED lines=9> */
[----:B------:R-:W-:Y:S01]  /*16cc0*/  IMAD.IADD R5, R5, 0x1, R3 ;  /* 0x0000000105057824 */ /* 0x000fe200078e0203 */
[----:B------:R-:W-:Y:S01]  /*16cd0*/  SHF.R.S32.HI R31, RZ, 0x1f, R223 ;  /* 0x0000001fff1f7819 */ /* 0x000fe200000114df */
[C---:B------:R-:W-:Y:S01]  /*16ce0*/  IMAD R3, R217.reuse, UR5, R6 ;  /* 0x00000005d9037c24 */ /* 0x040fe2000f8e0206 */
[----:B-1----:R-:W-:Y:S01]  /*16cf0*/  SHF.R.S32.HI R32, RZ, 0x1f, R224 ;  /* 0x0000001fff207819 */ /* 0x002fe200000114e0 */
[----:B------:R-:W-:Y:S01]  /*16d00*/  IMAD.WIDE.U32 R4, R217, UR4, R4 ;  /* 0x00000004d9047c25 */ /* 0x000fe2000f8e0004 */
[----:B------:R-:W1:Y:S01]  /*16d10*/  @P0 LDC R11, c[0x0][0xcf0] ;  /* 0x00033c00ff0b0b82 */ /* 0x000e620000000800 */
[----:B------:R-:W-:Y:S01]  /*16d20*/  ULDC.64 UR4, c[0x0][0xbf0] ;  /* 0x0002fc0000047ab9 */ /* 0x000fe20000000a00 */
[----:B------:R-:W-:Y:S01]  /*16d30*/  SHF.R.S32.HI R36, RZ, 0x1f, R225 ;  /* 0x0000001fff247819 */ /* 0x000fe200000114e1 */
[----:B------:R-:W-:Y:S01]  /*16d40*/  IMAD.IADD R5, R5, 0x1, R3 ;  /* 0x0000000105057824 */ /* 0x000fe200078e0203 */
[-C--:B---3--:R-:W-:Y:S01]  /*16d50*/  ISETP.GE.AND P1, PT, R225, R24.reuse, PT ;  /* 0x00000018e100720c */ /* 0x088fe20003f26270 */
[----:B------:R-:W-:Y:S01]  /*16d60*/  IMAD R3, R230, UR4, RZ ;  /* 0x00000004e6037c24 */ /* 0x000fe2000f8e02ff */
[-C--:B------:R-:W-:Y:S01]  /*16d70*/  ISETP.GE.AND P2, PT, R192, R24.reuse, PT ;  /* 0x00000018c000720c */ /* 0x080fe20003f46270 */
[----:B------:R-:W-:Y:S01]  /*16d80*/  IMAD.IADD R8, R194, 0x1, R7 ;  /* 0x00000001c2087824 */ /* 0x000fe200078e0207 */
[----:B------:R-:W-:Y:S01]  /*16d90*/  SEL R10, RZ, 0xffffffff, P1 ;  /* 0xffffffffff0a7807 */ /* 0x000fe20000800000 */
[C---:B------:R-:W-:Y:S01]  /*16da0*/  IMAD R3, R13.reuse, UR5, R3 ;  /* 0x000000050d037c24 */ /* 0x040fe2000f8e0203 */
[----:B------:R-:W-:Y:S01]  /*16db0*/  SEL R7, RZ, 0x1, P2 ;  /* 0x00000001ff077807 */ /* 0x000fe20001000000 */
[----:B------:R-:W-:Y:S01]  /*16dc0*/  IMAD.WIDE.U32 R4, R13, UR4, R4 ;  /* 0x000000040d047c25 */ /* 0x000fe2000f8e0004 */
[-C--:B------:R-:W-:Y:S01]  /*16dd0*/  ISETP.GE.AND P2, PT, R224, R24.reuse, PT ;  /* 0x00000018e000720c */ /* 0x080fe20003f46270 */
[----:B------:R-:W-:Y:S01]  /*16de0*/  ULDC.64 UR4, c[0x0][0xbe0] ;  /* 0x0002f80000047ab9 */ /* 0x000fe20000000a00 */
[----:B------:R-:W-:Y:S01]  /*16df0*/  ISETP.GE.AND P1, PT, R223, R24, PT ;  /* 0x00000018df00720c */ /* 0x000fe20003f26270 */
[----:B------:R-:W-:-:S02]  /*16e00*/  IMAD.SHL.U32 R10, R10, 0x2, RZ ;  /* 0x000000020a0a7824 */ /* 0x000fc400078e00ff */
[----:B--2---:R-:W-:-:S03]  /*16e10*/  @P0 IMAD.HI.U32 R6, R8, R9, RZ ;  /* 0x0000000908060227 */ /* 0x004fc600078e00ff */
[----:B------:R-:W-:Y:S01]  /*16e20*/  LOP3.LUT R9, R10, 0x2, R7, 0xe2, !PT ;  /* 0x000000020a097812 */ /* 0x000fe200078ee207 */
[----:B------:R-:W-:Y:S01]  /*16e30*/  IMAD.IADD R5, R5, 0x1, R3 ;  /* 0x0000000105057824 */ /* 0x000fe200078e0203 */
[----:B------:R-:W-:Y:S01]  /*16e40*/  SEL R10, RZ, 0xffffffff, P2 ;  /* 0xffffffffff0a7807 */ /* 0x000fe20001000000 */
[----:B------:R-:W-:Y:S01]  /*16e50*/  IMAD.MOV.U32 R3, RZ, RZ, R8 ;  /* 0x000000ffff037224 */ /* 0x000fe200078e0008 */
[----:B-1----:R-:W-:Y:S01]  /*16e60*/  @P0 SHF.R.U32.HI R3, RZ, R11, R6 ;  /* 0x0000000bff030219 */ /* 0x002fe20000011606 */
[----:B------:R-:W-:Y:S01]  /*16e70*/  IMAD R27, R0, R21, RZ ;  /* 0x00000015001b7224 */ /* 0x000fe200078e02ff */
[----:B------:R-:W-:Y:S01]  /*16e80*/  SEL R11, RZ, 0xffffffff, P1 ;  /* 0xffffffffff0b7807 */ /* 0x000fe20000800000 */
[----:B------:R-:W-:Y:S01]  /*16e90*/  IMAD.SHL.U32 R10, R10, 0x4, RZ ;  /* 0x000000040a0a7824 */ /* 0x000fe200078e00ff */
[--C-:B------:R-:W-:Y:S01]  /*16ea0*/  SHF.R.S32.HI R6, RZ, 0x1f, R3.reuse ;  /* 0x0000001fff067819 */ /* 0x100fe20000011403 */
[----:B------:R-:W-:Y:S01]  /*16eb0*/  IMAD.MOV R7, RZ, RZ, -R3 ;  /* 0x000000ffff077224 */ /* 0x000fe200078e0a03 */
[-C--:B------:R-:W-:Y:S01]  /*16ec0*/  ISETP.GE.AND P0, PT, R222, R24.reuse, PT ;  /* 0x00000018de00720c */ /* 0x080fe20003f06270 */
[----:B------:R-:W-:Y:S01]  /*16ed0*/  IMAD.SHL.U32 R11, R11, 0x8, RZ ;  /* 0x000000080b0b7824 */ /* 0x000fe200078e00ff */
[----:B------:R-:W-:Y:S01]  /*16ee0*/  LOP3.LUT R0, R10, 0x4, R9, 0xe2, !PT ;  /* 0x000000040a007812 */ /* 0x000fe200078ee209 */
[----:B------:R-:W-:Y:S01]  /*16ef0*/  IMAD R6, R6, UR4, RZ ;  /* 0x0000000406067c24 */ /* 0x000fe2000f8e02ff */
[----:B------:R-:W-:Y:S01]  /*16f00*/  ISETP.GE.AND P2, PT, R232, R24, PT ;  /* 0x00000018e800720c */ /* 0x000fe20003f46270 */
[----:B------:R-:W-:-:S02]  /*16f10*/  IMAD R7, R21, R7, R8 ;  /* 0x0000000715077224 */ /* 0x000fc400078e0208 */
[C---:B------:R-:W-:Y:S01]  /*16f20*/  IMAD R9, R3.reuse, UR5, R6 ;  /* 0x0000000503097c24 */ /* 0x040fe2000f8e0206 */
[----:B------:R-:W-:Y:S01]  /*16f30*/  SEL R6, RZ, 0xffffffff, P0 ;  /* 0xffffffffff067807 */ /* 0x000fe20000000000 */
[----:B------:R-:W-:Y:S01]  /*16f40*/  IMAD.WIDE.U32 R4, R3, UR4, R4 ;  /* 0x0000000403047c25 */ /* 0x000fe2000f8e0004 */
[----:B------:R-:W-:Y:S01]  /*16f50*/  LOP3.LUT R3, R11, 0x8, R0, 0xe2, !PT ;  /* 0x000000080b037812 */ /* 0x000fe200078ee200 */
[----:B------:R-:W-:Y:S01]  /*16f60*/  ULDC.64 UR4, c[0x0][0xbd8] ;  /* 0x0002f60000047ab9 */ /* 0x000fe20000000a00 */
[----:B------:R-:W-:Y:S01]  /*16f70*/  SHF.R.S32.HI R0, RZ, 0x1f, R7 ;  /* 0x0000001fff007819 */ /* 0x000fe20000011407 */
[----:B------:R-:W-:Y:S01]  /*16f80*/  IMAD.SHL.U32 R6, R6, 0x10, RZ ;  /* 0x0000001006067824 */ /* 0x000fe200078e00ff */
[-C--:B------:R-:W-:Y:S01]  /*16f90*/  ISETP.GE.AND P0, PT, R221, R24.reuse, PT ;  /* 0x00000018dd00720c */ /* 0x080fe20003f06270 */
[----:B------:R-:W-:Y:S02]  /*16fa0*/  IMAD.IADD R5, R5, 0x1, R9 ;  /* 0x0000000105057824 */ /* 0x000fe400078e0209 */
[----:B------:R-:W-:Y:S01]  /*16fb0*/  IMAD R0, R0, UR4, RZ ;  /* 0x0000000400007c24 */ /* 0x000fe2000f8e02ff */
[----:B------:R-:W-:Y:S01]  /*16fc0*/  SEL R8, RZ, 0xffffffff, P0 ;  /* 0xffffffffff087807 */ /* 0x000fe20000000000 */
[----:B------:R-:W-:Y:S01]  /*16fd0*/  IMAD.IADD R194, R229, 0x1, R194 ;  /* 0x00000001e5c27824 */ /* 0x000fe200078e02c2 */
[----:B------:R-:W-:Y:S01]  /*16fe0*/  ISETP.GE.AND P0, PT, R233, R24, PT ;  /* 0x00000018e900720c */ /* 0x000fe20003f06270 */
[----:B------:R-:W-:Y:S01]  /*16ff0*/  IMAD.WIDE.U32 R4, R7, UR4, R4 ;  /* 0x0000000407047c25 */ /* 0x000fe2000f8e0004 */
[----:B------:R-:W-:-:S03]  /*17000*/  LOP3.LUT R6, R6, 0x10, R3, 0xe2, !PT ;  /* 0x0000001006067812 */ /* 0x000fc600078ee203 */
[----:B------:R-:W-:Y:S01]  /*17010*/  IMAD R3, R7, UR5, R0 ;  /* 0x0000000507037c24 */ /* 0x000fe2000f8e0200 */
[----:B------:R-:W-:Y:S01]  /*17020*/  SEL R7, RZ, 0x40, P0 ;  /* 0x00000040ff077807 */ /* 0x000fe20000000000 */
[----:B------:R-:W-:Y:S01]  /*17030*/  IMAD.SHL.U32 R9, R8, 0x20, RZ ;  /* 0x0000002008097824 */ /* 0x000fe200078e00ff */
[----:B------:R-:W-:Y:S01]  /*17040*/  ISETP.GE.AND P0, PT, R194, R27, PT ;  /* 0x0000001bc200720c */ /* 0x000fe20003f06270 */
[----:B------:R-:W-:Y:S01]  /*17050*/  ULDC.64 UR4, c[0x0][0xb80] ;  /* 0x0002e00000047ab9 */ /* 0x000fe20000000a00 */
[----:B------:R-:W-:Y:S01]  /*17060*/  IMAD.IADD R3, R5, 0x1, R3 ;  /* 0x0000000105037824 */ /* 0x000fe200078e0203 */
[C---:B------:R-:W-:Y:S02]  /*17070*/  LEA R20, P1, R4.reuse, UR4, 0x1 ;  /* 0x0000000404147c11 */ /* 0x040fe4000f8208ff */
[----:B------:R-:W-:Y:S02]  /*17080*/  LOP3.LUT R6, R9, 0x20, R6, 0xe2, !PT ;  /* 0x0000002009067812 */ /* 0x000fe400078ee206 */
[----:B------:R-:W-:-:S02]  /*17090*/  LEA.HI.X R3, R4, UR5, R3, 0x1, P1 ;  /* 0x0000000504037c11 */ /* 0x000fc400088f0c03 */
        /* <DEDUP_REMOVED lines=37> */
.L_x_5716:
[----:B------:R-:W-:Y:S05]  /*172f0*/  BSYNC B1 ;  /* 0x0000000000017941 */ /* 0x000fea0003800000 */
.L_x_5715:
        /* <DEDUP_REMOVED lines=36> */
.L_x_5711:
[----:B------:R-:W-:Y:S05]  /*17540*/  BSYNC B0 ;  /* 0x0000000000007941 */ /* 0x000fea0003800000 */
.L_x_5705:
[----:B------:R-:W-:Y:S02]  /*17550*/  ULDC UR4, c[0x0][0xd3c] ;  /* 0x00034f0000047ab9 */ /* 0x000fe40000000800 */
[----:B------:R-:W-:-:S13]  /*17560*/  ISETP.GE.AND P0, PT, R35, UR4, PT ;  /* 0x0000000423007c0c */ /* 0x000fda000bf06270 */
[----:B------:R-:W-:Y:S05]  /*17570*/  @!P0 BRA `(.L_x_5717) ;  /* 0xfffffe9c00348947 */ /* 0x000fea000383ffff */
[----:B------:R-:W-:Y:S05]  /*17580*/  BRA `(.L_x_5584) ;  /* 0x000000a000387947 */ /* 0x000fea0003800000 */
.L_x_5582:
        /* <DEDUP_REMOVED lines=18> */
.L_x_5718:
        /* <DEDUP_REMOVED lines=42> */
.L_x_5724:
        /* <DEDUP_REMOVED lines=12> */
.L_x_5723:
[----:B------:R-:W-:Y:S05]  /*17a10*/  BSYNC B0 ;  /* 0x0000000000007941 */ /* 0x000fea0003800000 */
.L_x_5722:
        /* <DEDUP_REMOVED lines=21> */
.L_x_5720:
        /* <DEDUP_REMOVED lines=20> */
.L_x_5725:
[----:B-1----:R-:W-:Y:S01]  /*17cb0*/  IMAD.MOV R2, RZ, RZ, -R3 ;  /* 0x000000ffff027224 */ /* 0x002fe200078e0a03 */
[----:B--2---:R-:W-:Y:S01]  /*17cc0*/  IABS R4, R8 ;  /* 0x0000000800047213 */ /* 0x004fe20000000000 */
        /* <DEDUP_REMOVED lines=24> */
[----:B------:R-:W-:Y:S01]  /*17e50*/  VIADDMNMX R10, R3, UR5, R10, PT ;  /* 0x00000005030a7c46 */ /* 0x000fe2000b80010a */
[----:B------:R-:W-:Y:S01]  /*17e60*/  IMAD.IADD R4, R7, 0x1, R4 ;  /* 0x0000000107047824 */ /* 0x000fe200078e0204 */
[----:B------:R-:W-:Y:S02]  /*17e70*/  IABS R8, R7 ;  /* 0x0000000700087213 */ /* 0x000fe40000000000 */
[----:B------:R-:W-:-:S04]  /*17e80*/  IABS R6, R10 ;  /* 0x0000000a00067213 */ /* 0x000fc80000000000 */
[----:B------:R-:W1:Y:S08]  /*17e90*/  I2F.RP R11, R6 ;  /* 0x00000006000b7306 */ /* 0x000e700000209400 */
[----:B-1----:R-:W1:Y:S02]  /*17ea0*/  MUFU.RCP R11, R11 ;  /* 0x0000000b000b7308 */ /* 0x002e640000001000 */
[----:B-1----:R-:W-:-:S06]  /*17eb0*/  VIADD R2, R11, 0xffffffe ;  /* 0x0ffffffe0b027836 */ /* 0x002fcc0000000000 */
[----:B------:R1:W2:Y:S02]  /*17ec0*/  F2I.FTZ.U32.TRUNC.NTZ R3, R2 ;  /* 0x0000000200037305 */ /* 0x0002a4000021f000 */
[----:B-1----:R-:W-:Y:S02]  /*17ed0*/  IMAD.MOV.U32 R2, RZ, RZ, RZ ;  /* 0x000000ffff027224 */ /* 0x002fe400078e00ff */
[----:B--2---:R-:W-:-:S04]  /*17ee0*/  IMAD.MOV R9, RZ, RZ, -R3 ;  /* 0x000000ffff097224 */ /* 0x004fc800078e0a03 */
[----:B------:R-:W-:-:S04]  /*17ef0*/  IMAD R9, R9, R6, RZ ;  /* 0x0000000609097224 */ /* 0x000fc800078e02ff */
[----:B------:R-:W-:Y:S01]  /*17f00*/  IMAD.HI.U32 R3, R3, R9, R2 ;  /* 0x0000000903037227 */ /* 0x000fe200078e0002 */
[-C--:B------:R-:W-:Y:S02]  /*17f10*/  IABS R9, R10.reuse ;  /* 0x0000000a00097213 */ /* 0x080fe40000000000 */
[----:B------:R-:W-:-:S03]  /*17f20*/  LOP3.LUT R2, R7, R10, RZ, 0x3c, !PT ;  /* 0x0000000a07027212 */ /* 0x000fc600078e3cff */
[----:B------:R-:W-:Y:S01]  /*17f30*/  IMAD.MOV R9, RZ, RZ, -R9 ;  /* 0x000000ffff097224 */ /* 0x000fe200078e0a09 */
[----:B------:R-:W-:Y:S01]  /*17f40*/  ISETP.GE.AND P2, PT, R2, RZ, PT ;  /* 0x000000ff0200720c */ /* 0x000fe20003f46270 */
[----:B------:R-:W-:-:S04]  /*17f50*/  IMAD.HI.U32 R3, R3, R8, RZ ;  /* 0x0000000803037227 */ /* 0x000fc800078e00ff */
        /* <DEDUP_REMOVED lines=14> */
.L_x_5721:
[----:B------:R-:W-:Y:S02]  /*18040*/  IMAD.MOV.U32 R17, RZ, RZ, RZ ;  /* 0x000000ffff117224 */ /* 0x000fe400078e00ff */
[----:B------:R-:W-:Y:S02]  /*18050*/  IMAD.U32 R16, RZ, RZ, UR6 ;  /* 0x00000006ff107e24 */ /* 0x000fe4000f8e00ff */
[----:B------:R-:W-:-:S07]  /*18060*/  IMAD.MOV.U32 R18, RZ, RZ, RZ ;  /* 0x000000ffff127224 */ /* 0x000fce00078e00ff */
.L_x_5726:
[----:B------:R-:W-:-:S13]  /*18070*/  ISETP.NE.AND P0, PT, R0, RZ, PT ;  /* 0x000000ff0000720c */ /* 0x000fda0003f05270 */
[----:B------:R-:W1:Y:S01]  /*18080*/  @!P0 S2R R3, SR_CgaCtaId ;  /* 0x0000000000038919 */ /* 0x000e620000008800 */
[----:B------:R-:W-:-:S04]  /*18090*/  @!P0 MOV R0, 0x400 ;  /* 0x0000040000008802 */ /* 0x000fc80000000f00 */
[----:B-1----:R-:W-:-:S05]  /*180a0*/  @!P0 LEA R0, R3, R0, 0x18 ;  /* 0x0000000003008211 */ /* 0x002fca00078ec0ff */
[----:B------:R1:W-:Y:S01]  /*180b0*/  @!P0 STS.128 [R0+0x388d0], R16 ;  /* 0x0388d01000008388 */ /* 0x0003e20000000c00 */
[----:B------:R-:W-:Y:S06]  /*180c0*/  BAR.ARV 0x5, 0x180 ;  /* 0x0146000000007b1d */ /* 0x000fec0000002000 */
.L_x_5719:
        /* <DEDUP_REMOVED lines=41> */
.L_x_5897:
        /* <DEDUP_REMOVED lines=26> */
[C---:B------:R-:W-:Y:S01]  /*18500*/  IADD3 R6, P5, R8.reuse, UR6, RZ ;  /* 0x0000000608067c10 */ /* 0x040fe2000ffbe0ff */
[----:B------:R-:W-:Y:S01]  /*18510*/  IMAD.MOV.U32 R9, RZ, RZ, RZ ;  /* 0x000000ffff097224 */ /* 0x000fe200078e00ff */
        /* <DEDUP_REMOVED lines=38> */
.L_x_5728:
[----:B-----5:R-:W-:Y:S01]  /*18780*/  IMAD.IADD R2, R12, 0x1, R0 ;  /* 0x000000010c027824 */ /* 0x020fe200078e0200 */
        /* <DEDUP_REMOVED lines=11> */
.L_x_5729:
[----:B------:R-:W-:Y:S05]  /*18840*/  @!P0 BRA `(.L_x_5730) ;  /* 0x00000000000c8947 */ /* 0x000fea0003800000 */
[----:B------:R-:W2:Y:S04]  /*18850*/  LDG.E R10, desc[UR40][R6.64] ;  /* 0x00000028060a7981 */ /* 0x000ea8000c1e1900 */
[----:B------:R-:W2:Y:S02]  /*18860*/  LDG.E R6, desc[UR40][R6.64+0x4] ;  /* 0x0000042806067981 */ /* 0x000ea4000c1e1900 */
[----:B--2---:R-:W-:-:S07]  /*18870*/  IMAD.IADD R10, R6, 0x1, -R10 ;  /* 0x00000001060a7824 */ /* 0x004fce00078e0a0a */
.L_x_5730:
[----:B------:R-:W2:Y:S01]  /*18880*/  @P1 LDG.E R2, desc[UR40][R4.64] ;  /* 0x0000002804021981 */ /* 0x000ea2000c1e1900 */
[----:B------:R-:W3:Y:S01]  /*18890*/  LDC R3, c[0x0][0x448] ;  /* 0x00011200ff037b82 */ /* 0x000ee20000000800 */
[----:B-----5:R-:W-:Y:S02]  /*188a0*/  IMAD.IADD R0, R10, 0x1, -R0 ;  /* 0x000000010a007824 */ /* 0x020fe400078e0a00 */
[----:B------:R4:W2:Y:S01]  /*188b0*/  @P1 LDG.E R4, desc[UR40][R4.64+0x4] ;  /* 0x0000042804041981 */ /* 0x0008a2000c1e1900 */
[----:B---3--:R-:W-:-:S13]  /*188c0*/  ISETP.NE.AND P0, PT, R3, 0x1, PT ;  /* 0x000000010300780c */ /* 0x008fda0003f05270 */
[----:B----4-:R-:W3:Y:S01]  /*188d0*/  @P0 LDC R5, c[0x0][0x450] ;  /* 0x00011400ff050b82 */ /* 0x010ee20000000800 */
[----:B------:R-:W-:Y:S01]  /*188e0*/  BSSY B0, `(.L_x_5731) ;  /* 0x00001d1000007945 */ /* 0x000fe20003800000 */
[----:B--2---:R-:W-:-:S06]  /*188f0*/  @P1 IMAD.IADD R8, R4, 0x1, -R2 ;  /* 0x0000000104081824 */ /* 0x004fcc00078e0a02 */
[----:B------:R-:W2:Y:S01]  /*18900*/  @P0 LDC R4, c[0x0][0x44c] ;  /* 0x00011300ff040b82 */ /* 0x000ea20000000800 */
[----:B------:R-:W-:-:S04]  /*18910*/  IMAD.SHL.U32 R2, R17, 0x40, RZ ;  /* 0x0000004011027824 */ /* 0x000fc800078e00ff */
[----:B------:R-:W-:-:S04]  /*18920*/  VIADD R2, R2, 0x3f ;  /* 0x0000003f02027836 */ /* 0x000fc80000000000 */
[----:B------:R-:W-:Y:S02]  /*18930*/  IMAD.MOV.U32 R3, RZ, RZ, R2 ;  /* 0x000000ffff037224 */ /* 0x000fe400078e0002 */
[----:B--2---:R-:W-:-:S04]  /*18940*/  @P0 IMAD.HI.U32 R4, R2, R4, RZ ;  /* 0x0000000402040227 */ /* 0x004fc800078e00ff */
[----:B------:R-:W-:Y:S01]  /*18950*/  IMAD.IADD R2, R0, 0x1, R8 ;  /* 0x0000000100027824 */ /* 0x000fe200078e0208 */
[----:B---3--:R-:W-:-:S03]  /*18960*/  @P0 SHF.R.U32.HI R3, RZ, R5, R4 ;  /* 0x00000005ff030219 */ /* 0x008fc60000011604 */
[C---:B------:R-:W-:Y:S01]  /*18970*/  VIADD R4, R2.reuse, 0x3f ;  /* 0x0000003f02047836 */ /* 0x040fe20000000000 */
[----:B------:R-:W-:-:S05]  /*18980*/  IADD3 R21, R2, 0x40, -R14 ;  /* 0x0000004002157810 */ /* 0x000fca0007ffe80e */
[----:B------:R-:W-:Y:S01]  /*18990*/  IMAD.IADD R2, R21, 0x1, R3 ;  /* 0x0000000115027824 */ /* 0x000fe200078e0203 */
[----:B------:R-:W-:-:S04]  /*189a0*/  SHF.R.S32.HI R3, RZ, 0x1f, R4 ;  /* 0x0000001fff037819 */ /* 0x000fc80000011404 */
[----:B------:R-:W-:Y:S02]  /*189b0*/  LEA.HI R20, R3, R4, RZ, 0x6 ;  /* 0x0000000403147211 */ /* 0x000fe400078f30ff */
[----:B------:R-:W-:-:S04]  /*189c0*/  SHF.R.S32.HI R3, RZ, 0x1f, R2 ;  /* 0x0000001fff037819 */ /* 0x000fc80000011402 */
[----:B------:R-:W-:Y:S02]  /*189d0*/  LEA.HI R2, R3, R2, RZ, 0x6 ;  /* 0x0000000203027211 */ /* 0x000fe400078f30ff */
[----:B------:R-:W-:Y:S02]  /*189e0*/  SHF.R.S32.HI R20, RZ, 0x6, R20 ;  /* 0x00000006ff147819 */ /* 0x000fe40000011414 */
[----:B------:R-:W-:-:S04]  /*189f0*/  SHF.R.S32.HI R2, RZ, 0x6, R2 ;  /* 0x00000006ff027819 */ /* 0x000fc80000011402 */
[----:B------:R-:W-:Y:S01]  /*18a00*/  VIMNMX R2, R20, R2, PT ;  /* 0x0000000214027248 */ /* 0x000fe20003fe0100 */
[----:B------:R-:W-:-:S04]  /*18a10*/  IMAD.MOV R3, RZ, RZ, -R0 ;  /* 0x000000ffff037224 */ /* 0x000fc800078e0a00 */
[----:B------:R-:W-:-:S05]  /*18a20*/  IMAD R2, R2, 0x40, -R0 ;  /* 0x0000004002027824 */ /* 0x000fca00078e0a00 */
[----:B------:R-:W-:Y:S02]  /*18a30*/  VIMNMX R0, R2, R8, PT ;  /* 0x0000000802007248 */ /* 0x000fe40003fe0100 */
[----:B------:R-:W-:-:S04]  /*18a40*/  VIMNMX R2, RZ, R3, !PT ;  /* 0x00000003ff027248 */ /* 0x000fc80007fe0100 */
[----:B------:R-:W-:Y:S02]  /*18a50*/  ISETP.GT.AND P0, PT, R0, R2, PT ;  /* 0x000000020000720c */ /* 0x000fe40003f04270 */
[----:B------:R-:W-:-:S11]  /*18a60*/  SHF.R.U32.HI R2, RZ, 0x6, R2 ;  /* 0x00000006ff027819 */ /* 0x000fd60000011602 */
[----:B------:R-:W-:-:S05]  /*18a70*/  @P0 VIADD R0, R0, 0x3f ;  /* 0x0000003f00000836 */ /* 0x000fca0000000000 */
[----:B------:R-:W-:Y:S01]  /*18a80*/  @P0 SHF.R.S32.HI R3, RZ, 0x1f, R0 ;  /* 0x0000001fff030819 */ /* 0x000fe20000011400 */
[----:B------:R-:W-:-:S03]  /*18a90*/  IMAD.MOV.U32 R7, RZ, RZ, R2 ;  /* 0x000000ffff077224 */ /* 0x000fc600078e0002 */
[----:B------:R-:W-:-:S04]  /*18aa0*/  @P0 LEA.HI R0, R3, R0, RZ, 0x6 ;  /* 0x0000000003000211 */ /* 0x000fc800078f30ff */
[----:B------:R-:W-:-:S04]  /*18ab0*/  @P0 SHF.R.S32.HI R7, RZ, 0x6, R0 ;  /* 0x00000006ff070819 */ /* 0x000fc80000011400 */
[----:B------:R-:W-:Y:S02]  /*18ac0*/  ISETP.GT.AND P2, PT, R7, R2, PT ;  /* 0x000000020700720c */ /* 0x000fe40003f44270 */
[----:B------:R-:W-:-:S11]  /*18ad0*/  PLOP3.LUT P0, PT, PT, PT, PT, 0x80, 0x0 ;  /* 0x000000000000781c */ /* 0x000fd60003f0f070 */
        /* <DEDUP_REMOVED lines=8> */
.L_x_5941:
[----:B--2---:R-:W-:Y:S02]  /*18b60*/  ISETP.NE.AND P0, PT, R14, RZ, PT ;  /* 0x000000ff0e00720c */ /* 0x004fe40003f05270 */
[----:B------:R-:W-:-:S11]  /*18b70*/  PLOP3.LUT P6, PT, PT, PT, PT, 0x8, 0x0 ;  /* 0x000000000000781c */ /* 0x000fd60003fce170 */
[----:B------:R-:W-:Y:S05]  /*18b80*/  @P0 BRA `(.L_x_5734) ;  /* 0x00000000000c0947 */ /* 0x000fea0003800000 */
[----:B------:R-:W-:-:S03]  /*18b90*/  UMOV UR4, 0xffffffff ;  /* 0xffffffff00047882 */ /* 0x000fc60000000000 */
[----:B------:R-:W-:Y:S05]  /*18ba0*/  BRA.DIV UR4, `(.L_x_5735) ;  /* 0x0000009604c07947 */ /* 0x000fea000b800000 */
[----:B------:R-:W-:-:S13]  /*18bb0*/  ELECT P6, URZ, PT ;  /* 0x00000000003f782f */ /* 0x000fda00038c0000 */
.L_x_5734:
        /* <DEDUP_REMOVED lines=10> */
.L_x_5944:
[----:B------:R-:W-:Y:S05]  /*18c60*/  BSYNC B1 ;  /* 0x0000000000017941 */ /* 0x000fea0003800000 */
.L_x_5736:
        /* <DEDUP_REMOVED lines=14> */
.L_x_5945:
[----:B------:R-:W-:Y:S05]  /*18d50*/  BSYNC B2 ;  /* 0x0000000000027941 */ /* 0x000fea0003800000 */
.L_x_5740:
        /* <DEDUP_REMOVED lines=9> */
.L_x_5743:
[----:B------:R-:W-:Y:S05]  /*18df0*/  BSYNC B2 ;  /* 0x0000000000027941 */ /* 0x000fea0003800000 */
.L_x_5742:
        /* <DEDUP_REMOVED lines=14> */
.L_x_5744:
        /* <DEDUP_REMOVED lines=13> */
.L_x_5946:
[----:B------:R-:W-:Y:S05]  /*18fb0*/  BSYNC B2 ;  /* 0x0000000000027941 */ /* 0x000fea0003800000 */
.L_x_5745:
[----:B------:R-:W-:Y:S01]  /*18fc0*/  BSSY B2, `(.L_x_5747) ;  /* 0x000000b000027945 */ /* 0x000fe20003800000 */
[----:B------:R-:W-:Y:S02]  /*18fd0*/  IMAD.MOV.U32 R10, RZ, RZ, 0x0 ;  /* 0x00000000ff0a7424 */ /* 0x000fe400078e00ff */
[----:B-1----:R-:W-:Y:S01]  /*18fe0*/  IMAD.MOV.U32 R11, RZ, RZ, 0x12f00000 ;  /* 0x12f00000ff0b7424 */ /* 0x002fe200078e00ff */
[----:B------:R-:W-:Y:S06]  /*18ff0*/  @P1 BRA `(.L_x_5748) ;  /* 0x00000000001c1947 */ /* 0x000fec0003800000 */
[----:B------:R-:W1:Y:S02]  /*19000*/  S2R R5, SR_TID.X ;  /* 0x0000000000057919 */ /* 0x000e640000002100 */
[----:B-1----:R-:W-:Y:S01]  /*19010*/  LOP3.LUT R6, R5, 0x1f, RZ, 0xc0, !PT ;  /* 0x0000001f05067812 */ /* 0x002fe200078ec0ff */
[----:B------:R-:W-:-:S03]  /*19020*/  IMAD.MOV.U32 R5, RZ, RZ, 0x10000 ;  /* 0x00010000ff057424 */ /* 0x000fc600078e00ff */
[----:B------:R-:W-:Y:S01]  /*19030*/  ISETP.NE.AND P0, PT, R6, RZ, PT ;  /* 0x000000ff0600720c */ /* 0x000fe20003f05270 */
[----:B------:R1:W-:-:S12]  /*19040*/  SYNCS.ARRIVE.TRANS64 RZ, [R4+URZ+0x388b0], R5 ;  /* 0x0388b00504ff79a7 */ /* 0x0003d8000800003f */
[----:B-1----:R-:W-:Y:S05]  /*19050*/  @!P0 BRA `(.L_x_5748) ;  /* 0x0000000000048947 */ /* 0x002fea0003800000 */
[----:B------:R-:W-:Y:S01]  /*19060*/  BPT.TRAP 0x1 ;  /* 0x000000040000795c */ /* 0x000fe20000300000 */
.L_x_5748:
[----:B------:R-:W-:Y:S05]  /*19070*/  BSYNC B2 ;  /* 0x0000000000027941 */ /* 0x000fea0003800000 */
.L_x_5747:
        /* <DEDUP_REMOVED lines=11> */
.L_x_5749:
        /* <DEDUP_REMOVED lines=15> */
.L_x_5750:
        /* <DEDUP_REMOVED lines=15> */
.L_x_5751:
        /* <DEDUP_REMOVED lines=15> */
.L_x_5752:
        /* <DEDUP_REMOVED lines=15> */
.L_x_5753:
        /* <DEDUP_REMOVED lines=15> */
.L_x_5754:
        /* <DEDUP_REMOVED lines=15> */
.L_x_5755:
        /* <DEDUP_REMOVED lines=15> */
.L_x_5756:
        /* <DEDUP_REMOVED lines=10> */
.L_x_5739:
[----:B------:R-:W-:Y:S05]  /*19860*/  BSYNC B1 ;  /* 0x0000000000017941 */ /* 0x000fea0003800000 */
.L_x_5738:
        /* <DEDUP_REMOVED lines=13> */
.L_x_5776:
[----:B------:R-:W-:Y:S05]  /*19940*/  YIELD ;  /* 0x0000000000007946 */ /* 0x000fea0003800000 */
[----:B------:R-:W-:Y:S04]  /*19950*/  BSSY B1, `(.L_x_5757) ;  /* 0x00000bd000017945 */ /* 0x000fe80003800000 */
[----:B---3--:R-:W-:Y:S05]  /*19960*/  @!P6 BRA `(.L_x_5758) ;  /* 0x0000000800ece947 */ /* 0x008fea0003800000 */
[----:B------:R-:W3:Y:S04]  /*19970*/  LDL R7, [R1+0x4] ;  /* 0x0000040001077983 */ /* 0x000ee80000100800 */
[----:B--2---:R-:W3:Y:S04]  /*19980*/  LDL R4, [R1+0x10] ;  /* 0x0000100001047983 */ /* 0x004ee80000100800 */
[----:B------:R-:W2:Y:S01]  /*19990*/  LDL R5, [R1+0x20] ;  /* 0x0000200001057983 */ /* 0x000ea20000100800 */
[----:B------:R-:W0:Y:S01]  /*199a0*/  S2R R6, SR_TID.X ;  /* 0x0000000000067919 */ /* 0x000e220000002100 */
[----:B------:R-:W-:Y:S01]  /*199b0*/  BSSY B2, `(.L_x_5759) ;  /* 0x0000007000027945 */ /* 0x000fe20003800000 */
[----:B0-----:R-:W-:-:S04]  /*199c0*/  LOP3.LUT R6, R6, 0x7f, RZ, 0xc0, !PT ;  /* 0x0000007f06067812 */ /* 0x001fc800078ec0ff */
[----:B------:R-:W-:Y:S01]  /*199d0*/  ISETP.NE.AND P2, PT, R6, RZ, PT ;  /* 0x000000ff0600720c */ /* 0x000fe20003f45270 */
[----:B---3--:R-:W-:Y:S01]  /*199e0*/  IMAD R4, R4, 0x8, R7 ;  /* 0x0000000804047824 */ /* 0x008fe200078e0207 */
[----:B--2---:R-:W-:-:S04]  /*199f0*/  SHF.L.U32 R5, R5, 0x1f, RZ ;  /* 0x0000001f05057819 */ /* 0x004fc800000006ff */
[----:B------:R-:W0:Y:S02]  /*19a00*/  SYNCS.PHASECHK.TRANS64.TRYWAIT P1, [R4+URZ+0x388a0], R5 ;  /* 0x0388a005040075a7 */ /* 0x000e24000802017f */
[----:B0-----:R-:W-:Y:S05]  /*19a10*/  @!P1 BRA `(.L_x_5760) ;  /* 0x0000008800849947 */ /* 0x001fea0003800000 */
.L_x_5947:
[----:B------:R-:W-:Y:S05]  /*19a20*/  BSYNC B2 ;  /* 0x0000000000027941 */ /* 0x000fea0003800000 */
.L_x_5759:
        /* <DEDUP_REMOVED lines=9> */
.L_x_5762:
[----:B------:R-:W-:Y:S05]  /*19ac0*/  BSYNC B2 ;  /* 0x0000000000027941 */ /* 0x000fea0003800000 */
.L_x_5761:
        /* <DEDUP_REMOVED lines=13> */
.L_x_5763:
        /* <DEDUP_REMOVED lines=13> */
.L_x_5948:
[----:B------:R-:W-:Y:S05]  /*19c70*/  BSYNC B2 ;  /* 0x0000000000027941 */ /* 0x000fea0003800000 */
.L_x_5764:
        /* <DEDUP_REMOVED lines=11> */
.L_x_5767:
[----:B------:R-:W-:Y:S05]  /*19d30*/  BSYNC B2 ;  /* 0x0000000000027941 */ /* 0x000fea0003800000 */
.L_x_5766:
        /* <DEDUP_REMOVED lines=11> */
.L_x_5768:
        /* <DEDUP_REMOVED lines=15> */
.L_x_5769:
        /* <DEDUP_REMOVED lines=15> */
.L_x_5770:
        /* <DEDUP_REMOVED lines=15> */
.L_x_5771:
        /* <DEDUP_REMOVED lines=15> */
.L_x_5772:
        /* <DEDUP_REMOVED lines=15> */
.L_x_5773:
        /* <DEDUP_REMOVED lines=15> */
.L_x_5774:
        /* <DEDUP_REMOVED lines=15> */
.L_x_5775:
        /* <DEDUP_REMOVED lines=10> */
.L_x_5758:
[----:B------:R-:W-:Y:S05]  /*1a520*/  BSYNC B1 ;  /* 0x0000000000017941 */ /* 0x000fea0003800000 */
.L_x_5757:
        /* <DEDUP_REMOVED lines=12> */
.L_x_5732:
[----:B------:R-:W-:Y:S05]  /*1a5f0*/  BSYNC B0 ;  /* 0x0000000000007941 */ /* 0x000fea0003800000 */
.L_x_5731:
        /* <DEDUP_REMOVED lines=14> */
[----:B--23--:R-:W-:-:S04]  /*1a6e0*/  VIMNMX R4, R20, R0, PT ;  /* 0x0000000014047248 */ /* 0x00cfc80003fe0100 */
[----:B------:R-:W-:Y:S01]  /*1a6f0*/  ISETP.GT.AND P0, PT, R4, RZ, PT ;  /* 0x000000ff0400720c */ /* 0x000fe20003f04270 */
[----:B------:R2:W-:-:S12]  /*1a700*/  STL [R1+0x34], R4 ;  /* 0x0000340401007387 */ /* 0x0005d80000100800 */
[----:B--2---:R-:W-:Y:S05]  /*1a710*/  @P0 BRA `(.L_x_5778) ;  /* 0x0000000000440947 */ /* 0x004fea0003800000 */
[----:B------:R-:W2:Y:S02]  /*1a720*/  S2R R4, SR_TID.X ;  /* 0x0000000000047919 */ /* 0x000ea40000002100 */
        /* <DEDUP_REMOVED lines=16> */
.L_x_5778:
        /* <DEDUP_REMOVED lines=20> */
[----:B0-2---:R-:W-:Y:S05]  /*1a970*/  CALL.ABS.NOINC R2 ;  /* 0x0000000002007343 */ /* 0x005fea0003c00000 */
.L_x_5781:
[----:B------:R-:W-:Y:S05]  /*1a980*/  BSYNC B6 ;  /* 0x0000000000067941 */ /* 0x000fea0003800000 */
.L_x_5780:
        /* <DEDUP_REMOVED lines=13> */
[----:B------:R-:W-:-:S02]  /*1aa60*/  IMAD.U32 R7, RZ, RZ, UR9 ;  /* 0x00000009ff077e24 */ /* 0x000fc4000f8e00ff */
[----:B------:R-:W-:Y:S02]  /*1aa70*/  IMAD.U32 R10, RZ, RZ, UR4 ;  /* 0x00000004ff0a7e24 */ /* 0x000fe4000f8e00ff */
[----:B-1----:R-:W-:Y:S02]  /*1aa80*/  IMAD.U32 R11, RZ, RZ, UR5 ;  /* 0x00000005ff0b7e24 */ /* 0x002fe4000f8e00ff */
[----:B------:R-:W-:Y:S02]  /*1aa90*/  IMAD.MOV.U32 R8, RZ, RZ, 0x70 ;  /* 0x00000070ff087424 */ /* 0x000fe400078e00ff */
[----:B------:R-:W-:Y:S02]  /*1aaa0*/  IMAD.MOV.U32 R12, RZ, RZ, 0x1 ;  /* 0x00000001ff0c7424 */ /* 0x000fe400078e00ff */
[----:B--2---:R-:W-:-:S07]  /*1aab0*/  IMAD.MOV.U32 R13, RZ, RZ, RZ ;  /* 0x000000ffff0d7224 */ /* 0x004fce00078e00ff */
[----:B------:R-:W-:-:S07]  /*1aac0*/  LEPC R20, `(.L_x_5784) ;  /* 0x000000001014794e */ /* 0x000fce0000000000 */
[----:B0--3--:R-:W-:Y:S05]  /*1aad0*/  CALL.ABS.NOINC R2 ;  /* 0x0000000002007343 */ /* 0x009fea0003c00000 */
.L_x_5784:
        /* <DEDUP_REMOVED lines=16> */
.L_x_5783:
[----:B------:R-:W-:Y:S05]  /*1abe0*/  BSYNC B6 ;  /* 0x0000000000067941 */ /* 0x000fea0003800000 */
.L_x_5782:
        /* <DEDUP_REMOVED lines=10> */
[----:B----4-:R2:W3:Y:S02]  /*1ac90*/  @P0 LDG.E R7, desc[UR40][R2.64] ;  /* 0x0000002802070981 */ /* 0x0104e4000c1e1900 */
        /* <DEDUP_REMOVED lines=14> */
.L_x_5951:
        /* <DEDUP_REMOVED lines=12> */
.L_x_5954:
        /* <DEDUP_REMOVED lines=25> */
.L_x_5788:
[----:B------:R-:W3:Y:S04]  /*1afd0*/  LDL R7, [R1+0x4] ;  /* 0x0000040001077983 */ /* 0x000ee80000100800 */
[----:B0-2---:R-:W3:Y:S04]  /*1afe0*/  LDL R0, [R1+0xc] ;  /* 0x00000c0001007983 */ /* 0x005ee80000100800 */
[----:B------:R-:W2:Y:S01]  /*1aff0*/  LDL R2, [R1+0x1c] ;  /* 0x00001c0001027983 */ /* 0x000ea20000100800 */
[----:B---3--:R-:W-:Y:S01]  /*1b000*/  IMAD R0, R0, 0x8, R7 ;  /* 0x0000000800007824 */ /* 0x008fe200078e0207 */
[----:B--2---:R-:W-:-:S04]  /*1b010*/  SHF.L.U32 R2, R2, 0x1f, RZ ;  /* 0x0000001f02027819 */ /* 0x004fc800000006ff */
[----:B------:R-:W0:Y:S02]  /*1b020*/  SYNCS.PHASECHK.TRANS64.TRYWAIT P0, [R0+URZ+0x38840], R2 ;  /* 0x03884002000075a7 */ /* 0x000e24000800017f */
[----:B0-----:R-:W-:Y:S05]  /*1b030*/  @!P0 BRA `(.L_x_5789) ;  /* 0x0000007400788947 */ /* 0x001fea0003800000 */
.L_x_5955:
        /* <DEDUP_REMOVED lines=11> */
.L_x_5790:
        /* <DEDUP_REMOVED lines=27> */
.L_x_5786:
[----:B0-----:R-:W3:Y:S04]  /*1b2a0*/  LDL R0, [R1+0x4] ;  /* 0x0000040001007983 */ /* 0x001ee80000100800 */
        /* <DEDUP_REMOVED lines=16> */
[----:B0-----:R-:W-:-:S05]  /*1b3b0*/  SHF.R.S32.HI R0, RZ, 0x1f, R18 ;  /* 0x0000001fff007819 */ /* 0x001fca0000011412 */
        /* <DEDUP_REMOVED lines=19> */
.L_x_5792:
[----:B------:R-:W-:Y:S05]  /*1b4f0*/  BSYNC B6 ;  /* 0x0000000000067941 */ /* 0x000fea0003800000 */
.L_x_5791:
[----:B------:R-:W3:Y:S01]  /*1b500*/  LDL R4, [R1+0x48] ;  /* 0x0000480001047983 */ /* 0x000ee20000100800 */
[----:B------:R-:W0:Y:S01]  /*1b510*/  LDC R7, c[0x0][0x448] ;  /* 0x00011200ff077b82 */ /* 0x000e220000000800 */
[----:B------:R-:W-:Y:S01]  /*1b520*/  ULDC.64 UR4, c[0x0][0x298] ;  /* 0x0000a60000047ab9 */ /* 0x000fe20000000a00 */
[----:B------:R-:W-:Y:S01]  /*1b530*/  ULDC.64 UR6, c[0x0][0x280] ;  /* 0x0000a00000067ab9 */ /* 0x000fe20000000a00 */
[----:B------:R-:W4:Y:S04]  /*1b540*/  LDL R10, [R1+0x38] ;  /* 0x00003800010a7983 */ /* 0x000f280000100800 */
[----:B------:R-:W4:Y:S01]  /*1b550*/  LDL R9, [R1+0x54] ;  /* 0x0000540001097983 */ /* 0x000f220000100800 */
[----:B--2---:R-:W2:Y:S01]  /*1b560*/  S2R R2, SR_TID.X ;  /* 0x0000000000027919 */ /* 0x004ea20000002100 */
[----:B------:R-:W1:Y:S02]  /*1b570*/  S2R R0, SR_TID.X ;  /* 0x0000000000007919 */ /* 0x000e640000002100 */
[----:B------:R-:W4:Y:S04]  /*1b580*/  LDL R8, [R1+0x58] ;  /* 0x0000580001087983 */ /* 0x000f280000100800 */
[----:B------:R-:W4:Y:S01]  /*1b590*/  LDL R6, [R1+0x3c] ;  /* 0x00003c0001067983 */ /* 0x000f220000100800 */
[----:B0-----:R-:W-:-:S13]  /*1b5a0*/  ISETP.NE.AND P0, PT, R7, 0x1, PT ;  /* 0x000000010700780c */ /* 0x001fda0003f05270 */
[----:B------:R-:W0:Y:S01]  /*1b5b0*/  @P0 LDC R3, c[0x0][0x450] ;  /* 0x00011400ff030b82 */ /* 0x000e220000000800 */
[----:B--2---:R-:W-:-:S04]  /*1b5c0*/  LOP3.LUT R2, R2, 0x7f, RZ, 0xc0, !PT ;  /* 0x0000007f02027812 */ /* 0x004fc800078ec0ff */
[----:B------:R-:W-:Y:S01]  /*1b5d0*/  SHF.R.U32.HI R2, RZ, 0x3, R2 ;  /* 0x00000003ff027819 */ /* 0x000fe20000011602 */
[----:B-1----:R-:W-:-:S05]  /*1b5e0*/  IMAD.SHL.U32 R0, R0, 0x10, RZ ;  /* 0x0000001000007824 */ /* 0x002fca00078e00ff */
[----:B------:R-:W-:Y:S02]  /*1b5f0*/  LOP3.LUT R0, R2, 0x70, R0, 0xf8, !PT ;  /* 0x0000007002007812 */ /* 0x000fe400078ef800 */
[----:B------:R-:W1:Y:S03]  /*1b600*/  @P0 LDC R2, c[0x0][0x44c] ;  /* 0x00011300ff020b82 */ /* 0x000e660000000800 */
[----:B------:R-:W-:-:S04]  /*1b610*/  IMAD R5, R17, 0x40, R0 ;  /* 0x0000004011057824 */ /* 0x000fc800078e0200 */
[----:B------:R-:W-:Y:S01]  /*1b620*/  IMAD.MOV.U32 R0, RZ, RZ, R5 ;  /* 0x000000ffff007224 */ /* 0x000fe200078e0005 */
[----:B------:R2:W-:Y:S01]  /*1b630*/  STL [R1+0x2c], R5 ;  /* 0x00002c0501007387 */ /* 0x0005e20000100800 */
[----:B-1----:R-:W-:-:S05]  /*1b640*/  @P0 IMAD.HI.U32 R2, R5, R2, RZ ;  /* 0x0000000205020227 */ /* 0x002fca00078e00ff */
[----:B0-----:R-:W-:Y:S01]  /*1b650*/  @P0 SHF.R.U32.HI R0, RZ, R3, R2 ;  /* 0x00000003ff000219 */ /* 0x001fe20000011602 */
        /* <DEDUP_REMOVED lines=76> */
.L_x_5964:
        /* <DEDUP_REMOVED lines=12> */
.L_x_5794:
        /* <DEDUP_REMOVED lines=38> */
.L_x_5796:
[----:B------:R-:W-:Y:S05]  /*1be40*/  BSYNC B6 ;  /* 0x0000000000067941 */ /* 0x000fea0003800000 */
.L_x_5795:
        /* <DEDUP_REMOVED lines=188> */
.L_x_5974:
        /* <DEDUP_REMOVED lines=31> */
.L_x_5799:
[----:B------:R-:W-:Y:S05]  /*1cc00*/  BSYNC B0 ;  /* 0x0000000000007941 */ /* 0x000fea0003800000 */
.L_x_5798:
[----:B--2---:R2:W5:Y:S01]  /*1cc10*/  LDL R0, [R1+0x4] ;  /* 0x0000040001007983 */ /* 0x0045620000100800 */
[----:B------:R-:W-:Y:S01]  /*1cc20*/  PLOP3.LUT P0, PT, PT, PT, PT, 0x80, 0x0 ;  /* 0x000000000000781c */ /* 0x000fe20003f0f070 */
[----:B------:R-:W-:-:S12]  /*1cc30*/  NOP ;  /* 0x0000000000007918 */ /* 0x000fd80000000000 */
.L_x_5800:
        /* <DEDUP_REMOVED lines=19> */
.L_x_5975:
[----:B------:R-:W-:Y:S05]  /*1cd70*/  BSYNC B0 ;  /* 0x0000000000007941 */ /* 0x000fea0003800000 */
.L_x_5801:
        /* <DEDUP_REMOVED lines=16> */
.L_x_5976:
[----:B------:R-:W-:Y:S05]  /*1ce80*/  BSYNC B1 ;  /* 0x0000000000017941 */ /* 0x000fea0003800000 */
.L_x_5805:
        /* <DEDUP_REMOVED lines=9> */
.L_x_5808:
[----:B------:R-:W-:Y:S05]  /*1cf20*/  BSYNC B1 ;  /* 0x0000000000017941 */ /* 0x000fea0003800000 */
.L_x_5807:
        /* <DEDUP_REMOVED lines=14> */
.L_x_5809:
        /* <DEDUP_REMOVED lines=16> */
.L_x_5810:
        /* <DEDUP_REMOVED lines=16> */
.L_x_5811:
        /* <DEDUP_REMOVED lines=16> */
.L_x_5812:
        /* <DEDUP_REMOVED lines=16> */
.L_x_5813:
        /* <DEDUP_REMOVED lines=16> */
.L_x_5814:
        /* <DEDUP_REMOVED lines=16> */
.L_x_5815:
        /* <DEDUP_REMOVED lines=16> */
.L_x_5816:
        /* <DEDUP_REMOVED lines=11> */
.L_x_5804:
[----:B------:R-:W-:Y:S05]  /*1d7c0*/  BSYNC B0 ;  /* 0x0000000000007941 */ /* 0x000fea0003800000 */
.L_x_5803:
        /* <DEDUP_REMOVED lines=29> */
[----:B------:R-:W1:Y:S03]  /*1d9a0*/  LDC R6, c[0x0][0x43c] ;  /* 0x00010f00ff067b82 */ /* 0x000e660000000800 */
[----:B------:R-:W4:Y:S01]  /*1d9b0*/  LDL R7, [R1+0x14] ;  /* 0x0000140001077983 */ /* 0x000f220000100800 */
[----:B------:R-:W-:Y:S01]  /*1d9c0*/  IMAD.MOV.U32 R0, RZ, RZ, R4 ;  /* 0x000000ffff007224 */ /* 0x000fe200078e0004 */
[----:B------:R-:W-:Y:S01]  /*1d9d0*/  ULDC.64 UR6, c[0x0][0x428] ;  /* 0x00010a0000067ab9 */ /* 0x000fe20000000a00 */
[----:B-1----:R-:W-:-:S13]  /*1d9e0*/  ISETP.NE.AND P0, PT, R6, 0x1, PT ;  /* 0x000000010600780c */ /* 0x002fda0003f05270 */
[----:B------:R-:W1:Y:S02]  /*1d9f0*/  @P0 LDC.64 R2, c[0x0][0x440] ;  /* 0x00011000ff020b82 */ /* 0x000e640000000a00 */
[----:B-1----:R-:W-:-:S05]  /*1da00*/  @P0 IMAD.HI.U32 R2, R4, R2, RZ ;  /* 0x0000000204020227 */ /* 0x002fca00078e00ff */
[----:B------:R-:W-:-:S04]  /*1da10*/  @P0 SHF.R.U32.HI R0, RZ, R3, R2 ;  /* 0x00000003ff000219 */ /* 0x000fc80000011602 */
[--C-:B------:R-:W-:Y:S01]  /*1da20*/  SHF.R.S32.HI R3, RZ, 0x1f, R0.reuse ;  /* 0x0000001fff037819 */ /* 0x100fe20000011400 */
[----:B------:R-:W-:-:S04]  /*1da30*/  IMAD.MOV R5, RZ, RZ, -R0 ;  /* 0x000000ffff057224 */ /* 0x000fc800078e0a00 */
[----:B------:R-:W-:Y:S02]  /*1da40*/  IMAD R5, R6, R5, R4 ;  /* 0x0000000506057224 */ /* 0x000fe400078e0204 */
[----:B---3--:R-:W-:-:S04]  /*1da50*/  IMAD R2, R10, UR6, RZ ;  /* 0x000000060a027c24 */ /* 0x008fc8000f8e02ff */
[----:B----4-:R-:W-:Y:S02]  /*1da60*/  IMAD R6, R7, UR7, R2 ;  /* 0x0000000707067c24 */ /* 0x010fe4000f8e0202 */
[----:B------:R-:W-:-:S04]  /*1da70*/  IMAD.MOV.U32 R2, RZ, RZ, R0 ;  /* 0x000000ffff027224 */ /* 0x000fc800078e0000 */
[----:B------:R-:W-:-:S04]  /*1da80*/  IMAD.WIDE.U32 R2, R7, UR6, R2 ;  /* 0x0000000607027c25 */ /* 0x000fc8000f8e0002 */
[----:B------:R-:W-:Y:S01]  /*1da90*/  IMAD.IADD R0, R6, 0x1, R3 ;  /* 0x0000000106007824 */ /* 0x000fe200078e0203 */
[----:B------:R-:W-:-:S04]  /*1daa0*/  LEA R6, P0, R2, UR4, 0x2 ;  /* 0x0000000402067c11 */ /* 0x000fc8000f8010ff */
[----:B------:R-:W-:-:S05]  /*1dab0*/  LEA.HI.X R7, R2, UR5, R0, 0x2, P0 ;  /* 0x0000000502077c11 */ /* 0x000fca00080f1400 */
[----:B------:R-:W3:Y:S04]  /*1dac0*/  LDG.E R0, desc[UR40][R6.64] ;  /* 0x0000002806007981 */ /* 0x000ee8000c1e1900 */
[----:B---3--:R1:W-:Y:S02]  /*1dad0*/  STL [R1], R0 ;  /* 0x0000000001007387 */ /* 0x0083e40000100800 */
.L_x_5823:
        /* <DEDUP_REMOVED lines=9> */
.L_x_5977:
[----:B------:R-:W-:Y:S05]  /*1db70*/  BSYNC B3 ;  /* 0x0000000000037941 */ /* 0x000fea0003800000 */
.L_x_5824:
        /* <DEDUP_REMOVED lines=9> */
.L_x_5827:
[----:B------:R-:W-:Y:S05]  /*1dc10*/  BSYNC B3 ;  /* 0x0000000000037941 */ /* 0x000fea0003800000 */
.L_x_5826:
        /* <DEDUP_REMOVED lines=14> */
.L_x_5828:
        /* <DEDUP_REMOVED lines=14> */
.L_x_5978:
[----:B------:R-:W-:Y:S05]  /*1dde0*/  BSYNC B3 ;  /* 0x0000000000037941 */ /* 0x000fea0003800000 */
.L_x_5829:
        /* <DEDUP_REMOVED lines=11> */
.L_x_5832:
[----:B------:R-:W-:Y:S05]  /*1dea0*/  BSYNC B3 ;  /* 0x0000000000037941 */ /* 0x000fea0003800000 */
.L_x_5831:
        /* <DEDUP_REMOVED lines=11> */
.L_x_5833:
        /* <DEDUP_REMOVED lines=16> */
.L_x_5834:
        /* <DEDUP_REMOVED lines=16> */
.L_x_5835:
        /* <DEDUP_REMOVED lines=16> */
.L_x_5836:
        /* <DEDUP_REMOVED lines=16> */
.L_x_5837:
        /* <DEDUP_REMOVED lines=16> */
.L_x_5838:
        /* <DEDUP_REMOVED lines=16> */
.L_x_5839:
        /* <DEDUP_REMOVED lines=16> */
.L_x_5840:
        /* <DEDUP_REMOVED lines=11> */
.L_x_5822:
[----:B------:R-:W-:Y:S05]  /*1e710*/  BSYNC B1 ;  /* 0x0000000000017941 */ /* 0x000fea0003800000 */
.L_x_5821:
[----:B------:R-:W3:Y:S02]  /*1e720*/  LDL.LU R5, [R1+0x34] ;  /* 0x0000340001057983 */ /* 0x000ee40000300800 */
[----:B---3--:R-:W-:-:S07]  /*1e730*/  VIADD R0, R5, 0xfffffffd ;  /* 0xfffffffd05007836 */ /* 0x008fce0000000000 */
.L_x_5820:
[----:B------:R-:W-:Y:S05]  /*1e740*/  BSYNC B2 ;  /* 0x0000000000027941 */ /* 0x000fea0003800000 */
.L_x_5819:
[----:B------:R-:W-:-:S13]  /*1e750*/  ISETP.NE.AND P0, PT, R4, RZ, PT ;  /* 0x000000ff0400720c */ /* 0x000fda0003f05270 */
[----:B------:R-:W-:Y:S05]  /*1e760*/  @!P0 BRA `(.L_x_5818) ;  /* 0x0000001c00488947 */ /* 0x000fea0003800000 */
.L_x_5881:
        /* <DEDUP_REMOVED lines=37> */
.L_x_5843:
        /* <DEDUP_REMOVED lines=9> */
.L_x_5979:
[----:B------:R-:W-:Y:S05]  /*1ea50*/  BSYNC B2 ;  /* 0x0000000000027941 */ /* 0x000fea0003800000 */
.L_x_5844:
        /* <DEDUP_REMOVED lines=9> */
.L_x_5847:
[----:B------:R-:W-:Y:S05]  /*1eaf0*/  BSYNC B2 ;  /* 0x0000000000027941 */ /* 0x000fea0003800000 */
.L_x_5846:
        /* <DEDUP_REMOVED lines=13> */
.L_x_5848:
        /* <DEDUP_REMOVED lines=14> */
.L_x_5980:
[----:B------:R-:W-:Y:S05]  /*1ecb0*/  BSYNC B2 ;  /* 0x0000000000027941 */ /* 0x000fea0003800000 */
.L_x_5849:
        /* <DEDUP_REMOVED lines=11> */
.L_x_5852:
[----:B------:R-:W-:Y:S05]  /*1ed70*/  BSYNC B2 ;  /* 0x0000000000027941 */ /* 0x000fea0003800000 */
.L_x_5851:
        /* <DEDUP_REMOVED lines=10> */
.L_x_5853:
        /* <DEDUP_REMOVED lines=16> */
.L_x_5854:
        /* <DEDUP_REMOVED lines=16> */
.L_x_5855:
        /* <DEDUP_REMOVED lines=16> */
.L_x_5856:
        /* <DEDUP_REMOVED lines=16> */
.L_x_5857:
        /* <DEDUP_REMOVED lines=16> */
.L_x_5858:
        /* <DEDUP_REMOVED lines=16> */
.L_x_5859:
        /* <DEDUP_REMOVED lines=16> */
.L_x_5860:
        /* <DEDUP_REMOVED lines=11> */
.L_x_5842:
[----:B------:R-:W-:Y:S05]  /*1f5d0*/  BSYNC B1 ;  /* 0x0000000000017941 */ /* 0x000fea0003800000 */
.L_x_5841:
[----:B------:R-:W3:Y:S01]  /*1f5e0*/  LDL R5, [R1+0x8] ;  /* 0x0000080001057983 */ /* 0x000ee20000100800 */
[----:B------:R-:W-:Y:S01]  /*1f5f0*/  VIADD R7, R7, 0x1 ;  /* 0x0000000107077836 */ /* 0x000fe20000000000 */
[----:B------:R-:W-:Y:S04]  /*1f600*/  BSSY B1, `(.L_x_5861) ;  /* 0x00000e5000017945 */ /* 0x000fe80003800000 */
[----:B------:R-:W-:-:S04]  /*1f610*/  ISETP.NE.AND P0, PT, R7, 0x2, PT ;  /* 0x000000020700780c */ /* 0x000fc80003f05270 */
[----:B------:R-:W-:Y:S02]  /*1f620*/  SEL R2, RZ, 0x1, P0 ;  /* 0x00000001ff027807 */ /* 0x000fe40000000000 */
[----:B0-----:R-:W-:Y:S02]  /*1f630*/  SEL R9, R7, RZ, P0 ;  /* 0x000000ff07097207 */ /* 0x001fe40000000000 */
        /* <DEDUP_REMOVED lines=30> */
.L_x_5863:
        /* <DEDUP_REMOVED lines=9> */
.L_x_5981:
[----:B------:R-:W-:Y:S05]  /*1f8b0*/  BSYNC B2 ;  /* 0x0000000000027941 */ /* 0x000fea0003800000 */
.L_x_5864:
        /* <DEDUP_REMOVED lines=9> */
.L_x_5867:
[----:B------:R-:W-:Y:S05]  /*1f950*/  BSYNC B2 ;  /* 0x0000000000027941 */ /* 0x000fea0003800000 */
.L_x_5866:
        /* <DEDUP_REMOVED lines=14> */
.L_x_5868:
        /* <DEDUP_REMOVED lines=14> */
.L_x_5982:
[----:B------:R-:W-:Y:S05]  /*1fb20*/  BSYNC B2 ;  /* 0x0000000000027941 */ /* 0x000fea0003800000 */
.L_x_5869:
        /* <DEDUP_REMOVED lines=11> */
.L_x_5872:
[----:B------:R-:W-:Y:S05]  /*1fbe0*/  BSYNC B2 ;  /* 0x0000000000027941 */ /* 0x000fea0003800000 */
.L_x_5871:
        /* <DEDUP_REMOVED lines=11> */
.L_x_5873:
        /* <DEDUP_REMOVED lines=16> */
.L_x_5874:
        /* <DEDUP_REMOVED lines=16> */
.L_x_5875:
        /* <DEDUP_REMOVED lines=16> */
.L_x_5876:
        /* <DEDUP_REMOVED lines=16> */
.L_x_5877:
        /* <DEDUP_REMOVED lines=16> */
.L_x_5878:
        /* <DEDUP_REMOVED lines=16> */
.L_x_5879:
        /* <DEDUP_REMOVED lines=16> */
.L_x_5880:
        /* <DEDUP_REMOVED lines=11> */
.L_x_5862:
[----:B------:R-:W-:Y:S05]  /*20450*/  BSYNC B1 ;  /* 0x0000000000017941 */ /* 0x000fea0003800000 */
.L_x_5861:
[C---:B------:R-:W-:Y:S01]  /*20460*/  ISETP.GT.AND P0, PT, R0.reuse, 0x1, PT ;  /* 0x000000010000780c */ /* 0x040fe20003f04270 */
[----:B------:R-:W-:-:S12]  /*20470*/  VIADD R0, R0, 0xfffffffe ;  /* 0xfffffffe00007836 */ /* 0x000fd80000000000 */
[----:B------:R-:W-:Y:S05]  /*20480*/  @P0 BRA `(.L_x_5881) ;  /* 0xffffffe000b80947 */ /* 0x000fea000383ffff */
.L_x_5818:
[----:B------:R-:W-:Y:S05]  /*20490*/  BSYNC B0 ;  /* 0x0000000000007941 */ /* 0x000fea0003800000 */
.L_x_5817:
        /* <DEDUP_REMOVED lines=24> */
.L_x_5883:
[----:B------:R-:W-:Y:S05]  /*20620*/  BSYNC B0 ;  /* 0x0000000000007941 */ /* 0x000fea0003800000 */
.L_x_5882:
[----:B------:R-:W-:-:S05]  /*20630*/  SEL R0, R0, RZ, P0 ;  /* 0x000000ff00007207 */ /* 0x000fca0000000000 */
[----:B------:R3:W-:Y:S02]  /*20640*/  STL [R1+0xc], R0 ;  /* 0x00000c0001007387 */ /* 0x0007e40000100800 */
.L_x_5779:
[----:B------:R-:W-:Y:S05]  /*20650*/  BSYNC B7 ;  /* 0x0000000000077941 */ /* 0x000fea0003800000 */
.L_x_5777:
        /* <DEDUP_REMOVED lines=13> */
.L_x_5884:
        /* <DEDUP_REMOVED lines=36> */
.L_x_5992:
[----:B------:R-:W-:Y:S02]  /*20970*/  ULDC UR4, c[0x0][0xd38] ;  /* 0x00034e0000047ab9 */ /* 0x000fe40000000800 */
[----:B------:R-:W-:-:S04]  /*20980*/  IMAD.U32 R4, RZ, RZ, UR4 ;  /* 0x00000004ff047e24 */ /* 0x000fc8000f8e00ff */
[----:B---3--:R-:W-:-:S04]  /*20990*/  IMAD R16, R16, R4, RZ ;  /* 0x0000000410107224 */ /* 0x008fc800078e02ff */
[----:B------:R-:W-:-:S05]  /*209a0*/  IMAD.IADD R5, R5, 0x1, R16 ;  /* 0x0000000105057824 */ /* 0x000fca00078e0210 */
[----:B------:R-:W-:-:S13]  /*209b0*/  ISETP.GT.AND P6, PT, R5, R0, PT ;  /* 0x000000000500720c */ /* 0x000fda0003fc4270 */
[----:B------:R-:W-:Y:S05]  /*209c0*/  @P6 BRA `(.L_x_5887) ;  /* 0x00000000009c6947 */ /* 0x000fea0003800000 */
.L_x_5892:
[----:B-1----:R-:W1:Y:S01]  /*209d0*/  LDC R2, c[0x0][0xd3c] ;  /* 0x00034f00ff027b82 */ /* 0x002e620000000800 */
[----:B------:R-:W-:-:S05]  /*209e0*/  VIADD R19, R19, 0x1f ;  /* 0x0000001f13137836 */ /* 0x000fca0000000000 */
[----:B-1----:R-:W-:-:S13]  /*209f0*/  ISETP.GE.AND P6, PT, R19, R2, PT ;  /* 0x000000021300720c */ /* 0x002fda0003fc6270 */
[----:B------:R-:W-:Y:S05]  /*20a00*/  @P6 BRA `(.L_x_5888) ;  /* 0x0000000400d46947 */ /* 0x000fea0003800000 */
[----:B------:R-:W1:Y:S01]  /*20a10*/  S2R R3, SR_TID.X ;  /* 0x0000000000037919 */ /* 0x000e620000002100 */
[----:B------:R-:W-:Y:S01]  /*20a20*/  BSSY B0, `(.L_x_5889) ;  /* 0x0000009000007945 */ /* 0x000fe20003800000 */
[----:B-1----:R-:W-:-:S05]  /*20a30*/  LOP3.LUT R3, R3, 0x1f, RZ, 0xc0, !PT ;  /* 0x0000001f03037812 */ /* 0x002fca00078ec0ff */
[----:B------:R-:W-:Y:S02]  /*20a40*/  IMAD.IADD R4, R19, 0x1, R3 ;  /* 0x0000000113047824 */ /* 0x000fe400078e0203 */
[----:B------:R-:W-:-:S03]  /*20a50*/  IMAD.MOV.U32 R3, RZ, RZ, RZ ;  /* 0x000000ffff037224 */ /* 0x000fc600078e00ff */
[----:B------:R-:W-:-:S13]  /*20a60*/  ISETP.GE.OR P6, PT, R4, R2, !P0 ;  /* 0x000000020400720c */ /* 0x000fda00047c6670 */
[----:B------:R-:W-:Y:S05]  /*20a70*/  @P6 BRA `(.L_x_5890) ;  /* 0x00000000000c6947 */ /* 0x000fea0003800000 */
[----:B------:R-:W1:Y:S02]  /*20a80*/  LDC.64 R2, c[0x0][0xd80] ;  /* 0x00036000ff027b82 */ /* 0x000e640000000a00 */
[----:B-1----:R-:W-:-:S06]  /*20a90*/  IMAD.WIDE R2, R4, 0x4, R2 ;  /* 0x0000000404027825 */ /* 0x002fcc00078e0202 */
[----:B------:R1:W5:Y:S02]  /*20aa0*/  LDG.E R3, desc[UR40][R2.64] ;  /* 0x0000002802037981 */ /* 0x000364000c1e1900 */
.L_x_5890:
[----:B------:R-:W-:Y:S05]  /*20ab0*/  BSYNC B0 ;  /* 0x0000000000007941 */ /* 0x000fea0003800000 */
.L_x_5889:
        /* <DEDUP_REMOVED lines=18> */
.L_x_6000:
[----:B------:R-:W-:Y:S02]  /*20be0*/  ULDC UR4, c[0x0][0xd38] ;  /* 0x00034e0000047ab9 */ /* 0x000fe40000000800 */
[----:B------:R-:W-:-:S04]  /*20bf0*/  IMAD.U32 R4, RZ, RZ, UR4 ;  /* 0x00000004ff047e24 */ /* 0x000fc8000f8e00ff */
[----:B---3--:R-:W-:-:S04]  /*20c00*/  IMAD R16, R16, R4, RZ ;  /* 0x0000000410107224 */ /* 0x008fc800078e02ff */
[----:B------:R-:W-:-:S05]  /*20c10*/  IMAD.IADD R5, R16, 0x1, R5 ;  /* 0x0000000110057824 */ /* 0x000fca00078e0205 */
[----:B------:R-:W-:-:S13]  /*20c20*/  ISETP.GT.AND P6, PT, R5, R0, PT ;  /* 0x000000000500720c */ /* 0x000fda0003fc4270 */
[----:B------:R-:W-:Y:S05]  /*20c30*/  @!P6 BRA `(.L_x_5892) ;  /* 0xfffffffc0064e947 */ /* 0x000fea000383ffff */
.L_x_5887:
        /* <DEDUP_REMOVED lines=8> */
.L_x_6004:
[----:B------:R-:W-:Y:S01]  /*20cc0*/  ISETP.NE.AND P0, PT, R5, RZ, PT ;  /* 0x000000ff0500720c */ /* 0x000fe20003f05270 */
[----:B------:R-:W-:-:S12]  /*20cd0*/  IMAD.MOV.U32 R5, RZ, RZ, RZ ;  /* 0x000000ffff057224 */ /* 0x000fd800078e00ff */
[----:B------:R-:W-:Y:S05]  /*20ce0*/  @!P0 BRA `(.L_x_5894) ;  /* 0x0000000000148947 */ /* 0x000fea0003800000 */
[----:B------:R-:W-:Y:S01]  /*20cf0*/  UMOV UR4, 0xffffffff ;  /* 0xffffffff00047882 */ /* 0x000fe20000000000 */
[----:B------:R-:W-:Y:S02]  /*20d00*/  VIADD R12, R6, 0xffffffff ;  /* 0xffffffff060c7836 */ /* 0x000fe40000000000 */
[----:B------:R-:W-:Y:S05]  /*20d10*/  BRA.DIV UR4, `(.L_x_5895) ;  /* 0x0000003604887947 */ /* 0x000fea000b800000 */
[----:B-1----:R1:W0:Y:S02]  /*20d20*/  SHFL.IDX PT, R2, R2, R12, 0x1f ;  /* 0x00001f0c02027589 */ /* 0x00222400000e0000 */
.L_x_6007:
[----:B0-----:R-:W-:-:S07]  /*20d30*/  IMAD.MOV.U32 R5, RZ, RZ, R2 ;  /* 0x000000ffff057224 */ /* 0x001fce00078e0002 */
.L_x_5894:
[----:B-1-3--:R-:W1:Y:S01]  /*20d40*/  LDC.64 R2, c[0x0][0xd90] ;  /* 0x00036400ff027b82 */ /* 0x00ae620000000a00 */
[----:B------:R-:W-:-:S04]  /*20d50*/  IMAD.IADD R19, R6, 0x1, R19 ;  /* 0x0000000106137824 */ /* 0x000fc800078e0213 */
[----:B-1----:R-:W-:-:S05]  /*20d60*/  IMAD.WIDE R2, R19, 0x4, R2 ;  /* 0x0000000413027825 */ /* 0x002fca00078e0202 */
[----:B------:R-:W4:Y:S01]  /*20d70*/  LDG.E R7, desc[UR40][R2.64] ;  /* 0x0000002802077981 */ /* 0x000f22000c1e1900 */
        /* <DEDUP_REMOVED lines=62> */
.L_x_5888:
[----:B------:R-:W-:Y:S01]  /*21160*/  UMOV UR4, URZ ;  /* 0x0000003f00047c82 */ /* 0x000fe20008000000 */
[----:B------:R-:W-:Y:S01]  /*21170*/  UMOV UR5, URZ ;  /* 0x0000003f00057c82 */ /* 0x000fe20008000000 */
[----:B------:R-:W-:Y:S01]  /*21180*/  ULDC UR6, c[0x0][0xd3c] ;  /* 0x00034f0000067ab9 */ /* 0x000fe20000000800 */
[----:B------:R-:W-:Y:S02]  /*21190*/  IMAD.MOV.U32 R16, RZ, RZ, R0 ;  /* 0x000000ffff107224 */ /* 0x000fe400078e0000 */
[----:B------:R-:W-:Y:S02]  /*211a0*/  IMAD.U32 R17, RZ, RZ, UR4 ;  /* 0x00000004ff117e24 */ /* 0x000fe4000f8e00ff */
[----:B------:R-:W-:Y:S02]  /*211b0*/  IMAD.U32 R18, RZ, RZ, UR5 ;  /* 0x00000005ff127e24 */ /* 0x000fe4000f8e00ff */
[----:B------:R-:W-:-:S07]  /*211c0*/  IMAD.U32 R19, RZ, RZ, UR6 ;  /* 0x00000006ff137e24 */ /* 0x000fce000f8e00ff */
.L_x_5896:
[----:B------:R1:W3:Y:S01]  /*211d0*/  LDL R3, [R1+0x4] ;  /* 0x0000040001037983 */ /* 0x0002e20000100800 */
        /* <DEDUP_REMOVED lines=11> */
.L_x_5885:
[----:B------:R-:W-:Y:S02]  /*21290*/  ULDC UR4, c[0x0][0xd3c] ;  /* 0x00034f0000047ab9 */ /* 0x000fe40000000800 */
[----:B----4-:R-:W-:-:S13]  /*212a0*/  ISETP.GE.AND P0, PT, R19, UR4, PT ;  /* 0x0000000413007c0c */ /* 0x010fda000bf06270 */
[----:B------:R-:W-:Y:S05]  /*212b0*/  @!P0 BRA `(.L_x_5897) ;  /* 0xffffff7000288947 */ /* 0x000fea000383ffff */
[----:B------:R-:W-:Y:S05]  /*212c0*/  BSYNC B8 ;  /* 0x0000000000087941 */ /* 0x000fea0003800000 */
.L_x_5727:
        /* <DEDUP_REMOVED lines=12> */
.L_x_6008:
[----:B------:R-:W-:Y:S05]  /*21390*/  BSYNC B0 ;  /* 0x0000000000007941 */ /* 0x000fea0003800000 */
.L_x_5898:
[----:B------:R-:W-:-:S03]  /*213a0*/  UMOV UR4, 0xffffffff ;  /* 0xffffffff00047882 */ /* 0x000fc60000000000 */
[----:B------:R-:W-:Y:S05]  /*213b0*/  BRA.DIV UR4, `(.L_x_5900) ;  /* 0x00000032041c7947 */ /* 0x000fea000b800000 */
[----:B------:R-:W1:Y:S02]  /*213c0*/  S2R R2, SR_TID.X ;  /* 0x0000000000027919 */ /* 0x000e640000002100 */
[----:B-1----:R-:W-:-:S04]  /*213d0*/  SHF.R.U32.HI R2, RZ, 0x5, R2 ;  /* 0x00000005ff027819 */ /* 0x002fc80000011602 */
[----:B------:R-:W-:-:S05]  /*213e0*/  LOP3.LUT R2, R2, 0x3, RZ, 0xc0, !PT ;  /* 0x0000000302027812 */ /* 0x000fca00078ec0ff */
[----:B------:R1:W3:Y:S02]  /*213f0*/  SHFL.IDX PT, R14, R2, RZ, 0x1f ;  /* 0x00001fff020e7589 */ /* 0x0002e400000e0000 */
.L_x_6011:
[----:B---3--:R-:W-:-:S13]  /*21400*/  ISETP.NE.AND P0, PT, R14, RZ, PT ;  /* 0x000000ff0e00720c */ /* 0x008fda0003f05270 */
[----:B------:R-:W-:Y:S05]  /*21410*/  @P0 BRA `(.L_x_5584) ;  /* 0x0000000000940947 */ /* 0x000fea0003800000 */
[----:B------:R-:W-:-:S03]  /*21420*/  UMOV UR4, 0xffffffff ;  /* 0xffffffff00047882 */ /* 0x000fc60000000000 */
[----:B------:R-:W-:Y:S05]  /*21430*/  BRA.DIV UR4, `(.L_x_5901) ;  /* 0x0000003204307947 */ /* 0x000fea000b800000 */
[----:B------:R-:W-:-:S13]  /*21440*/  ELECT P6, URZ, PT ;  /* 0x00000000003f782f */ /* 0x000fda00038c0000 */
.L_x_6014:
[----:B------:R-:W-:Y:S05]  /*21450*/  @!P6 BRA `(.L_x_5584) ;  /* 0x000000000084e947 */ /* 0x000fea0003800000 */
[----:B-1----:R-:W3:Y:S02]  /*21460*/  LDL.LU R2, [R1+0x68] ;  /* 0x0000680001027983 */ /* 0x002ee40000300800 */
[----:B---3--:R-:W-:-:S04]  /*21470*/  LOP3.LUT R2, R2, 0x2, RZ, 0xfc, !PT ;  /* 0x0000000202027812 */ /* 0x008fc800078efcff */
[----:B------:R-:W-:-:S13]  /*21480*/  ISETP.NE.AND P2, PT, R2, 0x3, PT ;  /* 0x000000030200780c */ /* 0x000fda0003f45270 */
[----:B------:R-:W-:Y:S05]  /*21490*/  @!P2 BRA `(.L_x_5902) ;  /* 0x000000000004a947 */ /* 0x000fea0003800000 */
[----:B------:R-:W-:Y:S01]  /*214a0*/  BPT.TRAP 0x1 ;  /* 0x000000040000795c */ /* 0x000fe20000300000 */
.L_x_5902:
        /* <DEDUP_REMOVED lines=14> */
.L_x_6015:
[----:B------:R-:W1:Y:S02]  /*21590*/  SYNCS.PHASECHK.TRANS64.TRYWAIT P0, [R7+URZ], R2 ;  /* 0x00000002070075a7 */ /* 0x000e64000800017f */
[----:B-1----:R-:W-:Y:S05]  /*215a0*/  @!P0 BRA `(.L_x_5904) ;  /* 0x0000003000088947 */ /* 0x002fea0003800000 */
.L_x_6016:
[----:B------:R-:W-:Y:S05]  /*215b0*/  @!P2 BRA `(.L_x_5905) ;  /* 0x000000000004a947 */ /* 0x000fea0003800000 */
[----:B------:R-:W-:Y:S01]  /*215c0*/  BPT.TRAP 0x1 ;  /* 0x000000040000795c */ /* 0x000fe20000300000 */
.L_x_5905:
[----:B------:R-:W3:Y:S01]  /*215d0*/  LDL.LU R4, [R1+0xc] ;  /* 0x00000c0001047983 */ /* 0x000ee20000300800 */
[----:B------:R-:W-:-:S04]  /*215e0*/  VIADD R0, R0, 0x38860 ;  /* 0x0003886000007836 */ /* 0x000fc80000000000 */
[----:B---3--:R-:W-:-:S04]  /*215f0*/  IMAD R4, R4, 0x8, R0 ;  /* 0x0000000804047824 */ /* 0x008fc800078e0200 */
[----:B------:R-:W3:Y:S02]  /*21600*/  SYNCS.PHASECHK.TRANS64.TRYWAIT P0, [R4+URZ], R5 ;  /* 0x00000005040075a7 */ /* 0x000ee4000800017f */
[----:B---3--:R-:W-:Y:S05]  /*21610*/  @!P0 BRA `(.L_x_5906) ;  /* 0x0000003000008947 */ /* 0x008fea0003800000 */
.L_x_6017:
[----:B------:R-:W-:-:S07]  /*21620*/  IMAD R3, R3, 0x8, R0 ;  /* 0x0000000803037824 */ /* 0x000fce00078e0200 */
.L_x_5907:
[----:B----4-:R4:W0:Y:S02]  /*21630*/  SYNCS.PHASECHK.TRANS64.TRYWAIT P0, [R3+URZ], R2 ;  /* 0x00000002030075a7 */ /* 0x010824000800017f */
[----:B0-----:R-:W-:Y:S05]  /*21640*/  @!P0 NANOSLEEP.SYNCS 0x989680 ;  /* 0x009896800000895d */ /* 0x001fea0003900000 */
[----:B------:R-:W0:Y:S02]  /*21650*/  @!P0 SYNCS.PHASECHK.TRANS64 P0, [R3+URZ], R2 ;  /* 0x00000002030085a7 */ /* 0x000e24000800007f */
[----:B0-----:R-:W-:Y:S05]  /*21660*/  @!P0 BRA `(.L_x_5907) ;  /* 0xfffffffc00f08947 */ /* 0x001fea000383ffff */
.L_x_5584:
[----:B------:R-:W-:Y:S05]  /*21670*/  BSYNC B9 ;  /* 0x0000000000097941 */ /* 0x000fea0003800000 */
.L_x_5581:
[----:B------:R-:W-:Y:S05]  /*21680*/  EXIT ;  /* 0x000000000000794d */ /* 0x000fea0003800000 */
.L_x_5600:
[----:B0-----:R0:W1:Y:S02]  /*21690*/  SYNCS.PHASECHK.TRANS64.TRYWAIT P5, [R68+URZ+0x38890], R73 ;  /* 0x03889049440075a7 */ /* 0x00106400080a017f */
[----:B-1----:R-:W-:Y:S05]  /*216a0*/  @!P5 NANOSLEEP.SYNCS 0x989680 ;  /* 0x009896800000d95d */ /* 0x002fea0003900000 */
[----:B------:R-:W1:Y:S02]  /*216b0*/  @!P5 SYNCS.PHASECHK.TRANS64 P5, [R68+URZ+0x38890], R73 ;  /* 0x038890494400d5a7 */ /* 0x000e6400080a007f */
[----:B-1----:R-:W-:Y:S05]  /*216c0*/  @!P5 BRA `(.L_x_5600) ;  /* 0xfffffffc00f0d947 */ /* 0x002fea000383ffff */
[----:B------:R-:W-:Y:S05]  /*216d0*/  BRA `(.L_x_5908) ;  /* 0xfffffe1000307947 */ /* 0x000fea000383ffff */
.L_x_5610:
[----:B0-----:R0:W1:Y:S02]  /*216e0*/  SYNCS.PHASECHK.TRANS64.TRYWAIT P5, [R68+URZ+0x38890], R73 ;  /* 0x03889049440075a7 */ /* 0x00106400080a017f */
[----:B-1----:R-:W-:Y:S05]  /*216f0*/  @!P5 NANOSLEEP.SYNCS 0x989680 ;  /* 0x009896800000d95d */ /* 0x002fea0003900000 */
[----:B------:R-:W1:Y:S02]  /*21700*/  @!P5 SYNCS.PHASECHK.TRANS64 P5, [R68+URZ+0x38890], R73 ;  /* 0x038890494400d5a7 */ /* 0x000e6400080a007f */
[----:B-1----:R-:W-:Y:S05]  /*21710*/  @!P5 BRA `(.L_x_5610) ;  /* 0xfffffffc00f0d947 */ /* 0x002fea000383ffff */
[----:B------:R-:W-:Y:S05]  /*21720*/  BRA `(.L_x_5909) ;  /* 0xfffffe18007c7947 */ /* 0x000fea000383ffff */
.L_x_5615:
[----:B0-----:R0:W1:Y:S02]  /*21730*/  SYNCS.PHASECHK.TRANS64.TRYWAIT P5, [R68+URZ+0x38890], R73 ;  /* 0x03889049440075a7 */ /* 0x00106400080a017f */
[----:B-1----:R-:W-:Y:S05]  /*21740*/  @!P5 NANOSLEEP.SYNCS 0x989680 ;  /* 0x009896800000d95d */ /* 0x002fea0003900000 */
[----:B------:R-:W1:Y:S02]  /*21750*/  @!P5 SYNCS.PHASECHK.TRANS64 P5, [R68+URZ+0x38890], R73 ;  /* 0x038890494400d5a7 */ /* 0x000e6400080a007f */
[----:B-1----:R-:W-:Y:S05]  /*21760*/  @!P5 BRA `(.L_x_5615) ;  /* 0xfffffffc00f0d947 */ /* 0x002fea000383ffff */
[----:B------:R-:W-:Y:S05]  /*21770*/  BRA `(.L_x_5910) ;  /* 0xfffffe20008c7947 */ /* 0x000fea000383ffff */
.L_x_5619:
[----:B------:R0:W0:Y:S02]  /*21780*/  SYNCS.PHASECHK.TRANS64.TRYWAIT P5, [R68+URZ+0x388b0], R73 ;  /* 0x0388b049440075a7 */ /* 0x00002400080a017f */
[----:B0-----:R-:W-:Y:S05]  /*21790*/  @!P5 NANOSLEEP.SYNCS 0x989680 ;  /* 0x009896800000d95d */ /* 0x001fea0003900000 */
[----:B------:R-:W0:Y:S02]  /*217a0*/  @!P5 SYNCS.PHASECHK.TRANS64 P5, [R68+URZ+0x388b0], R73 ;  /* 0x0388b0494400d5a7 */ /* 0x000e2400080a007f */
[----:B0-----:R-:W-:Y:S05]  /*217b0*/  @!P5 BRA `(.L_x_5619) ;  /* 0xfffffffc00f0d947 */ /* 0x001fea000383ffff */
[----:B------:R-:W-:Y:S05]  /*217c0*/  BRA `(.L_x_5911) ;  /* 0xfffffe2400087947 */ /* 0x000fea000383ffff */
.L_x_5642:
        /* <DEDUP_REMOVED lines=8> */
.L_x_5913:
[----:B------:R-:W-:Y:S05]  /*21850*/  BSYNC B1 ;  /* 0x0000000000017941 */ /* 0x000fea0003800000 */
.L_x_5912:
        /* <DEDUP_REMOVED lines=8> */
.L_x_5914:
[----:B------:R-:W-:Y:S02]  /*218e0*/  IMAD.MOV.U32 R13, RZ, RZ, R8 ;  /* 0x000000ffff0d7224 */ /* 0x000fe400078e0008 */
[----:B------:R-:W-:-:S07]  /*218f0*/  IMAD.MOV.U32 R0, RZ, RZ, R14 ;  /* 0x000000ffff007224 */ /* 0x000fce00078e000e */
[----:B------:R-:W-:Y:S05]  /*21900*/  WARPSYNC.COLLECTIVE R15, `(.L_x_5915) ;  /* 0x000000000f087348 */ /* 0x000fea0003c00000 */
[----:B------:R0:W1:Y:S02]  /*21910*/  SHFL.IDX P6, R14, R13, R12, R11 ;  /* 0x0000000c0d0e7389 */ /* 0x00006400000c000b */
[----:B01----:R-:W-:Y:S01]  /*21920*/  ENDCOLLECTIVE ;  /* 0x000000000000791b */ /* 0x003fe20003800000 */
.L_x_5915:
[----:B------:R-:W-:Y:S02]  /*21930*/  IMAD.MOV.U32 R13, RZ, RZ, R7 ;  /* 0x000000ffff0d7224 */ /* 0x000fe400078e0007 */
[----:B------:R-:W-:-:S07]  /*21940*/  IMAD.MOV.U32 R5, RZ, RZ, R14 ;  /* 0x000000ffff057224 */ /* 0x000fce00078e000e */
[----:B------:R-:W-:Y:S05]  /*21950*/  WARPSYNC.COLLECTIVE R15, `(.L_x_5916) ;  /* 0x000000000f087348 */ /* 0x000fea0003c00000 */
[----:B------:R0:W1:Y:S02]  /*21960*/  SHFL.IDX P6, R14, R13, R12, R11 ;  /* 0x0000000c0d0e7389 */ /* 0x00006400000c000b */
[----:B01----:R-:W-:Y:S01]  /*21970*/  ENDCOLLECTIVE ;  /* 0x000000000000791b */ /* 0x003fe20003800000 */
.L_x_5916:
[----:B------:R-:W-:Y:S05]  /*21980*/  BRA `(.L_x_5917) ;  /* 0xfffffe5000f47947 */ /* 0x000fea000383ffff */
.L_x_5645:
        /* <DEDUP_REMOVED lines=8> */
.L_x_5919:
[----:B------:R-:W-:Y:S05]  /*21a10*/  BSYNC B1 ;  /* 0x0000000000017941 */ /* 0x000fea0003800000 */
.L_x_5918:
        /* <DEDUP_REMOVED lines=8> */
.L_x_5920:
[----:B------:R-:W-:Y:S02]  /*21aa0*/  IMAD.MOV.U32 R13, RZ, RZ, R8 ;  /* 0x000000ffff0d7224 */ /* 0x000fe400078e0008 */
[----:B------:R-:W-:-:S07]  /*21ab0*/  IMAD.MOV.U32 R0, RZ, RZ, R14 ;  /* 0x000000ffff007224 */ /* 0x000fce00078e000e */
[----:B------:R-:W-:Y:S05]  /*21ac0*/  WARPSYNC.COLLECTIVE R15, `(.L_x_5921) ;  /* 0x000000000f087348 */ /* 0x000fea0003c00000 */
[----:B------:R0:W1:Y:S02]  /*21ad0*/  SHFL.IDX P6, R14, R13, R12, R11 ;  /* 0x0000000c0d0e7389 */ /* 0x00006400000c000b */
[----:B01----:R-:W-:Y:S01]  /*21ae0*/  ENDCOLLECTIVE ;  /* 0x000000000000791b */ /* 0x003fe20003800000 */
.L_x_5921:
[----:B------:R-:W-:Y:S02]  /*21af0*/  IMAD.MOV.U32 R13, RZ, RZ, R7 ;  /* 0x000000ffff0d7224 */ /* 0x000fe400078e0007 */
[----:B------:R-:W-:-:S07]  /*21b00*/  IMAD.MOV.U32 R5, RZ, RZ, R14 ;  /* 0x000000ffff057224 */ /* 0x000fce00078e000e */
[----:B------:R-:W-:Y:S05]  /*21b10*/  WARPSYNC.COLLECTIVE R15, `(.L_x_5922) ;  /* 0x000000000f087348 */ /* 0x000fea0003c00000 */
[----:B------:R0:W1:Y:S02]  /*21b20*/  SHFL.IDX P6, R14, R13, R12, R11 ;  /* 0x0000000c0d0e7389 */ /* 0x00006400000c000b */
[----:B01----:R-:W-:Y:S01]  /*21b30*/  ENDCOLLECTIVE ;  /* 0x000000000000791b */ /* 0x003fe20003800000 */
.L_x_5922:
[----:B------:R-:W-:Y:S05]  /*21b40*/  BRA `(.L_x_5923) ;  /* 0xfffffe54004c7947 */ /* 0x000fea000383ffff */
.L_x_5649:
[----:B0-----:R0:W1:Y:S02]  /*21b50*/  SYNCS.PHASECHK.TRANS64.TRYWAIT P0, [R2+URZ+0x38800], R21 ;  /* 0x03880015020075a7 */ /* 0x001064000800017f */
[----:B-1----:R-:W-:Y:S05]  /*21b60*/  @!P0 NANOSLEEP.SYNCS 0x989680 ;  /* 0x009896800000895d */ /* 0x002fea0003900000 */
[----:B------:R-:W1:Y:S02]  /*21b70*/  @!P0 SYNCS.PHASECHK.TRANS64 P0, [R2+URZ+0x38800], R21 ;  /* 0x03880015020085a7 */ /* 0x000e64000800007f */
[----:B-1----:R-:W-:Y:S05]  /*21b80*/  @!P0 BRA `(.L_x_5649) ;  /* 0xfffffffc00f08947 */ /* 0x002fea000383ffff */
[----:B------:R-:W-:Y:S05]  /*21b90*/  BRA `(.L_x_5924) ;  /* 0xfffffe5800347947 */ /* 0x000fea000383ffff */
.L_x_5657:
        /* <DEDUP_REMOVED lines=8> */
.L_x_5926:
[----:B------:R-:W-:Y:S05]  /*21c20*/  BSYNC B1 ;  /* 0x0000000000017941 */ /* 0x000fea0003800000 */
.L_x_5925:
        /* <DEDUP_REMOVED lines=8> */
.L_x_5927:
[----:B------:R-:W-:Y:S02]  /*21cb0*/  IMAD.MOV.U32 R13, RZ, RZ, R7 ;  /* 0x000000ffff0d7224 */ /* 0x000fe400078e0007 */
[----:B------:R-:W-:-:S07]  /*21cc0*/  IMAD.MOV.U32 R0, RZ, RZ, R14 ;  /* 0x000000ffff007224 */ /* 0x000fce00078e000e */
[----:B------:R-:W-:Y:S05]  /*21cd0*/  WARPSYNC.COLLECTIVE R15, `(.L_x_5928) ;  /* 0x000000000f087348 */ /* 0x000fea0003c00000 */
[----:B------:R0:W1:Y:S02]  /*21ce0*/  SHFL.IDX P6, R14, R13, R12, R11 ;  /* 0x0000000c0d0e7389 */ /* 0x00006400000c000b */
[----:B01----:R-:W-:Y:S01]  /*21cf0*/  ENDCOLLECTIVE ;  /* 0x000000000000791b */ /* 0x003fe20003800000 */
.L_x_5928:
[----:B------:R-:W-:Y:S02]  /*21d00*/  IMAD.MOV.U32 R10, RZ, RZ, R0 ;  /* 0x000000ffff0a7224 */ /* 0x000fe400078e0000 */
[----:B------:R-:W-:Y:S02]  /*21d10*/  IMAD.MOV.U32 R13, RZ, RZ, R9 ;  /* 0x000000ffff0d7224 */ /* 0x000fe400078e0009 */
[----:B------:R-:W-:-:S07]  /*21d20*/  IMAD.MOV.U32 R5, RZ, RZ, R14 ;  /* 0x000000ffff057224 */ /* 0x000fce00078e000e */
[----:B------:R-:W-:Y:S05]  /*21d30*/  WARPSYNC.COLLECTIVE R15, `(.L_x_5929) ;  /* 0x000000000f087348 */ /* 0x000fea0003c00000 */
[----:B------:R0:W1:Y:S02]  /*21d40*/  SHFL.IDX P6, R14, R13, R12, R11 ;  /* 0x0000000c0d0e7389 */ /* 0x00006400000c000b */
[----:B01----:R-:W-:Y:S01]  /*21d50*/  ENDCOLLECTIVE ;  /* 0x000000000000791b */ /* 0x003fe20003800000 */
.L_x_5929:
[----:B------:R-:W-:Y:S01]  /*21d60*/  IMAD.MOV.U32 R11, RZ, RZ, R3 ;  /* 0x000000ffff0b7224 */ /* 0x000fe200078e0003 */
[----:B------:R-:W-:Y:S06]  /*21d70*/  BRA `(.L_x_5930) ;  /* 0xfffffe64004c7947 */ /* 0x000fec000383ffff */
.L_x_5660:
        /* <DEDUP_REMOVED lines=8> */
.L_x_5932:
[----:B------:R-:W-:Y:S05]  /*21e00*/  BSYNC B1 ;  /* 0x0000000000017941 */ /* 0x000fea0003800000 */
.L_x_5931:
        /* <DEDUP_REMOVED lines=8> */
.L_x_5933:
[----:B------:R-:W-:Y:S02]  /*21e90*/  IMAD.MOV.U32 R13, RZ, RZ, R7 ;  /* 0x000000ffff0d7224 */ /* 0x000fe400078e0007 */
[----:B------:R-:W-:-:S07]  /*21ea0*/  IMAD.MOV.U32 R0, RZ, RZ, R14 ;  /* 0x000000ffff007224 */ /* 0x000fce00078e000e */
[----:B------:R-:W-:Y:S05]  /*21eb0*/  WARPSYNC.COLLECTIVE R15, `(.L_x_5934) ;  /* 0x000000000f087348 */ /* 0x000fea0003c00000 */
[----:B------:R0:W1:Y:S02]  /*21ec0*/  SHFL.IDX P6, R14, R13, R12, R11 ;  /* 0x0000000c0d0e7389 */ /* 0x00006400000c000b */
[----:B01----:R-:W-:Y:S01]  /*21ed0*/  ENDCOLLECTIVE ;  /* 0x000000000000791b */ /* 0x003fe20003800000 */
.L_x_5934:
[----:B------:R-:W-:Y:S02]  /*21ee0*/  IMAD.MOV.U32 R13, RZ, RZ, R9 ;  /* 0x000000ffff0d7224 */ /* 0x000fe400078e0009 */
[----:B------:R-:W-:-:S07]  /*21ef0*/  IMAD.MOV.U32 R7, RZ, RZ, R14 ;  /* 0x000000ffff077224 */ /* 0x000fce00078e000e */
[----:B------:R-:W-:Y:S05]  /*21f00*/  WARPSYNC.COLLECTIVE R15, `(.L_x_5935) ;  /* 0x000000000f087348 */ /* 0x000fea0003c00000 */
[----:B------:R0:W1:Y:S02]  /*21f10*/  SHFL.IDX P6, R14, R13, R12, R11 ;  /* 0x0000000c0d0e7389 */ /* 0x00006400000c000b */
[----:B01----:R-:W-:Y:S01]  /*21f20*/  ENDCOLLECTIVE ;  /* 0x000000000000791b */ /* 0x003fe20003800000 */
.L_x_5935:
[----:B------:R-:W-:Y:S02]  /*21f30*/  IMAD.MOV.U32 R12, RZ, RZ, R0 ;  /* 0x000000ffff0c7224 */ /* 0x000fe400078e0000 */
[----:B------:R-:W-:Y:S01]  /*21f40*/  IMAD.MOV.U32 R13, RZ, RZ, R3 ;  /* 0x000000ffff0d7224 */ /* 0x000fe200078e0003 */
[----:B------:R-:W-:Y:S06]  /*21f50*/  BRA `(.L_x_5936) ;  /* 0xfffffe6400747947 */ /* 0x000fec000383ffff */
.L_x_5664:
[----:B0-----:R0:W1:Y:S02]  /*21f60*/  SYNCS.PHASECHK.TRANS64.TRYWAIT P1, [R2+URZ+0x38800], R3 ;  /* 0x03880003020075a7 */ /* 0x001064000802017f */
[----:B-1----:R-:W-:Y:S05]  /*21f70*/  @!P1 NANOSLEEP.SYNCS 0x989680 ;  /* 0x009896800000995d */ /* 0x002fea0003900000 */
[----:B------:R-:W1:Y:S02]  /*21f80*/  @!P1 SYNCS.PHASECHK.TRANS64 P1, [R2+URZ+0x38800], R3 ;  /* 0x03880003020095a7 */ /* 0x000e64000802007f */
[----:B-1----:R-:W-:Y:S05]  /*21f90*/  @!P1 BRA `(.L_x_5664) ;  /* 0xfffffffc00f09947 */ /* 0x002fea000383ffff */
[----:B------:R-:W-:Y:S05]  /*21fa0*/  BRA `(.L_x_5937) ;  /* 0xfffffe6800087947 */ /* 0x000fea000383ffff */
.L_x_5670:
[----:B0-----:R0:W2:Y:S02]  /*21fb0*/  SYNCS.PHASECHK.TRANS64.TRYWAIT P1, [R15+URZ+0x38830], R14 ;  /* 0x0388300e0f0075a7 */ /* 0x0010a4000802017f */
[----:B--2---:R-:W-:Y:S05]  /*21fc0*/  @!P1 NANOSLEEP.SYNCS 0x989680 ;  /* 0x009896800000995d */ /* 0x004fea0003900000 */
[----:B------:R-:W2:Y:S02]  /*21fd0*/  @!P1 SYNCS.PHASECHK.TRANS64 P1, [R15+URZ+0x38830], R14 ;  /* 0x0388300e0f0095a7 */ /* 0x000ea4000802007f */
[----:B--2---:R-:W-:Y:S05]  /*21fe0*/  @!P1 BRA `(.L_x_5670) ;  /* 0xfffffffc00f09947 */ /* 0x004fea000383ffff */
[----:B------:R-:W-:Y:S05]  /*21ff0*/  BRA `(.L_x_5669) ;  /* 0xfffffe7400607947 */ /* 0x000fea000383ffff */
.L_x_5672:
[----:B--2---:R2:W3:Y:S02]  /*22000*/  SYNCS.PHASECHK.TRANS64.TRYWAIT P1, [R2+URZ+0x38810], R7 ;  /* 0x03881007020075a7 */ /* 0x0044e4000802017f */
[----:B---3--:R-:W-:Y:S05]  /*22010*/  @!P1 NANOSLEEP.SYNCS 0x989680 ;  /* 0x009896800000995d */ /* 0x008fea0003900000 */
[----:B------:R-:W3:Y:S02]  /*22020*/  @!P1 SYNCS.PHASECHK.TRANS64 P1, [R2+URZ+0x38810], R7 ;  /* 0x03881007020095a7 */ /* 0x000ee4000802007f */
[----:B---3--:R-:W-:Y:S05]  /*22030*/  @!P1 BRA `(.L_x_5672) ;  /* 0xfffffffc00f09947 */ /* 0x008fea000383ffff */
[----:B------:R-:W-:Y:S05]  /*22040*/  BRA `(.L_x_5938) ;  /* 0xfffffe7800107947 */ /* 0x000fea000383ffff */
.L_x_5677:
[----:B----4-:R4:W0:Y:S02]  /*22050*/  SYNCS.PHASECHK.TRANS64.TRYWAIT P2, [R15+URZ+0x38850], R14 ;  /* 0x0388500e0f0075a7 */ /* 0x010824000804017f */
[----:B0-----:R-:W-:Y:S05]  /*22060*/  @!P2 NANOSLEEP.SYNCS 0x989680 ;  /* 0x009896800000a95d */ /* 0x001fea0003900000 */
[----:B------:R-:W0:Y:S02]  /*22070*/  @!P2 SYNCS.PHASECHK.TRANS64 P2, [R15+URZ+0x38850], R14 ;  /* 0x0388500e0f00a5a7 */ /* 0x000e24000804007f */
[----:B0-----:R-:W-:Y:S05]  /*22080*/  @!P2 BRA `(.L_x_5677) ;  /* 0xfffffffc00f0a947 */ /* 0x001fea000383ffff */
[----:B------:R-:W-:Y:S05]  /*22090*/  BRA `(.L_x_5676) ;  /* 0xfffffe78003c7947 */ /* 0x000fea000383ffff */
.L_x_5685:
[----:B-1----:R1:W2:Y:S02]  /*220a0*/  SYNCS.PHASECHK.TRANS64.TRYWAIT P3, [R21+URZ+0x38830], R198 ;  /* 0x038830c6150075a7 */ /* 0x0022a4000806017f */
[----:B--2---:R-:W-:Y:S05]  /*220b0*/  @!P3 NANOSLEEP.SYNCS 0x989680 ;  /* 0x009896800000b95d */ /* 0x004fea0003900000 */
[----:B------:R-:W2:Y:S02]  /*220c0*/  @!P3 SYNCS.PHASECHK.TRANS64 P3, [R21+URZ+0x38830], R198 ;  /* 0x038830c61500b5a7 */ /* 0x000ea4000806007f */
[----:B--2---:R-:W-:Y:S05]  /*220d0*/  @!P3 BRA `(.L_x_5685) ;  /* 0xfffffffc00f0b947 */ /* 0x004fea000383ffff */
[----:B------:R-:W-:Y:S05]  /*220e0*/  BRA `(.L_x_5684) ;  /* 0xfffffea800787947 */ /* 0x000fea000383ffff */
.L_x_5690:
[----:B---3--:R3:W4:Y:S02]  /*220f0*/  SYNCS.PHASECHK.TRANS64.TRYWAIT P3, [R21+URZ+0x38850], R198 ;  /* 0x038850c6150075a7 */ /* 0x008724000806017f */
[----:B----4-:R-:W-:Y:S05]  /*22100*/  @!P3 NANOSLEEP.SYNCS 0x989680 ;  /* 0x009896800000b95d */ /* 0x010fea0003900000 */
[----:B------:R-:W4:Y:S02]  /*22110*/  @!P3 SYNCS.PHASECHK.TRANS64 P3, [R21+URZ+0x38850], R198 ;  /* 0x038850c61500b5a7 */ /* 0x000f24000806007f */
[----:B----4-:R-:W-:Y:S05]  /*22120*/  @!P3 BRA `(.L_x_5690) ;  /* 0xfffffffc00f0b947 */ /* 0x010fea000383ffff */
[----:B------:R-:W-:Y:S05]  /*22130*/  BRA `(.L_x_5689) ;  /* 0xfffffeac00147947 */ /* 0x000fea000383ffff */
.L_x_5698:
[----:B-1----:R1:W2:Y:S02]  /*22140*/  SYNCS.PHASECHK.TRANS64.TRYWAIT P2, [R21+URZ+0x38830], R196 ;  /* 0x038830c4150075a7 */ /* 0x0022a4000804017f */
[----:B--2---:R-:W-:Y:S05]  /*22150*/  @!P2 NANOSLEEP.SYNCS 0x989680 ;  /* 0x009896800000a95d */ /* 0x004fea0003900000 */
[----:B------:R-:W2:Y:S02]  /*22160*/  @!P2 SYNCS.PHASECHK.TRANS64 P2, [R21+URZ+0x38830], R196 ;  /* 0x038830c41500a5a7 */ /* 0x000ea4000804007f */
[----:B--2---:R-:W-:Y:S05]  /*22170*/  @!P2 BRA `(.L_x_5698) ;  /* 0xfffffffc00f0a947 */ /* 0x004fea000383ffff */
[----:B------:R-:W-:Y:S05]  /*22180*/  BRA `(.L_x_5697) ;  /* 0xfffffee400547947 */ /* 0x000fea000383ffff */
.L_x_5703:
[----:B---3--:R3:W4:Y:S02]  /*22190*/  SYNCS.PHASECHK.TRANS64.TRYWAIT P2, [R21+URZ+0x38850], R196 ;  /* 0x038850c4150075a7 */ /* 0x008724000804017f */
[----:B----4-:R-:W-:Y:S05]  /*221a0*/  @!P2 NANOSLEEP.SYNCS 0x989680 ;  /* 0x009896800000a95d */ /* 0x010fea0003900000 */
[----:B------:R-:W4:Y:S02]  /*221b0*/  @!P2 SYNCS.PHASECHK.TRANS64 P2, [R21+URZ+0x38850], R196 ;  /* 0x038850c41500a5a7 */ /* 0x000f24000804007f */
[----:B----4-:R-:W-:Y:S05]  /*221c0*/  @!P2 BRA `(.L_x_5703) ;  /* 0xfffffffc00f0a947 */ /* 0x010fea000383ffff */
[----:B------:R-:W-:Y:S05]  /*221d0*/  BRA `(.L_x_5702) ;  /* 0xfffffee400f07947 */ /* 0x000fea000383ffff */
.L_x_5733:
        /* <DEDUP_REMOVED lines=11> */
.L_x_5940:
[----:B------:R-:W-:Y:S05]  /*22290*/  BSYNC B1 ;  /* 0x0000000000017941 */ /* 0x000fea0003800000 */
.L_x_5939:
[----:B------:R-:W-:Y:S05]  /*222a0*/  BRA `(.L_x_5941) ;  /* 0xffffff68002c7947 */ /* 0x000fea000383ffff */
.L_x_5735:
[----:B------:R-:W-:Y:S01]  /*222b0*/  BSSY B1, `(.L_x_5942) ;  /* 0x0000006000017945 */ /* 0x000fe20003800000 */
[----:B------:R-:W-:-:S07]  /*222c0*/  IMAD.MOV.U32 R15, RZ, RZ, -0x1 ;  /* 0xffffffffff0f7424 */ /* 0x000fce00078e00ff */
[----:B01----:R-:W-:Y:S05]  /*222d0*/  WARPSYNC.COLLECTIVE R15, `(.L_x_5943) ;  /* 0x000000000f0c7348 */ /* 0x003fea0003c00000 */
[----:B------:R-:W-:Y:S02]  /*222e0*/  ELECT P6, UR62, PT ;  /* 0x00000000003e782f */ /* 0x000fe400038c0000 */
[----:B------:R-:W-:Y:S01]  /*222f0*/  MOV R14, UR62 ;  /* 0x0000003e000e7c02 */ /* 0x000fe20008000f00 */
[----:B01----:R-:W-:Y:S10]  /*22300*/  ENDCOLLECTIVE ;  /* 0x000000000000791b */ /* 0x003ff40003800000 */
.L_x_5943:
[----:B------:R-:W-:Y:S05]  /*22310*/  BSYNC B1 ;  /* 0x0000000000017941 */ /* 0x000fea0003800000 */
.L_x_5942:
[----:B------:R-:W-:Y:S05]  /*22320*/  BRA `(.L_x_5734) ;  /* 0xffffff6800247947 */ /* 0x000fea000383ffff */
.L_x_5737:
[----:B0-----:R-:W2:Y:S02]  /*22330*/  LDL R4, [R1+0x4] ;  /* 0x0000040001047983 */ /* 0x001ea40000100800 */
[----:B--2---:R0:W2:Y:S02]  /*22340*/  SYNCS.PHASECHK.TRANS64.TRYWAIT P0, [R4+URZ+0x38820], R3 ;  /* 0x03882003040075a7 */ /* 0x0040a4000800017f */
[----:B--2---:R-:W-:Y:S05]  /*22350*/  @!P0 NANOSLEEP.SYNCS 0x989680 ;  /* 0x009896800000895d */ /* 0x004fea0003900000 */
[----:B------:R-:W2:Y:S02]  /*22360*/  @!P0 SYNCS.PHASECHK.TRANS64 P0, [R4+URZ+0x38820], R3 ;  /* 0x03882003040085a7 */ /* 0x000ea4000800007f */
[----:B--2---:R-:W-:Y:S05]  /*22370*/  @!P0 BRA `(.L_x_5737) ;  /* 0xfffffffc00ec8947 */ /* 0x004fea000383ffff */
[----:B------:R-:W-:Y:S05]  /*22380*/  BRA `(.L_x_5944) ;  /* 0xffffff6800347947 */ /* 0x000fea000383ffff */
.L_x_5741:
[----:B0-----:R0:W2:Y:S02]  /*22390*/  SYNCS.PHASECHK.TRANS64.TRYWAIT P0, [R4+URZ+0x388a0], R8 ;  /* 0x0388a008040075a7 */ /* 0x0010a4000800017f */
[----:B--2---:R-:W-:Y:S05]  /*223a0*/  @!P0 NANOSLEEP.SYNCS 0x989680 ;  /* 0x009896800000895d */ /* 0x004fea0003900000 */
[----:B------:R-:W2:Y:S02]  /*223b0*/  @!P0 SYNCS.PHASECHK.TRANS64 P0, [R4+URZ+0x388a0], R8 ;  /* 0x0388a008040085a7 */ /* 0x000ea4000800007f */
[----:B--2---:R-:W-:Y:S05]  /*223c0*/  @!P0 BRA `(.L_x_5741) ;  /* 0xfffffffc00f08947 */ /* 0x004fea000383ffff */
[----:B------:R-:W-:Y:S05]  /*223d0*/  BRA `(.L_x_5945) ;  /* 0xffffff68005c7947 */ /* 0x000fea000383ffff */
.L_x_5746:
[----:B--2---:R2:W3:Y:S02]  /*223e0*/  SYNCS.PHASECHK.TRANS64.TRYWAIT P0, [R4+URZ+0x388c0], R8 ;  /* 0x0388c008040075a7 */ /* 0x0044e4000800017f */
[----:B---3--:R-:W-:Y:S05]  /*223f0*/  @!P0 NANOSLEEP.SYNCS 0x989680 ;  /* 0x009896800000895d */ /* 0x008fea0003900000 */
[----:B------:R-:W3:Y:S02]  /*22400*/  @!P0 SYNCS.PHASECHK.TRANS64 P0, [R4+URZ+0x388c0], R8 ;  /* 0x0388c008040085a7 */ /* 0x000ee4000800007f */
[----:B---3--:R-:W-:Y:S05]  /*22410*/  @!P0 BRA `(.L_x_5746) ;  /* 0xfffffffc00f08947 */ /* 0x008fea000383ffff */
[----:B------:R-:W-:Y:S05]  /*22420*/  BRA `(.L_x_5946) ;  /* 0xffffff6800e07947 */ /* 0x000fea000383ffff */
.L_x_5760:
[----:B0-----:R0:W2:Y:S02]  /*22430*/  SYNCS.PHASECHK.TRANS64.TRYWAIT P1, [R4+URZ+0x388a0], R5 ;  /* 0x0388a005040075a7 */ /* 0x0010a4000802017f */
[----:B--2---:R-:W-:Y:S05]  /*22440*/  @!P1 NANOSLEEP.SYNCS 0x989680 ;  /* 0x009896800000995d */ /* 0x004fea0003900000 */
[----:B------:R-:W2:Y:S02]  /*22450*/  @!P1 SYNCS.PHASECHK.TRANS64 P1, [R4+URZ+0x388a0], R5 ;  /* 0x0388a005040095a7 */ /* 0x000ea4000802007f */
[----:B--2---:R-:W-:Y:S05]  /*22460*/  @!P1 BRA `(.L_x_5760) ;  /* 0xfffffffc00f09947 */ /* 0x004fea000383ffff */
[----:B------:R-:W-:Y:S05]  /*22470*/  BRA `(.L_x_5947) ;  /* 0xffffff7400687947 */ /* 0x000fea000383ffff */
.L_x_5765:
[----:B--2---:R2:W3:Y:S02]  /*22480*/  SYNCS.PHASECHK.TRANS64.TRYWAIT P1, [R4+URZ+0x388c0], R5 ;  /* 0x0388c005040075a7 */ /* 0x0044e4000802017f */
[----:B---3--:R-:W-:Y:S05]  /*22490*/  @!P1 NANOSLEEP.SYNCS 0x989680 ;  /* 0x009896800000995d */ /* 0x008fea0003900000 */
[----:B------:R-:W3:Y:S02]  /*224a0*/  @!P1 SYNCS.PHASECHK.TRANS64 P1, [R4+URZ+0x388c0], R5 ;  /* 0x0388c005040095a7 */ /* 0x000ee4000802007f */
[----:B---3--:R-:W-:Y:S05]  /*224b0*/  @!P1 BRA `(.L_x_5765) ;  /* 0xfffffffc00f09947 */ /* 0x008fea000383ffff */
[----:B------:R-:W-:Y:S05]  /*224c0*/  BRA `(.L_x_5948) ;  /* 0xffffff7400e87947 */ /* 0x000fea000383ffff */
.L_x_5785:
        /* <DEDUP_REMOVED lines=11> */
.L_x_5950:
[----:B------:R-:W-:Y:S05]  /*22580*/  BSYNC B0 ;  /* 0x0000000000007941 */ /* 0x000fea0003800000 */
.L_x_5949:
[----:B------:R-:W-:Y:S05]  /*22590*/  BRA `(.L_x_5951) ;  /* 0xffffff8400f87947 */ /* 0x000fea000383ffff */
.L_x_5787:
[----:B------:R-:W-:Y:S01]  /*225a0*/  BSSY B0, `(.L_x_5952) ;  /* 0x0000006000007945 */ /* 0x000fe20003800000 */
[----:B------:R-:W-:-:S07]  /*225b0*/  IMAD.MOV.U32 R15, RZ, RZ, -0x1 ;  /* 0xffffffffff0f7424 */ /* 0x000fce00078e00ff */
[----:B01----:R-:W-:Y:S05]  /*225c0*/  WARPSYNC.COLLECTIVE R15, `(.L_x_5953) ;  /* 0x000000000f0c7348 */ /* 0x003fea0003c00000 */
[----:B------:R-:W-:Y:S02]  /*225d0*/  ELECT P6, UR62, PT ;  /* 0x00000000003e782f */ /* 0x000fe400038c0000 */
[----:B------:R-:W-:Y:S01]  /*225e0*/  MOV R14, UR62 ;  /* 0x0000003e000e7c02 */ /* 0x000fe20008000f00 */
[----:B01----:R-:W-:Y:S10]  /*225f0*/  ENDCOLLECTIVE ;  /* 0x000000000000791b */ /* 0x003ff40003800000 */
.L_x_5953:
[----:B------:R-:W-:Y:S05]  /*22600*/  BSYNC B0 ;  /* 0x0000000000007941 */ /* 0x000fea0003800000 */
.L_x_5952:
[----:B------:R-:W-:Y:S05]  /*22610*/  BRA `(.L_x_5954) ;  /* 0xffffff8800087947 */ /* 0x000fea000383ffff */
.L_x_5789:
[----:B0-----:R0:W2:Y:S02]  /*22620*/  SYNCS.PHASECHK.TRANS64.TRYWAIT P0, [R0+URZ+0x38840], R2 ;  /* 0x03884002000075a7 */ /* 0x0010a4000800017f */
[----:B--2---:R-:W-:Y:S05]  /*22630*/  @!P0 NANOSLEEP.SYNCS 0x989680 ;  /* 0x009896800000895d */ /* 0x004fea0003900000 */
[----:B------:R-:W2:Y:S02]  /*22640*/  @!P0 SYNCS.PHASECHK.TRANS64 P0, [R0+URZ+0x38840], R2 ;  /* 0x03884002000085a7 */ /* 0x000ea4000800007f */
[----:B--2---:R-:W-:Y:S05]  /*22650*/  @!P0 BRA `(.L_x_5789) ;  /* 0xfffffffc00f08947 */ /* 0x004fea000383ffff */
[----:B------:R-:W-:Y:S05]  /*22660*/  BRA `(.L_x_5955) ;  /* 0xffffff8800747947 */ /* 0x000fea000383ffff */
.L_x_5793:
        /* <DEDUP_REMOVED lines=9> */
.L_x_5956:
[----:B------:R-:W-:Y:S02]  /*22700*/  IMAD.MOV.U32 R13, RZ, RZ, R3 ;  /* 0x000000ffff0d7224 */ /* 0x000fe400078e0003 */
[----:B------:R-:W-:-:S07]  /*22710*/  IMAD.MOV.U32 R4, RZ, RZ, R14 ;  /* 0x000000ffff047224 */ /* 0x000fce00078e000e */
[----:B------:R-:W-:Y:S05]  /*22720*/  WARPSYNC.COLLECTIVE R15, `(.L_x_5957) ;  /* 0x000000000f087348 */ /* 0x000fea0003c00000 */
[----:B------:R0:W1:Y:S02]  /*22730*/  SHFL.IDX P6, R14, R13, R12, R11 ;  /* 0x0000000c0d0e7389 */ /* 0x00006400000c000b */
[----:B01----:R-:W-:Y:S01]  /*22740*/  ENDCOLLECTIVE ;  /* 0x000000000000791b */ /* 0x003fe20003800000 */
.L_x_5957:
[----:B------:R-:W-:Y:S02]  /*22750*/  IMAD.MOV.U32 R13, RZ, RZ, R2 ;  /* 0x000000ffff0d7224 */ /* 0x000fe400078e0002 */
[----:B------:R-:W-:Y:S02]  /*22760*/  IMAD.MOV.U32 R12, RZ, RZ, 0x1 ;  /* 0x00000001ff0c7424 */ /* 0x000fe400078e00ff */
[----:B------:R-:W-:-:S07]  /*22770*/  IMAD.MOV.U32 R5, RZ, RZ, R14 ;  /* 0x000000ffff057224 */ /* 0x000fce00078e000e */
[----:B------:R-:W-:Y:S05]  /*22780*/  WARPSYNC.COLLECTIVE R15, `(.L_x_5958) ;  /* 0x000000000f087348 */ /* 0x000fea0003c00000 */
[----:B------:R0:W1:Y:S02]  /*22790*/  SHFL.IDX P6, R14, R13, R12, R11 ;  /* 0x0000000c0d0e7389 */ /* 0x00006400000c000b */
[----:B01----:R-:W-:Y:S01]  /*227a0*/  ENDCOLLECTIVE ;  /* 0x000000000000791b */ /* 0x003fe20003800000 */
.L_x_5958:
[----:B------:R-:W-:Y:S02]  /*227b0*/  IMAD.MOV.U32 R13, RZ, RZ, R3 ;  /* 0x000000ffff0d7224 */ /* 0x000fe400078e0003 */
[----:B------:R-:W-:Y:S02]  /*227c0*/  IMAD R0, R6, R7, RZ ;  /* 0x0000000706007224 */ /* 0x000fe400078e02ff */
[----:B------:R-:W-:-:S07]  /*227d0*/  IMAD.MOV.U32 R6, RZ, RZ, R14 ;  /* 0x000000ffff067224 */ /* 0x000fce00078e000e */
[----:B------:R-:W-:Y:S05]  /*227e0*/  WARPSYNC.COLLECTIVE R15, `(.L_x_5959) ;  /* 0x000000000f087348 */ /* 0x000fea0003c00000 */
[----:B------:R0:W1:Y:S02]  /*227f0*/  SHFL.IDX P6, R14, R13, R12, R11 ;  /* 0x0000000c0d0e7389 */ /* 0x00006400000c000b */
[----:B01----:R-:W-:Y:S01]  /*22800*/  ENDCOLLECTIVE ;  /* 0x000000000000791b */ /* 0x003fe20003800000 */
.L_x_5959:
        /* <DEDUP_REMOVED lines=21> */
.L_x_5960:
        /* <DEDUP_REMOVED lines=10> */
.L_x_5961:
        /* <DEDUP_REMOVED lines=11> */
.L_x_5962:
        /* <DEDUP_REMOVED lines=14> */
.L_x_5963:
[----:B------:R-:W-:Y:S01]  /*22b90*/  IMAD.MOV.U32 R3, RZ, RZ, R14 ;  /* 0x000000ffff037224 */ /* 0x000fe200078e000e */
[----:B------:R-:W-:Y:S06]  /*22ba0*/  BRA `(.L_x_5964) ;  /* 0xffffff8c00dc7947 */ /* 0x000fec000383ffff */
.L_x_5797:
        /* <DEDUP_REMOVED lines=27> */
.L_x_5966:
[----:B------:R-:W-:Y:S05]  /*22d60*/  BSYNC B0 ;  /* 0x0000000000007941 */ /* 0x000fea0003800000 */
.L_x_5965:
        /* <DEDUP_REMOVED lines=11> */
.L_x_5967:
        /* <DEDUP_REMOVED lines=43> */
.L_x_5968:
        /* <DEDUP_REMOVED lines=18> */
.L_x_5969:
        /* <DEDUP_REMOVED lines=29> */
.L_x_5970:
        /* <DEDUP_REMOVED lines=13> */
.L_x_5971:
        /* <DEDUP_REMOVED lines=32> */
.L_x_5972:
        /* <DEDUP_REMOVED lines=9> */
.L_x_5973:
[----:B------:R-:W-:Y:S01]  /*23720*/  IMAD.MOV.U32 R0, RZ, RZ, R14 ;  /* 0x000000ffff007224 */ /* 0x000fe200078e000e */
[----:B------:R-:W-:Y:S06]  /*23730*/  BRA `(.L_x_5974) ;  /* 0xffffff9000b47947 */ /* 0x000fec000383ffff */
.L_x_5802:
[----:B0-----:R-:W3:Y:S02]  /*23740*/  LDL R2, [R1+0x4] ;  /* 0x0000040001027983 */ /* 0x001ee40000100800 */
[----:B---3--:R0:W3:Y:S02]  /*23750*/  SYNCS.PHASECHK.TRANS64.TRYWAIT P0, [R2+URZ+0x38820], R0 ;  /* 0x03882000020075a7 */ /* 0x0080e4000800017f */
[----:B---3--:R-:W-:Y:S05]  /*23760*/  @!P0 NANOSLEEP.SYNCS 0x989680 ;  /* 0x009896800000895d */ /* 0x008fea0003900000 */
[----:B------:R-:W3:Y:S02]  /*23770*/  @!P0 SYNCS.PHASECHK.TRANS64 P0, [R2+URZ+0x38820], R0 ;  /* 0x03882000020085a7 */ /* 0x000ee4000800007f */
[----:B---3--:R-:W-:Y:S05]  /*23780*/  @!P0 BRA `(.L_x_5802) ;  /* 0xfffffffc00ec8947 */ /* 0x008fea000383ffff */
[----:B------:R-:W-:Y:S05]  /*23790*/  BRA `(.L_x_5975) ;  /* 0xffffff9400747947 */ /* 0x000fea000383ffff */
.L_x_5806:
[----:B0-----:R0:W1:Y:S02]  /*237a0*/  SYNCS.PHASECHK.TRANS64.TRYWAIT P0, [R0+URZ+0x38860], R2 ;  /* 0x03886002000075a7 */ /* 0x001064000800017f */
[----:B-1----:R-:W-:Y:S05]  /*237b0*/  @!P0 NANOSLEEP.SYNCS 0x989680 ;  /* 0x009896800000895d */ /* 0x002fea0003900000 */
[----:B------:R-:W1:Y:S02]  /*237c0*/  @!P0 SYNCS.PHASECHK.TRANS64 P0, [R0+URZ+0x38860], R2 ;  /* 0x03886002000085a7 */ /* 0x000e64000800007f */
[----:B-1----:R-:W-:Y:S05]  /*237d0*/  @!P0 BRA `(.L_x_5806) ;  /* 0xfffffffc00f08947 */ /* 0x002fea000383ffff */
[----:B------:R-:W-:Y:S05]  /*237e0*/  BRA `(.L_x_5976) ;  /* 0xffffff9400a47947 */ /* 0x000fea000383ffff */
.L_x_5825:
[----:B-1----:R1:W3:Y:S02]  /*237f0*/  SYNCS.PHASECHK.TRANS64.TRYWAIT P0, [R0+URZ+0x38840], R6 ;  /* 0x03884006000075a7 */ /* 0x0022e4000800017f */
[----:B---3--:R-:W-:Y:S05]  /*23800*/  @!P0 NANOSLEEP.SYNCS 0x989680 ;  /* 0x009896800000895d */ /* 0x008fea0003900000 */
[----:B------:R-:W3:Y:S02]  /*23810*/  @!P0 SYNCS.PHASECHK.TRANS64 P0, [R0+URZ+0x38840], R6 ;  /* 0x03884006000085a7 */ /* 0x000ee4000800007f */
[----:B---3--:R-:W-:Y:S05]  /*23820*/  @!P0 BRA `(.L_x_5825) ;  /* 0xfffffffc00f08947 */ /* 0x008fea000383ffff */
[----:B------:R-:W-:Y:S05]  /*23830*/  BRA `(.L_x_5977) ;  /* 0xffffffa000cc7947 */ /* 0x000fea000383ffff */
.L_x_5830:
[----:B0-----:R0:W3:Y:S02]  /*23840*/  SYNCS.PHASECHK.TRANS64.TRYWAIT P0, [R0+URZ+0x38860], R6 ;  /* 0x03886006000075a7 */ /* 0x0010e4000800017f */
[----:B---3--:R-:W-:Y:S05]  /*23850*/  @!P0 NANOSLEEP.SYNCS 0x989680 ;  /* 0x009896800000895d */ /* 0x008fea0003900000 */
[----:B------:R-:W3:Y:S02]  /*23860*/  @!P0 SYNCS.PHASECHK.TRANS64 P0, [R0+URZ+0x38860], R6 ;  /* 0x03886006000085a7 */ /* 0x000ee4000800007f */
[----:B---3--:R-:W-:Y:S05]  /*23870*/  @!P0 BRA `(.L_x_5830) ;  /* 0xfffffffc00f08947 */ /* 0x008fea000383ffff */
[----:B------:R-:W-:Y:S05]  /*23880*/  BRA `(.L_x_5978) ;  /* 0xffffffa400547947 */ /* 0x000fea000383ffff */
.L_x_5845:
[----:B0-----:R0:W1:Y:S02]  /*23890*/  SYNCS.PHASECHK.TRANS64.TRYWAIT P0, [R2+URZ+0x38840], R3 ;  /* 0x03884003020075a7 */ /* 0x001064000800017f */
[----:B-1----:R-:W-:Y:S05]  /*238a0*/  @!P0 NANOSLEEP.SYNCS 0x989680 ;  /* 0x009896800000895d */ /* 0x002fea0003900000 */
[----:B------:R-:W1:Y:S02]  /*238b0*/  @!P0 SYNCS.PHASECHK.TRANS64 P0, [R2+URZ+0x38840], R3 ;  /* 0x03884003020085a7 */ /* 0x000e64000800007f */
[----:B-1----:R-:W-:Y:S05]  /*238c0*/  @!P0 BRA `(.L_x_5845) ;  /* 0xfffffffc00f08947 */ /* 0x002fea000383ffff */
[----:B------:R-:W-:Y:S05]  /*238d0*/  BRA `(.L_x_5979) ;  /* 0xffffffb0005c7947 */ /* 0x000fea000383ffff */
.L_x_5850:
[----:B-1----:R1:W3:Y:S02]  /*238e0*/  SYNCS.PHASECHK.TRANS64.TRYWAIT P0, [R2+URZ+0x38860], R3 ;  /* 0x03886003020075a7 */ /* 0x0022e4000800017f */
[----:B---3--:R-:W-:Y:S05]  /*238f0*/  @!P0 NANOSLEEP.SYNCS 0x989680 ;  /* 0x009896800000895d */ /* 0x008fea0003900000 */
[----:B------:R-:W3:Y:S02]  /*23900*/  @!P0 SYNCS.PHASECHK.TRANS64 P0, [R2+URZ+0x38860], R3 ;  /* 0x03886003020085a7 */ /* 0x000ee4000800007f */
[----:B---3--:R-:W-:Y:S05]  /*23910*/  @!P0 BRA `(.L_x_5850) ;  /* 0xfffffffc00f08947 */ /* 0x008fea000383ffff */
[----:B------:R-:W-:Y:S05]  /*23920*/  BRA `(.L_x_5980) ;  /* 0xffffffb000e07947 */ /* 0x000fea000383ffff */
.L_x_5865:
[----:B0-----:R0:W1:Y:S02]  /*23930*/  SYNCS.PHASECHK.TRANS64.TRYWAIT P0, [R2+URZ+0x38840], R3 ;  /* 0x03884003020075a7 */ /* 0x001064000800017f */
[----:B-1----:R-:W-:Y:S05]  /*23940*/  @!P0 NANOSLEEP.SYNCS 0x989680 ;  /* 0x009896800000895d */ /* 0x002fea0003900000 */
[----:B------:R-:W1:Y:S02]  /*23950*/  @!P0 SYNCS.PHASECHK.TRANS64 P0, [R2+URZ+0x38840], R3 ;  /* 0x03884003020085a7 */ /* 0x000e64000800007f */
[----:B-1----:R-:W-:Y:S05]  /*23960*/  @!P0 BRA `(.L_x_5865) ;  /* 0xfffffffc00f08947 */ /* 0x002fea000383ffff */
[----:B------:R-:W-:Y:S05]  /*23970*/  BRA `(.L_x_5981) ;  /* 0xffffffbc00cc7947 */ /* 0x000fea000383ffff */
.L_x_5870:
[----:B-1----:R1:W3:Y:S02]  /*23980*/  SYNCS.PHASECHK.TRANS64.TRYWAIT P0, [R2+URZ+0x38860], R3 ;  /* 0x03886003020075a7 */ /* 0x0022e4000800017f */
[----:B---3--:R-:W-:Y:S05]  /*23990*/  @!P0 NANOSLEEP.SYNCS 0x989680 ;  /* 0x009896800000895d */ /* 0x008fea0003900000 */
[----:B------:R-:W3:Y:S02]  /*239a0*/  @!P0 SYNCS.PHASECHK.TRANS64 P0, [R2+URZ+0x38860], R3 ;  /* 0x03886003020085a7 */ /* 0x000ee4000800007f */
[----:B---3--:R-:W-:Y:S05]  /*239b0*/  @!P0 BRA `(.L_x_5870) ;  /* 0xfffffffc00f08947 */ /* 0x008fea000383ffff */
[----:B------:R-:W-:Y:S05]  /*239c0*/  BRA `(.L_x_5982) ;  /* 0xffffffc000547947 */ /* 0x000fea000383ffff */
.L_x_5886:
[----:B------:R-:W-:Y:S01]  /*239d0*/  BSSY B0, `(.L_x_5983) ;  /* 0x0000008000007945 */ /* 0x000fe20003800000 */
[----:B------:R-:W-:Y:S02]  /*239e0*/  IMAD.MOV.U32 R13, RZ, RZ, R16 ;  /* 0x000000ffff0d7224 */ /* 0x000fe400078e0010 */
[----:B------:R-:W-:Y:S02]  /*239f0*/  IMAD.MOV.U32 R12, RZ, RZ, RZ ;  /* 0x000000ffff0c7224 */ /* 0x000fe400078e00ff */
[----:B-1----:R-:W-:Y:S02]  /*23a00*/  IMAD.MOV.U32 R11, RZ, RZ, 0x1f ;  /* 0x0000001fff0b7424 */ /* 0x002fe400078e00ff */
[----:B------:R-:W-:-:S07]  /*23a10*/  IMAD.MOV.U32 R15, RZ, RZ, -0x1 ;  /* 0xffffffffff0f7424 */ /* 0x000fce00078e00ff */
[----:B0-2---:R-:W-:Y:S05]  /*23a20*/  WARPSYNC.COLLECTIVE R15, `(.L_x_5984) ;  /* 0x000000000f087348 */ /* 0x005fea0003c00000 */
[----:B0-----:R0:W1:Y:S02]  /*23a30*/  SHFL.IDX P6, R14, R13, R12, R11 ;  /* 0x0000000c0d0e7389 */ /* 0x00106400000c000b */
[----:B012---:R-:W-:Y:S01]  /*23a40*/  ENDCOLLECTIVE ;  /* 0x000000000000791b */ /* 0x007fe20003800000 */
.L_x_5984:
[----:B------:R-:W-:Y:S05]  /*23a50*/  BSYNC B0 ;  /* 0x0000000000007941 */ /* 0x000fea0003800000 */
.L_x_5983:
        /* <DEDUP_REMOVED lines=9> */
.L_x_5985:
        /* <DEDUP_REMOVED lines=18> */
.L_x_5986:
        /* <DEDUP_REMOVED lines=8> */
.L_x_5987:
        /* <DEDUP_REMOVED lines=8> */
.L_x_5988:
        /* <DEDUP_REMOVED lines=8> */
.L_x_5989:
        /* <DEDUP_REMOVED lines=8> */
.L_x_5990:
        /* <DEDUP_REMOVED lines=9> */
.L_x_5991:
[----:B------:R-:W-:Y:S01]  /*23ea0*/  IMAD.MOV.U32 R16, RZ, RZ, R14 ;  /* 0x000000ffff107224 */ /* 0x000fe200078e000e */
[----:B------:R-:W-:Y:S06]  /*23eb0*/  BRA `(.L_x_5992) ;  /* 0xffffffc800ac7947 */ /* 0x000fec000383ffff */
.L_x_5891:
[----:B------:R-:W-:Y:S01]  /*23ec0*/  BSSY B0, `(.L_x_5993) ;  /* 0x0000008000007945 */ /* 0x000fe20003800000 */
[----:B-----5:R-:W-:Y:S02]  /*23ed0*/  IMAD.MOV.U32 R13, RZ, RZ, R3 ;  /* 0x000000ffff0d7224 */ /* 0x020fe400078e0003 */
[----:B------:R-:W-:Y:S02]  /*23ee0*/  IMAD.MOV.U32 R12, RZ, RZ, 0x1 ;  /* 0x00000001ff0c7424 */ /* 0x000fe400078e00ff */
[----:B------:R-:W-:Y:S02]  /*23ef0*/  IMAD.MOV.U32 R11, RZ, RZ, RZ ;  /* 0x000000ffff0b7224 */ /* 0x000fe400078e00ff */
[----:B------:R-:W-:-:S07]  /*23f00*/  IMAD.MOV.U32 R15, RZ, RZ, -0x1 ;  /* 0xffffffffff0f7424 */ /* 0x000fce00078e00ff */
[----:B012---:R-:W-:Y:S05]  /*23f10*/  WARPSYNC.COLLECTIVE R15, `(.L_x_5994) ;  /* 0x000000000f087348 */ /* 0x007fea0003c00000 */
[----:B0-----:R0:W3:Y:S02]  /*23f20*/  SHFL.UP P6, R14, R13, R12, R11 ;  /* 0x0400000c0d0e7389 */ /* 0x0010e400000c000b */
[----:B0123--:R-:W-:Y:S01]  /*23f30*/  ENDCOLLECTIVE ;  /* 0x000000000000791b */ /* 0x00ffe20003800000 */
.L_x_5994:
[----:B------:R-:W-:Y:S05]  /*23f40*/  BSYNC B0 ;  /* 0x0000000000007941 */ /* 0x000fea0003800000 */
.L_x_5993:
        /* <DEDUP_REMOVED lines=10> */
.L_x_5995:
        /* <DEDUP_REMOVED lines=8> */
.L_x_5996:
        /* <DEDUP_REMOVED lines=8> */
.L_x_5997:
        /* <DEDUP_REMOVED lines=8> */
.L_x_5998:
        /* <DEDUP_REMOVED lines=9> */
.L_x_5999:
[----:B------:R-:W-:Y:S01]  /*24200*/  IMAD.MOV.U32 R16, RZ, RZ, R14 ;  /* 0x000000ffff107224 */ /* 0x000fe200078e000e */
[----:B------:R-:W-:Y:S06]  /*24210*/  BRA `(.L_x_6000) ;  /* 0xffffffc800707947 */ /* 0x000fec000383ffff */
.L_x_5893:
[----:B------:R-:W-:Y:S01]  /*24220*/  BSSY B0, `(.L_x_6001) ;  /* 0x0000006000007945 */ /* 0x000fe20003800000 */
[----:B------:R-:W-:Y:S01]  /*24230*/  PLOP3.LUT P6, PT, P6, PT, PT, 0x8, 0x0 ;  /* 0x000000000000781c */ /* 0x000fe200037ce170 */
[----:B------:R-:W-:-:S12]  /*24240*/  IMAD.MOV.U32 R15, RZ, RZ, -0x1 ;  /* 0xffffffffff0f7424 */ /* 0x000fd800078e00ff */
[----:B012---:R-:W-:Y:S05]  /*24250*/  WARPSYNC.COLLECTIVE R15, `(.L_x_6002) ;  /* 0x000000000f087348 */ /* 0x007fea0003c00000 */
[----:B0-----:R-:W-:Y:S01]  /*24260*/  VOTE.ANY R14, PT, P6 ;  /* 0x00000000000e7806 */ /* 0x001fe200030e0100 */
[----:B-12---:R-:W-:Y:S06]  /*24270*/  ENDCOLLECTIVE ;  /* 0x000000000000791b */ /* 0x006fec0003800000 */
.L_x_6002:
[----:B------:R-:W-:Y:S05]  /*24280*/  BSYNC B0 ;  /* 0x0000000000007941 */ /* 0x000fea0003800000 */
.L_x_6001:
        /* <DEDUP_REMOVED lines=9> */
.L_x_6003:
[----:B------:R-:W-:Y:S01]  /*24320*/  IMAD.MOV.U32 R17, RZ, RZ, R14 ;  /* 0x000000ffff117224 */ /* 0x000fe200078e000e */
[----:B------:R-:W-:Y:S06]  /*24330*/  BRA `(.L_x_6004) ;  /* 0xffffffc800607947 */ /* 0x000fec000383ffff */
.L_x_5895:
[----:B------:R-:W-:Y:S01]  /*24340*/  BSSY B0, `(.L_x_6005) ;  /* 0x0000007000007945 */ /* 0x000fe20003800000 */
[----:B------:R-:W-:Y:S02]  /*24350*/  IMAD.MOV.U32 R13, RZ, RZ, R2 ;  /* 0x000000ffff0d7224 */ /* 0x000fe400078e0002 */
[----:B------:R-:W-:Y:S02]  /*24360*/  IMAD.MOV.U32 R11, RZ, RZ, 0x1f ;  /* 0x0000001fff0b7424 */ /* 0x000fe400078e00ff */
[----:B------:R-:W-:-:S07]  /*24370*/  IMAD.MOV.U32 R15, RZ, RZ, -0x1 ;  /* 0xffffffffff0f7424 */ /* 0x000fce00078e00ff */
[----:B01234-:R-:W-:Y:S05]  /*24380*/  WARPSYNC.COLLECTIVE R15, `(.L_x_6006) ;  /* 0x000000000f087348 */ /* 0x01ffea0003c00000 */
[----:B0-----:R0:W0:Y:S02]  /*24390*/  SHFL.IDX P6, R14, R13, R12, R11 ;  /* 0x0000000c0d0e7389 */ /* 0x00102400000c000b */
[----:B01234-:R-:W-:Y:S01]  /*243a0*/  ENDCOLLECTIVE ;  /* 0x000000000000791b */ /* 0x01ffe20003800000 */
.L_x_6006:
[----:B------:R-:W-:Y:S05]  /*243b0*/  BSYNC B0 ;  /* 0x0000000000007941 */ /* 0x000fea0003800000 */
.L_x_6005:
[----:B------:R-:W-:Y:S01]  /*243c0*/  IMAD.MOV.U32 R2, RZ, RZ, R14 ;  /* 0x000000ffff027224 */ /* 0x000fe200078e000e */
[----:B------:R-:W-:Y:S06]  /*243d0*/  BRA `(.L_x_6007) ;  /* 0xffffffc800547947 */ /* 0x000fec000383ffff */
.L_x_5899:
[----:B0-----:R0:W1:Y:S02]  /*243e0*/  SYNCS.PHASECHK.TRANS64.TRYWAIT P0, [R0+URZ+0x38820], R3 ;  /* 0x03882003000075a7 */ /* 0x001064000800017f */
[----:B-1----:R-:W-:Y:S05]  /*243f0*/  @!P0 NANOSLEEP.SYNCS 0x989680 ;  /* 0x009896800000895d */ /* 0x002fea0003900000 */
[----:B------:R-:W1:Y:S02]  /*24400*/  @!P0 SYNCS.PHASECHK.TRANS64 P0, [R0+URZ+0x38820], R3 ;  /* 0x03882003000085a7 */ /* 0x000e64000800007f */
[----:B-1----:R-:W-:Y:S05]  /*24410*/  @!P0 BRA `(.L_x_5899) ;  /* 0xfffffffc00f08947 */ /* 0x002fea000383ffff */
[----:B------:R-:W-:Y:S05]  /*24420*/  BRA `(.L_x_6008) ;  /* 0xffffffcc00d87947 */ /* 0x000fea000383ffff */
.L_x_5900:
        /* <DEDUP_REMOVED lines=11> */
.L_x_6010:
[----:B------:R-:W-:Y:S05]  /*244e0*/  BSYNC B0 ;  /* 0x0000000000007941 */ /* 0x000fea0003800000 */
.L_x_6009:
[----:B------:R-:W-:Y:S05]  /*244f0*/  BRA `(.L_x_6011) ;  /* 0xffffffcc00c07947 */ /* 0x000fea000383ffff */
.L_x_5901:
[----:B------:R-:W-:Y:S01]  /*24500*/  BSSY B0, `(.L_x_6012) ;  /* 0x0000006000007945 */ /* 0x000fe20003800000 */
[----:B------:R-:W-:-:S07]  /*24510*/  IMAD.MOV.U32 R15, RZ, RZ, -0x1 ;  /* 0xffffffffff0f7424 */ /* 0x000fce00078e00ff */
[----:B012---:R-:W-:Y:S05]  /*24520*/  WARPSYNC.COLLECTIVE R15, `(.L_x_6013) ;  /* 0x000000000f0c7348 */ /* 0x007fea0003c00000 */
[----:B------:R-:W-:Y:S02]  /*24530*/  ELECT P6, UR62, PT ;  /* 0x00000000003e782f */ /* 0x000fe400038c0000 */
[----:B------:R-:W-:Y:S01]  /*24540*/  MOV R14, UR62 ;  /* 0x0000003e000e7c02 */ /* 0x000fe20008000f00 */
[----:B012---:R-:W-:Y:S10]  /*24550*/  ENDCOLLECTIVE ;  /* 0x000000000000791b */ /* 0x007ff40003800000 */
.L_x_6013:
[----:B------:R-:W-:Y:S05]  /*24560*/  BSYNC B0 ;  /* 0x0000000000007941 */ /* 0x000fea0003800000 */
.L_x_6012:
[----:B------:R-:W-:Y:S05]  /*24570*/  BRA `(.L_x_6014) ;  /* 0xffffffcc00b47947 */ /* 0x000fea000383ffff */
.L_x_5903:
[----:B0-----:R0:W1:Y:S02]  /*24580*/  SYNCS.PHASECHK.TRANS64.TRYWAIT P0, [R6+URZ], R5 ;  /* 0x00000005060075a7 */ /* 0x001064000800017f */
[----:B-1----:R-:W-:Y:S05]  /*24590*/  @!P0 NANOSLEEP.SYNCS 0x989680 ;  /* 0x009896800000895d */ /* 0x002fea0003900000 */
[----:B------:R-:W1:Y:S02]  /*245a0*/  @!P0 SYNCS.PHASECHK.TRANS64 P0, [R6+URZ], R5 ;  /* 0x00000005060085a7 */ /* 0x000e64000800007f */
[----:B-1----:R-:W-:Y:S05]  /*245b0*/  @!P0 BRA `(.L_x_5903) ;  /* 0xfffffffc00f08947 */ /* 0x002fea000383ffff */
[----:B------:R-:W-:Y:S05]  /*245c0*/  BRA `(.L_x_6015) ;  /* 0xffffffcc00f07947 */ /* 0x000fea000383ffff */
.L_x_5904:
[----:B-1----:R1:W3:Y:S02]  /*245d0*/  SYNCS.PHASECHK.TRANS64.TRYWAIT P0, [R7+URZ], R2 ;  /* 0x00000002070075a7 */ /* 0x0022e4000800017f */
[----:B---3--:R-:W-:Y:S05]  /*245e0*/  @!P0 NANOSLEEP.SYNCS 0x989680 ;  /* 0x009896800000895d */ /* 0x008fea0003900000 */
[----:B------:R-:W3:Y:S02]  /*245f0*/  @!P0 SYNCS.PHASECHK.TRANS64 P0, [R7+URZ], R2 ;  /* 0x00000002070085a7 */ /* 0x000ee4000800007f */
[----:B---3--:R-:W-:Y:S05]  /*24600*/  @!P0 BRA `(.L_x_5904) ;  /* 0xfffffffc00f08947 */ /* 0x008fea000383ffff */
[----:B------:R-:W-:Y:S05]  /*24610*/  BRA `(.L_x_6016) ;  /* 0xffffffcc00e47947 */ /* 0x000fea000383ffff */
.L_x_5906:
[----:B---3--:R3:W4:Y:S02]  /*24620*/  SYNCS.PHASECHK.TRANS64.TRYWAIT P0, [R4+URZ], R5 ;  /* 0x00000005040075a7 */ /* 0x008724000800017f */
[----:B----4-:R-:W-:Y:S05]  /*24630*/  @!P0 NANOSLEEP.SYNCS 0x989680 ;  /* 0x009896800000895d */ /* 0x010fea0003900000 */
[----:B------:R-:W4:Y:S02]  /*24640*/  @!P0 SYNCS.PHASECHK.TRANS64 P0, [R4+URZ], R5 ;  /* 0x00000005040085a7 */ /* 0x000f24000800007f */
[----:B----4-:R-:W-:Y:S05]  /*24650*/  @!P0 BRA `(.L_x_5906) ;  /* 0xfffffffc00f08947 */ /* 0x010fea000383ffff */
[----:B------:R-:W-:Y:S05]  /*24660*/  BRA `(.L_x_6017) ;  /* 0xffffffcc00ec7947 */ /* 0x000fea000383ffff */
.L_x_6018:
        /* <DEDUP_REMOVED lines=9> */
.L_x_6039:


//--------------------- .nv.global.init           --------------------------
	.section	.nv.global.init,"aw",@progbits
.nv.global.init:
	.type		$str$20,@object
	.size		$str$20,($str$21 - $str$20)
$str$20:
        /*0000*/ 	.byte	0x28, 0x61, 0x64, 0x64, 0x72, 0x65, 0x73, 0x73, 0x20, 0x26, 0x20, 0x6d, 0x61, 0x73, 0x6b, 0x29
        /*0010*/ 	.byte	0x20, 0x3d, 0x3d, 0x20, 0x30, 0x00
	.type		$str$21,@object
	.size		$str$21,(__unnamed_4 - $str$21)
$str$21:
        /*0016*/ 	.byte	0x2f, 0x74, 0x6d, 0x70, 0x2f, 0x6f, 0x73, 0x73, 0x5f, 0x6b, 0x65, 0x72, 0x6e, 0x65, 0x6c, 0x73
        /*0026*/ 	.byte	0x5f, 0x73, 0x72, 0x63, 0x2f, 0x66, 0x6c, 0x61, 0x73, 0x68, 0x5f, 0x61, 0x74, 0x74, 0x65, 0x6e
        /*0036*/ 	.byte	0x74, 0x69, 0x6f, 0x6e, 0x2f, 0x63, 0x73, 0x72, 0x63, 0x2f, 0x63, 0x75, 0x74, 0x6c, 0x61, 0x73
        /*0046*/ 	.byte	0x73, 0x2f, 0x69, 0x6e, 0x63, 0x6c, 0x75, 0x64, 0x65, 0x2f, 0x63, 0x75, 0x74, 0x65, 0x2f, 0x70
        /*0056*/ 	.byte	0x6f, 0x69, 0x6e, 0x74, 0x65, 0x72, 0x5f, 0x66, 0x6c, 0x61, 0x67, 0x67, 0x65, 0x64, 0x2e, 0x68
        /*0066*/ 	.byte	0x70, 0x70, 0x00
	.type		__unnamed_4,@object
	.size		__unnamed_4,(__unnamed_5 - __unnamed_4)
__unnamed_4:
        /* <DEDUP_REMOVED lines=24> */
	.type		__unnamed_5,@object
	.size		__unnamed_5,(__unnamed_6 - __unnamed_5)
__unnamed_5:
        /* <DEDUP_REMOVED lines=23> */
        /*0355*/ 	.byte	0x43, 0x3c, 0x34, 0x30, 0x39, 0x36, 0x3e, 0x3e, 0x3e, 0x3e, 0x3e, 0x20, 0x26, 0x5d, 0x00
	.type		__unnamed_6,@object
	.size		__unnamed_6,(__unnamed_1 - __unnamed_6)
__unnamed_6:
        /* <DEDUP_REMOVED lines=28> */
        /*0524*/ 	.byte	0x3e, 0x3e, 0x3e, 0x3e, 0x3e, 0x5d, 0x00
	.type		__unnamed_1,@object
	.size		__unnamed_1,(__unnamed_3 - __unnamed_1)
__unnamed_1:
        /* <DEDUP_REMOVED lines=28> */
        /*06eb*/ 	.byte	0x3e, 0x3e, 0x3e, 0x3e, 0x3e, 0x20, 0x26, 0x5d, 0x00
	.type		__unnamed_3,@object
	.size		__unnamed_3,(__unnamed_2 - __unnamed_3)
__unnamed_3:
        /* <DEDUP_REMOVED lines=28> */
        /*08b4*/ 	.byte	0x32, 0x37, 0x36, 0x38, 0x3e, 0x3e, 0x3e, 0x3e, 0x3e, 0x5d, 0x00
	.type		__unnamed_2,@object
	.size		__unnamed_2,(.L_1 - __unnamed_2)
__unnamed_2:
        /* <DEDUP_REMOVED lines=29> */
.L_1:


//--------------------- .nv.shared._ZN7cutlass13device_kernelIN5flash11enable_sm90INS1_16FlashAttnFwdSm90INS1_25CollectiveMainloopFwdSm90ILi2EN4cute5tupleIJNS5_1CILi1EEES8_S8_EEENS6_IJNS7_ILi64EEESA_SA_EEELi512ENS_6half_tEfNS_4arch4Sm90ELb0ELb0ELb1ELb0ELb0ELb0ELb0ELb0ELb0ELb1ELb0ELb0EEENS1_21CollectiveEpilogueFwdINS6_IJSA_NS7_ILi512EEESA_EEES9_SC_SE_Li256ELb0ELb1ELb0ELb0EEENS1_29StaticPersistentTileSchedulerILb0EEEEEEEEEvNT_6ParamsE --------------------------
	.section	.nv.shared._ZN7cutlass13device_kernelIN5flash11enable_sm90INS1_16FlashAttnFwdSm90INS1_25CollectiveMainloopFwdSm90ILi2EN4cute5tupleIJNS5_1CILi1EEES8_S8_EEENS6_IJNS7_ILi64EEESA_SA_EEELi512ENS_6half_tEfNS_4arch4Sm90ELb0ELb0ELb1ELb0ELb0ELb0ELb0ELb0ELb0ELb1ELb0ELb0EEENS1_21CollectiveEpilogueFwdINS6_IJSA_NS7_ILi512EEESA_EEES9_SC_SE_Li256ELb0ELb1ELb0ELb0EEENS1_29StaticPersistentTileSchedulerILb0EEEEEEEEEvNT_6ParamsE,"aw",@nobits
	.sectionflags	@""
	.align	16
	.zero		1024


//--------------------- .nv.shared.reserved.0     --------------------------
	.section	.nv.shared.reserved.0,"aw",@nobits
	.weak		__nv_reservedSMEM_offset_0_alias
	.size		__nv_reservedSMEM_offset_0_alias, 0, 0
	.other		__nv_reservedSMEM_offset_0_alias,@"STO_CUDA_RESERVED_SHARED STV_DEFAULT"
__nv_reservedSMEM_offset_0_alias:
	.zero		0


//--------------------- .nv.global                --------------------------
	.section	.nv.global,"aw",@nobits
.nv.global:
	.type		_ZN85_INTERNAL_6c9b5c46_49_flash_fwd_hdim64_512_fp16_softcap_packgqa_sm90_cu_3fbc093a_32544cute1_E,@object
	.size		_ZN85_INTERNAL_6c9b5c46_49_flash_fwd_hdim64_512_fp16_softcap_packgqa_sm90_cu_3fbc093a_32544cute1_E,(_ZN85_INTERNAL_6c9b5c46_49_flash_fwd_hdim64_512_fp16_softcap_packgqa_sm90_cu_3fbc093a_32544cuda3std3__45__cpo6cbeginE - _ZN85_INTERNAL_6c9b5c46_49_flash_fwd_hdim64_512_fp16_softcap_packgqa_sm90_cu_3fbc093a_32544cute1_E)
_ZN85_INTERNAL_6c9b5c46_49_flash_fwd_hdim64_512_fp16_softcap_packgqa_sm90_cu_3fbc093a_32544cute1_E:
	.zero		1
	.type		_ZN85_INTERNAL_6c9b5c46_49_flash_fwd_hdim64_512_fp16_softcap_packgqa_sm90_cu_3fbc093a_32544cuda3std3__45__cpo6cbeginE,@object
	.size		_ZN85_INTERNAL_6c9b5c46_49_flash_fwd_hdim64_512_fp16_softcap_packgqa_sm90_cu_3fbc093a_32544cuda3std3__45__cpo6cbeginE,(_ZN85_INTERNAL_6c9b5c46_49_flash_fwd_hdim64_512_fp16_softcap_packgqa_sm90_cu_3fbc093a_32544cuda3std3__48in_placeE - _ZN85_INTERNAL_6c9b5c46_49_flash_fwd_hdim64_512_fp16_softcap_packgqa_sm90_cu_3fbc093a_32544cuda3std3__45__cpo6cbeginE)
_ZN85_INTERNAL_6c9b5c46_49_flash_fwd_hdim64_512_fp16_softcap_packgqa_sm90_cu_3fbc093a_32544cuda3std3__45__cpo6cbeginE:
	.zero		1
	.type		_ZN85_INTERNAL_6c9b5c46_49_flash_fwd_hdim64_512_fp16_softcap_packgqa_sm90_cu_3fbc093a_32544cuda3std3__48in_placeE,@object
	.size		_ZN85_INTERNAL_6c9b5c46_49_flash_fwd_hdim64_512_fp16_softcap_packgqa_sm90_cu_3fbc093a_32544cuda3std3__48in_placeE,(_ZN85_INTERNAL_6c9b5c46_49_flash_fwd_hdim64_512_fp16_softcap_packgqa_sm90_cu_3fbc093a_32544cuda3std6ranges3__45__cpo9iter_moveE - _ZN85_INTERNAL_6c9b5c46_49_flash_fwd_hdim64_512_fp16_softcap_packgqa_sm90_cu_3fbc093a_32544cuda3std3__48in_placeE)
_ZN85_INTERNAL_6c9b5c46_49_flash_fwd_hdim64_512_fp16_softcap_packgqa_sm90_cu_3fbc093a_32544cuda3std3__48in_placeE:
	.zero		1
	.type		_ZN85_INTERNAL_6c9b5c46_49_flash_fwd_hdim64_512_fp16_softcap_packgqa_sm90_cu_3fbc093a_32544cuda3std6ranges3__45__cpo9iter_moveE,@object
	.size		_ZN85_INTERNAL_6c9b5c46_49_flash_fwd_hdim64_512_fp16_softcap_packgqa_sm90_cu_3fbc093a_32544cuda3std6ranges3__45__cpo9iter_moveE,(_ZN85_INTERNAL_6c9b5c46_49_flash_fwd_hdim64_512_fp16_softcap_packgqa_sm90_cu_3fbc093a_32544cuda3std3__45__cpo5beginE - _ZN85_INTERNAL_6c9b5c46_49_flash_fwd_hdim64_512_fp16_softcap_packgqa_sm90_cu_3fbc093a_32544cuda3std6ranges3__45__cpo9iter_moveE)
_ZN85_INTERNAL_6c9b5c46_49_flash_fwd_hdim64_512_fp16_softcap_packgqa_sm90_cu_3fbc093a_32544cuda3std6ranges3__45__cpo9iter_moveE:
	.zero		1
	.type		_ZN85_INTERNAL_6c9b5c46_49_flash_fwd_hdim64_512_fp16_softcap_packgqa_sm90_cu_3fbc093a_32544cuda3std3__45__cpo5beginE,@object
	.size		_ZN85_INTERNAL_6c9b5c46_49_flash_fwd_hdim64_512_fp16_softcap_packgqa_sm90_cu_3fbc093a_32544cuda3std3__45__cpo5beginE,(_ZN85_INTERNAL_6c9b5c46_49_flash_fwd_hdim64_512_fp16_softcap_packgqa_sm90_cu_3fbc093a_32544cuda3std3__487_GLOBAL__N__6c9b5c46_49_flash_fwd_hdim64_512_fp16_softcap_packgqa_sm90_cu_3fbc093a_32546ignoreE - _ZN85_INTERNAL_6c9b5c46_49_flash_fwd_hdim64_512_fp16_softcap_packgqa_sm90_cu_3fbc093a_32544cuda3std3__45__cpo5beginE)
_ZN85_INTERNAL_6c9b5c46_49_flash_fwd_hdim64_512_fp16_softcap_packgqa_sm90_cu_3fbc093a_32544cuda3std3__45__cpo5beginE:
	.zero		1
	.type		_ZN85_INTERNAL_6c9b5c46_49_flash_fwd_hdim64_512_fp16_softcap_packgqa_sm90_cu_3fbc093a_32544cuda3std3__487_GLOBAL__N__6c9b5c46_49_flash_fwd_hdim64_512_fp16_softcap_packgqa_sm90_cu_3fbc093a_32546ignoreE,@object
	.size		_ZN85_INTERNAL_6c9b5c46_49_flash_fwd_hdim64_512_fp16_softcap_packgqa_sm90_cu_3fbc093a_32544cuda3std3__487_GLOBAL__N__6c9b5c46_49_flash_fwd_hdim64_512_fp16_softcap_packgqa_sm90_cu_3fbc093a_32546ignoreE,(_ZN85_INTERNAL_6c9b5c46_49_flash_fwd_hdim64_512_fp16_softcap_packgqa_sm90_cu_3fbc093a_32544cute7productE - _ZN85_INTERNAL_6c9b5c46_49_flash_fwd_hdim64_512_fp16_softcap_packgqa_sm90_cu_3fbc093a_32544cuda3std3__487_GLOBAL__N__6c9b5c46_49_flash_fwd_hdim64_512_fp16_softcap_packgqa_sm90_cu_3fbc093a_32546ignoreE)
_ZN85_INTERNAL_6c9b5c46_49_flash_fwd_hdim64_512_fp16_softcap_packgqa_sm90_cu_3fbc093a_32544cuda3std3__487_GLOBAL__N__6c9b5c46_49_flash_fwd_hdim64_512_fp16_softcap_packgqa_sm90_cu_3fbc093a_32546ignoreE:
	.zero		1
	.type		_ZN85_INTERNAL_6c9b5c46_49_flash_fwd_hdim64_512_fp16_softcap_packgqa_sm90_cu_3fbc093a_32544cute7productE,@object
	.size		_ZN85_INTERNAL_6c9b5c46_49_flash_fwd_hdim64_512_fp16_softcap_packgqa_sm90_cu_3fbc093a_32544cute7productE,(_ZN85_INTERNAL_6c9b5c46_49_flash_fwd_hdim64_512_fp16_softcap_packgqa_sm90_cu_3fbc093a_32544cuda3std3__45__cpo3endE - _ZN85_INTERNAL_6c9b5c46_49_flash_fwd_hdim64_512_fp16_softcap_packgqa_sm90_cu_3fbc093a_32544cute7productE)
_ZN85_INTERNAL_6c9b5c46_49_flash_fwd_hdim64_512_fp16_softcap_packgqa_sm90_cu_3fbc093a_32544cute7productE:
	.zero		1
	.type		_ZN85_INTERNAL_6c9b5c46_49_flash_fwd_hdim64_512_fp16_softcap_packgqa_sm90_cu_3fbc093a_32544cuda3std3__45__cpo3endE,@object
	.size		_ZN85_INTERNAL_6c9b5c46_49_flash_fwd_hdim64_512_fp16_softcap_packgqa_sm90_cu_3fbc093a_32544cuda3std3__45__cpo3endE,(_ZN85_INTERNAL_6c9b5c46_49_flash_fwd_hdim64_512_fp16_softcap_packgqa_sm90_cu_3fbc093a_32544cuda3std3__419piecewise_constructE - _ZN85_INTERNAL_6c9b5c46_49_flash_fwd_hdim64_512_fp16_softcap_packgqa_sm90_cu_3fbc093a_32544cuda3std3__45__cpo3endE)
_ZN85_INTERNAL_6c9b5c46_49_flash_fwd_hdim64_512_fp16_softcap_packgqa_sm90_cu_3fbc093a_32544cuda3std3__45__cpo3endE:
	.zero		1
	.type		_ZN85_INTERNAL_6c9b5c46_49_flash_fwd_hdim64_512_fp16_softcap_packgqa_sm90_cu_3fbc093a_32544cuda3std3__419piecewise_constructE,@object
	.size		_ZN85_INTERNAL_6c9b5c46_49_flash_fwd_hdim64_512_fp16_softcap_packgqa_sm90_cu_3fbc093a_32544cuda3std3__419piecewise_constructE,(_ZN85_INTERNAL_6c9b5c46_49_flash_fwd_hdim64_512_fp16_softcap_packgqa_sm90_cu_3fbc093a_32544cuda3std3__45__cpo4cendE - _ZN85_INTERNAL_6c9b5c46_49_flash_fwd_hdim64_512_fp16_softcap_packgqa_sm90_cu_3fbc093a_32544cuda3std3__419piecewise_constructE)
_ZN85_INTERNAL_6c9b5c46_49_flash_fwd_hdim64_512_fp16_softcap_packgqa_sm90_cu_3fbc093a_32544cuda3std3__419piecewise_constructE:
	.zero		1
	.type		_ZN85_INTERNAL_6c9b5c46_49_flash_fwd_hdim64_512_fp16_softcap_packgqa_sm90_cu_3fbc093a_32544cuda3std3__45__cpo4cendE,@object
	.size		_ZN85_INTERNAL_6c9b5c46_49_flash_fwd_hdim64_512_fp16_softcap_packgqa_sm90_cu_3fbc093a_32544cuda3std3__45__cpo4cendE,(_ZN85_INTERNAL_6c9b5c46_49_flash_fwd_hdim64_512_fp16_softcap_packgqa_sm90_cu_3fbc093a_32544cuda3std6ranges3__45__cpo4swapE - _ZN85_INTERNAL_6c9b5c46_49_flash_fwd_hdim64_512_fp16_softcap_packgqa_sm90_cu_3fbc093a_32544cuda3std3__45__cpo4cendE)
_ZN85_INTERNAL_6c9b5c46_49_flash_fwd_hdim64_512_fp16_softcap_packgqa_sm90_cu_3fbc093a_32544cuda3std3__45__cpo4cendE:
	.zero		1
	.type		_ZN85_INTERNAL_6c9b5c46_49_flash_fwd_hdim64_512_fp16_softcap_packgqa_sm90_cu_3fbc093a_32544cuda3std6ranges3__45__cpo4swapE,@object
	.size		_ZN85_INTERNAL_6c9b5c46_49_flash_fwd_hdim64_512_fp16_softcap_packgqa_sm90_cu_3fbc093a_32544cuda3std6ranges3__45__cpo4swapE,(.L_13 - _ZN85_INTERNAL_6c9b5c46_49_flash_fwd_hdim64_512_fp16_softcap_packgqa_sm90_cu_3fbc093a_32544cuda3std6ranges3__45__cpo4swapE)
_ZN85_INTERNAL_6c9b5c46_49_flash_fwd_hdim64_512_fp16_softcap_packgqa_sm90_cu_3fbc093a_32544cuda3std6ranges3__45__cpo4swapE:
	.zero		1
.L_13:


//--------------------- .nv.shared._ZN7cutlass13device_kernelIN5flash11enable_sm90INS1_16FlashAttnFwdSm90INS1_25CollectiveMainloopFwdSm90ILi2EN4cute5tupleIJNS5_1CILi1EEES8_S8_EEENS6_IJNS7_ILi64EEESA_SA_EEELi512ENS_6half_tEfNS_4arch4Sm90ELb0ELb0ELb1ELb0ELb0ELb0ELb1ELb0ELb0ELb1ELb0ELb0EEENS1_21CollectiveEpilogueFwdINS6_IJSA_NS7_ILi512EEESA_EEES9_SC_SE_Li256ELb0ELb1ELb0ELb0EEENS1_29StaticPersistentTileSchedulerILb0EEEEEEEEEvNT_6ParamsE --------------------------
	.section	.nv.shared._ZN7cutlass13device_kernelIN5flash11enable_sm90INS1_16FlashAttnFwdSm90INS1_25CollectiveMainloopFwdSm90ILi2EN4cute5tupleIJNS5_1CILi1EEES8_S8_EEENS6_IJNS7_ILi64EEESA_SA_EEELi512ENS_6half_tEfNS_4arch4Sm90ELb0ELb0ELb1ELb0ELb0ELb0ELb1ELb0ELb0ELb1ELb0ELb0EEENS1_21CollectiveEpilogueFwdINS6_IJSA_NS7_ILi512EEESA_EEES9_SC_SE_Li256ELb0ELb1ELb0ELb0EEENS1_29StaticPersistentTileSchedulerILb0EEEEEEEEEvNT_6ParamsE,"aw",@nobits
	.sectionflags	@""
	.align	16
	.zero		1024


//--------------------- .nv.shared._ZN7cutlass13device_kernelIN5flash11enable_sm90INS1_16FlashAttnFwdSm90INS1_25CollectiveMainloopFwdSm90ILi2EN4cute5tupleIJNS5_1CILi1EEES8_S8_EEENS6_IJNS7_ILi64EEESA_SA_EEELi512ENS_6half_tEfNS_4arch4Sm90ELb0ELb0ELb1ELb1ELb0ELb0ELb0ELb0ELb0ELb1ELb0ELb0EEENS1_21CollectiveEpilogueFwdINS6_IJSA_NS7_ILi512EEESA_EEES9_SC_SE_Li256ELb1ELb1ELb0ELb0EEENS1_36VarlenDynamicPersistentTileSchedulerILi64ELi64ELi256ELi128ELb0ELb1ELb1ELb0ELb1ELb1EEEEEEEEEvNT_6ParamsE --------------------------
	.section	.nv.shared._ZN7cutlass13device_kernelIN5flash11enable_sm90INS1_16FlashAttnFwdSm90INS1_25CollectiveMainloopFwdSm90ILi2EN4cute5tupleIJNS5_1CILi1EEES8_S8_EEENS6_IJNS7_ILi64EEESA_SA_EEELi512ENS_6half_tEfNS_4arch4Sm90ELb0ELb0ELb1ELb1ELb0ELb0ELb0ELb0ELb0ELb1ELb0ELb0EEENS1_21CollectiveEpilogueFwdINS6_IJSA_NS7_ILi512EEESA_EEES9_SC_SE_Li256ELb1ELb1ELb0ELb0EEENS1_36VarlenDynamicPersistentTileSchedulerILi64ELi64ELi256ELi128ELb0ELb1ELb1ELb0ELb1ELb1EEEEEEEEEvNT_6ParamsE,"aw",@nobits
	.sectionflags	@""
	.align	16
	.zero		1024


//--------------------- .nv.shared._ZN7cutlass13device_kernelIN5flash11enable_sm90INS1_16FlashAttnFwdSm90INS1_25CollectiveMainloopFwdSm90ILi2EN4cute5tupleIJNS5_1CILi1EEES8_S8_EEENS6_IJNS7_ILi64EEESA_SA_EEELi512ENS_6half_tEfNS_4arch4Sm90ELb0ELb0ELb1ELb1ELb0ELb1ELb0ELb0ELb0ELb1ELb0ELb0EEENS1_21CollectiveEpilogueFwdINS6_IJSA_NS7_ILi512EEESA_EEES9_SC_SE_Li256ELb1ELb1ELb0ELb0EEENS1_36VarlenDynamicPersistentTileSchedulerILi64ELi64ELi256ELi128ELb0ELb1ELb1ELb0ELb1ELb1EEEEEEEEEvNT_6ParamsE --------------------------
	.section	.nv.shared._ZN7cutlass13device_kernelIN5flash11enable_sm90INS1_16FlashAttnFwdSm90INS1_25CollectiveMainloopFwdSm90ILi2EN4cute5tupleIJNS5_1CILi1EEES8_S8_EEENS6_IJNS7_ILi64EEESA_SA_EEELi512ENS_6half_tEfNS_4arch4Sm90ELb0ELb0ELb1ELb1ELb0ELb1ELb0ELb0ELb0ELb1ELb0ELb0EEENS1_21CollectiveEpilogueFwdINS6_IJSA_NS7_ILi512EEESA_EEES9_SC_SE_Li256ELb1ELb1ELb0ELb0EEENS1_36VarlenDynamicPersistentTileSchedulerILi64ELi64ELi256ELi128ELb0ELb1ELb1ELb0ELb1ELb1EEEEEEEEEvNT_6ParamsE,"aw",@nobits
	.sectionflags	@""
	.align	16
	.zero		1024


//--------------------- .nv.shared._ZN7cutlass13device_kernelIN5flash11enable_sm90INS1_16FlashAttnFwdSm90INS1_25CollectiveMainloopFwdSm90ILi2EN4cute5tupleIJNS5_1CILi1EEES8_S8_EEENS6_IJNS7_ILi64EEESA_SA_EEELi512ENS_6half_tEfNS_4arch4Sm90ELb0ELb0ELb1ELb1ELb0ELb0ELb1ELb0ELb0ELb1ELb0ELb0EEENS1_21CollectiveEpilogueFwdINS6_IJSA_NS7_ILi512EEESA_EEES9_SC_SE_Li256ELb1ELb1ELb0ELb0EEENS1_36VarlenDynamicPersistentTileSchedulerILi64ELi64ELi256ELi128ELb0ELb1ELb1ELb0ELb1ELb1EEEEEEEEEvNT_6ParamsE --------------------------
	.section	.nv.shared._ZN7cutlass13device_kernelIN5flash11enable_sm90INS1_16FlashAttnFwdSm90INS1_25CollectiveMainloopFwdSm90ILi2EN4cute5tupleIJNS5_1CILi1EEES8_S8_EEENS6_IJNS7_ILi64EEESA_SA_EEELi512ENS_6half_tEfNS_4arch4Sm90ELb0ELb0ELb1ELb1ELb0ELb0ELb1ELb0ELb0ELb1ELb0ELb0EEENS1_21CollectiveEpilogueFwdINS6_IJSA_NS7_ILi512EEESA_EEES9_SC_SE_Li256ELb1ELb1ELb0ELb0EEENS1_36VarlenDynamicPersistentTileSchedulerILi64ELi64ELi256ELi128ELb0ELb1ELb1ELb0ELb1ELb1EEEEEEEEEvNT_6ParamsE,"aw",@nobits
	.sectionflags	@""
	.align	16
	.zero		1024


//--------------------- .nv.shared._ZN7cutlass13device_kernelIN5flash11enable_sm90INS1_16FlashAttnFwdSm90INS1_25CollectiveMainloopFwdSm90ILi2EN4cute5tupleIJNS5_1CILi1EEES8_S8_EEENS6_IJNS7_ILi64EEESA_SA_EEELi512ENS_6half_tEfNS_4arch4Sm90ELb0ELb0ELb1ELb1ELb0ELb1ELb1ELb0ELb0ELb1ELb0ELb0EEENS1_21CollectiveEpilogueFwdINS6_IJSA_NS7_ILi512EEESA_EEES9_SC_SE_Li256ELb1ELb1ELb0ELb0EEENS1_36VarlenDynamicPersistentTileSchedulerILi64ELi64ELi256ELi128ELb0ELb1ELb1ELb0ELb1ELb1EEEEEEEEEvNT_6ParamsE --------------------------
	.section	.nv.shared._ZN7cutlass13device_kernelIN5flash11enable_sm90INS1_16FlashAttnFwdSm90INS1_25CollectiveMainloopFwdSm90ILi2EN4cute5tupleIJNS5_1CILi1EEES8_S8_EEENS6_IJNS7_ILi64EEESA_SA_EEELi512ENS_6half_tEfNS_4arch4Sm90ELb0ELb0ELb1ELb1ELb0ELb1ELb1ELb0ELb0ELb1ELb0ELb0EEENS1_21CollectiveEpilogueFwdINS6_IJSA_NS7_ILi512EEESA_EEES9_SC_SE_Li256ELb1ELb1ELb0ELb0EEENS1_36VarlenDynamicPersistentTileSchedulerILi64ELi64ELi256ELi128ELb0ELb1ELb1ELb0ELb1ELb1EEEEEEEEEvNT_6ParamsE,"aw",@nobits
	.sectionflags	@""
	.align	16
	.zero		1024


//--------------------- .nv.shared._ZN7cutlass13device_kernelIN5flash11enable_sm90INS1_16FlashAttnFwdSm90INS1_25CollectiveMainloopFwdSm90ILi2EN4cute5tupleIJNS5_1CILi1EEES8_S8_EEENS6_IJNS7_ILi64EEESA_SA_EEELi512ENS_6half_tEfNS_4arch4Sm90ELb0ELb1ELb1ELb0ELb0ELb0ELb0ELb0ELb0ELb1ELb0ELb0EEENS1_21CollectiveEpilogueFwdINS6_IJSA_NS7_ILi512EEESA_EEES9_SC_SE_Li256ELb0ELb1ELb0ELb0EEENS1_30DynamicPersistentTileSchedulerILi256ELi128ELb0ELb1ELb1EEEEEEEEEvNT_6ParamsE --------------------------
	.section	.nv.shared._ZN7cutlass13device_kernelIN5flash11enable_sm90INS1_16FlashAttnFwdSm90INS1_25CollectiveMainloopFwdSm90ILi2EN4cute5tupleIJNS5_1CILi1EEES8_S8_EEENS6_IJNS7_ILi64EEESA_SA_EEELi512ENS_6half_tEfNS_4arch4Sm90ELb0ELb1ELb1ELb0ELb0ELb0ELb0ELb0ELb0ELb1ELb0ELb0EEENS1_21CollectiveEpilogueFwdINS6_IJSA_NS7_ILi512EEESA_EEES9_SC_SE_Li256ELb0ELb1ELb0ELb0EEENS1_30DynamicPersistentTileSchedulerILi256ELi128ELb0ELb1ELb1EEEEEEEEEvNT_6ParamsE,"aw",@nobits
	.sectionflags	@""
	.align	16
	.zero		1024


//--------------------- .nv.shared._ZN7cutlass13device_kernelIN5flash11enable_sm90INS1_16FlashAttnFwdSm90INS1_25CollectiveMainloopFwdSm90ILi2EN4cute5tupleIJNS5_1CILi1EEES8_S8_EEENS6_IJNS7_ILi64EEESA_SA_EEELi512ENS_6half_tEfNS_4arch4Sm90ELb0ELb1ELb1ELb0ELb0ELb0ELb1ELb0ELb0ELb1ELb0ELb0EEENS1_21CollectiveEpilogueFwdINS6_IJSA_NS7_ILi512EEESA_EEES9_SC_SE_Li256ELb0ELb1ELb0ELb0EEENS1_30DynamicPersistentTileSchedulerILi256ELi128ELb0ELb1ELb1EEEEEEEEEvNT_6ParamsE --------------------------
	.section	.nv.shared._ZN7cutlass13device_kernelIN5flash11enable_sm90INS1_16FlashAttnFwdSm90INS1_25CollectiveMainloopFwdSm90ILi2EN4cute5tupleIJNS5_1CILi1EEES8_S8_EEENS6_IJNS7_ILi64EEESA_SA_EEELi512ENS_6half_tEfNS_4arch4Sm90ELb0ELb1ELb1ELb0ELb0ELb0ELb1ELb0ELb0ELb1ELb0ELb0EEENS1_21CollectiveEpilogueFwdINS6_IJSA_NS7_ILi512EEESA_EEES9_SC_SE_Li256ELb0ELb1ELb0ELb0EEENS1_30DynamicPersistentTileSchedulerILi256ELi128ELb0ELb1ELb1EEEEEEEEEvNT_6ParamsE,"aw",@nobits
	.sectionflags	@""
	.align	16
	.zero		1024


//--------------------- .nv.shared._ZN7cutlass13device_kernelIN5flash11enable_sm90INS1_16FlashAttnFwdSm90INS1_25CollectiveMainloopFwdSm90ILi2EN4cute5tupleIJNS5_1CILi1EEES8_S8_EEENS6_IJNS7_ILi64EEESA_SA_EEELi512ENS_6half_tEfNS_4arch4Sm90ELb0ELb1ELb1ELb1ELb0ELb0ELb0ELb0ELb0ELb1ELb0ELb0EEENS1_21CollectiveEpilogueFwdINS6_IJSA_NS7_ILi512EEESA_EEES9_SC_SE_Li256ELb1ELb1ELb0ELb0EEENS1_36VarlenDynamicPersistentTileSchedulerILi64ELi64ELi256ELi128ELb0ELb1ELb1ELb1ELb0ELb1EEEEEEEEEvNT_6ParamsE --------------------------
	.section	.nv.shared._ZN7cutlass13device_kernelIN5flash11enable_sm90INS1_16FlashAttnFwdSm90INS1_25CollectiveMainloopFwdSm90ILi2EN4cute5tupleIJNS5_1CILi1EEES8_S8_EEENS6_IJNS7_ILi64EEESA_SA_EEELi512ENS_6half_tEfNS_4arch4Sm90ELb0ELb1ELb1ELb1ELb0ELb0ELb0ELb0ELb0ELb1ELb0ELb0EEENS1_21CollectiveEpilogueFwdINS6_IJSA_NS7_ILi512EEESA_EEES9_SC_SE_Li256ELb1ELb1ELb0ELb0EEENS1_36VarlenDynamicPersistentTileSchedulerILi64ELi64ELi256ELi128ELb0ELb1ELb1ELb1ELb0ELb1EEEEEEEEEvNT_6ParamsE,"aw",@nobits
	.sectionflags	@""
	.align	16
	.zero		1024


//--------------------- .nv.shared._ZN7cutlass13device_kernelIN5flash11enable_sm90INS1_16FlashAttnFwdSm90INS1_25CollectiveMainloopFwdSm90ILi2EN4cute5tupleIJNS5_1CILi1EEES8_S8_EEENS6_IJNS7_ILi64EEESA_SA_EEELi512ENS_6half_tEfNS_4arch4Sm90ELb0ELb1ELb1ELb1ELb0ELb1ELb0ELb0ELb0ELb1ELb0ELb0EEENS1_21CollectiveEpilogueFwdINS6_IJSA_NS7_ILi512EEESA_EEES9_SC_SE_Li256ELb1ELb1ELb0ELb0EEENS1_36VarlenDynamicPersistentTileSchedulerILi64ELi64ELi256ELi128ELb0ELb1ELb1ELb1ELb0ELb1EEEEEEEEEvNT_6ParamsE --------------------------
	.section	.nv.shared._ZN7cutlass13device_kernelIN5flash11enable_sm90INS1_16FlashAttnFwdSm90INS1_25CollectiveMainloopFwdSm90ILi2EN4cute5tupleIJNS5_1CILi1EEES8_S8_EEENS6_IJNS7_ILi64EEESA_SA_EEELi512ENS_6half_tEfNS_4arch4Sm90ELb0ELb1ELb1ELb1ELb0ELb1ELb0ELb0ELb0ELb1ELb0ELb0EEENS1_21CollectiveEpilogueFwdINS6_IJSA_NS7_ILi512EEESA_EEES9_SC_SE_Li256ELb1ELb1ELb0ELb0EEENS1_36VarlenDynamicPersistentTileSchedulerILi64ELi64ELi256ELi128ELb0ELb1ELb1ELb1ELb0ELb1EEEEEEEEEvNT_6ParamsE,"aw",@nobits
	.sectionflags	@""
	.align	16
	.zero		1024


//--------------------- .nv.shared._ZN7cutlass13device_kernelIN5flash11enable_sm90INS1_16FlashAttnFwdSm90INS1_25CollectiveMainloopFwdSm90ILi2EN4cute5tupleIJNS5_1CILi1EEES8_S8_EEENS6_IJNS7_ILi64EEESA_SA_EEELi512ENS_6half_tEfNS_4arch4Sm90ELb0ELb1ELb1ELb1ELb0ELb0ELb1ELb0ELb0ELb1ELb0ELb0EEENS1_21CollectiveEpilogueFwdINS6_IJSA_NS7_ILi512EEESA_EEES9_SC_SE_Li256ELb1ELb1ELb0ELb0EEENS1_36VarlenDynamicPersistentTileSchedulerILi64ELi64ELi256ELi128ELb0ELb1ELb1ELb1ELb0ELb1EEEEEEEEEvNT_6ParamsE --------------------------
	.section	.nv.shared._ZN7cutlass13device_kernelIN5flash11enable_sm90INS1_16FlashAttnFwdSm90INS1_25CollectiveMainloopFwdSm90ILi2EN4cute5tupleIJNS5_1CILi1EEES8_S8_EEENS6_IJNS7_ILi64EEESA_SA_EEELi512ENS_6half_tEfNS_4arch4Sm90ELb0ELb1ELb1ELb1ELb0ELb0ELb1ELb0ELb0ELb1ELb0ELb0EEENS1_21CollectiveEpilogueFwdINS6_IJSA_NS7_ILi512EEESA_EEES9_SC_SE_Li256ELb1ELb1ELb0ELb0EEENS1_36VarlenDynamicPersistentTileSchedulerILi64ELi64ELi256ELi128ELb0ELb1ELb1ELb1ELb0ELb1EEEEEEEEEvNT_6ParamsE,"aw",@nobits
	.sectionflags	@""
	.align	16
	.zero		1024


//--------------------- .nv.shared._ZN7cutlass13device_kernelIN5flash11enable_sm90INS1_16FlashAttnFwdSm90INS1_25CollectiveMainloopFwdSm90ILi2EN4cute5tupleIJNS5_1CILi1EEES8_S8_EEENS6_IJNS7_ILi64EEESA_SA_EEELi512ENS_6half_tEfNS_4arch4Sm90ELb0ELb1ELb1ELb1ELb0ELb1ELb1ELb0ELb0ELb1ELb0ELb0EEENS1_21CollectiveEpilogueFwdINS6_IJSA_NS7_ILi512EEESA_EEES9_SC_SE_Li256ELb1ELb1ELb0ELb0EEENS1_36VarlenDynamicPersistentTileSchedulerILi64ELi64ELi256ELi128ELb0ELb1ELb1ELb1ELb0ELb1EEEEEEEEEvNT_6ParamsE --------------------------
	.section	.nv.shared._ZN7cutlass13device_kernelIN5flash11enable_sm90INS1_16FlashAttnFwdSm90INS1_25CollectiveMainloopFwdSm90ILi2EN4cute5tupleIJNS5_1CILi1EEES8_S8_EEENS6_IJNS7_ILi64EEESA_SA_EEELi512ENS_6half_tEfNS_4arch4Sm90ELb0ELb1ELb1ELb1ELb0ELb1ELb1ELb0ELb0ELb1ELb0ELb0EEENS1_21CollectiveEpilogueFwdINS6_IJSA_NS7_ILi512EEESA_EEES9_SC_SE_Li256ELb1ELb1ELb0ELb0EEENS1_36VarlenDynamicPersistentTileSchedulerILi64ELi64ELi256ELi128ELb0ELb1ELb1ELb1ELb0ELb1EEEEEEEEEvNT_6ParamsE,"aw",@nobits
	.sectionflags	@""
	.align	16
	.zero		1024


//--------------------- .nv.shared._ZN7cutlass13device_kernelIN5flash11enable_sm90INS1_16FlashAttnFwdSm90INS1_25CollectiveMainloopFwdSm90ILi2EN4cute5tupleIJNS5_1CILi1EEES8_S8_EEENS6_IJNS7_ILi64EEESA_SA_EEELi512ENS_6half_tEfNS_4arch4Sm90ELb1ELb0ELb1ELb0ELb0ELb0ELb0ELb0ELb0ELb1ELb0ELb0EEENS1_21CollectiveEpilogueFwdINS6_IJSA_NS7_ILi512EEESA_EEES9_SC_SE_Li256ELb0ELb1ELb0ELb0EEENS1_30DynamicPersistentTileSchedulerILi256ELi128ELb0ELb1ELb1EEEEEEEEEvNT_6ParamsE --------------------------
	.section	.nv.shared._ZN7cutlass13device_kernelIN5flash11enable_sm90INS1_16FlashAttnFwdSm90INS1_25CollectiveMainloopFwdSm90ILi2EN4cute5tupleIJNS5_1CILi1EEES8_S8_EEENS6_IJNS7_ILi64EEESA_SA_EEELi512ENS_6half_tEfNS_4arch4Sm90ELb1ELb0ELb1ELb0ELb0ELb0ELb0ELb0ELb0ELb1ELb0ELb0EEENS1_21CollectiveEpilogueFwdINS6_IJSA_NS7_ILi512EEESA_EEES9_SC_SE_Li256ELb0ELb1ELb0ELb0EEENS1_30DynamicPersistentTileSchedulerILi256ELi128ELb0ELb1ELb1EEEEEEEEEvNT_6ParamsE,"aw",@nobits
	.sectionflags	@""
	.align	16
	.zero		1024


//--------------------- .nv.shared._ZN7cutlass13device_kernelIN5flash11enable_sm90INS1_16FlashAttnFwdSm90INS1_25CollectiveMainloopFwdSm90ILi2EN4cute5tupleIJNS5_1CILi1EEES8_S8_EEENS6_IJNS7_ILi64EEESA_SA_EEELi512ENS_6half_tEfNS_4arch4Sm90ELb1ELb0ELb1ELb0ELb0ELb0ELb1ELb0ELb0ELb1ELb0ELb0EEENS1_21CollectiveEpilogueFwdINS6_IJSA_NS7_ILi512EEESA_EEES9_SC_SE_Li256ELb0ELb1ELb0ELb0EEENS1_30DynamicPersistentTileSchedulerILi256ELi128ELb0ELb1ELb1EEEEEEEEEvNT_6ParamsE --------------------------
	.section	.nv.shared._ZN7cutlass13device_kernelIN5flash11enable_sm90INS1_16FlashAttnFwdSm90INS1_25CollectiveMainloopFwdSm90ILi2EN4cute5tupleIJNS5_1CILi1EEES8_S8_EEENS6_IJNS7_ILi64EEESA_SA_EEELi512ENS_6half_tEfNS_4arch4Sm90ELb1ELb0ELb1ELb0ELb0ELb0ELb1ELb0ELb0ELb1ELb0ELb0EEENS1_21CollectiveEpilogueFwdINS6_IJSA_NS7_ILi512EEESA_EEES9_SC_SE_Li256ELb0ELb1ELb0ELb0EEENS1_30DynamicPersistentTileSchedulerILi256ELi128ELb0ELb1ELb1EEEEEEEEEvNT_6ParamsE,"aw",@nobits
	.sectionflags	@""
	.align	16
	.zero		1024


//--------------------- .nv.shared._ZN7cutlass13device_kernelIN5flash11enable_sm90INS1_16FlashAttnFwdSm90INS1_25CollectiveMainloopFwdSm90ILi2EN4cute5tupleIJNS5_1CILi1EEES8_S8_EEENS6_IJNS7_ILi64EEESA_SA_EEELi512ENS_6half_tEfNS_4arch4Sm90ELb1ELb0ELb1ELb1ELb0ELb0ELb0ELb0ELb0ELb1ELb0ELb0EEENS1_21CollectiveEpilogueFwdINS6_IJSA_NS7_ILi512EEESA_EEES9_SC_SE_Li256ELb1ELb1ELb0ELb0EEENS1_36VarlenDynamicPersistentTileSchedulerILi64ELi64ELi256ELi128ELb0ELb1ELb1ELb1ELb1ELb1EEEEEEEEEvNT_6ParamsE --------------------------
	.section	.nv.shared._ZN7cutlass13device_kernelIN5flash11enable_sm90INS1_16FlashAttnFwdSm90INS1_25CollectiveMainloopFwdSm90ILi2EN4cute5tupleIJNS5_1CILi1EEES8_S8_EEENS6_IJNS7_ILi64EEESA_SA_EEELi512ENS_6half_tEfNS_4arch4Sm90ELb1ELb0ELb1ELb1ELb0ELb0ELb0ELb0ELb0ELb1ELb0ELb0EEENS1_21CollectiveEpilogueFwdINS6_IJSA_NS7_ILi512EEESA_EEES9_SC_SE_Li256ELb1ELb1ELb0ELb0EEENS1_36VarlenDynamicPersistentTileSchedulerILi64ELi64ELi256ELi128ELb0ELb1ELb1ELb1ELb1ELb1EEEEEEEEEvNT_6ParamsE,"aw",@nobits
	.sectionflags	@""
	.align	16
	.zero		1024


//--------------------- .nv.shared._ZN7cutlass13device_kernelIN5flash11enable_sm90INS1_16FlashAttnFwdSm90INS1_25CollectiveMainloopFwdSm90ILi2EN4cute5tupleIJNS5_1CILi1EEES8_S8_EEENS6_IJNS7_ILi64EEESA_SA_EEELi512ENS_6half_tEfNS_4arch4Sm90ELb1ELb0ELb1ELb1ELb0ELb1ELb0ELb0ELb0ELb1ELb0ELb0EEENS1_21CollectiveEpilogueFwdINS6_IJSA_NS7_ILi512EEESA_EEES9_SC_SE_Li256ELb1ELb1ELb0ELb0EEENS1_36VarlenDynamicPersistentTileSchedulerILi64ELi64ELi256ELi128ELb0ELb1ELb1ELb1ELb1ELb1EEEEEEEEEvNT_6ParamsE --------------------------
	.section	.nv.shared._ZN7cutlass13device_kernelIN5flash11enable_sm90INS1_16FlashAttnFwdSm90INS1_25CollectiveMainloopFwdSm90ILi2EN4cute5tupleIJNS5_1CILi1EEES8_S8_EEENS6_IJNS7_ILi64EEESA_SA_EEELi512ENS_6half_tEfNS_4arch4Sm90ELb1ELb0ELb1ELb1ELb0ELb1ELb0ELb0ELb0ELb1ELb0ELb0EEENS1_21CollectiveEpilogueFwdINS6_IJSA_NS7_ILi512EEESA_EEES9_SC_SE_Li256ELb1ELb1ELb0ELb0EEENS1_36VarlenDynamicPersistentTileSchedulerILi64ELi64ELi256ELi128ELb0ELb1ELb1ELb1ELb1ELb1EEEEEEEEEvNT_6ParamsE,"aw",@nobits
	.sectionflags	@""
	.align	16
	.zero		1024


//--------------------- .nv.shared._ZN7cutlass13device_kernelIN5flash11enable_sm90INS1_16FlashAttnFwdSm90INS1_25CollectiveMainloopFwdSm90ILi2EN4cute5tupleIJNS5_1CILi1EEES8_S8_EEENS6_IJNS7_ILi64EEESA_SA_EEELi512ENS_6half_tEfNS_4arch4Sm90ELb1ELb0ELb1ELb1ELb0ELb0ELb1ELb0ELb0ELb1ELb0ELb0EEENS1_21CollectiveEpilogueFwdINS6_IJSA_NS7_ILi512EEESA_EEES9_SC_SE_Li256ELb1ELb1ELb0ELb0EEENS1_36VarlenDynamicPersistentTileSchedulerILi64ELi64ELi256ELi128ELb0ELb1ELb1ELb1ELb1ELb1EEEEEEEEEvNT_6ParamsE --------------------------
	.section	.nv.shared._ZN7cutlass13device_kernelIN5flash11enable_sm90INS1_16FlashAttnFwdSm90INS1_25CollectiveMainloopFwdSm90ILi2EN4cute5tupleIJNS5_1CILi1EEES8_S8_EEENS6_IJNS7_ILi64EEESA_SA_EEELi512ENS_6half_tEfNS_4arch4Sm90ELb1ELb0ELb1ELb1ELb0ELb0ELb1ELb0ELb0ELb1ELb0ELb0EEENS1_21CollectiveEpilogueFwdINS6_IJSA_NS7_ILi512EEESA_EEES9_SC_SE_Li256ELb1ELb1ELb0ELb0EEENS1_36VarlenDynamicPersistentTileSchedulerILi64ELi64ELi256ELi128ELb0ELb1ELb1ELb1ELb1ELb1EEEEEEEEEvNT_6ParamsE,"aw",@nobits
	.sectionflags	@""
	.align	16
	.zero		1024


//--------------------- .nv.shared._ZN7cutlass13device_kernelIN5flash11enable_sm90INS1_16FlashAttnFwdSm90INS1_25CollectiveMainloopFwdSm90ILi2EN4cute5tupleIJNS5_1CILi1EEES8_S8_EEENS6_IJNS7_ILi64EEESA_SA_EEELi512ENS_6half_tEfNS_4arch4Sm90ELb1ELb0ELb1ELb1ELb0ELb1ELb1ELb0ELb0ELb1ELb0ELb0EEENS1_21CollectiveEpilogueFwdINS6_IJSA_NS7_ILi512EEESA_EEES9_SC_SE_Li256ELb1ELb1ELb0ELb0EEENS1_36VarlenDynamicPersistentTileSchedulerILi64ELi64ELi256ELi128ELb0ELb1ELb1ELb1ELb1ELb1EEEEEEEEEvNT_6ParamsE --------------------------
	.section	.nv.shared._ZN7cutlass13device_kernelIN5flash11enable_sm90INS1_16FlashAttnFwdSm90INS1_25CollectiveMainloopFwdSm90ILi2EN4cute5tupleIJNS5_1CILi1EEES8_S8_EEENS6_IJNS7_ILi64EEESA_SA_EEELi512ENS_6half_tEfNS_4arch4Sm90ELb1ELb0ELb1ELb1ELb0ELb1ELb1ELb0ELb0ELb1ELb0ELb0EEENS1_21CollectiveEpilogueFwdINS6_IJSA_NS7_ILi512EEESA_EEES9_SC_SE_Li256ELb1ELb1ELb0ELb0EEENS1_36VarlenDynamicPersistentTileSchedulerILi64ELi64ELi256ELi128ELb0ELb1ELb1ELb1ELb1ELb1EEEEEEEEEvNT_6ParamsE,"aw",@nobits
	.sectionflags	@""
	.align	16
	.zero		1024


//--------------------- .nv.constant0._ZN7cutlass13device_kernelIN5flash11enable_sm90INS1_16FlashAttnFwdSm90INS1_25CollectiveMainloopFwdSm90ILi2EN4cute5tupleIJNS5_1CILi1EEES8_S8_EEENS6_IJNS7_ILi64EEESA_SA_EEELi512ENS_6half_tEfNS_4arch4Sm90ELb0ELb0ELb1ELb0ELb0ELb0ELb0ELb0ELb0ELb1ELb0ELb0EEENS1_21CollectiveEpilogueFwdINS6_IJSA_NS7_ILi512EEESA_EEES9_SC_SE_Li256ELb0ELb1ELb0ELb0EEENS1_29StaticPersistentTileSchedulerILb0EEEEEEEEEvNT_6ParamsE --------------------------
	.section	.nv.constant0._ZN7cutlass13device_kernelIN5flash11enable_sm90INS1_16FlashAttnFwdSm90INS1_25CollectiveMainloopFwdSm90ILi2EN4cute5tupleIJNS5_1CILi1EEES8_S8_EEENS6_IJNS7_ILi64EEESA_SA_EEELi512ENS_6half_tEfNS_4arch4Sm90ELb0ELb0ELb1ELb0ELb0ELb0ELb0ELb0ELb0ELb1ELb0ELb0EEENS1_21CollectiveEpilogueFwdINS6_IJSA_NS7_ILi512EEESA_EEES9_SC_SE_Li256ELb0ELb1ELb0ELb0EEENS1_29StaticPersistentTileSchedulerILb0EEEEEEEEEvNT_6ParamsE,"a",@progbits
	.sectionflags	@""
	.align	4
.nv.constant0._ZN7cutlass13device_kernelIN5flash11enable_sm90INS1_16FlashAttnFwdSm90INS1_25CollectiveMainloopFwdSm90ILi2EN4cute5tupleIJNS5_1CILi1EEES8_S8_EEENS6_IJNS7_ILi64EEESA_SA_EEELi512ENS_6half_tEfNS_4arch4Sm90ELb0ELb0ELb1ELb0ELb0ELb0ELb0ELb0ELb0ELb1ELb0ELb0EEENS1_21CollectiveEpilogueFwdINS6_IJSA_NS7_ILi512EEESA_EEES9_SC_SE_Li256ELb0ELb1ELb0ELb0EEENS1_29StaticPersistentTileSchedulerILb0EEEEEEEEEvNT_6ParamsE:
	.zero		3200


//--------------------- .nv.constant0._ZN7cutlass13device_kernelIN5flash11enable_sm90INS1_16FlashAttnFwdSm90INS1_25CollectiveMainloopFwdSm90ILi2EN4cute5tupleIJNS5_1CILi1EEES8_S8_EEENS6_IJNS7_ILi64EEESA_SA_EEELi512ENS_6half_tEfNS_4arch4Sm90ELb0ELb0ELb1ELb0ELb0ELb0ELb1ELb0ELb0ELb1ELb0ELb0EEENS1_21CollectiveEpilogueFwdINS6_IJSA_NS7_ILi512EEESA_EEES9_SC_SE_Li256ELb0ELb1ELb0ELb0EEENS1_29StaticPersistentTileSchedulerILb0EEEEEEEEEvNT_6ParamsE --------------------------
	.section	.nv.constant0._ZN7cutlass13device_kernelIN5flash11enable_sm90INS1_16FlashAttnFwdSm90INS1_25CollectiveMainloopFwdSm90ILi2EN4cute5tupleIJNS5_1CILi1EEES8_S8_EEENS6_IJNS7_ILi64EEESA_SA_EEELi512ENS_6half_tEfNS_4arch4Sm90ELb0ELb0ELb1ELb0ELb0ELb0ELb1ELb0ELb0ELb1ELb0ELb0EEENS1_21CollectiveEpilogueFwdINS6_IJSA_NS7_ILi512EEESA_EEES9_SC_SE_Li256ELb0ELb1ELb0ELb0EEENS1_29StaticPersistentTileSchedulerILb0EEEEEEEEEvNT_6ParamsE,"a",@progbits
	.sectionflags	@""
	.align	4
.nv.constant0._ZN7cutlass13device_kernelIN5flash11enable_sm90INS1_16FlashAttnFwdSm90INS1_25CollectiveMainloopFwdSm90ILi2EN4cute5tupleIJNS5_1CILi1EEES8_S8_EEENS6_IJNS7_ILi64EEESA_SA_EEELi512ENS_6half_tEfNS_4arch4Sm90ELb0ELb0ELb1ELb0ELb0ELb0ELb1ELb0ELb0ELb1ELb0ELb0EEENS1_21CollectiveEpilogueFwdINS6_IJSA_NS7_ILi512EEESA_EEES9_SC_SE_Li256ELb0ELb1ELb0ELb0EEENS1_29StaticPersistentTileSchedulerILb0EEEEEEEEEvNT_6ParamsE:
	.zero		3456


//--------------------- .nv.constant0._ZN7cutlass13device_kernelIN5flash11enable_sm90INS1_16FlashAttnFwdSm90INS1_25CollectiveMainloopFwdSm90ILi2EN4cute5tupleIJNS5_1CILi1EEES8_S8_EEENS6_IJNS7_ILi64EEESA_SA_EEELi512ENS_6half_tEfNS_4arch4Sm90ELb0ELb0ELb1ELb1ELb0ELb0ELb0ELb0ELb0ELb1ELb0ELb0EEENS1_21CollectiveEpilogueFwdINS6_IJSA_NS7_ILi512EEESA_EEES9_SC_SE_Li256ELb1ELb1ELb0ELb0EEENS1_36VarlenDynamicPersistentTileSchedulerILi64ELi64ELi256ELi128ELb0ELb1ELb1ELb0ELb1ELb1EEEEEEEEEvNT_6ParamsE --------------------------
	.section	.nv.constant0._ZN7cutlass13device_kernelIN5flash11enable_sm90INS1_16FlashAttnFwdSm90INS1_25CollectiveMainloopFwdSm90ILi2EN4cute5tupleIJNS5_1CILi1EEES8_S8_EEENS6_IJNS7_ILi64EEESA_SA_EEELi512ENS_6half_tEfNS_4arch4Sm90ELb0ELb0ELb1ELb1ELb0ELb0ELb0ELb0ELb0ELb1ELb0ELb0EEENS1_21CollectiveEpilogueFwdINS6_IJSA_NS7_ILi512EEESA_EEES9_SC_SE_Li256ELb1ELb1ELb0ELb0EEENS1_36VarlenDynamicPersistentTileSchedulerILi64ELi64ELi256ELi128ELb0ELb1ELb1ELb0ELb1ELb1EEEEEEEEEvNT_6ParamsE,"a",@progbits
	.sectionflags	@""
	.align	4
.nv.constant0._ZN7cutlass13device_kernelIN5flash11enable_sm90INS1_16FlashAttnFwdSm90INS1_25CollectiveMainloopFwdSm90ILi2EN4cute5tupleIJNS5_1CILi1EEES8_S8_EEENS6_IJNS7_ILi64EEESA_SA_EEELi512ENS_6half_tEfNS_4arch4Sm90ELb0ELb0ELb1ELb1ELb0ELb0ELb0ELb0ELb0ELb1ELb0ELb0EEENS1_21CollectiveEpilogueFwdINS6_IJSA_NS7_ILi512EEESA_EEES9_SC_SE_Li256ELb1ELb1ELb0ELb0EEENS1_36VarlenDynamicPersistentTileSchedulerILi64ELi64ELi256ELi128ELb0ELb1ELb1ELb0ELb1ELb1EEEEEEEEEvNT_6ParamsE:
	.zero		3328


//--------------------- .nv.constant0._ZN7cutlass13device_kernelIN5flash11enable_sm90INS1_16FlashAttnFwdSm90INS1_25CollectiveMainloopFwdSm90ILi2EN4cute5tupleIJNS5_1CILi1EEES8_S8_EEENS6_IJNS7_ILi64EEESA_SA_EEELi512ENS_6half_tEfNS_4arch4Sm90ELb0ELb0ELb1ELb1ELb0ELb1ELb0ELb0ELb0ELb1ELb0ELb0EEENS1_21CollectiveEpilogueFwdINS6_IJSA_NS7_ILi512EEESA_EEES9_SC_SE_Li256ELb1ELb1ELb0ELb0EEENS1_36VarlenDynamicPersistentTileSchedulerILi64ELi64ELi256ELi128ELb0ELb1ELb1ELb0ELb1ELb1EEEEEEEEEvNT_6ParamsE --------------------------
	.section	.nv.constant0._ZN7cutlass13device_kernelIN5flash11enable_sm90INS1_16FlashAttnFwdSm90INS1_25CollectiveMainloopFwdSm90ILi2EN4cute5tupleIJNS5_1CILi1EEES8_S8_EEENS6_IJNS7_ILi64EEESA_SA_EEELi512ENS_6half_tEfNS_4arch4Sm90ELb0ELb0ELb1ELb1ELb0ELb1ELb0ELb0ELb0ELb1ELb0ELb0EEENS1_21CollectiveEpilogueFwdINS6_IJSA_NS7_ILi512EEESA_EEES9_SC_SE_Li256ELb1ELb1ELb0ELb0EEENS1_36VarlenDynamicPersistentTileSchedulerILi64ELi64ELi256ELi128ELb0ELb1ELb1ELb0ELb1ELb1EEEEEEEEEvNT_6ParamsE,"a",@progbits
	.sectionflags	@""
	.align	4
.nv.constant0._ZN7cutlass13device_kernelIN5flash11enable_sm90INS1_16FlashAttnFwdSm90INS1_25CollectiveMainloopFwdSm90ILi2EN4cute5tupleIJNS5_1CILi1EEES8_S8_EEENS6_IJNS7_ILi64EEESA_SA_EEELi512ENS_6half_tEfNS_4arch4Sm90ELb0ELb0ELb1ELb1ELb0ELb1ELb0ELb0ELb0ELb1ELb0ELb0EEENS1_21CollectiveEpilogueFwdINS6_IJSA_NS7_ILi512EEESA_EEES9_SC_SE_Li256ELb1ELb1ELb0ELb0EEENS1_36VarlenDynamicPersistentTileSchedulerILi64ELi64ELi256ELi128ELb0ELb1ELb1ELb0ELb1ELb1EEEEEEEEEvNT_6ParamsE:
	.zero		3328


//--------------------- .nv.constant0._ZN7cutlass13device_kernelIN5flash11enable_sm90INS1_16FlashAttnFwdSm90INS1_25CollectiveMainloopFwdSm90ILi2EN4cute5tupleIJNS5_1CILi1EEES8_S8_EEENS6_IJNS7_ILi64EEESA_SA_EEELi512ENS_6half_tEfNS_4arch4Sm90ELb0ELb0ELb1ELb1ELb0ELb0ELb1ELb0ELb0ELb1ELb0ELb0EEENS1_21CollectiveEpilogueFwdINS6_IJSA_NS7_ILi512EEESA_EEES9_SC_SE_Li256ELb1ELb1ELb0ELb0EEENS1_36VarlenDynamicPersistentTileSchedulerILi64ELi64ELi256ELi128ELb0ELb1ELb1ELb0ELb1ELb1EEEEEEEEEvNT_6ParamsE --------------------------
	.section	.nv.constant0._ZN7cutlass13device_kernelIN5flash11enable_sm90INS1_16FlashAttnFwdSm90INS1_25CollectiveMainloopFwdSm90ILi2EN4cute5tupleIJNS5_1CILi1EEES8_S8_EEENS6_IJNS7_ILi64EEESA_SA_EEELi512ENS_6half_tEfNS_4arch4Sm90ELb0ELb0ELb1ELb1ELb0ELb0ELb1ELb0ELb0ELb1ELb0ELb0EEENS1_21CollectiveEpilogueFwdINS6_IJSA_NS7_ILi512EEESA_EEES9_SC_SE_Li256ELb1ELb1ELb0ELb0EEENS1_36VarlenDynamicPersistentTileSchedulerILi64ELi64ELi256ELi128ELb0ELb1ELb1ELb0ELb1ELb1EEEEEEEEEvNT_6ParamsE,"a",@progbits
	.sectionflags	@""
	.align	4
.nv.constant0._ZN7cutlass13device_kernelIN5flash11enable_sm90INS1_16FlashAttnFwdSm90INS1_25CollectiveMainloopFwdSm90ILi2EN4cute5tupleIJNS5_1CILi1EEES8_S8_EEENS6_IJNS7_ILi64EEESA_SA_EEELi512ENS_6half_tEfNS_4arch4Sm90ELb0ELb0ELb1ELb1ELb0ELb0ELb1ELb0ELb0ELb1ELb0ELb0EEENS1_21CollectiveEpilogueFwdINS6_IJSA_NS7_ILi512EEESA_EEES9_SC_SE_Li256ELb1ELb1ELb0ELb0EEENS1_36VarlenDynamicPersistentTileSchedulerILi64ELi64ELi256ELi128ELb0ELb1ELb1ELb0ELb1ELb1EEEEEEEEEvNT_6ParamsE:
	.zero		3584


//--------------------- .nv.constant0._ZN7cutlass13device_kernelIN5flash11enable_sm90INS1_16FlashAttnFwdSm90INS1_25CollectiveMainloopFwdSm90ILi2EN4cute5tupleIJNS5_1CILi1EEES8_S8_EEENS6_IJNS7_ILi64EEESA_SA_EEELi512ENS_6half_tEfNS_4arch4Sm90ELb0ELb0ELb1ELb1ELb0ELb1ELb1ELb0ELb0ELb1ELb0ELb0EEENS1_21CollectiveEpilogueFwdINS6_IJSA_NS7_ILi512EEESA_EEES9_SC_SE_Li256ELb1ELb1ELb0ELb0EEENS1_36VarlenDynamicPersistentTileSchedulerILi64ELi64ELi256ELi128ELb0ELb1ELb1ELb0ELb1ELb1EEEEEEEEEvNT_6ParamsE --------------------------
	.section	.nv.constant0._ZN7cutlass13device_kernelIN5flash11enable_sm90INS1_16FlashAttnFwdSm90INS1_25CollectiveMainloopFwdSm90ILi2EN4cute5tupleIJNS5_1CILi1EEES8_S8_EEENS6_IJNS7_ILi64EEESA_SA_EEELi512ENS_6half_tEfNS_4arch4Sm90ELb0ELb0ELb1ELb1ELb0ELb1ELb1ELb0ELb0ELb1ELb0ELb0EEENS1_21CollectiveEpilogueFwdINS6_IJSA_NS7_ILi512EEESA_EEES9_SC_SE_Li256ELb1ELb1ELb0ELb0EEENS1_36VarlenDynamicPersistentTileSchedulerILi64ELi64ELi256ELi128ELb0ELb1ELb1ELb0ELb1ELb1EEEEEEEEEvNT_6ParamsE,"a",@progbits
	.sectionflags	@""
	.align	4
.nv.constant0._ZN7cutlass13device_kernelIN5flash11enable_sm90INS1_16FlashAttnFwdSm90INS1_25CollectiveMainloopFwdSm90ILi2EN4cute5tupleIJNS5_1CILi1EEES8_S8_EEENS6_IJNS7_ILi64EEESA_SA_EEELi512ENS_6half_tEfNS_4arch4Sm90ELb0ELb0ELb1ELb1ELb0ELb1ELb1ELb0ELb0ELb1ELb0ELb0EEENS1_21CollectiveEpilogueFwdINS6_IJSA_NS7_ILi512EEESA_EEES9_SC_SE_Li256ELb1ELb1ELb0ELb0EEENS1_36VarlenDynamicPersistentTileSchedulerILi64ELi64ELi256ELi128ELb0ELb1ELb1ELb0ELb1ELb1EEEEEEEEEvNT_6ParamsE:
	.zero		3584


//--------------------- .nv.constant0._ZN7cutlass13device_kernelIN5flash11enable_sm90INS1_16FlashAttnFwdSm90INS1_25CollectiveMainloopFwdSm90ILi2EN4cute5tupleIJNS5_1CILi1EEES8_S8_EEENS6_IJNS7_ILi64EEESA_SA_EEELi512ENS_6half_tEfNS_4arch4Sm90ELb0ELb1ELb1ELb0ELb0ELb0ELb0ELb0ELb0ELb1ELb0ELb0EEENS1_21CollectiveEpilogueFwdINS6_IJSA_NS7_ILi512EEESA_EEES9_SC_SE_Li256ELb0ELb1ELb0ELb0EEENS1_30DynamicPersistentTileSchedulerILi256ELi128ELb0ELb1ELb1EEEEEEEEEvNT_6ParamsE --------------------------
	.section	.nv.constant0._ZN7cutlass13device_kernelIN5flash11enable_sm90INS1_16FlashAttnFwdSm90INS1_25CollectiveMainloopFwdSm90ILi2EN4cute5tupleIJNS5_1CILi1EEES8_S8_EEENS6_IJNS7_ILi64EEESA_SA_EEELi512ENS_6half_tEfNS_4arch4Sm90ELb0ELb1ELb1ELb0ELb0ELb0ELb0ELb0ELb0ELb1ELb0ELb0EEENS1_21CollectiveEpilogueFwdINS6_IJSA_NS7_ILi512EEESA_EEES9_SC_SE_Li256ELb0ELb1ELb0ELb0EEENS1_30DynamicPersistentTileSchedulerILi256ELi128ELb0ELb1ELb1EEEEEEEEEvNT_6ParamsE,"a",@progbits
	.sectionflags	@""
	.align	4
.nv.constant0._ZN7cutlass13device_kernelIN5flash11enable_sm90INS1_16FlashAttnFwdSm90INS1_25CollectiveMainloopFwdSm90ILi2EN4cute5tupleIJNS5_1CILi1EEES8_S8_EEENS6_IJNS7_ILi64EEESA_SA_EEELi512ENS_6half_tEfNS_4arch4Sm90ELb0ELb1ELb1ELb0ELb0ELb0ELb0ELb0ELb0ELb1ELb0ELb0EEENS1_21CollectiveEpilogueFwdINS6_IJSA_NS7_ILi512EEESA_EEES9_SC_SE_Li256ELb0ELb1ELb0ELb0EEENS1_30DynamicPersistentTileSchedulerILi256ELi128ELb0ELb1ELb1EEEEEEEEEvNT_6ParamsE:
	.zero		3328


//--------------------- .nv.constant0._ZN7cutlass13device_kernelIN5flash11enable_sm90INS1_16FlashAttnFwdSm90INS1_25CollectiveMainloopFwdSm90ILi2EN4cute5tupleIJNS5_1CILi1EEES8_S8_EEENS6_IJNS7_ILi64EEESA_SA_EEELi512ENS_6half_tEfNS_4arch4Sm90ELb0ELb1ELb1ELb0ELb0ELb0ELb1ELb0ELb0ELb1ELb0ELb0EEENS1_21CollectiveEpilogueFwdINS6_IJSA_NS7_ILi512EEESA_EEES9_SC_SE_Li256ELb0ELb1ELb0ELb0EEENS1_30DynamicPersistentTileSchedulerILi256ELi128ELb0ELb1ELb1EEEEEEEEEvNT_6ParamsE --------------------------
	.section	.nv.constant0._ZN7cutlass13device_kernelIN5flash11enable_sm90INS1_16FlashAttnFwdSm90INS1_25CollectiveMainloopFwdSm90ILi2EN4cute5tupleIJNS5_1CILi1EEES8_S8_EEENS6_IJNS7_ILi64EEESA_SA_EEELi512ENS_6half_tEfNS_4arch4Sm90ELb0ELb1ELb1ELb0ELb0ELb0ELb1ELb0ELb0ELb1ELb0ELb0EEENS1_21CollectiveEpilogueFwdINS6_IJSA_NS7_ILi512EEESA_EEES9_SC_SE_Li256ELb0ELb1ELb0ELb0EEENS1_30DynamicPersistentTileSchedulerILi256ELi128ELb0ELb1ELb1EEEEEEEEEvNT_6ParamsE,"a",@progbits
	.sectionflags	@""
	.align	4
.nv.constant0._ZN7cutlass13device_kernelIN5flash11enable_sm90INS1_16FlashAttnFwdSm90INS1_25CollectiveMainloopFwdSm90ILi2EN4cute5tupleIJNS5_1CILi1EEES8_S8_EEENS6_IJNS7_ILi64EEESA_SA_EEELi512ENS_6half_tEfNS_4arch4Sm90ELb0ELb1ELb1ELb0ELb0ELb0ELb1ELb0ELb0ELb1ELb0ELb0EEENS1_21CollectiveEpilogueFwdINS6_IJSA_NS7_ILi512EEESA_EEES9_SC_SE_Li256ELb0ELb1ELb0ELb0EEENS1_30DynamicPersistentTileSchedulerILi256ELi128ELb0ELb1ELb1EEEEEEEEEvNT_6ParamsE:
	.zero		3584


//--------------------- .nv.constant0._ZN7cutlass13device_kernelIN5flash11enable_sm90INS1_16FlashAttnFwdSm90INS1_25CollectiveMainloopFwdSm90ILi2EN4cute5tupleIJNS5_1CILi1EEES8_S8_EEENS6_IJNS7_ILi64EEESA_SA_EEELi512ENS_6half_tEfNS_4arch4Sm90ELb0ELb1ELb1ELb1ELb0ELb0ELb0ELb0ELb0ELb1ELb0ELb0EEENS1_21CollectiveEpilogueFwdINS6_IJSA_NS7_ILi512EEESA_EEES9_SC_SE_Li256ELb1ELb1ELb0ELb0EEENS1_36VarlenDynamicPersistentTileSchedulerILi64ELi64ELi256ELi128ELb0ELb1ELb1ELb1ELb0ELb1EEEEEEEEEvNT_6ParamsE --------------------------
	.section	.nv.constant0._ZN7cutlass13device_kernelIN5flash11enable_sm90INS1_16FlashAttnFwdSm90INS1_25CollectiveMainloopFwdSm90ILi2EN4cute5tupleIJNS5_1CILi1EEES8_S8_EEENS6_IJNS7_ILi64EEESA_SA_EEELi512ENS_6half_tEfNS_4arch4Sm90ELb0ELb1ELb1ELb1ELb0ELb0ELb0ELb0ELb0ELb1ELb0ELb0EEENS1_21CollectiveEpilogueFwdINS6_IJSA_NS7_ILi512EEESA_EEES9_SC_SE_Li256ELb1ELb1ELb0ELb0EEENS1_36VarlenDynamicPersistentTileSchedulerILi64ELi64ELi256ELi128ELb0ELb1ELb1ELb1ELb0ELb1EEEEEEEEEvNT_6ParamsE,"a",@progbits
	.sectionflags	@""
	.align	4
.nv.constant0._ZN7cutlass13device_kernelIN5flash11enable_sm90INS1_16FlashAttnFwdSm90INS1_25CollectiveMainloopFwdSm90ILi2EN4cute5tupleIJNS5_1CILi1EEES8_S8_EEENS6_IJNS7_ILi64EEESA_SA_EEELi512ENS_6half_tEfNS_4arch4Sm90ELb0ELb1ELb1ELb1ELb0ELb0ELb0ELb0ELb0ELb1ELb0ELb0EEENS1_21CollectiveEpilogueFwdINS6_IJSA_NS7_ILi512EEESA_EEES9_SC_SE_Li256ELb1ELb1ELb0ELb0EEENS1_36VarlenDynamicPersistentTileSchedulerILi64ELi64ELi256ELi128ELb0ELb1ELb1ELb1ELb0ELb1EEEEEEEEEvNT_6ParamsE:
	.zero		3328


//--------------------- .nv.constant0._ZN7cutlass13device_kernelIN5flash11enable_sm90INS1_16FlashAttnFwdSm90INS1_25CollectiveMainloopFwdSm90ILi2EN4cute5tupleIJNS5_1CILi1EEES8_S8_EEENS6_IJNS7_ILi64EEESA_SA_EEELi512ENS_6half_tEfNS_4arch4Sm90ELb0ELb1ELb1ELb1ELb0ELb1ELb0ELb0ELb0ELb1ELb0ELb0EEENS1_21CollectiveEpilogueFwdINS6_IJSA_NS7_ILi512EEESA_EEES9_SC_SE_Li256ELb1ELb1ELb0ELb0EEENS1_36VarlenDynamicPersistentTileSchedulerILi64ELi64ELi256ELi128ELb0ELb1ELb1ELb1ELb0ELb1EEEEEEEEEvNT_6ParamsE --------------------------
	.section	.nv.constant0._ZN7cutlass13device_kernelIN5flash11enable_sm90INS1_16FlashAttnFwdSm90INS1_25CollectiveMainloopFwdSm90ILi2EN4cute5tupleIJNS5_1CILi1EEES8_S8_EEENS6_IJNS7_ILi64EEESA_SA_EEELi512ENS_6half_tEfNS_4arch4Sm90ELb0ELb1ELb1ELb1ELb0ELb1ELb0ELb0ELb0ELb1ELb0ELb0EEENS1_21CollectiveEpilogueFwdINS6_IJSA_NS7_ILi512EEESA_EEES9_SC_SE_Li256ELb1ELb1ELb0ELb0EEENS1_36VarlenDynamicPersistentTileSchedulerILi64ELi64ELi256ELi128ELb0ELb1ELb1ELb1ELb0ELb1EEEEEEEEEvNT_6ParamsE,"a",@progbits
	.sectionflags	@""
	.align	4
.nv.constant0._ZN7cutlass13device_kernelIN5flash11enable_sm90INS1_16FlashAttnFwdSm90INS1_25CollectiveMainloopFwdSm90ILi2EN4cute5tupleIJNS5_1CILi1EEES8_S8_EEENS6_IJNS7_ILi64EEESA_SA_EEELi512ENS_6half_tEfNS_4arch4Sm90ELb0ELb1ELb1ELb1ELb0ELb1ELb0ELb0ELb0ELb1ELb0ELb0EEENS1_21CollectiveEpilogueFwdINS6_IJSA_NS7_ILi512EEESA_EEES9_SC_SE_Li256ELb1ELb1ELb0ELb0EEENS1_36VarlenDynamicPersistentTileSchedulerILi64ELi64ELi256ELi128ELb0ELb1ELb1ELb1ELb0ELb1EEEEEEEEEvNT_6ParamsE:
	.zero		3328


//--------------------- .nv.constant0._ZN7cutlass13device_kernelIN5flash11enable_sm90INS1_16FlashAttnFwdSm90INS1_25CollectiveMainloopFwdSm90ILi2EN4cute5tupleIJNS5_1CILi1EEES8_S8_EEENS6_IJNS7_ILi64EEESA_SA_EEELi512ENS_6half_tEfNS_4arch4Sm90ELb0ELb1ELb1ELb1ELb0ELb0ELb1ELb0ELb0ELb1ELb0ELb0EEENS1_21CollectiveEpilogueFwdINS6_IJSA_NS7_ILi512EEESA_EEES9_SC_SE_Li256ELb1ELb1ELb0ELb0EEENS1_36VarlenDynamicPersistentTileSchedulerILi64ELi64ELi256ELi128ELb0ELb1ELb1ELb1ELb0ELb1EEEEEEEEEvNT_6ParamsE --------------------------
	.section	.nv.constant0._ZN7cutlass13device_kernelIN5flash11enable_sm90INS1_16FlashAttnFwdSm90INS1_25CollectiveMainloopFwdSm90ILi2EN4cute5tupleIJNS5_1CILi1EEES8_S8_EEENS6_IJNS7_ILi64EEESA_SA_EEELi512ENS_6half_tEfNS_4arch4Sm90ELb0ELb1ELb1ELb1ELb0ELb0ELb1ELb0ELb0ELb1ELb0ELb0EEENS1_21CollectiveEpilogueFwdINS6_IJSA_NS7_ILi512EEESA_EEES9_SC_SE_Li256ELb1ELb1ELb0ELb0EEENS1_36VarlenDynamicPersistentTileSchedulerILi64ELi64ELi256ELi128ELb0ELb1ELb1ELb1ELb0ELb1EEEEEEEEEvNT_6ParamsE,"a",@progbits
	.sectionflags	@""
	.align	4
.nv.constant0._ZN7cutlass13device_kernelIN5flash11enable_sm90INS1_16FlashAttnFwdSm90INS1_25CollectiveMainloopFwdSm90ILi2EN4cute5tupleIJNS5_1CILi1EEES8_S8_EEENS6_IJNS7_ILi64EEESA_SA_EEELi512ENS_6half_tEfNS_4arch4Sm90ELb0ELb1ELb1ELb1ELb0ELb0ELb1ELb0ELb0ELb1ELb0ELb0EEENS1_21CollectiveEpilogueFwdINS6_IJSA_NS7_ILi512EEESA_EEES9_SC_SE_Li256ELb1ELb1ELb0ELb0EEENS1_36VarlenDynamicPersistentTileSchedulerILi64ELi64ELi256ELi128ELb0ELb1ELb1ELb1ELb0ELb1EEEEEEEEEvNT_6ParamsE:
	.zero		3584


//--------------------- .nv.constant0._ZN7cutlass13device_kernelIN5flash11enable_sm90INS1_16FlashAttnFwdSm90INS1_25CollectiveMainloopFwdSm90ILi2EN4cute5tupleIJNS5_1CILi1EEES8_S8_EEENS6_IJNS7_ILi64EEESA_SA_EEELi512ENS_6half_tEfNS_4arch4Sm90ELb0ELb1ELb1ELb1ELb0ELb1ELb1ELb0ELb0ELb1ELb0ELb0EEENS1_21CollectiveEpilogueFwdINS6_IJSA_NS7_ILi512EEESA_EEES9_SC_SE_Li256ELb1ELb1ELb0ELb0EEENS1_36VarlenDynamicPersistentTileSchedulerILi64ELi64ELi256ELi128ELb0ELb1ELb1ELb1ELb0ELb1EEEEEEEEEvNT_6ParamsE --------------------------
	.section	.nv.constant0._ZN7cutlass13device_kernelIN5flash11enable_sm90INS1_16FlashAttnFwdSm90INS1_25CollectiveMainloopFwdSm90ILi2EN4cute5tupleIJNS5_1CILi1EEES8_S8_EEENS6_IJNS7_ILi64EEESA_SA_EEELi512ENS_6half_tEfNS_4arch4Sm90ELb0ELb1ELb1ELb1ELb0ELb1ELb1ELb0ELb0ELb1ELb0ELb0EEENS1_21CollectiveEpilogueFwdINS6_IJSA_NS7_ILi512EEESA_EEES9_SC_SE_Li256ELb1ELb1ELb0ELb0EEENS1_36VarlenDynamicPersistentTileSchedulerILi64ELi64ELi256ELi128ELb0ELb1ELb1ELb1ELb0ELb1EEEEEEEEEvNT_6ParamsE,"a",@progbits
	.sectionflags	@""
	.align	4
.nv.constant0._ZN7cutlass13device_kernelIN5flash11enable_sm90INS1_16FlashAttnFwdSm90INS1_25CollectiveMainloopFwdSm90ILi2EN4cute5tupleIJNS5_1CILi1EEES8_S8_EEENS6_IJNS7_ILi64EEESA_SA_EEELi512ENS_6half_tEfNS_4arch4Sm90ELb0ELb1ELb1ELb1ELb0ELb1ELb1ELb0ELb0ELb1ELb0ELb0EEENS1_21CollectiveEpilogueFwdINS6_IJSA_NS7_ILi512EEESA_EEES9_SC_SE_Li256ELb1ELb1ELb0ELb0EEENS1_36VarlenDynamicPersistentTileSchedulerILi64ELi64ELi256ELi128ELb0ELb1ELb1ELb1ELb0ELb1EEEEEEEEEvNT_6ParamsE:
	.zero		3584


//--------------------- .nv.constant0._ZN7cutlass13device_kernelIN5flash11enable_sm90INS1_16FlashAttnFwdSm90INS1_25CollectiveMainloopFwdSm90ILi2EN4cute5tupleIJNS5_1CILi1EEES8_S8_EEENS6_IJNS7_ILi64EEESA_SA_EEELi512ENS_6half_tEfNS_4arch4Sm90ELb1ELb0ELb1ELb0ELb0ELb0ELb0ELb0ELb0ELb1ELb0ELb0EEENS1_21CollectiveEpilogueFwdINS6_IJSA_NS7_ILi512EEESA_EEES9_SC_SE_Li256ELb0ELb1ELb0ELb0EEENS1_30DynamicPersistentTileSchedulerILi256ELi128ELb0ELb1ELb1EEEEEEEEEvNT_6ParamsE --------------------------
	.section	.nv.constant0._ZN7cutlass13device_kernelIN5flash11enable_sm90INS1_16FlashAttnFwdSm90INS1_25CollectiveMainloopFwdSm90ILi2EN4cute5tupleIJNS5_1CILi1EEES8_S8_EEENS6_IJNS7_ILi64EEESA_SA_EEELi512ENS_6half_tEfNS_4arch4Sm90ELb1ELb0ELb1ELb0ELb0ELb0ELb0ELb0ELb0ELb1ELb0ELb0EEENS1_21CollectiveEpilogueFwdINS6_IJSA_NS7_ILi512EEESA_EEES9_SC_SE_Li256ELb0ELb1ELb0ELb0EEENS1_30DynamicPersistentTileSchedulerILi256ELi128ELb0ELb1ELb1EEEEEEEEEvNT_6ParamsE,"a",@progbits
	.sectionflags	@""
	.align	4
.nv.constant0._ZN7cutlass13device_kernelIN5flash11enable_sm90INS1_16FlashAttnFwdSm90INS1_25CollectiveMainloopFwdSm90ILi2EN4cute5tupleIJNS5_1CILi1EEES8_S8_EEENS6_IJNS7_ILi64EEESA_SA_EEELi512ENS_6half_tEfNS_4arch4Sm90ELb1ELb0ELb1ELb0ELb0ELb0ELb0ELb0ELb0ELb1ELb0ELb0EEENS1_21CollectiveEpilogueFwdINS6_IJSA_NS7_ILi512EEESA_EEES9_SC_SE_Li256ELb0ELb1ELb0ELb0EEENS1_30DynamicPersistentTileSchedulerILi256ELi128ELb0ELb1ELb1EEEEEEEEEvNT_6ParamsE:
	.zero		3328


//--------------------- .nv.constant0._ZN7cutlass13device_kernelIN5flash11enable_sm90INS1_16FlashAttnFwdSm90INS1_25CollectiveMainloopFwdSm90ILi2EN4cute5tupleIJNS5_1CILi1EEES8_S8_EEENS6_IJNS7_ILi64EEESA_SA_EEELi512ENS_6half_tEfNS_4arch4Sm90ELb1ELb0ELb1ELb0ELb0ELb0ELb1ELb0ELb0ELb1ELb0ELb0EEENS1_21CollectiveEpilogueFwdINS6_IJSA_NS7_ILi512EEESA_EEES9_SC_SE_Li256ELb0ELb1ELb0ELb0EEENS1_30DynamicPersistentTileSchedulerILi256ELi128ELb0ELb1ELb1EEEEEEEEEvNT_6ParamsE --------------------------
	.section	.nv.constant0._ZN7cutlass13device_kernelIN5flash11enable_sm90INS1_16FlashAttnFwdSm90INS1_25CollectiveMainloopFwdSm90ILi2EN4cute5tupleIJNS5_1CILi1EEES8_S8_EEENS6_IJNS7_ILi64EEESA_SA_EEELi512ENS_6half_tEfNS_4arch4Sm90ELb1ELb0ELb1ELb0ELb0ELb0ELb1ELb0ELb0ELb1ELb0ELb0EEENS1_21CollectiveEpilogueFwdINS6_IJSA_NS7_ILi512EEESA_EEES9_SC_SE_Li256ELb0ELb1ELb0ELb0EEENS1_30DynamicPersistentTileSchedulerILi256ELi128ELb0ELb1ELb1EEEEEEEEEvNT_6ParamsE,"a",@progbits
	.sectionflags	@""
	.align	4
.nv.constant0._ZN7cutlass13device_kernelIN5flash11enable_sm90INS1_16FlashAttnFwdSm90INS1_25CollectiveMainloopFwdSm90ILi2EN4cute5tupleIJNS5_1CILi1EEES8_S8_EEENS6_IJNS7_ILi64EEESA_SA_EEELi512ENS_6half_tEfNS_4arch4Sm90ELb1ELb0ELb1ELb0ELb0ELb0ELb1ELb0ELb0ELb1ELb0ELb0EEENS1_21CollectiveEpilogueFwdINS6_IJSA_NS7_ILi512EEESA_EEES9_SC_SE_Li256ELb0ELb1ELb0ELb0EEENS1_30DynamicPersistentTileSchedulerILi256ELi128ELb0ELb1ELb1EEEEEEEEEvNT_6ParamsE:
	.zero		3584


//--------------------- .nv.constant0._ZN7cutlass13device_kernelIN5flash11enable_sm90INS1_16FlashAttnFwdSm90INS1_25CollectiveMainloopFwdSm90ILi2EN4cute5tupleIJNS5_1CILi1EEES8_S8_EEENS6_IJNS7_ILi64EEESA_SA_EEELi512ENS_6half_tEfNS_4arch4Sm90ELb1ELb0ELb1ELb1ELb0ELb0ELb0ELb0ELb0ELb1ELb0ELb0EEENS1_21CollectiveEpilogueFwdINS6_IJSA_NS7_ILi512EEESA_EEES9_SC_SE_Li256ELb1ELb1ELb0ELb0EEENS1_36VarlenDynamicPersistentTileSchedulerILi64ELi64ELi256ELi128ELb0ELb1ELb1ELb1ELb1ELb1EEEEEEEEEvNT_6ParamsE --------------------------
	.section	.nv.constant0._ZN7cutlass13device_kernelIN5flash11enable_sm90INS1_16FlashAttnFwdSm90INS1_25CollectiveMainloopFwdSm90ILi2EN4cute5tupleIJNS5_1CILi1EEES8_S8_EEENS6_IJNS7_ILi64EEESA_SA_EEELi512ENS_6half_tEfNS_4arch4Sm90ELb1ELb0ELb1ELb1ELb0ELb0ELb0ELb0ELb0ELb1ELb0ELb0EEENS1_21CollectiveEpilogueFwdINS6_IJSA_NS7_ILi512EEESA_EEES9_SC_SE_Li256ELb1ELb1ELb0ELb0EEENS1_36VarlenDynamicPersistentTileSchedulerILi64ELi64ELi256ELi128ELb0ELb1ELb1ELb1ELb1ELb1EEEEEEEEEvNT_6ParamsE,"a",@progbits
	.sectionflags	@""
	.align	4
.nv.constant0._ZN7cutlass13device_kernelIN5flash11enable_sm90INS1_16FlashAttnFwdSm90INS1_25CollectiveMainloopFwdSm90ILi2EN4cute5tupleIJNS5_1CILi1EEES8_S8_EEENS6_IJNS7_ILi64EEESA_SA_EEELi512ENS_6half_tEfNS_4arch4Sm90ELb1ELb0ELb1ELb1ELb0ELb0ELb0ELb0ELb0ELb1ELb0ELb0EEENS1_21CollectiveEpilogueFwdINS6_IJSA_NS7_ILi512EEESA_EEES9_SC_SE_Li256ELb1ELb1ELb0ELb0EEENS1_36VarlenDynamicPersistentTileSchedulerILi64ELi64ELi256ELi128ELb0ELb1ELb1ELb1ELb1ELb1EEEEEEEEEvNT_6ParamsE:
	.zero		3328


//--------------------- .nv.constant0._ZN7cutlass13device_kernelIN5flash11enable_sm90INS1_16FlashAttnFwdSm90INS1_25CollectiveMainloopFwdSm90ILi2EN4cute5tupleIJNS5_1CILi1EEES8_S8_EEENS6_IJNS7_ILi64EEESA_SA_EEELi512ENS_6half_tEfNS_4arch4Sm90ELb1ELb0ELb1ELb1ELb0ELb1ELb0ELb0ELb0ELb1ELb0ELb0EEENS1_21CollectiveEpilogueFwdINS6_IJSA_NS7_ILi512EEESA_EEES9_SC_SE_Li256ELb1ELb1ELb0ELb0EEENS1_36VarlenDynamicPersistentTileSchedulerILi64ELi64ELi256ELi128ELb0ELb1ELb1ELb1ELb1ELb1EEEEEEEEEvNT_6ParamsE --------------------------
	.section	.nv.constant0._ZN7cutlass13device_kernelIN5flash11enable_sm90INS1_16FlashAttnFwdSm90INS1_25CollectiveMainloopFwdSm90ILi2EN4cute5tupleIJNS5_1CILi1EEES8_S8_EEENS6_IJNS7_ILi64EEESA_SA_EEELi512ENS_6half_tEfNS_4arch4Sm90ELb1ELb0ELb1ELb1ELb0ELb1ELb0ELb0ELb0ELb1ELb0ELb0EEENS1_21CollectiveEpilogueFwdINS6_IJSA_NS7_ILi512EEESA_EEES9_SC_SE_Li256ELb1ELb1ELb0ELb0EEENS1_36VarlenDynamicPersistentTileSchedulerILi64ELi64ELi256ELi128ELb0ELb1ELb1ELb1ELb1ELb1EEEEEEEEEvNT_6ParamsE,"a",@progbits
	.sectionflags	@""
	.align	4
.nv.constant0._ZN7cutlass13device_kernelIN5flash11enable_sm90INS1_16FlashAttnFwdSm90INS1_25CollectiveMainloopFwdSm90ILi2EN4cute5tupleIJNS5_1CILi1EEES8_S8_EEENS6_IJNS7_ILi64EEESA_SA_EEELi512ENS_6half_tEfNS_4arch4Sm90ELb1ELb0ELb1ELb1ELb0ELb1ELb0ELb0ELb0ELb1ELb0ELb0EEENS1_21CollectiveEpilogueFwdINS6_IJSA_NS7_ILi512EEESA_EEES9_SC_SE_Li256ELb1ELb1ELb0ELb0EEENS1_36VarlenDynamicPersistentTileSchedulerILi64ELi64ELi256ELi128ELb0ELb1ELb1ELb1ELb1ELb1EEEEEEEEEvNT_6ParamsE:
	.zero		3328


//--------------------- .nv.constant0._ZN7cutlass13device_kernelIN5flash11enable_sm90INS1_16FlashAttnFwdSm90INS1_25CollectiveMainloopFwdSm90ILi2EN4cute5tupleIJNS5_1CILi1EEES8_S8_EEENS6_IJNS7_ILi64EEESA_SA_EEELi512ENS_6half_tEfNS_4arch4Sm90ELb1ELb0ELb1ELb1ELb0ELb0ELb1ELb0ELb0ELb1ELb0ELb0EEENS1_21CollectiveEpilogueFwdINS6_IJSA_NS7_ILi512EEESA_EEES9_SC_SE_Li256ELb1ELb1ELb0ELb0EEENS1_36VarlenDynamicPersistentTileSchedulerILi64ELi64ELi256ELi128ELb0ELb1ELb1ELb1ELb1ELb1EEEEEEEEEvNT_6ParamsE --------------------------
	.section	.nv.constant0._ZN7cutlass13device_kernelIN5flash11enable_sm90INS1_16FlashAttnFwdSm90INS1_25CollectiveMainloopFwdSm90ILi2EN4cute5tupleIJNS5_1CILi1EEES8_S8_EEENS6_IJNS7_ILi64EEESA_SA_EEELi512ENS_6half_tEfNS_4arch4Sm90ELb1ELb0ELb1ELb1ELb0ELb0ELb1ELb0ELb0ELb1ELb0ELb0EEENS1_21CollectiveEpilogueFwdINS6_IJSA_NS7_ILi512EEESA_EEES9_SC_SE_Li256ELb1ELb1ELb0ELb0EEENS1_36VarlenDynamicPersistentTileSchedulerILi64ELi64ELi256ELi128ELb0ELb1ELb1ELb1ELb1ELb1EEEEEEEEEvNT_6ParamsE,"a",@progbits
	.sectionflags	@""
	.align	4
.nv.constant0._ZN7cutlass13device_kernelIN5flash11enable_sm90INS1_16FlashAttnFwdSm90INS1_25CollectiveMainloopFwdSm90ILi2EN4cute5tupleIJNS5_1CILi1EEES8_S8_EEENS6_IJNS7_ILi64EEESA_SA_EEELi512ENS_6half_tEfNS_4arch4Sm90ELb1ELb0ELb1ELb1ELb0ELb0ELb1ELb0ELb0ELb1ELb0ELb0EEENS1_21CollectiveEpilogueFwdINS6_IJSA_NS7_ILi512EEESA_EEES9_SC_SE_Li256ELb1ELb1ELb0ELb0EEENS1_36VarlenDynamicPersistentTileSchedulerILi64ELi64ELi256ELi128ELb0ELb1ELb1ELb1ELb1ELb1EEEEEEEEEvNT_6ParamsE:
	.zero		3584


//--------------------- .nv.constant0._ZN7cutlass13device_kernelIN5flash11enable_sm90INS1_16FlashAttnFwdSm90INS1_25CollectiveMainloopFwdSm90ILi2EN4cute5tupleIJNS5_1CILi1EEES8_S8_EEENS6_IJNS7_ILi64EEESA_SA_EEELi512ENS_6half_tEfNS_4arch4Sm90ELb1ELb0ELb1ELb1ELb0ELb1ELb1ELb0ELb0ELb1ELb0ELb0EEENS1_21CollectiveEpilogueFwdINS6_IJSA_NS7_ILi512EEESA_EEES9_SC_SE_Li256ELb1ELb1ELb0ELb0EEENS1_36VarlenDynamicPersistentTileSchedulerILi64ELi64ELi256ELi128ELb0ELb1ELb1ELb1ELb1ELb1EEEEEEEEEvNT_6ParamsE --------------------------
	.section	.nv.constant0._ZN7cutlass13device_kernelIN5flash11enable_sm90INS1_16FlashAttnFwdSm90INS1_25CollectiveMainloopFwdSm90ILi2EN4cute5tupleIJNS5_1CILi1EEES8_S8_EEENS6_IJNS7_ILi64EEESA_SA_EEELi512ENS_6half_tEfNS_4arch4Sm90ELb1ELb0ELb1ELb1ELb0ELb1ELb1ELb0ELb0ELb1ELb0ELb0EEENS1_21CollectiveEpilogueFwdINS6_IJSA_NS7_ILi512EEESA_EEES9_SC_SE_Li256ELb1ELb1ELb0ELb0EEENS1_36VarlenDynamicPersistentTileSchedulerILi64ELi64ELi256ELi128ELb0ELb1ELb1ELb1ELb1ELb1EEEEEEEEEvNT_6ParamsE,"a",@progbits
	.sectionflags	@""
	.align	4
.nv.constant0._ZN7cutlass13device_kernelIN5flash11enable_sm90INS1_16FlashAttnFwdSm90INS1_25CollectiveMainloopFwdSm90ILi2EN4cute5tupleIJNS5_1CILi1EEES8_S8_EEENS6_IJNS7_ILi64EEESA_SA_EEELi512ENS_6half_tEfNS_4arch4Sm90ELb1ELb0ELb1ELb1ELb0ELb1ELb1ELb0ELb0ELb1ELb0ELb0EEENS1_21CollectiveEpilogueFwdINS6_IJSA_NS7_ILi512EEESA_EEES9_SC_SE_Li256ELb1ELb1ELb0ELb0EEENS1_36VarlenDynamicPersistentTileSchedulerILi64ELi64ELi256ELi128ELb0ELb1ELb1ELb1ELb1ELb1EEEEEEEEEvNT_6ParamsE:
	.zero		3584


//--------------------- SYMBOLS --------------------------

	.type		.nv.reservedSmem.offset0,@object
	.size		.nv.reservedSmem.offset0,0x4
	.type		__assertfail,@function
